	.target	sm_103a

	.elftype	@"ET_EXEC"


//--------------------- .note.nv.tkinfo           --------------------------
	.section	.note.nv.tkinfo,"",@"SHT_NOTE"
	.sectionflags	@"SHF_NOTE_NV_TKINFO"
	.tkinfo
        /*0018*/ 	.word	0x00000002
        /*0030*/ 	.string	""
        /*0030*/ 	.string	"ptxas"
        /*0030*/ 	.string	"Cuda compilation tools, release 13.0, V13.0.88"
        /*0030*/ 	.string	"Build cuda_13.0.r13.0/compiler.36424714_0"
        /*0030*/ 	.string	"-arch sm_103a -m 64 "



//--------------------- .note.nv.cuinfo           --------------------------
	.section	.note.nv.cuinfo,"",@"SHT_NOTE"
	.sectionflags	@"SHF_NOTE_NV_CUINFO"
        /*0018*/ 	.short	0x0002
        /*001a*/ 	.short	0x0067
        /*001c*/ 	.short	0x0082
	.zero		2


//--------------------- .nv.info                  --------------------------
	.section	.nv.info,"",@"SHT_CUDA_INFO"
	.align	4


	//----- nvinfo : EIATTR_REGCOUNT
	.align		4
        /*0000*/ 	.byte	0x04, 0x2f
        /*0002*/ 	.short	(.L_41 - .L_40)
	.align		4
.L_40:
        /*0004*/ 	.word	index@(_ZN2at6native29vectorized_elementwise_kernelILi8ENS0_13AUnaryFunctorIhhhZZZNS0_18lshift_kernel_cudaERNS_18TensorIteratorBaseEENKUlvE_clEvENKUlvE_clEvEUlhhE_EESt5arrayIPcLm2EEEEviT0_T1_)
        /*0008*/ 	.word	0x00000004


	//----- nvinfo : EIATTR_FRAME_SIZE
	.align		4
.L_41:
        /*000c*/ 	.byte	0x04, 0x11
        /*000e*/ 	.short	(.L_43 - .L_42)
	.align		4
.L_42:
        /*0010*/ 	.word	index@(_ZN2at6native29vectorized_elementwise_kernelILi8ENS0_13AUnaryFunctorIhhhZZZNS0_18lshift_kernel_cudaERNS_18TensorIteratorBaseEENKUlvE_clEvENKUlvE_clEvEUlhhE_EESt5arrayIPcLm2EEEEviT0_T1_)
        /*0014*/ 	.word	0x00000000


	//----- nvinfo : EIATTR_REGCOUNT
	.align		4
.L_43:
        /*0018*/ 	.byte	0x04, 0x2f
        /*001a*/ 	.short	(.L_45 - .L_44)
	.align		4
.L_44:
        /*001c*/ 	.word	index@(_ZN2at6native29vectorized_elementwise_kernelILi4ENS0_13AUnaryFunctorIhhhZZZNS0_18lshift_kernel_cudaERNS_18TensorIteratorBaseEENKUlvE_clEvENKUlvE_clEvEUlhhE_EESt5arrayIPcLm2EEEEviT0_T1_)
        /*0020*/ 	.word	0x00000020


	//----- nvinfo : EIATTR_FRAME_SIZE
	.align		4
.L_45:
        /*0024*/ 	.byte	0x04, 0x11
        /*0026*/ 	.short	(.L_47 - .L_46)
	.align		4
.L_46:
        /*0028*/ 	.word	index@(_ZN2at6native29vectorized_elementwise_kernelILi4ENS0_13AUnaryFunctorIhhhZZZNS0_18lshift_kernel_cudaERNS_18TensorIteratorBaseEENKUlvE_clEvENKUlvE_clEvEUlhhE_EESt5arrayIPcLm2EEEEviT0_T1_)
        /*002c*/ 	.word	0x00000000


	//----- nvinfo : EIATTR_REGCOUNT
	.align		4
.L_47:
        /*0030*/ 	.byte	0x04, 0x2f
        /*0032*/ 	.short	(.L_49 - .L_48)
	.align		4
.L_48:
        /*0034*/ 	.word	index@(_ZN2at6native29vectorized_elementwise_kernelILi2ENS0_13AUnaryFunctorIhhhZZZNS0_18lshift_kernel_cudaERNS_18TensorIteratorBaseEENKUlvE_clEvENKUlvE_clEvEUlhhE_EESt5arrayIPcLm2EEEEviT0_T1_)
        /*0038*/ 	.word	0x00000020


	//----- nvinfo : EIATTR_FRAME_SIZE
	.align		4
.L_49:
        /*003c*/ 	.byte	0x04, 0x11
        /*003e*/ 	.short	(.L_51 - .L_50)
	.align		4
.L_50:
        /*0040*/ 	.word	index@(_ZN2at6native29vectorized_elementwise_kernelILi2ENS0_13AUnaryFunctorIhhhZZZNS0_18lshift_kernel_cudaERNS_18TensorIteratorBaseEENKUlvE_clEvENKUlvE_clEvEUlhhE_EESt5arrayIPcLm2EEEEviT0_T1_)
        /*0044*/ 	.word	0x00000000


	//----- nvinfo : EIATTR_REGCOUNT
	.align		4
.L_51:
        /*0048*/ 	.byte	0x04, 0x2f
        /*004a*/ 	.short	(.L_53 - .L_52)
	.align		4
.L_52:
        /*004c*/ 	.word	index@(_ZN2at6native27unrolled_elementwise_kernelINS0_13AUnaryFunctorIhhhZZZNS0_18lshift_kernel_cudaERNS_18TensorIteratorBaseEENKUlvE_clEvENKUlvE_clEvEUlhhE_EESt5arrayIPcLm2EELi4E23TrivialOffsetCalculatorILi1EjESD_NS0_6memory15LoadWithoutCastENSE_16StoreWithoutCastEEEviT_T0_T2_T3_T4_T5_)
        /*0050*/ 	.word	0x00000018


	//----- nvinfo : EIATTR_FRAME_SIZE
	.align		4
.L_53:
        /*0054*/ 	.byte	0x04, 0x11
        /*0056*/ 	.short	(.L_55 - .L_54)
	.align		4
.L_54:
        /*0058*/ 	.word	index@(_ZN2at6native27unrolled_elementwise_kernelINS0_13AUnaryFunctorIhhhZZZNS0_18lshift_kernel_cudaERNS_18TensorIteratorBaseEENKUlvE_clEvENKUlvE_clEvEUlhhE_EESt5arrayIPcLm2EELi4E23TrivialOffsetCalculatorILi1EjESD_NS0_6memory15LoadWithoutCastENSE_16StoreWithoutCastEEEviT_T0_T2_T3_T4_T5_)
        /*005c*/ 	.word	0x00000000


	//----- nvinfo : EIATTR_REGCOUNT
	.align		4
.L_55:
        /*0060*/ 	.byte	0x04, 0x2f
        /*0062*/ 	.short	(.L_57 - .L_56)
	.align		4
.L_56:
        /*0064*/ 	.word	index@(_ZN2at6native18elementwise_kernelILi128ELi4EZNS0_22gpu_kernel_impl_nocastINS0_13AUnaryFunctorIhhhZZZNS0_18lshift_kernel_cudaERNS_18TensorIteratorBaseEENKUlvE_clEvENKUlvE_clEvEUlhhE_EEEEvS5_RKT_EUliE_EEviT1_)
        /*0068*/ 	.word	0x00000014


	//----- nvinfo : EIATTR_FRAME_SIZE
	.align		4
.L_57:
        /*006c*/ 	.byte	0x04, 0x11
        /*006e*/ 	.short	(.L_59 - .L_58)
	.align		4
.L_58:
        /*0070*/ 	.word	index@(_ZN2at6native18elementwise_kernelILi128ELi4EZNS0_22gpu_kernel_impl_nocastINS0_13AUnaryFunctorIhhhZZZNS0_18lshift_kernel_cudaERNS_18TensorIteratorBaseEENKUlvE_clEvENKUlvE_clEvEUlhhE_EEEEvS5_RKT_EUliE_EEviT1_)
        /*0074*/ 	.word	0x00000000


	//----- nvinfo : EIATTR_REGCOUNT
	.align		4
.L_59:
        /*0078*/ 	.byte	0x04, 0x2f
        /*007a*/ 	.short	(.L_61 - .L_60)
	.align		4
.L_60:
        /*007c*/ 	.word	index@(_ZN2at6native27unrolled_elementwise_kernelINS0_13AUnaryFunctorIhhhZZZNS0_18lshift_kernel_cudaERNS_18TensorIteratorBaseEENKUlvE_clEvENKUlvE_clEvEUlhhE_EESt5arrayIPcLm2EELi4E23TrivialOffsetCalculatorILi1EjESD_NS0_6memory12LoadWithCastILi1EEENSE_13StoreWithCastILi1EEEEEviT_T0_T2_T3_T4_T5_)
        /*0080*/ 	.word	0x0000001c


	//----- nvinfo : EIATTR_FRAME_SIZE
	.align		4
.L_61:
        /*0084*/ 	.byte	0x04, 0x11
        /*0086*/ 	.short	(.L_63 - .L_62)
	.align		4
.L_62:
        /*0088*/ 	.word	index@(_ZN2at6native27unrolled_elementwise_kernelINS0_13AUnaryFunctorIhhhZZZNS0_18lshift_kernel_cudaERNS_18TensorIteratorBaseEENKUlvE_clEvENKUlvE_clEvEUlhhE_EESt5arrayIPcLm2EELi4E23TrivialOffsetCalculatorILi1EjESD_NS0_6memory12LoadWithCastILi1EEENSE_13StoreWithCastILi1EEEEEviT_T0_T2_T3_T4_T5_)
        /*008c*/ 	.word	0x00000000


	//----- nvinfo : EIATTR_REGCOUNT
	.align		4
.L_63:
        /*0090*/ 	.byte	0x04, 0x2f
        /*0092*/ 	.short	(.L_65 - .L_64)
	.align		4
.L_64:
        /*0094*/ 	.word	index@(_ZN2at6native18elementwise_kernelILi128ELi4EZNS0_15gpu_kernel_implINS0_13AUnaryFunctorIhhhZZZNS0_18lshift_kernel_cudaERNS_18TensorIteratorBaseEENKUlvE_clEvENKUlvE_clEvEUlhhE_EEEEvS5_RKT_EUliE_EEviT1_)
        /*0098*/ 	.word	0x00000018


	//----- nvinfo : EIATTR_FRAME_SIZE
	.align		4
.L_65:
        /*009c*/ 	.byte	0x04, 0x11
        /*009e*/ 	.short	(.L_67 - .L_66)
	.align		4
.L_66:
        /*00a0*/ 	.word	index@(_ZN2at6native18elementwise_kernelILi128ELi4EZNS0_15gpu_kernel_implINS0_13AUnaryFunctorIhhhZZZNS0_18lshift_kernel_cudaERNS_18TensorIteratorBaseEENKUlvE_clEvENKUlvE_clEvEUlhhE_EEEEvS5_RKT_EUliE_EEviT1_)
        /*00a4*/ 	.word	0x00000000


	//----- nvinfo : EIATTR_REGCOUNT
	.align		4
.L_67:
        /*00a8*/ 	.byte	0x04, 0x2f
        /*00aa*/ 	.short	(.L_69 - .L_68)
	.align		4
.L_68:
        /*00ac*/ 	.word	index@(_ZN2at6native29vectorized_elementwise_kernelILi8ENS0_13BUnaryFunctorIhhhZZZNS0_18lshift_kernel_cudaERNS_18TensorIteratorBaseEENKUlvE_clEvENKUlvE_clEvEUlhhE_EESt5arrayIPcLm2EEEEviT0_T1_)
        /*00b0*/ 	.word	0x00000004


	//----- nvinfo : EIATTR_FRAME_SIZE
	.align		4
.L_69:
        /*00b4*/ 	.byte	0x04, 0x11
        /*00b6*/ 	.short	(.L_71 - .L_70)
	.align		4
.L_70:
        /*00b8*/ 	.word	index@(_ZN2at6native29vectorized_elementwise_kernelILi8ENS0_13BUnaryFunctorIhhhZZZNS0_18lshift_kernel_cudaERNS_18TensorIteratorBaseEENKUlvE_clEvENKUlvE_clEvEUlhhE_EESt5arrayIPcLm2EEEEviT0_T1_)
        /*00bc*/ 	.word	0x00000000


	//----- nvinfo : EIATTR_REGCOUNT
	.align		4
.L_71:
        /*00c0*/ 	.byte	0x04, 0x2f
        /*00c2*/ 	.short	(.L_73 - .L_72)
	.align		4
.L_72:
        /*00c4*/ 	.word	index@(_ZN2at6native29vectorized_elementwise_kernelILi4ENS0_13BUnaryFunctorIhhhZZZNS0_18lshift_kernel_cudaERNS_18TensorIteratorBaseEENKUlvE_clEvENKUlvE_clEvEUlhhE_EESt5arrayIPcLm2EEEEviT0_T1_)
        /*00c8*/ 	.word	0x00000020


	//----- nvinfo : EIATTR_FRAME_SIZE
	.align		4
.L_73:
        /*00cc*/ 	.byte	0x04, 0x11
        /*00ce*/ 	.short	(.L_75 - .L_74)
	.align		4
.L_74:
        /*00d0*/ 	.word	index@(_ZN2at6native29vectorized_elementwise_kernelILi4ENS0_13BUnaryFunctorIhhhZZZNS0_18lshift_kernel_cudaERNS_18TensorIteratorBaseEENKUlvE_clEvENKUlvE_clEvEUlhhE_EESt5arrayIPcLm2EEEEviT0_T1_)
        /*00d4*/ 	.word	0x00000000


	//----- nvinfo : EIATTR_REGCOUNT
	.align		4
.L_75:
        /*00d8*/ 	.byte	0x04, 0x2f
        /*00da*/ 	.short	(.L_77 - .L_76)
	.align		4
.L_76:
        /*00dc*/ 	.word	index@(_ZN2at6native29vectorized_elementwise_kernelILi2ENS0_13BUnaryFunctorIhhhZZZNS0_18lshift_kernel_cudaERNS_18TensorIteratorBaseEENKUlvE_clEvENKUlvE_clEvEUlhhE_EESt5arrayIPcLm2EEEEviT0_T1_)
        /*00e0*/ 	.word	0x00000020


	//----- nvinfo : EIATTR_FRAME_SIZE
	.align		4
.L_77:
        /*00e4*/ 	.byte	0x04, 0x11
        /*00e6*/ 	.short	(.L_79 - .L_78)
	.align		4
.L_78:
        /*00e8*/ 	.word	index@(_ZN2at6native29vectorized_elementwise_kernelILi2ENS0_13BUnaryFunctorIhhhZZZNS0_18lshift_kernel_cudaERNS_18TensorIteratorBaseEENKUlvE_clEvENKUlvE_clEvEUlhhE_EESt5arrayIPcLm2EEEEviT0_T1_)
        /*00ec*/ 	.word	0x00000000


	//----- nvinfo : EIATTR_REGCOUNT
	.align		4
.L_79:
        /*00f0*/ 	.byte	0x04, 0x2f
        /*00f2*/ 	.short	(.L_81 - .L_80)
	.align		4
.L_80:
        /*00f4*/ 	.word	index@(_ZN2at6native27unrolled_elementwise_kernelINS0_13BUnaryFunctorIhhhZZZNS0_18lshift_kernel_cudaERNS_18TensorIteratorBaseEENKUlvE_clEvENKUlvE_clEvEUlhhE_EESt5arrayIPcLm2EELi4E23TrivialOffsetCalculatorILi1EjESD_NS0_6memory15LoadWithoutCastENSE_16StoreWithoutCastEEEviT_T0_T2_T3_T4_T5_)
        /*00f8*/ 	.word	0x00000016


	//----- nvinfo : EIATTR_FRAME_SIZE
	.align		4
.L_81:
        /*00fc*/ 	.byte	0x04, 0x11
        /*00fe*/ 	.short	(.L_83 - .L_82)
	.align		4
.L_82:
        /*0100*/ 	.word	index@(_ZN2at6native27unrolled_elementwise_kernelINS0_13BUnaryFunctorIhhhZZZNS0_18lshift_kernel_cudaERNS_18TensorIteratorBaseEENKUlvE_clEvENKUlvE_clEvEUlhhE_EESt5arrayIPcLm2EELi4E23TrivialOffsetCalculatorILi1EjESD_NS0_6memory15LoadWithoutCastENSE_16StoreWithoutCastEEEviT_T0_T2_T3_T4_T5_)
        /*0104*/ 	.word	0x00000000


	//----- nvinfo : EIATTR_REGCOUNT
	.align		4
.L_83:
        /*0108*/ 	.byte	0x04, 0x2f
        /*010a*/ 	.short	(.L_85 - .L_84)
	.align		4
.L_84:
        /*010c*/ 	.word	index@(_ZN2at6native18elementwise_kernelILi128ELi4EZNS0_22gpu_kernel_impl_nocastINS0_13BUnaryFunctorIhhhZZZNS0_18lshift_kernel_cudaERNS_18TensorIteratorBaseEENKUlvE_clEvENKUlvE_clEvEUlhhE_EEEEvS5_RKT_EUliE_EEviT1_)
        /*0110*/ 	.word	0x00000014


	//----- nvinfo : EIATTR_FRAME_SIZE
	.align		4
.L_85:
        /*0114*/ 	.byte	0x04, 0x11
        /*0116*/ 	.short	(.L_87 - .L_86)
	.align		4
.L_86:
        /*0118*/ 	.word	index@(_ZN2at6native18elementwise_kernelILi128ELi4EZNS0_22gpu_kernel_impl_nocastINS0_13BUnaryFunctorIhhhZZZNS0_18lshift_kernel_cudaERNS_18TensorIteratorBaseEENKUlvE_clEvENKUlvE_clEvEUlhhE_EEEEvS5_RKT_EUliE_EEviT1_)
        /*011c*/ 	.word	0x00000000


	//----- nvinfo : EIATTR_REGCOUNT
	.align		4
.L_87:
        /*0120*/ 	.byte	0x04, 0x2f
        /*0122*/ 	.short	(.L_89 - .L_88)
	.align		4
.L_88:
        /*0124*/ 	.word	index@(_ZN2at6native27unrolled_elementwise_kernelINS0_13BUnaryFunctorIhhhZZZNS0_18lshift_kernel_cudaERNS_18TensorIteratorBaseEENKUlvE_clEvENKUlvE_clEvEUlhhE_EESt5arrayIPcLm2EELi4E23TrivialOffsetCalculatorILi1EjESD_NS0_6memory12LoadWithCastILi1EEENSE_13StoreWithCastILi1EEEEEviT_T0_T2_T3_T4_T5_)
        /*0128*/ 	.word	0x0000001c


	//----- nvinfo : EIATTR_FRAME_SIZE
	.align		4
.L_89:
        /*012c*/ 	.byte	0x04, 0x11
        /*012e*/ 	.short	(.L_91 - .L_90)
	.align		4
.L_90:
        /*0130*/ 	.word	index@(_ZN2at6native27unrolled_elementwise_kernelINS0_13BUnaryFunctorIhhhZZZNS0_18lshift_kernel_cudaERNS_18TensorIteratorBaseEENKUlvE_clEvENKUlvE_clEvEUlhhE_EESt5arrayIPcLm2EELi4E23TrivialOffsetCalculatorILi1EjESD_NS0_6memory12LoadWithCastILi1EEENSE_13StoreWithCastILi1EEEEEviT_T0_T2_T3_T4_T5_)
        /*0134*/ 	.word	0x00000000


	//----- nvinfo : EIATTR_REGCOUNT
	.align		4
.L_91:
        /*0138*/ 	.byte	0x04, 0x2f
        /*013a*/ 	.short	(.L_93 - .L_92)
	.align		4
.L_92:
        /*013c*/ 	.word	index@(_ZN2at6native18elementwise_kernelILi128ELi4EZNS0_15gpu_kernel_implINS0_13BUnaryFunctorIhhhZZZNS0_18lshift_kernel_cudaERNS_18TensorIteratorBaseEENKUlvE_clEvENKUlvE_clEvEUlhhE_EEEEvS5_RKT_EUliE_EEviT1_)
        /*0140*/ 	.word	0x00000018


	//----- nvinfo : EIATTR_FRAME_SIZE
	.align		4
.L_93:
        /*0144*/ 	.byte	0x04, 0x11
        /*0146*/ 	.short	(.L_95 - .L_94)
	.align		4
.L_94:
        /*0148*/ 	.word	index@(_ZN2at6native18elementwise_kernelILi128ELi4EZNS0_15gpu_kernel_implINS0_13BUnaryFunctorIhhhZZZNS0_18lshift_kernel_cudaERNS_18TensorIteratorBaseEENKUlvE_clEvENKUlvE_clEvEUlhhE_EEEEvS5_RKT_EUliE_EEviT1_)
        /*014c*/ 	.word	0x00000000


	//----- nvinfo : EIATTR_REGCOUNT
	.align		4
.L_95:
        /*0150*/ 	.byte	0x04, 0x2f
        /*0152*/ 	.short	(.L_97 - .L_96)
	.align		4
.L_96:
        /*0154*/ 	.word	index@(_ZN2at6native29vectorized_elementwise_kernelILi8ENS0_13BinaryFunctorIhhhZZZNS0_18lshift_kernel_cudaERNS_18TensorIteratorBaseEENKUlvE_clEvENKUlvE_clEvEUlhhE_EESt5arrayIPcLm3EEEEviT0_T1_)
        /*0158*/ 	.word	0x00000004


	//----- nvinfo : EIATTR_FRAME_SIZE
	.align		4
.L_97:
        /*015c*/ 	.byte	0x04, 0x11
        /*015e*/ 	.short	(.L_99 - .L_98)
	.align		4
.L_98:
        /*0160*/ 	.word	index@(_ZN2at6native29vectorized_elementwise_kernelILi8ENS0_13BinaryFunctorIhhhZZZNS0_18lshift_kernel_cudaERNS_18TensorIteratorBaseEENKUlvE_clEvENKUlvE_clEvEUlhhE_EESt5arrayIPcLm3EEEEviT0_T1_)
        /*0164*/ 	.word	0x00000000


	//----- nvinfo : EIATTR_REGCOUNT
	.align		4
.L_99:
        /*0168*/ 	.byte	0x04, 0x2f
        /*016a*/ 	.short	(.L_101 - .L_100)
	.align		4
.L_100:
        /*016c*/ 	.word	index@(_ZN2at6native29vectorized_elementwise_kernelILi4ENS0_13BinaryFunctorIhhhZZZNS0_18lshift_kernel_cudaERNS_18TensorIteratorBaseEENKUlvE_clEvENKUlvE_clEvEUlhhE_EESt5arrayIPcLm3EEEEviT0_T1_)
        /*0170*/ 	.word	0x00000020


	//----- nvinfo : EIATTR_FRAME_SIZE
	.align		4
.L_101:
        /*0174*/ 	.byte	0x04, 0x11
        /*0176*/ 	.short	(.L_103 - .L_102)
	.align		4
.L_102:
        /*0178*/ 	.word	index@(_ZN2at6native29vectorized_elementwise_kernelILi4ENS0_13BinaryFunctorIhhhZZZNS0_18lshift_kernel_cudaERNS_18TensorIteratorBaseEENKUlvE_clEvENKUlvE_clEvEUlhhE_EESt5arrayIPcLm3EEEEviT0_T1_)
        /*017c*/ 	.word	0x00000000


	//----- nvinfo : EIATTR_REGCOUNT
	.align		4
.L_103:
        /*0180*/ 	.byte	0x04, 0x2f
        /*0182*/ 	.short	(.L_105 - .L_104)
	.align		4
.L_104:
        /*0184*/ 	.word	index@(_ZN2at6native29vectorized_elementwise_kernelILi2ENS0_13BinaryFunctorIhhhZZZNS0_18lshift_kernel_cudaERNS_18TensorIteratorBaseEENKUlvE_clEvENKUlvE_clEvEUlhhE_EESt5arrayIPcLm3EEEEviT0_T1_)
        /*0188*/ 	.word	0x00000020


	//----- nvinfo : EIATTR_FRAME_SIZE
	.align		4
.L_105:
        /*018c*/ 	.byte	0x04, 0x11
        /*018e*/ 	.short	(.L_107 - .L_106)
	.align		4
.L_106:
        /*0190*/ 	.word	index@(_ZN2at6native29vectorized_elementwise_kernelILi2ENS0_13BinaryFunctorIhhhZZZNS0_18lshift_kernel_cudaERNS_18TensorIteratorBaseEENKUlvE_clEvENKUlvE_clEvEUlhhE_EESt5arrayIPcLm3EEEEviT0_T1_)
        /*0194*/ 	.word	0x00000000


	//----- nvinfo : EIATTR_REGCOUNT
	.align		4
.L_107:
        /*0198*/ 	.byte	0x04, 0x2f
        /*019a*/ 	.short	(.L_109 - .L_108)
	.align		4
.L_108:
        /*019c*/ 	.word	index@(_ZN2at6native27unrolled_elementwise_kernelINS0_13BinaryFunctorIhhhZZZNS0_18lshift_kernel_cudaERNS_18TensorIteratorBaseEENKUlvE_clEvENKUlvE_clEvEUlhhE_EESt5arrayIPcLm3EELi4E23TrivialOffsetCalculatorILi2EjESC_ILi1EjENS0_6memory15LoadWithoutCastENSF_16StoreWithoutCastEEEviT_T0_T2_T3_T4_T5_)
        /*01a0*/ 	.word	0x0000001d


	//----- nvinfo : EIATTR_FRAME_SIZE
	.align		4
.L_109:
        /*01a4*/ 	.byte	0x04, 0x11
        /*01a6*/ 	.short	(.L_111 - .L_110)
	.align		4
.L_110:
        /*01a8*/ 	.word	index@(_ZN2at6native27unrolled_elementwise_kernelINS0_13BinaryFunctorIhhhZZZNS0_18lshift_kernel_cudaERNS_18TensorIteratorBaseEENKUlvE_clEvENKUlvE_clEvEUlhhE_EESt5arrayIPcLm3EELi4E23TrivialOffsetCalculatorILi2EjESC_ILi1EjENS0_6memory15LoadWithoutCastENSF_16StoreWithoutCastEEEviT_T0_T2_T3_T4_T5_)
        /*01ac*/ 	.word	0x00000000


	//----- nvinfo : EIATTR_REGCOUNT
	.align		4
.L_111:
        /*01b0*/ 	.byte	0x04, 0x2f
        /*01b2*/ 	.short	(.L_113 - .L_112)
	.align		4
.L_112:
        /*01b4*/ 	.word	index@(_ZN2at6native18elementwise_kernelILi128ELi4EZNS0_22gpu_kernel_impl_nocastINS0_13BinaryFunctorIhhhZZZNS0_18lshift_kernel_cudaERNS_18TensorIteratorBaseEENKUlvE_clEvENKUlvE_clEvEUlhhE_EEEEvS5_RKT_EUliE_EEviT1_)
        /*01b8*/ 	.word	0x00000014


	//----- nvinfo : EIATTR_FRAME_SIZE
	.align		4
.L_113:
        /*01bc*/ 	.byte	0x04, 0x11
        /*01be*/ 	.short	(.L_115 - .L_114)
	.align		4
.L_114:
        /*01c0*/ 	.word	index@(_ZN2at6native18elementwise_kernelILi128ELi4EZNS0_22gpu_kernel_impl_nocastINS0_13BinaryFunctorIhhhZZZNS0_18lshift_kernel_cudaERNS_18TensorIteratorBaseEENKUlvE_clEvENKUlvE_clEvEUlhhE_EEEEvS5_RKT_EUliE_EEviT1_)
        /*01c4*/ 	.word	0x00000000


	//----- nvinfo : EIATTR_REGCOUNT
	.align		4
.L_115:
        /*01c8*/ 	.byte	0x04, 0x2f
        /*01ca*/ 	.short	(.L_117 - .L_116)
	.align		4
.L_116:
        /*01cc*/ 	.word	index@(_ZN2at6native27unrolled_elementwise_kernelINS0_13BinaryFunctorIhhhZZZNS0_18lshift_kernel_cudaERNS_18TensorIteratorBaseEENKUlvE_clEvENKUlvE_clEvEUlhhE_EESt5arrayIPcLm3EELi4E23TrivialOffsetCalculatorILi2EjESC_ILi1EjENS0_6memory12LoadWithCastILi2EEENSF_13StoreWithCastILi1EEEEEviT_T0_T2_T3_T4_T5_)
        /*01d0*/ 	.word	0x0000001e


	//----- nvinfo : EIATTR_FRAME_SIZE
	.align		4
.L_117:
        /*01d4*/ 	.byte	0x04, 0x11
        /*01d6*/ 	.short	(.L_119 - .L_118)
	.align		4
.L_118:
        /*01d8*/ 	.word	index@(_ZN2at6native27unrolled_elementwise_kernelINS0_13BinaryFunctorIhhhZZZNS0_18lshift_kernel_cudaERNS_18TensorIteratorBaseEENKUlvE_clEvENKUlvE_clEvEUlhhE_EESt5arrayIPcLm3EELi4E23TrivialOffsetCalculatorILi2EjESC_ILi1EjENS0_6memory12LoadWithCastILi2EEENSF_13StoreWithCastILi1EEEEEviT_T0_T2_T3_T4_T5_)
        /*01dc*/ 	.word	0x00000000


	//----- nvinfo : EIATTR_REGCOUNT
	.align		4
.L_119:
        /*01e0*/ 	.byte	0x04, 0x2f
        /*01e2*/ 	.short	(.L_121 - .L_120)
	.align		4
.L_120:
        /*01e4*/ 	.word	index@(_ZN2at6native18elementwise_kernelILi128ELi4EZNS0_15gpu_kernel_implINS0_13BinaryFunctorIhhhZZZNS0_18lshift_kernel_cudaERNS_18TensorIteratorBaseEENKUlvE_clEvENKUlvE_clEvEUlhhE_EEEEvS5_RKT_EUliE_EEviT1_)
        /*01e8*/ 	.word	0x00000018


	//----- nvinfo : EIATTR_FRAME_SIZE
	.align		4
.L_121:
        /*01ec*/ 	.byte	0x04, 0x11
        /*01ee*/ 	.short	(.L_123 - .L_122)
	.align		4
.L_122:
        /*01f0*/ 	.word	index@(_ZN2at6native18elementwise_kernelILi128ELi4EZNS0_15gpu_kernel_implINS0_13BinaryFunctorIhhhZZZNS0_18lshift_kernel_cudaERNS_18TensorIteratorBaseEENKUlvE_clEvENKUlvE_clEvEUlhhE_EEEEvS5_RKT_EUliE_EEviT1_)
        /*01f4*/ 	.word	0x00000000


	//----- nvinfo : EIATTR_REGCOUNT
	.align		4
.L_123:
        /*01f8*/ 	.byte	0x04, 0x2f
        /*01fa*/ 	.short	(.L_125 - .L_124)
	.align		4
.L_124:
        /*01fc*/ 	.word	index@(_ZN2at6native29vectorized_elementwise_kernelILi8ENS0_13AUnaryFunctorIaaaZZZNS0_18lshift_kernel_cudaERNS_18TensorIteratorBaseEENKUlvE_clEvENKUlvE0_clEvEUlaaE_EESt5arrayIPcLm2EEEEviT0_T1_)
        /*0200*/ 	.word	0x00000004


	//----- nvinfo : EIATTR_FRAME_SIZE
	.align		4
.L_125:
        /*0204*/ 	.byte	0x04, 0x11
        /*0206*/ 	.short	(.L_127 - .L_126)
	.align		4
.L_126:
        /*0208*/ 	.word	index@(_ZN2at6native29vectorized_elementwise_kernelILi8ENS0_13AUnaryFunctorIaaaZZZNS0_18lshift_kernel_cudaERNS_18TensorIteratorBaseEENKUlvE_clEvENKUlvE0_clEvEUlaaE_EESt5arrayIPcLm2EEEEviT0_T1_)
        /*020c*/ 	.word	0x00000000


	//----- nvinfo : EIATTR_REGCOUNT
	.align		4
.L_127:
        /*0210*/ 	.byte	0x04, 0x2f
        /*0212*/ 	.short	(.L_129 - .L_128)
	.align		4
.L_128:
        /*0214*/ 	.word	index@(_ZN2at6native29vectorized_elementwise_kernelILi4ENS0_13AUnaryFunctorIaaaZZZNS0_18lshift_kernel_cudaERNS_18TensorIteratorBaseEENKUlvE_clEvENKUlvE0_clEvEUlaaE_EESt5arrayIPcLm2EEEEviT0_T1_)
        /*0218*/ 	.word	0x00000020


	//----- nvinfo : EIATTR_FRAME_SIZE
	.align		4
.L_129:
        /*021c*/ 	.byte	0x04, 0x11
        /*021e*/ 	.short	(.L_131 - .L_130)
	.align		4
.L_130:
        /*0220*/ 	.word	index@(_ZN2at6native29vectorized_elementwise_kernelILi4ENS0_13AUnaryFunctorIaaaZZZNS0_18lshift_kernel_cudaERNS_18TensorIteratorBaseEENKUlvE_clEvENKUlvE0_clEvEUlaaE_EESt5arrayIPcLm2EEEEviT0_T1_)
        /*0224*/ 	.word	0x00000000


	//----- nvinfo : EIATTR_REGCOUNT
	.align		4
.L_131:
        /*0228*/ 	.byte	0x04, 0x2f
        /*022a*/ 	.short	(.L_133 - .L_132)
	.align		4
.L_132:
        /*022c*/ 	.word	index@(_ZN2at6native29vectorized_elementwise_kernelILi2ENS0_13AUnaryFunctorIaaaZZZNS0_18lshift_kernel_cudaERNS_18TensorIteratorBaseEENKUlvE_clEvENKUlvE0_clEvEUlaaE_EESt5arrayIPcLm2EEEEviT0_T1_)
        /*0230*/ 	.word	0x00000020


	//----- nvinfo : EIATTR_FRAME_SIZE
	.align		4
.L_133:
        /*0234*/ 	.byte	0x04, 0x11
        /*0236*/ 	.short	(.L_135 - .L_134)
	.align		4
.L_134:
        /*0238*/ 	.word	index@(_ZN2at6native29vectorized_elementwise_kernelILi2ENS0_13AUnaryFunctorIaaaZZZNS0_18lshift_kernel_cudaERNS_18TensorIteratorBaseEENKUlvE_clEvENKUlvE0_clEvEUlaaE_EESt5arrayIPcLm2EEEEviT0_T1_)
        /*023c*/ 	.word	0x00000000


	//----- nvinfo : EIATTR_REGCOUNT
	.align		4
.L_135:
        /*0240*/ 	.byte	0x04, 0x2f
        /*0242*/ 	.short	(.L_137 - .L_136)
	.align		4
.L_136:
        /*0244*/ 	.word	index@(_ZN2at6native27unrolled_elementwise_kernelINS0_13AUnaryFunctorIaaaZZZNS0_18lshift_kernel_cudaERNS_18TensorIteratorBaseEENKUlvE_clEvENKUlvE0_clEvEUlaaE_EESt5arrayIPcLm2EELi4E23TrivialOffsetCalculatorILi1EjESD_NS0_6memory15LoadWithoutCastENSE_16StoreWithoutCastEEEviT_T0_T2_T3_T4_T5_)
        /*0248*/ 	.word	0x00000018


	//----- nvinfo : EIATTR_FRAME_SIZE
	.align		4
.L_137:
        /*024c*/ 	.byte	0x04, 0x11
        /*024e*/ 	.short	(.L_139 - .L_138)
	.align		4
.L_138:
        /*0250*/ 	.word	index@(_ZN2at6native27unrolled_elementwise_kernelINS0_13AUnaryFunctorIaaaZZZNS0_18lshift_kernel_cudaERNS_18TensorIteratorBaseEENKUlvE_clEvENKUlvE0_clEvEUlaaE_EESt5arrayIPcLm2EELi4E23TrivialOffsetCalculatorILi1EjESD_NS0_6memory15LoadWithoutCastENSE_16StoreWithoutCastEEEviT_T0_T2_T3_T4_T5_)
        /*0254*/ 	.word	0x00000000


	//----- nvinfo : EIATTR_REGCOUNT
	.align		4
.L_139:
        /*0258*/ 	.byte	0x04, 0x2f
        /*025a*/ 	.short	(.L_141 - .L_140)
	.align		4
.L_140:
        /*025c*/ 	.word	index@(_ZN2at6native18elementwise_kernelILi128ELi4EZNS0_22gpu_kernel_impl_nocastINS0_13AUnaryFunctorIaaaZZZNS0_18lshift_kernel_cudaERNS_18TensorIteratorBaseEENKUlvE_clEvENKUlvE0_clEvEUlaaE_EEEEvS5_RKT_EUliE_EEviT1_)
        /*0260*/ 	.word	0x00000014


	//----- nvinfo : EIATTR_FRAME_SIZE
	.align		4
.L_141:
        /*0264*/ 	.byte	0x04, 0x11
        /*0266*/ 	.short	(.L_143 - .L_142)
	.align		4
.L_142:
        /*0268*/ 	.word	index@(_ZN2at6native18elementwise_kernelILi128ELi4EZNS0_22gpu_kernel_impl_nocastINS0_13AUnaryFunctorIaaaZZZNS0_18lshift_kernel_cudaERNS_18TensorIteratorBaseEENKUlvE_clEvENKUlvE0_clEvEUlaaE_EEEEvS5_RKT_EUliE_EEviT1_)
        /*026c*/ 	.word	0x00000000


	//----- nvinfo : EIATTR_REGCOUNT
	.align		4
.L_143:
        /*0270*/ 	.byte	0x04, 0x2f
        /*0272*/ 	.short	(.L_145 - .L_144)
	.align		4
.L_144:
        /*0274*/ 	.word	index@(_ZN2at6native27unrolled_elementwise_kernelINS0_13AUnaryFunctorIaaaZZZNS0_18lshift_kernel_cudaERNS_18TensorIteratorBaseEENKUlvE_clEvENKUlvE0_clEvEUlaaE_EESt5arrayIPcLm2EELi4E23TrivialOffsetCalculatorILi1EjESD_NS0_6memory12LoadWithCastILi1EEENSE_13StoreWithCastILi1EEEEEviT_T0_T2_T3_T4_T5_)
        /*0278*/ 	.word	0x0000001c


	//----- nvinfo : EIATTR_FRAME_SIZE
	.align		4
.L_145:
        /*027c*/ 	.byte	0x04, 0x11
        /*027e*/ 	.short	(.L_147 - .L_146)
	.align		4
.L_146:
        /*0280*/ 	.word	index@(_ZN2at6native27unrolled_elementwise_kernelINS0_13AUnaryFunctorIaaaZZZNS0_18lshift_kernel_cudaERNS_18TensorIteratorBaseEENKUlvE_clEvENKUlvE0_clEvEUlaaE_EESt5arrayIPcLm2EELi4E23TrivialOffsetCalculatorILi1EjESD_NS0_6memory12LoadWithCastILi1EEENSE_13StoreWithCastILi1EEEEEviT_T0_T2_T3_T4_T5_)
        /*0284*/ 	.word	0x00000000


	//----- nvinfo : EIATTR_REGCOUNT
	.align		4
.L_147:
        /*0288*/ 	.byte	0x04, 0x2f
        /*028a*/ 	.short	(.L_149 - .L_148)
	.align		4
.L_148:
        /*028c*/ 	.word	index@(_ZN2at6native18elementwise_kernelILi128ELi4EZNS0_15gpu_kernel_implINS0_13AUnaryFunctorIaaaZZZNS0_18lshift_kernel_cudaERNS_18TensorIteratorBaseEENKUlvE_clEvENKUlvE0_clEvEUlaaE_EEEEvS5_RKT_EUliE_EEviT1_)
        /*0290*/ 	.word	0x00000018


	//----- nvinfo : EIATTR_FRAME_SIZE
	.align		4
.L_149:
        /*0294*/ 	.byte	0x04, 0x11
        /*0296*/ 	.short	(.L_151 - .L_150)
	.align		4
.L_150:
        /*0298*/ 	.word	index@(_ZN2at6native18elementwise_kernelILi128ELi4EZNS0_15gpu_kernel_implINS0_13AUnaryFunctorIaaaZZZNS0_18lshift_kernel_cudaERNS_18TensorIteratorBaseEENKUlvE_clEvENKUlvE0_clEvEUlaaE_EEEEvS5_RKT_EUliE_EEviT1_)
        /*029c*/ 	.word	0x00000000


	//----- nvinfo : EIATTR_REGCOUNT
	.align		4
.L_151:
        /*02a0*/ 	.byte	0x04, 0x2f
        /*02a2*/ 	.short	(.L_153 - .L_152)
	.align		4
.L_152:
        /*02a4*/ 	.word	index@(_ZN2at6native29vectorized_elementwise_kernelILi8ENS0_13BUnaryFunctorIaaaZZZNS0_18lshift_kernel_cudaERNS_18TensorIteratorBaseEENKUlvE_clEvENKUlvE0_clEvEUlaaE_EESt5arrayIPcLm2EEEEviT0_T1_)
        /*02a8*/ 	.word	0x00000004


	//----- nvinfo : EIATTR_FRAME_SIZE
	.align		4
.L_153:
        /*02ac*/ 	.byte	0x04, 0x11
        /*02ae*/ 	.short	(.L_155 - .L_154)
	.align		4
.L_154:
        /*02b0*/ 	.word	index@(_ZN2at6native29vectorized_elementwise_kernelILi8ENS0_13BUnaryFunctorIaaaZZZNS0_18lshift_kernel_cudaERNS_18TensorIteratorBaseEENKUlvE_clEvENKUlvE0_clEvEUlaaE_EESt5arrayIPcLm2EEEEviT0_T1_)
        /*02b4*/ 	.word	0x00000000


	//----- nvinfo : EIATTR_REGCOUNT
	.align		4
.L_155:
        /*02b8*/ 	.byte	0x04, 0x2f
        /*02ba*/ 	.short	(.L_157 - .L_156)
	.align		4
.L_156:
        /*02bc*/ 	.word	index@(_ZN2at6native29vectorized_elementwise_kernelILi4ENS0_13BUnaryFunctorIaaaZZZNS0_18lshift_kernel_cudaERNS_18TensorIteratorBaseEENKUlvE_clEvENKUlvE0_clEvEUlaaE_EESt5arrayIPcLm2EEEEviT0_T1_)
        /*02c0*/ 	.word	0x00000020


	//----- nvinfo : EIATTR_FRAME_SIZE
	.align		4
.L_157:
        /*02c4*/ 	.byte	0x04, 0x11
        /*02c6*/ 	.short	(.L_159 - .L_158)
	.align		4
.L_158:
        /*02c8*/ 	.word	index@(_ZN2at6native29vectorized_elementwise_kernelILi4ENS0_13BUnaryFunctorIaaaZZZNS0_18lshift_kernel_cudaERNS_18TensorIteratorBaseEENKUlvE_clEvENKUlvE0_clEvEUlaaE_EESt5arrayIPcLm2EEEEviT0_T1_)
        /*02cc*/ 	.word	0x00000000


	//----- nvinfo : EIATTR_REGCOUNT
	.align		4
.L_159:
        /*02d0*/ 	.byte	0x04, 0x2f
        /*02d2*/ 	.short	(.L_161 - .L_160)
	.align		4
.L_160:
        /*02d4*/ 	.word	index@(_ZN2at6native29vectorized_elementwise_kernelILi2ENS0_13BUnaryFunctorIaaaZZZNS0_18lshift_kernel_cudaERNS_18TensorIteratorBaseEENKUlvE_clEvENKUlvE0_clEvEUlaaE_EESt5arrayIPcLm2EEEEviT0_T1_)
        /*02d8*/ 	.word	0x00000020


	//----- nvinfo : EIATTR_FRAME_SIZE
	.align		4
.L_161:
        /*02dc*/ 	.byte	0x04, 0x11
        /*02de*/ 	.short	(.L_163 - .L_162)
	.align		4
.L_162:
        /*02e0*/ 	.word	index@(_ZN2at6native29vectorized_elementwise_kernelILi2ENS0_13BUnaryFunctorIaaaZZZNS0_18lshift_kernel_cudaERNS_18TensorIteratorBaseEENKUlvE_clEvENKUlvE0_clEvEUlaaE_EESt5arrayIPcLm2EEEEviT0_T1_)
        /*02e4*/ 	.word	0x00000000


	//----- nvinfo : EIATTR_REGCOUNT
	.align		4
.L_163:
        /*02e8*/ 	.byte	0x04, 0x2f
        /*02ea*/ 	.short	(.L_165 - .L_164)
	.align		4
.L_164:
        /*02ec*/ 	.word	index@(_ZN2at6native27unrolled_elementwise_kernelINS0_13BUnaryFunctorIaaaZZZNS0_18lshift_kernel_cudaERNS_18TensorIteratorBaseEENKUlvE_clEvENKUlvE0_clEvEUlaaE_EESt5arrayIPcLm2EELi4E23TrivialOffsetCalculatorILi1EjESD_NS0_6memory15LoadWithoutCastENSE_16StoreWithoutCastEEEviT_T0_T2_T3_T4_T5_)
        /*02f0*/ 	.word	0x00000016


	//----- nvinfo : EIATTR_FRAME_SIZE
	.align		4
.L_165:
        /*02f4*/ 	.byte	0x04, 0x11
        /*02f6*/ 	.short	(.L_167 - .L_166)
	.align		4
.L_166:
        /*02f8*/ 	.word	index@(_ZN2at6native27unrolled_elementwise_kernelINS0_13BUnaryFunctorIaaaZZZNS0_18lshift_kernel_cudaERNS_18TensorIteratorBaseEENKUlvE_clEvENKUlvE0_clEvEUlaaE_EESt5arrayIPcLm2EELi4E23TrivialOffsetCalculatorILi1EjESD_NS0_6memory15LoadWithoutCastENSE_16StoreWithoutCastEEEviT_T0_T2_T3_T4_T5_)
        /*02fc*/ 	.word	0x00000000


	//----- nvinfo : EIATTR_REGCOUNT
	.align		4
.L_167:
        /*0300*/ 	.byte	0x04, 0x2f
        /*0302*/ 	.short	(.L_169 - .L_168)
	.align		4
.L_168:
        /*0304*/ 	.word	index@(_ZN2at6native18elementwise_kernelILi128ELi4EZNS0_22gpu_kernel_impl_nocastINS0_13BUnaryFunctorIaaaZZZNS0_18lshift_kernel_cudaERNS_18TensorIteratorBaseEENKUlvE_clEvENKUlvE0_clEvEUlaaE_EEEEvS5_RKT_EUliE_EEviT1_)
        /*0308*/ 	.word	0x00000014


	//----- nvinfo : EIATTR_FRAME_SIZE
	.align		4
.L_169:
        /*030c*/ 	.byte	0x04, 0x11
        /*030e*/ 	.short	(.L_171 - .L_170)
	.align		4
.L_170:
        /*0310*/ 	.word	index@(_ZN2at6native18elementwise_kernelILi128ELi4EZNS0_22gpu_kernel_impl_nocastINS0_13BUnaryFunctorIaaaZZZNS0_18lshift_kernel_cudaERNS_18TensorIteratorBaseEENKUlvE_clEvENKUlvE0_clEvEUlaaE_EEEEvS5_RKT_EUliE_EEviT1_)
        /*0314*/ 	.word	0x00000000


	//----- nvinfo : EIATTR_REGCOUNT
	.align		4
.L_171:
        /*0318*/ 	.byte	0x04, 0x2f
        /*031a*/ 	.short	(.L_173 - .L_172)
	.align		4
.L_172:
        /*031c*/ 	.word	index@(_ZN2at6native27unrolled_elementwise_kernelINS0_13BUnaryFunctorIaaaZZZNS0_18lshift_kernel_cudaERNS_18TensorIteratorBaseEENKUlvE_clEvENKUlvE0_clEvEUlaaE_EESt5arrayIPcLm2EELi4E23TrivialOffsetCalculatorILi1EjESD_NS0_6memory12LoadWithCastILi1EEENSE_13StoreWithCastILi1EEEEEviT_T0_T2_T3_T4_T5_)
        /*0320*/ 	.word	0x0000001c


	//----- nvinfo : EIATTR_FRAME_SIZE
	.align		4
.L_173:
        /*0324*/ 	.byte	0x04, 0x11
        /*0326*/ 	.short	(.L_175 - .L_174)
	.align		4
.L_174:
        /*0328*/ 	.word	index@(_ZN2at6native27unrolled_elementwise_kernelINS0_13BUnaryFunctorIaaaZZZNS0_18lshift_kernel_cudaERNS_18TensorIteratorBaseEENKUlvE_clEvENKUlvE0_clEvEUlaaE_EESt5arrayIPcLm2EELi4E23TrivialOffsetCalculatorILi1EjESD_NS0_6memory12LoadWithCastILi1EEENSE_13StoreWithCastILi1EEEEEviT_T0_T2_T3_T4_T5_)
        /*032c*/ 	.word	0x00000000


	//----- nvinfo : EIATTR_REGCOUNT
	.align		4
.L_175:
        /*0330*/ 	.byte	0x04, 0x2f
        /*0332*/ 	.short	(.L_177 - .L_176)
	.align		4
.L_176:
        /*0334*/ 	.word	index@(_ZN2at6native18elementwise_kernelILi128ELi4EZNS0_15gpu_kernel_implINS0_13BUnaryFunctorIaaaZZZNS0_18lshift_kernel_cudaERNS_18TensorIteratorBaseEENKUlvE_clEvENKUlvE0_clEvEUlaaE_EEEEvS5_RKT_EUliE_EEviT1_)
        /*0338*/ 	.word	0x00000018


	//----- nvinfo : EIATTR_FRAME_SIZE
	.align		4
.L_177:
        /*033c*/ 	.byte	0x04, 0x11
        /*033e*/ 	.short	(.L_179 - .L_178)
	.align		4
.L_178:
        /*0340*/ 	.word	index@(_ZN2at6native18elementwise_kernelILi128ELi4EZNS0_15gpu_kernel_implINS0_13BUnaryFunctorIaaaZZZNS0_18lshift_kernel_cudaERNS_18TensorIteratorBaseEENKUlvE_clEvENKUlvE0_clEvEUlaaE_EEEEvS5_RKT_EUliE_EEviT1_)
        /*0344*/ 	.word	0x00000000


	//----- nvinfo : EIATTR_REGCOUNT
	.align		4
.L_179:
        /*0348*/ 	.byte	0x04, 0x2f
        /*034a*/ 	.short	(.L_181 - .L_180)
	.align		4
.L_180:
        /*034c*/ 	.word	index@(_ZN2at6native29vectorized_elementwise_kernelILi8ENS0_13BinaryFunctorIaaaZZZNS0_18lshift_kernel_cudaERNS_18TensorIteratorBaseEENKUlvE_clEvENKUlvE0_clEvEUlaaE_EESt5arrayIPcLm3EEEEviT0_T1_)
        /*0350*/ 	.word	0x00000004


	//----- nvinfo : EIATTR_FRAME_SIZE
	.align		4
.L_181:
        /*0354*/ 	.byte	0x04, 0x11
        /*0356*/ 	.short	(.L_183 - .L_182)
	.align		4
.L_182:
        /*0358*/ 	.word	index@(_ZN2at6native29vectorized_elementwise_kernelILi8ENS0_13BinaryFunctorIaaaZZZNS0_18lshift_kernel_cudaERNS_18TensorIteratorBaseEENKUlvE_clEvENKUlvE0_clEvEUlaaE_EESt5arrayIPcLm3EEEEviT0_T1_)
        /*035c*/ 	.word	0x00000000


	//----- nvinfo : EIATTR_REGCOUNT
	.align		4
.L_183:
        /*0360*/ 	.byte	0x04, 0x2f
        /*0362*/ 	.short	(.L_185 - .L_184)
	.align		4
.L_184:
        /*0364*/ 	.word	index@(_ZN2at6native29vectorized_elementwise_kernelILi4ENS0_13BinaryFunctorIaaaZZZNS0_18lshift_kernel_cudaERNS_18TensorIteratorBaseEENKUlvE_clEvENKUlvE0_clEvEUlaaE_EESt5arrayIPcLm3EEEEviT0_T1_)
        /*0368*/ 	.word	0x00000020


	//----- nvinfo : EIATTR_FRAME_SIZE
	.align		4
.L_185:
        /*036c*/ 	.byte	0x04, 0x11
        /*036e*/ 	.short	(.L_187 - .L_186)
	.align		4
.L_186:
        /*0370*/ 	.word	index@(_ZN2at6native29vectorized_elementwise_kernelILi4ENS0_13BinaryFunctorIaaaZZZNS0_18lshift_kernel_cudaERNS_18TensorIteratorBaseEENKUlvE_clEvENKUlvE0_clEvEUlaaE_EESt5arrayIPcLm3EEEEviT0_T1_)
        /*0374*/ 	.word	0x00000000


	//----- nvinfo : EIATTR_REGCOUNT
	.align		4
.L_187:
        /*0378*/ 	.byte	0x04, 0x2f
        /*037a*/ 	.short	(.L_189 - .L_188)
	.align		4
.L_188:
        /*037c*/ 	.word	index@(_ZN2at6native29vectorized_elementwise_kernelILi2ENS0_13BinaryFunctorIaaaZZZNS0_18lshift_kernel_cudaERNS_18TensorIteratorBaseEENKUlvE_clEvENKUlvE0_clEvEUlaaE_EESt5arrayIPcLm3EEEEviT0_T1_)
        /*0380*/ 	.word	0x00000020


	//----- nvinfo : EIATTR_FRAME_SIZE
	.align		4
.L_189:
        /*0384*/ 	.byte	0x04, 0x11
        /*0386*/ 	.short	(.L_191 - .L_190)
	.align		4
.L_190:
        /*0388*/ 	.word	index@(_ZN2at6native29vectorized_elementwise_kernelILi2ENS0_13BinaryFunctorIaaaZZZNS0_18lshift_kernel_cudaERNS_18TensorIteratorBaseEENKUlvE_clEvENKUlvE0_clEvEUlaaE_EESt5arrayIPcLm3EEEEviT0_T1_)
        /*038c*/ 	.word	0x00000000


	//----- nvinfo : EIATTR_REGCOUNT
	.align		4
.L_191:
        /*0390*/ 	.byte	0x04, 0x2f
        /*0392*/ 	.short	(.L_193 - .L_192)
	.align		4
.L_192:
        /*0394*/ 	.word	index@(_ZN2at6native27unrolled_elementwise_kernelINS0_13BinaryFunctorIaaaZZZNS0_18lshift_kernel_cudaERNS_18TensorIteratorBaseEENKUlvE_clEvENKUlvE0_clEvEUlaaE_EESt5arrayIPcLm3EELi4E23TrivialOffsetCalculatorILi2EjESC_ILi1EjENS0_6memory15LoadWithoutCastENSF_16StoreWithoutCastEEEviT_T0_T2_T3_T4_T5_)
        /*0398*/ 	.word	0x0000001d


	//----- nvinfo : EIATTR_FRAME_SIZE
	.align		4
.L_193:
        /*039c*/ 	.byte	0x04, 0x11
        /*039e*/ 	.short	(.L_195 - .L_194)
	.align		4
.L_194:
        /*03a0*/ 	.word	index@(_ZN2at6native27unrolled_elementwise_kernelINS0_13BinaryFunctorIaaaZZZNS0_18lshift_kernel_cudaERNS_18TensorIteratorBaseEENKUlvE_clEvENKUlvE0_clEvEUlaaE_EESt5arrayIPcLm3EELi4E23TrivialOffsetCalculatorILi2EjESC_ILi1EjENS0_6memory15LoadWithoutCastENSF_16StoreWithoutCastEEEviT_T0_T2_T3_T4_T5_)
        /*03a4*/ 	.word	0x00000000


	//----- nvinfo : EIATTR_REGCOUNT
	.align		4
.L_195:
        /*03a8*/ 	.byte	0x04, 0x2f
        /*03aa*/ 	.short	(.L_197 - .L_196)
	.align		4
.L_196:
        /*03ac*/ 	.word	index@(_ZN2at6native18elementwise_kernelILi128ELi4EZNS0_22gpu_kernel_impl_nocastINS0_13BinaryFunctorIaaaZZZNS0_18lshift_kernel_cudaERNS_18TensorIteratorBaseEENKUlvE_clEvENKUlvE0_clEvEUlaaE_EEEEvS5_RKT_EUliE_EEviT1_)
        /*03b0*/ 	.word	0x00000014


	//----- nvinfo : EIATTR_FRAME_SIZE
	.align		4
.L_197:
        /*03b4*/ 	.byte	0x04, 0x11
        /*03b6*/ 	.short	(.L_199 - .L_198)
	.align		4
.L_198:
        /*03b8*/ 	.word	index@(_ZN2at6native18elementwise_kernelILi128ELi4EZNS0_22gpu_kernel_impl_nocastINS0_13BinaryFunctorIaaaZZZNS0_18lshift_kernel_cudaERNS_18TensorIteratorBaseEENKUlvE_clEvENKUlvE0_clEvEUlaaE_EEEEvS5_RKT_EUliE_EEviT1_)
        /*03bc*/ 	.word	0x00000000


	//----- nvinfo : EIATTR_REGCOUNT
	.align		4
.L_199:
        /*03c0*/ 	.byte	0x04, 0x2f
        /*03c2*/ 	.short	(.L_201 - .L_200)
	.align		4
.L_200:
        /*03c4*/ 	.word	index@(_ZN2at6native27unrolled_elementwise_kernelINS0_13BinaryFunctorIaaaZZZNS0_18lshift_kernel_cudaERNS_18TensorIteratorBaseEENKUlvE_clEvENKUlvE0_clEvEUlaaE_EESt5arrayIPcLm3EELi4E23TrivialOffsetCalculatorILi2EjESC_ILi1EjENS0_6memory12LoadWithCastILi2EEENSF_13StoreWithCastILi1EEEEEviT_T0_T2_T3_T4_T5_)
        /*03c8*/ 	.word	0x0000001e


	//----- nvinfo : EIATTR_FRAME_SIZE
	.align		4
.L_201:
        /*03cc*/ 	.byte	0x04, 0x11
        /*03ce*/ 	.short	(.L_203 - .L_202)
	.align		4
.L_202:
        /*03d0*/ 	.word	index@(_ZN2at6native27unrolled_elementwise_kernelINS0_13BinaryFunctorIaaaZZZNS0_18lshift_kernel_cudaERNS_18TensorIteratorBaseEENKUlvE_clEvENKUlvE0_clEvEUlaaE_EESt5arrayIPcLm3EELi4E23TrivialOffsetCalculatorILi2EjESC_ILi1EjENS0_6memory12LoadWithCastILi2EEENSF_13StoreWithCastILi1EEEEEviT_T0_T2_T3_T4_T5_)
        /*03d4*/ 	.word	0x00000000


	//----- nvinfo : EIATTR_REGCOUNT
	.align		4
.L_203:
        /*03d8*/ 	.byte	0x04, 0x2f
        /*03da*/ 	.short	(.L_205 - .L_204)
	.align		4
.L_204:
        /*03dc*/ 	.word	index@(_ZN2at6native18elementwise_kernelILi128ELi4EZNS0_15gpu_kernel_implINS0_13BinaryFunctorIaaaZZZNS0_18lshift_kernel_cudaERNS_18TensorIteratorBaseEENKUlvE_clEvENKUlvE0_clEvEUlaaE_EEEEvS5_RKT_EUliE_EEviT1_)
        /*03e0*/ 	.word	0x00000018


	//----- nvinfo : EIATTR_FRAME_SIZE
	.align		4
.L_205:
        /*03e4*/ 	.byte	0x04, 0x11
        /*03e6*/ 	.short	(.L_207 - .L_206)
	.align		4
.L_206:
        /*03e8*/ 	.word	index@(_ZN2at6native18elementwise_kernelILi128ELi4EZNS0_15gpu_kernel_implINS0_13BinaryFunctorIaaaZZZNS0_18lshift_kernel_cudaERNS_18TensorIteratorBaseEENKUlvE_clEvENKUlvE0_clEvEUlaaE_EEEEvS5_RKT_EUliE_EEviT1_)
        /*03ec*/ 	.word	0x00000000


	//----- nvinfo : EIATTR_REGCOUNT
	.align		4
.L_207:
        /*03f0*/ 	.byte	0x04, 0x2f
        /*03f2*/ 	.short	(.L_209 - .L_208)
	.align		4
.L_208:
        /*03f4*/ 	.word	index@(_ZN2at6native29vectorized_elementwise_kernelILi8ENS0_13AUnaryFunctorIiiiZZZNS0_18lshift_kernel_cudaERNS_18TensorIteratorBaseEENKUlvE_clEvENKUlvE1_clEvEUliiE_EESt5arrayIPcLm2EEEEviT0_T1_)
        /*03f8*/ 	.word	0x00000004


	//----- nvinfo : EIATTR_FRAME_SIZE
	.align		4
.L_209:
        /*03fc*/ 	.byte	0x04, 0x11
        /*03fe*/ 	.short	(.L_211 - .L_210)
	.align		4
.L_210:
        /*0400*/ 	.word	index@(_ZN2at6native29vectorized_elementwise_kernelILi8ENS0_13AUnaryFunctorIiiiZZZNS0_18lshift_kernel_cudaERNS_18TensorIteratorBaseEENKUlvE_clEvENKUlvE1_clEvEUliiE_EESt5arrayIPcLm2EEEEviT0_T1_)
        /*0404*/ 	.word	0x00000000


	//----- nvinfo : EIATTR_REGCOUNT
	.align		4
.L_211:
        /*0408*/ 	.byte	0x04, 0x2f
        /*040a*/ 	.short	(.L_213 - .L_212)
	.align		4
.L_212:
        /*040c*/ 	.word	index@(_ZN2at6native29vectorized_elementwise_kernelILi4ENS0_13AUnaryFunctorIiiiZZZNS0_18lshift_kernel_cudaERNS_18TensorIteratorBaseEENKUlvE_clEvENKUlvE1_clEvEUliiE_EESt5arrayIPcLm2EEEEviT0_T1_)
        /*0410*/ 	.word	0x00000020


	//----- nvinfo : EIATTR_FRAME_SIZE
	.align		4
.L_213:
        /*0414*/ 	.byte	0x04, 0x11
        /*0416*/ 	.short	(.L_215 - .L_214)
	.align		4
.L_214:
        /*0418*/ 	.word	index@(_ZN2at6native29vectorized_elementwise_kernelILi4ENS0_13AUnaryFunctorIiiiZZZNS0_18lshift_kernel_cudaERNS_18TensorIteratorBaseEENKUlvE_clEvENKUlvE1_clEvEUliiE_EESt5arrayIPcLm2EEEEviT0_T1_)
        /*041c*/ 	.word	0x00000000


	//----- nvinfo : EIATTR_REGCOUNT
	.align		4
.L_215:
        /*0420*/ 	.byte	0x04, 0x2f
        /*0422*/ 	.short	(.L_217 - .L_216)
	.align		4
.L_216:
        /*0424*/ 	.word	index@(_ZN2at6native29vectorized_elementwise_kernelILi2ENS0_13AUnaryFunctorIiiiZZZNS0_18lshift_kernel_cudaERNS_18TensorIteratorBaseEENKUlvE_clEvENKUlvE1_clEvEUliiE_EESt5arrayIPcLm2EEEEviT0_T1_)
        /*0428*/ 	.word	0x00000020


	//----- nvinfo : EIATTR_FRAME_SIZE
	.align		4
.L_217:
        /*042c*/ 	.byte	0x04, 0x11
        /*042e*/ 	.short	(.L_219 - .L_218)
	.align		4
.L_218:
        /*0430*/ 	.word	index@(_ZN2at6native29vectorized_elementwise_kernelILi2ENS0_13AUnaryFunctorIiiiZZZNS0_18lshift_kernel_cudaERNS_18TensorIteratorBaseEENKUlvE_clEvENKUlvE1_clEvEUliiE_EESt5arrayIPcLm2EEEEviT0_T1_)
        /*0434*/ 	.word	0x00000000


	//----- nvinfo : EIATTR_REGCOUNT
	.align		4
.L_219:
        /*0438*/ 	.byte	0x04, 0x2f
        /*043a*/ 	.short	(.L_221 - .L_220)
	.align		4
.L_220:
        /*043c*/ 	.word	index@(_ZN2at6native27unrolled_elementwise_kernelINS0_13AUnaryFunctorIiiiZZZNS0_18lshift_kernel_cudaERNS_18TensorIteratorBaseEENKUlvE_clEvENKUlvE1_clEvEUliiE_EESt5arrayIPcLm2EELi4E23TrivialOffsetCalculatorILi1EjESD_NS0_6memory15LoadWithoutCastENSE_16StoreWithoutCastEEEviT_T0_T2_T3_T4_T5_)
        /*0440*/ 	.word	0x00000016


	//----- nvinfo : EIATTR_FRAME_SIZE
	.align		4
.L_221:
        /*0444*/ 	.byte	0x04, 0x11
        /*0446*/ 	.short	(.L_223 - .L_222)
	.align		4
.L_222:
        /*0448*/ 	.word	index@(_ZN2at6native27unrolled_elementwise_kernelINS0_13AUnaryFunctorIiiiZZZNS0_18lshift_kernel_cudaERNS_18TensorIteratorBaseEENKUlvE_clEvENKUlvE1_clEvEUliiE_EESt5arrayIPcLm2EELi4E23TrivialOffsetCalculatorILi1EjESD_NS0_6memory15LoadWithoutCastENSE_16StoreWithoutCastEEEviT_T0_T2_T3_T4_T5_)
        /*044c*/ 	.word	0x00000000


	//----- nvinfo : EIATTR_REGCOUNT
	.align		4
.L_223:
        /*0450*/ 	.byte	0x04, 0x2f
        /*0452*/ 	.short	(.L_225 - .L_224)
	.align		4
.L_224:
        /*0454*/ 	.word	index@(_ZN2at6native18elementwise_kernelILi128ELi2EZNS0_22gpu_kernel_impl_nocastINS0_13AUnaryFunctorIiiiZZZNS0_18lshift_kernel_cudaERNS_18TensorIteratorBaseEENKUlvE_clEvENKUlvE1_clEvEUliiE_EEEEvS5_RKT_EUliE_EEviT1_)
        /*0458*/ 	.word	0x00000014


	//----- nvinfo : EIATTR_FRAME_SIZE
	.align		4
.L_225:
        /*045c*/ 	.byte	0x04, 0x11
        /*045e*/ 	.short	(.L_227 - .L_226)
	.align		4
.L_226:
        /*0460*/ 	.word	index@(_ZN2at6native18elementwise_kernelILi128ELi2EZNS0_22gpu_kernel_impl_nocastINS0_13AUnaryFunctorIiiiZZZNS0_18lshift_kernel_cudaERNS_18TensorIteratorBaseEENKUlvE_clEvENKUlvE1_clEvEUliiE_EEEEvS5_RKT_EUliE_EEviT1_)
        /*0464*/ 	.word	0x00000000


	//----- nvinfo : EIATTR_REGCOUNT
	.align		4
.L_227:
        /*0468*/ 	.byte	0x04, 0x2f
        /*046a*/ 	.short	(.L_229 - .L_228)
	.align		4
.L_228:
        /*046c*/ 	.word	index@(_ZN2at6native27unrolled_elementwise_kernelINS0_13AUnaryFunctorIiiiZZZNS0_18lshift_kernel_cudaERNS_18TensorIteratorBaseEENKUlvE_clEvENKUlvE1_clEvEUliiE_EESt5arrayIPcLm2EELi4E23TrivialOffsetCalculatorILi1EjESD_NS0_6memory12LoadWithCastILi1EEENSE_13StoreWithCastILi1EEEEEviT_T0_T2_T3_T4_T5_)
        /*0470*/ 	.word	0x0000001e


	//----- nvinfo : EIATTR_FRAME_SIZE
	.align		4
.L_229:
        /*0474*/ 	.byte	0x04, 0x11
        /*0476*/ 	.short	(.L_231 - .L_230)
	.align		4
.L_230:
        /*0478*/ 	.word	index@(_ZN2at6native27unrolled_elementwise_kernelINS0_13AUnaryFunctorIiiiZZZNS0_18lshift_kernel_cudaERNS_18TensorIteratorBaseEENKUlvE_clEvENKUlvE1_clEvEUliiE_EESt5arrayIPcLm2EELi4E23TrivialOffsetCalculatorILi1EjESD_NS0_6memory12LoadWithCastILi1EEENSE_13StoreWithCastILi1EEEEEviT_T0_T2_T3_T4_T5_)
        /*047c*/ 	.word	0x00000000


	//----- nvinfo : EIATTR_REGCOUNT
	.align		4
.L_231:
        /*0480*/ 	.byte	0x04, 0x2f
        /*0482*/ 	.short	(.L_233 - .L_232)
	.align		4
.L_232:
        /*0484*/ 	.word	index@(_ZN2at6native18elementwise_kernelILi128ELi4EZNS0_15gpu_kernel_implINS0_13AUnaryFunctorIiiiZZZNS0_18lshift_kernel_cudaERNS_18TensorIteratorBaseEENKUlvE_clEvENKUlvE1_clEvEUliiE_EEEEvS5_RKT_EUliE_EEviT1_)
        /*0488*/ 	.word	0x00000018


	//----- nvinfo : EIATTR_FRAME_SIZE
	.align		4
.L_233:
        /*048c*/ 	.byte	0x04, 0x11
        /*048e*/ 	.short	(.L_235 - .L_234)
	.align		4
.L_234:
        /*0490*/ 	.word	index@(_ZN2at6native18elementwise_kernelILi128ELi4EZNS0_15gpu_kernel_implINS0_13AUnaryFunctorIiiiZZZNS0_18lshift_kernel_cudaERNS_18TensorIteratorBaseEENKUlvE_clEvENKUlvE1_clEvEUliiE_EEEEvS5_RKT_EUliE_EEviT1_)
        /*0494*/ 	.word	0x00000000


	//----- nvinfo : EIATTR_REGCOUNT
	.align		4
.L_235:
        /*0498*/ 	.byte	0x04, 0x2f
        /*049a*/ 	.short	(.L_237 - .L_236)
	.align		4
.L_236:
        /*049c*/ 	.word	index@(_ZN2at6native29vectorized_elementwise_kernelILi8ENS0_13BUnaryFunctorIiiiZZZNS0_18lshift_kernel_cudaERNS_18TensorIteratorBaseEENKUlvE_clEvENKUlvE1_clEvEUliiE_EESt5arrayIPcLm2EEEEviT0_T1_)
        /*04a0*/ 	.word	0x00000004


	//----- nvinfo : EIATTR_FRAME_SIZE
	.align		4
.L_237:
        /*04a4*/ 	.byte	0x04, 0x11
        /*04a6*/ 	.short	(.L_239 - .L_238)
	.align		4
.L_238:
        /*04a8*/ 	.word	index@(_ZN2at6native29vectorized_elementwise_kernelILi8ENS0_13BUnaryFunctorIiiiZZZNS0_18lshift_kernel_cudaERNS_18TensorIteratorBaseEENKUlvE_clEvENKUlvE1_clEvEUliiE_EESt5arrayIPcLm2EEEEviT0_T1_)
        /*04ac*/ 	.word	0x00000000


	//----- nvinfo : EIATTR_REGCOUNT
	.align		4
.L_239:
        /*04b0*/ 	.byte	0x04, 0x2f
        /*04b2*/ 	.short	(.L_241 - .L_240)
	.align		4
.L_240:
        /*04b4*/ 	.word	index@(_ZN2at6native29vectorized_elementwise_kernelILi4ENS0_13BUnaryFunctorIiiiZZZNS0_18lshift_kernel_cudaERNS_18TensorIteratorBaseEENKUlvE_clEvENKUlvE1_clEvEUliiE_EESt5arrayIPcLm2EEEEviT0_T1_)
        /*04b8*/ 	.word	0x00000020


	//----- nvinfo : EIATTR_FRAME_SIZE
	.align		4
.L_241:
        /*04bc*/ 	.byte	0x04, 0x11
        /*04be*/ 	.short	(.L_243 - .L_242)
	.align		4
.L_242:
        /*04c0*/ 	.word	index@(_ZN2at6native29vectorized_elementwise_kernelILi4ENS0_13BUnaryFunctorIiiiZZZNS0_18lshift_kernel_cudaERNS_18TensorIteratorBaseEENKUlvE_clEvENKUlvE1_clEvEUliiE_EESt5arrayIPcLm2EEEEviT0_T1_)
        /*04c4*/ 	.word	0x00000000


	//----- nvinfo : EIATTR_REGCOUNT
	.align		4
.L_243:
        /*04c8*/ 	.byte	0x04, 0x2f
        /*04ca*/ 	.short	(.L_245 - .L_244)
	.align		4
.L_244:
        /*04cc*/ 	.word	index@(_ZN2at6native29vectorized_elementwise_kernelILi2ENS0_13BUnaryFunctorIiiiZZZNS0_18lshift_kernel_cudaERNS_18TensorIteratorBaseEENKUlvE_clEvENKUlvE1_clEvEUliiE_EESt5arrayIPcLm2EEEEviT0_T1_)
        /*04d0*/ 	.word	0x00000020


	//----- nvinfo : EIATTR_FRAME_SIZE
	.align		4
.L_245:
        /*04d4*/ 	.byte	0x04, 0x11
        /*04d6*/ 	.short	(.L_247 - .L_246)
	.align		4
.L_246:
        /*04d8*/ 	.word	index@(_ZN2at6native29vectorized_elementwise_kernelILi2ENS0_13BUnaryFunctorIiiiZZZNS0_18lshift_kernel_cudaERNS_18TensorIteratorBaseEENKUlvE_clEvENKUlvE1_clEvEUliiE_EESt5arrayIPcLm2EEEEviT0_T1_)
        /*04dc*/ 	.word	0x00000000


	//----- nvinfo : EIATTR_REGCOUNT
	.align		4
.L_247:
        /*04e0*/ 	.byte	0x04, 0x2f
        /*04e2*/ 	.short	(.L_249 - .L_248)
	.align		4
.L_248:
        /*04e4*/ 	.word	index@(_ZN2at6native27unrolled_elementwise_kernelINS0_13BUnaryFunctorIiiiZZZNS0_18lshift_kernel_cudaERNS_18TensorIteratorBaseEENKUlvE_clEvENKUlvE1_clEvEUliiE_EESt5arrayIPcLm2EELi4E23TrivialOffsetCalculatorILi1EjESD_NS0_6memory15LoadWithoutCastENSE_16StoreWithoutCastEEEviT_T0_T2_T3_T4_T5_)
        /*04e8*/ 	.word	0x00000016


	//----- nvinfo : EIATTR_FRAME_SIZE
	.align		4
.L_249:
        /*04ec*/ 	.byte	0x04, 0x11
        /*04ee*/ 	.short	(.L_251 - .L_250)
	.align		4
.L_250:
        /*04f0*/ 	.word	index@(_ZN2at6native27unrolled_elementwise_kernelINS0_13BUnaryFunctorIiiiZZZNS0_18lshift_kernel_cudaERNS_18TensorIteratorBaseEENKUlvE_clEvENKUlvE1_clEvEUliiE_EESt5arrayIPcLm2EELi4E23TrivialOffsetCalculatorILi1EjESD_NS0_6memory15LoadWithoutCastENSE_16StoreWithoutCastEEEviT_T0_T2_T3_T4_T5_)
        /*04f4*/ 	.word	0x00000000


	//----- nvinfo : EIATTR_REGCOUNT
	.align		4
.L_251:
        /*04f8*/ 	.byte	0x04, 0x2f
        /*04fa*/ 	.short	(.L_253 - .L_252)
	.align		4
.L_252:
        /*04fc*/ 	.word	index@(_ZN2at6native18elementwise_kernelILi128ELi2EZNS0_22gpu_kernel_impl_nocastINS0_13BUnaryFunctorIiiiZZZNS0_18lshift_kernel_cudaERNS_18TensorIteratorBaseEENKUlvE_clEvENKUlvE1_clEvEUliiE_EEEEvS5_RKT_EUliE_EEviT1_)
        /*0500*/ 	.word	0x00000014


	//----- nvinfo : EIATTR_FRAME_SIZE
	.align		4
.L_253:
        /*0504*/ 	.byte	0x04, 0x11
        /*0506*/ 	.short	(.L_255 - .L_254)
	.align		4
.L_254:
        /*0508*/ 	.word	index@(_ZN2at6native18elementwise_kernelILi128ELi2EZNS0_22gpu_kernel_impl_nocastINS0_13BUnaryFunctorIiiiZZZNS0_18lshift_kernel_cudaERNS_18TensorIteratorBaseEENKUlvE_clEvENKUlvE1_clEvEUliiE_EEEEvS5_RKT_EUliE_EEviT1_)
        /*050c*/ 	.word	0x00000000


	//----- nvinfo : EIATTR_REGCOUNT
	.align		4
.L_255:
        /*0510*/ 	.byte	0x04, 0x2f
        /*0512*/ 	.short	(.L_257 - .L_256)
	.align		4
.L_256:
        /*0514*/ 	.word	index@(_ZN2at6native27unrolled_elementwise_kernelINS0_13BUnaryFunctorIiiiZZZNS0_18lshift_kernel_cudaERNS_18TensorIteratorBaseEENKUlvE_clEvENKUlvE1_clEvEUliiE_EESt5arrayIPcLm2EELi4E23TrivialOffsetCalculatorILi1EjESD_NS0_6memory12LoadWithCastILi1EEENSE_13StoreWithCastILi1EEEEEviT_T0_T2_T3_T4_T5_)
        /*0518*/ 	.word	0x0000001e


	//----- nvinfo : EIATTR_FRAME_SIZE
	.align		4
.L_257:
        /*051c*/ 	.byte	0x04, 0x11
        /*051e*/ 	.short	(.L_259 - .L_258)
	.align		4
.L_258:
        /*0520*/ 	.word	index@(_ZN2at6native27unrolled_elementwise_kernelINS0_13BUnaryFunctorIiiiZZZNS0_18lshift_kernel_cudaERNS_18TensorIteratorBaseEENKUlvE_clEvENKUlvE1_clEvEUliiE_EESt5arrayIPcLm2EELi4E23TrivialOffsetCalculatorILi1EjESD_NS0_6memory12LoadWithCastILi1EEENSE_13StoreWithCastILi1EEEEEviT_T0_T2_T3_T4_T5_)
        /*0524*/ 	.word	0x00000000


	//----- nvinfo : EIATTR_REGCOUNT
	.align		4
.L_259:
        /*0528*/ 	.byte	0x04, 0x2f
        /*052a*/ 	.short	(.L_261 - .L_260)
	.align		4
.L_260:
        /*052c*/ 	.word	index@(_ZN2at6native18elementwise_kernelILi128ELi4EZNS0_15gpu_kernel_implINS0_13BUnaryFunctorIiiiZZZNS0_18lshift_kernel_cudaERNS_18TensorIteratorBaseEENKUlvE_clEvENKUlvE1_clEvEUliiE_EEEEvS5_RKT_EUliE_EEviT1_)
        /*0530*/ 	.word	0x00000018


	//----- nvinfo : EIATTR_FRAME_SIZE
	.align		4
.L_261:
        /*0534*/ 	.byte	0x04, 0x11
        /*0536*/ 	.short	(.L_263 - .L_262)
	.align		4
.L_262:
        /*0538*/ 	.word	index@(_ZN2at6native18elementwise_kernelILi128ELi4EZNS0_15gpu_kernel_implINS0_13BUnaryFunctorIiiiZZZNS0_18lshift_kernel_cudaERNS_18TensorIteratorBaseEENKUlvE_clEvENKUlvE1_clEvEUliiE_EEEEvS5_RKT_EUliE_EEviT1_)
        /*053c*/ 	.word	0x00000000


	//----- nvinfo : EIATTR_REGCOUNT
	.align		4
.L_263:
        /*0540*/ 	.byte	0x04, 0x2f
        /*0542*/ 	.short	(.L_265 - .L_264)
	.align		4
.L_264:
        /*0544*/ 	.word	index@(_ZN2at6native29vectorized_elementwise_kernelILi8ENS0_13BinaryFunctorIiiiZZZNS0_18lshift_kernel_cudaERNS_18TensorIteratorBaseEENKUlvE_clEvENKUlvE1_clEvEUliiE_EESt5arrayIPcLm3EEEEviT0_T1_)
        /*0548*/ 	.word	0x00000004


	//----- nvinfo : EIATTR_FRAME_SIZE
	.align		4
.L_265:
        /*054c*/ 	.byte	0x04, 0x11
        /*054e*/ 	.short	(.L_267 - .L_266)
	.align		4
.L_266:
        /*0550*/ 	.word	index@(_ZN2at6native29vectorized_elementwise_kernelILi8ENS0_13BinaryFunctorIiiiZZZNS0_18lshift_kernel_cudaERNS_18TensorIteratorBaseEENKUlvE_clEvENKUlvE1_clEvEUliiE_EESt5arrayIPcLm3EEEEviT0_T1_)
        /*0554*/ 	.word	0x00000000


	//----- nvinfo : EIATTR_REGCOUNT
	.align		4
.L_267:
        /*0558*/ 	.byte	0x04, 0x2f
        /*055a*/ 	.short	(.L_269 - .L_268)
	.align		4
.L_268:
        /*055c*/ 	.word	index@(_ZN2at6native29vectorized_elementwise_kernelILi4ENS0_13BinaryFunctorIiiiZZZNS0_18lshift_kernel_cudaERNS_18TensorIteratorBaseEENKUlvE_clEvENKUlvE1_clEvEUliiE_EESt5arrayIPcLm3EEEEviT0_T1_)
        /*0560*/ 	.word	0x00000020


	//----- nvinfo : EIATTR_FRAME_SIZE
	.align		4
.L_269:
        /*0564*/ 	.byte	0x04, 0x11
        /*0566*/ 	.short	(.L_271 - .L_270)
	.align		4
.L_270:
        /*0568*/ 	.word	index@(_ZN2at6native29vectorized_elementwise_kernelILi4ENS0_13BinaryFunctorIiiiZZZNS0_18lshift_kernel_cudaERNS_18TensorIteratorBaseEENKUlvE_clEvENKUlvE1_clEvEUliiE_EESt5arrayIPcLm3EEEEviT0_T1_)
        /*056c*/ 	.word	0x00000000


	//----- nvinfo : EIATTR_REGCOUNT
	.align		4
.L_271:
        /*0570*/ 	.byte	0x04, 0x2f
        /*0572*/ 	.short	(.L_273 - .L_272)
	.align		4
.L_272:
        /*0574*/ 	.word	index@(_ZN2at6native29vectorized_elementwise_kernelILi2ENS0_13BinaryFunctorIiiiZZZNS0_18lshift_kernel_cudaERNS_18TensorIteratorBaseEENKUlvE_clEvENKUlvE1_clEvEUliiE_EESt5arrayIPcLm3EEEEviT0_T1_)
        /*0578*/ 	.word	0x00000020


	//----- nvinfo : EIATTR_FRAME_SIZE
	.align		4
.L_273:
        /*057c*/ 	.byte	0x04, 0x11
        /*057e*/ 	.short	(.L_275 - .L_274)
	.align		4
.L_274:
        /*0580*/ 	.word	index@(_ZN2at6native29vectorized_elementwise_kernelILi2ENS0_13BinaryFunctorIiiiZZZNS0_18lshift_kernel_cudaERNS_18TensorIteratorBaseEENKUlvE_clEvENKUlvE1_clEvEUliiE_EESt5arrayIPcLm3EEEEviT0_T1_)
        /*0584*/ 	.word	0x00000000


	//----- nvinfo : EIATTR_REGCOUNT
	.align		4
.L_275:
        /*0588*/ 	.byte	0x04, 0x2f
        /*058a*/ 	.short	(.L_277 - .L_276)
	.align		4
.L_276:
        /*058c*/ 	.word	index@(_ZN2at6native27unrolled_elementwise_kernelINS0_13BinaryFunctorIiiiZZZNS0_18lshift_kernel_cudaERNS_18TensorIteratorBaseEENKUlvE_clEvENKUlvE1_clEvEUliiE_EESt5arrayIPcLm3EELi4E23TrivialOffsetCalculatorILi2EjESC_ILi1EjENS0_6memory15LoadWithoutCastENSF_16StoreWithoutCastEEEviT_T0_T2_T3_T4_T5_)
        /*0590*/ 	.word	0x0000001e


	//----- nvinfo : EIATTR_FRAME_SIZE
	.align		4
.L_277:
        /*0594*/ 	.byte	0x04, 0x11
        /*0596*/ 	.short	(.L_279 - .L_278)
	.align		4
.L_278:
        /*0598*/ 	.word	index@(_ZN2at6native27unrolled_elementwise_kernelINS0_13BinaryFunctorIiiiZZZNS0_18lshift_kernel_cudaERNS_18TensorIteratorBaseEENKUlvE_clEvENKUlvE1_clEvEUliiE_EESt5arrayIPcLm3EELi4E23TrivialOffsetCalculatorILi2EjESC_ILi1EjENS0_6memory15LoadWithoutCastENSF_16StoreWithoutCastEEEviT_T0_T2_T3_T4_T5_)
        /*059c*/ 	.word	0x00000000


	//----- nvinfo : EIATTR_REGCOUNT
	.align		4
.L_279:
        /*05a0*/ 	.byte	0x04, 0x2f
        /*05a2*/ 	.short	(.L_281 - .L_280)
	.align		4
.L_280:
        /*05a4*/ 	.word	index@(_ZN2at6native18elementwise_kernelILi128ELi2EZNS0_22gpu_kernel_impl_nocastINS0_13BinaryFunctorIiiiZZZNS0_18lshift_kernel_cudaERNS_18TensorIteratorBaseEENKUlvE_clEvENKUlvE1_clEvEUliiE_EEEEvS5_RKT_EUliE_EEviT1_)
        /*05a8*/ 	.word	0x00000014


	//----- nvinfo : EIATTR_FRAME_SIZE
	.align		4
.L_281:
        /*05ac*/ 	.byte	0x04, 0x11
        /*05ae*/ 	.short	(.L_283 - .L_282)
	.align		4
.L_282:
        /*05b0*/ 	.word	index@(_ZN2at6native18elementwise_kernelILi128ELi2EZNS0_22gpu_kernel_impl_nocastINS0_13BinaryFunctorIiiiZZZNS0_18lshift_kernel_cudaERNS_18TensorIteratorBaseEENKUlvE_clEvENKUlvE1_clEvEUliiE_EEEEvS5_RKT_EUliE_EEviT1_)
        /*05b4*/ 	.word	0x00000000


	//----- nvinfo : EIATTR_REGCOUNT
	.align		4
.L_283:
        /*05b8*/ 	.byte	0x04, 0x2f
        /*05ba*/ 	.short	(.L_285 - .L_284)
	.align		4
.L_284:
        /*05bc*/ 	.word	index@(_ZN2at6native27unrolled_elementwise_kernelINS0_13BinaryFunctorIiiiZZZNS0_18lshift_kernel_cudaERNS_18TensorIteratorBaseEENKUlvE_clEvENKUlvE1_clEvEUliiE_EESt5arrayIPcLm3EELi4E23TrivialOffsetCalculatorILi2EjESC_ILi1EjENS0_6memory12LoadWithCastILi2EEENSF_13StoreWithCastILi1EEEEEviT_T0_T2_T3_T4_T5_)
        /*05c0*/ 	.word	0x00000020


	//----- nvinfo : EIATTR_FRAME_SIZE
	.align		4
.L_285:
        /*05c4*/ 	.byte	0x04, 0x11
        /*05c6*/ 	.short	(.L_287 - .L_286)
	.align		4
.L_286:
        /*05c8*/ 	.word	index@(_ZN2at6native27unrolled_elementwise_kernelINS0_13BinaryFunctorIiiiZZZNS0_18lshift_kernel_cudaERNS_18TensorIteratorBaseEENKUlvE_clEvENKUlvE1_clEvEUliiE_EESt5arrayIPcLm3EELi4E23TrivialOffsetCalculatorILi2EjESC_ILi1EjENS0_6memory12LoadWithCastILi2EEENSF_13StoreWithCastILi1EEEEEviT_T0_T2_T3_T4_T5_)
        /*05cc*/ 	.word	0x00000000


	//----- nvinfo : EIATTR_REGCOUNT
	.align		4
.L_287:
        /*05d0*/ 	.byte	0x04, 0x2f
        /*05d2*/ 	.short	(.L_289 - .L_288)
	.align		4
.L_288:
        /*05d4*/ 	.word	index@(_ZN2at6native18elementwise_kernelILi128ELi4EZNS0_15gpu_kernel_implINS0_13BinaryFunctorIiiiZZZNS0_18lshift_kernel_cudaERNS_18TensorIteratorBaseEENKUlvE_clEvENKUlvE1_clEvEUliiE_EEEEvS5_RKT_EUliE_EEviT1_)
        /*05d8*/ 	.word	0x00000018


	//----- nvinfo : EIATTR_FRAME_SIZE
	.align		4
.L_289:
        /*05dc*/ 	.byte	0x04, 0x11
        /*05de*/ 	.short	(.L_291 - .L_290)
	.align		4
.L_290:
        /*05e0*/ 	.word	index@(_ZN2at6native18elementwise_kernelILi128ELi4EZNS0_15gpu_kernel_implINS0_13BinaryFunctorIiiiZZZNS0_18lshift_kernel_cudaERNS_18TensorIteratorBaseEENKUlvE_clEvENKUlvE1_clEvEUliiE_EEEEvS5_RKT_EUliE_EEviT1_)
        /*05e4*/ 	.word	0x00000000


	//----- nvinfo : EIATTR_REGCOUNT
	.align		4
.L_291:
        /*05e8*/ 	.byte	0x04, 0x2f
        /*05ea*/ 	.short	(.L_293 - .L_292)
	.align		4
.L_292:
        /*05ec*/ 	.word	index@(_ZN2at6native29vectorized_elementwise_kernelILi8ENS0_13AUnaryFunctorIlllZZZNS0_18lshift_kernel_cudaERNS_18TensorIteratorBaseEENKUlvE_clEvENKUlvE2_clEvEUlllE_EESt5arrayIPcLm2EEEEviT0_T1_)
        /*05f0*/ 	.word	0x00000004


	//----- nvinfo : EIATTR_FRAME_SIZE
	.align		4
.L_293:
        /*05f4*/ 	.byte	0x04, 0x11
        /*05f6*/ 	.short	(.L_295 - .L_294)
	.align		4
.L_294:
        /*05f8*/ 	.word	index@(_ZN2at6native29vectorized_elementwise_kernelILi8ENS0_13AUnaryFunctorIlllZZZNS0_18lshift_kernel_cudaERNS_18TensorIteratorBaseEENKUlvE_clEvENKUlvE2_clEvEUlllE_EESt5arrayIPcLm2EEEEviT0_T1_)
        /*05fc*/ 	.word	0x00000000


	//----- nvinfo : EIATTR_REGCOUNT
	.align		4
.L_295:
        /*0600*/ 	.byte	0x04, 0x2f
        /*0602*/ 	.short	(.L_297 - .L_296)
	.align		4
.L_296:
        /*0604*/ 	.word	index@(_ZN2at6native29vectorized_elementwise_kernelILi4ENS0_13AUnaryFunctorIlllZZZNS0_18lshift_kernel_cudaERNS_18TensorIteratorBaseEENKUlvE_clEvENKUlvE2_clEvEUlllE_EESt5arrayIPcLm2EEEEviT0_T1_)
        /*0608*/ 	.word	0x00000020


	//----- nvinfo : EIATTR_FRAME_SIZE
	.align		4
.L_297:
        /*060c*/ 	.byte	0x04, 0x11
        /*060e*/ 	.short	(.L_299 - .L_298)
	.align		4
.L_298:
        /*0610*/ 	.word	index@(_ZN2at6native29vectorized_elementwise_kernelILi4ENS0_13AUnaryFunctorIlllZZZNS0_18lshift_kernel_cudaERNS_18TensorIteratorBaseEENKUlvE_clEvENKUlvE2_clEvEUlllE_EESt5arrayIPcLm2EEEEviT0_T1_)
        /*0614*/ 	.word	0x00000000


	//----- nvinfo : EIATTR_REGCOUNT
	.align		4
.L_299:
        /*0618*/ 	.byte	0x04, 0x2f
        /*061a*/ 	.short	(.L_301 - .L_300)
	.align		4
.L_300:
        /*061c*/ 	.word	index@(_ZN2at6native29vectorized_elementwise_kernelILi2ENS0_13AUnaryFunctorIlllZZZNS0_18lshift_kernel_cudaERNS_18TensorIteratorBaseEENKUlvE_clEvENKUlvE2_clEvEUlllE_EESt5arrayIPcLm2EEEEviT0_T1_)
        /*0620*/ 	.word	0x00000020


	//----- nvinfo : EIATTR_FRAME_SIZE
	.align		4
.L_301:
        /*0624*/ 	.byte	0x04, 0x11
        /*0626*/ 	.short	(.L_303 - .L_302)
	.align		4
.L_302:
        /*0628*/ 	.word	index@(_ZN2at6native29vectorized_elementwise_kernelILi2ENS0_13AUnaryFunctorIlllZZZNS0_18lshift_kernel_cudaERNS_18TensorIteratorBaseEENKUlvE_clEvENKUlvE2_clEvEUlllE_EESt5arrayIPcLm2EEEEviT0_T1_)
        /*062c*/ 	.word	0x00000000


	//----- nvinfo : EIATTR_REGCOUNT
	.align		4
.L_303:
        /*0630*/ 	.byte	0x04, 0x2f
        /*0632*/ 	.short	(.L_305 - .L_304)
	.align		4
.L_304:
        /*0634*/ 	.word	index@(_ZN2at6native27unrolled_elementwise_kernelINS0_13AUnaryFunctorIlllZZZNS0_18lshift_kernel_cudaERNS_18TensorIteratorBaseEENKUlvE_clEvENKUlvE2_clEvEUlllE_EESt5arrayIPcLm2EELi4E23TrivialOffsetCalculatorILi1EjESD_NS0_6memory15LoadWithoutCastENSE_16StoreWithoutCastEEEviT_T0_T2_T3_T4_T5_)
        /*0638*/ 	.word	0x00000018


	//----- nvinfo : EIATTR_FRAME_SIZE
	.align		4
.L_305:
        /*063c*/ 	.byte	0x04, 0x11
        /*063e*/ 	.short	(.L_307 - .L_306)
	.align		4
.L_306:
        /*0640*/ 	.word	index@(_ZN2at6native27unrolled_elementwise_kernelINS0_13AUnaryFunctorIlllZZZNS0_18lshift_kernel_cudaERNS_18TensorIteratorBaseEENKUlvE_clEvENKUlvE2_clEvEUlllE_EESt5arrayIPcLm2EELi4E23TrivialOffsetCalculatorILi1EjESD_NS0_6memory15LoadWithoutCastENSE_16StoreWithoutCastEEEviT_T0_T2_T3_T4_T5_)
        /*0644*/ 	.word	0x00000000


	//----- nvinfo : EIATTR_REGCOUNT
	.align		4
.L_307:
        /*0648*/ 	.byte	0x04, 0x2f
        /*064a*/ 	.short	(.L_309 - .L_308)
	.align		4
.L_308:
        /*064c*/ 	.word	index@(_ZN2at6native18elementwise_kernelILi128ELi2EZNS0_22gpu_kernel_impl_nocastINS0_13AUnaryFunctorIlllZZZNS0_18lshift_kernel_cudaERNS_18TensorIteratorBaseEENKUlvE_clEvENKUlvE2_clEvEUlllE_EEEEvS5_RKT_EUliE_EEviT1_)
        /*0650*/ 	.word	0x00000014


	//----- nvinfo : EIATTR_FRAME_SIZE
	.align		4
.L_309:
        /*0654*/ 	.byte	0x04, 0x11
        /*0656*/ 	.short	(.L_311 - .L_310)
	.align		4
.L_310:
        /*0658*/ 	.word	index@(_ZN2at6native18elementwise_kernelILi128ELi2EZNS0_22gpu_kernel_impl_nocastINS0_13AUnaryFunctorIlllZZZNS0_18lshift_kernel_cudaERNS_18TensorIteratorBaseEENKUlvE_clEvENKUlvE2_clEvEUlllE_EEEEvS5_RKT_EUliE_EEviT1_)
        /*065c*/ 	.word	0x00000000


	//----- nvinfo : EIATTR_REGCOUNT
	.align		4
.L_311:
        /*0660*/ 	.byte	0x04, 0x2f
        /*0662*/ 	.short	(.L_313 - .L_312)
	.align		4
.L_312:
        /*0664*/ 	.word	index@(_ZN2at6native27unrolled_elementwise_kernelINS0_13AUnaryFunctorIlllZZZNS0_18lshift_kernel_cudaERNS_18TensorIteratorBaseEENKUlvE_clEvENKUlvE2_clEvEUlllE_EESt5arrayIPcLm2EELi4E23TrivialOffsetCalculatorILi1EjESD_NS0_6memory12LoadWithCastILi1EEENSE_13StoreWithCastILi1EEEEEviT_T0_T2_T3_T4_T5_)
        /*0668*/ 	.word	0x00000020


	//----- nvinfo : EIATTR_FRAME_SIZE
	.align		4
.L_313:
        /*066c*/ 	.byte	0x04, 0x11
        /*066e*/ 	.short	(.L_315 - .L_314)
	.align		4
.L_314:
        /*0670*/ 	.word	index@(_ZN2at6native27unrolled_elementwise_kernelINS0_13AUnaryFunctorIlllZZZNS0_18lshift_kernel_cudaERNS_18TensorIteratorBaseEENKUlvE_clEvENKUlvE2_clEvEUlllE_EESt5arrayIPcLm2EELi4E23TrivialOffsetCalculatorILi1EjESD_NS0_6memory12LoadWithCastILi1EEENSE_13StoreWithCastILi1EEEEEviT_T0_T2_T3_T4_T5_)
        /*0674*/ 	.word	0x00000000


	//----- nvinfo : EIATTR_REGCOUNT
	.align		4
.L_315:
        /*0678*/ 	.byte	0x04, 0x2f
        /*067a*/ 	.short	(.L_317 - .L_316)
	.align		4
.L_316:
        /*067c*/ 	.word	index@(_ZN2at6native18elementwise_kernelILi128ELi4EZNS0_15gpu_kernel_implINS0_13AUnaryFunctorIlllZZZNS0_18lshift_kernel_cudaERNS_18TensorIteratorBaseEENKUlvE_clEvENKUlvE2_clEvEUlllE_EEEEvS5_RKT_EUliE_EEviT1_)
        /*0680*/ 	.word	0x00000018


	//----- nvinfo : EIATTR_FRAME_SIZE
	.align		4
.L_317:
        /*0684*/ 	.byte	0x04, 0x11
        /*0686*/ 	.short	(.L_319 - .L_318)
	.align		4
.L_318:
        /*0688*/ 	.word	index@(_ZN2at6native18elementwise_kernelILi128ELi4EZNS0_15gpu_kernel_implINS0_13AUnaryFunctorIlllZZZNS0_18lshift_kernel_cudaERNS_18TensorIteratorBaseEENKUlvE_clEvENKUlvE2_clEvEUlllE_EEEEvS5_RKT_EUliE_EEviT1_)
        /*068c*/ 	.word	0x00000000


	//----- nvinfo : EIATTR_REGCOUNT
	.align		4
.L_319:
        /*0690*/ 	.byte	0x04, 0x2f
        /*0692*/ 	.short	(.L_321 - .L_320)
	.align		4
.L_320:
        /*0694*/ 	.word	index@(_ZN2at6native29vectorized_elementwise_kernelILi8ENS0_13BUnaryFunctorIlllZZZNS0_18lshift_kernel_cudaERNS_18TensorIteratorBaseEENKUlvE_clEvENKUlvE2_clEvEUlllE_EESt5arrayIPcLm2EEEEviT0_T1_)
        /*0698*/ 	.word	0x00000004


	//----- nvinfo : EIATTR_FRAME_SIZE
	.align		4
.L_321:
        /*069c*/ 	.byte	0x04, 0x11
        /*069e*/ 	.short	(.L_323 - .L_322)
	.align		4
.L_322:
        /*06a0*/ 	.word	index@(_ZN2at6native29vectorized_elementwise_kernelILi8ENS0_13BUnaryFunctorIlllZZZNS0_18lshift_kernel_cudaERNS_18TensorIteratorBaseEENKUlvE_clEvENKUlvE2_clEvEUlllE_EESt5arrayIPcLm2EEEEviT0_T1_)
        /*06a4*/ 	.word	0x00000000


	//----- nvinfo : EIATTR_REGCOUNT
	.align		4
.L_323:
        /*06a8*/ 	.byte	0x04, 0x2f
        /*06aa*/ 	.short	(.L_325 - .L_324)
	.align		4
.L_324:
        /*06ac*/ 	.word	index@(_ZN2at6native29vectorized_elementwise_kernelILi4ENS0_13BUnaryFunctorIlllZZZNS0_18lshift_kernel_cudaERNS_18TensorIteratorBaseEENKUlvE_clEvENKUlvE2_clEvEUlllE_EESt5arrayIPcLm2EEEEviT0_T1_)
        /*06b0*/ 	.word	0x00000020


	//----- nvinfo : EIATTR_FRAME_SIZE
	.align		4
.L_325:
        /*06b4*/ 	.byte	0x04, 0x11
        /*06b6*/ 	.short	(.L_327 - .L_326)
	.align		4
.L_326:
        /*06b8*/ 	.word	index@(_ZN2at6native29vectorized_elementwise_kernelILi4ENS0_13BUnaryFunctorIlllZZZNS0_18lshift_kernel_cudaERNS_18TensorIteratorBaseEENKUlvE_clEvENKUlvE2_clEvEUlllE_EESt5arrayIPcLm2EEEEviT0_T1_)
        /*06bc*/ 	.word	0x00000000


	//----- nvinfo : EIATTR_REGCOUNT
	.align		4
.L_327:
        /*06c0*/ 	.byte	0x04, 0x2f
        /*06c2*/ 	.short	(.L_329 - .L_328)
	.align		4
.L_328:
        /*06c4*/ 	.word	index@(_ZN2at6native29vectorized_elementwise_kernelILi2ENS0_13BUnaryFunctorIlllZZZNS0_18lshift_kernel_cudaERNS_18TensorIteratorBaseEENKUlvE_clEvENKUlvE2_clEvEUlllE_EESt5arrayIPcLm2EEEEviT0_T1_)
        /*06c8*/ 	.word	0x00000020


	//----- nvinfo : EIATTR_FRAME_SIZE
	.align		4
.L_329:
        /*06cc*/ 	.byte	0x04, 0x11
        /*06ce*/ 	.short	(.L_331 - .L_330)
	.align		4
.L_330:
        /*06d0*/ 	.word	index@(_ZN2at6native29vectorized_elementwise_kernelILi2ENS0_13BUnaryFunctorIlllZZZNS0_18lshift_kernel_cudaERNS_18TensorIteratorBaseEENKUlvE_clEvENKUlvE2_clEvEUlllE_EESt5arrayIPcLm2EEEEviT0_T1_)
        /*06d4*/ 	.word	0x00000000


	//----- nvinfo : EIATTR_REGCOUNT
	.align		4
.L_331:
        /*06d8*/ 	.byte	0x04, 0x2f
        /*06da*/ 	.short	(.L_333 - .L_332)
	.align		4
.L_332:
        /*06dc*/ 	.word	index@(_ZN2at6native27unrolled_elementwise_kernelINS0_13BUnaryFunctorIlllZZZNS0_18lshift_kernel_cudaERNS_18TensorIteratorBaseEENKUlvE_clEvENKUlvE2_clEvEUlllE_EESt5arrayIPcLm2EELi4E23TrivialOffsetCalculatorILi1EjESD_NS0_6memory15LoadWithoutCastENSE_16StoreWithoutCastEEEviT_T0_T2_T3_T4_T5_)
        /*06e0*/ 	.word	0x0000001b


	//----- nvinfo : EIATTR_FRAME_SIZE
	.align		4
.L_333:
        /*06e4*/ 	.byte	0x04, 0x11
        /*06e6*/ 	.short	(.L_335 - .L_334)
	.align		4
.L_334:
        /*06e8*/ 	.word	index@(_ZN2at6native27unrolled_elementwise_kernelINS0_13BUnaryFunctorIlllZZZNS0_18lshift_kernel_cudaERNS_18TensorIteratorBaseEENKUlvE_clEvENKUlvE2_clEvEUlllE_EESt5arrayIPcLm2EELi4E23TrivialOffsetCalculatorILi1EjESD_NS0_6memory15LoadWithoutCastENSE_16StoreWithoutCastEEEviT_T0_T2_T3_T4_T5_)
        /*06ec*/ 	.word	0x00000000


	//----- nvinfo : EIATTR_REGCOUNT
	.align		4
.L_335:
        /*06f0*/ 	.byte	0x04, 0x2f
        /*06f2*/ 	.short	(.L_337 - .L_336)
	.align		4
.L_336:
        /*06f4*/ 	.word	index@(_ZN2at6native18elementwise_kernelILi128ELi2EZNS0_22gpu_kernel_impl_nocastINS0_13BUnaryFunctorIlllZZZNS0_18lshift_kernel_cudaERNS_18TensorIteratorBaseEENKUlvE_clEvENKUlvE2_clEvEUlllE_EEEEvS5_RKT_EUliE_EEviT1_)
        /*06f8*/ 	.word	0x00000014


	//----- nvinfo : EIATTR_FRAME_SIZE
	.align		4
.L_337:
        /*06fc*/ 	.byte	0x04, 0x11
        /*06fe*/ 	.short	(.L_339 - .L_338)
	.align		4
.L_338:
        /*0700*/ 	.word	index@(_ZN2at6native18elementwise_kernelILi128ELi2EZNS0_22gpu_kernel_impl_nocastINS0_13BUnaryFunctorIlllZZZNS0_18lshift_kernel_cudaERNS_18TensorIteratorBaseEENKUlvE_clEvENKUlvE2_clEvEUlllE_EEEEvS5_RKT_EUliE_EEviT1_)
        /*0704*/ 	.word	0x00000000


	//----- nvinfo : EIATTR_REGCOUNT
	.align		4
.L_339:
        /*0708*/ 	.byte	0x04, 0x2f
        /*070a*/ 	.short	(.L_341 - .L_340)
	.align		4
.L_340:
        /*070c*/ 	.word	index@(_ZN2at6native27unrolled_elementwise_kernelINS0_13BUnaryFunctorIlllZZZNS0_18lshift_kernel_cudaERNS_18TensorIteratorBaseEENKUlvE_clEvENKUlvE2_clEvEUlllE_EESt5arrayIPcLm2EELi4E23TrivialOffsetCalculatorILi1EjESD_NS0_6memory12LoadWithCastILi1EEENSE_13StoreWithCastILi1EEEEEviT_T0_T2_T3_T4_T5_)
        /*0710*/ 	.word	0x00000020


	//----- nvinfo : EIATTR_FRAME_SIZE
	.align		4
.L_341:
        /*0714*/ 	.byte	0x04, 0x11
        /*0716*/ 	.short	(.L_343 - .L_342)
	.align		4
.L_342:
        /*0718*/ 	.word	index@(_ZN2at6native27unrolled_elementwise_kernelINS0_13BUnaryFunctorIlllZZZNS0_18lshift_kernel_cudaERNS_18TensorIteratorBaseEENKUlvE_clEvENKUlvE2_clEvEUlllE_EESt5arrayIPcLm2EELi4E23TrivialOffsetCalculatorILi1EjESD_NS0_6memory12LoadWithCastILi1EEENSE_13StoreWithCastILi1EEEEEviT_T0_T2_T3_T4_T5_)
        /*071c*/ 	.word	0x00000000


	//----- nvinfo : EIATTR_REGCOUNT
	.align		4
.L_343:
        /*0720*/ 	.byte	0x04, 0x2f
        /*0722*/ 	.short	(.L_345 - .L_344)
	.align		4
.L_344:
        /*0724*/ 	.word	index@(_ZN2at6native18elementwise_kernelILi128ELi4EZNS0_15gpu_kernel_implINS0_13BUnaryFunctorIlllZZZNS0_18lshift_kernel_cudaERNS_18TensorIteratorBaseEENKUlvE_clEvENKUlvE2_clEvEUlllE_EEEEvS5_RKT_EUliE_EEviT1_)
        /*0728*/ 	.word	0x00000018


	//----- nvinfo : EIATTR_FRAME_SIZE
	.align		4
.L_345:
        /*072c*/ 	.byte	0x04, 0x11
        /*072e*/ 	.short	(.L_347 - .L_346)
	.align		4
.L_346:
        /*0730*/ 	.word	index@(_ZN2at6native18elementwise_kernelILi128ELi4EZNS0_15gpu_kernel_implINS0_13BUnaryFunctorIlllZZZNS0_18lshift_kernel_cudaERNS_18TensorIteratorBaseEENKUlvE_clEvENKUlvE2_clEvEUlllE_EEEEvS5_RKT_EUliE_EEviT1_)
        /*0734*/ 	.word	0x00000000


	//----- nvinfo : EIATTR_REGCOUNT
	.align		4
.L_347:
        /*0738*/ 	.byte	0x04, 0x2f
        /*073a*/ 	.short	(.L_349 - .L_348)
	.align		4
.L_348:
        /*073c*/ 	.word	index@(_ZN2at6native29vectorized_elementwise_kernelILi8ENS0_13BinaryFunctorIlllZZZNS0_18lshift_kernel_cudaERNS_18TensorIteratorBaseEENKUlvE_clEvENKUlvE2_clEvEUlllE_EESt5arrayIPcLm3EEEEviT0_T1_)
        /*0740*/ 	.word	0x00000004


	//----- nvinfo : EIATTR_FRAME_SIZE
	.align		4
.L_349:
        /*0744*/ 	.byte	0x04, 0x11
        /*0746*/ 	.short	(.L_351 - .L_350)
	.align		4
.L_350:
        /*0748*/ 	.word	index@(_ZN2at6native29vectorized_elementwise_kernelILi8ENS0_13BinaryFunctorIlllZZZNS0_18lshift_kernel_cudaERNS_18TensorIteratorBaseEENKUlvE_clEvENKUlvE2_clEvEUlllE_EESt5arrayIPcLm3EEEEviT0_T1_)
        /*074c*/ 	.word	0x00000000


	//----- nvinfo : EIATTR_REGCOUNT
	.align		4
.L_351:
        /*0750*/ 	.byte	0x04, 0x2f
        /*0752*/ 	.short	(.L_353 - .L_352)
	.align		4
.L_352:
        /*0754*/ 	.word	index@(_ZN2at6native29vectorized_elementwise_kernelILi4ENS0_13BinaryFunctorIlllZZZNS0_18lshift_kernel_cudaERNS_18TensorIteratorBaseEENKUlvE_clEvENKUlvE2_clEvEUlllE_EESt5arrayIPcLm3EEEEviT0_T1_)
        /*0758*/ 	.word	0x00000028


	//----- nvinfo : EIATTR_FRAME_SIZE
	.align		4
.L_353:
        /*075c*/ 	.byte	0x04, 0x11
        /*075e*/ 	.short	(.L_355 - .L_354)
	.align		4
.L_354:
        /*0760*/ 	.word	index@(_ZN2at6native29vectorized_elementwise_kernelILi4ENS0_13BinaryFunctorIlllZZZNS0_18lshift_kernel_cudaERNS_18TensorIteratorBaseEENKUlvE_clEvENKUlvE2_clEvEUlllE_EESt5arrayIPcLm3EEEEviT0_T1_)
        /*0764*/ 	.word	0x00000000


	//----- nvinfo : EIATTR_REGCOUNT
	.align		4
.L_355:
        /*0768*/ 	.byte	0x04, 0x2f
        /*076a*/ 	.short	(.L_357 - .L_356)
	.align		4
.L_356:
        /*076c*/ 	.word	index@(_ZN2at6native29vectorized_elementwise_kernelILi2ENS0_13BinaryFunctorIlllZZZNS0_18lshift_kernel_cudaERNS_18TensorIteratorBaseEENKUlvE_clEvENKUlvE2_clEvEUlllE_EESt5arrayIPcLm3EEEEviT0_T1_)
        /*0770*/ 	.word	0x00000028


	//----- nvinfo : EIATTR_FRAME_SIZE
	.align		4
.L_357:
        /*0774*/ 	.byte	0x04, 0x11
        /*0776*/ 	.short	(.L_359 - .L_358)
	.align		4
.L_358:
        /*0778*/ 	.word	index@(_ZN2at6native29vectorized_elementwise_kernelILi2ENS0_13BinaryFunctorIlllZZZNS0_18lshift_kernel_cudaERNS_18TensorIteratorBaseEENKUlvE_clEvENKUlvE2_clEvEUlllE_EESt5arrayIPcLm3EEEEviT0_T1_)
        /*077c*/ 	.word	0x00000000


	//----- nvinfo : EIATTR_REGCOUNT
	.align		4
.L_359:
        /*0780*/ 	.byte	0x04, 0x2f
        /*0782*/ 	.short	(.L_361 - .L_360)
	.align		4
.L_360:
        /*0784*/ 	.word	index@(_ZN2at6native27unrolled_elementwise_kernelINS0_13BinaryFunctorIlllZZZNS0_18lshift_kernel_cudaERNS_18TensorIteratorBaseEENKUlvE_clEvENKUlvE2_clEvEUlllE_EESt5arrayIPcLm3EELi4E23TrivialOffsetCalculatorILi2EjESC_ILi1EjENS0_6memory15LoadWithoutCastENSF_16StoreWithoutCastEEEviT_T0_T2_T3_T4_T5_)
        /*0788*/ 	.word	0x00000020


	//----- nvinfo : EIATTR_FRAME_SIZE
	.align		4
.L_361:
        /*078c*/ 	.byte	0x04, 0x11
        /*078e*/ 	.short	(.L_363 - .L_362)
	.align		4
.L_362:
        /*0790*/ 	.word	index@(_ZN2at6native27unrolled_elementwise_kernelINS0_13BinaryFunctorIlllZZZNS0_18lshift_kernel_cudaERNS_18TensorIteratorBaseEENKUlvE_clEvENKUlvE2_clEvEUlllE_EESt5arrayIPcLm3EELi4E23TrivialOffsetCalculatorILi2EjESC_ILi1EjENS0_6memory15LoadWithoutCastENSF_16StoreWithoutCastEEEviT_T0_T2_T3_T4_T5_)
        /*0794*/ 	.word	0x00000000


	//----- nvinfo : EIATTR_REGCOUNT
	.align		4
.L_363:
        /*0798*/ 	.byte	0x04, 0x2f
        /*079a*/ 	.short	(.L_365 - .L_364)
	.align		4
.L_364:
        /*079c*/ 	.word	index@(_ZN2at6native18elementwise_kernelILi128ELi2EZNS0_22gpu_kernel_impl_nocastINS0_13BinaryFunctorIlllZZZNS0_18lshift_kernel_cudaERNS_18TensorIteratorBaseEENKUlvE_clEvENKUlvE2_clEvEUlllE_EEEEvS5_RKT_EUliE_EEviT1_)
        /*07a0*/ 	.word	0x00000014


	//----- nvinfo : EIATTR_FRAME_SIZE
	.align		4
.L_365:
        /*07a4*/ 	.byte	0x04, 0x11
        /*07a6*/ 	.short	(.L_367 - .L_366)
	.align		4
.L_366:
        /*07a8*/ 	.word	index@(_ZN2at6native18elementwise_kernelILi128ELi2EZNS0_22gpu_kernel_impl_nocastINS0_13BinaryFunctorIlllZZZNS0_18lshift_kernel_cudaERNS_18TensorIteratorBaseEENKUlvE_clEvENKUlvE2_clEvEUlllE_EEEEvS5_RKT_EUliE_EEviT1_)
        /*07ac*/ 	.word	0x00000000


	//----- nvinfo : EIATTR_REGCOUNT
	.align		4
.L_367:
        /*07b0*/ 	.byte	0x04, 0x2f
        /*07b2*/ 	.short	(.L_369 - .L_368)
	.align		4
.L_368:
        /*07b4*/ 	.word	index@(_ZN2at6native27unrolled_elementwise_kernelINS0_13BinaryFunctorIlllZZZNS0_18lshift_kernel_cudaERNS_18TensorIteratorBaseEENKUlvE_clEvENKUlvE2_clEvEUlllE_EESt5arrayIPcLm3EELi4E23TrivialOffsetCalculatorILi2EjESC_ILi1EjENS0_6memory12LoadWithCastILi2EEENSF_13StoreWithCastILi1EEEEEviT_T0_T2_T3_T4_T5_)
        /*07b8*/ 	.word	0x00000028


	//----- nvinfo : EIATTR_FRAME_SIZE
	.align		4
.L_369:
        /*07bc*/ 	.byte	0x04, 0x11
        /*07be*/ 	.short	(.L_371 - .L_370)
	.align		4
.L_370:
        /*07c0*/ 	.word	index@(_ZN2at6native27unrolled_elementwise_kernelINS0_13BinaryFunctorIlllZZZNS0_18lshift_kernel_cudaERNS_18TensorIteratorBaseEENKUlvE_clEvENKUlvE2_clEvEUlllE_EESt5arrayIPcLm3EELi4E23TrivialOffsetCalculatorILi2EjESC_ILi1EjENS0_6memory12LoadWithCastILi2EEENSF_13StoreWithCastILi1EEEEEviT_T0_T2_T3_T4_T5_)
        /*07c4*/ 	.word	0x00000000


	//----- nvinfo : EIATTR_REGCOUNT
	.align		4
.L_371:
        /*07c8*/ 	.byte	0x04, 0x2f
        /*07ca*/ 	.short	(.L_373 - .L_372)
	.align		4
.L_372:
        /*07cc*/ 	.word	index@(_ZN2at6native18elementwise_kernelILi128ELi4EZNS0_15gpu_kernel_implINS0_13BinaryFunctorIlllZZZNS0_18lshift_kernel_cudaERNS_18TensorIteratorBaseEENKUlvE_clEvENKUlvE2_clEvEUlllE_EEEEvS5_RKT_EUliE_EEviT1_)
        /*07d0*/ 	.word	0x0000001a


	//----- nvinfo : EIATTR_FRAME_SIZE
	.align		4
.L_373:
        /*07d4*/ 	.byte	0x04, 0x11
        /*07d6*/ 	.short	(.L_375 - .L_374)
	.align		4
.L_374:
        /*07d8*/ 	.word	index@(_ZN2at6native18elementwise_kernelILi128ELi4EZNS0_15gpu_kernel_implINS0_13BinaryFunctorIlllZZZNS0_18lshift_kernel_cudaERNS_18TensorIteratorBaseEENKUlvE_clEvENKUlvE2_clEvEUlllE_EEEEvS5_RKT_EUliE_EEviT1_)
        /*07dc*/ 	.word	0x00000000


	//----- nvinfo : EIATTR_REGCOUNT
	.align		4
.L_375:
        /*07e0*/ 	.byte	0x04, 0x2f
        /*07e2*/ 	.short	(.L_377 - .L_376)
	.align		4
.L_376:
        /*07e4*/ 	.word	index@(_ZN2at6native29vectorized_elementwise_kernelILi8ENS0_13AUnaryFunctorIsssZZZNS0_18lshift_kernel_cudaERNS_18TensorIteratorBaseEENKUlvE_clEvENKUlvE3_clEvEUlssE_EESt5arrayIPcLm2EEEEviT0_T1_)
        /*07e8*/ 	.word	0x00000004


	//----- nvinfo : EIATTR_FRAME_SIZE
	.align		4
.L_377:
        /*07ec*/ 	.byte	0x04, 0x11
        /*07ee*/ 	.short	(.L_379 - .L_378)
	.align		4
.L_378:
        /*07f0*/ 	.word	index@(_ZN2at6native29vectorized_elementwise_kernelILi8ENS0_13AUnaryFunctorIsssZZZNS0_18lshift_kernel_cudaERNS_18TensorIteratorBaseEENKUlvE_clEvENKUlvE3_clEvEUlssE_EESt5arrayIPcLm2EEEEviT0_T1_)
        /*07f4*/ 	.word	0x00000000


	//----- nvinfo : EIATTR_REGCOUNT
	.align		4
.L_379:
        /*07f8*/ 	.byte	0x04, 0x2f
        /*07fa*/ 	.short	(.L_381 - .L_380)
	.align		4
.L_380:
        /*07fc*/ 	.word	index@(_ZN2at6native29vectorized_elementwise_kernelILi4ENS0_13AUnaryFunctorIsssZZZNS0_18lshift_kernel_cudaERNS_18TensorIteratorBaseEENKUlvE_clEvENKUlvE3_clEvEUlssE_EESt5arrayIPcLm2EEEEviT0_T1_)
        /*0800*/ 	.word	0x00000020


	//----- nvinfo : EIATTR_FRAME_SIZE
	.align		4
.L_381:
        /*0804*/ 	.byte	0x04, 0x11
        /*0806*/ 	.short	(.L_383 - .L_382)
	.align		4
.L_382:
        /*0808*/ 	.word	index@(_ZN2at6native29vectorized_elementwise_kernelILi4ENS0_13AUnaryFunctorIsssZZZNS0_18lshift_kernel_cudaERNS_18TensorIteratorBaseEENKUlvE_clEvENKUlvE3_clEvEUlssE_EESt5arrayIPcLm2EEEEviT0_T1_)
        /*080c*/ 	.word	0x00000000


	//----- nvinfo : EIATTR_REGCOUNT
	.align		4
.L_383:
        /*0810*/ 	.byte	0x04, 0x2f
        /*0812*/ 	.short	(.L_385 - .L_384)
	.align		4
.L_384:
        /*0814*/ 	.word	index@(_ZN2at6native29vectorized_elementwise_kernelILi2ENS0_13AUnaryFunctorIsssZZZNS0_18lshift_kernel_cudaERNS_18TensorIteratorBaseEENKUlvE_clEvENKUlvE3_clEvEUlssE_EESt5arrayIPcLm2EEEEviT0_T1_)
        /*0818*/ 	.word	0x00000020


	//----- nvinfo : EIATTR_FRAME_SIZE
	.align		4
.L_385:
        /*081c*/ 	.byte	0x04, 0x11
        /*081e*/ 	.short	(.L_387 - .L_386)
	.align		4
.L_386:
        /*0820*/ 	.word	index@(_ZN2at6native29vectorized_elementwise_kernelILi2ENS0_13AUnaryFunctorIsssZZZNS0_18lshift_kernel_cudaERNS_18TensorIteratorBaseEENKUlvE_clEvENKUlvE3_clEvEUlssE_EESt5arrayIPcLm2EEEEviT0_T1_)
        /*0824*/ 	.word	0x00000000


	//----- nvinfo : EIATTR_REGCOUNT
	.align		4
.L_387:
        /*0828*/ 	.byte	0x04, 0x2f
        /*082a*/ 	.short	(.L_389 - .L_388)
	.align		4
.L_388:
        /*082c*/ 	.word	index@(_ZN2at6native27unrolled_elementwise_kernelINS0_13AUnaryFunctorIsssZZZNS0_18lshift_kernel_cudaERNS_18TensorIteratorBaseEENKUlvE_clEvENKUlvE3_clEvEUlssE_EESt5arrayIPcLm2EELi4E23TrivialOffsetCalculatorILi1EjESD_NS0_6memory15LoadWithoutCastENSE_16StoreWithoutCastEEEviT_T0_T2_T3_T4_T5_)
        /*0830*/ 	.word	0x00000016


	//----- nvinfo : EIATTR_FRAME_SIZE
	.align		4
.L_389:
        /*0834*/ 	.byte	0x04, 0x11
        /*0836*/ 	.short	(.L_391 - .L_390)
	.align		4
.L_390:
        /*0838*/ 	.word	index@(_ZN2at6native27unrolled_elementwise_kernelINS0_13AUnaryFunctorIsssZZZNS0_18lshift_kernel_cudaERNS_18TensorIteratorBaseEENKUlvE_clEvENKUlvE3_clEvEUlssE_EESt5arrayIPcLm2EELi4E23TrivialOffsetCalculatorILi1EjESD_NS0_6memory15LoadWithoutCastENSE_16StoreWithoutCastEEEviT_T0_T2_T3_T4_T5_)
        /*083c*/ 	.word	0x00000000


	//----- nvinfo : EIATTR_REGCOUNT
	.align		4
.L_391:
        /*0840*/ 	.byte	0x04, 0x2f
        /*0842*/ 	.short	(.L_393 - .L_392)
	.align		4
.L_392:
        /*0844*/ 	.word	index@(_ZN2at6native18elementwise_kernelILi128ELi4EZNS0_22gpu_kernel_impl_nocastINS0_13AUnaryFunctorIsssZZZNS0_18lshift_kernel_cudaERNS_18TensorIteratorBaseEENKUlvE_clEvENKUlvE3_clEvEUlssE_EEEEvS5_RKT_EUliE_EEviT1_)
        /*0848*/ 	.word	0x00000014


	//----- nvinfo : EIATTR_FRAME_SIZE
	.align		4
.L_393:
        /*084c*/ 	.byte	0x04, 0x11
        /*084e*/ 	.short	(.L_395 - .L_394)
	.align		4
.L_394:
        /*0850*/ 	.word	index@(_ZN2at6native18elementwise_kernelILi128ELi4EZNS0_22gpu_kernel_impl_nocastINS0_13AUnaryFunctorIsssZZZNS0_18lshift_kernel_cudaERNS_18TensorIteratorBaseEENKUlvE_clEvENKUlvE3_clEvEUlssE_EEEEvS5_RKT_EUliE_EEviT1_)
        /*0854*/ 	.word	0x00000000


	//----- nvinfo : EIATTR_REGCOUNT
	.align		4
.L_395:
        /*0858*/ 	.byte	0x04, 0x2f
        /*085a*/ 	.short	(.L_397 - .L_396)
	.align		4
.L_396:
        /*085c*/ 	.word	index@(_ZN2at6native27unrolled_elementwise_kernelINS0_13AUnaryFunctorIsssZZZNS0_18lshift_kernel_cudaERNS_18TensorIteratorBaseEENKUlvE_clEvENKUlvE3_clEvEUlssE_EESt5arrayIPcLm2EELi4E23TrivialOffsetCalculatorILi1EjESD_NS0_6memory12LoadWithCastILi1EEENSE_13StoreWithCastILi1EEEEEviT_T0_T2_T3_T4_T5_)
        /*0860*/ 	.word	0x0000001c


	//----- nvinfo : EIATTR_FRAME_SIZE
	.align		4
.L_397:
        /*0864*/ 	.byte	0x04, 0x11
        /*0866*/ 	.short	(.L_399 - .L_398)
	.align		4
.L_398:
        /*0868*/ 	.word	index@(_ZN2at6native27unrolled_elementwise_kernelINS0_13AUnaryFunctorIsssZZZNS0_18lshift_kernel_cudaERNS_18TensorIteratorBaseEENKUlvE_clEvENKUlvE3_clEvEUlssE_EESt5arrayIPcLm2EELi4E23TrivialOffsetCalculatorILi1EjESD_NS0_6memory12LoadWithCastILi1EEENSE_13StoreWithCastILi1EEEEEviT_T0_T2_T3_T4_T5_)
        /*086c*/ 	.word	0x00000000


	//----- nvinfo : EIATTR_REGCOUNT
	.align		4
.L_399:
        /*0870*/ 	.byte	0x04, 0x2f
        /*0872*/ 	.short	(.L_401 - .L_400)
	.align		4
.L_400:
        /*0874*/ 	.word	index@(_ZN2at6native18elementwise_kernelILi128ELi4EZNS0_15gpu_kernel_implINS0_13AUnaryFunctorIsssZZZNS0_18lshift_kernel_cudaERNS_18TensorIteratorBaseEENKUlvE_clEvENKUlvE3_clEvEUlssE_EEEEvS5_RKT_EUliE_EEviT1_)
        /*0878*/ 	.word	0x00000018


	//----- nvinfo : EIATTR_FRAME_SIZE
	.align		4
.L_401:
        /*087c*/ 	.byte	0x04, 0x11
        /*087e*/ 	.short	(.L_403 - .L_402)
	.align		4
.L_402:
        /*0880*/ 	.word	index@(_ZN2at6native18elementwise_kernelILi128ELi4EZNS0_15gpu_kernel_implINS0_13AUnaryFunctorIsssZZZNS0_18lshift_kernel_cudaERNS_18TensorIteratorBaseEENKUlvE_clEvENKUlvE3_clEvEUlssE_EEEEvS5_RKT_EUliE_EEviT1_)
        /*0884*/ 	.word	0x00000000


	//----- nvinfo : EIATTR_REGCOUNT
	.align		4
.L_403:
        /*0888*/ 	.byte	0x04, 0x2f
        /*088a*/ 	.short	(.L_405 - .L_404)
	.align		4
.L_404:
        /*088c*/ 	.word	index@(_ZN2at6native29vectorized_elementwise_kernelILi8ENS0_13BUnaryFunctorIsssZZZNS0_18lshift_kernel_cudaERNS_18TensorIteratorBaseEENKUlvE_clEvENKUlvE3_clEvEUlssE_EESt5arrayIPcLm2EEEEviT0_T1_)
        /*0890*/ 	.word	0x00000004


	//----- nvinfo : EIATTR_FRAME_SIZE
	.align		4
.L_405:
        /*0894*/ 	.byte	0x04, 0x11
        /*0896*/ 	.short	(.L_407 - .L_406)
	.align		4
.L_406:
        /*0898*/ 	.word	index@(_ZN2at6native29vectorized_elementwise_kernelILi8ENS0_13BUnaryFunctorIsssZZZNS0_18lshift_kernel_cudaERNS_18TensorIteratorBaseEENKUlvE_clEvENKUlvE3_clEvEUlssE_EESt5arrayIPcLm2EEEEviT0_T1_)
        /*089c*/ 	.word	0x00000000


	//----- nvinfo : EIATTR_REGCOUNT
	.align		4
.L_407:
        /*08a0*/ 	.byte	0x04, 0x2f
        /*08a2*/ 	.short	(.L_409 - .L_408)
	.align		4
.L_408:
        /*08a4*/ 	.word	index@(_ZN2at6native29vectorized_elementwise_kernelILi4ENS0_13BUnaryFunctorIsssZZZNS0_18lshift_kernel_cudaERNS_18TensorIteratorBaseEENKUlvE_clEvENKUlvE3_clEvEUlssE_EESt5arrayIPcLm2EEEEviT0_T1_)
        /*08a8*/ 	.word	0x00000020


	//----- nvinfo : EIATTR_FRAME_SIZE
	.align		4
.L_409:
        /*08ac*/ 	.byte	0x04, 0x11
        /*08ae*/ 	.short	(.L_411 - .L_410)
	.align		4
.L_410:
        /*08b0*/ 	.word	index@(_ZN2at6native29vectorized_elementwise_kernelILi4ENS0_13BUnaryFunctorIsssZZZNS0_18lshift_kernel_cudaERNS_18TensorIteratorBaseEENKUlvE_clEvENKUlvE3_clEvEUlssE_EESt5arrayIPcLm2EEEEviT0_T1_)
        /*08b4*/ 	.word	0x00000000


	//----- nvinfo : EIATTR_REGCOUNT
	.align		4
.L_411:
        /*08b8*/ 	.byte	0x04, 0x2f
        /*08ba*/ 	.short	(.L_413 - .L_412)
	.align		4
.L_412:
        /*08bc*/ 	.word	index@(_ZN2at6native29vectorized_elementwise_kernelILi2ENS0_13BUnaryFunctorIsssZZZNS0_18lshift_kernel_cudaERNS_18TensorIteratorBaseEENKUlvE_clEvENKUlvE3_clEvEUlssE_EESt5arrayIPcLm2EEEEviT0_T1_)
        /*08c0*/ 	.word	0x00000020


	//----- nvinfo : EIATTR_FRAME_SIZE
	.align		4
.L_413:
        /*08c4*/ 	.byte	0x04, 0x11
        /*08c6*/ 	.short	(.L_415 - .L_414)
	.align		4
.L_414:
        /*08c8*/ 	.word	index@(_ZN2at6native29vectorized_elementwise_kernelILi2ENS0_13BUnaryFunctorIsssZZZNS0_18lshift_kernel_cudaERNS_18TensorIteratorBaseEENKUlvE_clEvENKUlvE3_clEvEUlssE_EESt5arrayIPcLm2EEEEviT0_T1_)
        /*08cc*/ 	.word	0x00000000


	//----- nvinfo : EIATTR_REGCOUNT
	.align		4
.L_415:
        /*08d0*/ 	.byte	0x04, 0x2f
        /*08d2*/ 	.short	(.L_417 - .L_416)
	.align		4
.L_416:
        /*08d4*/ 	.word	index@(_ZN2at6native27unrolled_elementwise_kernelINS0_13BUnaryFunctorIsssZZZNS0_18lshift_kernel_cudaERNS_18TensorIteratorBaseEENKUlvE_clEvENKUlvE3_clEvEUlssE_EESt5arrayIPcLm2EELi4E23TrivialOffsetCalculatorILi1EjESD_NS0_6memory15LoadWithoutCastENSE_16StoreWithoutCastEEEviT_T0_T2_T3_T4_T5_)
        /*08d8*/ 	.word	0x00000016


	//----- nvinfo : EIATTR_FRAME_SIZE
	.align		4
.L_417:
        /*08dc*/ 	.byte	0x04, 0x11
        /*08de*/ 	.short	(.L_419 - .L_418)
	.align		4
.L_418:
        /*08e0*/ 	.word	index@(_ZN2at6native27unrolled_elementwise_kernelINS0_13BUnaryFunctorIsssZZZNS0_18lshift_kernel_cudaERNS_18TensorIteratorBaseEENKUlvE_clEvENKUlvE3_clEvEUlssE_EESt5arrayIPcLm2EELi4E23TrivialOffsetCalculatorILi1EjESD_NS0_6memory15LoadWithoutCastENSE_16StoreWithoutCastEEEviT_T0_T2_T3_T4_T5_)
        /*08e4*/ 	.word	0x00000000


	//----- nvinfo : EIATTR_REGCOUNT
	.align		4
.L_419:
        /*08e8*/ 	.byte	0x04, 0x2f
        /*08ea*/ 	.short	(.L_421 - .L_420)
	.align		4
.L_420:
        /*08ec*/ 	.word	index@(_ZN2at6native18elementwise_kernelILi128ELi4EZNS0_22gpu_kernel_impl_nocastINS0_13BUnaryFunctorIsssZZZNS0_18lshift_kernel_cudaERNS_18TensorIteratorBaseEENKUlvE_clEvENKUlvE3_clEvEUlssE_EEEEvS5_RKT_EUliE_EEviT1_)
        /*08f0*/ 	.word	0x00000014


	//----- nvinfo : EIATTR_FRAME_SIZE
	.align		4
.L_421:
        /*08f4*/ 	.byte	0x04, 0x11
        /*08f6*/ 	.short	(.L_423 - .L_422)
	.align		4
.L_422:
        /*08f8*/ 	.word	index@(_ZN2at6native18elementwise_kernelILi128ELi4EZNS0_22gpu_kernel_impl_nocastINS0_13BUnaryFunctorIsssZZZNS0_18lshift_kernel_cudaERNS_18TensorIteratorBaseEENKUlvE_clEvENKUlvE3_clEvEUlssE_EEEEvS5_RKT_EUliE_EEviT1_)
        /*08fc*/ 	.word	0x00000000


	//----- nvinfo : EIATTR_REGCOUNT
	.align		4
.L_423:
        /*0900*/ 	.byte	0x04, 0x2f
        /*0902*/ 	.short	(.L_425 - .L_424)
	.align		4
.L_424:
        /*0904*/ 	.word	index@(_ZN2at6native27unrolled_elementwise_kernelINS0_13BUnaryFunctorIsssZZZNS0_18lshift_kernel_cudaERNS_18TensorIteratorBaseEENKUlvE_clEvENKUlvE3_clEvEUlssE_EESt5arrayIPcLm2EELi4E23TrivialOffsetCalculatorILi1EjESD_NS0_6memory12LoadWithCastILi1EEENSE_13StoreWithCastILi1EEEEEviT_T0_T2_T3_T4_T5_)
        /*0908*/ 	.word	0x0000001c


	//----- nvinfo : EIATTR_FRAME_SIZE
	.align		4
.L_425:
        /*090c*/ 	.byte	0x04, 0x11
        /*090e*/ 	.short	(.L_427 - .L_426)
	.align		4
.L_426:
        /*0910*/ 	.word	index@(_ZN2at6native27unrolled_elementwise_kernelINS0_13BUnaryFunctorIsssZZZNS0_18lshift_kernel_cudaERNS_18TensorIteratorBaseEENKUlvE_clEvENKUlvE3_clEvEUlssE_EESt5arrayIPcLm2EELi4E23TrivialOffsetCalculatorILi1EjESD_NS0_6memory12LoadWithCastILi1EEENSE_13StoreWithCastILi1EEEEEviT_T0_T2_T3_T4_T5_)
        /*0914*/ 	.word	0x00000000


	//----- nvinfo : EIATTR_REGCOUNT
	.align		4
.L_427:
        /*0918*/ 	.byte	0x04, 0x2f
        /*091a*/ 	.short	(.L_429 - .L_428)
	.align		4
.L_428:
        /*091c*/ 	.word	index@(_ZN2at6native18elementwise_kernelILi128ELi4EZNS0_15gpu_kernel_implINS0_13BUnaryFunctorIsssZZZNS0_18lshift_kernel_cudaERNS_18TensorIteratorBaseEENKUlvE_clEvENKUlvE3_clEvEUlssE_EEEEvS5_RKT_EUliE_EEviT1_)
        /*0920*/ 	.word	0x00000018


	//----- nvinfo : EIATTR_FRAME_SIZE
	.align		4
.L_429:
        /*0924*/ 	.byte	0x04, 0x11
        /*0926*/ 	.short	(.L_431 - .L_430)
	.align		4
.L_430:
        /*0928*/ 	.word	index@(_ZN2at6native18elementwise_kernelILi128ELi4EZNS0_15gpu_kernel_implINS0_13BUnaryFunctorIsssZZZNS0_18lshift_kernel_cudaERNS_18TensorIteratorBaseEENKUlvE_clEvENKUlvE3_clEvEUlssE_EEEEvS5_RKT_EUliE_EEviT1_)
        /*092c*/ 	.word	0x00000000


	//----- nvinfo : EIATTR_REGCOUNT
	.align		4
.L_431:
        /*0930*/ 	.byte	0x04, 0x2f
        /*0932*/ 	.short	(.L_433 - .L_432)
	.align		4
.L_432:
        /*0934*/ 	.word	index@(_ZN2at6native29vectorized_elementwise_kernelILi8ENS0_13BinaryFunctorIsssZZZNS0_18lshift_kernel_cudaERNS_18TensorIteratorBaseEENKUlvE_clEvENKUlvE3_clEvEUlssE_EESt5arrayIPcLm3EEEEviT0_T1_)
        /*0938*/ 	.word	0x00000004


	//----- nvinfo : EIATTR_FRAME_SIZE
	.align		4
.L_433:
        /*093c*/ 	.byte	0x04, 0x11
        /*093e*/ 	.short	(.L_435 - .L_434)
	.align		4
.L_434:
        /*0940*/ 	.word	index@(_ZN2at6native29vectorized_elementwise_kernelILi8ENS0_13BinaryFunctorIsssZZZNS0_18lshift_kernel_cudaERNS_18TensorIteratorBaseEENKUlvE_clEvENKUlvE3_clEvEUlssE_EESt5arrayIPcLm3EEEEviT0_T1_)
        /*0944*/ 	.word	0x00000000


	//----- nvinfo : EIATTR_REGCOUNT
	.align		4
.L_435:
        /*0948*/ 	.byte	0x04, 0x2f
        /*094a*/ 	.short	(.L_437 - .L_436)
	.align		4
.L_436:
        /*094c*/ 	.word	index@(_ZN2at6native29vectorized_elementwise_kernelILi4ENS0_13BinaryFunctorIsssZZZNS0_18lshift_kernel_cudaERNS_18TensorIteratorBaseEENKUlvE_clEvENKUlvE3_clEvEUlssE_EESt5arrayIPcLm3EEEEviT0_T1_)
        /*0950*/ 	.word	0x00000020


	//----- nvinfo : EIATTR_FRAME_SIZE
	.align		4
.L_437:
        /*0954*/ 	.byte	0x04, 0x11
        /*0956*/ 	.short	(.L_439 - .L_438)
	.align		4
.L_438:
        /*0958*/ 	.word	index@(_ZN2at6native29vectorized_elementwise_kernelILi4ENS0_13BinaryFunctorIsssZZZNS0_18lshift_kernel_cudaERNS_18TensorIteratorBaseEENKUlvE_clEvENKUlvE3_clEvEUlssE_EESt5arrayIPcLm3EEEEviT0_T1_)
        /*095c*/ 	.word	0x00000000


	//----- nvinfo : EIATTR_REGCOUNT
	.align		4
.L_439:
        /*0960*/ 	.byte	0x04, 0x2f
        /*0962*/ 	.short	(.L_441 - .L_440)
	.align		4
.L_440:
        /*0964*/ 	.word	index@(_ZN2at6native29vectorized_elementwise_kernelILi2ENS0_13BinaryFunctorIsssZZZNS0_18lshift_kernel_cudaERNS_18TensorIteratorBaseEENKUlvE_clEvENKUlvE3_clEvEUlssE_EESt5arrayIPcLm3EEEEviT0_T1_)
        /*0968*/ 	.word	0x00000020


	//----- nvinfo : EIATTR_FRAME_SIZE
	.align		4
.L_441:
        /*096c*/ 	.byte	0x04, 0x11
        /*096e*/ 	.short	(.L_443 - .L_442)
	.align		4
.L_442:
        /*0970*/ 	.word	index@(_ZN2at6native29vectorized_elementwise_kernelILi2ENS0_13BinaryFunctorIsssZZZNS0_18lshift_kernel_cudaERNS_18TensorIteratorBaseEENKUlvE_clEvENKUlvE3_clEvEUlssE_EESt5arrayIPcLm3EEEEviT0_T1_)
        /*0974*/ 	.word	0x00000000


	//----- nvinfo : EIATTR_REGCOUNT
	.align		4
.L_443:
        /*0978*/ 	.byte	0x04, 0x2f
        /*097a*/ 	.short	(.L_445 - .L_444)
	.align		4
.L_444:
        /*097c*/ 	.word	index@(_ZN2at6native27unrolled_elementwise_kernelINS0_13BinaryFunctorIsssZZZNS0_18lshift_kernel_cudaERNS_18TensorIteratorBaseEENKUlvE_clEvENKUlvE3_clEvEUlssE_EESt5arrayIPcLm3EELi4E23TrivialOffsetCalculatorILi2EjESC_ILi1EjENS0_6memory15LoadWithoutCastENSF_16StoreWithoutCastEEEviT_T0_T2_T3_T4_T5_)
        /*0980*/ 	.word	0x0000001e


	//----- nvinfo : EIATTR_FRAME_SIZE
	.align		4
.L_445:
        /*0984*/ 	.byte	0x04, 0x11
        /*0986*/ 	.short	(.L_447 - .L_446)
	.align		4
.L_446:
        /*0988*/ 	.word	index@(_ZN2at6native27unrolled_elementwise_kernelINS0_13BinaryFunctorIsssZZZNS0_18lshift_kernel_cudaERNS_18TensorIteratorBaseEENKUlvE_clEvENKUlvE3_clEvEUlssE_EESt5arrayIPcLm3EELi4E23TrivialOffsetCalculatorILi2EjESC_ILi1EjENS0_6memory15LoadWithoutCastENSF_16StoreWithoutCastEEEviT_T0_T2_T3_T4_T5_)
        /*098c*/ 	.word	0x00000000


	//----- nvinfo : EIATTR_REGCOUNT
	.align		4
.L_447:
        /*0990*/ 	.byte	0x04, 0x2f
        /*0992*/ 	.short	(.L_449 - .L_448)
	.align		4
.L_448:
        /*0994*/ 	.word	index@(_ZN2at6native18elementwise_kernelILi128ELi4EZNS0_22gpu_kernel_impl_nocastINS0_13BinaryFunctorIsssZZZNS0_18lshift_kernel_cudaERNS_18TensorIteratorBaseEENKUlvE_clEvENKUlvE3_clEvEUlssE_EEEEvS5_RKT_EUliE_EEviT1_)
        /*0998*/ 	.word	0x00000014


	//----- nvinfo : EIATTR_FRAME_SIZE
	.align		4
.L_449:
        /*099c*/ 	.byte	0x04, 0x11
        /*099e*/ 	.short	(.L_451 - .L_450)
	.align		4
.L_450:
        /*09a0*/ 	.word	index@(_ZN2at6native18elementwise_kernelILi128ELi4EZNS0_22gpu_kernel_impl_nocastINS0_13BinaryFunctorIsssZZZNS0_18lshift_kernel_cudaERNS_18TensorIteratorBaseEENKUlvE_clEvENKUlvE3_clEvEUlssE_EEEEvS5_RKT_EUliE_EEviT1_)
        /*09a4*/ 	.word	0x00000000


	//----- nvinfo : EIATTR_REGCOUNT
	.align		4
.L_451:
        /*09a8*/ 	.byte	0x04, 0x2f
        /*09aa*/ 	.short	(.L_453 - .L_452)
	.align		4
.L_452:
        /*09ac*/ 	.word	index@(_ZN2at6native27unrolled_elementwise_kernelINS0_13BinaryFunctorIsssZZZNS0_18lshift_kernel_cudaERNS_18TensorIteratorBaseEENKUlvE_clEvENKUlvE3_clEvEUlssE_EESt5arrayIPcLm3EELi4E23TrivialOffsetCalculatorILi2EjESC_ILi1EjENS0_6memory12LoadWithCastILi2EEENSF_13StoreWithCastILi1EEEEEviT_T0_T2_T3_T4_T5_)
        /*09b0*/ 	.word	0x0000001e


	//----- nvinfo : EIATTR_FRAME_SIZE
	.align		4
.L_453:
        /*09b4*/ 	.byte	0x04, 0x11
        /*09b6*/ 	.short	(.L_455 - .L_454)
	.align		4
.L_454:
        /*09b8*/ 	.word	index@(_ZN2at6native27unrolled_elementwise_kernelINS0_13BinaryFunctorIsssZZZNS0_18lshift_kernel_cudaERNS_18TensorIteratorBaseEENKUlvE_clEvENKUlvE3_clEvEUlssE_EESt5arrayIPcLm3EELi4E23TrivialOffsetCalculatorILi2EjESC_ILi1EjENS0_6memory12LoadWithCastILi2EEENSF_13StoreWithCastILi1EEEEEviT_T0_T2_T3_T4_T5_)
        /*09bc*/ 	.word	0x00000000


	//----- nvinfo : EIATTR_REGCOUNT
	.align		4
.L_455:
        /*09c0*/ 	.byte	0x04, 0x2f
        /*09c2*/ 	.short	(.L_457 - .L_456)
	.align		4
.L_456:
        /*09c4*/ 	.word	index@(_ZN2at6native18elementwise_kernelILi128ELi4EZNS0_15gpu_kernel_implINS0_13BinaryFunctorIsssZZZNS0_18lshift_kernel_cudaERNS_18TensorIteratorBaseEENKUlvE_clEvENKUlvE3_clEvEUlssE_EEEEvS5_RKT_EUliE_EEviT1_)
        /*09c8*/ 	.word	0x00000018


	//----- nvinfo : EIATTR_FRAME_SIZE
	.align		4
.L_457:
        /*09cc*/ 	.byte	0x04, 0x11
        /*09ce*/ 	.short	(.L_459 - .L_458)
	.align		4
.L_458:
        /*09d0*/ 	.word	index@(_ZN2at6native18elementwise_kernelILi128ELi4EZNS0_15gpu_kernel_implINS0_13BinaryFunctorIsssZZZNS0_18lshift_kernel_cudaERNS_18TensorIteratorBaseEENKUlvE_clEvENKUlvE3_clEvEUlssE_EEEEvS5_RKT_EUliE_EEviT1_)
        /*09d4*/ 	.word	0x00000000


	//----- nvinfo : EIATTR_REGCOUNT
	.align		4
.L_459:
        /*09d8*/ 	.byte	0x04, 0x2f
        /*09da*/ 	.short	(.L_461 - .L_460)
	.align		4
.L_460:
        /*09dc*/ 	.word	index@(_ZN2at6native29vectorized_elementwise_kernelILi8ENS0_13AUnaryFunctorIhhhZZZNS0_18rshift_kernel_cudaERNS_18TensorIteratorBaseEENKUlvE_clEvENKUlvE_clEvEUlhhE_EESt5arrayIPcLm2EEEEviT0_T1_)
        /*09e0*/ 	.word	0x00000004


	//----- nvinfo : EIATTR_FRAME_SIZE
	.align		4
.L_461:
        /*09e4*/ 	.byte	0x04, 0x11
        /*09e6*/ 	.short	(.L_463 - .L_462)
	.align		4
.L_462:
        /*09e8*/ 	.word	index@(_ZN2at6native29vectorized_elementwise_kernelILi8ENS0_13AUnaryFunctorIhhhZZZNS0_18rshift_kernel_cudaERNS_18TensorIteratorBaseEENKUlvE_clEvENKUlvE_clEvEUlhhE_EESt5arrayIPcLm2EEEEviT0_T1_)
        /*09ec*/ 	.word	0x00000000


	//----- nvinfo : EIATTR_REGCOUNT
	.align		4
.L_463:
        /*09f0*/ 	.byte	0x04, 0x2f
        /*09f2*/ 	.short	(.L_465 - .L_464)
	.align		4
.L_464:
        /*09f4*/ 	.word	index@(_ZN2at6native29vectorized_elementwise_kernelILi4ENS0_13AUnaryFunctorIhhhZZZNS0_18rshift_kernel_cudaERNS_18TensorIteratorBaseEENKUlvE_clEvENKUlvE_clEvEUlhhE_EESt5arrayIPcLm2EEEEviT0_T1_)
        /*09f8*/ 	.word	0x00000020


	//----- nvinfo : EIATTR_FRAME_SIZE
	.align		4
.L_465:
        /*09fc*/ 	.byte	0x04, 0x11
        /*09fe*/ 	.short	(.L_467 - .L_466)
	.align		4
.L_466:
        /*0a00*/ 	.word	index@(_ZN2at6native29vectorized_elementwise_kernelILi4ENS0_13AUnaryFunctorIhhhZZZNS0_18rshift_kernel_cudaERNS_18TensorIteratorBaseEENKUlvE_clEvENKUlvE_clEvEUlhhE_EESt5arrayIPcLm2EEEEviT0_T1_)
        /*0a04*/ 	.word	0x00000000


	//----- nvinfo : EIATTR_REGCOUNT
	.align		4
.L_467:
        /*0a08*/ 	.byte	0x04, 0x2f
        /*0a0a*/ 	.short	(.L_469 - .L_468)
	.align		4
.L_468:
        /*0a0c*/ 	.word	index@(_ZN2at6native29vectorized_elementwise_kernelILi2ENS0_13AUnaryFunctorIhhhZZZNS0_18rshift_kernel_cudaERNS_18TensorIteratorBaseEENKUlvE_clEvENKUlvE_clEvEUlhhE_EESt5arrayIPcLm2EEEEviT0_T1_)
        /*0a10*/ 	.word	0x00000020


	//----- nvinfo : EIATTR_FRAME_SIZE
	.align		4
.L_469:
        /*0a14*/ 	.byte	0x04, 0x11
        /*0a16*/ 	.short	(.L_471 - .L_470)
	.align		4
.L_470:
        /*0a18*/ 	.word	index@(_ZN2at6native29vectorized_elementwise_kernelILi2ENS0_13AUnaryFunctorIhhhZZZNS0_18rshift_kernel_cudaERNS_18TensorIteratorBaseEENKUlvE_clEvENKUlvE_clEvEUlhhE_EESt5arrayIPcLm2EEEEviT0_T1_)
        /*0a1c*/ 	.word	0x00000000


	//----- nvinfo : EIATTR_REGCOUNT
	.align		4
.L_471:
        /*0a20*/ 	.byte	0x04, 0x2f
        /*0a22*/ 	.short	(.L_473 - .L_472)
	.align		4
.L_472:
        /*0a24*/ 	.word	index@(_ZN2at6native27unrolled_elementwise_kernelINS0_13AUnaryFunctorIhhhZZZNS0_18rshift_kernel_cudaERNS_18TensorIteratorBaseEENKUlvE_clEvENKUlvE_clEvEUlhhE_EESt5arrayIPcLm2EELi4E23TrivialOffsetCalculatorILi1EjESD_NS0_6memory15LoadWithoutCastENSE_16StoreWithoutCastEEEviT_T0_T2_T3_T4_T5_)
        /*0a28*/ 	.word	0x00000018


	//----- nvinfo : EIATTR_FRAME_SIZE
	.align		4
.L_473:
        /*0a2c*/ 	.byte	0x04, 0x11
        /*0a2e*/ 	.short	(.L_475 - .L_474)
	.align		4
.L_474:
        /*0a30*/ 	.word	index@(_ZN2at6native27unrolled_elementwise_kernelINS0_13AUnaryFunctorIhhhZZZNS0_18rshift_kernel_cudaERNS_18TensorIteratorBaseEENKUlvE_clEvENKUlvE_clEvEUlhhE_EESt5arrayIPcLm2EELi4E23TrivialOffsetCalculatorILi1EjESD_NS0_6memory15LoadWithoutCastENSE_16StoreWithoutCastEEEviT_T0_T2_T3_T4_T5_)
        /*0a34*/ 	.word	0x00000000


	//----- nvinfo : EIATTR_REGCOUNT
	.align		4
.L_475:
        /*0a38*/ 	.byte	0x04, 0x2f
        /*0a3a*/ 	.short	(.L_477 - .L_476)
	.align		4
.L_476:
        /*0a3c*/ 	.word	index@(_ZN2at6native18elementwise_kernelILi128ELi4EZNS0_22gpu_kernel_impl_nocastINS0_13AUnaryFunctorIhhhZZZNS0_18rshift_kernel_cudaERNS_18TensorIteratorBaseEENKUlvE_clEvENKUlvE_clEvEUlhhE_EEEEvS5_RKT_EUliE_EEviT1_)
        /*0a40*/ 	.word	0x00000014


	//----- nvinfo : EIATTR_FRAME_SIZE
	.align		4
.L_477:
        /*0a44*/ 	.byte	0x04, 0x11
        /*0a46*/ 	.short	(.L_479 - .L_478)
	.align		4
.L_478:
        /*0a48*/ 	.word	index@(_ZN2at6native18elementwise_kernelILi128ELi4EZNS0_22gpu_kernel_impl_nocastINS0_13AUnaryFunctorIhhhZZZNS0_18rshift_kernel_cudaERNS_18TensorIteratorBaseEENKUlvE_clEvENKUlvE_clEvEUlhhE_EEEEvS5_RKT_EUliE_EEviT1_)
        /*0a4c*/ 	.word	0x00000000


	//----- nvinfo : EIATTR_REGCOUNT
	.align		4
.L_479:
        /*0a50*/ 	.byte	0x04, 0x2f
        /*0a52*/ 	.short	(.L_481 - .L_480)
	.align		4
.L_480:
        /*0a54*/ 	.word	index@(_ZN2at6native27unrolled_elementwise_kernelINS0_13AUnaryFunctorIhhhZZZNS0_18rshift_kernel_cudaERNS_18TensorIteratorBaseEENKUlvE_clEvENKUlvE_clEvEUlhhE_EESt5arrayIPcLm2EELi4E23TrivialOffsetCalculatorILi1EjESD_NS0_6memory12LoadWithCastILi1EEENSE_13StoreWithCastILi1EEEEEviT_T0_T2_T3_T4_T5_)
        /*0a58*/ 	.word	0x0000001c


	//----- nvinfo : EIATTR_FRAME_SIZE
	.align		4
.L_481:
        /*0a5c*/ 	.byte	0x04, 0x11
        /*0a5e*/ 	.short	(.L_483 - .L_482)
	.align		4
.L_482:
        /*0a60*/ 	.word	index@(_ZN2at6native27unrolled_elementwise_kernelINS0_13AUnaryFunctorIhhhZZZNS0_18rshift_kernel_cudaERNS_18TensorIteratorBaseEENKUlvE_clEvENKUlvE_clEvEUlhhE_EESt5arrayIPcLm2EELi4E23TrivialOffsetCalculatorILi1EjESD_NS0_6memory12LoadWithCastILi1EEENSE_13StoreWithCastILi1EEEEEviT_T0_T2_T3_T4_T5_)
        /*0a64*/ 	.word	0x00000000


	//----- nvinfo : EIATTR_REGCOUNT
	.align		4
.L_483:
        /*0a68*/ 	.byte	0x04, 0x2f
        /*0a6a*/ 	.short	(.L_485 - .L_484)
	.align		4
.L_484:
        /*0a6c*/ 	.word	index@(_ZN2at6native18elementwise_kernelILi128ELi4EZNS0_15gpu_kernel_implINS0_13AUnaryFunctorIhhhZZZNS0_18rshift_kernel_cudaERNS_18TensorIteratorBaseEENKUlvE_clEvENKUlvE_clEvEUlhhE_EEEEvS5_RKT_EUliE_EEviT1_)
        /*0a70*/ 	.word	0x00000018


	//----- nvinfo : EIATTR_FRAME_SIZE
	.align		4
.L_485:
        /*0a74*/ 	.byte	0x04, 0x11
        /*0a76*/ 	.short	(.L_487 - .L_486)
	.align		4
.L_486:
        /*0a78*/ 	.word	index@(_ZN2at6native18elementwise_kernelILi128ELi4EZNS0_15gpu_kernel_implINS0_13AUnaryFunctorIhhhZZZNS0_18rshift_kernel_cudaERNS_18TensorIteratorBaseEENKUlvE_clEvENKUlvE_clEvEUlhhE_EEEEvS5_RKT_EUliE_EEviT1_)
        /*0a7c*/ 	.word	0x00000000


	//----- nvinfo : EIATTR_REGCOUNT
	.align		4
.L_487:
        /*0a80*/ 	.byte	0x04, 0x2f
        /*0a82*/ 	.short	(.L_489 - .L_488)
	.align		4
.L_488:
        /*0a84*/ 	.word	index@(_ZN2at6native29vectorized_elementwise_kernelILi8ENS0_13BUnaryFunctorIhhhZZZNS0_18rshift_kernel_cudaERNS_18TensorIteratorBaseEENKUlvE_clEvENKUlvE_clEvEUlhhE_EESt5arrayIPcLm2EEEEviT0_T1_)
        /*0a88*/ 	.word	0x00000004


	//----- nvinfo : EIATTR_FRAME_SIZE
	.align		4
.L_489:
        /*0a8c*/ 	.byte	0x04, 0x11
        /*0a8e*/ 	.short	(.L_491 - .L_490)
	.align		4
.L_490:
        /*0a90*/ 	.word	index@(_ZN2at6native29vectorized_elementwise_kernelILi8ENS0_13BUnaryFunctorIhhhZZZNS0_18rshift_kernel_cudaERNS_18TensorIteratorBaseEENKUlvE_clEvENKUlvE_clEvEUlhhE_EESt5arrayIPcLm2EEEEviT0_T1_)
        /*0a94*/ 	.word	0x00000000


	//----- nvinfo : EIATTR_REGCOUNT
	.align		4
.L_491:
        /*0a98*/ 	.byte	0x04, 0x2f
        /*0a9a*/ 	.short	(.L_493 - .L_492)
	.align		4
.L_492:
        /*0a9c*/ 	.word	index@(_ZN2at6native29vectorized_elementwise_kernelILi4ENS0_13BUnaryFunctorIhhhZZZNS0_18rshift_kernel_cudaERNS_18TensorIteratorBaseEENKUlvE_clEvENKUlvE_clEvEUlhhE_EESt5arrayIPcLm2EEEEviT0_T1_)
        /*0aa0*/ 	.word	0x00000020


	//----- nvinfo : EIATTR_FRAME_SIZE
	.align		4
.L_493:
        /*0aa4*/ 	.byte	0x04, 0x11
        /*0aa6*/ 	.short	(.L_495 - .L_494)
	.align		4
.L_494:
        /*0aa8*/ 	.word	index@(_ZN2at6native29vectorized_elementwise_kernelILi4ENS0_13BUnaryFunctorIhhhZZZNS0_18rshift_kernel_cudaERNS_18TensorIteratorBaseEENKUlvE_clEvENKUlvE_clEvEUlhhE_EESt5arrayIPcLm2EEEEviT0_T1_)
        /*0aac*/ 	.word	0x00000000


	//----- nvinfo : EIATTR_REGCOUNT
	.align		4
.L_495:
        /*0ab0*/ 	.byte	0x04, 0x2f
        /*0ab2*/ 	.short	(.L_497 - .L_496)
	.align		4
.L_496:
        /*0ab4*/ 	.word	index@(_ZN2at6native29vectorized_elementwise_kernelILi2ENS0_13BUnaryFunctorIhhhZZZNS0_18rshift_kernel_cudaERNS_18TensorIteratorBaseEENKUlvE_clEvENKUlvE_clEvEUlhhE_EESt5arrayIPcLm2EEEEviT0_T1_)
        /*0ab8*/ 	.word	0x00000020


	//----- nvinfo : EIATTR_FRAME_SIZE
	.align		4
.L_497:
        /*0abc*/ 	.byte	0x04, 0x11
        /*0abe*/ 	.short	(.L_499 - .L_498)
	.align		4
.L_498:
        /*0ac0*/ 	.word	index@(_ZN2at6native29vectorized_elementwise_kernelILi2ENS0_13BUnaryFunctorIhhhZZZNS0_18rshift_kernel_cudaERNS_18TensorIteratorBaseEENKUlvE_clEvENKUlvE_clEvEUlhhE_EESt5arrayIPcLm2EEEEviT0_T1_)
        /*0ac4*/ 	.word	0x00000000


	//----- nvinfo : EIATTR_REGCOUNT
	.align		4
.L_499:
        /*0ac8*/ 	.byte	0x04, 0x2f
        /*0aca*/ 	.short	(.L_501 - .L_500)
	.align		4
.L_500:
        /*0acc*/ 	.word	index@(_ZN2at6native27unrolled_elementwise_kernelINS0_13BUnaryFunctorIhhhZZZNS0_18rshift_kernel_cudaERNS_18TensorIteratorBaseEENKUlvE_clEvENKUlvE_clEvEUlhhE_EESt5arrayIPcLm2EELi4E23TrivialOffsetCalculatorILi1EjESD_NS0_6memory15LoadWithoutCastENSE_16StoreWithoutCastEEEviT_T0_T2_T3_T4_T5_)
        /*0ad0*/ 	.word	0x00000016


	//----- nvinfo : EIATTR_FRAME_SIZE
	.align		4
.L_501:
        /*0ad4*/ 	.byte	0x04, 0x11
        /*0ad6*/ 	.short	(.L_503 - .L_502)
	.align		4
.L_502:
        /*0ad8*/ 	.word	index@(_ZN2at6native27unrolled_elementwise_kernelINS0_13BUnaryFunctorIhhhZZZNS0_18rshift_kernel_cudaERNS_18TensorIteratorBaseEENKUlvE_clEvENKUlvE_clEvEUlhhE_EESt5arrayIPcLm2EELi4E23TrivialOffsetCalculatorILi1EjESD_NS0_6memory15LoadWithoutCastENSE_16StoreWithoutCastEEEviT_T0_T2_T3_T4_T5_)
        /*0adc*/ 	.word	0x00000000


	//----- nvinfo : EIATTR_REGCOUNT
	.align		4
.L_503:
        /*0ae0*/ 	.byte	0x04, 0x2f
        /*0ae2*/ 	.short	(.L_505 - .L_504)
	.align		4
.L_504:
        /*0ae4*/ 	.word	index@(_ZN2at6native18elementwise_kernelILi128ELi4EZNS0_22gpu_kernel_impl_nocastINS0_13BUnaryFunctorIhhhZZZNS0_18rshift_kernel_cudaERNS_18TensorIteratorBaseEENKUlvE_clEvENKUlvE_clEvEUlhhE_EEEEvS5_RKT_EUliE_EEviT1_)
        /*0ae8*/ 	.word	0x00000014


	//----- nvinfo : EIATTR_FRAME_SIZE
	.align		4
.L_505:
        /*0aec*/ 	.byte	0x04, 0x11
        /*0aee*/ 	.short	(.L_507 - .L_506)
	.align		4
.L_506:
        /*0af0*/ 	.word	index@(_ZN2at6native18elementwise_kernelILi128ELi4EZNS0_22gpu_kernel_impl_nocastINS0_13BUnaryFunctorIhhhZZZNS0_18rshift_kernel_cudaERNS_18TensorIteratorBaseEENKUlvE_clEvENKUlvE_clEvEUlhhE_EEEEvS5_RKT_EUliE_EEviT1_)
        /*0af4*/ 	.word	0x00000000


	//----- nvinfo : EIATTR_REGCOUNT
	.align		4
.L_507:
        /*0af8*/ 	.byte	0x04, 0x2f
        /*0afa*/ 	.short	(.L_509 - .L_508)
	.align		4
.L_508:
        /*0afc*/ 	.word	index@(_ZN2at6native27unrolled_elementwise_kernelINS0_13BUnaryFunctorIhhhZZZNS0_18rshift_kernel_cudaERNS_18TensorIteratorBaseEENKUlvE_clEvENKUlvE_clEvEUlhhE_EESt5arrayIPcLm2EELi4E23TrivialOffsetCalculatorILi1EjESD_NS0_6memory12LoadWithCastILi1EEENSE_13StoreWithCastILi1EEEEEviT_T0_T2_T3_T4_T5_)
        /*0b00*/ 	.word	0x0000001c


	//----- nvinfo : EIATTR_FRAME_SIZE
	.align		4
.L_509:
        /*0b04*/ 	.byte	0x04, 0x11
        /*0b06*/ 	.short	(.L_511 - .L_510)
	.align		4
.L_510:
        /*0b08*/ 	.word	index@(_ZN2at6native27unrolled_elementwise_kernelINS0_13BUnaryFunctorIhhhZZZNS0_18rshift_kernel_cudaERNS_18TensorIteratorBaseEENKUlvE_clEvENKUlvE_clEvEUlhhE_EESt5arrayIPcLm2EELi4E23TrivialOffsetCalculatorILi1EjESD_NS0_6memory12LoadWithCastILi1EEENSE_13StoreWithCastILi1EEEEEviT_T0_T2_T3_T4_T5_)
        /*0b0c*/ 	.word	0x00000000


	//----- nvinfo : EIATTR_REGCOUNT
	.align		4
.L_511:
        /*0b10*/ 	.byte	0x04, 0x2f
        /*0b12*/ 	.short	(.L_513 - .L_512)
	.align		4
.L_512:
        /*0b14*/ 	.word	index@(_ZN2at6native18elementwise_kernelILi128ELi4EZNS0_15gpu_kernel_implINS0_13BUnaryFunctorIhhhZZZNS0_18rshift_kernel_cudaERNS_18TensorIteratorBaseEENKUlvE_clEvENKUlvE_clEvEUlhhE_EEEEvS5_RKT_EUliE_EEviT1_)
        /*0b18*/ 	.word	0x00000018


	//----- nvinfo : EIATTR_FRAME_SIZE
	.align		4
.L_513:
        /*0b1c*/ 	.byte	0x04, 0x11
        /*0b1e*/ 	.short	(.L_515 - .L_514)
	.align		4
.L_514:
        /*0b20*/ 	.word	index@(_ZN2at6native18elementwise_kernelILi128ELi4EZNS0_15gpu_kernel_implINS0_13BUnaryFunctorIhhhZZZNS0_18rshift_kernel_cudaERNS_18TensorIteratorBaseEENKUlvE_clEvENKUlvE_clEvEUlhhE_EEEEvS5_RKT_EUliE_EEviT1_)
        /*0b24*/ 	.word	0x00000000


	//----- nvinfo : EIATTR_REGCOUNT
	.align		4
.L_515:
        /*0b28*/ 	.byte	0x04, 0x2f
        /*0b2a*/ 	.short	(.L_517 - .L_516)
	.align		4
.L_516:
        /*0b2c*/ 	.word	index@(_ZN2at6native29vectorized_elementwise_kernelILi8ENS0_13BinaryFunctorIhhhZZZNS0_18rshift_kernel_cudaERNS_18TensorIteratorBaseEENKUlvE_clEvENKUlvE_clEvEUlhhE_EESt5arrayIPcLm3EEEEviT0_T1_)
        /*0b30*/ 	.word	0x00000004


	//----- nvinfo : EIATTR_FRAME_SIZE
	.align		4
.L_517:
        /*0b34*/ 	.byte	0x04, 0x11
        /*0b36*/ 	.short	(.L_519 - .L_518)
	.align		4
.L_518:
        /*0b38*/ 	.word	index@(_ZN2at6native29vectorized_elementwise_kernelILi8ENS0_13BinaryFunctorIhhhZZZNS0_18rshift_kernel_cudaERNS_18TensorIteratorBaseEENKUlvE_clEvENKUlvE_clEvEUlhhE_EESt5arrayIPcLm3EEEEviT0_T1_)
        /*0b3c*/ 	.word	0x00000000


	//----- nvinfo : EIATTR_REGCOUNT
	.align		4
.L_519:
        /*0b40*/ 	.byte	0x04, 0x2f
        /*0b42*/ 	.short	(.L_521 - .L_520)
	.align		4
.L_520:
        /*0b44*/ 	.word	index@(_ZN2at6native29vectorized_elementwise_kernelILi4ENS0_13BinaryFunctorIhhhZZZNS0_18rshift_kernel_cudaERNS_18TensorIteratorBaseEENKUlvE_clEvENKUlvE_clEvEUlhhE_EESt5arrayIPcLm3EEEEviT0_T1_)
        /*0b48*/ 	.word	0x00000020


	//----- nvinfo : EIATTR_FRAME_SIZE
	.align		4
.L_521:
        /*0b4c*/ 	.byte	0x04, 0x11
        /*0b4e*/ 	.short	(.L_523 - .L_522)
	.align		4
.L_522:
        /*0b50*/ 	.word	index@(_ZN2at6native29vectorized_elementwise_kernelILi4ENS0_13BinaryFunctorIhhhZZZNS0_18rshift_kernel_cudaERNS_18TensorIteratorBaseEENKUlvE_clEvENKUlvE_clEvEUlhhE_EESt5arrayIPcLm3EEEEviT0_T1_)
        /*0b54*/ 	.word	0x00000000


	//----- nvinfo : EIATTR_REGCOUNT
	.align		4
.L_523:
        /*0b58*/ 	.byte	0x04, 0x2f
        /*0b5a*/ 	.short	(.L_525 - .L_524)
	.align		4
.L_524:
        /*0b5c*/ 	.word	index@(_ZN2at6native29vectorized_elementwise_kernelILi2ENS0_13BinaryFunctorIhhhZZZNS0_18rshift_kernel_cudaERNS_18TensorIteratorBaseEENKUlvE_clEvENKUlvE_clEvEUlhhE_EESt5arrayIPcLm3EEEEviT0_T1_)
        /*0b60*/ 	.word	0x00000020


	//----- nvinfo : EIATTR_FRAME_SIZE
	.align		4
.L_525:
        /*0b64*/ 	.byte	0x04, 0x11
        /*0b66*/ 	.short	(.L_527 - .L_526)
	.align		4
.L_526:
        /*0b68*/ 	.word	index@(_ZN2at6native29vectorized_elementwise_kernelILi2ENS0_13BinaryFunctorIhhhZZZNS0_18rshift_kernel_cudaERNS_18TensorIteratorBaseEENKUlvE_clEvENKUlvE_clEvEUlhhE_EESt5arrayIPcLm3EEEEviT0_T1_)
        /*0b6c*/ 	.word	0x00000000


	//----- nvinfo : EIATTR_REGCOUNT
	.align		4
.L_527:
        /*0b70*/ 	.byte	0x04, 0x2f
        /*0b72*/ 	.short	(.L_529 - .L_528)
	.align		4
.L_528:
        /*0b74*/ 	.word	index@(_ZN2at6native27unrolled_elementwise_kernelINS0_13BinaryFunctorIhhhZZZNS0_18rshift_kernel_cudaERNS_18TensorIteratorBaseEENKUlvE_clEvENKUlvE_clEvEUlhhE_EESt5arrayIPcLm3EELi4E23TrivialOffsetCalculatorILi2EjESC_ILi1EjENS0_6memory15LoadWithoutCastENSF_16StoreWithoutCastEEEviT_T0_T2_T3_T4_T5_)
        /*0b78*/ 	.word	0x0000001d


	//----- nvinfo : EIATTR_FRAME_SIZE
	.align		4
.L_529:
        /*0b7c*/ 	.byte	0x04, 0x11
        /*0b7e*/ 	.short	(.L_531 - .L_530)
	.align		4
.L_530:
        /*0b80*/ 	.word	index@(_ZN2at6native27unrolled_elementwise_kernelINS0_13BinaryFunctorIhhhZZZNS0_18rshift_kernel_cudaERNS_18TensorIteratorBaseEENKUlvE_clEvENKUlvE_clEvEUlhhE_EESt5arrayIPcLm3EELi4E23TrivialOffsetCalculatorILi2EjESC_ILi1EjENS0_6memory15LoadWithoutCastENSF_16StoreWithoutCastEEEviT_T0_T2_T3_T4_T5_)
        /*0b84*/ 	.word	0x00000000


	//----- nvinfo : EIATTR_REGCOUNT
	.align		4
.L_531:
        /*0b88*/ 	.byte	0x04, 0x2f
        /*0b8a*/ 	.short	(.L_533 - .L_532)
	.align		4
.L_532:
        /*0b8c*/ 	.word	index@(_ZN2at6native18elementwise_kernelILi128ELi4EZNS0_22gpu_kernel_impl_nocastINS0_13BinaryFunctorIhhhZZZNS0_18rshift_kernel_cudaERNS_18TensorIteratorBaseEENKUlvE_clEvENKUlvE_clEvEUlhhE_EEEEvS5_RKT_EUliE_EEviT1_)
        /*0b90*/ 	.word	0x00000014


	//----- nvinfo : EIATTR_FRAME_SIZE
	.align		4
.L_533:
        /*0b94*/ 	.byte	0x04, 0x11
        /*0b96*/ 	.short	(.L_535 - .L_534)
	.align		4
.L_534:
        /*0b98*/ 	.word	index@(_ZN2at6native18elementwise_kernelILi128ELi4EZNS0_22gpu_kernel_impl_nocastINS0_13BinaryFunctorIhhhZZZNS0_18rshift_kernel_cudaERNS_18TensorIteratorBaseEENKUlvE_clEvENKUlvE_clEvEUlhhE_EEEEvS5_RKT_EUliE_EEviT1_)
        /*0b9c*/ 	.word	0x00000000


	//----- nvinfo : EIATTR_REGCOUNT
	.align		4
.L_535:
        /*0ba0*/ 	.byte	0x04, 0x2f
        /*0ba2*/ 	.short	(.L_537 - .L_536)
	.align		4
.L_536:
        /*0ba4*/ 	.word	index@(_ZN2at6native27unrolled_elementwise_kernelINS0_13BinaryFunctorIhhhZZZNS0_18rshift_kernel_cudaERNS_18TensorIteratorBaseEENKUlvE_clEvENKUlvE_clEvEUlhhE_EESt5arrayIPcLm3EELi4E23TrivialOffsetCalculatorILi2EjESC_ILi1EjENS0_6memory12LoadWithCastILi2EEENSF_13StoreWithCastILi1EEEEEviT_T0_T2_T3_T4_T5_)
        /*0ba8*/ 	.word	0x0000001e


	//----- nvinfo : EIATTR_FRAME_SIZE
	.align		4
.L_537:
        /*0bac*/ 	.byte	0x04, 0x11
        /*0bae*/ 	.short	(.L_539 - .L_538)
	.align		4
.L_538:
        /*0bb0*/ 	.word	index@(_ZN2at6native27unrolled_elementwise_kernelINS0_13BinaryFunctorIhhhZZZNS0_18rshift_kernel_cudaERNS_18TensorIteratorBaseEENKUlvE_clEvENKUlvE_clEvEUlhhE_EESt5arrayIPcLm3EELi4E23TrivialOffsetCalculatorILi2EjESC_ILi1EjENS0_6memory12LoadWithCastILi2EEENSF_13StoreWithCastILi1EEEEEviT_T0_T2_T3_T4_T5_)
        /*0bb4*/ 	.word	0x00000000


	//----- nvinfo : EIATTR_REGCOUNT
	.align		4
.L_539:
        /*0bb8*/ 	.byte	0x04, 0x2f
        /*0bba*/ 	.short	(.L_541 - .L_540)
	.align		4
.L_540:
        /*0bbc*/ 	.word	index@(_ZN2at6native18elementwise_kernelILi128ELi4EZNS0_15gpu_kernel_implINS0_13BinaryFunctorIhhhZZZNS0_18rshift_kernel_cudaERNS_18TensorIteratorBaseEENKUlvE_clEvENKUlvE_clEvEUlhhE_EEEEvS5_RKT_EUliE_EEviT1_)
        /*0bc0*/ 	.word	0x00000018


	//----- nvinfo : EIATTR_FRAME_SIZE
	.align		4
.L_541:
        /*0bc4*/ 	.byte	0x04, 0x11
        /*0bc6*/ 	.short	(.L_543 - .L_542)
	.align		4
.L_542:
        /*0bc8*/ 	.word	index@(_ZN2at6native18elementwise_kernelILi128ELi4EZNS0_15gpu_kernel_implINS0_13BinaryFunctorIhhhZZZNS0_18rshift_kernel_cudaERNS_18TensorIteratorBaseEENKUlvE_clEvENKUlvE_clEvEUlhhE_EEEEvS5_RKT_EUliE_EEviT1_)
        /*0bcc*/ 	.word	0x00000000


	//----- nvinfo : EIATTR_REGCOUNT
	.align		4
.L_543:
        /*0bd0*/ 	.byte	0x04, 0x2f
        /*0bd2*/ 	.short	(.L_545 - .L_544)
	.align		4
.L_544:
        /*0bd4*/ 	.word	index@(_ZN2at6native29vectorized_elementwise_kernelILi8ENS0_13AUnaryFunctorIaaaZZZNS0_18rshift_kernel_cudaERNS_18TensorIteratorBaseEENKUlvE_clEvENKUlvE0_clEvEUlaaE_EESt5arrayIPcLm2EEEEviT0_T1_)
        /*0bd8*/ 	.word	0x00000004


	//----- nvinfo : EIATTR_FRAME_SIZE
	.align		4
.L_545:
        /*0bdc*/ 	.byte	0x04, 0x11
        /*0bde*/ 	.short	(.L_547 - .L_546)
	.align		4
.L_546:
        /*0be0*/ 	.word	index@(_ZN2at6native29vectorized_elementwise_kernelILi8ENS0_13AUnaryFunctorIaaaZZZNS0_18rshift_kernel_cudaERNS_18TensorIteratorBaseEENKUlvE_clEvENKUlvE0_clEvEUlaaE_EESt5arrayIPcLm2EEEEviT0_T1_)
        /*0be4*/ 	.word	0x00000000


	//----- nvinfo : EIATTR_REGCOUNT
	.align		4
.L_547:
        /*0be8*/ 	.byte	0x04, 0x2f
        /*0bea*/ 	.short	(.L_549 - .L_548)
	.align		4
.L_548:
        /*0bec*/ 	.word	index@(_ZN2at6native29vectorized_elementwise_kernelILi4ENS0_13AUnaryFunctorIaaaZZZNS0_18rshift_kernel_cudaERNS_18TensorIteratorBaseEENKUlvE_clEvENKUlvE0_clEvEUlaaE_EESt5arrayIPcLm2EEEEviT0_T1_)
        /*0bf0*/ 	.word	0x00000020


	//----- nvinfo : EIATTR_FRAME_SIZE
	.align		4
.L_549:
        /*0bf4*/ 	.byte	0x04, 0x11
        /*0bf6*/ 	.short	(.L_551 - .L_550)
	.align		4
.L_550:
        /*0bf8*/ 	.word	index@(_ZN2at6native29vectorized_elementwise_kernelILi4ENS0_13AUnaryFunctorIaaaZZZNS0_18rshift_kernel_cudaERNS_18TensorIteratorBaseEENKUlvE_clEvENKUlvE0_clEvEUlaaE_EESt5arrayIPcLm2EEEEviT0_T1_)
        /*0bfc*/ 	.word	0x00000000


	//----- nvinfo : EIATTR_REGCOUNT
	.align		4
.L_551:
        /*0c00*/ 	.byte	0x04, 0x2f
        /*0c02*/ 	.short	(.L_553 - .L_552)
	.align		4
.L_552:
        /*0c04*/ 	.word	index@(_ZN2at6native29vectorized_elementwise_kernelILi2ENS0_13AUnaryFunctorIaaaZZZNS0_18rshift_kernel_cudaERNS_18TensorIteratorBaseEENKUlvE_clEvENKUlvE0_clEvEUlaaE_EESt5arrayIPcLm2EEEEviT0_T1_)
        /*0c08*/ 	.word	0x00000020


	//----- nvinfo : EIATTR_FRAME_SIZE
	.align		4
.L_553:
        /*0c0c*/ 	.byte	0x04, 0x11
        /*0c0e*/ 	.short	(.L_555 - .L_554)
	.align		4
.L_554:
        /*0c10*/ 	.word	index@(_ZN2at6native29vectorized_elementwise_kernelILi2ENS0_13AUnaryFunctorIaaaZZZNS0_18rshift_kernel_cudaERNS_18TensorIteratorBaseEENKUlvE_clEvENKUlvE0_clEvEUlaaE_EESt5arrayIPcLm2EEEEviT0_T1_)
        /*0c14*/ 	.word	0x00000000


	//----- nvinfo : EIATTR_REGCOUNT
	.align		4
.L_555:
        /*0c18*/ 	.byte	0x04, 0x2f
        /*0c1a*/ 	.short	(.L_557 - .L_556)
	.align		4
.L_556:
        /*0c1c*/ 	.word	index@(_ZN2at6native27unrolled_elementwise_kernelINS0_13AUnaryFunctorIaaaZZZNS0_18rshift_kernel_cudaERNS_18TensorIteratorBaseEENKUlvE_clEvENKUlvE0_clEvEUlaaE_EESt5arrayIPcLm2EELi4E23TrivialOffsetCalculatorILi1EjESD_NS0_6memory15LoadWithoutCastENSE_16StoreWithoutCastEEEviT_T0_T2_T3_T4_T5_)
        /*0c20*/ 	.word	0x0000001a


	//----- nvinfo : EIATTR_FRAME_SIZE
	.align		4
.L_557:
        /*0c24*/ 	.byte	0x04, 0x11
        /*0c26*/ 	.short	(.L_559 - .L_558)
	.align		4
.L_558:
        /*0c28*/ 	.word	index@(_ZN2at6native27unrolled_elementwise_kernelINS0_13AUnaryFunctorIaaaZZZNS0_18rshift_kernel_cudaERNS_18TensorIteratorBaseEENKUlvE_clEvENKUlvE0_clEvEUlaaE_EESt5arrayIPcLm2EELi4E23TrivialOffsetCalculatorILi1EjESD_NS0_6memory15LoadWithoutCastENSE_16StoreWithoutCastEEEviT_T0_T2_T3_T4_T5_)
        /*0c2c*/ 	.word	0x00000000


	//----- nvinfo : EIATTR_REGCOUNT
	.align		4
.L_559:
        /*0c30*/ 	.byte	0x04, 0x2f
        /*0c32*/ 	.short	(.L_561 - .L_560)
	.align		4
.L_560:
        /*0c34*/ 	.word	index@(_ZN2at6native18elementwise_kernelILi128ELi4EZNS0_22gpu_kernel_impl_nocastINS0_13AUnaryFunctorIaaaZZZNS0_18rshift_kernel_cudaERNS_18TensorIteratorBaseEENKUlvE_clEvENKUlvE0_clEvEUlaaE_EEEEvS5_RKT_EUliE_EEviT1_)
        /*0c38*/ 	.word	0x00000014


	//----- nvinfo : EIATTR_FRAME_SIZE
	.align		4
.L_561:
        /*0c3c*/ 	.byte	0x04, 0x11
        /*0c3e*/ 	.short	(.L_563 - .L_562)
	.align		4
.L_562:
        /*0c40*/ 	.word	index@(_ZN2at6native18elementwise_kernelILi128ELi4EZNS0_22gpu_kernel_impl_nocastINS0_13AUnaryFunctorIaaaZZZNS0_18rshift_kernel_cudaERNS_18TensorIteratorBaseEENKUlvE_clEvENKUlvE0_clEvEUlaaE_EEEEvS5_RKT_EUliE_EEviT1_)
        /*0c44*/ 	.word	0x00000000


	//----- nvinfo : EIATTR_REGCOUNT
	.align		4
.L_563:
        /*0c48*/ 	.byte	0x04, 0x2f
        /*0c4a*/ 	.short	(.L_565 - .L_564)
	.align		4
.L_564:
        /*0c4c*/ 	.word	index@(_ZN2at6native27unrolled_elementwise_kernelINS0_13AUnaryFunctorIaaaZZZNS0_18rshift_kernel_cudaERNS_18TensorIteratorBaseEENKUlvE_clEvENKUlvE0_clEvEUlaaE_EESt5arrayIPcLm2EELi4E23TrivialOffsetCalculatorILi1EjESD_NS0_6memory12LoadWithCastILi1EEENSE_13StoreWithCastILi1EEEEEviT_T0_T2_T3_T4_T5_)
        /*0c50*/ 	.word	0x0000001c


	//----- nvinfo : EIATTR_FRAME_SIZE
	.align		4
.L_565:
        /*0c54*/ 	.byte	0x04, 0x11
        /*0c56*/ 	.short	(.L_567 - .L_566)
	.align		4
.L_566:
        /*0c58*/ 	.word	index@(_ZN2at6native27unrolled_elementwise_kernelINS0_13AUnaryFunctorIaaaZZZNS0_18rshift_kernel_cudaERNS_18TensorIteratorBaseEENKUlvE_clEvENKUlvE0_clEvEUlaaE_EESt5arrayIPcLm2EELi4E23TrivialOffsetCalculatorILi1EjESD_NS0_6memory12LoadWithCastILi1EEENSE_13StoreWithCastILi1EEEEEviT_T0_T2_T3_T4_T5_)
        /*0c5c*/ 	.word	0x00000000


	//----- nvinfo : EIATTR_REGCOUNT
	.align		4
.L_567:
        /*0c60*/ 	.byte	0x04, 0x2f
        /*0c62*/ 	.short	(.L_569 - .L_568)
	.align		4
.L_568:
        /*0c64*/ 	.word	index@(_ZN2at6native18elementwise_kernelILi128ELi4EZNS0_15gpu_kernel_implINS0_13AUnaryFunctorIaaaZZZNS0_18rshift_kernel_cudaERNS_18TensorIteratorBaseEENKUlvE_clEvENKUlvE0_clEvEUlaaE_EEEEvS5_RKT_EUliE_EEviT1_)
        /*0c68*/ 	.word	0x00000018


	//----- nvinfo : EIATTR_FRAME_SIZE
	.align		4
.L_569:
        /*0c6c*/ 	.byte	0x04, 0x11
        /*0c6e*/ 	.short	(.L_571 - .L_570)
	.align		4
.L_570:
        /*0c70*/ 	.word	index@(_ZN2at6native18elementwise_kernelILi128ELi4EZNS0_15gpu_kernel_implINS0_13AUnaryFunctorIaaaZZZNS0_18rshift_kernel_cudaERNS_18TensorIteratorBaseEENKUlvE_clEvENKUlvE0_clEvEUlaaE_EEEEvS5_RKT_EUliE_EEviT1_)
        /*0c74*/ 	.word	0x00000000


	//----- nvinfo : EIATTR_REGCOUNT
	.align		4
.L_571:
        /*0c78*/ 	.byte	0x04, 0x2f
        /*0c7a*/ 	.short	(.L_573 - .L_572)
	.align		4
.L_572:
        /*0c7c*/ 	.word	index@(_ZN2at6native29vectorized_elementwise_kernelILi8ENS0_13BUnaryFunctorIaaaZZZNS0_18rshift_kernel_cudaERNS_18TensorIteratorBaseEENKUlvE_clEvENKUlvE0_clEvEUlaaE_EESt5arrayIPcLm2EEEEviT0_T1_)
        /*0c80*/ 	.word	0x00000004


	//----- nvinfo : EIATTR_FRAME_SIZE
	.align		4
.L_573:
        /*0c84*/ 	.byte	0x04, 0x11
        /*0c86*/ 	.short	(.L_575 - .L_574)
	.align		4
.L_574:
        /*0c88*/ 	.word	index@(_ZN2at6native29vectorized_elementwise_kernelILi8ENS0_13BUnaryFunctorIaaaZZZNS0_18rshift_kernel_cudaERNS_18TensorIteratorBaseEENKUlvE_clEvENKUlvE0_clEvEUlaaE_EESt5arrayIPcLm2EEEEviT0_T1_)
        /*0c8c*/ 	.word	0x00000000


	//----- nvinfo : EIATTR_REGCOUNT
	.align		4
.L_575:
        /*0c90*/ 	.byte	0x04, 0x2f
        /*0c92*/ 	.short	(.L_577 - .L_576)
	.align		4
.L_576:
        /*0c94*/ 	.word	index@(_ZN2at6native29vectorized_elementwise_kernelILi4ENS0_13BUnaryFunctorIaaaZZZNS0_18rshift_kernel_cudaERNS_18TensorIteratorBaseEENKUlvE_clEvENKUlvE0_clEvEUlaaE_EESt5arrayIPcLm2EEEEviT0_T1_)
        /*0c98*/ 	.word	0x00000020


	//----- nvinfo : EIATTR_FRAME_SIZE
	.align		4
.L_577:
        /*0c9c*/ 	.byte	0x04, 0x11
        /*0c9e*/ 	.short	(.L_579 - .L_578)
	.align		4
.L_578:
        /*0ca0*/ 	.word	index@(_ZN2at6native29vectorized_elementwise_kernelILi4ENS0_13BUnaryFunctorIaaaZZZNS0_18rshift_kernel_cudaERNS_18TensorIteratorBaseEENKUlvE_clEvENKUlvE0_clEvEUlaaE_EESt5arrayIPcLm2EEEEviT0_T1_)
        /*0ca4*/ 	.word	0x00000000


	//----- nvinfo : EIATTR_REGCOUNT
	.align		4
.L_579:
        /*0ca8*/ 	.byte	0x04, 0x2f
        /*0caa*/ 	.short	(.L_581 - .L_580)
	.align		4
.L_580:
        /*0cac*/ 	.word	index@(_ZN2at6native29vectorized_elementwise_kernelILi2ENS0_13BUnaryFunctorIaaaZZZNS0_18rshift_kernel_cudaERNS_18TensorIteratorBaseEENKUlvE_clEvENKUlvE0_clEvEUlaaE_EESt5arrayIPcLm2EEEEviT0_T1_)
        /*0cb0*/ 	.word	0x00000020


	//----- nvinfo : EIATTR_FRAME_SIZE
	.align		4
.L_581:
        /*0cb4*/ 	.byte	0x04, 0x11
        /*0cb6*/ 	.short	(.L_583 - .L_582)
	.align		4
.L_582:
        /*0cb8*/ 	.word	index@(_ZN2at6native29vectorized_elementwise_kernelILi2ENS0_13BUnaryFunctorIaaaZZZNS0_18rshift_kernel_cudaERNS_18TensorIteratorBaseEENKUlvE_clEvENKUlvE0_clEvEUlaaE_EESt5arrayIPcLm2EEEEviT0_T1_)
        /*0cbc*/ 	.word	0x00000000


	//----- nvinfo : EIATTR_REGCOUNT
	.align		4
.L_583:
        /*0cc0*/ 	.byte	0x04, 0x2f
        /*0cc2*/ 	.short	(.L_585 - .L_584)
	.align		4
.L_584:
        /*0cc4*/ 	.word	index@(_ZN2at6native27unrolled_elementwise_kernelINS0_13BUnaryFunctorIaaaZZZNS0_18rshift_kernel_cudaERNS_18TensorIteratorBaseEENKUlvE_clEvENKUlvE0_clEvEUlaaE_EESt5arrayIPcLm2EELi4E23TrivialOffsetCalculatorILi1EjESD_NS0_6memory15LoadWithoutCastENSE_16StoreWithoutCastEEEviT_T0_T2_T3_T4_T5_)
        /*0cc8*/ 	.word	0x00000018


	//----- nvinfo : EIATTR_FRAME_SIZE
	.align		4
.L_585:
        /*0ccc*/ 	.byte	0x04, 0x11
        /*0cce*/ 	.short	(.L_587 - .L_586)
	.align		4
.L_586:
        /*0cd0*/ 	.word	index@(_ZN2at6native27unrolled_elementwise_kernelINS0_13BUnaryFunctorIaaaZZZNS0_18rshift_kernel_cudaERNS_18TensorIteratorBaseEENKUlvE_clEvENKUlvE0_clEvEUlaaE_EESt5arrayIPcLm2EELi4E23TrivialOffsetCalculatorILi1EjESD_NS0_6memory15LoadWithoutCastENSE_16StoreWithoutCastEEEviT_T0_T2_T3_T4_T5_)
        /*0cd4*/ 	.word	0x00000000


	//----- nvinfo : EIATTR_REGCOUNT
	.align		4
.L_587:
        /*0cd8*/ 	.byte	0x04, 0x2f
        /*0cda*/ 	.short	(.L_589 - .L_588)
	.align		4
.L_588:
        /*0cdc*/ 	.word	index@(_ZN2at6native18elementwise_kernelILi128ELi4EZNS0_22gpu_kernel_impl_nocastINS0_13BUnaryFunctorIaaaZZZNS0_18rshift_kernel_cudaERNS_18TensorIteratorBaseEENKUlvE_clEvENKUlvE0_clEvEUlaaE_EEEEvS5_RKT_EUliE_EEviT1_)
        /*0ce0*/ 	.word	0x00000014


	//----- nvinfo : EIATTR_FRAME_SIZE
	.align		4
.L_589:
        /*0ce4*/ 	.byte	0x04, 0x11
        /*0ce6*/ 	.short	(.L_591 - .L_590)
	.align		4
.L_590:
        /*0ce8*/ 	.word	index@(_ZN2at6native18elementwise_kernelILi128ELi4EZNS0_22gpu_kernel_impl_nocastINS0_13BUnaryFunctorIaaaZZZNS0_18rshift_kernel_cudaERNS_18TensorIteratorBaseEENKUlvE_clEvENKUlvE0_clEvEUlaaE_EEEEvS5_RKT_EUliE_EEviT1_)
        /*0cec*/ 	.word	0x00000000


	//----- nvinfo : EIATTR_REGCOUNT
	.align		4
.L_591:
        /*0cf0*/ 	.byte	0x04, 0x2f
        /*0cf2*/ 	.short	(.L_593 - .L_592)
	.align		4
.L_592:
        /*0cf4*/ 	.word	index@(_ZN2at6native27unrolled_elementwise_kernelINS0_13BUnaryFunctorIaaaZZZNS0_18rshift_kernel_cudaERNS_18TensorIteratorBaseEENKUlvE_clEvENKUlvE0_clEvEUlaaE_EESt5arrayIPcLm2EELi4E23TrivialOffsetCalculatorILi1EjESD_NS0_6memory12LoadWithCastILi1EEENSE_13StoreWithCastILi1EEEEEviT_T0_T2_T3_T4_T5_)
        /*0cf8*/ 	.word	0x0000001c


	//----- nvinfo : EIATTR_FRAME_SIZE
	.align		4
.L_593:
        /*0cfc*/ 	.byte	0x04, 0x11
        /*0cfe*/ 	.short	(.L_595 - .L_594)
	.align		4
.L_594:
        /*0d00*/ 	.word	index@(_ZN2at6native27unrolled_elementwise_kernelINS0_13BUnaryFunctorIaaaZZZNS0_18rshift_kernel_cudaERNS_18TensorIteratorBaseEENKUlvE_clEvENKUlvE0_clEvEUlaaE_EESt5arrayIPcLm2EELi4E23TrivialOffsetCalculatorILi1EjESD_NS0_6memory12LoadWithCastILi1EEENSE_13StoreWithCastILi1EEEEEviT_T0_T2_T3_T4_T5_)
        /*0d04*/ 	.word	0x00000000


	//----- nvinfo : EIATTR_REGCOUNT
	.align		4
.L_595:
        /*0d08*/ 	.byte	0x04, 0x2f
        /*0d0a*/ 	.short	(.L_597 - .L_596)
	.align		4
.L_596:
        /*0d0c*/ 	.word	index@(_ZN2at6native18elementwise_kernelILi128ELi4EZNS0_15gpu_kernel_implINS0_13BUnaryFunctorIaaaZZZNS0_18rshift_kernel_cudaERNS_18TensorIteratorBaseEENKUlvE_clEvENKUlvE0_clEvEUlaaE_EEEEvS5_RKT_EUliE_EEviT1_)
        /*0d10*/ 	.word	0x00000018


	//----- nvinfo : EIATTR_FRAME_SIZE
	.align		4
.L_597:
        /*0d14*/ 	.byte	0x04, 0x11
        /*0d16*/ 	.short	(.L_599 - .L_598)
	.align		4
.L_598:
        /*0d18*/ 	.word	index@(_ZN2at6native18elementwise_kernelILi128ELi4EZNS0_15gpu_kernel_implINS0_13BUnaryFunctorIaaaZZZNS0_18rshift_kernel_cudaERNS_18TensorIteratorBaseEENKUlvE_clEvENKUlvE0_clEvEUlaaE_EEEEvS5_RKT_EUliE_EEviT1_)
        /*0d1c*/ 	.word	0x00000000


	//----- nvinfo : EIATTR_REGCOUNT
	.align		4
.L_599:
        /*0d20*/ 	.byte	0x04, 0x2f
        /*0d22*/ 	.short	(.L_601 - .L_600)
	.align		4
.L_600:
        /*0d24*/ 	.word	index@(_ZN2at6native29vectorized_elementwise_kernelILi8ENS0_13BinaryFunctorIaaaZZZNS0_18rshift_kernel_cudaERNS_18TensorIteratorBaseEENKUlvE_clEvENKUlvE0_clEvEUlaaE_EESt5arrayIPcLm3EEEEviT0_T1_)
        /*0d28*/ 	.word	0x00000004


	//----- nvinfo : EIATTR_FRAME_SIZE
	.align		4
.L_601:
        /*0d2c*/ 	.byte	0x04, 0x11
        /*0d2e*/ 	.short	(.L_603 - .L_602)
	.align		4
.L_602:
        /*0d30*/ 	.word	index@(_ZN2at6native29vectorized_elementwise_kernelILi8ENS0_13BinaryFunctorIaaaZZZNS0_18rshift_kernel_cudaERNS_18TensorIteratorBaseEENKUlvE_clEvENKUlvE0_clEvEUlaaE_EESt5arrayIPcLm3EEEEviT0_T1_)
        /*0d34*/ 	.word	0x00000000


	//----- nvinfo : EIATTR_REGCOUNT
	.align		4
.L_603:
        /*0d38*/ 	.byte	0x04, 0x2f
        /*0d3a*/ 	.short	(.L_605 - .L_604)
	.align		4
.L_604:
        /*0d3c*/ 	.word	index@(_ZN2at6native29vectorized_elementwise_kernelILi4ENS0_13BinaryFunctorIaaaZZZNS0_18rshift_kernel_cudaERNS_18TensorIteratorBaseEENKUlvE_clEvENKUlvE0_clEvEUlaaE_EESt5arrayIPcLm3EEEEviT0_T1_)
        /*0d40*/ 	.word	0x0000001d


	//----- nvinfo : EIATTR_FRAME_SIZE
	.align		4
.L_605:
        /*0d44*/ 	.byte	0x04, 0x11
        /*0d46*/ 	.short	(.L_607 - .L_606)
	.align		4
.L_606:
        /*0d48*/ 	.word	index@(_ZN2at6native29vectorized_elementwise_kernelILi4ENS0_13BinaryFunctorIaaaZZZNS0_18rshift_kernel_cudaERNS_18TensorIteratorBaseEENKUlvE_clEvENKUlvE0_clEvEUlaaE_EESt5arrayIPcLm3EEEEviT0_T1_)
        /*0d4c*/ 	.word	0x00000000


	//----- nvinfo : EIATTR_REGCOUNT
	.align		4
.L_607:
        /*0d50*/ 	.byte	0x04, 0x2f
        /*0d52*/ 	.short	(.L_609 - .L_608)
	.align		4
.L_608:
        /*0d54*/ 	.word	index@(_ZN2at6native29vectorized_elementwise_kernelILi2ENS0_13BinaryFunctorIaaaZZZNS0_18rshift_kernel_cudaERNS_18TensorIteratorBaseEENKUlvE_clEvENKUlvE0_clEvEUlaaE_EESt5arrayIPcLm3EEEEviT0_T1_)
        /*0d58*/ 	.word	0x0000001d


	//----- nvinfo : EIATTR_FRAME_SIZE
	.align		4
.L_609:
        /*0d5c*/ 	.byte	0x04, 0x11
        /*0d5e*/ 	.short	(.L_611 - .L_610)
	.align		4
.L_610:
        /*0d60*/ 	.word	index@(_ZN2at6native29vectorized_elementwise_kernelILi2ENS0_13BinaryFunctorIaaaZZZNS0_18rshift_kernel_cudaERNS_18TensorIteratorBaseEENKUlvE_clEvENKUlvE0_clEvEUlaaE_EESt5arrayIPcLm3EEEEviT0_T1_)
        /*0d64*/ 	.word	0x00000000


	//----- nvinfo : EIATTR_REGCOUNT
	.align		4
.L_611:
        /*0d68*/ 	.byte	0x04, 0x2f
        /*0d6a*/ 	.short	(.L_613 - .L_612)
	.align		4
.L_612:
        /*0d6c*/ 	.word	index@(_ZN2at6native27unrolled_elementwise_kernelINS0_13BinaryFunctorIaaaZZZNS0_18rshift_kernel_cudaERNS_18TensorIteratorBaseEENKUlvE_clEvENKUlvE0_clEvEUlaaE_EESt5arrayIPcLm3EELi4E23TrivialOffsetCalculatorILi2EjESC_ILi1EjENS0_6memory15LoadWithoutCastENSF_16StoreWithoutCastEEEviT_T0_T2_T3_T4_T5_)
        /*0d70*/ 	.word	0x0000001a


	//----- nvinfo : EIATTR_FRAME_SIZE
	.align		4
.L_613:
        /*0d74*/ 	.byte	0x04, 0x11
        /*0d76*/ 	.short	(.L_615 - .L_614)
	.align		4
.L_614:
        /*0d78*/ 	.word	index@(_ZN2at6native27unrolled_elementwise_kernelINS0_13BinaryFunctorIaaaZZZNS0_18rshift_kernel_cudaERNS_18TensorIteratorBaseEENKUlvE_clEvENKUlvE0_clEvEUlaaE_EESt5arrayIPcLm3EELi4E23TrivialOffsetCalculatorILi2EjESC_ILi1EjENS0_6memory15LoadWithoutCastENSF_16StoreWithoutCastEEEviT_T0_T2_T3_T4_T5_)
        /*0d7c*/ 	.word	0x00000000


	//----- nvinfo : EIATTR_REGCOUNT
	.align		4
.L_615:
        /*0d80*/ 	.byte	0x04, 0x2f
        /*0d82*/ 	.short	(.L_617 - .L_616)
	.align		4
.L_616:
        /*0d84*/ 	.word	index@(_ZN2at6native18elementwise_kernelILi128ELi4EZNS0_22gpu_kernel_impl_nocastINS0_13BinaryFunctorIaaaZZZNS0_18rshift_kernel_cudaERNS_18TensorIteratorBaseEENKUlvE_clEvENKUlvE0_clEvEUlaaE_EEEEvS5_RKT_EUliE_EEviT1_)
        /*0d88*/ 	.word	0x00000014


	//----- nvinfo : EIATTR_FRAME_SIZE
	.align		4
.L_617:
        /*0d8c*/ 	.byte	0x04, 0x11
        /*0d8e*/ 	.short	(.L_619 - .L_618)
	.align		4
.L_618:
        /*0d90*/ 	.word	index@(_ZN2at6native18elementwise_kernelILi128ELi4EZNS0_22gpu_kernel_impl_nocastINS0_13BinaryFunctorIaaaZZZNS0_18rshift_kernel_cudaERNS_18TensorIteratorBaseEENKUlvE_clEvENKUlvE0_clEvEUlaaE_EEEEvS5_RKT_EUliE_EEviT1_)
        /*0d94*/ 	.word	0x00000000


	//----- nvinfo : EIATTR_REGCOUNT
	.align		4
.L_619:
        /*0d98*/ 	.byte	0x04, 0x2f
        /*0d9a*/ 	.short	(.L_621 - .L_620)
	.align		4
.L_620:
        /*0d9c*/ 	.word	index@(_ZN2at6native27unrolled_elementwise_kernelINS0_13BinaryFunctorIaaaZZZNS0_18rshift_kernel_cudaERNS_18TensorIteratorBaseEENKUlvE_clEvENKUlvE0_clEvEUlaaE_EESt5arrayIPcLm3EELi4E23TrivialOffsetCalculatorILi2EjESC_ILi1EjENS0_6memory12LoadWithCastILi2EEENSF_13StoreWithCastILi1EEEEEviT_T0_T2_T3_T4_T5_)
        /*0da0*/ 	.word	0x00000020


	//----- nvinfo : EIATTR_FRAME_SIZE
	.align		4
.L_621:
        /*0da4*/ 	.byte	0x04, 0x11
        /*0da6*/ 	.short	(.L_623 - .L_622)
	.align		4
.L_622:
        /*0da8*/ 	.word	index@(_ZN2at6native27unrolled_elementwise_kernelINS0_13BinaryFunctorIaaaZZZNS0_18rshift_kernel_cudaERNS_18TensorIteratorBaseEENKUlvE_clEvENKUlvE0_clEvEUlaaE_EESt5arrayIPcLm3EELi4E23TrivialOffsetCalculatorILi2EjESC_ILi1EjENS0_6memory12LoadWithCastILi2EEENSF_13StoreWithCastILi1EEEEEviT_T0_T2_T3_T4_T5_)
        /*0dac*/ 	.word	0x00000000


	//----- nvinfo : EIATTR_REGCOUNT
	.align		4
.L_623:
        /*0db0*/ 	.byte	0x04, 0x2f
        /*0db2*/ 	.short	(.L_625 - .L_624)
	.align		4
.L_624:
        /*0db4*/ 	.word	index@(_ZN2at6native18elementwise_kernelILi128ELi4EZNS0_15gpu_kernel_implINS0_13BinaryFunctorIaaaZZZNS0_18rshift_kernel_cudaERNS_18TensorIteratorBaseEENKUlvE_clEvENKUlvE0_clEvEUlaaE_EEEEvS5_RKT_EUliE_EEviT1_)
        /*0db8*/ 	.word	0x00000018


	//----- nvinfo : EIATTR_FRAME_SIZE
	.align		4
.L_625:
        /*0dbc*/ 	.byte	0x04, 0x11
        /*0dbe*/ 	.short	(.L_627 - .L_626)
	.align		4
.L_626:
        /*0dc0*/ 	.word	index@(_ZN2at6native18elementwise_kernelILi128ELi4EZNS0_15gpu_kernel_implINS0_13BinaryFunctorIaaaZZZNS0_18rshift_kernel_cudaERNS_18TensorIteratorBaseEENKUlvE_clEvENKUlvE0_clEvEUlaaE_EEEEvS5_RKT_EUliE_EEviT1_)
        /*0dc4*/ 	.word	0x00000000


	//----- nvinfo : EIATTR_REGCOUNT
	.align		4
.L_627:
        /*0dc8*/ 	.byte	0x04, 0x2f
        /*0dca*/ 	.short	(.L_629 - .L_628)
	.align		4
.L_628:
        /*0dcc*/ 	.word	index@(_ZN2at6native29vectorized_elementwise_kernelILi8ENS0_13AUnaryFunctorIiiiZZZNS0_18rshift_kernel_cudaERNS_18TensorIteratorBaseEENKUlvE_clEvENKUlvE1_clEvEUliiE_EESt5arrayIPcLm2EEEEviT0_T1_)
        /*0dd0*/ 	.word	0x00000004


	//----- nvinfo : EIATTR_FRAME_SIZE
	.align		4
.L_629:
        /*0dd4*/ 	.byte	0x04, 0x11
        /*0dd6*/ 	.short	(.L_631 - .L_630)
	.align		4
.L_630:
        /*0dd8*/ 	.word	index@(_ZN2at6native29vectorized_elementwise_kernelILi8ENS0_13AUnaryFunctorIiiiZZZNS0_18rshift_kernel_cudaERNS_18TensorIteratorBaseEENKUlvE_clEvENKUlvE1_clEvEUliiE_EESt5arrayIPcLm2EEEEviT0_T1_)
        /*0ddc*/ 	.word	0x00000000


	//----- nvinfo : EIATTR_REGCOUNT
	.align		4
.L_631:
        /*0de0*/ 	.byte	0x04, 0x2f
        /*0de2*/ 	.short	(.L_633 - .L_632)
	.align		4
.L_632:
        /*0de4*/ 	.word	index@(_ZN2at6native29vectorized_elementwise_kernelILi4ENS0_13AUnaryFunctorIiiiZZZNS0_18rshift_kernel_cudaERNS_18TensorIteratorBaseEENKUlvE_clEvENKUlvE1_clEvEUliiE_EESt5arrayIPcLm2EEEEviT0_T1_)
        /*0de8*/ 	.word	0x00000020


	//----- nvinfo : EIATTR_FRAME_SIZE
	.align		4
.L_633:
        /*0dec*/ 	.byte	0x04, 0x11
        /*0dee*/ 	.short	(.L_635 - .L_634)
	.align		4
.L_634:
        /*0df0*/ 	.word	index@(_ZN2at6native29vectorized_elementwise_kernelILi4ENS0_13AUnaryFunctorIiiiZZZNS0_18rshift_kernel_cudaERNS_18TensorIteratorBaseEENKUlvE_clEvENKUlvE1_clEvEUliiE_EESt5arrayIPcLm2EEEEviT0_T1_)
        /*0df4*/ 	.word	0x00000000


	//----- nvinfo : EIATTR_REGCOUNT
	.align		4
.L_635:
        /*0df8*/ 	.byte	0x04, 0x2f
        /*0dfa*/ 	.short	(.L_637 - .L_636)
	.align		4
.L_636:
        /*0dfc*/ 	.word	index@(_ZN2at6native29vectorized_elementwise_kernelILi2ENS0_13AUnaryFunctorIiiiZZZNS0_18rshift_kernel_cudaERNS_18TensorIteratorBaseEENKUlvE_clEvENKUlvE1_clEvEUliiE_EESt5arrayIPcLm2EEEEviT0_T1_)
        /*0e00*/ 	.word	0x00000020


	//----- nvinfo : EIATTR_FRAME_SIZE
	.align		4
.L_637:
        /*0e04*/ 	.byte	0x04, 0x11
        /*0e06*/ 	.short	(.L_639 - .L_638)
	.align		4
.L_638:
        /*0e08*/ 	.word	index@(_ZN2at6native29vectorized_elementwise_kernelILi2ENS0_13AUnaryFunctorIiiiZZZNS0_18rshift_kernel_cudaERNS_18TensorIteratorBaseEENKUlvE_clEvENKUlvE1_clEvEUliiE_EESt5arrayIPcLm2EEEEviT0_T1_)
        /*0e0c*/ 	.word	0x00000000


	//----- nvinfo : EIATTR_REGCOUNT
	.align		4
.L_639:
        /*0e10*/ 	.byte	0x04, 0x2f
        /*0e12*/ 	.short	(.L_641 - .L_640)
	.align		4
.L_640:
        /*0e14*/ 	.word	index@(_ZN2at6native27unrolled_elementwise_kernelINS0_13AUnaryFunctorIiiiZZZNS0_18rshift_kernel_cudaERNS_18TensorIteratorBaseEENKUlvE_clEvENKUlvE1_clEvEUliiE_EESt5arrayIPcLm2EELi4E23TrivialOffsetCalculatorILi1EjESD_NS0_6memory15LoadWithoutCastENSE_16StoreWithoutCastEEEviT_T0_T2_T3_T4_T5_)
        /*0e18*/ 	.word	0x00000016


	//----- nvinfo : EIATTR_FRAME_SIZE
	.align		4
.L_641:
        /*0e1c*/ 	.byte	0x04, 0x11
        /*0e1e*/ 	.short	(.L_643 - .L_642)
	.align		4
.L_642:
        /*0e20*/ 	.word	index@(_ZN2at6native27unrolled_elementwise_kernelINS0_13AUnaryFunctorIiiiZZZNS0_18rshift_kernel_cudaERNS_18TensorIteratorBaseEENKUlvE_clEvENKUlvE1_clEvEUliiE_EESt5arrayIPcLm2EELi4E23TrivialOffsetCalculatorILi1EjESD_NS0_6memory15LoadWithoutCastENSE_16StoreWithoutCastEEEviT_T0_T2_T3_T4_T5_)
        /*0e24*/ 	.word	0x00000000


	//----- nvinfo : EIATTR_REGCOUNT
	.align		4
.L_643:
        /*0e28*/ 	.byte	0x04, 0x2f
        /*0e2a*/ 	.short	(.L_645 - .L_644)
	.align		4
.L_644:
        /*0e2c*/ 	.word	index@(_ZN2at6native18elementwise_kernelILi128ELi2EZNS0_22gpu_kernel_impl_nocastINS0_13AUnaryFunctorIiiiZZZNS0_18rshift_kernel_cudaERNS_18TensorIteratorBaseEENKUlvE_clEvENKUlvE1_clEvEUliiE_EEEEvS5_RKT_EUliE_EEviT1_)
        /*0e30*/ 	.word	0x00000014


	//----- nvinfo : EIATTR_FRAME_SIZE
	.align		4
.L_645:
        /*0e34*/ 	.byte	0x04, 0x11
        /*0e36*/ 	.short	(.L_647 - .L_646)
	.align		4
.L_646:
        /*0e38*/ 	.word	index@(_ZN2at6native18elementwise_kernelILi128ELi2EZNS0_22gpu_kernel_impl_nocastINS0_13AUnaryFunctorIiiiZZZNS0_18rshift_kernel_cudaERNS_18TensorIteratorBaseEENKUlvE_clEvENKUlvE1_clEvEUliiE_EEEEvS5_RKT_EUliE_EEviT1_)
        /*0e3c*/ 	.word	0x00000000


	//----- nvinfo : EIATTR_REGCOUNT
	.align		4
.L_647:
        /*0e40*/ 	.byte	0x04, 0x2f
        /*0e42*/ 	.short	(.L_649 - .L_648)
	.align		4
.L_648:
        /*0e44*/ 	.word	index@(_ZN2at6native27unrolled_elementwise_kernelINS0_13AUnaryFunctorIiiiZZZNS0_18rshift_kernel_cudaERNS_18TensorIteratorBaseEENKUlvE_clEvENKUlvE1_clEvEUliiE_EESt5arrayIPcLm2EELi4E23TrivialOffsetCalculatorILi1EjESD_NS0_6memory12LoadWithCastILi1EEENSE_13StoreWithCastILi1EEEEEviT_T0_T2_T3_T4_T5_)
        /*0e48*/ 	.word	0x0000001e


	//----- nvinfo : EIATTR_FRAME_SIZE
	.align		4
.L_649:
        /*0e4c*/ 	.byte	0x04, 0x11
        /*0e4e*/ 	.short	(.L_651 - .L_650)
	.align		4
.L_650:
        /*0e50*/ 	.word	index@(_ZN2at6native27unrolled_elementwise_kernelINS0_13AUnaryFunctorIiiiZZZNS0_18rshift_kernel_cudaERNS_18TensorIteratorBaseEENKUlvE_clEvENKUlvE1_clEvEUliiE_EESt5arrayIPcLm2EELi4E23TrivialOffsetCalculatorILi1EjESD_NS0_6memory12LoadWithCastILi1EEENSE_13StoreWithCastILi1EEEEEviT_T0_T2_T3_T4_T5_)
        /*0e54*/ 	.word	0x00000000


	//----- nvinfo : EIATTR_REGCOUNT
	.align		4
.L_651:
        /*0e58*/ 	.byte	0x04, 0x2f
        /*0e5a*/ 	.short	(.L_653 - .L_652)
	.align		4
.L_652:
        /*0e5c*/ 	.word	index@(_ZN2at6native18elementwise_kernelILi128ELi4EZNS0_15gpu_kernel_implINS0_13AUnaryFunctorIiiiZZZNS0_18rshift_kernel_cudaERNS_18TensorIteratorBaseEENKUlvE_clEvENKUlvE1_clEvEUliiE_EEEEvS5_RKT_EUliE_EEviT1_)
        /*0e60*/ 	.word	0x00000018


	//----- nvinfo : EIATTR_FRAME_SIZE
	.align		4
.L_653:
        /*0e64*/ 	.byte	0x04, 0x11
        /*0e66*/ 	.short	(.L_655 - .L_654)
	.align		4
.L_654:
        /*0e68*/ 	.word	index@(_ZN2at6native18elementwise_kernelILi128ELi4EZNS0_15gpu_kernel_implINS0_13AUnaryFunctorIiiiZZZNS0_18rshift_kernel_cudaERNS_18TensorIteratorBaseEENKUlvE_clEvENKUlvE1_clEvEUliiE_EEEEvS5_RKT_EUliE_EEviT1_)
        /*0e6c*/ 	.word	0x00000000


	//----- nvinfo : EIATTR_REGCOUNT
	.align		4
.L_655:
        /*0e70*/ 	.byte	0x04, 0x2f
        /*0e72*/ 	.short	(.L_657 - .L_656)
	.align		4
.L_656:
        /*0e74*/ 	.word	index@(_ZN2at6native29vectorized_elementwise_kernelILi8ENS0_13BUnaryFunctorIiiiZZZNS0_18rshift_kernel_cudaERNS_18TensorIteratorBaseEENKUlvE_clEvENKUlvE1_clEvEUliiE_EESt5arrayIPcLm2EEEEviT0_T1_)
        /*0e78*/ 	.word	0x00000004


	//----- nvinfo : EIATTR_FRAME_SIZE
	.align		4
.L_657:
        /*0e7c*/ 	.byte	0x04, 0x11
        /*0e7e*/ 	.short	(.L_659 - .L_658)
	.align		4
.L_658:
        /*0e80*/ 	.word	index@(_ZN2at6native29vectorized_elementwise_kernelILi8ENS0_13BUnaryFunctorIiiiZZZNS0_18rshift_kernel_cudaERNS_18TensorIteratorBaseEENKUlvE_clEvENKUlvE1_clEvEUliiE_EESt5arrayIPcLm2EEEEviT0_T1_)
        /*0e84*/ 	.word	0x00000000


	//----- nvinfo : EIATTR_REGCOUNT
	.align		4
.L_659:
        /*0e88*/ 	.byte	0x04, 0x2f
        /*0e8a*/ 	.short	(.L_661 - .L_660)
	.align		4
.L_660:
        /*0e8c*/ 	.word	index@(_ZN2at6native29vectorized_elementwise_kernelILi4ENS0_13BUnaryFunctorIiiiZZZNS0_18rshift_kernel_cudaERNS_18TensorIteratorBaseEENKUlvE_clEvENKUlvE1_clEvEUliiE_EESt5arrayIPcLm2EEEEviT0_T1_)
        /*0e90*/ 	.word	0x00000020


	//----- nvinfo : EIATTR_FRAME_SIZE
	.align		4
.L_661:
        /*0e94*/ 	.byte	0x04, 0x11
        /*0e96*/ 	.short	(.L_663 - .L_662)
	.align		4
.L_662:
        /*0e98*/ 	.word	index@(_ZN2at6native29vectorized_elementwise_kernelILi4ENS0_13BUnaryFunctorIiiiZZZNS0_18rshift_kernel_cudaERNS_18TensorIteratorBaseEENKUlvE_clEvENKUlvE1_clEvEUliiE_EESt5arrayIPcLm2EEEEviT0_T1_)
        /*0e9c*/ 	.word	0x00000000


	//----- nvinfo : EIATTR_REGCOUNT
	.align		4
.L_663:
        /*0ea0*/ 	.byte	0x04, 0x2f
        /*0ea2*/ 	.short	(.L_665 - .L_664)
	.align		4
.L_664:
        /*0ea4*/ 	.word	index@(_ZN2at6native29vectorized_elementwise_kernelILi2ENS0_13BUnaryFunctorIiiiZZZNS0_18rshift_kernel_cudaERNS_18TensorIteratorBaseEENKUlvE_clEvENKUlvE1_clEvEUliiE_EESt5arrayIPcLm2EEEEviT0_T1_)
        /*0ea8*/ 	.word	0x00000020


	//----- nvinfo : EIATTR_FRAME_SIZE
	.align		4
.L_665:
        /*0eac*/ 	.byte	0x04, 0x11
        /*0eae*/ 	.short	(.L_667 - .L_666)
	.align		4
.L_666:
        /*0eb0*/ 	.word	index@(_ZN2at6native29vectorized_elementwise_kernelILi2ENS0_13BUnaryFunctorIiiiZZZNS0_18rshift_kernel_cudaERNS_18TensorIteratorBaseEENKUlvE_clEvENKUlvE1_clEvEUliiE_EESt5arrayIPcLm2EEEEviT0_T1_)
        /*0eb4*/ 	.word	0x00000000


	//----- nvinfo : EIATTR_REGCOUNT
	.align		4
.L_667:
        /*0eb8*/ 	.byte	0x04, 0x2f
        /*0eba*/ 	.short	(.L_669 - .L_668)
	.align		4
.L_668:
        /*0ebc*/ 	.word	index@(_ZN2at6native27unrolled_elementwise_kernelINS0_13BUnaryFunctorIiiiZZZNS0_18rshift_kernel_cudaERNS_18TensorIteratorBaseEENKUlvE_clEvENKUlvE1_clEvEUliiE_EESt5arrayIPcLm2EELi4E23TrivialOffsetCalculatorILi1EjESD_NS0_6memory15LoadWithoutCastENSE_16StoreWithoutCastEEEviT_T0_T2_T3_T4_T5_)
        /*0ec0*/ 	.word	0x00000016


	//----- nvinfo : EIATTR_FRAME_SIZE
	.align		4
.L_669:
        /*0ec4*/ 	.byte	0x04, 0x11
        /*0ec6*/ 	.short	(.L_671 - .L_670)
	.align		4
.L_670:
        /*0ec8*/ 	.word	index@(_ZN2at6native27unrolled_elementwise_kernelINS0_13BUnaryFunctorIiiiZZZNS0_18rshift_kernel_cudaERNS_18TensorIteratorBaseEENKUlvE_clEvENKUlvE1_clEvEUliiE_EESt5arrayIPcLm2EELi4E23TrivialOffsetCalculatorILi1EjESD_NS0_6memory15LoadWithoutCastENSE_16StoreWithoutCastEEEviT_T0_T2_T3_T4_T5_)
        /*0ecc*/ 	.word	0x00000000


	//----- nvinfo : EIATTR_REGCOUNT
	.align		4
.L_671:
        /*0ed0*/ 	.byte	0x04, 0x2f
        /*0ed2*/ 	.short	(.L_673 - .L_672)
	.align		4
.L_672:
        /*0ed4*/ 	.word	index@(_ZN2at6native18elementwise_kernelILi128ELi2EZNS0_22gpu_kernel_impl_nocastINS0_13BUnaryFunctorIiiiZZZNS0_18rshift_kernel_cudaERNS_18TensorIteratorBaseEENKUlvE_clEvENKUlvE1_clEvEUliiE_EEEEvS5_RKT_EUliE_EEviT1_)
        /*0ed8*/ 	.word	0x00000014


	//----- nvinfo : EIATTR_FRAME_SIZE
	.align		4
.L_673:
        /*0edc*/ 	.byte	0x04, 0x11
        /*0ede*/ 	.short	(.L_675 - .L_674)
	.align		4
.L_674:
        /*0ee0*/ 	.word	index@(_ZN2at6native18elementwise_kernelILi128ELi2EZNS0_22gpu_kernel_impl_nocastINS0_13BUnaryFunctorIiiiZZZNS0_18rshift_kernel_cudaERNS_18TensorIteratorBaseEENKUlvE_clEvENKUlvE1_clEvEUliiE_EEEEvS5_RKT_EUliE_EEviT1_)
        /*0ee4*/ 	.word	0x00000000


	//----- nvinfo : EIATTR_REGCOUNT
	.align		4
.L_675:
        /*0ee8*/ 	.byte	0x04, 0x2f
        /*0eea*/ 	.short	(.L_677 - .L_676)
	.align		4
.L_676:
        /*0eec*/ 	.word	index@(_ZN2at6native27unrolled_elementwise_kernelINS0_13BUnaryFunctorIiiiZZZNS0_18rshift_kernel_cudaERNS_18TensorIteratorBaseEENKUlvE_clEvENKUlvE1_clEvEUliiE_EESt5arrayIPcLm2EELi4E23TrivialOffsetCalculatorILi1EjESD_NS0_6memory12LoadWithCastILi1EEENSE_13StoreWithCastILi1EEEEEviT_T0_T2_T3_T4_T5_)
        /*0ef0*/ 	.word	0x0000001e


	//----- nvinfo : EIATTR_FRAME_SIZE
	.align		4
.L_677:
        /*0ef4*/ 	.byte	0x04, 0x11
        /*0ef6*/ 	.short	(.L_679 - .L_678)
	.align		4
.L_678:
        /*0ef8*/ 	.word	index@(_ZN2at6native27unrolled_elementwise_kernelINS0_13BUnaryFunctorIiiiZZZNS0_18rshift_kernel_cudaERNS_18TensorIteratorBaseEENKUlvE_clEvENKUlvE1_clEvEUliiE_EESt5arrayIPcLm2EELi4E23TrivialOffsetCalculatorILi1EjESD_NS0_6memory12LoadWithCastILi1EEENSE_13StoreWithCastILi1EEEEEviT_T0_T2_T3_T4_T5_)
        /*0efc*/ 	.word	0x00000000


	//----- nvinfo : EIATTR_REGCOUNT
	.align		4
.L_679:
        /*0f00*/ 	.byte	0x04, 0x2f
        /*0f02*/ 	.short	(.L_681 - .L_680)
	.align		4
.L_680:
        /*0f04*/ 	.word	index@(_ZN2at6native18elementwise_kernelILi128ELi4EZNS0_15gpu_kernel_implINS0_13BUnaryFunctorIiiiZZZNS0_18rshift_kernel_cudaERNS_18TensorIteratorBaseEENKUlvE_clEvENKUlvE1_clEvEUliiE_EEEEvS5_RKT_EUliE_EEviT1_)
        /*0f08*/ 	.word	0x00000018


	//----- nvinfo : EIATTR_FRAME_SIZE
	.align		4
.L_681:
        /*0f0c*/ 	.byte	0x04, 0x11
        /*0f0e*/ 	.short	(.L_683 - .L_682)
	.align		4
.L_682:
        /*0f10*/ 	.word	index@(_ZN2at6native18elementwise_kernelILi128ELi4EZNS0_15gpu_kernel_implINS0_13BUnaryFunctorIiiiZZZNS0_18rshift_kernel_cudaERNS_18TensorIteratorBaseEENKUlvE_clEvENKUlvE1_clEvEUliiE_EEEEvS5_RKT_EUliE_EEviT1_)
        /*0f14*/ 	.word	0x00000000


	//----- nvinfo : EIATTR_REGCOUNT
	.align		4
.L_683:
        /*0f18*/ 	.byte	0x04, 0x2f
        /*0f1a*/ 	.short	(.L_685 - .L_684)
	.align		4
.L_684:
        /*0f1c*/ 	.word	index@(_ZN2at6native29vectorized_elementwise_kernelILi8ENS0_13BinaryFunctorIiiiZZZNS0_18rshift_kernel_cudaERNS_18TensorIteratorBaseEENKUlvE_clEvENKUlvE1_clEvEUliiE_EESt5arrayIPcLm3EEEEviT0_T1_)
        /*0f20*/ 	.word	0x00000004


	//----- nvinfo : EIATTR_FRAME_SIZE
	.align		4
.L_685:
        /*0f24*/ 	.byte	0x04, 0x11
        /*0f26*/ 	.short	(.L_687 - .L_686)
	.align		4
.L_686:
        /*0f28*/ 	.word	index@(_ZN2at6native29vectorized_elementwise_kernelILi8ENS0_13BinaryFunctorIiiiZZZNS0_18rshift_kernel_cudaERNS_18TensorIteratorBaseEENKUlvE_clEvENKUlvE1_clEvEUliiE_EESt5arrayIPcLm3EEEEviT0_T1_)
        /*0f2c*/ 	.word	0x00000000


	//----- nvinfo : EIATTR_REGCOUNT
	.align		4
.L_687:
        /*0f30*/ 	.byte	0x04, 0x2f
        /*0f32*/ 	.short	(.L_689 - .L_688)
	.align		4
.L_688:
        /*0f34*/ 	.word	index@(_ZN2at6native29vectorized_elementwise_kernelILi4ENS0_13BinaryFunctorIiiiZZZNS0_18rshift_kernel_cudaERNS_18TensorIteratorBaseEENKUlvE_clEvENKUlvE1_clEvEUliiE_EESt5arrayIPcLm3EEEEviT0_T1_)
        /*0f38*/ 	.word	0x00000020


	//----- nvinfo : EIATTR_FRAME_SIZE
	.align		4
.L_689:
        /*0f3c*/ 	.byte	0x04, 0x11
        /*0f3e*/ 	.short	(.L_691 - .L_690)
	.align		4
.L_690:
        /*0f40*/ 	.word	index@(_ZN2at6native29vectorized_elementwise_kernelILi4ENS0_13BinaryFunctorIiiiZZZNS0_18rshift_kernel_cudaERNS_18TensorIteratorBaseEENKUlvE_clEvENKUlvE1_clEvEUliiE_EESt5arrayIPcLm3EEEEviT0_T1_)
        /*0f44*/ 	.word	0x00000000


	//----- nvinfo : EIATTR_REGCOUNT
	.align		4
.L_691:
        /*0f48*/ 	.byte	0x04, 0x2f
        /*0f4a*/ 	.short	(.L_693 - .L_692)
	.align		4
.L_692:
        /*0f4c*/ 	.word	index@(_ZN2at6native29vectorized_elementwise_kernelILi2ENS0_13BinaryFunctorIiiiZZZNS0_18rshift_kernel_cudaERNS_18TensorIteratorBaseEENKUlvE_clEvENKUlvE1_clEvEUliiE_EESt5arrayIPcLm3EEEEviT0_T1_)
        /*0f50*/ 	.word	0x00000020


	//----- nvinfo : EIATTR_FRAME_SIZE
	.align		4
.L_693:
        /*0f54*/ 	.byte	0x04, 0x11
        /*0f56*/ 	.short	(.L_695 - .L_694)
	.align		4
.L_694:
        /*0f58*/ 	.word	index@(_ZN2at6native29vectorized_elementwise_kernelILi2ENS0_13BinaryFunctorIiiiZZZNS0_18rshift_kernel_cudaERNS_18TensorIteratorBaseEENKUlvE_clEvENKUlvE1_clEvEUliiE_EESt5arrayIPcLm3EEEEviT0_T1_)
        /*0f5c*/ 	.word	0x00000000


	//----- nvinfo : EIATTR_REGCOUNT
	.align		4
.L_695:
        /*0f60*/ 	.byte	0x04, 0x2f
        /*0f62*/ 	.short	(.L_697 - .L_696)
	.align		4
.L_696:
        /*0f64*/ 	.word	index@(_ZN2at6native27unrolled_elementwise_kernelINS0_13BinaryFunctorIiiiZZZNS0_18rshift_kernel_cudaERNS_18TensorIteratorBaseEENKUlvE_clEvENKUlvE1_clEvEUliiE_EESt5arrayIPcLm3EELi4E23TrivialOffsetCalculatorILi2EjESC_ILi1EjENS0_6memory15LoadWithoutCastENSF_16StoreWithoutCastEEEviT_T0_T2_T3_T4_T5_)
        /*0f68*/ 	.word	0x0000001e


	//----- nvinfo : EIATTR_FRAME_SIZE
	.align		4
.L_697:
        /*0f6c*/ 	.byte	0x04, 0x11
        /*0f6e*/ 	.short	(.L_699 - .L_698)
	.align		4
.L_698:
        /*0f70*/ 	.word	index@(_ZN2at6native27unrolled_elementwise_kernelINS0_13BinaryFunctorIiiiZZZNS0_18rshift_kernel_cudaERNS_18TensorIteratorBaseEENKUlvE_clEvENKUlvE1_clEvEUliiE_EESt5arrayIPcLm3EELi4E23TrivialOffsetCalculatorILi2EjESC_ILi1EjENS0_6memory15LoadWithoutCastENSF_16StoreWithoutCastEEEviT_T0_T2_T3_T4_T5_)
        /*0f74*/ 	.word	0x00000000


	//----- nvinfo : EIATTR_REGCOUNT
	.align		4
.L_699:
        /*0f78*/ 	.byte	0x04, 0x2f
        /*0f7a*/ 	.short	(.L_701 - .L_700)
	.align		4
.L_700:
        /*0f7c*/ 	.word	index@(_ZN2at6native18elementwise_kernelILi128ELi2EZNS0_22gpu_kernel_impl_nocastINS0_13BinaryFunctorIiiiZZZNS0_18rshift_kernel_cudaERNS_18TensorIteratorBaseEENKUlvE_clEvENKUlvE1_clEvEUliiE_EEEEvS5_RKT_EUliE_EEviT1_)
        /*0f80*/ 	.word	0x00000014


	//----- nvinfo : EIATTR_FRAME_SIZE
	.align		4
.L_701:
        /*0f84*/ 	.byte	0x04, 0x11
        /*0f86*/ 	.short	(.L_703 - .L_702)
	.align		4
.L_702:
        /*0f88*/ 	.word	index@(_ZN2at6native18elementwise_kernelILi128ELi2EZNS0_22gpu_kernel_impl_nocastINS0_13BinaryFunctorIiiiZZZNS0_18rshift_kernel_cudaERNS_18TensorIteratorBaseEENKUlvE_clEvENKUlvE1_clEvEUliiE_EEEEvS5_RKT_EUliE_EEviT1_)
        /*0f8c*/ 	.word	0x00000000


	//----- nvinfo : EIATTR_REGCOUNT
	.align		4
.L_703:
        /*0f90*/ 	.byte	0x04, 0x2f
        /*0f92*/ 	.short	(.L_705 - .L_704)
	.align		4
.L_704:
        /*0f94*/ 	.word	index@(_ZN2at6native27unrolled_elementwise_kernelINS0_13BinaryFunctorIiiiZZZNS0_18rshift_kernel_cudaERNS_18TensorIteratorBaseEENKUlvE_clEvENKUlvE1_clEvEUliiE_EESt5arrayIPcLm3EELi4E23TrivialOffsetCalculatorILi2EjESC_ILi1EjENS0_6memory12LoadWithCastILi2EEENSF_13StoreWithCastILi1EEEEEviT_T0_T2_T3_T4_T5_)
        /*0f98*/ 	.word	0x00000020


	//----- nvinfo : EIATTR_FRAME_SIZE
	.align		4
.L_705:
        /*0f9c*/ 	.byte	0x04, 0x11
        /*0f9e*/ 	.short	(.L_707 - .L_706)
	.align		4
.L_706:
        /*0fa0*/ 	.word	index@(_ZN2at6native27unrolled_elementwise_kernelINS0_13BinaryFunctorIiiiZZZNS0_18rshift_kernel_cudaERNS_18TensorIteratorBaseEENKUlvE_clEvENKUlvE1_clEvEUliiE_EESt5arrayIPcLm3EELi4E23TrivialOffsetCalculatorILi2EjESC_ILi1EjENS0_6memory12LoadWithCastILi2EEENSF_13StoreWithCastILi1EEEEEviT_T0_T2_T3_T4_T5_)
        /*0fa4*/ 	.word	0x00000000


	//----- nvinfo : EIATTR_REGCOUNT
	.align		4
.L_707:
        /*0fa8*/ 	.byte	0x04, 0x2f
        /*0faa*/ 	.short	(.L_709 - .L_708)
	.align		4
.L_708:
        /*0fac*/ 	.word	index@(_ZN2at6native18elementwise_kernelILi128ELi4EZNS0_15gpu_kernel_implINS0_13BinaryFunctorIiiiZZZNS0_18rshift_kernel_cudaERNS_18TensorIteratorBaseEENKUlvE_clEvENKUlvE1_clEvEUliiE_EEEEvS5_RKT_EUliE_EEviT1_)
        /*0fb0*/ 	.word	0x00000018


	//----- nvinfo : EIATTR_FRAME_SIZE
	.align		4
.L_709:
        /*0fb4*/ 	.byte	0x04, 0x11
        /*0fb6*/ 	.short	(.L_711 - .L_710)
	.align		4
.L_710:
        /*0fb8*/ 	.word	index@(_ZN2at6native18elementwise_kernelILi128ELi4EZNS0_15gpu_kernel_implINS0_13BinaryFunctorIiiiZZZNS0_18rshift_kernel_cudaERNS_18TensorIteratorBaseEENKUlvE_clEvENKUlvE1_clEvEUliiE_EEEEvS5_RKT_EUliE_EEviT1_)
        /*0fbc*/ 	.word	0x00000000


	//----- nvinfo : EIATTR_REGCOUNT
	.align		4
.L_711:
        /*0fc0*/ 	.byte	0x04, 0x2f
        /*0fc2*/ 	.short	(.L_713 - .L_712)
	.align		4
.L_712:
        /*0fc4*/ 	.word	index@(_ZN2at6native29vectorized_elementwise_kernelILi8ENS0_13AUnaryFunctorIlllZZZNS0_18rshift_kernel_cudaERNS_18TensorIteratorBaseEENKUlvE_clEvENKUlvE2_clEvEUlllE_EESt5arrayIPcLm2EEEEviT0_T1_)
        /*0fc8*/ 	.word	0x00000004


	//----- nvinfo : EIATTR_FRAME_SIZE
	.align		4
.L_713:
        /*0fcc*/ 	.byte	0x04, 0x11
        /*0fce*/ 	.short	(.L_715 - .L_714)
	.align		4
.L_714:
        /*0fd0*/ 	.word	index@(_ZN2at6native29vectorized_elementwise_kernelILi8ENS0_13AUnaryFunctorIlllZZZNS0_18rshift_kernel_cudaERNS_18TensorIteratorBaseEENKUlvE_clEvENKUlvE2_clEvEUlllE_EESt5arrayIPcLm2EEEEviT0_T1_)
        /*0fd4*/ 	.word	0x00000000


	//----- nvinfo : EIATTR_REGCOUNT
	.align		4
.L_715:
        /*0fd8*/ 	.byte	0x04, 0x2f
        /*0fda*/ 	.short	(.L_717 - .L_716)
	.align		4
.L_716:
        /*0fdc*/ 	.word	index@(_ZN2at6native29vectorized_elementwise_kernelILi4ENS0_13AUnaryFunctorIlllZZZNS0_18rshift_kernel_cudaERNS_18TensorIteratorBaseEENKUlvE_clEvENKUlvE2_clEvEUlllE_EESt5arrayIPcLm2EEEEviT0_T1_)
        /*0fe0*/ 	.word	0x00000020


	//----- nvinfo : EIATTR_FRAME_SIZE
	.align		4
.L_717:
        /*0fe4*/ 	.byte	0x04, 0x11
        /*0fe6*/ 	.short	(.L_719 - .L_718)
	.align		4
.L_718:
        /*0fe8*/ 	.word	index@(_ZN2at6native29vectorized_elementwise_kernelILi4ENS0_13AUnaryFunctorIlllZZZNS0_18rshift_kernel_cudaERNS_18TensorIteratorBaseEENKUlvE_clEvENKUlvE2_clEvEUlllE_EESt5arrayIPcLm2EEEEviT0_T1_)
        /*0fec*/ 	.word	0x00000000


	//----- nvinfo : EIATTR_REGCOUNT
	.align		4
.L_719:
        /*0ff0*/ 	.byte	0x04, 0x2f
        /*0ff2*/ 	.short	(.L_721 - .L_720)
	.align		4
.L_720:
        /*0ff4*/ 	.word	index@(_ZN2at6native29vectorized_elementwise_kernelILi2ENS0_13AUnaryFunctorIlllZZZNS0_18rshift_kernel_cudaERNS_18TensorIteratorBaseEENKUlvE_clEvENKUlvE2_clEvEUlllE_EESt5arrayIPcLm2EEEEviT0_T1_)
        /*0ff8*/ 	.word	0x00000020


	//----- nvinfo : EIATTR_FRAME_SIZE
	.align		4
.L_721:
        /*0ffc*/ 	.byte	0x04, 0x11
        /*0ffe*/ 	.short	(.L_723 - .L_722)
	.align		4
.L_722:
        /*1000*/ 	.word	index@(_ZN2at6native29vectorized_elementwise_kernelILi2ENS0_13AUnaryFunctorIlllZZZNS0_18rshift_kernel_cudaERNS_18TensorIteratorBaseEENKUlvE_clEvENKUlvE2_clEvEUlllE_EESt5arrayIPcLm2EEEEviT0_T1_)
        /*1004*/ 	.word	0x00000000


	//----- nvinfo : EIATTR_REGCOUNT
	.align		4
.L_723:
        /*1008*/ 	.byte	0x04, 0x2f
        /*100a*/ 	.short	(.L_725 - .L_724)
	.align		4
.L_724:
        /*100c*/ 	.word	index@(_ZN2at6native27unrolled_elementwise_kernelINS0_13AUnaryFunctorIlllZZZNS0_18rshift_kernel_cudaERNS_18TensorIteratorBaseEENKUlvE_clEvENKUlvE2_clEvEUlllE_EESt5arrayIPcLm2EELi4E23TrivialOffsetCalculatorILi1EjESD_NS0_6memory15LoadWithoutCastENSE_16StoreWithoutCastEEEviT_T0_T2_T3_T4_T5_)
        /*1010*/ 	.word	0x00000018


	//----- nvinfo : EIATTR_FRAME_SIZE
	.align		4
.L_725:
        /*1014*/ 	.byte	0x04, 0x11
        /*1016*/ 	.short	(.L_727 - .L_726)
	.align		4
.L_726:
        /*1018*/ 	.word	index@(_ZN2at6native27unrolled_elementwise_kernelINS0_13AUnaryFunctorIlllZZZNS0_18rshift_kernel_cudaERNS_18TensorIteratorBaseEENKUlvE_clEvENKUlvE2_clEvEUlllE_EESt5arrayIPcLm2EELi4E23TrivialOffsetCalculatorILi1EjESD_NS0_6memory15LoadWithoutCastENSE_16StoreWithoutCastEEEviT_T0_T2_T3_T4_T5_)
        /*101c*/ 	.word	0x00000000


	//----- nvinfo : EIATTR_REGCOUNT
	.align		4
.L_727:
        /*1020*/ 	.byte	0x04, 0x2f
        /*1022*/ 	.short	(.L_729 - .L_728)
	.align		4
.L_728:
        /*1024*/ 	.word	index@(_ZN2at6native18elementwise_kernelILi128ELi2EZNS0_22gpu_kernel_impl_nocastINS0_13AUnaryFunctorIlllZZZNS0_18rshift_kernel_cudaERNS_18TensorIteratorBaseEENKUlvE_clEvENKUlvE2_clEvEUlllE_EEEEvS5_RKT_EUliE_EEviT1_)
        /*1028*/ 	.word	0x00000014


	//----- nvinfo : EIATTR_FRAME_SIZE
	.align		4
.L_729:
        /*102c*/ 	.byte	0x04, 0x11
        /*102e*/ 	.short	(.L_731 - .L_730)
	.align		4
.L_730:
        /*1030*/ 	.word	index@(_ZN2at6native18elementwise_kernelILi128ELi2EZNS0_22gpu_kernel_impl_nocastINS0_13AUnaryFunctorIlllZZZNS0_18rshift_kernel_cudaERNS_18TensorIteratorBaseEENKUlvE_clEvENKUlvE2_clEvEUlllE_EEEEvS5_RKT_EUliE_EEviT1_)
        /*1034*/ 	.word	0x00000000


	//----- nvinfo : EIATTR_REGCOUNT
	.align		4
.L_731:
        /*1038*/ 	.byte	0x04, 0x2f
        /*103a*/ 	.short	(.L_733 - .L_732)
	.align		4
.L_732:
        /*103c*/ 	.word	index@(_ZN2at6native27unrolled_elementwise_kernelINS0_13AUnaryFunctorIlllZZZNS0_18rshift_kernel_cudaERNS_18TensorIteratorBaseEENKUlvE_clEvENKUlvE2_clEvEUlllE_EESt5arrayIPcLm2EELi4E23TrivialOffsetCalculatorILi1EjESD_NS0_6memory12LoadWithCastILi1EEENSE_13StoreWithCastILi1EEEEEviT_T0_T2_T3_T4_T5_)
        /*1040*/ 	.word	0x00000020


	//----- nvinfo : EIATTR_FRAME_SIZE
	.align		4
.L_733:
        /*1044*/ 	.byte	0x04, 0x11
        /*1046*/ 	.short	(.L_735 - .L_734)
	.align		4
.L_734:
        /*1048*/ 	.word	index@(_ZN2at6native27unrolled_elementwise_kernelINS0_13AUnaryFunctorIlllZZZNS0_18rshift_kernel_cudaERNS_18TensorIteratorBaseEENKUlvE_clEvENKUlvE2_clEvEUlllE_EESt5arrayIPcLm2EELi4E23TrivialOffsetCalculatorILi1EjESD_NS0_6memory12LoadWithCastILi1EEENSE_13StoreWithCastILi1EEEEEviT_T0_T2_T3_T4_T5_)
        /*104c*/ 	.word	0x00000000


	//----- nvinfo : EIATTR_REGCOUNT
	.align		4
.L_735:
        /*1050*/ 	.byte	0x04, 0x2f
        /*1052*/ 	.short	(.L_737 - .L_736)
	.align		4
.L_736:
        /*1054*/ 	.word	index@(_ZN2at6native18elementwise_kernelILi128ELi4EZNS0_15gpu_kernel_implINS0_13AUnaryFunctorIlllZZZNS0_18rshift_kernel_cudaERNS_18TensorIteratorBaseEENKUlvE_clEvENKUlvE2_clEvEUlllE_EEEEvS5_RKT_EUliE_EEviT1_)
        /*1058*/ 	.word	0x00000018


	//----- nvinfo : EIATTR_FRAME_SIZE
	.align		4
.L_737:
        /*105c*/ 	.byte	0x04, 0x11
        /*105e*/ 	.short	(.L_739 - .L_738)
	.align		4
.L_738:
        /*1060*/ 	.word	index@(_ZN2at6native18elementwise_kernelILi128ELi4EZNS0_15gpu_kernel_implINS0_13AUnaryFunctorIlllZZZNS0_18rshift_kernel_cudaERNS_18TensorIteratorBaseEENKUlvE_clEvENKUlvE2_clEvEUlllE_EEEEvS5_RKT_EUliE_EEviT1_)
        /*1064*/ 	.word	0x00000000


	//----- nvinfo : EIATTR_REGCOUNT
	.align		4
.L_739:
        /*1068*/ 	.byte	0x04, 0x2f
        /*106a*/ 	.short	(.L_741 - .L_740)
	.align		4
.L_740:
        /*106c*/ 	.word	index@(_ZN2at6native29vectorized_elementwise_kernelILi8ENS0_13BUnaryFunctorIlllZZZNS0_18rshift_kernel_cudaERNS_18TensorIteratorBaseEENKUlvE_clEvENKUlvE2_clEvEUlllE_EESt5arrayIPcLm2EEEEviT0_T1_)
        /*1070*/ 	.word	0x00000004


	//----- nvinfo : EIATTR_FRAME_SIZE
	.align		4
.L_741:
        /*1074*/ 	.byte	0x04, 0x11
        /*1076*/ 	.short	(.L_743 - .L_742)
	.align		4
.L_742:
        /*1078*/ 	.word	index@(_ZN2at6native29vectorized_elementwise_kernelILi8ENS0_13BUnaryFunctorIlllZZZNS0_18rshift_kernel_cudaERNS_18TensorIteratorBaseEENKUlvE_clEvENKUlvE2_clEvEUlllE_EESt5arrayIPcLm2EEEEviT0_T1_)
        /*107c*/ 	.word	0x00000000


	//----- nvinfo : EIATTR_REGCOUNT
	.align		4
.L_743:
        /*1080*/ 	.byte	0x04, 0x2f
        /*1082*/ 	.short	(.L_745 - .L_744)
	.align		4
.L_744:
        /*1084*/ 	.word	index@(_ZN2at6native29vectorized_elementwise_kernelILi4ENS0_13BUnaryFunctorIlllZZZNS0_18rshift_kernel_cudaERNS_18TensorIteratorBaseEENKUlvE_clEvENKUlvE2_clEvEUlllE_EESt5arrayIPcLm2EEEEviT0_T1_)
        /*1088*/ 	.word	0x00000020


	//----- nvinfo : EIATTR_FRAME_SIZE
	.align		4
.L_745:
        /*108c*/ 	.byte	0x04, 0x11
        /*108e*/ 	.short	(.L_747 - .L_746)
	.align		4
.L_746:
        /*1090*/ 	.word	index@(_ZN2at6native29vectorized_elementwise_kernelILi4ENS0_13BUnaryFunctorIlllZZZNS0_18rshift_kernel_cudaERNS_18TensorIteratorBaseEENKUlvE_clEvENKUlvE2_clEvEUlllE_EESt5arrayIPcLm2EEEEviT0_T1_)
        /*1094*/ 	.word	0x00000000


	//----- nvinfo : EIATTR_REGCOUNT
	.align		4
.L_747:
        /*1098*/ 	.byte	0x04, 0x2f
        /*109a*/ 	.short	(.L_749 - .L_748)
	.align		4
.L_748:
        /*109c*/ 	.word	index@(_ZN2at6native29vectorized_elementwise_kernelILi2ENS0_13BUnaryFunctorIlllZZZNS0_18rshift_kernel_cudaERNS_18TensorIteratorBaseEENKUlvE_clEvENKUlvE2_clEvEUlllE_EESt5arrayIPcLm2EEEEviT0_T1_)
        /*10a0*/ 	.word	0x00000020


	//----- nvinfo : EIATTR_FRAME_SIZE
	.align		4
.L_749:
        /*10a4*/ 	.byte	0x04, 0x11
        /*10a6*/ 	.short	(.L_751 - .L_750)
	.align		4
.L_750:
        /*10a8*/ 	.word	index@(_ZN2at6native29vectorized_elementwise_kernelILi2ENS0_13BUnaryFunctorIlllZZZNS0_18rshift_kernel_cudaERNS_18TensorIteratorBaseEENKUlvE_clEvENKUlvE2_clEvEUlllE_EESt5arrayIPcLm2EEEEviT0_T1_)
        /*10ac*/ 	.word	0x00000000


	//----- nvinfo : EIATTR_REGCOUNT
	.align		4
.L_751:
        /*10b0*/ 	.byte	0x04, 0x2f
        /*10b2*/ 	.short	(.L_753 - .L_752)
	.align		4
.L_752:
        /*10b4*/ 	.word	index@(_ZN2at6native27unrolled_elementwise_kernelINS0_13BUnaryFunctorIlllZZZNS0_18rshift_kernel_cudaERNS_18TensorIteratorBaseEENKUlvE_clEvENKUlvE2_clEvEUlllE_EESt5arrayIPcLm2EELi4E23TrivialOffsetCalculatorILi1EjESD_NS0_6memory15LoadWithoutCastENSE_16StoreWithoutCastEEEviT_T0_T2_T3_T4_T5_)
        /*10b8*/ 	.word	0x00000018


	//----- nvinfo : EIATTR_FRAME_SIZE
	.align		4
.L_753:
        /*10bc*/ 	.byte	0x04, 0x11
        /*10be*/ 	.short	(.L_755 - .L_754)
	.align		4
.L_754:
        /*10c0*/ 	.word	index@(_ZN2at6native27unrolled_elementwise_kernelINS0_13BUnaryFunctorIlllZZZNS0_18rshift_kernel_cudaERNS_18TensorIteratorBaseEENKUlvE_clEvENKUlvE2_clEvEUlllE_EESt5arrayIPcLm2EELi4E23TrivialOffsetCalculatorILi1EjESD_NS0_6memory15LoadWithoutCastENSE_16StoreWithoutCastEEEviT_T0_T2_T3_T4_T5_)
        /*10c4*/ 	.word	0x00000000


	//----- nvinfo : EIATTR_REGCOUNT
	.align		4
.L_755:
        /*10c8*/ 	.byte	0x04, 0x2f
        /*10ca*/ 	.short	(.L_757 - .L_756)
	.align		4
.L_756:
        /*10cc*/ 	.word	index@(_ZN2at6native18elementwise_kernelILi128ELi2EZNS0_22gpu_kernel_impl_nocastINS0_13BUnaryFunctorIlllZZZNS0_18rshift_kernel_cudaERNS_18TensorIteratorBaseEENKUlvE_clEvENKUlvE2_clEvEUlllE_EEEEvS5_RKT_EUliE_EEviT1_)
        /*10d0*/ 	.word	0x00000014


	//----- nvinfo : EIATTR_FRAME_SIZE
	.align		4
.L_757:
        /*10d4*/ 	.byte	0x04, 0x11
        /*10d6*/ 	.short	(.L_759 - .L_758)
	.align		4
.L_758:
        /*10d8*/ 	.word	index@(_ZN2at6native18elementwise_kernelILi128ELi2EZNS0_22gpu_kernel_impl_nocastINS0_13BUnaryFunctorIlllZZZNS0_18rshift_kernel_cudaERNS_18TensorIteratorBaseEENKUlvE_clEvENKUlvE2_clEvEUlllE_EEEEvS5_RKT_EUliE_EEviT1_)
        /*10dc*/ 	.word	0x00000000


	//----- nvinfo : EIATTR_REGCOUNT
	.align		4
.L_759:
        /*10e0*/ 	.byte	0x04, 0x2f
        /*10e2*/ 	.short	(.L_761 - .L_760)
	.align		4
.L_760:
        /*10e4*/ 	.word	index@(_ZN2at6native27unrolled_elementwise_kernelINS0_13BUnaryFunctorIlllZZZNS0_18rshift_kernel_cudaERNS_18TensorIteratorBaseEENKUlvE_clEvENKUlvE2_clEvEUlllE_EESt5arrayIPcLm2EELi4E23TrivialOffsetCalculatorILi1EjESD_NS0_6memory12LoadWithCastILi1EEENSE_13StoreWithCastILi1EEEEEviT_T0_T2_T3_T4_T5_)
        /*10e8*/ 	.word	0x00000020


	//----- nvinfo : EIATTR_FRAME_SIZE
	.align		4
.L_761:
        /*10ec*/ 	.byte	0x04, 0x11
        /*10ee*/ 	.short	(.L_763 - .L_762)
	.align		4
.L_762:
        /*10f0*/ 	.word	index@(_ZN2at6native27unrolled_elementwise_kernelINS0_13BUnaryFunctorIlllZZZNS0_18rshift_kernel_cudaERNS_18TensorIteratorBaseEENKUlvE_clEvENKUlvE2_clEvEUlllE_EESt5arrayIPcLm2EELi4E23TrivialOffsetCalculatorILi1EjESD_NS0_6memory12LoadWithCastILi1EEENSE_13StoreWithCastILi1EEEEEviT_T0_T2_T3_T4_T5_)
        /*10f4*/ 	.word	0x00000000


	//----- nvinfo : EIATTR_REGCOUNT
	.align		4
.L_763:
        /*10f8*/ 	.byte	0x04, 0x2f
        /*10fa*/ 	.short	(.L_765 - .L_764)
	.align		4
.L_764:
        /*10fc*/ 	.word	index@(_ZN2at6native18elementwise_kernelILi128ELi4EZNS0_15gpu_kernel_implINS0_13BUnaryFunctorIlllZZZNS0_18rshift_kernel_cudaERNS_18TensorIteratorBaseEENKUlvE_clEvENKUlvE2_clEvEUlllE_EEEEvS5_RKT_EUliE_EEviT1_)
        /*1100*/ 	.word	0x00000018


	//----- nvinfo : EIATTR_FRAME_SIZE
	.align		4
.L_765:
        /*1104*/ 	.byte	0x04, 0x11
        /*1106*/ 	.short	(.L_767 - .L_766)
	.align		4
.L_766:
        /*1108*/ 	.word	index@(_ZN2at6native18elementwise_kernelILi128ELi4EZNS0_15gpu_kernel_implINS0_13BUnaryFunctorIlllZZZNS0_18rshift_kernel_cudaERNS_18TensorIteratorBaseEENKUlvE_clEvENKUlvE2_clEvEUlllE_EEEEvS5_RKT_EUliE_EEviT1_)
        /*110c*/ 	.word	0x00000000


	//----- nvinfo : EIATTR_REGCOUNT
	.align		4
.L_767:
        /*1110*/ 	.byte	0x04, 0x2f
        /*1112*/ 	.short	(.L_769 - .L_768)
	.align		4
.L_768:
        /*1114*/ 	.word	index@(_ZN2at6native29vectorized_elementwise_kernelILi8ENS0_13BinaryFunctorIlllZZZNS0_18rshift_kernel_cudaERNS_18TensorIteratorBaseEENKUlvE_clEvENKUlvE2_clEvEUlllE_EESt5arrayIPcLm3EEEEviT0_T1_)
        /*1118*/ 	.word	0x00000004


	//----- nvinfo : EIATTR_FRAME_SIZE
	.align		4
.L_769:
        /*111c*/ 	.byte	0x04, 0x11
        /*111e*/ 	.short	(.L_771 - .L_770)
	.align		4
.L_770:
        /*1120*/ 	.word	index@(_ZN2at6native29vectorized_elementwise_kernelILi8ENS0_13BinaryFunctorIlllZZZNS0_18rshift_kernel_cudaERNS_18TensorIteratorBaseEENKUlvE_clEvENKUlvE2_clEvEUlllE_EESt5arrayIPcLm3EEEEviT0_T1_)
        /*1124*/ 	.word	0x00000000


	//----- nvinfo : EIATTR_REGCOUNT
	.align		4
.L_771:
        /*1128*/ 	.byte	0x04, 0x2f
        /*112a*/ 	.short	(.L_773 - .L_772)
	.align		4
.L_772:
        /*112c*/ 	.word	index@(_ZN2at6native29vectorized_elementwise_kernelILi4ENS0_13BinaryFunctorIlllZZZNS0_18rshift_kernel_cudaERNS_18TensorIteratorBaseEENKUlvE_clEvENKUlvE2_clEvEUlllE_EESt5arrayIPcLm3EEEEviT0_T1_)
        /*1130*/ 	.word	0x00000028


	//----- nvinfo : EIATTR_FRAME_SIZE
	.align		4
.L_773:
        /*1134*/ 	.byte	0x04, 0x11
        /*1136*/ 	.short	(.L_775 - .L_774)
	.align		4
.L_774:
        /*1138*/ 	.word	index@(_ZN2at6native29vectorized_elementwise_kernelILi4ENS0_13BinaryFunctorIlllZZZNS0_18rshift_kernel_cudaERNS_18TensorIteratorBaseEENKUlvE_clEvENKUlvE2_clEvEUlllE_EESt5arrayIPcLm3EEEEviT0_T1_)
        /*113c*/ 	.word	0x00000000


	//----- nvinfo : EIATTR_REGCOUNT
	.align		4
.L_775:
        /*1140*/ 	.byte	0x04, 0x2f
        /*1142*/ 	.short	(.L_777 - .L_776)
	.align		4
.L_776:
        /*1144*/ 	.word	index@(_ZN2at6native29vectorized_elementwise_kernelILi2ENS0_13BinaryFunctorIlllZZZNS0_18rshift_kernel_cudaERNS_18TensorIteratorBaseEENKUlvE_clEvENKUlvE2_clEvEUlllE_EESt5arrayIPcLm3EEEEviT0_T1_)
        /*1148*/ 	.word	0x00000028


	//----- nvinfo : EIATTR_FRAME_SIZE
	.align		4
.L_777:
        /*114c*/ 	.byte	0x04, 0x11
        /*114e*/ 	.short	(.L_779 - .L_778)
	.align		4
.L_778:
        /*1150*/ 	.word	index@(_ZN2at6native29vectorized_elementwise_kernelILi2ENS0_13BinaryFunctorIlllZZZNS0_18rshift_kernel_cudaERNS_18TensorIteratorBaseEENKUlvE_clEvENKUlvE2_clEvEUlllE_EESt5arrayIPcLm3EEEEviT0_T1_)
        /*1154*/ 	.word	0x00000000


	//----- nvinfo : EIATTR_REGCOUNT
	.align		4
.L_779:
        /*1158*/ 	.byte	0x04, 0x2f
        /*115a*/ 	.short	(.L_781 - .L_780)
	.align		4
.L_780:
        /*115c*/ 	.word	index@(_ZN2at6native27unrolled_elementwise_kernelINS0_13BinaryFunctorIlllZZZNS0_18rshift_kernel_cudaERNS_18TensorIteratorBaseEENKUlvE_clEvENKUlvE2_clEvEUlllE_EESt5arrayIPcLm3EELi4E23TrivialOffsetCalculatorILi2EjESC_ILi1EjENS0_6memory15LoadWithoutCastENSF_16StoreWithoutCastEEEviT_T0_T2_T3_T4_T5_)
        /*1160*/ 	.word	0x00000020


	//----- nvinfo : EIATTR_FRAME_SIZE
	.align		4
.L_781:
        /*1164*/ 	.byte	0x04, 0x11
        /*1166*/ 	.short	(.L_783 - .L_782)
	.align		4
.L_782:
        /*1168*/ 	.word	index@(_ZN2at6native27unrolled_elementwise_kernelINS0_13BinaryFunctorIlllZZZNS0_18rshift_kernel_cudaERNS_18TensorIteratorBaseEENKUlvE_clEvENKUlvE2_clEvEUlllE_EESt5arrayIPcLm3EELi4E23TrivialOffsetCalculatorILi2EjESC_ILi1EjENS0_6memory15LoadWithoutCastENSF_16StoreWithoutCastEEEviT_T0_T2_T3_T4_T5_)
        /*116c*/ 	.word	0x00000000


	//----- nvinfo : EIATTR_REGCOUNT
	.align		4
.L_783:
        /*1170*/ 	.byte	0x04, 0x2f
        /*1172*/ 	.short	(.L_785 - .L_784)
	.align		4
.L_784:
        /*1174*/ 	.word	index@(_ZN2at6native18elementwise_kernelILi128ELi2EZNS0_22gpu_kernel_impl_nocastINS0_13BinaryFunctorIlllZZZNS0_18rshift_kernel_cudaERNS_18TensorIteratorBaseEENKUlvE_clEvENKUlvE2_clEvEUlllE_EEEEvS5_RKT_EUliE_EEviT1_)
        /*1178*/ 	.word	0x00000014


	//----- nvinfo : EIATTR_FRAME_SIZE
	.align		4
.L_785:
        /*117c*/ 	.byte	0x04, 0x11
        /*117e*/ 	.short	(.L_787 - .L_786)
	.align		4
.L_786:
        /*1180*/ 	.word	index@(_ZN2at6native18elementwise_kernelILi128ELi2EZNS0_22gpu_kernel_impl_nocastINS0_13BinaryFunctorIlllZZZNS0_18rshift_kernel_cudaERNS_18TensorIteratorBaseEENKUlvE_clEvENKUlvE2_clEvEUlllE_EEEEvS5_RKT_EUliE_EEviT1_)
        /*1184*/ 	.word	0x00000000


	//----- nvinfo : EIATTR_REGCOUNT
	.align		4
.L_787:
        /*1188*/ 	.byte	0x04, 0x2f
        /*118a*/ 	.short	(.L_789 - .L_788)
	.align		4
.L_788:
        /*118c*/ 	.word	index@(_ZN2at6native27unrolled_elementwise_kernelINS0_13BinaryFunctorIlllZZZNS0_18rshift_kernel_cudaERNS_18TensorIteratorBaseEENKUlvE_clEvENKUlvE2_clEvEUlllE_EESt5arrayIPcLm3EELi4E23TrivialOffsetCalculatorILi2EjESC_ILi1EjENS0_6memory12LoadWithCastILi2EEENSF_13StoreWithCastILi1EEEEEviT_T0_T2_T3_T4_T5_)
        /*1190*/ 	.word	0x00000028


	//----- nvinfo : EIATTR_FRAME_SIZE
	.align		4
.L_789:
        /*1194*/ 	.byte	0x04, 0x11
        /*1196*/ 	.short	(.L_791 - .L_790)
	.align		4
.L_790:
        /*1198*/ 	.word	index@(_ZN2at6native27unrolled_elementwise_kernelINS0_13BinaryFunctorIlllZZZNS0_18rshift_kernel_cudaERNS_18TensorIteratorBaseEENKUlvE_clEvENKUlvE2_clEvEUlllE_EESt5arrayIPcLm3EELi4E23TrivialOffsetCalculatorILi2EjESC_ILi1EjENS0_6memory12LoadWithCastILi2EEENSF_13StoreWithCastILi1EEEEEviT_T0_T2_T3_T4_T5_)
        /*119c*/ 	.word	0x00000000


	//----- nvinfo : EIATTR_REGCOUNT
	.align		4
.L_791:
        /*11a0*/ 	.byte	0x04, 0x2f
        /*11a2*/ 	.short	(.L_793 - .L_792)
	.align		4
.L_792:
        /*11a4*/ 	.word	index@(_ZN2at6native18elementwise_kernelILi128ELi4EZNS0_15gpu_kernel_implINS0_13BinaryFunctorIlllZZZNS0_18rshift_kernel_cudaERNS_18TensorIteratorBaseEENKUlvE_clEvENKUlvE2_clEvEUlllE_EEEEvS5_RKT_EUliE_EEviT1_)
        /*11a8*/ 	.word	0x0000001a


	//----- nvinfo : EIATTR_FRAME_SIZE
	.align		4
.L_793:
        /*11ac*/ 	.byte	0x04, 0x11
        /*11ae*/ 	.short	(.L_795 - .L_794)
	.align		4
.L_794:
        /*11b0*/ 	.word	index@(_ZN2at6native18elementwise_kernelILi128ELi4EZNS0_15gpu_kernel_implINS0_13BinaryFunctorIlllZZZNS0_18rshift_kernel_cudaERNS_18TensorIteratorBaseEENKUlvE_clEvENKUlvE2_clEvEUlllE_EEEEvS5_RKT_EUliE_EEviT1_)
        /*11b4*/ 	.word	0x00000000


	//----- nvinfo : EIATTR_REGCOUNT
	.align		4
.L_795:
        /*11b8*/ 	.byte	0x04, 0x2f
        /*11ba*/ 	.short	(.L_797 - .L_796)
	.align		4
.L_796:
        /*11bc*/ 	.word	index@(_ZN2at6native29vectorized_elementwise_kernelILi8ENS0_13AUnaryFunctorIsssZZZNS0_18rshift_kernel_cudaERNS_18TensorIteratorBaseEENKUlvE_clEvENKUlvE3_clEvEUlssE_EESt5arrayIPcLm2EEEEviT0_T1_)
        /*11c0*/ 	.word	0x00000004


	//----- nvinfo : EIATTR_FRAME_SIZE
	.align		4
.L_797:
        /*11c4*/ 	.byte	0x04, 0x11
        /*11c6*/ 	.short	(.L_799 - .L_798)
	.align		4
.L_798:
        /*11c8*/ 	.word	index@(_ZN2at6native29vectorized_elementwise_kernelILi8ENS0_13AUnaryFunctorIsssZZZNS0_18rshift_kernel_cudaERNS_18TensorIteratorBaseEENKUlvE_clEvENKUlvE3_clEvEUlssE_EESt5arrayIPcLm2EEEEviT0_T1_)
        /*11cc*/ 	.word	0x00000000


	//----- nvinfo : EIATTR_REGCOUNT
	.align		4
.L_799:
        /*11d0*/ 	.byte	0x04, 0x2f
        /*11d2*/ 	.short	(.L_801 - .L_800)
	.align		4
.L_800:
        /*11d4*/ 	.word	index@(_ZN2at6native29vectorized_elementwise_kernelILi4ENS0_13AUnaryFunctorIsssZZZNS0_18rshift_kernel_cudaERNS_18TensorIteratorBaseEENKUlvE_clEvENKUlvE3_clEvEUlssE_EESt5arrayIPcLm2EEEEviT0_T1_)
        /*11d8*/ 	.word	0x00000020


	//----- nvinfo : EIATTR_FRAME_SIZE
	.align		4
.L_801:
        /*11dc*/ 	.byte	0x04, 0x11
        /*11de*/ 	.short	(.L_803 - .L_802)
	.align		4
.L_802:
        /*11e0*/ 	.word	index@(_ZN2at6native29vectorized_elementwise_kernelILi4ENS0_13AUnaryFunctorIsssZZZNS0_18rshift_kernel_cudaERNS_18TensorIteratorBaseEENKUlvE_clEvENKUlvE3_clEvEUlssE_EESt5arrayIPcLm2EEEEviT0_T1_)
        /*11e4*/ 	.word	0x00000000


	//----- nvinfo : EIATTR_REGCOUNT
	.align		4
.L_803:
        /*11e8*/ 	.byte	0x04, 0x2f
        /*11ea*/ 	.short	(.L_805 - .L_804)
	.align		4
.L_804:
        /*11ec*/ 	.word	index@(_ZN2at6native29vectorized_elementwise_kernelILi2ENS0_13AUnaryFunctorIsssZZZNS0_18rshift_kernel_cudaERNS_18TensorIteratorBaseEENKUlvE_clEvENKUlvE3_clEvEUlssE_EESt5arrayIPcLm2EEEEviT0_T1_)
        /*11f0*/ 	.word	0x00000020


	//----- nvinfo : EIATTR_FRAME_SIZE
	.align		4
.L_805:
        /*11f4*/ 	.byte	0x04, 0x11
        /*11f6*/ 	.short	(.L_807 - .L_806)
	.align		4
.L_806:
        /*11f8*/ 	.word	index@(_ZN2at6native29vectorized_elementwise_kernelILi2ENS0_13AUnaryFunctorIsssZZZNS0_18rshift_kernel_cudaERNS_18TensorIteratorBaseEENKUlvE_clEvENKUlvE3_clEvEUlssE_EESt5arrayIPcLm2EEEEviT0_T1_)
        /*11fc*/ 	.word	0x00000000


	//----- nvinfo : EIATTR_REGCOUNT
	.align		4
.L_807:
        /*1200*/ 	.byte	0x04, 0x2f
        /*1202*/ 	.short	(.L_809 - .L_808)
	.align		4
.L_808:
        /*1204*/ 	.word	index@(_ZN2at6native27unrolled_elementwise_kernelINS0_13AUnaryFunctorIsssZZZNS0_18rshift_kernel_cudaERNS_18TensorIteratorBaseEENKUlvE_clEvENKUlvE3_clEvEUlssE_EESt5arrayIPcLm2EELi4E23TrivialOffsetCalculatorILi1EjESD_NS0_6memory15LoadWithoutCastENSE_16StoreWithoutCastEEEviT_T0_T2_T3_T4_T5_)
        /*1208*/ 	.word	0x00000016


	//----- nvinfo : EIATTR_FRAME_SIZE
	.align		4
.L_809:
        /*120c*/ 	.byte	0x04, 0x11
        /*120e*/ 	.short	(.L_811 - .L_810)
	.align		4
.L_810:
        /*1210*/ 	.word	index@(_ZN2at6native27unrolled_elementwise_kernelINS0_13AUnaryFunctorIsssZZZNS0_18rshift_kernel_cudaERNS_18TensorIteratorBaseEENKUlvE_clEvENKUlvE3_clEvEUlssE_EESt5arrayIPcLm2EELi4E23TrivialOffsetCalculatorILi1EjESD_NS0_6memory15LoadWithoutCastENSE_16StoreWithoutCastEEEviT_T0_T2_T3_T4_T5_)
        /*1214*/ 	.word	0x00000000


	//----- nvinfo : EIATTR_REGCOUNT
	.align		4
.L_811:
        /*1218*/ 	.byte	0x04, 0x2f
        /*121a*/ 	.short	(.L_813 - .L_812)
	.align		4
.L_812:
        /*121c*/ 	.word	index@(_ZN2at6native18elementwise_kernelILi128ELi4EZNS0_22gpu_kernel_impl_nocastINS0_13AUnaryFunctorIsssZZZNS0_18rshift_kernel_cudaERNS_18TensorIteratorBaseEENKUlvE_clEvENKUlvE3_clEvEUlssE_EEEEvS5_RKT_EUliE_EEviT1_)
        /*1220*/ 	.word	0x00000014


	//----- nvinfo : EIATTR_FRAME_SIZE
	.align		4
.L_813:
        /*1224*/ 	.byte	0x04, 0x11
        /*1226*/ 	.short	(.L_815 - .L_814)
	.align		4
.L_814:
        /*1228*/ 	.word	index@(_ZN2at6native18elementwise_kernelILi128ELi4EZNS0_22gpu_kernel_impl_nocastINS0_13AUnaryFunctorIsssZZZNS0_18rshift_kernel_cudaERNS_18TensorIteratorBaseEENKUlvE_clEvENKUlvE3_clEvEUlssE_EEEEvS5_RKT_EUliE_EEviT1_)
        /*122c*/ 	.word	0x00000000


	//----- nvinfo : EIATTR_REGCOUNT
	.align		4
.L_815:
        /*1230*/ 	.byte	0x04, 0x2f
        /*1232*/ 	.short	(.L_817 - .L_816)
	.align		4
.L_816:
        /*1234*/ 	.word	index@(_ZN2at6native27unrolled_elementwise_kernelINS0_13AUnaryFunctorIsssZZZNS0_18rshift_kernel_cudaERNS_18TensorIteratorBaseEENKUlvE_clEvENKUlvE3_clEvEUlssE_EESt5arrayIPcLm2EELi4E23TrivialOffsetCalculatorILi1EjESD_NS0_6memory12LoadWithCastILi1EEENSE_13StoreWithCastILi1EEEEEviT_T0_T2_T3_T4_T5_)
        /*1238*/ 	.word	0x0000001c


	//----- nvinfo : EIATTR_FRAME_SIZE
	.align		4
.L_817:
        /*123c*/ 	.byte	0x04, 0x11
        /*123e*/ 	.short	(.L_819 - .L_818)
	.align		4
.L_818:
        /*1240*/ 	.word	index@(_ZN2at6native27unrolled_elementwise_kernelINS0_13AUnaryFunctorIsssZZZNS0_18rshift_kernel_cudaERNS_18TensorIteratorBaseEENKUlvE_clEvENKUlvE3_clEvEUlssE_EESt5arrayIPcLm2EELi4E23TrivialOffsetCalculatorILi1EjESD_NS0_6memory12LoadWithCastILi1EEENSE_13StoreWithCastILi1EEEEEviT_T0_T2_T3_T4_T5_)
        /*1244*/ 	.word	0x00000000


	//----- nvinfo : EIATTR_REGCOUNT
	.align		4
.L_819:
        /*1248*/ 	.byte	0x04, 0x2f
        /*124a*/ 	.short	(.L_821 - .L_820)
	.align		4
.L_820:
        /*124c*/ 	.word	index@(_ZN2at6native18elementwise_kernelILi128ELi4EZNS0_15gpu_kernel_implINS0_13AUnaryFunctorIsssZZZNS0_18rshift_kernel_cudaERNS_18TensorIteratorBaseEENKUlvE_clEvENKUlvE3_clEvEUlssE_EEEEvS5_RKT_EUliE_EEviT1_)
        /*1250*/ 	.word	0x00000018


	//----- nvinfo : EIATTR_FRAME_SIZE
	.align		4
.L_821:
        /*1254*/ 	.byte	0x04, 0x11
        /*1256*/ 	.short	(.L_823 - .L_822)
	.align		4
.L_822:
        /*1258*/ 	.word	index@(_ZN2at6native18elementwise_kernelILi128ELi4EZNS0_15gpu_kernel_implINS0_13AUnaryFunctorIsssZZZNS0_18rshift_kernel_cudaERNS_18TensorIteratorBaseEENKUlvE_clEvENKUlvE3_clEvEUlssE_EEEEvS5_RKT_EUliE_EEviT1_)
        /*125c*/ 	.word	0x00000000


	//----- nvinfo : EIATTR_REGCOUNT
	.align		4
.L_823:
        /*1260*/ 	.byte	0x04, 0x2f
        /*1262*/ 	.short	(.L_825 - .L_824)
	.align		4
.L_824:
        /*1264*/ 	.word	index@(_ZN2at6native29vectorized_elementwise_kernelILi8ENS0_13BUnaryFunctorIsssZZZNS0_18rshift_kernel_cudaERNS_18TensorIteratorBaseEENKUlvE_clEvENKUlvE3_clEvEUlssE_EESt5arrayIPcLm2EEEEviT0_T1_)
        /*1268*/ 	.word	0x00000004


	//----- nvinfo : EIATTR_FRAME_SIZE
	.align		4
.L_825:
        /*126c*/ 	.byte	0x04, 0x11
        /*126e*/ 	.short	(.L_827 - .L_826)
	.align		4
.L_826:
        /*1270*/ 	.word	index@(_ZN2at6native29vectorized_elementwise_kernelILi8ENS0_13BUnaryFunctorIsssZZZNS0_18rshift_kernel_cudaERNS_18TensorIteratorBaseEENKUlvE_clEvENKUlvE3_clEvEUlssE_EESt5arrayIPcLm2EEEEviT0_T1_)
        /*1274*/ 	.word	0x00000000


	//----- nvinfo : EIATTR_REGCOUNT
	.align		4
.L_827:
        /*1278*/ 	.byte	0x04, 0x2f
        /*127a*/ 	.short	(.L_829 - .L_828)
	.align		4
.L_828:
        /*127c*/ 	.word	index@(_ZN2at6native29vectorized_elementwise_kernelILi4ENS0_13BUnaryFunctorIsssZZZNS0_18rshift_kernel_cudaERNS_18TensorIteratorBaseEENKUlvE_clEvENKUlvE3_clEvEUlssE_EESt5arrayIPcLm2EEEEviT0_T1_)
        /*1280*/ 	.word	0x00000020


	//----- nvinfo : EIATTR_FRAME_SIZE
	.align		4
.L_829:
        /*1284*/ 	.byte	0x04, 0x11
        /*1286*/ 	.short	(.L_831 - .L_830)
	.align		4
.L_830:
        /*1288*/ 	.word	index@(_ZN2at6native29vectorized_elementwise_kernelILi4ENS0_13BUnaryFunctorIsssZZZNS0_18rshift_kernel_cudaERNS_18TensorIteratorBaseEENKUlvE_clEvENKUlvE3_clEvEUlssE_EESt5arrayIPcLm2EEEEviT0_T1_)
        /*128c*/ 	.word	0x00000000


	//----- nvinfo : EIATTR_REGCOUNT
	.align		4
.L_831:
        /*1290*/ 	.byte	0x04, 0x2f
        /*1292*/ 	.short	(.L_833 - .L_832)
	.align		4
.L_832:
        /*1294*/ 	.word	index@(_ZN2at6native29vectorized_elementwise_kernelILi2ENS0_13BUnaryFunctorIsssZZZNS0_18rshift_kernel_cudaERNS_18TensorIteratorBaseEENKUlvE_clEvENKUlvE3_clEvEUlssE_EESt5arrayIPcLm2EEEEviT0_T1_)
        /*1298*/ 	.word	0x00000020


	//----- nvinfo : EIATTR_FRAME_SIZE
	.align		4
.L_833:
        /*129c*/ 	.byte	0x04, 0x11
        /*129e*/ 	.short	(.L_835 - .L_834)
	.align		4
.L_834:
        /*12a0*/ 	.word	index@(_ZN2at6native29vectorized_elementwise_kernelILi2ENS0_13BUnaryFunctorIsssZZZNS0_18rshift_kernel_cudaERNS_18TensorIteratorBaseEENKUlvE_clEvENKUlvE3_clEvEUlssE_EESt5arrayIPcLm2EEEEviT0_T1_)
        /*12a4*/ 	.word	0x00000000


	//----- nvinfo : EIATTR_REGCOUNT
	.align		4
.L_835:
        /*12a8*/ 	.byte	0x04, 0x2f
        /*12aa*/ 	.short	(.L_837 - .L_836)
	.align		4
.L_836:
        /*12ac*/ 	.word	index@(_ZN2at6native27unrolled_elementwise_kernelINS0_13BUnaryFunctorIsssZZZNS0_18rshift_kernel_cudaERNS_18TensorIteratorBaseEENKUlvE_clEvENKUlvE3_clEvEUlssE_EESt5arrayIPcLm2EELi4E23TrivialOffsetCalculatorILi1EjESD_NS0_6memory15LoadWithoutCastENSE_16StoreWithoutCastEEEviT_T0_T2_T3_T4_T5_)
        /*12b0*/ 	.word	0x00000016


	//----- nvinfo : EIATTR_FRAME_SIZE
	.align		4
.L_837:
        /*12b4*/ 	.byte	0x04, 0x11
        /*12b6*/ 	.short	(.L_839 - .L_838)
	.align		4
.L_838:
        /*12b8*/ 	.word	index@(_ZN2at6native27unrolled_elementwise_kernelINS0_13BUnaryFunctorIsssZZZNS0_18rshift_kernel_cudaERNS_18TensorIteratorBaseEENKUlvE_clEvENKUlvE3_clEvEUlssE_EESt5arrayIPcLm2EELi4E23TrivialOffsetCalculatorILi1EjESD_NS0_6memory15LoadWithoutCastENSE_16StoreWithoutCastEEEviT_T0_T2_T3_T4_T5_)
        /*12bc*/ 	.word	0x00000000


	//----- nvinfo : EIATTR_REGCOUNT
	.align		4
.L_839:
        /*12c0*/ 	.byte	0x04, 0x2f
        /*12c2*/ 	.short	(.L_841 - .L_840)
	.align		4
.L_840:
        /*12c4*/ 	.word	index@(_ZN2at6native18elementwise_kernelILi128ELi4EZNS0_22gpu_kernel_impl_nocastINS0_13BUnaryFunctorIsssZZZNS0_18rshift_kernel_cudaERNS_18TensorIteratorBaseEENKUlvE_clEvENKUlvE3_clEvEUlssE_EEEEvS5_RKT_EUliE_EEviT1_)
        /*12c8*/ 	.word	0x00000014


	//----- nvinfo : EIATTR_FRAME_SIZE
	.align		4
.L_841:
        /*12cc*/ 	.byte	0x04, 0x11
        /*12ce*/ 	.short	(.L_843 - .L_842)
	.align		4
.L_842:
        /*12d0*/ 	.word	index@(_ZN2at6native18elementwise_kernelILi128ELi4EZNS0_22gpu_kernel_impl_nocastINS0_13BUnaryFunctorIsssZZZNS0_18rshift_kernel_cudaERNS_18TensorIteratorBaseEENKUlvE_clEvENKUlvE3_clEvEUlssE_EEEEvS5_RKT_EUliE_EEviT1_)
        /*12d4*/ 	.word	0x00000000


	//----- nvinfo : EIATTR_REGCOUNT
	.align		4
.L_843:
        /*12d8*/ 	.byte	0x04, 0x2f
        /*12da*/ 	.short	(.L_845 - .L_844)
	.align		4
.L_844:
        /*12dc*/ 	.word	index@(_ZN2at6native27unrolled_elementwise_kernelINS0_13BUnaryFunctorIsssZZZNS0_18rshift_kernel_cudaERNS_18TensorIteratorBaseEENKUlvE_clEvENKUlvE3_clEvEUlssE_EESt5arrayIPcLm2EELi4E23TrivialOffsetCalculatorILi1EjESD_NS0_6memory12LoadWithCastILi1EEENSE_13StoreWithCastILi1EEEEEviT_T0_T2_T3_T4_T5_)
        /*12e0*/ 	.word	0x0000001c


	//----- nvinfo : EIATTR_FRAME_SIZE
	.align		4
.L_845:
        /*12e4*/ 	.byte	0x04, 0x11
        /*12e6*/ 	.short	(.L_847 - .L_846)
	.align		4
.L_846:
        /*12e8*/ 	.word	index@(_ZN2at6native27unrolled_elementwise_kernelINS0_13BUnaryFunctorIsssZZZNS0_18rshift_kernel_cudaERNS_18TensorIteratorBaseEENKUlvE_clEvENKUlvE3_clEvEUlssE_EESt5arrayIPcLm2EELi4E23TrivialOffsetCalculatorILi1EjESD_NS0_6memory12LoadWithCastILi1EEENSE_13StoreWithCastILi1EEEEEviT_T0_T2_T3_T4_T5_)
        /*12ec*/ 	.word	0x00000000


	//----- nvinfo : EIATTR_REGCOUNT
	.align		4
.L_847:
        /*12f0*/ 	.byte	0x04, 0x2f
        /*12f2*/ 	.short	(.L_849 - .L_848)
	.align		4
.L_848:
        /*12f4*/ 	.word	index@(_ZN2at6native18elementwise_kernelILi128ELi4EZNS0_15gpu_kernel_implINS0_13BUnaryFunctorIsssZZZNS0_18rshift_kernel_cudaERNS_18TensorIteratorBaseEENKUlvE_clEvENKUlvE3_clEvEUlssE_EEEEvS5_RKT_EUliE_EEviT1_)
        /*12f8*/ 	.word	0x00000018


	//----- nvinfo : EIATTR_FRAME_SIZE
	.align		4
.L_849:
        /*12fc*/ 	.byte	0x04, 0x11
        /*12fe*/ 	.short	(.L_851 - .L_850)
	.align		4
.L_850:
        /*1300*/ 	.word	index@(_ZN2at6native18elementwise_kernelILi128ELi4EZNS0_15gpu_kernel_implINS0_13BUnaryFunctorIsssZZZNS0_18rshift_kernel_cudaERNS_18TensorIteratorBaseEENKUlvE_clEvENKUlvE3_clEvEUlssE_EEEEvS5_RKT_EUliE_EEviT1_)
        /*1304*/ 	.word	0x00000000


	//----- nvinfo : EIATTR_REGCOUNT
	.align		4
.L_851:
        /*1308*/ 	.byte	0x04, 0x2f
        /*130a*/ 	.short	(.L_853 - .L_852)
	.align		4
.L_852:
        /*130c*/ 	.word	index@(_ZN2at6native29vectorized_elementwise_kernelILi8ENS0_13BinaryFunctorIsssZZZNS0_18rshift_kernel_cudaERNS_18TensorIteratorBaseEENKUlvE_clEvENKUlvE3_clEvEUlssE_EESt5arrayIPcLm3EEEEviT0_T1_)
        /*1310*/ 	.word	0x00000004


	//----- nvinfo : EIATTR_FRAME_SIZE
	.align		4
.L_853:
        /*1314*/ 	.byte	0x04, 0x11
        /*1316*/ 	.short	(.L_855 - .L_854)
	.align		4
.L_854:
        /*1318*/ 	.word	index@(_ZN2at6native29vectorized_elementwise_kernelILi8ENS0_13BinaryFunctorIsssZZZNS0_18rshift_kernel_cudaERNS_18TensorIteratorBaseEENKUlvE_clEvENKUlvE3_clEvEUlssE_EESt5arrayIPcLm3EEEEviT0_T1_)
        /*131c*/ 	.word	0x00000000


	//----- nvinfo : EIATTR_REGCOUNT
	.align		4
.L_855:
        /*1320*/ 	.byte	0x04, 0x2f
        /*1322*/ 	.short	(.L_857 - .L_856)
	.align		4
.L_856:
        /*1324*/ 	.word	index@(_ZN2at6native29vectorized_elementwise_kernelILi4ENS0_13BinaryFunctorIsssZZZNS0_18rshift_kernel_cudaERNS_18TensorIteratorBaseEENKUlvE_clEvENKUlvE3_clEvEUlssE_EESt5arrayIPcLm3EEEEviT0_T1_)
        /*1328*/ 	.word	0x00000028


	//----- nvinfo : EIATTR_FRAME_SIZE
	.align		4
.L_857:
        /*132c*/ 	.byte	0x04, 0x11
        /*132e*/ 	.short	(.L_859 - .L_858)
	.align		4
.L_858:
        /*1330*/ 	.word	index@(_ZN2at6native29vectorized_elementwise_kernelILi4ENS0_13BinaryFunctorIsssZZZNS0_18rshift_kernel_cudaERNS_18TensorIteratorBaseEENKUlvE_clEvENKUlvE3_clEvEUlssE_EESt5arrayIPcLm3EEEEviT0_T1_)
        /*1334*/ 	.word	0x00000000


	//----- nvinfo : EIATTR_REGCOUNT
	.align		4
.L_859:
        /*1338*/ 	.byte	0x04, 0x2f
        /*133a*/ 	.short	(.L_861 - .L_860)
	.align		4
.L_860:
        /*133c*/ 	.word	index@(_ZN2at6native29vectorized_elementwise_kernelILi2ENS0_13BinaryFunctorIsssZZZNS0_18rshift_kernel_cudaERNS_18TensorIteratorBaseEENKUlvE_clEvENKUlvE3_clEvEUlssE_EESt5arrayIPcLm3EEEEviT0_T1_)
        /*1340*/ 	.word	0x00000028


	//----- nvinfo : EIATTR_FRAME_SIZE
	.align		4
.L_861:
        /*1344*/ 	.byte	0x04, 0x11
        /*1346*/ 	.short	(.L_863 - .L_862)
	.align		4
.L_862:
        /*1348*/ 	.word	index@(_ZN2at6native29vectorized_elementwise_kernelILi2ENS0_13BinaryFunctorIsssZZZNS0_18rshift_kernel_cudaERNS_18TensorIteratorBaseEENKUlvE_clEvENKUlvE3_clEvEUlssE_EESt5arrayIPcLm3EEEEviT0_T1_)
        /*134c*/ 	.word	0x00000000


	//----- nvinfo : EIATTR_REGCOUNT
	.align		4
.L_863:
        /*1350*/ 	.byte	0x04, 0x2f
        /*1352*/ 	.short	(.L_865 - .L_864)
	.align		4
.L_864:
        /*1354*/ 	.word	index@(_ZN2at6native27unrolled_elementwise_kernelINS0_13BinaryFunctorIsssZZZNS0_18rshift_kernel_cudaERNS_18TensorIteratorBaseEENKUlvE_clEvENKUlvE3_clEvEUlssE_EESt5arrayIPcLm3EELi4E23TrivialOffsetCalculatorILi2EjESC_ILi1EjENS0_6memory15LoadWithoutCastENSF_16StoreWithoutCastEEEviT_T0_T2_T3_T4_T5_)
        /*1358*/ 	.word	0x0000001c


	//----- nvinfo : EIATTR_FRAME_SIZE
	.align		4
.L_865:
        /*135c*/ 	.byte	0x04, 0x11
        /*135e*/ 	.short	(.L_867 - .L_866)
	.align		4
.L_866:
        /*1360*/ 	.word	index@(_ZN2at6native27unrolled_elementwise_kernelINS0_13BinaryFunctorIsssZZZNS0_18rshift_kernel_cudaERNS_18TensorIteratorBaseEENKUlvE_clEvENKUlvE3_clEvEUlssE_EESt5arrayIPcLm3EELi4E23TrivialOffsetCalculatorILi2EjESC_ILi1EjENS0_6memory15LoadWithoutCastENSF_16StoreWithoutCastEEEviT_T0_T2_T3_T4_T5_)
        /*1364*/ 	.word	0x00000000


	//----- nvinfo : EIATTR_REGCOUNT
	.align		4
.L_867:
        /*1368*/ 	.byte	0x04, 0x2f
        /*136a*/ 	.short	(.L_869 - .L_868)
	.align		4
.L_868:
        /*136c*/ 	.word	index@(_ZN2at6native18elementwise_kernelILi128ELi4EZNS0_22gpu_kernel_impl_nocastINS0_13BinaryFunctorIsssZZZNS0_18rshift_kernel_cudaERNS_18TensorIteratorBaseEENKUlvE_clEvENKUlvE3_clEvEUlssE_EEEEvS5_RKT_EUliE_EEviT1_)
        /*1370*/ 	.word	0x00000014


	//----- nvinfo : EIATTR_FRAME_SIZE
	.align		4
.L_869:
        /*1374*/ 	.byte	0x04, 0x11
        /*1376*/ 	.short	(.L_871 - .L_870)
	.align		4
.L_870:
        /*1378*/ 	.word	index@(_ZN2at6native18elementwise_kernelILi128ELi4EZNS0_22gpu_kernel_impl_nocastINS0_13BinaryFunctorIsssZZZNS0_18rshift_kernel_cudaERNS_18TensorIteratorBaseEENKUlvE_clEvENKUlvE3_clEvEUlssE_EEEEvS5_RKT_EUliE_EEviT1_)
        /*137c*/ 	.word	0x00000000


	//----- nvinfo : EIATTR_REGCOUNT
	.align		4
.L_871:
        /*1380*/ 	.byte	0x04, 0x2f
        /*1382*/ 	.short	(.L_873 - .L_872)
	.align		4
.L_872:
        /*1384*/ 	.word	index@(_ZN2at6native27unrolled_elementwise_kernelINS0_13BinaryFunctorIsssZZZNS0_18rshift_kernel_cudaERNS_18TensorIteratorBaseEENKUlvE_clEvENKUlvE3_clEvEUlssE_EESt5arrayIPcLm3EELi4E23TrivialOffsetCalculatorILi2EjESC_ILi1EjENS0_6memory12LoadWithCastILi2EEENSF_13StoreWithCastILi1EEEEEviT_T0_T2_T3_T4_T5_)
        /*1388*/ 	.word	0x0000001f


	//----- nvinfo : EIATTR_FRAME_SIZE
	.align		4
.L_873:
        /*138c*/ 	.byte	0x04, 0x11
        /*138e*/ 	.short	(.L_875 - .L_874)
	.align		4
.L_874:
        /*1390*/ 	.word	index@(_ZN2at6native27unrolled_elementwise_kernelINS0_13BinaryFunctorIsssZZZNS0_18rshift_kernel_cudaERNS_18TensorIteratorBaseEENKUlvE_clEvENKUlvE3_clEvEUlssE_EESt5arrayIPcLm3EELi4E23TrivialOffsetCalculatorILi2EjESC_ILi1EjENS0_6memory12LoadWithCastILi2EEENSF_13StoreWithCastILi1EEEEEviT_T0_T2_T3_T4_T5_)
        /*1394*/ 	.word	0x00000000


	//----- nvinfo : EIATTR_REGCOUNT
	.align		4
.L_875:
        /*1398*/ 	.byte	0x04, 0x2f
        /*139a*/ 	.short	(.L_877 - .L_876)
	.align		4
.L_876:
        /*139c*/ 	.word	index@(_ZN2at6native18elementwise_kernelILi128ELi4EZNS0_15gpu_kernel_implINS0_13BinaryFunctorIsssZZZNS0_18rshift_kernel_cudaERNS_18TensorIteratorBaseEENKUlvE_clEvENKUlvE3_clEvEUlssE_EEEEvS5_RKT_EUliE_EEviT1_)
        /*13a0*/ 	.word	0x00000018


	//----- nvinfo : EIATTR_FRAME_SIZE
	.align		4
.L_877:
        /*13a4*/ 	.byte	0x04, 0x11
        /*13a6*/ 	.short	(.L_879 - .L_878)
	.align		4
.L_878:
        /*13a8*/ 	.word	index@(_ZN2at6native18elementwise_kernelILi128ELi4EZNS0_15gpu_kernel_implINS0_13BinaryFunctorIsssZZZNS0_18rshift_kernel_cudaERNS_18TensorIteratorBaseEENKUlvE_clEvENKUlvE3_clEvEUlssE_EEEEvS5_RKT_EUliE_EEviT1_)
        /*13ac*/ 	.word	0x00000000


	//----- nvinfo : EIATTR_MIN_STACK_SIZE
	.align		4
.L_879:
        /*13b0*/ 	.byte	0x04, 0x12
        /*13b2*/ 	.short	(.L_881 - .L_880)
	.align		4
.L_880:
        /*13b4*/ 	.word	index@(_ZN2at6native18elementwise_kernelILi128ELi4EZNS0_15gpu_kernel_implINS0_13BinaryFunctorIsssZZZNS0_18rshift_kernel_cudaERNS_18TensorIteratorBaseEENKUlvE_clEvENKUlvE3_clEvEUlssE_EEEEvS5_RKT_EUliE_EEviT1_)
        /*13b8*/ 	.word	0x00000000


	//----- nvinfo : EIATTR_MIN_STACK_SIZE
	.align		4
.L_881:
        /*13bc*/ 	.byte	0x04, 0x12
        /*13be*/ 	.short	(.L_883 - .L_882)
	.align		4
.L_882:
        /*13c0*/ 	.word	index@(_ZN2at6native27unrolled_elementwise_kernelINS0_13BinaryFunctorIsssZZZNS0_18rshift_kernel_cudaERNS_18TensorIteratorBaseEENKUlvE_clEvENKUlvE3_clEvEUlssE_EESt5arrayIPcLm3EELi4E23TrivialOffsetCalculatorILi2EjESC_ILi1EjENS0_6memory12LoadWithCastILi2EEENSF_13StoreWithCastILi1EEEEEviT_T0_T2_T3_T4_T5_)
        /*13c4*/ 	.word	0x00000000


	//----- nvinfo : EIATTR_MIN_STACK_SIZE
	.align		4
.L_883:
        /*13c8*/ 	.byte	0x04, 0x12
        /*13ca*/ 	.short	(.L_885 - .L_884)
	.align		4
.L_884:
        /*13cc*/ 	.word	index@(_ZN2at6native18elementwise_kernelILi128ELi4EZNS0_22gpu_kernel_impl_nocastINS0_13BinaryFunctorIsssZZZNS0_18rshift_kernel_cudaERNS_18TensorIteratorBaseEENKUlvE_clEvENKUlvE3_clEvEUlssE_EEEEvS5_RKT_EUliE_EEviT1_)
        /*13d0*/ 	.word	0x00000000


	//----- nvinfo : EIATTR_MIN_STACK_SIZE
	.align		4
.L_885:
        /*13d4*/ 	.byte	0x04, 0x12
        /*13d6*/ 	.short	(.L_887 - .L_886)
	.align		4
.L_886:
        /*13d8*/ 	.word	index@(_ZN2at6native27unrolled_elementwise_kernelINS0_13BinaryFunctorIsssZZZNS0_18rshift_kernel_cudaERNS_18TensorIteratorBaseEENKUlvE_clEvENKUlvE3_clEvEUlssE_EESt5arrayIPcLm3EELi4E23TrivialOffsetCalculatorILi2EjESC_ILi1EjENS0_6memory15LoadWithoutCastENSF_16StoreWithoutCastEEEviT_T0_T2_T3_T4_T5_)
        /*13dc*/ 	.word	0x00000000


	//----- nvinfo : EIATTR_MIN_STACK_SIZE
	.align		4
.L_887:
        /*13e0*/ 	.byte	0x04, 0x12
        /*13e2*/ 	.short	(.L_889 - .L_888)
	.align		4
.L_888:
        /*13e4*/ 	.word	index@(_ZN2at6native29vectorized_elementwise_kernelILi2ENS0_13BinaryFunctorIsssZZZNS0_18rshift_kernel_cudaERNS_18TensorIteratorBaseEENKUlvE_clEvENKUlvE3_clEvEUlssE_EESt5arrayIPcLm3EEEEviT0_T1_)
        /*13e8*/ 	.word	0x00000000


	//----- nvinfo : EIATTR_MIN_STACK_SIZE
	.align		4
.L_889:
        /*13ec*/ 	.byte	0x04, 0x12
        /*13ee*/ 	.short	(.L_891 - .L_890)
	.align		4
.L_890:
        /*13f0*/ 	.word	index@(_ZN2at6native29vectorized_elementwise_kernelILi4ENS0_13BinaryFunctorIsssZZZNS0_18rshift_kernel_cudaERNS_18TensorIteratorBaseEENKUlvE_clEvENKUlvE3_clEvEUlssE_EESt5arrayIPcLm3EEEEviT0_T1_)
        /*13f4*/ 	.word	0x00000000


	//----- nvinfo : EIATTR_MIN_STACK_SIZE
	.align		4
.L_891:
        /*13f8*/ 	.byte	0x04, 0x12
        /*13fa*/ 	.short	(.L_893 - .L_892)
	.align		4
.L_892:
        /*13fc*/ 	.word	index@(_ZN2at6native29vectorized_elementwise_kernelILi8ENS0_13BinaryFunctorIsssZZZNS0_18rshift_kernel_cudaERNS_18TensorIteratorBaseEENKUlvE_clEvENKUlvE3_clEvEUlssE_EESt5arrayIPcLm3EEEEviT0_T1_)
        /*1400*/ 	.word	0x00000000


	//----- nvinfo : EIATTR_MIN_STACK_SIZE
	.align		4
.L_893:
        /*1404*/ 	.byte	0x04, 0x12
        /*1406*/ 	.short	(.L_895 - .L_894)
	.align		4
.L_894:
        /*1408*/ 	.word	index@(_ZN2at6native18elementwise_kernelILi128ELi4EZNS0_15gpu_kernel_implINS0_13BUnaryFunctorIsssZZZNS0_18rshift_kernel_cudaERNS_18TensorIteratorBaseEENKUlvE_clEvENKUlvE3_clEvEUlssE_EEEEvS5_RKT_EUliE_EEviT1_)
        /*140c*/ 	.word	0x00000000


	//----- nvinfo : EIATTR_MIN_STACK_SIZE
	.align		4
.L_895:
        /*1410*/ 	.byte	0x04, 0x12
        /*1412*/ 	.short	(.L_897 - .L_896)
	.align		4
.L_896:
        /*1414*/ 	.word	index@(_ZN2at6native27unrolled_elementwise_kernelINS0_13BUnaryFunctorIsssZZZNS0_18rshift_kernel_cudaERNS_18TensorIteratorBaseEENKUlvE_clEvENKUlvE3_clEvEUlssE_EESt5arrayIPcLm2EELi4E23TrivialOffsetCalculatorILi1EjESD_NS0_6memory12LoadWithCastILi1EEENSE_13StoreWithCastILi1EEEEEviT_T0_T2_T3_T4_T5_)
        /*1418*/ 	.word	0x00000000


	//----- nvinfo : EIATTR_MIN_STACK_SIZE
	.align		4
.L_897:
        /*141c*/ 	.byte	0x04, 0x12
        /*141e*/ 	.short	(.L_899 - .L_898)
	.align		4
.L_898:
        /*1420*/ 	.word	index@(_ZN2at6native18elementwise_kernelILi128ELi4EZNS0_22gpu_kernel_impl_nocastINS0_13BUnaryFunctorIsssZZZNS0_18rshift_kernel_cudaERNS_18TensorIteratorBaseEENKUlvE_clEvENKUlvE3_clEvEUlssE_EEEEvS5_RKT_EUliE_EEviT1_)
        /*1424*/ 	.word	0x00000000


	//----- nvinfo : EIATTR_MIN_STACK_SIZE
	.align		4
.L_899:
        /*1428*/ 	.byte	0x04, 0x12
        /*142a*/ 	.short	(.L_901 - .L_900)
	.align		4
.L_900:
        /*142c*/ 	.word	index@(_ZN2at6native27unrolled_elementwise_kernelINS0_13BUnaryFunctorIsssZZZNS0_18rshift_kernel_cudaERNS_18TensorIteratorBaseEENKUlvE_clEvENKUlvE3_clEvEUlssE_EESt5arrayIPcLm2EELi4E23TrivialOffsetCalculatorILi1EjESD_NS0_6memory15LoadWithoutCastENSE_16StoreWithoutCastEEEviT_T0_T2_T3_T4_T5_)
        /*1430*/ 	.word	0x00000000


	//----- nvinfo : EIATTR_MIN_STACK_SIZE
	.align		4
.L_901:
        /*1434*/ 	.byte	0x04, 0x12
        /*1436*/ 	.short	(.L_903 - .L_902)
	.align		4
.L_902:
        /*1438*/ 	.word	index@(_ZN2at6native29vectorized_elementwise_kernelILi2ENS0_13BUnaryFunctorIsssZZZNS0_18rshift_kernel_cudaERNS_18TensorIteratorBaseEENKUlvE_clEvENKUlvE3_clEvEUlssE_EESt5arrayIPcLm2EEEEviT0_T1_)
        /*143c*/ 	.word	0x00000000


	//----- nvinfo : EIATTR_MIN_STACK_SIZE
	.align		4
.L_903:
        /*1440*/ 	.byte	0x04, 0x12
        /*1442*/ 	.short	(.L_905 - .L_904)
	.align		4
.L_904:
        /*1444*/ 	.word	index@(_ZN2at6native29vectorized_elementwise_kernelILi4ENS0_13BUnaryFunctorIsssZZZNS0_18rshift_kernel_cudaERNS_18TensorIteratorBaseEENKUlvE_clEvENKUlvE3_clEvEUlssE_EESt5arrayIPcLm2EEEEviT0_T1_)
        /*1448*/ 	.word	0x00000000


	//----- nvinfo : EIATTR_MIN_STACK_SIZE
	.align		4
.L_905:
        /*144c*/ 	.byte	0x04, 0x12
        /*144e*/ 	.short	(.L_907 - .L_906)
	.align		4
.L_906:
        /*1450*/ 	.word	index@(_ZN2at6native29vectorized_elementwise_kernelILi8ENS0_13BUnaryFunctorIsssZZZNS0_18rshift_kernel_cudaERNS_18TensorIteratorBaseEENKUlvE_clEvENKUlvE3_clEvEUlssE_EESt5arrayIPcLm2EEEEviT0_T1_)
        /*1454*/ 	.word	0x00000000


	//----- nvinfo : EIATTR_MIN_STACK_SIZE
	.align		4
.L_907:
        /*1458*/ 	.byte	0x04, 0x12
        /*145a*/ 	.short	(.L_909 - .L_908)
	.align		4
.L_908:
        /*145c*/ 	.word	index@(_ZN2at6native18elementwise_kernelILi128ELi4EZNS0_15gpu_kernel_implINS0_13AUnaryFunctorIsssZZZNS0_18rshift_kernel_cudaERNS_18TensorIteratorBaseEENKUlvE_clEvENKUlvE3_clEvEUlssE_EEEEvS5_RKT_EUliE_EEviT1_)
        /*1460*/ 	.word	0x00000000


	//----- nvinfo : EIATTR_MIN_STACK_SIZE
	.align		4
.L_909:
        /*1464*/ 	.byte	0x04, 0x12
        /*1466*/ 	.short	(.L_911 - .L_910)
	.align		4
.L_910:
        /*1468*/ 	.word	index@(_ZN2at6native27unrolled_elementwise_kernelINS0_13AUnaryFunctorIsssZZZNS0_18rshift_kernel_cudaERNS_18TensorIteratorBaseEENKUlvE_clEvENKUlvE3_clEvEUlssE_EESt5arrayIPcLm2EELi4E23TrivialOffsetCalculatorILi1EjESD_NS0_6memory12LoadWithCastILi1EEENSE_13StoreWithCastILi1EEEEEviT_T0_T2_T3_T4_T5_)
        /*146c*/ 	.word	0x00000000


	//----- nvinfo : EIATTR_MIN_STACK_SIZE
	.align		4
.L_911:
        /*1470*/ 	.byte	0x04, 0x12
        /*1472*/ 	.short	(.L_913 - .L_912)
	.align		4
.L_912:
        /*1474*/ 	.word	index@(_ZN2at6native18elementwise_kernelILi128ELi4EZNS0_22gpu_kernel_impl_nocastINS0_13AUnaryFunctorIsssZZZNS0_18rshift_kernel_cudaERNS_18TensorIteratorBaseEENKUlvE_clEvENKUlvE3_clEvEUlssE_EEEEvS5_RKT_EUliE_EEviT1_)
        /*1478*/ 	.word	0x00000000


	//----- nvinfo : EIATTR_MIN_STACK_SIZE
	.align		4
.L_913:
        /*147c*/ 	.byte	0x04, 0x12
        /*147e*/ 	.short	(.L_915 - .L_914)
	.align		4
.L_914:
        /*1480*/ 	.word	index@(_ZN2at6native27unrolled_elementwise_kernelINS0_13AUnaryFunctorIsssZZZNS0_18rshift_kernel_cudaERNS_18TensorIteratorBaseEENKUlvE_clEvENKUlvE3_clEvEUlssE_EESt5arrayIPcLm2EELi4E23TrivialOffsetCalculatorILi1EjESD_NS0_6memory15LoadWithoutCastENSE_16StoreWithoutCastEEEviT_T0_T2_T3_T4_T5_)
        /*1484*/ 	.word	0x00000000


	//----- nvinfo : EIATTR_MIN_STACK_SIZE
	.align		4
.L_915:
        /*1488*/ 	.byte	0x04, 0x12
        /*148a*/ 	.short	(.L_917 - .L_916)
	.align		4
.L_916:
        /*148c*/ 	.word	index@(_ZN2at6native29vectorized_elementwise_kernelILi2ENS0_13AUnaryFunctorIsssZZZNS0_18rshift_kernel_cudaERNS_18TensorIteratorBaseEENKUlvE_clEvENKUlvE3_clEvEUlssE_EESt5arrayIPcLm2EEEEviT0_T1_)
        /*1490*/ 	.word	0x00000000


	//----- nvinfo : EIATTR_MIN_STACK_SIZE
	.align		4
.L_917:
        /*1494*/ 	.byte	0x04, 0x12
        /*1496*/ 	.short	(.L_919 - .L_918)
	.align		4
.L_918:
        /*1498*/ 	.word	index@(_ZN2at6native29vectorized_elementwise_kernelILi4ENS0_13AUnaryFunctorIsssZZZNS0_18rshift_kernel_cudaERNS_18TensorIteratorBaseEENKUlvE_clEvENKUlvE3_clEvEUlssE_EESt5arrayIPcLm2EEEEviT0_T1_)
        /*149c*/ 	.word	0x00000000


	//----- nvinfo : EIATTR_MIN_STACK_SIZE
	.align		4
.L_919:
        /*14a0*/ 	.byte	0x04, 0x12
        /*14a2*/ 	.short	(.L_921 - .L_920)
	.align		4
.L_920:
        /*14a4*/ 	.word	index@(_ZN2at6native29vectorized_elementwise_kernelILi8ENS0_13AUnaryFunctorIsssZZZNS0_18rshift_kernel_cudaERNS_18TensorIteratorBaseEENKUlvE_clEvENKUlvE3_clEvEUlssE_EESt5arrayIPcLm2EEEEviT0_T1_)
        /*14a8*/ 	.word	0x00000000


	//----- nvinfo : EIATTR_MIN_STACK_SIZE
	.align		4
.L_921:
        /*14ac*/ 	.byte	0x04, 0x12
        /*14ae*/ 	.short	(.L_923 - .L_922)
	.align		4
.L_922:
        /*14b0*/ 	.word	index@(_ZN2at6native18elementwise_kernelILi128ELi4EZNS0_15gpu_kernel_implINS0_13BinaryFunctorIlllZZZNS0_18rshift_kernel_cudaERNS_18TensorIteratorBaseEENKUlvE_clEvENKUlvE2_clEvEUlllE_EEEEvS5_RKT_EUliE_EEviT1_)
        /*14b4*/ 	.word	0x00000000


	//----- nvinfo : EIATTR_MIN_STACK_SIZE
	.align		4
.L_923:
        /*14b8*/ 	.byte	0x04, 0x12
        /*14ba*/ 	.short	(.L_925 - .L_924)
	.align		4
.L_924:
        /*14bc*/ 	.word	index@(_ZN2at6native27unrolled_elementwise_kernelINS0_13BinaryFunctorIlllZZZNS0_18rshift_kernel_cudaERNS_18TensorIteratorBaseEENKUlvE_clEvENKUlvE2_clEvEUlllE_EESt5arrayIPcLm3EELi4E23TrivialOffsetCalculatorILi2EjESC_ILi1EjENS0_6memory12LoadWithCastILi2EEENSF_13StoreWithCastILi1EEEEEviT_T0_T2_T3_T4_T5_)
        /*14c0*/ 	.word	0x00000000


	//----- nvinfo : EIATTR_MIN_STACK_SIZE
	.align		4
.L_925:
        /*14c4*/ 	.byte	0x04, 0x12
        /*14c6*/ 	.short	(.L_927 - .L_926)
	.align		4
.L_926:
        /*14c8*/ 	.word	index@(_ZN2at6native18elementwise_kernelILi128ELi2EZNS0_22gpu_kernel_impl_nocastINS0_13BinaryFunctorIlllZZZNS0_18rshift_kernel_cudaERNS_18TensorIteratorBaseEENKUlvE_clEvENKUlvE2_clEvEUlllE_EEEEvS5_RKT_EUliE_EEviT1_)
        /*14cc*/ 	.word	0x00000000


	//----- nvinfo : EIATTR_MIN_STACK_SIZE
	.align		4
.L_927:
        /*14d0*/ 	.byte	0x04, 0x12
        /*14d2*/ 	.short	(.L_929 - .L_928)
	.align		4
.L_928:
        /*14d4*/ 	.word	index@(_ZN2at6native27unrolled_elementwise_kernelINS0_13BinaryFunctorIlllZZZNS0_18rshift_kernel_cudaERNS_18TensorIteratorBaseEENKUlvE_clEvENKUlvE2_clEvEUlllE_EESt5arrayIPcLm3EELi4E23TrivialOffsetCalculatorILi2EjESC_ILi1EjENS0_6memory15LoadWithoutCastENSF_16StoreWithoutCastEEEviT_T0_T2_T3_T4_T5_)
        /*14d8*/ 	.word	0x00000000


	//----- nvinfo : EIATTR_MIN_STACK_SIZE
	.align		4
.L_929:
        /*14dc*/ 	.byte	0x04, 0x12
        /*14de*/ 	.short	(.L_931 - .L_930)
	.align		4
.L_930:
        /*14e0*/ 	.word	index@(_ZN2at6native29vectorized_elementwise_kernelILi2ENS0_13BinaryFunctorIlllZZZNS0_18rshift_kernel_cudaERNS_18TensorIteratorBaseEENKUlvE_clEvENKUlvE2_clEvEUlllE_EESt5arrayIPcLm3EEEEviT0_T1_)
        /*14e4*/ 	.word	0x00000000


	//----- nvinfo : EIATTR_MIN_STACK_SIZE
	.align		4
.L_931:
        /*14e8*/ 	.byte	0x04, 0x12
        /*14ea*/ 	.short	(.L_933 - .L_932)
	.align		4
.L_932:
        /*14ec*/ 	.word	index@(_ZN2at6native29vectorized_elementwise_kernelILi4ENS0_13BinaryFunctorIlllZZZNS0_18rshift_kernel_cudaERNS_18TensorIteratorBaseEENKUlvE_clEvENKUlvE2_clEvEUlllE_EESt5arrayIPcLm3EEEEviT0_T1_)
        /*14f0*/ 	.word	0x00000000


	//----- nvinfo : EIATTR_MIN_STACK_SIZE
	.align		4
.L_933:
        /*14f4*/ 	.byte	0x04, 0x12
        /*14f6*/ 	.short	(.L_935 - .L_934)
	.align		4
.L_934:
        /*14f8*/ 	.word	index@(_ZN2at6native29vectorized_elementwise_kernelILi8ENS0_13BinaryFunctorIlllZZZNS0_18rshift_kernel_cudaERNS_18TensorIteratorBaseEENKUlvE_clEvENKUlvE2_clEvEUlllE_EESt5arrayIPcLm3EEEEviT0_T1_)
        /*14fc*/ 	.word	0x00000000


	//----- nvinfo : EIATTR_MIN_STACK_SIZE
	.align		4
.L_935:
        /*1500*/ 	.byte	0x04, 0x12
        /*1502*/ 	.short	(.L_937 - .L_936)
	.align		4
.L_936:
        /*1504*/ 	.word	index@(_ZN2at6native18elementwise_kernelILi128ELi4EZNS0_15gpu_kernel_implINS0_13BUnaryFunctorIlllZZZNS0_18rshift_kernel_cudaERNS_18TensorIteratorBaseEENKUlvE_clEvENKUlvE2_clEvEUlllE_EEEEvS5_RKT_EUliE_EEviT1_)
        /*1508*/ 	.word	0x00000000


	//----- nvinfo : EIATTR_MIN_STACK_SIZE
	.align		4
.L_937:
        /*150c*/ 	.byte	0x04, 0x12
        /*150e*/ 	.short	(.L_939 - .L_938)
	.align		4
.L_938:
        /*1510*/ 	.word	index@(_ZN2at6native27unrolled_elementwise_kernelINS0_13BUnaryFunctorIlllZZZNS0_18rshift_kernel_cudaERNS_18TensorIteratorBaseEENKUlvE_clEvENKUlvE2_clEvEUlllE_EESt5arrayIPcLm2EELi4E23TrivialOffsetCalculatorILi1EjESD_NS0_6memory12LoadWithCastILi1EEENSE_13StoreWithCastILi1EEEEEviT_T0_T2_T3_T4_T5_)
        /*1514*/ 	.word	0x00000000


	//----- nvinfo : EIATTR_MIN_STACK_SIZE
	.align		4
.L_939:
        /*1518*/ 	.byte	0x04, 0x12
        /*151a*/ 	.short	(.L_941 - .L_940)
	.align		4
.L_940:
        /*151c*/ 	.word	index@(_ZN2at6native18elementwise_kernelILi128ELi2EZNS0_22gpu_kernel_impl_nocastINS0_13BUnaryFunctorIlllZZZNS0_18rshift_kernel_cudaERNS_18TensorIteratorBaseEENKUlvE_clEvENKUlvE2_clEvEUlllE_EEEEvS5_RKT_EUliE_EEviT1_)
        /*1520*/ 	.word	0x00000000


	//----- nvinfo : EIATTR_MIN_STACK_SIZE
	.align		4
.L_941:
        /*1524*/ 	.byte	0x04, 0x12
        /*1526*/ 	.short	(.L_943 - .L_942)
	.align		4
.L_942:
        /*1528*/ 	.word	index@(_ZN2at6native27unrolled_elementwise_kernelINS0_13BUnaryFunctorIlllZZZNS0_18rshift_kernel_cudaERNS_18TensorIteratorBaseEENKUlvE_clEvENKUlvE2_clEvEUlllE_EESt5arrayIPcLm2EELi4E23TrivialOffsetCalculatorILi1EjESD_NS0_6memory15LoadWithoutCastENSE_16StoreWithoutCastEEEviT_T0_T2_T3_T4_T5_)
        /*152c*/ 	.word	0x00000000


	//----- nvinfo : EIATTR_MIN_STACK_SIZE
	.align		4
.L_943:
        /*1530*/ 	.byte	0x04, 0x12
        /*1532*/ 	.short	(.L_945 - .L_944)
	.align		4
.L_944:
        /*1534*/ 	.word	index@(_ZN2at6native29vectorized_elementwise_kernelILi2ENS0_13BUnaryFunctorIlllZZZNS0_18rshift_kernel_cudaERNS_18TensorIteratorBaseEENKUlvE_clEvENKUlvE2_clEvEUlllE_EESt5arrayIPcLm2EEEEviT0_T1_)
        /*1538*/ 	.word	0x00000000


	//----- nvinfo : EIATTR_MIN_STACK_SIZE
	.align		4
.L_945:
        /*153c*/ 	.byte	0x04, 0x12
        /*153e*/ 	.short	(.L_947 - .L_946)
	.align		4
.L_946:
        /*1540*/ 	.word	index@(_ZN2at6native29vectorized_elementwise_kernelILi4ENS0_13BUnaryFunctorIlllZZZNS0_18rshift_kernel_cudaERNS_18TensorIteratorBaseEENKUlvE_clEvENKUlvE2_clEvEUlllE_EESt5arrayIPcLm2EEEEviT0_T1_)
        /*1544*/ 	.word	0x00000000


	//----- nvinfo : EIATTR_MIN_STACK_SIZE
	.align		4
.L_947:
        /*1548*/ 	.byte	0x04, 0x12
        /*154a*/ 	.short	(.L_949 - .L_948)
	.align		4
.L_948:
        /*154c*/ 	.word	index@(_ZN2at6native29vectorized_elementwise_kernelILi8ENS0_13BUnaryFunctorIlllZZZNS0_18rshift_kernel_cudaERNS_18TensorIteratorBaseEENKUlvE_clEvENKUlvE2_clEvEUlllE_EESt5arrayIPcLm2EEEEviT0_T1_)
        /*1550*/ 	.word	0x00000000


	//----- nvinfo : EIATTR_MIN_STACK_SIZE
	.align		4
.L_949:
        /*1554*/ 	.byte	0x04, 0x12
        /*1556*/ 	.short	(.L_951 - .L_950)
	.align		4
.L_950:
        /*1558*/ 	.word	index@(_ZN2at6native18elementwise_kernelILi128ELi4EZNS0_15gpu_kernel_implINS0_13AUnaryFunctorIlllZZZNS0_18rshift_kernel_cudaERNS_18TensorIteratorBaseEENKUlvE_clEvENKUlvE2_clEvEUlllE_EEEEvS5_RKT_EUliE_EEviT1_)
        /*155c*/ 	.word	0x00000000


	//----- nvinfo : EIATTR_MIN_STACK_SIZE
	.align		4
.L_951:
        /*1560*/ 	.byte	0x04, 0x12
        /*1562*/ 	.short	(.L_953 - .L_952)
	.align		4
.L_952:
        /*1564*/ 	.word	index@(_ZN2at6native27unrolled_elementwise_kernelINS0_13AUnaryFunctorIlllZZZNS0_18rshift_kernel_cudaERNS_18TensorIteratorBaseEENKUlvE_clEvENKUlvE2_clEvEUlllE_EESt5arrayIPcLm2EELi4E23TrivialOffsetCalculatorILi1EjESD_NS0_6memory12LoadWithCastILi1EEENSE_13StoreWithCastILi1EEEEEviT_T0_T2_T3_T4_T5_)
        /*1568*/ 	.word	0x00000000


	//----- nvinfo : EIATTR_MIN_STACK_SIZE
	.align		4
.L_953:
        /*156c*/ 	.byte	0x04, 0x12
        /*156e*/ 	.short	(.L_955 - .L_954)
	.align		4
.L_954:
        /*1570*/ 	.word	index@(_ZN2at6native18elementwise_kernelILi128ELi2EZNS0_22gpu_kernel_impl_nocastINS0_13AUnaryFunctorIlllZZZNS0_18rshift_kernel_cudaERNS_18TensorIteratorBaseEENKUlvE_clEvENKUlvE2_clEvEUlllE_EEEEvS5_RKT_EUliE_EEviT1_)
        /*1574*/ 	.word	0x00000000


	//----- nvinfo : EIATTR_MIN_STACK_SIZE
	.align		4
.L_955:
        /*1578*/ 	.byte	0x04, 0x12
        /*157a*/ 	.short	(.L_957 - .L_956)
	.align		4
.L_956:
        /*157c*/ 	.word	index@(_ZN2at6native27unrolled_elementwise_kernelINS0_13AUnaryFunctorIlllZZZNS0_18rshift_kernel_cudaERNS_18TensorIteratorBaseEENKUlvE_clEvENKUlvE2_clEvEUlllE_EESt5arrayIPcLm2EELi4E23TrivialOffsetCalculatorILi1EjESD_NS0_6memory15LoadWithoutCastENSE_16StoreWithoutCastEEEviT_T0_T2_T3_T4_T5_)
        /*1580*/ 	.word	0x00000000


	//----- nvinfo : EIATTR_MIN_STACK_SIZE
	.align		4
.L_957:
        /*1584*/ 	.byte	0x04, 0x12
        /*1586*/ 	.short	(.L_959 - .L_958)
	.align		4
.L_958:
        /*1588*/ 	.word	index@(_ZN2at6native29vectorized_elementwise_kernelILi2ENS0_13AUnaryFunctorIlllZZZNS0_18rshift_kernel_cudaERNS_18TensorIteratorBaseEENKUlvE_clEvENKUlvE2_clEvEUlllE_EESt5arrayIPcLm2EEEEviT0_T1_)
        /*158c*/ 	.word	0x00000000


	//----- nvinfo : EIATTR_MIN_STACK_SIZE
	.align		4
.L_959:
        /*1590*/ 	.byte	0x04, 0x12
        /*1592*/ 	.short	(.L_961 - .L_960)
	.align		4
.L_960:
        /*1594*/ 	.word	index@(_ZN2at6native29vectorized_elementwise_kernelILi4ENS0_13AUnaryFunctorIlllZZZNS0_18rshift_kernel_cudaERNS_18TensorIteratorBaseEENKUlvE_clEvENKUlvE2_clEvEUlllE_EESt5arrayIPcLm2EEEEviT0_T1_)
        /*1598*/ 	.word	0x00000000


	//----- nvinfo : EIATTR_MIN_STACK_SIZE
	.align		4
.L_961:
        /*159c*/ 	.byte	0x04, 0x12
        /*159e*/ 	.short	(.L_963 - .L_962)
	.align		4
.L_962:
        /*15a0*/ 	.word	index@(_ZN2at6native29vectorized_elementwise_kernelILi8ENS0_13AUnaryFunctorIlllZZZNS0_18rshift_kernel_cudaERNS_18TensorIteratorBaseEENKUlvE_clEvENKUlvE2_clEvEUlllE_EESt5arrayIPcLm2EEEEviT0_T1_)
        /*15a4*/ 	.word	0x00000000


	//----- nvinfo : EIATTR_MIN_STACK_SIZE
	.align		4
.L_963:
        /*15a8*/ 	.byte	0x04, 0x12
        /*15aa*/ 	.short	(.L_965 - .L_964)
	.align		4
.L_964:
        /*15ac*/ 	.word	index@(_ZN2at6native18elementwise_kernelILi128ELi4EZNS0_15gpu_kernel_implINS0_13BinaryFunctorIiiiZZZNS0_18rshift_kernel_cudaERNS_18TensorIteratorBaseEENKUlvE_clEvENKUlvE1_clEvEUliiE_EEEEvS5_RKT_EUliE_EEviT1_)
        /*15b0*/ 	.word	0x00000000


	//----- nvinfo : EIATTR_MIN_STACK_SIZE
	.align		4
.L_965:
        /*15b4*/ 	.byte	0x04, 0x12
        /*15b6*/ 	.short	(.L_967 - .L_966)
	.align		4
.L_966:
        /*15b8*/ 	.word	index@(_ZN2at6native27unrolled_elementwise_kernelINS0_13BinaryFunctorIiiiZZZNS0_18rshift_kernel_cudaERNS_18TensorIteratorBaseEENKUlvE_clEvENKUlvE1_clEvEUliiE_EESt5arrayIPcLm3EELi4E23TrivialOffsetCalculatorILi2EjESC_ILi1EjENS0_6memory12LoadWithCastILi2EEENSF_13StoreWithCastILi1EEEEEviT_T0_T2_T3_T4_T5_)
        /*15bc*/ 	.word	0x00000000


	//----- nvinfo : EIATTR_MIN_STACK_SIZE
	.align		4
.L_967:
        /*15c0*/ 	.byte	0x04, 0x12
        /*15c2*/ 	.short	(.L_969 - .L_968)
	.align		4
.L_968:
        /*15c4*/ 	.word	index@(_ZN2at6native18elementwise_kernelILi128ELi2EZNS0_22gpu_kernel_impl_nocastINS0_13BinaryFunctorIiiiZZZNS0_18rshift_kernel_cudaERNS_18TensorIteratorBaseEENKUlvE_clEvENKUlvE1_clEvEUliiE_EEEEvS5_RKT_EUliE_EEviT1_)
        /*15c8*/ 	.word	0x00000000


	//----- nvinfo : EIATTR_MIN_STACK_SIZE
	.align		4
.L_969:
        /*15cc*/ 	.byte	0x04, 0x12
        /*15ce*/ 	.short	(.L_971 - .L_970)
	.align		4
.L_970:
        /*15d0*/ 	.word	index@(_ZN2at6native27unrolled_elementwise_kernelINS0_13BinaryFunctorIiiiZZZNS0_18rshift_kernel_cudaERNS_18TensorIteratorBaseEENKUlvE_clEvENKUlvE1_clEvEUliiE_EESt5arrayIPcLm3EELi4E23TrivialOffsetCalculatorILi2EjESC_ILi1EjENS0_6memory15LoadWithoutCastENSF_16StoreWithoutCastEEEviT_T0_T2_T3_T4_T5_)
        /*15d4*/ 	.word	0x00000000


	//----- nvinfo : EIATTR_MIN_STACK_SIZE
	.align		4
.L_971:
        /*15d8*/ 	.byte	0x04, 0x12
        /*15da*/ 	.short	(.L_973 - .L_972)
	.align		4
.L_972:
        /*15dc*/ 	.word	index@(_ZN2at6native29vectorized_elementwise_kernelILi2ENS0_13BinaryFunctorIiiiZZZNS0_18rshift_kernel_cudaERNS_18TensorIteratorBaseEENKUlvE_clEvENKUlvE1_clEvEUliiE_EESt5arrayIPcLm3EEEEviT0_T1_)
        /*15e0*/ 	.word	0x00000000


	//----- nvinfo : EIATTR_MIN_STACK_SIZE
	.align		4
.L_973:
        /*15e4*/ 	.byte	0x04, 0x12
        /*15e6*/ 	.short	(.L_975 - .L_974)
	.align		4
.L_974:
        /*15e8*/ 	.word	index@(_ZN2at6native29vectorized_elementwise_kernelILi4ENS0_13BinaryFunctorIiiiZZZNS0_18rshift_kernel_cudaERNS_18TensorIteratorBaseEENKUlvE_clEvENKUlvE1_clEvEUliiE_EESt5arrayIPcLm3EEEEviT0_T1_)
        /*15ec*/ 	.word	0x00000000


	//----- nvinfo : EIATTR_MIN_STACK_SIZE
	.align		4
.L_975:
        /*15f0*/ 	.byte	0x04, 0x12
        /*15f2*/ 	.short	(.L_977 - .L_976)
	.align		4
.L_976:
        /*15f4*/ 	.word	index@(_ZN2at6native29vectorized_elementwise_kernelILi8ENS0_13BinaryFunctorIiiiZZZNS0_18rshift_kernel_cudaERNS_18TensorIteratorBaseEENKUlvE_clEvENKUlvE1_clEvEUliiE_EESt5arrayIPcLm3EEEEviT0_T1_)
        /*15f8*/ 	.word	0x00000000


	//----- nvinfo : EIATTR_MIN_STACK_SIZE
	.align		4
.L_977:
        /*15fc*/ 	.byte	0x04, 0x12
        /*15fe*/ 	.short	(.L_979 - .L_978)
	.align		4
.L_978:
        /*1600*/ 	.word	index@(_ZN2at6native18elementwise_kernelILi128ELi4EZNS0_15gpu_kernel_implINS0_13BUnaryFunctorIiiiZZZNS0_18rshift_kernel_cudaERNS_18TensorIteratorBaseEENKUlvE_clEvENKUlvE1_clEvEUliiE_EEEEvS5_RKT_EUliE_EEviT1_)
        /*1604*/ 	.word	0x00000000


	//----- nvinfo : EIATTR_MIN_STACK_SIZE
	.align		4
.L_979:
        /*1608*/ 	.byte	0x04, 0x12
        /*160a*/ 	.short	(.L_981 - .L_980)
	.align		4
.L_980:
        /*160c*/ 	.word	index@(_ZN2at6native27unrolled_elementwise_kernelINS0_13BUnaryFunctorIiiiZZZNS0_18rshift_kernel_cudaERNS_18TensorIteratorBaseEENKUlvE_clEvENKUlvE1_clEvEUliiE_EESt5arrayIPcLm2EELi4E23TrivialOffsetCalculatorILi1EjESD_NS0_6memory12LoadWithCastILi1EEENSE_13StoreWithCastILi1EEEEEviT_T0_T2_T3_T4_T5_)
        /*1610*/ 	.word	0x00000000


	//----- nvinfo : EIATTR_MIN_STACK_SIZE
	.align		4
.L_981:
        /*1614*/ 	.byte	0x04, 0x12
        /*1616*/ 	.short	(.L_983 - .L_982)
	.align		4
.L_982:
        /*1618*/ 	.word	index@(_ZN2at6native18elementwise_kernelILi128ELi2EZNS0_22gpu_kernel_impl_nocastINS0_13BUnaryFunctorIiiiZZZNS0_18rshift_kernel_cudaERNS_18TensorIteratorBaseEENKUlvE_clEvENKUlvE1_clEvEUliiE_EEEEvS5_RKT_EUliE_EEviT1_)
        /*161c*/ 	.word	0x00000000


	//----- nvinfo : EIATTR_MIN_STACK_SIZE
	.align		4
.L_983:
        /*1620*/ 	.byte	0x04, 0x12
        /*1622*/ 	.short	(.L_985 - .L_984)
	.align		4
.L_984:
        /*1624*/ 	.word	index@(_ZN2at6native27unrolled_elementwise_kernelINS0_13BUnaryFunctorIiiiZZZNS0_18rshift_kernel_cudaERNS_18TensorIteratorBaseEENKUlvE_clEvENKUlvE1_clEvEUliiE_EESt5arrayIPcLm2EELi4E23TrivialOffsetCalculatorILi1EjESD_NS0_6memory15LoadWithoutCastENSE_16StoreWithoutCastEEEviT_T0_T2_T3_T4_T5_)
        /*1628*/ 	.word	0x00000000


	//----- nvinfo : EIATTR_MIN_STACK_SIZE
	.align		4
.L_985:
        /*162c*/ 	.byte	0x04, 0x12
        /*162e*/ 	.short	(.L_987 - .L_986)
	.align		4
.L_986:
        /*1630*/ 	.word	index@(_ZN2at6native29vectorized_elementwise_kernelILi2ENS0_13BUnaryFunctorIiiiZZZNS0_18rshift_kernel_cudaERNS_18TensorIteratorBaseEENKUlvE_clEvENKUlvE1_clEvEUliiE_EESt5arrayIPcLm2EEEEviT0_T1_)
        /*1634*/ 	.word	0x00000000


	//----- nvinfo : EIATTR_MIN_STACK_SIZE
	.align		4
.L_987:
        /*1638*/ 	.byte	0x04, 0x12
        /*163a*/ 	.short	(.L_989 - .L_988)
	.align		4
.L_988:
        /*163c*/ 	.word	index@(_ZN2at6native29vectorized_elementwise_kernelILi4ENS0_13BUnaryFunctorIiiiZZZNS0_18rshift_kernel_cudaERNS_18TensorIteratorBaseEENKUlvE_clEvENKUlvE1_clEvEUliiE_EESt5arrayIPcLm2EEEEviT0_T1_)
        /*1640*/ 	.word	0x00000000


	//----- nvinfo : EIATTR_MIN_STACK_SIZE
	.align		4
.L_989:
        /*1644*/ 	.byte	0x04, 0x12
        /*1646*/ 	.short	(.L_991 - .L_990)
	.align		4
.L_990:
        /*1648*/ 	.word	index@(_ZN2at6native29vectorized_elementwise_kernelILi8ENS0_13BUnaryFunctorIiiiZZZNS0_18rshift_kernel_cudaERNS_18TensorIteratorBaseEENKUlvE_clEvENKUlvE1_clEvEUliiE_EESt5arrayIPcLm2EEEEviT0_T1_)
        /*164c*/ 	.word	0x00000000


	//----- nvinfo : EIATTR_MIN_STACK_SIZE
	.align		4
.L_991:
        /*1650*/ 	.byte	0x04, 0x12
        /*1652*/ 	.short	(.L_993 - .L_992)
	.align		4
.L_992:
        /*1654*/ 	.word	index@(_ZN2at6native18elementwise_kernelILi128ELi4EZNS0_15gpu_kernel_implINS0_13AUnaryFunctorIiiiZZZNS0_18rshift_kernel_cudaERNS_18TensorIteratorBaseEENKUlvE_clEvENKUlvE1_clEvEUliiE_EEEEvS5_RKT_EUliE_EEviT1_)
        /*1658*/ 	.word	0x00000000


	//----- nvinfo : EIATTR_MIN_STACK_SIZE
	.align		4
.L_993:
        /*165c*/ 	.byte	0x04, 0x12
        /*165e*/ 	.short	(.L_995 - .L_994)
	.align		4
.L_994:
        /*1660*/ 	.word	index@(_ZN2at6native27unrolled_elementwise_kernelINS0_13AUnaryFunctorIiiiZZZNS0_18rshift_kernel_cudaERNS_18TensorIteratorBaseEENKUlvE_clEvENKUlvE1_clEvEUliiE_EESt5arrayIPcLm2EELi4E23TrivialOffsetCalculatorILi1EjESD_NS0_6memory12LoadWithCastILi1EEENSE_13StoreWithCastILi1EEEEEviT_T0_T2_T3_T4_T5_)
        /*1664*/ 	.word	0x00000000


	//----- nvinfo : EIATTR_MIN_STACK_SIZE
	.align		4
.L_995:
        /*1668*/ 	.byte	0x04, 0x12
        /*166a*/ 	.short	(.L_997 - .L_996)
	.align		4
.L_996:
        /*166c*/ 	.word	index@(_ZN2at6native18elementwise_kernelILi128ELi2EZNS0_22gpu_kernel_impl_nocastINS0_13AUnaryFunctorIiiiZZZNS0_18rshift_kernel_cudaERNS_18TensorIteratorBaseEENKUlvE_clEvENKUlvE1_clEvEUliiE_EEEEvS5_RKT_EUliE_EEviT1_)
        /*1670*/ 	.word	0x00000000


	//----- nvinfo : EIATTR_MIN_STACK_SIZE
	.align		4
.L_997:
        /*1674*/ 	.byte	0x04, 0x12
        /*1676*/ 	.short	(.L_999 - .L_998)
	.align		4
.L_998:
        /*1678*/ 	.word	index@(_ZN2at6native27unrolled_elementwise_kernelINS0_13AUnaryFunctorIiiiZZZNS0_18rshift_kernel_cudaERNS_18TensorIteratorBaseEENKUlvE_clEvENKUlvE1_clEvEUliiE_EESt5arrayIPcLm2EELi4E23TrivialOffsetCalculatorILi1EjESD_NS0_6memory15LoadWithoutCastENSE_16StoreWithoutCastEEEviT_T0_T2_T3_T4_T5_)
        /*167c*/ 	.word	0x00000000


	//----- nvinfo : EIATTR_MIN_STACK_SIZE
	.align		4
.L_999:
        /*1680*/ 	.byte	0x04, 0x12
        /*1682*/ 	.short	(.L_1001 - .L_1000)
	.align		4
.L_1000:
        /*1684*/ 	.word	index@(_ZN2at6native29vectorized_elementwise_kernelILi2ENS0_13AUnaryFunctorIiiiZZZNS0_18rshift_kernel_cudaERNS_18TensorIteratorBaseEENKUlvE_clEvENKUlvE1_clEvEUliiE_EESt5arrayIPcLm2EEEEviT0_T1_)
        /*1688*/ 	.word	0x00000000


	//----- nvinfo : EIATTR_MIN_STACK_SIZE
	.align		4
.L_1001:
        /*168c*/ 	.byte	0x04, 0x12
        /*168e*/ 	.short	(.L_1003 - .L_1002)
	.align		4
.L_1002:
        /*1690*/ 	.word	index@(_ZN2at6native29vectorized_elementwise_kernelILi4ENS0_13AUnaryFunctorIiiiZZZNS0_18rshift_kernel_cudaERNS_18TensorIteratorBaseEENKUlvE_clEvENKUlvE1_clEvEUliiE_EESt5arrayIPcLm2EEEEviT0_T1_)
        /*1694*/ 	.word	0x00000000


	//----- nvinfo : EIATTR_MIN_STACK_SIZE
	.align		4
.L_1003:
        /*1698*/ 	.byte	0x04, 0x12
        /*169a*/ 	.short	(.L_1005 - .L_1004)
	.align		4
.L_1004:
        /*169c*/ 	.word	index@(_ZN2at6native29vectorized_elementwise_kernelILi8ENS0_13AUnaryFunctorIiiiZZZNS0_18rshift_kernel_cudaERNS_18TensorIteratorBaseEENKUlvE_clEvENKUlvE1_clEvEUliiE_EESt5arrayIPcLm2EEEEviT0_T1_)
        /*16a0*/ 	.word	0x00000000


	//----- nvinfo : EIATTR_MIN_STACK_SIZE
	.align		4
.L_1005:
        /*16a4*/ 	.byte	0x04, 0x12
        /*16a6*/ 	.short	(.L_1007 - .L_1006)
	.align		4
.L_1006:
        /*16a8*/ 	.word	index@(_ZN2at6native18elementwise_kernelILi128ELi4EZNS0_15gpu_kernel_implINS0_13BinaryFunctorIaaaZZZNS0_18rshift_kernel_cudaERNS_18TensorIteratorBaseEENKUlvE_clEvENKUlvE0_clEvEUlaaE_EEEEvS5_RKT_EUliE_EEviT1_)
        /*16ac*/ 	.word	0x00000000


	//----- nvinfo : EIATTR_MIN_STACK_SIZE
	.align		4
.L_1007:
        /*16b0*/ 	.byte	0x04, 0x12
        /*16b2*/ 	.short	(.L_1009 - .L_1008)
	.align		4
.L_1008:
        /*16b4*/ 	.word	index@(_ZN2at6native27unrolled_elementwise_kernelINS0_13BinaryFunctorIaaaZZZNS0_18rshift_kernel_cudaERNS_18TensorIteratorBaseEENKUlvE_clEvENKUlvE0_clEvEUlaaE_EESt5arrayIPcLm3EELi4E23TrivialOffsetCalculatorILi2EjESC_ILi1EjENS0_6memory12LoadWithCastILi2EEENSF_13StoreWithCastILi1EEEEEviT_T0_T2_T3_T4_T5_)
        /*16b8*/ 	.word	0x00000000


	//----- nvinfo : EIATTR_MIN_STACK_SIZE
	.align		4
.L_1009:
        /*16bc*/ 	.byte	0x04, 0x12
        /*16be*/ 	.short	(.L_1011 - .L_1010)
	.align		4
.L_1010:
        /*16c0*/ 	.word	index@(_ZN2at6native18elementwise_kernelILi128ELi4EZNS0_22gpu_kernel_impl_nocastINS0_13BinaryFunctorIaaaZZZNS0_18rshift_kernel_cudaERNS_18TensorIteratorBaseEENKUlvE_clEvENKUlvE0_clEvEUlaaE_EEEEvS5_RKT_EUliE_EEviT1_)
        /*16c4*/ 	.word	0x00000000


	//----- nvinfo : EIATTR_MIN_STACK_SIZE
	.align		4
.L_1011:
        /*16c8*/ 	.byte	0x04, 0x12
        /*16ca*/ 	.short	(.L_1013 - .L_1012)
	.align		4
.L_1012:
        /*16cc*/ 	.word	index@(_ZN2at6native27unrolled_elementwise_kernelINS0_13BinaryFunctorIaaaZZZNS0_18rshift_kernel_cudaERNS_18TensorIteratorBaseEENKUlvE_clEvENKUlvE0_clEvEUlaaE_EESt5arrayIPcLm3EELi4E23TrivialOffsetCalculatorILi2EjESC_ILi1EjENS0_6memory15LoadWithoutCastENSF_16StoreWithoutCastEEEviT_T0_T2_T3_T4_T5_)
        /*16d0*/ 	.word	0x00000000


	//----- nvinfo : EIATTR_MIN_STACK_SIZE
	.align		4
.L_1013:
        /*16d4*/ 	.byte	0x04, 0x12
        /*16d6*/ 	.short	(.L_1015 - .L_1014)
	.align		4
.L_1014:
        /*16d8*/ 	.word	index@(_ZN2at6native29vectorized_elementwise_kernelILi2ENS0_13BinaryFunctorIaaaZZZNS0_18rshift_kernel_cudaERNS_18TensorIteratorBaseEENKUlvE_clEvENKUlvE0_clEvEUlaaE_EESt5arrayIPcLm3EEEEviT0_T1_)
        /*16dc*/ 	.word	0x00000000


	//----- nvinfo : EIATTR_MIN_STACK_SIZE
	.align		4
.L_1015:
        /*16e0*/ 	.byte	0x04, 0x12
        /*16e2*/ 	.short	(.L_1017 - .L_1016)
	.align		4
.L_1016:
        /*16e4*/ 	.word	index@(_ZN2at6native29vectorized_elementwise_kernelILi4ENS0_13BinaryFunctorIaaaZZZNS0_18rshift_kernel_cudaERNS_18TensorIteratorBaseEENKUlvE_clEvENKUlvE0_clEvEUlaaE_EESt5arrayIPcLm3EEEEviT0_T1_)
        /*16e8*/ 	.word	0x00000000


	//----- nvinfo : EIATTR_MIN_STACK_SIZE
	.align		4
.L_1017:
        /*16ec*/ 	.byte	0x04, 0x12
        /*16ee*/ 	.short	(.L_1019 - .L_1018)
	.align		4
.L_1018:
        /*16f0*/ 	.word	index@(_ZN2at6native29vectorized_elementwise_kernelILi8ENS0_13BinaryFunctorIaaaZZZNS0_18rshift_kernel_cudaERNS_18TensorIteratorBaseEENKUlvE_clEvENKUlvE0_clEvEUlaaE_EESt5arrayIPcLm3EEEEviT0_T1_)
        /*16f4*/ 	.word	0x00000000


	//----- nvinfo : EIATTR_MIN_STACK_SIZE
	.align		4
.L_1019:
        /*16f8*/ 	.byte	0x04, 0x12
        /*16fa*/ 	.short	(.L_1021 - .L_1020)
	.align		4
.L_1020:
        /*16fc*/ 	.word	index@(_ZN2at6native18elementwise_kernelILi128ELi4EZNS0_15gpu_kernel_implINS0_13BUnaryFunctorIaaaZZZNS0_18rshift_kernel_cudaERNS_18TensorIteratorBaseEENKUlvE_clEvENKUlvE0_clEvEUlaaE_EEEEvS5_RKT_EUliE_EEviT1_)
        /*1700*/ 	.word	0x00000000


	//----- nvinfo : EIATTR_MIN_STACK_SIZE
	.align		4
.L_1021:
        /*1704*/ 	.byte	0x04, 0x12
        /*1706*/ 	.short	(.L_1023 - .L_1022)
	.align		4
.L_1022:
        /*1708*/ 	.word	index@(_ZN2at6native27unrolled_elementwise_kernelINS0_13BUnaryFunctorIaaaZZZNS0_18rshift_kernel_cudaERNS_18TensorIteratorBaseEENKUlvE_clEvENKUlvE0_clEvEUlaaE_EESt5arrayIPcLm2EELi4E23TrivialOffsetCalculatorILi1EjESD_NS0_6memory12LoadWithCastILi1EEENSE_13StoreWithCastILi1EEEEEviT_T0_T2_T3_T4_T5_)
        /*170c*/ 	.word	0x00000000


	//----- nvinfo : EIATTR_MIN_STACK_SIZE
	.align		4
.L_1023:
        /*1710*/ 	.byte	0x04, 0x12
        /*1712*/ 	.short	(.L_1025 - .L_1024)
	.align		4
.L_1024:
        /*1714*/ 	.word	index@(_ZN2at6native18elementwise_kernelILi128ELi4EZNS0_22gpu_kernel_impl_nocastINS0_13BUnaryFunctorIaaaZZZNS0_18rshift_kernel_cudaERNS_18TensorIteratorBaseEENKUlvE_clEvENKUlvE0_clEvEUlaaE_EEEEvS5_RKT_EUliE_EEviT1_)
        /*1718*/ 	.word	0x00000000


	//----- nvinfo : EIATTR_MIN_STACK_SIZE
	.align		4
.L_1025:
        /*171c*/ 	.byte	0x04, 0x12
        /*171e*/ 	.short	(.L_1027 - .L_1026)
	.align		4
.L_1026:
        /*1720*/ 	.word	index@(_ZN2at6native27unrolled_elementwise_kernelINS0_13BUnaryFunctorIaaaZZZNS0_18rshift_kernel_cudaERNS_18TensorIteratorBaseEENKUlvE_clEvENKUlvE0_clEvEUlaaE_EESt5arrayIPcLm2EELi4E23TrivialOffsetCalculatorILi1EjESD_NS0_6memory15LoadWithoutCastENSE_16StoreWithoutCastEEEviT_T0_T2_T3_T4_T5_)
        /*1724*/ 	.word	0x00000000


	//----- nvinfo : EIATTR_MIN_STACK_SIZE
	.align		4
.L_1027:
        /*1728*/ 	.byte	0x04, 0x12
        /*172a*/ 	.short	(.L_1029 - .L_1028)
	.align		4
.L_1028:
        /*172c*/ 	.word	index@(_ZN2at6native29vectorized_elementwise_kernelILi2ENS0_13BUnaryFunctorIaaaZZZNS0_18rshift_kernel_cudaERNS_18TensorIteratorBaseEENKUlvE_clEvENKUlvE0_clEvEUlaaE_EESt5arrayIPcLm2EEEEviT0_T1_)
        /*1730*/ 	.word	0x00000000


	//----- nvinfo : EIATTR_MIN_STACK_SIZE
	.align		4
.L_1029:
        /*1734*/ 	.byte	0x04, 0x12
        /*1736*/ 	.short	(.L_1031 - .L_1030)
	.align		4
.L_1030:
        /*1738*/ 	.word	index@(_ZN2at6native29vectorized_elementwise_kernelILi4ENS0_13BUnaryFunctorIaaaZZZNS0_18rshift_kernel_cudaERNS_18TensorIteratorBaseEENKUlvE_clEvENKUlvE0_clEvEUlaaE_EESt5arrayIPcLm2EEEEviT0_T1_)
        /*173c*/ 	.word	0x00000000


	//----- nvinfo : EIATTR_MIN_STACK_SIZE
	.align		4
.L_1031:
        /*1740*/ 	.byte	0x04, 0x12
        /*1742*/ 	.short	(.L_1033 - .L_1032)
	.align		4
.L_1032:
        /*1744*/ 	.word	index@(_ZN2at6native29vectorized_elementwise_kernelILi8ENS0_13BUnaryFunctorIaaaZZZNS0_18rshift_kernel_cudaERNS_18TensorIteratorBaseEENKUlvE_clEvENKUlvE0_clEvEUlaaE_EESt5arrayIPcLm2EEEEviT0_T1_)
        /*1748*/ 	.word	0x00000000


	//----- nvinfo : EIATTR_MIN_STACK_SIZE
	.align		4
.L_1033:
        /*174c*/ 	.byte	0x04, 0x12
        /*174e*/ 	.short	(.L_1035 - .L_1034)
	.align		4
.L_1034:
        /*1750*/ 	.word	index@(_ZN2at6native18elementwise_kernelILi128ELi4EZNS0_15gpu_kernel_implINS0_13AUnaryFunctorIaaaZZZNS0_18rshift_kernel_cudaERNS_18TensorIteratorBaseEENKUlvE_clEvENKUlvE0_clEvEUlaaE_EEEEvS5_RKT_EUliE_EEviT1_)
        /*1754*/ 	.word	0x00000000


	//----- nvinfo : EIATTR_MIN_STACK_SIZE
	.align		4
.L_1035:
        /*1758*/ 	.byte	0x04, 0x12
        /*175a*/ 	.short	(.L_1037 - .L_1036)
	.align		4
.L_1036:
        /*175c*/ 	.word	index@(_ZN2at6native27unrolled_elementwise_kernelINS0_13AUnaryFunctorIaaaZZZNS0_18rshift_kernel_cudaERNS_18TensorIteratorBaseEENKUlvE_clEvENKUlvE0_clEvEUlaaE_EESt5arrayIPcLm2EELi4E23TrivialOffsetCalculatorILi1EjESD_NS0_6memory12LoadWithCastILi1EEENSE_13StoreWithCastILi1EEEEEviT_T0_T2_T3_T4_T5_)
        /*1760*/ 	.word	0x00000000


	//----- nvinfo : EIATTR_MIN_STACK_SIZE
	.align		4
.L_1037:
        /*1764*/ 	.byte	0x04, 0x12
        /*1766*/ 	.short	(.L_1039 - .L_1038)
	.align		4
.L_1038:
        /*1768*/ 	.word	index@(_ZN2at6native18elementwise_kernelILi128ELi4EZNS0_22gpu_kernel_impl_nocastINS0_13AUnaryFunctorIaaaZZZNS0_18rshift_kernel_cudaERNS_18TensorIteratorBaseEENKUlvE_clEvENKUlvE0_clEvEUlaaE_EEEEvS5_RKT_EUliE_EEviT1_)
        /*176c*/ 	.word	0x00000000


	//----- nvinfo : EIATTR_MIN_STACK_SIZE
	.align		4
.L_1039:
        /*1770*/ 	.byte	0x04, 0x12
        /*1772*/ 	.short	(.L_1041 - .L_1040)
	.align		4
.L_1040:
        /*1774*/ 	.word	index@(_ZN2at6native27unrolled_elementwise_kernelINS0_13AUnaryFunctorIaaaZZZNS0_18rshift_kernel_cudaERNS_18TensorIteratorBaseEENKUlvE_clEvENKUlvE0_clEvEUlaaE_EESt5arrayIPcLm2EELi4E23TrivialOffsetCalculatorILi1EjESD_NS0_6memory15LoadWithoutCastENSE_16StoreWithoutCastEEEviT_T0_T2_T3_T4_T5_)
        /*1778*/ 	.word	0x00000000


	//----- nvinfo : EIATTR_MIN_STACK_SIZE
	.align		4
.L_1041:
        /*177c*/ 	.byte	0x04, 0x12
        /*177e*/ 	.short	(.L_1043 - .L_1042)
	.align		4
.L_1042:
        /*1780*/ 	.word	index@(_ZN2at6native29vectorized_elementwise_kernelILi2ENS0_13AUnaryFunctorIaaaZZZNS0_18rshift_kernel_cudaERNS_18TensorIteratorBaseEENKUlvE_clEvENKUlvE0_clEvEUlaaE_EESt5arrayIPcLm2EEEEviT0_T1_)
        /*1784*/ 	.word	0x00000000


	//----- nvinfo : EIATTR_MIN_STACK_SIZE
	.align		4
.L_1043:
        /*1788*/ 	.byte	0x04, 0x12
        /*178a*/ 	.short	(.L_1045 - .L_1044)
	.align		4
.L_1044:
        /*178c*/ 	.word	index@(_ZN2at6native29vectorized_elementwise_kernelILi4ENS0_13AUnaryFunctorIaaaZZZNS0_18rshift_kernel_cudaERNS_18TensorIteratorBaseEENKUlvE_clEvENKUlvE0_clEvEUlaaE_EESt5arrayIPcLm2EEEEviT0_T1_)
        /*1790*/ 	.word	0x00000000


	//----- nvinfo : EIATTR_MIN_STACK_SIZE
	.align		4
.L_1045:
        /*1794*/ 	.byte	0x04, 0x12
        /*1796*/ 	.short	(.L_1047 - .L_1046)
	.align		4
.L_1046:
        /*1798*/ 	.word	index@(_ZN2at6native29vectorized_elementwise_kernelILi8ENS0_13AUnaryFunctorIaaaZZZNS0_18rshift_kernel_cudaERNS_18TensorIteratorBaseEENKUlvE_clEvENKUlvE0_clEvEUlaaE_EESt5arrayIPcLm2EEEEviT0_T1_)
        /*179c*/ 	.word	0x00000000


	//----- nvinfo : EIATTR_MIN_STACK_SIZE
	.align		4
.L_1047:
        /*17a0*/ 	.byte	0x04, 0x12
        /*17a2*/ 	.short	(.L_1049 - .L_1048)
	.align		4
.L_1048:
        /*17a4*/ 	.word	index@(_ZN2at6native18elementwise_kernelILi128ELi4EZNS0_15gpu_kernel_implINS0_13BinaryFunctorIhhhZZZNS0_18rshift_kernel_cudaERNS_18TensorIteratorBaseEENKUlvE_clEvENKUlvE_clEvEUlhhE_EEEEvS5_RKT_EUliE_EEviT1_)
        /*17a8*/ 	.word	0x00000000


	//----- nvinfo : EIATTR_MIN_STACK_SIZE
	.align		4
.L_1049:
        /*17ac*/ 	.byte	0x04, 0x12
        /*17ae*/ 	.short	(.L_1051 - .L_1050)
	.align		4
.L_1050:
        /*17b0*/ 	.word	index@(_ZN2at6native27unrolled_elementwise_kernelINS0_13BinaryFunctorIhhhZZZNS0_18rshift_kernel_cudaERNS_18TensorIteratorBaseEENKUlvE_clEvENKUlvE_clEvEUlhhE_EESt5arrayIPcLm3EELi4E23TrivialOffsetCalculatorILi2EjESC_ILi1EjENS0_6memory12LoadWithCastILi2EEENSF_13StoreWithCastILi1EEEEEviT_T0_T2_T3_T4_T5_)
        /*17b4*/ 	.word	0x00000000


	//----- nvinfo : EIATTR_MIN_STACK_SIZE
	.align		4
.L_1051:
        /*17b8*/ 	.byte	0x04, 0x12
        /*17ba*/ 	.short	(.L_1053 - .L_1052)
	.align		4
.L_1052:
        /*17bc*/ 	.word	index@(_ZN2at6native18elementwise_kernelILi128ELi4EZNS0_22gpu_kernel_impl_nocastINS0_13BinaryFunctorIhhhZZZNS0_18rshift_kernel_cudaERNS_18TensorIteratorBaseEENKUlvE_clEvENKUlvE_clEvEUlhhE_EEEEvS5_RKT_EUliE_EEviT1_)
        /*17c0*/ 	.word	0x00000000


	//----- nvinfo : EIATTR_MIN_STACK_SIZE
	.align		4
.L_1053:
        /*17c4*/ 	.byte	0x04, 0x12
        /*17c6*/ 	.short	(.L_1055 - .L_1054)
	.align		4
.L_1054:
        /*17c8*/ 	.word	index@(_ZN2at6native27unrolled_elementwise_kernelINS0_13BinaryFunctorIhhhZZZNS0_18rshift_kernel_cudaERNS_18TensorIteratorBaseEENKUlvE_clEvENKUlvE_clEvEUlhhE_EESt5arrayIPcLm3EELi4E23TrivialOffsetCalculatorILi2EjESC_ILi1EjENS0_6memory15LoadWithoutCastENSF_16StoreWithoutCastEEEviT_T0_T2_T3_T4_T5_)
        /*17cc*/ 	.word	0x00000000


	//----- nvinfo : EIATTR_MIN_STACK_SIZE
	.align		4
.L_1055:
        /*17d0*/ 	.byte	0x04, 0x12
        /*17d2*/ 	.short	(.L_1057 - .L_1056)
	.align		4
.L_1056:
        /*17d4*/ 	.word	index@(_ZN2at6native29vectorized_elementwise_kernelILi2ENS0_13BinaryFunctorIhhhZZZNS0_18rshift_kernel_cudaERNS_18TensorIteratorBaseEENKUlvE_clEvENKUlvE_clEvEUlhhE_EESt5arrayIPcLm3EEEEviT0_T1_)
        /*17d8*/ 	.word	0x00000000


	//----- nvinfo : EIATTR_MIN_STACK_SIZE
	.align		4
.L_1057:
        /*17dc*/ 	.byte	0x04, 0x12
        /*17de*/ 	.short	(.L_1059 - .L_1058)
	.align		4
.L_1058:
        /*17e0*/ 	.word	index@(_ZN2at6native29vectorized_elementwise_kernelILi4ENS0_13BinaryFunctorIhhhZZZNS0_18rshift_kernel_cudaERNS_18TensorIteratorBaseEENKUlvE_clEvENKUlvE_clEvEUlhhE_EESt5arrayIPcLm3EEEEviT0_T1_)
        /*17e4*/ 	.word	0x00000000


	//----- nvinfo : EIATTR_MIN_STACK_SIZE
	.align		4
.L_1059:
        /*17e8*/ 	.byte	0x04, 0x12
        /*17ea*/ 	.short	(.L_1061 - .L_1060)
	.align		4
.L_1060:
        /*17ec*/ 	.word	index@(_ZN2at6native29vectorized_elementwise_kernelILi8ENS0_13BinaryFunctorIhhhZZZNS0_18rshift_kernel_cudaERNS_18TensorIteratorBaseEENKUlvE_clEvENKUlvE_clEvEUlhhE_EESt5arrayIPcLm3EEEEviT0_T1_)
        /*17f0*/ 	.word	0x00000000


	//----- nvinfo : EIATTR_MIN_STACK_SIZE
	.align		4
.L_1061:
        /*17f4*/ 	.byte	0x04, 0x12
        /*17f6*/ 	.short	(.L_1063 - .L_1062)
	.align		4
.L_1062:
        /*17f8*/ 	.word	index@(_ZN2at6native18elementwise_kernelILi128ELi4EZNS0_15gpu_kernel_implINS0_13BUnaryFunctorIhhhZZZNS0_18rshift_kernel_cudaERNS_18TensorIteratorBaseEENKUlvE_clEvENKUlvE_clEvEUlhhE_EEEEvS5_RKT_EUliE_EEviT1_)
        /*17fc*/ 	.word	0x00000000


	//----- nvinfo : EIATTR_MIN_STACK_SIZE
	.align		4
.L_1063:
        /*1800*/ 	.byte	0x04, 0x12
        /*1802*/ 	.short	(.L_1065 - .L_1064)
	.align		4
.L_1064:
        /*1804*/ 	.word	index@(_ZN2at6native27unrolled_elementwise_kernelINS0_13BUnaryFunctorIhhhZZZNS0_18rshift_kernel_cudaERNS_18TensorIteratorBaseEENKUlvE_clEvENKUlvE_clEvEUlhhE_EESt5arrayIPcLm2EELi4E23TrivialOffsetCalculatorILi1EjESD_NS0_6memory12LoadWithCastILi1EEENSE_13StoreWithCastILi1EEEEEviT_T0_T2_T3_T4_T5_)
        /*1808*/ 	.word	0x00000000


	//----- nvinfo : EIATTR_MIN_STACK_SIZE
	.align		4
.L_1065:
        /*180c*/ 	.byte	0x04, 0x12
        /*180e*/ 	.short	(.L_1067 - .L_1066)
	.align		4
.L_1066:
        /*1810*/ 	.word	index@(_ZN2at6native18elementwise_kernelILi128ELi4EZNS0_22gpu_kernel_impl_nocastINS0_13BUnaryFunctorIhhhZZZNS0_18rshift_kernel_cudaERNS_18TensorIteratorBaseEENKUlvE_clEvENKUlvE_clEvEUlhhE_EEEEvS5_RKT_EUliE_EEviT1_)
        /*1814*/ 	.word	0x00000000


	//----- nvinfo : EIATTR_MIN_STACK_SIZE
	.align		4
.L_1067:
        /*1818*/ 	.byte	0x04, 0x12
        /*181a*/ 	.short	(.L_1069 - .L_1068)
	.align		4
.L_1068:
        /*181c*/ 	.word	index@(_ZN2at6native27unrolled_elementwise_kernelINS0_13BUnaryFunctorIhhhZZZNS0_18rshift_kernel_cudaERNS_18TensorIteratorBaseEENKUlvE_clEvENKUlvE_clEvEUlhhE_EESt5arrayIPcLm2EELi4E23TrivialOffsetCalculatorILi1EjESD_NS0_6memory15LoadWithoutCastENSE_16StoreWithoutCastEEEviT_T0_T2_T3_T4_T5_)
        /*1820*/ 	.word	0x00000000


	//----- nvinfo : EIATTR_MIN_STACK_SIZE
	.align		4
.L_1069:
        /*1824*/ 	.byte	0x04, 0x12
        /*1826*/ 	.short	(.L_1071 - .L_1070)
	.align		4
.L_1070:
        /*1828*/ 	.word	index@(_ZN2at6native29vectorized_elementwise_kernelILi2ENS0_13BUnaryFunctorIhhhZZZNS0_18rshift_kernel_cudaERNS_18TensorIteratorBaseEENKUlvE_clEvENKUlvE_clEvEUlhhE_EESt5arrayIPcLm2EEEEviT0_T1_)
        /*182c*/ 	.word	0x00000000


	//----- nvinfo : EIATTR_MIN_STACK_SIZE
	.align		4
.L_1071:
        /*1830*/ 	.byte	0x04, 0x12
        /*1832*/ 	.short	(.L_1073 - .L_1072)
	.align		4
.L_1072:
        /*1834*/ 	.word	index@(_ZN2at6native29vectorized_elementwise_kernelILi4ENS0_13BUnaryFunctorIhhhZZZNS0_18rshift_kernel_cudaERNS_18TensorIteratorBaseEENKUlvE_clEvENKUlvE_clEvEUlhhE_EESt5arrayIPcLm2EEEEviT0_T1_)
        /*1838*/ 	.word	0x00000000


	//----- nvinfo : EIATTR_MIN_STACK_SIZE
	.align		4
.L_1073:
        /*183c*/ 	.byte	0x04, 0x12
        /*183e*/ 	.short	(.L_1075 - .L_1074)
	.align		4
.L_1074:
        /*1840*/ 	.word	index@(_ZN2at6native29vectorized_elementwise_kernelILi8ENS0_13BUnaryFunctorIhhhZZZNS0_18rshift_kernel_cudaERNS_18TensorIteratorBaseEENKUlvE_clEvENKUlvE_clEvEUlhhE_EESt5arrayIPcLm2EEEEviT0_T1_)
        /*1844*/ 	.word	0x00000000


	//----- nvinfo : EIATTR_MIN_STACK_SIZE
	.align		4
.L_1075:
        /*1848*/ 	.byte	0x04, 0x12
        /*184a*/ 	.short	(.L_1077 - .L_1076)
	.align		4
.L_1076:
        /*184c*/ 	.word	index@(_ZN2at6native18elementwise_kernelILi128ELi4EZNS0_15gpu_kernel_implINS0_13AUnaryFunctorIhhhZZZNS0_18rshift_kernel_cudaERNS_18TensorIteratorBaseEENKUlvE_clEvENKUlvE_clEvEUlhhE_EEEEvS5_RKT_EUliE_EEviT1_)
        /*1850*/ 	.word	0x00000000


	//----- nvinfo : EIATTR_MIN_STACK_SIZE
	.align		4
.L_1077:
        /*1854*/ 	.byte	0x04, 0x12
        /*1856*/ 	.short	(.L_1079 - .L_1078)
	.align		4
.L_1078:
        /*1858*/ 	.word	index@(_ZN2at6native27unrolled_elementwise_kernelINS0_13AUnaryFunctorIhhhZZZNS0_18rshift_kernel_cudaERNS_18TensorIteratorBaseEENKUlvE_clEvENKUlvE_clEvEUlhhE_EESt5arrayIPcLm2EELi4E23TrivialOffsetCalculatorILi1EjESD_NS0_6memory12LoadWithCastILi1EEENSE_13StoreWithCastILi1EEEEEviT_T0_T2_T3_T4_T5_)
        /*185c*/ 	.word	0x00000000


	//----- nvinfo : EIATTR_MIN_STACK_SIZE
	.align		4
.L_1079:
        /*1860*/ 	.byte	0x04, 0x12
        /*1862*/ 	.short	(.L_1081 - .L_1080)
	.align		4
.L_1080:
        /*1864*/ 	.word	index@(_ZN2at6native18elementwise_kernelILi128ELi4EZNS0_22gpu_kernel_impl_nocastINS0_13AUnaryFunctorIhhhZZZNS0_18rshift_kernel_cudaERNS_18TensorIteratorBaseEENKUlvE_clEvENKUlvE_clEvEUlhhE_EEEEvS5_RKT_EUliE_EEviT1_)
        /*1868*/ 	.word	0x00000000


	//----- nvinfo : EIATTR_MIN_STACK_SIZE
	.align		4
.L_1081:
        /*186c*/ 	.byte	0x04, 0x12
        /*186e*/ 	.short	(.L_1083 - .L_1082)
	.align		4
.L_1082:
        /*1870*/ 	.word	index@(_ZN2at6native27unrolled_elementwise_kernelINS0_13AUnaryFunctorIhhhZZZNS0_18rshift_kernel_cudaERNS_18TensorIteratorBaseEENKUlvE_clEvENKUlvE_clEvEUlhhE_EESt5arrayIPcLm2EELi4E23TrivialOffsetCalculatorILi1EjESD_NS0_6memory15LoadWithoutCastENSE_16StoreWithoutCastEEEviT_T0_T2_T3_T4_T5_)
        /*1874*/ 	.word	0x00000000


	//----- nvinfo : EIATTR_MIN_STACK_SIZE
	.align		4
.L_1083:
        /*1878*/ 	.byte	0x04, 0x12
        /*187a*/ 	.short	(.L_1085 - .L_1084)
	.align		4
.L_1084:
        /*187c*/ 	.word	index@(_ZN2at6native29vectorized_elementwise_kernelILi2ENS0_13AUnaryFunctorIhhhZZZNS0_18rshift_kernel_cudaERNS_18TensorIteratorBaseEENKUlvE_clEvENKUlvE_clEvEUlhhE_EESt5arrayIPcLm2EEEEviT0_T1_)
        /*1880*/ 	.word	0x00000000


	//----- nvinfo : EIATTR_MIN_STACK_SIZE
	.align		4
.L_1085:
        /*1884*/ 	.byte	0x04, 0x12
        /*1886*/ 	.short	(.L_1087 - .L_1086)
	.align		4
.L_1086:
        /*1888*/ 	.word	index@(_ZN2at6native29vectorized_elementwise_kernelILi4ENS0_13AUnaryFunctorIhhhZZZNS0_18rshift_kernel_cudaERNS_18TensorIteratorBaseEENKUlvE_clEvENKUlvE_clEvEUlhhE_EESt5arrayIPcLm2EEEEviT0_T1_)
        /*188c*/ 	.word	0x00000000


	//----- nvinfo : EIATTR_MIN_STACK_SIZE
	.align		4
.L_1087:
        /*1890*/ 	.byte	0x04, 0x12
        /*1892*/ 	.short	(.L_1089 - .L_1088)
	.align		4
.L_1088:
        /*1894*/ 	.word	index@(_ZN2at6native29vectorized_elementwise_kernelILi8ENS0_13AUnaryFunctorIhhhZZZNS0_18rshift_kernel_cudaERNS_18TensorIteratorBaseEENKUlvE_clEvENKUlvE_clEvEUlhhE_EESt5arrayIPcLm2EEEEviT0_T1_)
        /*1898*/ 	.word	0x00000000


	//----- nvinfo : EIATTR_MIN_STACK_SIZE
	.align		4
.L_1089:
        /*189c*/ 	.byte	0x04, 0x12
        /*189e*/ 	.short	(.L_1091 - .L_1090)
	.align		4
.L_1090:
        /*18a0*/ 	.word	index@(_ZN2at6native18elementwise_kernelILi128ELi4EZNS0_15gpu_kernel_implINS0_13BinaryFunctorIsssZZZNS0_18lshift_kernel_cudaERNS_18TensorIteratorBaseEENKUlvE_clEvENKUlvE3_clEvEUlssE_EEEEvS5_RKT_EUliE_EEviT1_)
        /*18a4*/ 	.word	0x00000000


	//----- nvinfo : EIATTR_MIN_STACK_SIZE
	.align		4
.L_1091:
        /*18a8*/ 	.byte	0x04, 0x12
        /*18aa*/ 	.short	(.L_1093 - .L_1092)
	.align		4
.L_1092:
        /*18ac*/ 	.word	index@(_ZN2at6native27unrolled_elementwise_kernelINS0_13BinaryFunctorIsssZZZNS0_18lshift_kernel_cudaERNS_18TensorIteratorBaseEENKUlvE_clEvENKUlvE3_clEvEUlssE_EESt5arrayIPcLm3EELi4E23TrivialOffsetCalculatorILi2EjESC_ILi1EjENS0_6memory12LoadWithCastILi2EEENSF_13StoreWithCastILi1EEEEEviT_T0_T2_T3_T4_T5_)
        /*18b0*/ 	.word	0x00000000


	//----- nvinfo : EIATTR_MIN_STACK_SIZE
	.align		4
.L_1093:
        /*18b4*/ 	.byte	0x04, 0x12
        /*18b6*/ 	.short	(.L_1095 - .L_1094)
	.align		4
.L_1094:
        /*18b8*/ 	.word	index@(_ZN2at6native18elementwise_kernelILi128ELi4EZNS0_22gpu_kernel_impl_nocastINS0_13BinaryFunctorIsssZZZNS0_18lshift_kernel_cudaERNS_18TensorIteratorBaseEENKUlvE_clEvENKUlvE3_clEvEUlssE_EEEEvS5_RKT_EUliE_EEviT1_)
        /*18bc*/ 	.word	0x00000000


	//----- nvinfo : EIATTR_MIN_STACK_SIZE
	.align		4
.L_1095:
        /*18c0*/ 	.byte	0x04, 0x12
        /*18c2*/ 	.short	(.L_1097 - .L_1096)
	.align		4
.L_1096:
        /*18c4*/ 	.word	index@(_ZN2at6native27unrolled_elementwise_kernelINS0_13BinaryFunctorIsssZZZNS0_18lshift_kernel_cudaERNS_18TensorIteratorBaseEENKUlvE_clEvENKUlvE3_clEvEUlssE_EESt5arrayIPcLm3EELi4E23TrivialOffsetCalculatorILi2EjESC_ILi1EjENS0_6memory15LoadWithoutCastENSF_16StoreWithoutCastEEEviT_T0_T2_T3_T4_T5_)
        /*18c8*/ 	.word	0x00000000


	//----- nvinfo : EIATTR_MIN_STACK_SIZE
	.align		4
.L_1097:
        /*18cc*/ 	.byte	0x04, 0x12
        /*18ce*/ 	.short	(.L_1099 - .L_1098)
	.align		4
.L_1098:
        /*18d0*/ 	.word	index@(_ZN2at6native29vectorized_elementwise_kernelILi2ENS0_13BinaryFunctorIsssZZZNS0_18lshift_kernel_cudaERNS_18TensorIteratorBaseEENKUlvE_clEvENKUlvE3_clEvEUlssE_EESt5arrayIPcLm3EEEEviT0_T1_)
        /*18d4*/ 	.word	0x00000000


	//----- nvinfo : EIATTR_MIN_STACK_SIZE
	.align		4
.L_1099:
        /*18d8*/ 	.byte	0x04, 0x12
        /*18da*/ 	.short	(.L_1101 - .L_1100)
	.align		4
.L_1100:
        /*18dc*/ 	.word	index@(_ZN2at6native29vectorized_elementwise_kernelILi4ENS0_13BinaryFunctorIsssZZZNS0_18lshift_kernel_cudaERNS_18TensorIteratorBaseEENKUlvE_clEvENKUlvE3_clEvEUlssE_EESt5arrayIPcLm3EEEEviT0_T1_)
        /*18e0*/ 	.word	0x00000000


	//----- nvinfo : EIATTR_MIN_STACK_SIZE
	.align		4
.L_1101:
        /*18e4*/ 	.byte	0x04, 0x12
        /*18e6*/ 	.short	(.L_1103 - .L_1102)
	.align		4
.L_1102:
        /*18e8*/ 	.word	index@(_ZN2at6native29vectorized_elementwise_kernelILi8ENS0_13BinaryFunctorIsssZZZNS0_18lshift_kernel_cudaERNS_18TensorIteratorBaseEENKUlvE_clEvENKUlvE3_clEvEUlssE_EESt5arrayIPcLm3EEEEviT0_T1_)
        /*18ec*/ 	.word	0x00000000


	//----- nvinfo : EIATTR_MIN_STACK_SIZE
	.align		4
.L_1103:
        /*18f0*/ 	.byte	0x04, 0x12
        /*18f2*/ 	.short	(.L_1105 - .L_1104)
	.align		4
.L_1104:
        /*18f4*/ 	.word	index@(_ZN2at6native18elementwise_kernelILi128ELi4EZNS0_15gpu_kernel_implINS0_13BUnaryFunctorIsssZZZNS0_18lshift_kernel_cudaERNS_18TensorIteratorBaseEENKUlvE_clEvENKUlvE3_clEvEUlssE_EEEEvS5_RKT_EUliE_EEviT1_)
        /*18f8*/ 	.word	0x00000000


	//----- nvinfo : EIATTR_MIN_STACK_SIZE
	.align		4
.L_1105:
        /*18fc*/ 	.byte	0x04, 0x12
        /*18fe*/ 	.short	(.L_1107 - .L_1106)
	.align		4
.L_1106:
        /*1900*/ 	.word	index@(_ZN2at6native27unrolled_elementwise_kernelINS0_13BUnaryFunctorIsssZZZNS0_18lshift_kernel_cudaERNS_18TensorIteratorBaseEENKUlvE_clEvENKUlvE3_clEvEUlssE_EESt5arrayIPcLm2EELi4E23TrivialOffsetCalculatorILi1EjESD_NS0_6memory12LoadWithCastILi1EEENSE_13StoreWithCastILi1EEEEEviT_T0_T2_T3_T4_T5_)
        /*1904*/ 	.word	0x00000000


	//----- nvinfo : EIATTR_MIN_STACK_SIZE
	.align		4
.L_1107:
        /*1908*/ 	.byte	0x04, 0x12
        /*190a*/ 	.short	(.L_1109 - .L_1108)
	.align		4
.L_1108:
        /*190c*/ 	.word	index@(_ZN2at6native18elementwise_kernelILi128ELi4EZNS0_22gpu_kernel_impl_nocastINS0_13BUnaryFunctorIsssZZZNS0_18lshift_kernel_cudaERNS_18TensorIteratorBaseEENKUlvE_clEvENKUlvE3_clEvEUlssE_EEEEvS5_RKT_EUliE_EEviT1_)
        /*1910*/ 	.word	0x00000000


	//----- nvinfo : EIATTR_MIN_STACK_SIZE
	.align		4
.L_1109:
        /*1914*/ 	.byte	0x04, 0x12
        /*1916*/ 	.short	(.L_1111 - .L_1110)
	.align		4
.L_1110:
        /*1918*/ 	.word	index@(_ZN2at6native27unrolled_elementwise_kernelINS0_13BUnaryFunctorIsssZZZNS0_18lshift_kernel_cudaERNS_18TensorIteratorBaseEENKUlvE_clEvENKUlvE3_clEvEUlssE_EESt5arrayIPcLm2EELi4E23TrivialOffsetCalculatorILi1EjESD_NS0_6memory15LoadWithoutCastENSE_16StoreWithoutCastEEEviT_T0_T2_T3_T4_T5_)
        /*191c*/ 	.word	0x00000000


	//----- nvinfo : EIATTR_MIN_STACK_SIZE
	.align		4
.L_1111:
        /*1920*/ 	.byte	0x04, 0x12
        /*1922*/ 	.short	(.L_1113 - .L_1112)
	.align		4
.L_1112:
        /*1924*/ 	.word	index@(_ZN2at6native29vectorized_elementwise_kernelILi2ENS0_13BUnaryFunctorIsssZZZNS0_18lshift_kernel_cudaERNS_18TensorIteratorBaseEENKUlvE_clEvENKUlvE3_clEvEUlssE_EESt5arrayIPcLm2EEEEviT0_T1_)
        /*1928*/ 	.word	0x00000000


	//----- nvinfo : EIATTR_MIN_STACK_SIZE
	.align		4
.L_1113:
        /*192c*/ 	.byte	0x04, 0x12
        /*192e*/ 	.short	(.L_1115 - .L_1114)
	.align		4
.L_1114:
        /*1930*/ 	.word	index@(_ZN2at6native29vectorized_elementwise_kernelILi4ENS0_13BUnaryFunctorIsssZZZNS0_18lshift_kernel_cudaERNS_18TensorIteratorBaseEENKUlvE_clEvENKUlvE3_clEvEUlssE_EESt5arrayIPcLm2EEEEviT0_T1_)
        /*1934*/ 	.word	0x00000000


	//----- nvinfo : EIATTR_MIN_STACK_SIZE
	.align		4
.L_1115:
        /*1938*/ 	.byte	0x04, 0x12
        /*193a*/ 	.short	(.L_1117 - .L_1116)
	.align		4
.L_1116:
        /*193c*/ 	.word	index@(_ZN2at6native29vectorized_elementwise_kernelILi8ENS0_13BUnaryFunctorIsssZZZNS0_18lshift_kernel_cudaERNS_18TensorIteratorBaseEENKUlvE_clEvENKUlvE3_clEvEUlssE_EESt5arrayIPcLm2EEEEviT0_T1_)
        /*1940*/ 	.word	0x00000000


	//----- nvinfo : EIATTR_MIN_STACK_SIZE
	.align		4
.L_1117:
        /*1944*/ 	.byte	0x04, 0x12
        /*1946*/ 	.short	(.L_1119 - .L_1118)
	.align		4
.L_1118:
        /*1948*/ 	.word	index@(_ZN2at6native18elementwise_kernelILi128ELi4EZNS0_15gpu_kernel_implINS0_13AUnaryFunctorIsssZZZNS0_18lshift_kernel_cudaERNS_18TensorIteratorBaseEENKUlvE_clEvENKUlvE3_clEvEUlssE_EEEEvS5_RKT_EUliE_EEviT1_)
        /*194c*/ 	.word	0x00000000


	//----- nvinfo : EIATTR_MIN_STACK_SIZE
	.align		4
.L_1119:
        /*1950*/ 	.byte	0x04, 0x12
        /*1952*/ 	.short	(.L_1121 - .L_1120)
	.align		4
.L_1120:
        /*1954*/ 	.word	index@(_ZN2at6native27unrolled_elementwise_kernelINS0_13AUnaryFunctorIsssZZZNS0_18lshift_kernel_cudaERNS_18TensorIteratorBaseEENKUlvE_clEvENKUlvE3_clEvEUlssE_EESt5arrayIPcLm2EELi4E23TrivialOffsetCalculatorILi1EjESD_NS0_6memory12LoadWithCastILi1EEENSE_13StoreWithCastILi1EEEEEviT_T0_T2_T3_T4_T5_)
        /*1958*/ 	.word	0x00000000


	//----- nvinfo : EIATTR_MIN_STACK_SIZE
	.align		4
.L_1121:
        /*195c*/ 	.byte	0x04, 0x12
        /*195e*/ 	.short	(.L_1123 - .L_1122)
	.align		4
.L_1122:
        /*1960*/ 	.word	index@(_ZN2at6native18elementwise_kernelILi128ELi4EZNS0_22gpu_kernel_impl_nocastINS0_13AUnaryFunctorIsssZZZNS0_18lshift_kernel_cudaERNS_18TensorIteratorBaseEENKUlvE_clEvENKUlvE3_clEvEUlssE_EEEEvS5_RKT_EUliE_EEviT1_)
        /*1964*/ 	.word	0x00000000


	//----- nvinfo : EIATTR_MIN_STACK_SIZE
	.align		4
.L_1123:
        /*1968*/ 	.byte	0x04, 0x12
        /*196a*/ 	.short	(.L_1125 - .L_1124)
	.align		4
.L_1124:
        /*196c*/ 	.word	index@(_ZN2at6native27unrolled_elementwise_kernelINS0_13AUnaryFunctorIsssZZZNS0_18lshift_kernel_cudaERNS_18TensorIteratorBaseEENKUlvE_clEvENKUlvE3_clEvEUlssE_EESt5arrayIPcLm2EELi4E23TrivialOffsetCalculatorILi1EjESD_NS0_6memory15LoadWithoutCastENSE_16StoreWithoutCastEEEviT_T0_T2_T3_T4_T5_)
        /*1970*/ 	.word	0x00000000


	//----- nvinfo : EIATTR_MIN_STACK_SIZE
	.align		4
.L_1125:
        /*1974*/ 	.byte	0x04, 0x12
        /*1976*/ 	.short	(.L_1127 - .L_1126)
	.align		4
.L_1126:
        /*1978*/ 	.word	index@(_ZN2at6native29vectorized_elementwise_kernelILi2ENS0_13AUnaryFunctorIsssZZZNS0_18lshift_kernel_cudaERNS_18TensorIteratorBaseEENKUlvE_clEvENKUlvE3_clEvEUlssE_EESt5arrayIPcLm2EEEEviT0_T1_)
        /*197c*/ 	.word	0x00000000


	//----- nvinfo : EIATTR_MIN_STACK_SIZE
	.align		4
.L_1127:
        /*1980*/ 	.byte	0x04, 0x12
        /*1982*/ 	.short	(.L_1129 - .L_1128)
	.align		4
.L_1128:
        /*1984*/ 	.word	index@(_ZN2at6native29vectorized_elementwise_kernelILi4ENS0_13AUnaryFunctorIsssZZZNS0_18lshift_kernel_cudaERNS_18TensorIteratorBaseEENKUlvE_clEvENKUlvE3_clEvEUlssE_EESt5arrayIPcLm2EEEEviT0_T1_)
        /*1988*/ 	.word	0x00000000


	//----- nvinfo : EIATTR_MIN_STACK_SIZE
	.align		4
.L_1129:
        /*198c*/ 	.byte	0x04, 0x12
        /*198e*/ 	.short	(.L_1131 - .L_1130)
	.align		4
.L_1130:
        /*1990*/ 	.word	index@(_ZN2at6native29vectorized_elementwise_kernelILi8ENS0_13AUnaryFunctorIsssZZZNS0_18lshift_kernel_cudaERNS_18TensorIteratorBaseEENKUlvE_clEvENKUlvE3_clEvEUlssE_EESt5arrayIPcLm2EEEEviT0_T1_)
        /*1994*/ 	.word	0x00000000


	//----- nvinfo : EIATTR_MIN_STACK_SIZE
	.align		4
.L_1131:
        /*1998*/ 	.byte	0x04, 0x12
        /*199a*/ 	.short	(.L_1133 - .L_1132)
	.align		4
.L_1132:
        /*199c*/ 	.word	index@(_ZN2at6native18elementwise_kernelILi128ELi4EZNS0_15gpu_kernel_implINS0_13BinaryFunctorIlllZZZNS0_18lshift_kernel_cudaERNS_18TensorIteratorBaseEENKUlvE_clEvENKUlvE2_clEvEUlllE_EEEEvS5_RKT_EUliE_EEviT1_)
        /*19a0*/ 	.word	0x00000000


	//----- nvinfo : EIATTR_MIN_STACK_SIZE
	.align		4
.L_1133:
        /*19a4*/ 	.byte	0x04, 0x12
        /*19a6*/ 	.short	(.L_1135 - .L_1134)
	.align		4
.L_1134:
        /*19a8*/ 	.word	index@(_ZN2at6native27unrolled_elementwise_kernelINS0_13BinaryFunctorIlllZZZNS0_18lshift_kernel_cudaERNS_18TensorIteratorBaseEENKUlvE_clEvENKUlvE2_clEvEUlllE_EESt5arrayIPcLm3EELi4E23TrivialOffsetCalculatorILi2EjESC_ILi1EjENS0_6memory12LoadWithCastILi2EEENSF_13StoreWithCastILi1EEEEEviT_T0_T2_T3_T4_T5_)
        /*19ac*/ 	.word	0x00000000


	//----- nvinfo : EIATTR_MIN_STACK_SIZE
	.align		4
.L_1135:
        /*19b0*/ 	.byte	0x04, 0x12
        /*19b2*/ 	.short	(.L_1137 - .L_1136)
	.align		4
.L_1136:
        /*19b4*/ 	.word	index@(_ZN2at6native18elementwise_kernelILi128ELi2EZNS0_22gpu_kernel_impl_nocastINS0_13BinaryFunctorIlllZZZNS0_18lshift_kernel_cudaERNS_18TensorIteratorBaseEENKUlvE_clEvENKUlvE2_clEvEUlllE_EEEEvS5_RKT_EUliE_EEviT1_)
        /*19b8*/ 	.word	0x00000000


	//----- nvinfo : EIATTR_MIN_STACK_SIZE
	.align		4
.L_1137:
        /*19bc*/ 	.byte	0x04, 0x12
        /*19be*/ 	.short	(.L_1139 - .L_1138)
	.align		4
.L_1138:
        /*19c0*/ 	.word	index@(_ZN2at6native27unrolled_elementwise_kernelINS0_13BinaryFunctorIlllZZZNS0_18lshift_kernel_cudaERNS_18TensorIteratorBaseEENKUlvE_clEvENKUlvE2_clEvEUlllE_EESt5arrayIPcLm3EELi4E23TrivialOffsetCalculatorILi2EjESC_ILi1EjENS0_6memory15LoadWithoutCastENSF_16StoreWithoutCastEEEviT_T0_T2_T3_T4_T5_)
        /*19c4*/ 	.word	0x00000000


	//----- nvinfo : EIATTR_MIN_STACK_SIZE
	.align		4
.L_1139:
        /*19c8*/ 	.byte	0x04, 0x12
        /*19ca*/ 	.short	(.L_1141 - .L_1140)
	.align		4
.L_1140:
        /*19cc*/ 	.word	index@(_ZN2at6native29vectorized_elementwise_kernelILi2ENS0_13BinaryFunctorIlllZZZNS0_18lshift_kernel_cudaERNS_18TensorIteratorBaseEENKUlvE_clEvENKUlvE2_clEvEUlllE_EESt5arrayIPcLm3EEEEviT0_T1_)
        /*19d0*/ 	.word	0x00000000


	//----- nvinfo : EIATTR_MIN_STACK_SIZE
	.align		4
.L_1141:
        /*19d4*/ 	.byte	0x04, 0x12
        /*19d6*/ 	.short	(.L_1143 - .L_1142)
	.align		4
.L_1142:
        /*19d8*/ 	.word	index@(_ZN2at6native29vectorized_elementwise_kernelILi4ENS0_13BinaryFunctorIlllZZZNS0_18lshift_kernel_cudaERNS_18TensorIteratorBaseEENKUlvE_clEvENKUlvE2_clEvEUlllE_EESt5arrayIPcLm3EEEEviT0_T1_)
        /*19dc*/ 	.word	0x00000000


	//----- nvinfo : EIATTR_MIN_STACK_SIZE
	.align		4
.L_1143:
        /*19e0*/ 	.byte	0x04, 0x12
        /*19e2*/ 	.short	(.L_1145 - .L_1144)
	.align		4
.L_1144:
        /*19e4*/ 	.word	index@(_ZN2at6native29vectorized_elementwise_kernelILi8ENS0_13BinaryFunctorIlllZZZNS0_18lshift_kernel_cudaERNS_18TensorIteratorBaseEENKUlvE_clEvENKUlvE2_clEvEUlllE_EESt5arrayIPcLm3EEEEviT0_T1_)
        /*19e8*/ 	.word	0x00000000


	//----- nvinfo : EIATTR_MIN_STACK_SIZE
	.align		4
.L_1145:
        /*19ec*/ 	.byte	0x04, 0x12
        /*19ee*/ 	.short	(.L_1147 - .L_1146)
	.align		4
.L_1146:
        /*19f0*/ 	.word	index@(_ZN2at6native18elementwise_kernelILi128ELi4EZNS0_15gpu_kernel_implINS0_13BUnaryFunctorIlllZZZNS0_18lshift_kernel_cudaERNS_18TensorIteratorBaseEENKUlvE_clEvENKUlvE2_clEvEUlllE_EEEEvS5_RKT_EUliE_EEviT1_)
        /*19f4*/ 	.word	0x00000000


	//----- nvinfo : EIATTR_MIN_STACK_SIZE
	.align		4
.L_1147:
        /*19f8*/ 	.byte	0x04, 0x12
        /*19fa*/ 	.short	(.L_1149 - .L_1148)
	.align		4
.L_1148:
        /*19fc*/ 	.word	index@(_ZN2at6native27unrolled_elementwise_kernelINS0_13BUnaryFunctorIlllZZZNS0_18lshift_kernel_cudaERNS_18TensorIteratorBaseEENKUlvE_clEvENKUlvE2_clEvEUlllE_EESt5arrayIPcLm2EELi4E23TrivialOffsetCalculatorILi1EjESD_NS0_6memory12LoadWithCastILi1EEENSE_13StoreWithCastILi1EEEEEviT_T0_T2_T3_T4_T5_)
        /*1a00*/ 	.word	0x00000000


	//----- nvinfo : EIATTR_MIN_STACK_SIZE
	.align		4
.L_1149:
        /*1a04*/ 	.byte	0x04, 0x12
        /*1a06*/ 	.short	(.L_1151 - .L_1150)
	.align		4
.L_1150:
        /*1a08*/ 	.word	index@(_ZN2at6native18elementwise_kernelILi128ELi2EZNS0_22gpu_kernel_impl_nocastINS0_13BUnaryFunctorIlllZZZNS0_18lshift_kernel_cudaERNS_18TensorIteratorBaseEENKUlvE_clEvENKUlvE2_clEvEUlllE_EEEEvS5_RKT_EUliE_EEviT1_)
        /*1a0c*/ 	.word	0x00000000


	//----- nvinfo : EIATTR_MIN_STACK_SIZE
	.align		4
.L_1151:
        /*1a10*/ 	.byte	0x04, 0x12
        /*1a12*/ 	.short	(.L_1153 - .L_1152)
	.align		4
.L_1152:
        /*1a14*/ 	.word	index@(_ZN2at6native27unrolled_elementwise_kernelINS0_13BUnaryFunctorIlllZZZNS0_18lshift_kernel_cudaERNS_18TensorIteratorBaseEENKUlvE_clEvENKUlvE2_clEvEUlllE_EESt5arrayIPcLm2EELi4E23TrivialOffsetCalculatorILi1EjESD_NS0_6memory15LoadWithoutCastENSE_16StoreWithoutCastEEEviT_T0_T2_T3_T4_T5_)
        /*1a18*/ 	.word	0x00000000


	//----- nvinfo : EIATTR_MIN_STACK_SIZE
	.align		4
.L_1153:
        /*1a1c*/ 	.byte	0x04, 0x12
        /*1a1e*/ 	.short	(.L_1155 - .L_1154)
	.align		4
.L_1154:
        /*1a20*/ 	.word	index@(_ZN2at6native29vectorized_elementwise_kernelILi2ENS0_13BUnaryFunctorIlllZZZNS0_18lshift_kernel_cudaERNS_18TensorIteratorBaseEENKUlvE_clEvENKUlvE2_clEvEUlllE_EESt5arrayIPcLm2EEEEviT0_T1_)
        /*1a24*/ 	.word	0x00000000


	//----- nvinfo : EIATTR_MIN_STACK_SIZE
	.align		4
.L_1155:
        /*1a28*/ 	.byte	0x04, 0x12
        /*1a2a*/ 	.short	(.L_1157 - .L_1156)
	.align		4
.L_1156:
        /*1a2c*/ 	.word	index@(_ZN2at6native29vectorized_elementwise_kernelILi4ENS0_13BUnaryFunctorIlllZZZNS0_18lshift_kernel_cudaERNS_18TensorIteratorBaseEENKUlvE_clEvENKUlvE2_clEvEUlllE_EESt5arrayIPcLm2EEEEviT0_T1_)
        /*1a30*/ 	.word	0x00000000


	//----- nvinfo : EIATTR_MIN_STACK_SIZE
	.align		4
.L_1157:
        /*1a34*/ 	.byte	0x04, 0x12
        /*1a36*/ 	.short	(.L_1159 - .L_1158)
	.align		4
.L_1158:
        /*1a38*/ 	.word	index@(_ZN2at6native29vectorized_elementwise_kernelILi8ENS0_13BUnaryFunctorIlllZZZNS0_18lshift_kernel_cudaERNS_18TensorIteratorBaseEENKUlvE_clEvENKUlvE2_clEvEUlllE_EESt5arrayIPcLm2EEEEviT0_T1_)
        /*1a3c*/ 	.word	0x00000000


	//----- nvinfo : EIATTR_MIN_STACK_SIZE
	.align		4
.L_1159:
        /*1a40*/ 	.byte	0x04, 0x12
        /*1a42*/ 	.short	(.L_1161 - .L_1160)
	.align		4
.L_1160:
        /*1a44*/ 	.word	index@(_ZN2at6native18elementwise_kernelILi128ELi4EZNS0_15gpu_kernel_implINS0_13AUnaryFunctorIlllZZZNS0_18lshift_kernel_cudaERNS_18TensorIteratorBaseEENKUlvE_clEvENKUlvE2_clEvEUlllE_EEEEvS5_RKT_EUliE_EEviT1_)
        /*1a48*/ 	.word	0x00000000


	//----- nvinfo : EIATTR_MIN_STACK_SIZE
	.align		4
.L_1161:
        /*1a4c*/ 	.byte	0x04, 0x12
        /*1a4e*/ 	.short	(.L_1163 - .L_1162)
	.align		4
.L_1162:
        /*1a50*/ 	.word	index@(_ZN2at6native27unrolled_elementwise_kernelINS0_13AUnaryFunctorIlllZZZNS0_18lshift_kernel_cudaERNS_18TensorIteratorBaseEENKUlvE_clEvENKUlvE2_clEvEUlllE_EESt5arrayIPcLm2EELi4E23TrivialOffsetCalculatorILi1EjESD_NS0_6memory12LoadWithCastILi1EEENSE_13StoreWithCastILi1EEEEEviT_T0_T2_T3_T4_T5_)
        /*1a54*/ 	.word	0x00000000


	//----- nvinfo : EIATTR_MIN_STACK_SIZE
	.align		4
.L_1163:
        /*1a58*/ 	.byte	0x04, 0x12
        /*1a5a*/ 	.short	(.L_1165 - .L_1164)
	.align		4
.L_1164:
        /*1a5c*/ 	.word	index@(_ZN2at6native18elementwise_kernelILi128ELi2EZNS0_22gpu_kernel_impl_nocastINS0_13AUnaryFunctorIlllZZZNS0_18lshift_kernel_cudaERNS_18TensorIteratorBaseEENKUlvE_clEvENKUlvE2_clEvEUlllE_EEEEvS5_RKT_EUliE_EEviT1_)
        /*1a60*/ 	.word	0x00000000


	//----- nvinfo : EIATTR_MIN_STACK_SIZE
	.align		4
.L_1165:
        /*1a64*/ 	.byte	0x04, 0x12
        /*1a66*/ 	.short	(.L_1167 - .L_1166)
	.align		4
.L_1166:
        /*1a68*/ 	.word	index@(_ZN2at6native27unrolled_elementwise_kernelINS0_13AUnaryFunctorIlllZZZNS0_18lshift_kernel_cudaERNS_18TensorIteratorBaseEENKUlvE_clEvENKUlvE2_clEvEUlllE_EESt5arrayIPcLm2EELi4E23TrivialOffsetCalculatorILi1EjESD_NS0_6memory15LoadWithoutCastENSE_16StoreWithoutCastEEEviT_T0_T2_T3_T4_T5_)
        /*1a6c*/ 	.word	0x00000000


	//----- nvinfo : EIATTR_MIN_STACK_SIZE
	.align		4
.L_1167:
        /*1a70*/ 	.byte	0x04, 0x12
        /*1a72*/ 	.short	(.L_1169 - .L_1168)
	.align		4
.L_1168:
        /*1a74*/ 	.word	index@(_ZN2at6native29vectorized_elementwise_kernelILi2ENS0_13AUnaryFunctorIlllZZZNS0_18lshift_kernel_cudaERNS_18TensorIteratorBaseEENKUlvE_clEvENKUlvE2_clEvEUlllE_EESt5arrayIPcLm2EEEEviT0_T1_)
        /*1a78*/ 	.word	0x00000000


	//----- nvinfo : EIATTR_MIN_STACK_SIZE
	.align		4
.L_1169:
        /*1a7c*/ 	.byte	0x04, 0x12
        /*1a7e*/ 	.short	(.L_1171 - .L_1170)
	.align		4
.L_1170:
        /*1a80*/ 	.word	index@(_ZN2at6native29vectorized_elementwise_kernelILi4ENS0_13AUnaryFunctorIlllZZZNS0_18lshift_kernel_cudaERNS_18TensorIteratorBaseEENKUlvE_clEvENKUlvE2_clEvEUlllE_EESt5arrayIPcLm2EEEEviT0_T1_)
        /*1a84*/ 	.word	0x00000000


	//----- nvinfo : EIATTR_MIN_STACK_SIZE
	.align		4
.L_1171:
        /*1a88*/ 	.byte	0x04, 0x12
        /*1a8a*/ 	.short	(.L_1173 - .L_1172)
	.align		4
.L_1172:
        /*1a8c*/ 	.word	index@(_ZN2at6native29vectorized_elementwise_kernelILi8ENS0_13AUnaryFunctorIlllZZZNS0_18lshift_kernel_cudaERNS_18TensorIteratorBaseEENKUlvE_clEvENKUlvE2_clEvEUlllE_EESt5arrayIPcLm2EEEEviT0_T1_)
        /*1a90*/ 	.word	0x00000000


	//----- nvinfo : EIATTR_MIN_STACK_SIZE
	.align		4
.L_1173:
        /*1a94*/ 	.byte	0x04, 0x12
        /*1a96*/ 	.short	(.L_1175 - .L_1174)
	.align		4
.L_1174:
        /*1a98*/ 	.word	index@(_ZN2at6native18elementwise_kernelILi128ELi4EZNS0_15gpu_kernel_implINS0_13BinaryFunctorIiiiZZZNS0_18lshift_kernel_cudaERNS_18TensorIteratorBaseEENKUlvE_clEvENKUlvE1_clEvEUliiE_EEEEvS5_RKT_EUliE_EEviT1_)
        /*1a9c*/ 	.word	0x00000000


	//----- nvinfo : EIATTR_MIN_STACK_SIZE
	.align		4
.L_1175:
        /*1aa0*/ 	.byte	0x04, 0x12
        /*1aa2*/ 	.short	(.L_1177 - .L_1176)
	.align		4
.L_1176:
        /*1aa4*/ 	.word	index@(_ZN2at6native27unrolled_elementwise_kernelINS0_13BinaryFunctorIiiiZZZNS0_18lshift_kernel_cudaERNS_18TensorIteratorBaseEENKUlvE_clEvENKUlvE1_clEvEUliiE_EESt5arrayIPcLm3EELi4E23TrivialOffsetCalculatorILi2EjESC_ILi1EjENS0_6memory12LoadWithCastILi2EEENSF_13StoreWithCastILi1EEEEEviT_T0_T2_T3_T4_T5_)
        /*1aa8*/ 	.word	0x00000000


	//----- nvinfo : EIATTR_MIN_STACK_SIZE
	.align		4
.L_1177:
        /*1aac*/ 	.byte	0x04, 0x12
        /*1aae*/ 	.short	(.L_1179 - .L_1178)
	.align		4
.L_1178:
        /*1ab0*/ 	.word	index@(_ZN2at6native18elementwise_kernelILi128ELi2EZNS0_22gpu_kernel_impl_nocastINS0_13BinaryFunctorIiiiZZZNS0_18lshift_kernel_cudaERNS_18TensorIteratorBaseEENKUlvE_clEvENKUlvE1_clEvEUliiE_EEEEvS5_RKT_EUliE_EEviT1_)
        /*1ab4*/ 	.word	0x00000000


	//----- nvinfo : EIATTR_MIN_STACK_SIZE
	.align		4
.L_1179:
        /*1ab8*/ 	.byte	0x04, 0x12
        /*1aba*/ 	.short	(.L_1181 - .L_1180)
	.align		4
.L_1180:
        /*1abc*/ 	.word	index@(_ZN2at6native27unrolled_elementwise_kernelINS0_13BinaryFunctorIiiiZZZNS0_18lshift_kernel_cudaERNS_18TensorIteratorBaseEENKUlvE_clEvENKUlvE1_clEvEUliiE_EESt5arrayIPcLm3EELi4E23TrivialOffsetCalculatorILi2EjESC_ILi1EjENS0_6memory15LoadWithoutCastENSF_16StoreWithoutCastEEEviT_T0_T2_T3_T4_T5_)
        /*1ac0*/ 	.word	0x00000000


	//----- nvinfo : EIATTR_MIN_STACK_SIZE
	.align		4
.L_1181:
        /*1ac4*/ 	.byte	0x04, 0x12
        /*1ac6*/ 	.short	(.L_1183 - .L_1182)
	.align		4
.L_1182:
        /*1ac8*/ 	.word	index@(_ZN2at6native29vectorized_elementwise_kernelILi2ENS0_13BinaryFunctorIiiiZZZNS0_18lshift_kernel_cudaERNS_18TensorIteratorBaseEENKUlvE_clEvENKUlvE1_clEvEUliiE_EESt5arrayIPcLm3EEEEviT0_T1_)
        /*1acc*/ 	.word	0x00000000


	//----- nvinfo : EIATTR_MIN_STACK_SIZE
	.align		4
.L_1183:
        /*1ad0*/ 	.byte	0x04, 0x12
        /*1ad2*/ 	.short	(.L_1185 - .L_1184)
	.align		4
.L_1184:
        /*1ad4*/ 	.word	index@(_ZN2at6native29vectorized_elementwise_kernelILi4ENS0_13BinaryFunctorIiiiZZZNS0_18lshift_kernel_cudaERNS_18TensorIteratorBaseEENKUlvE_clEvENKUlvE1_clEvEUliiE_EESt5arrayIPcLm3EEEEviT0_T1_)
        /*1ad8*/ 	.word	0x00000000


	//----- nvinfo : EIATTR_MIN_STACK_SIZE
	.align		4
.L_1185:
        /*1adc*/ 	.byte	0x04, 0x12
        /*1ade*/ 	.short	(.L_1187 - .L_1186)
	.align		4
.L_1186:
        /*1ae0*/ 	.word	index@(_ZN2at6native29vectorized_elementwise_kernelILi8ENS0_13BinaryFunctorIiiiZZZNS0_18lshift_kernel_cudaERNS_18TensorIteratorBaseEENKUlvE_clEvENKUlvE1_clEvEUliiE_EESt5arrayIPcLm3EEEEviT0_T1_)
        /*1ae4*/ 	.word	0x00000000


	//----- nvinfo : EIATTR_MIN_STACK_SIZE
	.align		4
.L_1187:
        /*1ae8*/ 	.byte	0x04, 0x12
        /*1aea*/ 	.short	(.L_1189 - .L_1188)
	.align		4
.L_1188:
        /*1aec*/ 	.word	index@(_ZN2at6native18elementwise_kernelILi128ELi4EZNS0_15gpu_kernel_implINS0_13BUnaryFunctorIiiiZZZNS0_18lshift_kernel_cudaERNS_18TensorIteratorBaseEENKUlvE_clEvENKUlvE1_clEvEUliiE_EEEEvS5_RKT_EUliE_EEviT1_)
        /*1af0*/ 	.word	0x00000000


	//----- nvinfo : EIATTR_MIN_STACK_SIZE
	.align		4
.L_1189:
        /*1af4*/ 	.byte	0x04, 0x12
        /*1af6*/ 	.short	(.L_1191 - .L_1190)
	.align		4
.L_1190:
        /*1af8*/ 	.word	index@(_ZN2at6native27unrolled_elementwise_kernelINS0_13BUnaryFunctorIiiiZZZNS0_18lshift_kernel_cudaERNS_18TensorIteratorBaseEENKUlvE_clEvENKUlvE1_clEvEUliiE_EESt5arrayIPcLm2EELi4E23TrivialOffsetCalculatorILi1EjESD_NS0_6memory12LoadWithCastILi1EEENSE_13StoreWithCastILi1EEEEEviT_T0_T2_T3_T4_T5_)
        /*1afc*/ 	.word	0x00000000


	//----- nvinfo : EIATTR_MIN_STACK_SIZE
	.align		4
.L_1191:
        /*1b00*/ 	.byte	0x04, 0x12
        /*1b02*/ 	.short	(.L_1193 - .L_1192)
	.align		4
.L_1192:
        /*1b04*/ 	.word	index@(_ZN2at6native18elementwise_kernelILi128ELi2EZNS0_22gpu_kernel_impl_nocastINS0_13BUnaryFunctorIiiiZZZNS0_18lshift_kernel_cudaERNS_18TensorIteratorBaseEENKUlvE_clEvENKUlvE1_clEvEUliiE_EEEEvS5_RKT_EUliE_EEviT1_)
        /*1b08*/ 	.word	0x00000000


	//----- nvinfo : EIATTR_MIN_STACK_SIZE
	.align		4
.L_1193:
        /*1b0c*/ 	.byte	0x04, 0x12
        /*1b0e*/ 	.short	(.L_1195 - .L_1194)
	.align		4
.L_1194:
        /*1b10*/ 	.word	index@(_ZN2at6native27unrolled_elementwise_kernelINS0_13BUnaryFunctorIiiiZZZNS0_18lshift_kernel_cudaERNS_18TensorIteratorBaseEENKUlvE_clEvENKUlvE1_clEvEUliiE_EESt5arrayIPcLm2EELi4E23TrivialOffsetCalculatorILi1EjESD_NS0_6memory15LoadWithoutCastENSE_16StoreWithoutCastEEEviT_T0_T2_T3_T4_T5_)
        /*1b14*/ 	.word	0x00000000


	//----- nvinfo : EIATTR_MIN_STACK_SIZE
	.align		4
.L_1195:
        /*1b18*/ 	.byte	0x04, 0x12
        /*1b1a*/ 	.short	(.L_1197 - .L_1196)
	.align		4
.L_1196:
        /*1b1c*/ 	.word	index@(_ZN2at6native29vectorized_elementwise_kernelILi2ENS0_13BUnaryFunctorIiiiZZZNS0_18lshift_kernel_cudaERNS_18TensorIteratorBaseEENKUlvE_clEvENKUlvE1_clEvEUliiE_EESt5arrayIPcLm2EEEEviT0_T1_)
        /*1b20*/ 	.word	0x00000000


	//----- nvinfo : EIATTR_MIN_STACK_SIZE
	.align		4
.L_1197:
        /*1b24*/ 	.byte	0x04, 0x12
        /*1b26*/ 	.short	(.L_1199 - .L_1198)
	.align		4
.L_1198:
        /*1b28*/ 	.word	index@(_ZN2at6native29vectorized_elementwise_kernelILi4ENS0_13BUnaryFunctorIiiiZZZNS0_18lshift_kernel_cudaERNS_18TensorIteratorBaseEENKUlvE_clEvENKUlvE1_clEvEUliiE_EESt5arrayIPcLm2EEEEviT0_T1_)
        /*1b2c*/ 	.word	0x00000000


	//----- nvinfo : EIATTR_MIN_STACK_SIZE
	.align		4
.L_1199:
        /*1b30*/ 	.byte	0x04, 0x12
        /*1b32*/ 	.short	(.L_1201 - .L_1200)
	.align		4
.L_1200:
        /*1b34*/ 	.word	index@(_ZN2at6native29vectorized_elementwise_kernelILi8ENS0_13BUnaryFunctorIiiiZZZNS0_18lshift_kernel_cudaERNS_18TensorIteratorBaseEENKUlvE_clEvENKUlvE1_clEvEUliiE_EESt5arrayIPcLm2EEEEviT0_T1_)
        /*1b38*/ 	.word	0x00000000


	//----- nvinfo : EIATTR_MIN_STACK_SIZE
	.align		4
.L_1201:
        /*1b3c*/ 	.byte	0x04, 0x12
        /*1b3e*/ 	.short	(.L_1203 - .L_1202)
	.align		4
.L_1202:
        /*1b40*/ 	.word	index@(_ZN2at6native18elementwise_kernelILi128ELi4EZNS0_15gpu_kernel_implINS0_13AUnaryFunctorIiiiZZZNS0_18lshift_kernel_cudaERNS_18TensorIteratorBaseEENKUlvE_clEvENKUlvE1_clEvEUliiE_EEEEvS5_RKT_EUliE_EEviT1_)
        /*1b44*/ 	.word	0x00000000


	//----- nvinfo : EIATTR_MIN_STACK_SIZE
	.align		4
.L_1203:
        /*1b48*/ 	.byte	0x04, 0x12
        /*1b4a*/ 	.short	(.L_1205 - .L_1204)
	.align		4
.L_1204:
        /*1b4c*/ 	.word	index@(_ZN2at6native27unrolled_elementwise_kernelINS0_13AUnaryFunctorIiiiZZZNS0_18lshift_kernel_cudaERNS_18TensorIteratorBaseEENKUlvE_clEvENKUlvE1_clEvEUliiE_EESt5arrayIPcLm2EELi4E23TrivialOffsetCalculatorILi1EjESD_NS0_6memory12LoadWithCastILi1EEENSE_13StoreWithCastILi1EEEEEviT_T0_T2_T3_T4_T5_)
        /*1b50*/ 	.word	0x00000000


	//----- nvinfo : EIATTR_MIN_STACK_SIZE
	.align		4
.L_1205:
        /*1b54*/ 	.byte	0x04, 0x12
        /*1b56*/ 	.short	(.L_1207 - .L_1206)
	.align		4
.L_1206:
        /*1b58*/ 	.word	index@(_ZN2at6native18elementwise_kernelILi128ELi2EZNS0_22gpu_kernel_impl_nocastINS0_13AUnaryFunctorIiiiZZZNS0_18lshift_kernel_cudaERNS_18TensorIteratorBaseEENKUlvE_clEvENKUlvE1_clEvEUliiE_EEEEvS5_RKT_EUliE_EEviT1_)
        /*1b5c*/ 	.word	0x00000000


	//----- nvinfo : EIATTR_MIN_STACK_SIZE
	.align		4
.L_1207:
        /*1b60*/ 	.byte	0x04, 0x12
        /*1b62*/ 	.short	(.L_1209 - .L_1208)
	.align		4
.L_1208:
        /*1b64*/ 	.word	index@(_ZN2at6native27unrolled_elementwise_kernelINS0_13AUnaryFunctorIiiiZZZNS0_18lshift_kernel_cudaERNS_18TensorIteratorBaseEENKUlvE_clEvENKUlvE1_clEvEUliiE_EESt5arrayIPcLm2EELi4E23TrivialOffsetCalculatorILi1EjESD_NS0_6memory15LoadWithoutCastENSE_16StoreWithoutCastEEEviT_T0_T2_T3_T4_T5_)
        /*1b68*/ 	.word	0x00000000


	//----- nvinfo : EIATTR_MIN_STACK_SIZE
	.align		4
.L_1209:
        /*1b6c*/ 	.byte	0x04, 0x12
        /*1b6e*/ 	.short	(.L_1211 - .L_1210)
	.align		4
.L_1210:
        /*1b70*/ 	.word	index@(_ZN2at6native29vectorized_elementwise_kernelILi2ENS0_13AUnaryFunctorIiiiZZZNS0_18lshift_kernel_cudaERNS_18TensorIteratorBaseEENKUlvE_clEvENKUlvE1_clEvEUliiE_EESt5arrayIPcLm2EEEEviT0_T1_)
        /*1b74*/ 	.word	0x00000000


	//----- nvinfo : EIATTR_MIN_STACK_SIZE
	.align		4
.L_1211:
        /*1b78*/ 	.byte	0x04, 0x12
        /*1b7a*/ 	.short	(.L_1213 - .L_1212)
	.align		4
.L_1212:
        /*1b7c*/ 	.word	index@(_ZN2at6native29vectorized_elementwise_kernelILi4ENS0_13AUnaryFunctorIiiiZZZNS0_18lshift_kernel_cudaERNS_18TensorIteratorBaseEENKUlvE_clEvENKUlvE1_clEvEUliiE_EESt5arrayIPcLm2EEEEviT0_T1_)
        /*1b80*/ 	.word	0x00000000


	//----- nvinfo : EIATTR_MIN_STACK_SIZE
	.align		4
.L_1213:
        /*1b84*/ 	.byte	0x04, 0x12
        /*1b86*/ 	.short	(.L_1215 - .L_1214)
	.align		4
.L_1214:
        /*1b88*/ 	.word	index@(_ZN2at6native29vectorized_elementwise_kernelILi8ENS0_13AUnaryFunctorIiiiZZZNS0_18lshift_kernel_cudaERNS_18TensorIteratorBaseEENKUlvE_clEvENKUlvE1_clEvEUliiE_EESt5arrayIPcLm2EEEEviT0_T1_)
        /*1b8c*/ 	.word	0x00000000


	//----- nvinfo : EIATTR_MIN_STACK_SIZE
	.align		4
.L_1215:
        /*1b90*/ 	.byte	0x04, 0x12
        /*1b92*/ 	.short	(.L_1217 - .L_1216)
	.align		4
.L_1216:
        /*1b94*/ 	.word	index@(_ZN2at6native18elementwise_kernelILi128ELi4EZNS0_15gpu_kernel_implINS0_13BinaryFunctorIaaaZZZNS0_18lshift_kernel_cudaERNS_18TensorIteratorBaseEENKUlvE_clEvENKUlvE0_clEvEUlaaE_EEEEvS5_RKT_EUliE_EEviT1_)
        /*1b98*/ 	.word	0x00000000


	//----- nvinfo : EIATTR_MIN_STACK_SIZE
	.align		4
.L_1217:
        /*1b9c*/ 	.byte	0x04, 0x12
        /*1b9e*/ 	.short	(.L_1219 - .L_1218)
	.align		4
.L_1218:
        /*1ba0*/ 	.word	index@(_ZN2at6native27unrolled_elementwise_kernelINS0_13BinaryFunctorIaaaZZZNS0_18lshift_kernel_cudaERNS_18TensorIteratorBaseEENKUlvE_clEvENKUlvE0_clEvEUlaaE_EESt5arrayIPcLm3EELi4E23TrivialOffsetCalculatorILi2EjESC_ILi1EjENS0_6memory12LoadWithCastILi2EEENSF_13StoreWithCastILi1EEEEEviT_T0_T2_T3_T4_T5_)
        /*1ba4*/ 	.word	0x00000000


	//----- nvinfo : EIATTR_MIN_STACK_SIZE
	.align		4
.L_1219:
        /*1ba8*/ 	.byte	0x04, 0x12
        /*1baa*/ 	.short	(.L_1221 - .L_1220)
	.align		4
.L_1220:
        /*1bac*/ 	.word	index@(_ZN2at6native18elementwise_kernelILi128ELi4EZNS0_22gpu_kernel_impl_nocastINS0_13BinaryFunctorIaaaZZZNS0_18lshift_kernel_cudaERNS_18TensorIteratorBaseEENKUlvE_clEvENKUlvE0_clEvEUlaaE_EEEEvS5_RKT_EUliE_EEviT1_)
        /*1bb0*/ 	.word	0x00000000


	//----- nvinfo : EIATTR_MIN_STACK_SIZE
	.align		4
.L_1221:
        /*1bb4*/ 	.byte	0x04, 0x12
        /*1bb6*/ 	.short	(.L_1223 - .L_1222)
	.align		4
.L_1222:
        /*1bb8*/ 	.word	index@(_ZN2at6native27unrolled_elementwise_kernelINS0_13BinaryFunctorIaaaZZZNS0_18lshift_kernel_cudaERNS_18TensorIteratorBaseEENKUlvE_clEvENKUlvE0_clEvEUlaaE_EESt5arrayIPcLm3EELi4E23TrivialOffsetCalculatorILi2EjESC_ILi1EjENS0_6memory15LoadWithoutCastENSF_16StoreWithoutCastEEEviT_T0_T2_T3_T4_T5_)
        /*1bbc*/ 	.word	0x00000000


	//----- nvinfo : EIATTR_MIN_STACK_SIZE
	.align		4
.L_1223:
        /*1bc0*/ 	.byte	0x04, 0x12
        /*1bc2*/ 	.short	(.L_1225 - .L_1224)
	.align		4
.L_1224:
        /*1bc4*/ 	.word	index@(_ZN2at6native29vectorized_elementwise_kernelILi2ENS0_13BinaryFunctorIaaaZZZNS0_18lshift_kernel_cudaERNS_18TensorIteratorBaseEENKUlvE_clEvENKUlvE0_clEvEUlaaE_EESt5arrayIPcLm3EEEEviT0_T1_)
        /*1bc8*/ 	.word	0x00000000


	//----- nvinfo : EIATTR_MIN_STACK_SIZE
	.align		4
.L_1225:
        /*1bcc*/ 	.byte	0x04, 0x12
        /*1bce*/ 	.short	(.L_1227 - .L_1226)
	.align		4
.L_1226:
        /*1bd0*/ 	.word	index@(_ZN2at6native29vectorized_elementwise_kernelILi4ENS0_13BinaryFunctorIaaaZZZNS0_18lshift_kernel_cudaERNS_18TensorIteratorBaseEENKUlvE_clEvENKUlvE0_clEvEUlaaE_EESt5arrayIPcLm3EEEEviT0_T1_)
        /*1bd4*/ 	.word	0x00000000


	//----- nvinfo : EIATTR_MIN_STACK_SIZE
	.align		4
.L_1227:
        /*1bd8*/ 	.byte	0x04, 0x12
        /*1bda*/ 	.short	(.L_1229 - .L_1228)
	.align		4
.L_1228:
        /*1bdc*/ 	.word	index@(_ZN2at6native29vectorized_elementwise_kernelILi8ENS0_13BinaryFunctorIaaaZZZNS0_18lshift_kernel_cudaERNS_18TensorIteratorBaseEENKUlvE_clEvENKUlvE0_clEvEUlaaE_EESt5arrayIPcLm3EEEEviT0_T1_)
        /*1be0*/ 	.word	0x00000000


	//----- nvinfo : EIATTR_MIN_STACK_SIZE
	.align		4
.L_1229:
        /*1be4*/ 	.byte	0x04, 0x12
        /*1be6*/ 	.short	(.L_1231 - .L_1230)
	.align		4
.L_1230:
        /*1be8*/ 	.word	index@(_ZN2at6native18elementwise_kernelILi128ELi4EZNS0_15gpu_kernel_implINS0_13BUnaryFunctorIaaaZZZNS0_18lshift_kernel_cudaERNS_18TensorIteratorBaseEENKUlvE_clEvENKUlvE0_clEvEUlaaE_EEEEvS5_RKT_EUliE_EEviT1_)
        /*1bec*/ 	.word	0x00000000


	//----- nvinfo : EIATTR_MIN_STACK_SIZE
	.align		4
.L_1231:
        /*1bf0*/ 	.byte	0x04, 0x12
        /*1bf2*/ 	.short	(.L_1233 - .L_1232)
	.align		4
.L_1232:
        /*1bf4*/ 	.word	index@(_ZN2at6native27unrolled_elementwise_kernelINS0_13BUnaryFunctorIaaaZZZNS0_18lshift_kernel_cudaERNS_18TensorIteratorBaseEENKUlvE_clEvENKUlvE0_clEvEUlaaE_EESt5arrayIPcLm2EELi4E23TrivialOffsetCalculatorILi1EjESD_NS0_6memory12LoadWithCastILi1EEENSE_13StoreWithCastILi1EEEEEviT_T0_T2_T3_T4_T5_)
        /*1bf8*/ 	.word	0x00000000


	//----- nvinfo : EIATTR_MIN_STACK_SIZE
	.align		4
.L_1233:
        /*1bfc*/ 	.byte	0x04, 0x12
        /*1bfe*/ 	.short	(.L_1235 - .L_1234)
	.align		4
.L_1234:
        /*1c00*/ 	.word	index@(_ZN2at6native18elementwise_kernelILi128ELi4EZNS0_22gpu_kernel_impl_nocastINS0_13BUnaryFunctorIaaaZZZNS0_18lshift_kernel_cudaERNS_18TensorIteratorBaseEENKUlvE_clEvENKUlvE0_clEvEUlaaE_EEEEvS5_RKT_EUliE_EEviT1_)
        /*1c04*/ 	.word	0x00000000


	//----- nvinfo : EIATTR_MIN_STACK_SIZE
	.align		4
.L_1235:
        /*1c08*/ 	.byte	0x04, 0x12
        /*1c0a*/ 	.short	(.L_1237 - .L_1236)
	.align		4
.L_1236:
        /*1c0c*/ 	.word	index@(_ZN2at6native27unrolled_elementwise_kernelINS0_13BUnaryFunctorIaaaZZZNS0_18lshift_kernel_cudaERNS_18TensorIteratorBaseEENKUlvE_clEvENKUlvE0_clEvEUlaaE_EESt5arrayIPcLm2EELi4E23TrivialOffsetCalculatorILi1EjESD_NS0_6memory15LoadWithoutCastENSE_16StoreWithoutCastEEEviT_T0_T2_T3_T4_T5_)
        /*1c10*/ 	.word	0x00000000


	//----- nvinfo : EIATTR_MIN_STACK_SIZE
	.align		4
.L_1237:
        /*1c14*/ 	.byte	0x04, 0x12
        /*1c16*/ 	.short	(.L_1239 - .L_1238)
	.align		4
.L_1238:
        /*1c18*/ 	.word	index@(_ZN2at6native29vectorized_elementwise_kernelILi2ENS0_13BUnaryFunctorIaaaZZZNS0_18lshift_kernel_cudaERNS_18TensorIteratorBaseEENKUlvE_clEvENKUlvE0_clEvEUlaaE_EESt5arrayIPcLm2EEEEviT0_T1_)
        /*1c1c*/ 	.word	0x00000000


	//----- nvinfo : EIATTR_MIN_STACK_SIZE
	.align		4
.L_1239:
        /*1c20*/ 	.byte	0x04, 0x12
        /*1c22*/ 	.short	(.L_1241 - .L_1240)
	.align		4
.L_1240:
        /*1c24*/ 	.word	index@(_ZN2at6native29vectorized_elementwise_kernelILi4ENS0_13BUnaryFunctorIaaaZZZNS0_18lshift_kernel_cudaERNS_18TensorIteratorBaseEENKUlvE_clEvENKUlvE0_clEvEUlaaE_EESt5arrayIPcLm2EEEEviT0_T1_)
        /*1c28*/ 	.word	0x00000000


	//----- nvinfo : EIATTR_MIN_STACK_SIZE
	.align		4
.L_1241:
        /*1c2c*/ 	.byte	0x04, 0x12
        /*1c2e*/ 	.short	(.L_1243 - .L_1242)
	.align		4
.L_1242:
        /*1c30*/ 	.word	index@(_ZN2at6native29vectorized_elementwise_kernelILi8ENS0_13BUnaryFunctorIaaaZZZNS0_18lshift_kernel_cudaERNS_18TensorIteratorBaseEENKUlvE_clEvENKUlvE0_clEvEUlaaE_EESt5arrayIPcLm2EEEEviT0_T1_)
        /*1c34*/ 	.word	0x00000000


	//----- nvinfo : EIATTR_MIN_STACK_SIZE
	.align		4
.L_1243:
        /*1c38*/ 	.byte	0x04, 0x12
        /*1c3a*/ 	.short	(.L_1245 - .L_1244)
	.align		4
.L_1244:
        /*1c3c*/ 	.word	index@(_ZN2at6native18elementwise_kernelILi128ELi4EZNS0_15gpu_kernel_implINS0_13AUnaryFunctorIaaaZZZNS0_18lshift_kernel_cudaERNS_18TensorIteratorBaseEENKUlvE_clEvENKUlvE0_clEvEUlaaE_EEEEvS5_RKT_EUliE_EEviT1_)
        /*1c40*/ 	.word	0x00000000


	//----- nvinfo : EIATTR_MIN_STACK_SIZE
	.align		4
.L_1245:
        /*1c44*/ 	.byte	0x04, 0x12
        /*1c46*/ 	.short	(.L_1247 - .L_1246)
	.align		4
.L_1246:
        /*1c48*/ 	.word	index@(_ZN2at6native27unrolled_elementwise_kernelINS0_13AUnaryFunctorIaaaZZZNS0_18lshift_kernel_cudaERNS_18TensorIteratorBaseEENKUlvE_clEvENKUlvE0_clEvEUlaaE_EESt5arrayIPcLm2EELi4E23TrivialOffsetCalculatorILi1EjESD_NS0_6memory12LoadWithCastILi1EEENSE_13StoreWithCastILi1EEEEEviT_T0_T2_T3_T4_T5_)
        /*1c4c*/ 	.word	0x00000000


	//----- nvinfo : EIATTR_MIN_STACK_SIZE
	.align		4
.L_1247:
        /*1c50*/ 	.byte	0x04, 0x12
        /*1c52*/ 	.short	(.L_1249 - .L_1248)
	.align		4
.L_1248:
        /*1c54*/ 	.word	index@(_ZN2at6native18elementwise_kernelILi128ELi4EZNS0_22gpu_kernel_impl_nocastINS0_13AUnaryFunctorIaaaZZZNS0_18lshift_kernel_cudaERNS_18TensorIteratorBaseEENKUlvE_clEvENKUlvE0_clEvEUlaaE_EEEEvS5_RKT_EUliE_EEviT1_)
        /*1c58*/ 	.word	0x00000000


	//----- nvinfo : EIATTR_MIN_STACK_SIZE
	.align		4
.L_1249:
        /*1c5c*/ 	.byte	0x04, 0x12
        /*1c5e*/ 	.short	(.L_1251 - .L_1250)
	.align		4
.L_1250:
        /*1c60*/ 	.word	index@(_ZN2at6native27unrolled_elementwise_kernelINS0_13AUnaryFunctorIaaaZZZNS0_18lshift_kernel_cudaERNS_18TensorIteratorBaseEENKUlvE_clEvENKUlvE0_clEvEUlaaE_EESt5arrayIPcLm2EELi4E23TrivialOffsetCalculatorILi1EjESD_NS0_6memory15LoadWithoutCastENSE_16StoreWithoutCastEEEviT_T0_T2_T3_T4_T5_)
        /*1c64*/ 	.word	0x00000000


	//----- nvinfo : EIATTR_MIN_STACK_SIZE
	.align		4
.L_1251:
        /*1c68*/ 	.byte	0x04, 0x12
        /*1c6a*/ 	.short	(.L_1253 - .L_1252)
	.align		4
.L_1252:
        /*1c6c*/ 	.word	index@(_ZN2at6native29vectorized_elementwise_kernelILi2ENS0_13AUnaryFunctorIaaaZZZNS0_18lshift_kernel_cudaERNS_18TensorIteratorBaseEENKUlvE_clEvENKUlvE0_clEvEUlaaE_EESt5arrayIPcLm2EEEEviT0_T1_)
        /*1c70*/ 	.word	0x00000000


	//----- nvinfo : EIATTR_MIN_STACK_SIZE
	.align		4
.L_1253:
        /*1c74*/ 	.byte	0x04, 0x12
        /*1c76*/ 	.short	(.L_1255 - .L_1254)
	.align		4
.L_1254:
        /*1c78*/ 	.word	index@(_ZN2at6native29vectorized_elementwise_kernelILi4ENS0_13AUnaryFunctorIaaaZZZNS0_18lshift_kernel_cudaERNS_18TensorIteratorBaseEENKUlvE_clEvENKUlvE0_clEvEUlaaE_EESt5arrayIPcLm2EEEEviT0_T1_)
        /*1c7c*/ 	.word	0x00000000


	//----- nvinfo : EIATTR_MIN_STACK_SIZE
	.align		4
.L_1255:
        /*1c80*/ 	.byte	0x04, 0x12
        /*1c82*/ 	.short	(.L_1257 - .L_1256)
	.align		4
.L_1256:
        /*1c84*/ 	.word	index@(_ZN2at6native29vectorized_elementwise_kernelILi8ENS0_13AUnaryFunctorIaaaZZZNS0_18lshift_kernel_cudaERNS_18TensorIteratorBaseEENKUlvE_clEvENKUlvE0_clEvEUlaaE_EESt5arrayIPcLm2EEEEviT0_T1_)
        /*1c88*/ 	.word	0x00000000


	//----- nvinfo : EIATTR_MIN_STACK_SIZE
	.align		4
.L_1257:
        /*1c8c*/ 	.byte	0x04, 0x12
        /*1c8e*/ 	.short	(.L_1259 - .L_1258)
	.align		4
.L_1258:
        /*1c90*/ 	.word	index@(_ZN2at6native18elementwise_kernelILi128ELi4EZNS0_15gpu_kernel_implINS0_13BinaryFunctorIhhhZZZNS0_18lshift_kernel_cudaERNS_18TensorIteratorBaseEENKUlvE_clEvENKUlvE_clEvEUlhhE_EEEEvS5_RKT_EUliE_EEviT1_)
        /*1c94*/ 	.word	0x00000000


	//----- nvinfo : EIATTR_MIN_STACK_SIZE
	.align		4
.L_1259:
        /*1c98*/ 	.byte	0x04, 0x12
        /*1c9a*/ 	.short	(.L_1261 - .L_1260)
	.align		4
.L_1260:
        /*1c9c*/ 	.word	index@(_ZN2at6native27unrolled_elementwise_kernelINS0_13BinaryFunctorIhhhZZZNS0_18lshift_kernel_cudaERNS_18TensorIteratorBaseEENKUlvE_clEvENKUlvE_clEvEUlhhE_EESt5arrayIPcLm3EELi4E23TrivialOffsetCalculatorILi2EjESC_ILi1EjENS0_6memory12LoadWithCastILi2EEENSF_13StoreWithCastILi1EEEEEviT_T0_T2_T3_T4_T5_)
        /*1ca0*/ 	.word	0x00000000


	//----- nvinfo : EIATTR_MIN_STACK_SIZE
	.align		4
.L_1261:
        /*1ca4*/ 	.byte	0x04, 0x12
        /*1ca6*/ 	.short	(.L_1263 - .L_1262)
	.align		4
.L_1262:
        /*1ca8*/ 	.word	index@(_ZN2at6native18elementwise_kernelILi128ELi4EZNS0_22gpu_kernel_impl_nocastINS0_13BinaryFunctorIhhhZZZNS0_18lshift_kernel_cudaERNS_18TensorIteratorBaseEENKUlvE_clEvENKUlvE_clEvEUlhhE_EEEEvS5_RKT_EUliE_EEviT1_)
        /*1cac*/ 	.word	0x00000000


	//----- nvinfo : EIATTR_MIN_STACK_SIZE
	.align		4
.L_1263:
        /*1cb0*/ 	.byte	0x04, 0x12
        /*1cb2*/ 	.short	(.L_1265 - .L_1264)
	.align		4
.L_1264:
        /*1cb4*/ 	.word	index@(_ZN2at6native27unrolled_elementwise_kernelINS0_13BinaryFunctorIhhhZZZNS0_18lshift_kernel_cudaERNS_18TensorIteratorBaseEENKUlvE_clEvENKUlvE_clEvEUlhhE_EESt5arrayIPcLm3EELi4E23TrivialOffsetCalculatorILi2EjESC_ILi1EjENS0_6memory15LoadWithoutCastENSF_16StoreWithoutCastEEEviT_T0_T2_T3_T4_T5_)
        /*1cb8*/ 	.word	0x00000000


	//----- nvinfo : EIATTR_MIN_STACK_SIZE
	.align		4
.L_1265:
        /*1cbc*/ 	.byte	0x04, 0x12
        /*1cbe*/ 	.short	(.L_1267 - .L_1266)
	.align		4
.L_1266:
        /*1cc0*/ 	.word	index@(_ZN2at6native29vectorized_elementwise_kernelILi2ENS0_13BinaryFunctorIhhhZZZNS0_18lshift_kernel_cudaERNS_18TensorIteratorBaseEENKUlvE_clEvENKUlvE_clEvEUlhhE_EESt5arrayIPcLm3EEEEviT0_T1_)
        /*1cc4*/ 	.word	0x00000000


	//----- nvinfo : EIATTR_MIN_STACK_SIZE
	.align		4
.L_1267:
        /*1cc8*/ 	.byte	0x04, 0x12
        /*1cca*/ 	.short	(.L_1269 - .L_1268)
	.align		4
.L_1268:
        /*1ccc*/ 	.word	index@(_ZN2at6native29vectorized_elementwise_kernelILi4ENS0_13BinaryFunctorIhhhZZZNS0_18lshift_kernel_cudaERNS_18TensorIteratorBaseEENKUlvE_clEvENKUlvE_clEvEUlhhE_EESt5arrayIPcLm3EEEEviT0_T1_)
        /*1cd0*/ 	.word	0x00000000


	//----- nvinfo : EIATTR_MIN_STACK_SIZE
	.align		4
.L_1269:
        /*1cd4*/ 	.byte	0x04, 0x12
        /*1cd6*/ 	.short	(.L_1271 - .L_1270)
	.align		4
.L_1270:
        /*1cd8*/ 	.word	index@(_ZN2at6native29vectorized_elementwise_kernelILi8ENS0_13BinaryFunctorIhhhZZZNS0_18lshift_kernel_cudaERNS_18TensorIteratorBaseEENKUlvE_clEvENKUlvE_clEvEUlhhE_EESt5arrayIPcLm3EEEEviT0_T1_)
        /*1cdc*/ 	.word	0x00000000


	//----- nvinfo : EIATTR_MIN_STACK_SIZE
	.align		4
.L_1271:
        /*1ce0*/ 	.byte	0x04, 0x12
        /*1ce2*/ 	.short	(.L_1273 - .L_1272)
	.align		4
.L_1272:
        /*1ce4*/ 	.word	index@(_ZN2at6native18elementwise_kernelILi128ELi4EZNS0_15gpu_kernel_implINS0_13BUnaryFunctorIhhhZZZNS0_18lshift_kernel_cudaERNS_18TensorIteratorBaseEENKUlvE_clEvENKUlvE_clEvEUlhhE_EEEEvS5_RKT_EUliE_EEviT1_)
        /*1ce8*/ 	.word	0x00000000


	//----- nvinfo : EIATTR_MIN_STACK_SIZE
	.align		4
.L_1273:
        /*1cec*/ 	.byte	0x04, 0x12
        /*1cee*/ 	.short	(.L_1275 - .L_1274)
	.align		4
.L_1274:
        /*1cf0*/ 	.word	index@(_ZN2at6native27unrolled_elementwise_kernelINS0_13BUnaryFunctorIhhhZZZNS0_18lshift_kernel_cudaERNS_18TensorIteratorBaseEENKUlvE_clEvENKUlvE_clEvEUlhhE_EESt5arrayIPcLm2EELi4E23TrivialOffsetCalculatorILi1EjESD_NS0_6memory12LoadWithCastILi1EEENSE_13StoreWithCastILi1EEEEEviT_T0_T2_T3_T4_T5_)
        /*1cf4*/ 	.word	0x00000000


	//----- nvinfo : EIATTR_MIN_STACK_SIZE
	.align		4
.L_1275:
        /*1cf8*/ 	.byte	0x04, 0x12
        /*1cfa*/ 	.short	(.L_1277 - .L_1276)
	.align		4
.L_1276:
        /*1cfc*/ 	.word	index@(_ZN2at6native18elementwise_kernelILi128ELi4EZNS0_22gpu_kernel_impl_nocastINS0_13BUnaryFunctorIhhhZZZNS0_18lshift_kernel_cudaERNS_18TensorIteratorBaseEENKUlvE_clEvENKUlvE_clEvEUlhhE_EEEEvS5_RKT_EUliE_EEviT1_)
        /*1d00*/ 	.word	0x00000000


	//----- nvinfo : EIATTR_MIN_STACK_SIZE
	.align		4
.L_1277:
        /*1d04*/ 	.byte	0x04, 0x12
        /*1d06*/ 	.short	(.L_1279 - .L_1278)
	.align		4
.L_1278:
        /*1d08*/ 	.word	index@(_ZN2at6native27unrolled_elementwise_kernelINS0_13BUnaryFunctorIhhhZZZNS0_18lshift_kernel_cudaERNS_18TensorIteratorBaseEENKUlvE_clEvENKUlvE_clEvEUlhhE_EESt5arrayIPcLm2EELi4E23TrivialOffsetCalculatorILi1EjESD_NS0_6memory15LoadWithoutCastENSE_16StoreWithoutCastEEEviT_T0_T2_T3_T4_T5_)
        /*1d0c*/ 	.word	0x00000000


	//----- nvinfo : EIATTR_MIN_STACK_SIZE
	.align		4
.L_1279:
        /*1d10*/ 	.byte	0x04, 0x12
        /*1d12*/ 	.short	(.L_1281 - .L_1280)
	.align		4
.L_1280:
        /*1d14*/ 	.word	index@(_ZN2at6native29vectorized_elementwise_kernelILi2ENS0_13BUnaryFunctorIhhhZZZNS0_18lshift_kernel_cudaERNS_18TensorIteratorBaseEENKUlvE_clEvENKUlvE_clEvEUlhhE_EESt5arrayIPcLm2EEEEviT0_T1_)
        /*1d18*/ 	.word	0x00000000


	//----- nvinfo : EIATTR_MIN_STACK_SIZE
	.align		4
.L_1281:
        /*1d1c*/ 	.byte	0x04, 0x12
        /*1d1e*/ 	.short	(.L_1283 - .L_1282)
	.align		4
.L_1282:
        /*1d20*/ 	.word	index@(_ZN2at6native29vectorized_elementwise_kernelILi4ENS0_13BUnaryFunctorIhhhZZZNS0_18lshift_kernel_cudaERNS_18TensorIteratorBaseEENKUlvE_clEvENKUlvE_clEvEUlhhE_EESt5arrayIPcLm2EEEEviT0_T1_)
        /*1d24*/ 	.word	0x00000000


	//----- nvinfo : EIATTR_MIN_STACK_SIZE
	.align		4
.L_1283:
        /*1d28*/ 	.byte	0x04, 0x12
        /*1d2a*/ 	.short	(.L_1285 - .L_1284)
	.align		4
.L_1284:
        /*1d2c*/ 	.word	index@(_ZN2at6native29vectorized_elementwise_kernelILi8ENS0_13BUnaryFunctorIhhhZZZNS0_18lshift_kernel_cudaERNS_18TensorIteratorBaseEENKUlvE_clEvENKUlvE_clEvEUlhhE_EESt5arrayIPcLm2EEEEviT0_T1_)
        /*1d30*/ 	.word	0x00000000


	//----- nvinfo : EIATTR_MIN_STACK_SIZE
	.align		4
.L_1285:
        /*1d34*/ 	.byte	0x04, 0x12
        /*1d36*/ 	.short	(.L_1287 - .L_1286)
	.align		4
.L_1286:
        /*1d38*/ 	.word	index@(_ZN2at6native18elementwise_kernelILi128ELi4EZNS0_15gpu_kernel_implINS0_13AUnaryFunctorIhhhZZZNS0_18lshift_kernel_cudaERNS_18TensorIteratorBaseEENKUlvE_clEvENKUlvE_clEvEUlhhE_EEEEvS5_RKT_EUliE_EEviT1_)
        /*1d3c*/ 	.word	0x00000000


	//----- nvinfo : EIATTR_MIN_STACK_SIZE
	.align		4
.L_1287:
        /*1d40*/ 	.byte	0x04, 0x12
        /*1d42*/ 	.short	(.L_1289 - .L_1288)
	.align		4
.L_1288:
        /*1d44*/ 	.word	index@(_ZN2at6native27unrolled_elementwise_kernelINS0_13AUnaryFunctorIhhhZZZNS0_18lshift_kernel_cudaERNS_18TensorIteratorBaseEENKUlvE_clEvENKUlvE_clEvEUlhhE_EESt5arrayIPcLm2EELi4E23TrivialOffsetCalculatorILi1EjESD_NS0_6memory12LoadWithCastILi1EEENSE_13StoreWithCastILi1EEEEEviT_T0_T2_T3_T4_T5_)
        /*1d48*/ 	.word	0x00000000


	//----- nvinfo : EIATTR_MIN_STACK_SIZE
	.align		4
.L_1289:
        /*1d4c*/ 	.byte	0x04, 0x12
        /*1d4e*/ 	.short	(.L_1291 - .L_1290)
	.align		4
.L_1290:
        /*1d50*/ 	.word	index@(_ZN2at6native18elementwise_kernelILi128ELi4EZNS0_22gpu_kernel_impl_nocastINS0_13AUnaryFunctorIhhhZZZNS0_18lshift_kernel_cudaERNS_18TensorIteratorBaseEENKUlvE_clEvENKUlvE_clEvEUlhhE_EEEEvS5_RKT_EUliE_EEviT1_)
        /*1d54*/ 	.word	0x00000000


	//----- nvinfo : EIATTR_MIN_STACK_SIZE
	.align		4
.L_1291:
        /*1d58*/ 	.byte	0x04, 0x12
        /*1d5a*/ 	.short	(.L_1293 - .L_1292)
	.align		4
.L_1292:
        /*1d5c*/ 	.word	index@(_ZN2at6native27unrolled_elementwise_kernelINS0_13AUnaryFunctorIhhhZZZNS0_18lshift_kernel_cudaERNS_18TensorIteratorBaseEENKUlvE_clEvENKUlvE_clEvEUlhhE_EESt5arrayIPcLm2EELi4E23TrivialOffsetCalculatorILi1EjESD_NS0_6memory15LoadWithoutCastENSE_16StoreWithoutCastEEEviT_T0_T2_T3_T4_T5_)
        /*1d60*/ 	.word	0x00000000


	//----- nvinfo : EIATTR_MIN_STACK_SIZE
	.align		4
.L_1293:
        /*1d64*/ 	.byte	0x04, 0x12
        /*1d66*/ 	.short	(.L_1295 - .L_1294)
	.align		4
.L_1294:
        /*1d68*/ 	.word	index@(_ZN2at6native29vectorized_elementwise_kernelILi2ENS0_13AUnaryFunctorIhhhZZZNS0_18lshift_kernel_cudaERNS_18TensorIteratorBaseEENKUlvE_clEvENKUlvE_clEvEUlhhE_EESt5arrayIPcLm2EEEEviT0_T1_)
        /*1d6c*/ 	.word	0x00000000


	//----- nvinfo : EIATTR_MIN_STACK_SIZE
	.align		4
.L_1295:
        /*1d70*/ 	.byte	0x04, 0x12
        /*1d72*/ 	.short	(.L_1297 - .L_1296)
	.align		4
.L_1296:
        /*1d74*/ 	.word	index@(_ZN2at6native29vectorized_elementwise_kernelILi4ENS0_13AUnaryFunctorIhhhZZZNS0_18lshift_kernel_cudaERNS_18TensorIteratorBaseEENKUlvE_clEvENKUlvE_clEvEUlhhE_EESt5arrayIPcLm2EEEEviT0_T1_)
        /*1d78*/ 	.word	0x00000000


	//----- nvinfo : EIATTR_MIN_STACK_SIZE
	.align		4
.L_1297:
        /*1d7c*/ 	.byte	0x04, 0x12
        /*1d7e*/ 	.short	(.L_1299 - .L_1298)
	.align		4
.L_1298:
        /*1d80*/ 	.word	index@(_ZN2at6native29vectorized_elementwise_kernelILi8ENS0_13AUnaryFunctorIhhhZZZNS0_18lshift_kernel_cudaERNS_18TensorIteratorBaseEENKUlvE_clEvENKUlvE_clEvEUlhhE_EESt5arrayIPcLm2EEEEviT0_T1_)
        /*1d84*/ 	.word	0x00000000
.L_1299:


//--------------------- .nv.compat                --------------------------
	.section	.nv.compat,"",@"SHT_CUDA_COMPAT_INFO"
	.align	4
        /*0000*/ 	.byte	0x02, 0x09, 0x01, 0x00, 0x02, 0x02, 0x01, 0x00, 0x02, 0x05, 0x05, 0x00, 0x03, 0x07, 0x01, 0x01
        /*0010*/ 	.byte	0x02, 0x03, 0x00, 0x00, 0x02, 0x06, 0x01, 0x00, 0x04, 0x0b, 0x08, 0x00, 0x00, 0x00, 0x00, 0x00
        /*0020*/ 	.byte	0x00, 0x00, 0x00, 0x00


//--------------------- .nv.info._ZN2at6native18elementwise_kernelILi128ELi4EZNS0_15gpu_kernel_implINS0_13BinaryFunctorIsssZZZNS0_18rshift_kernel_cudaERNS_18TensorIteratorBaseEENKUlvE_clEvENKUlvE3_clEvEUlssE_EEEEvS5_RKT_EUliE_EEviT1_ --------------------------
	.section	.nv.info._ZN2at6native18elementwise_kernelILi128ELi4EZNS0_15gpu_kernel_implINS0_13BinaryFunctorIsssZZZNS0_18rshift_kernel_cudaERNS_18TensorIteratorBaseEENKUlvE_clEvENKUlvE3_clEvEUlssE_EEEEvS5_RKT_EUliE_EEviT1_,"",@"SHT_CUDA_INFO"
	.sectionflags	@""
	.align	4


	//----- nvinfo : EIATTR_CUDA_API_VERSION
	.align		4
        /*0000*/ 	.byte	0x04, 0x37
        /*0002*/ 	.short	(.L_1301 - .L_1300)
.L_1300:
        /*0004*/ 	.word	0x00000082


	//----- nvinfo : EIATTR_KPARAM_INFO
	.align		4
.L_1301:
        /*0008*/ 	.byte	0x04, 0x17
        /*000a*/ 	.short	(.L_1303 - .L_1302)
.L_1302:
        /*000c*/ 	.word	0x00000000
        /*0010*/ 	.short	0x0001
        /*0012*/ 	.short	0x0008
        /*0014*/ 	.byte	0x00, 0xf0, 0x21, 0x0a


	//----- nvinfo : EIATTR_KPARAM_INFO
	.align		4
.L_1303:
        /*0018*/ 	.byte	0x04, 0x17
        /*001a*/ 	.short	(.L_1305 - .L_1304)
.L_1304:
        /*001c*/ 	.word	0x00000000
        /*0020*/ 	.short	0x0000
        /*0022*/ 	.short	0x0000
        /*0024*/ 	.byte	0x00, 0xf0, 0x11, 0x00


	//----- nvinfo : EIATTR_SPARSE_MMA_MASK
	.align		4
.L_1305:
        /*0028*/ 	.byte	0x03, 0x50
        /*002a*/ 	.short	0x0000


	//----- nvinfo : EIATTR_MAXREG_COUNT
	.align		4
        /*002c*/ 	.byte	0x03, 0x1b
        /*002e*/ 	.short	0x0080


	//----- nvinfo : EIATTR_EXTERNS
	.align		4
        /*0030*/ 	.byte	0x04, 0x0f
        /*0032*/ 	.short	(.L_1307 - .L_1306)


	//   ....[0]....
	.align		4
.L_1306:
        /*0034*/ 	.word	index@(__assertfail)


	//----- nvinfo : EIATTR_MERCURY_ISA_VERSION
	.align		4
.L_1307:
        /*0038*/ 	.byte	0x03, 0x5f
        /*003a*/ 	.short	0x0101


	//----- nvinfo : EIATTR_VRC_CTA_INIT_COUNT
	.align		4
        /*003c*/ 	.byte	0x02, 0x4a
	.zero		1
	.zero		1


	//----- nvinfo : EIATTR_SYSCALL_OFFSETS
	.align		4
        /*0040*/ 	.byte	0x04, 0x46
        /*0042*/ 	.short	(.L_1309 - .L_1308)


	//   ....[0]....
.L_1308:
        /*0044*/ 	.word	0x00002460


	//   ....[1]....
        /*0048*/ 	.word	0x000032b0


	//   ....[2]....
        /*004c*/ 	.word	0x00004100


	//   ....[3]....
        /*0050*/ 	.word	0x000066f0


	//   ....[4]....
        /*0054*/ 	.word	0x00007540


	//   ....[5]....
        /*0058*/ 	.word	0x000081a0


	//   ....[6]....
        /*005c*/ 	.word	0x0000a8b0


	//   ....[7]....
        /*0060*/ 	.word	0x0000b700


	//   ....[8]....
        /*0064*/ 	.word	0x0000c360


	//   ....[9]....
        /*0068*/ 	.word	0x0000ea90


	//   ....[10]....
        /*006c*/ 	.word	0x0000f8e0


	//   ....[11]....
        /*0070*/ 	.word	0x00010510


	//----- nvinfo : EIATTR_EXIT_INSTR_OFFSETS
	.align		4
.L_1309:
        /*0074*/ 	.byte	0x04, 0x1c
        /*0076*/ 	.short	(.L_1311 - .L_1310)


	//   ....[0]....
.L_1310:
        /*0078*/ 	.word	0x0000c640


	//   ....[1]....
        /*007c*/ 	.word	0x0000fa50


	//   ....[2]....
        /*0080*/ 	.word	0x0000fa70


	//   ....[3]....
        /*0084*/ 	.word	0x0000fb10


	//   ....[4]....
        /*0088*/ 	.word	0x0000fb40


	//   ....[5]....
        /*008c*/ 	.word	0x0000fb60


	//   ....[6]....
        /*0090*/ 	.word	0x0000fbf0


	//   ....[7]....
        /*0094*/ 	.word	0x0000fc30


	//   ....[8]....
        /*0098*/ 	.word	0x0000fcd0


	//   ....[9]....
        /*009c*/ 	.word	0x0000fd20


	//   ....[10]....
        /*00a0*/ 	.word	0x0000fd50


	//   ....[11]....
        /*00a4*/ 	.word	0x0000fe10


	//   ....[12]....
        /*00a8*/ 	.word	0x0000ff80


	//   ....[13]....
        /*00ac*/ 	.word	0x000100f0


	//   ....[14]....
        /*00b0*/ 	.word	0x00010250


	//   ....[15]....
        /*00b4*/ 	.word	0x00010290


	//   ....[16]....
        /*00b8*/ 	.word	0x000102c0


	//   ....[17]....
        /*00bc*/ 	.word	0x00010370


	//   ....[18]....
        /*00c0*/ 	.word	0x000103b0


	//   ....[19]....
        /*00c4*/ 	.word	0x00010520


	//   ....[20]....
        /*00c8*/ 	.word	0x00010630


	//   ....[21]....
        /*00cc*/ 	.word	0x00010770


	//   ....[22]....
        /*00d0*/ 	.word	0x000107b0


	//----- nvinfo : EIATTR_MAX_THREADS
	.align		4
.L_1311:
        /*00d4*/ 	.byte	0x04, 0x05
        /*00d6*/ 	.short	(.L_1313 - .L_1312)
.L_1312:
        /*00d8*/ 	.word	0x00000080
        /*00dc*/ 	.word	0x00000001
        /*00e0*/ 	.word	0x00000001


	//----- nvinfo : EIATTR_CRS_STACK_SIZE
	.align		4
.L_1313:
        /*00e4*/ 	.byte	0x04, 0x1e
        /*00e6*/ 	.short	(.L_1315 - .L_1314)
.L_1314:
        /*00e8*/ 	.word	0x00000000


	//----- nvinfo : EIATTR_CBANK_PARAM_SIZE
	.align		4
.L_1315:
        /*00ec*/ 	.byte	0x03, 0x19
        /*00ee*/ 	.short	0x0290


	//----- nvinfo : EIATTR_PARAM_CBANK
	.align		4
        /*00f0*/ 	.byte	0x04, 0x0a
        /*00f2*/ 	.short	(.L_1317 - .L_1316)
	.align		4
.L_1316:
        /*00f4*/ 	.word	index@(.nv.constant0._ZN2at6native18elementwise_kernelILi128ELi4EZNS0_15gpu_kernel_implINS0_13BinaryFunctorIsssZZZNS0_18rshift_kernel_cudaERNS_18TensorIteratorBaseEENKUlvE_clEvENKUlvE3_clEvEUlssE_EEEEvS5_RKT_EUliE_EEviT1_)
        /*00f8*/ 	.short	0x0380
        /*00fa*/ 	.short	0x0290


	//----- nvinfo : EIATTR_SW_WAR
	.align		4
.L_1317:
        /*00fc*/ 	.byte	0x04, 0x36
        /*00fe*/ 	.short	(.L_1319 - .L_1318)
.L_1318:
        /*0100*/ 	.word	0x00000008
.L_1319:


//--------------------- .nv.info._ZN2at6native27unrolled_elementwise_kernelINS0_13BinaryFunctorIsssZZZNS0_18rshift_kernel_cudaERNS_18TensorIteratorBaseEENKUlvE_clEvENKUlvE3_clEvEUlssE_EESt5arrayIPcLm3EELi4E23TrivialOffsetCalculatorILi2EjESC_ILi1EjENS0_6memory12LoadWithCastILi2EEENSF_13StoreWithCastILi1EEEEEviT_T0_T2_T3_T4_T5_ --------------------------
	.section	.nv.info._ZN2at6native27unrolled_elementwise_kernelINS0_13BinaryFunctorIsssZZZNS0_18rshift_kernel_cudaERNS_18TensorIteratorBaseEENKUlvE_clEvENKUlvE3_clEvEUlssE_EESt5arrayIPcLm3EELi4E23TrivialOffsetCalculatorILi2EjESC_ILi1EjENS0_6memory12LoadWithCastILi2EEENSF_13StoreWithCastILi1EEEEEviT_T0_T2_T3_T4_T5_,"",@"SHT_CUDA_INFO"
	.sectionflags	@""
	.align	4


	//----- nvinfo : EIATTR_CUDA_API_VERSION
	.align		4
        /*0000*/ 	.byte	0x04, 0x37
        /*0002*/ 	.short	(.L_1321 - .L_1320)
.L_1320:
        /*0004*/ 	.word	0x00000082


	//----- nvinfo : EIATTR_KPARAM_INFO
	.align		4
.L_1321:
        /*0008*/ 	.byte	0x04, 0x17
        /*000a*/ 	.short	(.L_1323 - .L_1322)
.L_1322:
        /*000c*/ 	.word	0x00000000
        /*0010*/ 	.short	0x0006
        /*0012*/ 	.short	0x0030
        /*0014*/ 	.byte	0x00, 0xf0, 0x21, 0x00


	//----- nvinfo : EIATTR_KPARAM_INFO
	.align		4
.L_1323:
        /*0018*/ 	.byte	0x04, 0x17
        /*001a*/ 	.short	(.L_1325 - .L_1324)
.L_1324:
        /*001c*/ 	.word	0x00000000
        /*0020*/ 	.short	0x0005
        /*0022*/ 	.short	0x0024
        /*0024*/ 	.byte	0x00, 0xf0, 0x31, 0x00


	//----- nvinfo : EIATTR_KPARAM_INFO
	.align		4
.L_1325:
        /*0028*/ 	.byte	0x04, 0x17
        /*002a*/ 	.short	(.L_1327 - .L_1326)
.L_1326:
        /*002c*/ 	.word	0x00000000
        /*0030*/ 	.short	0x0004
        /*0032*/ 	.short	0x0021
        /*0034*/ 	.byte	0x00, 0xf0, 0x05, 0x00


	//----- nvinfo : EIATTR_KPARAM_INFO
	.align		4
.L_1327:
        /*0038*/ 	.byte	0x04, 0x17
        /*003a*/ 	.short	(.L_1329 - .L_1328)
.L_1328:
        /*003c*/ 	.word	0x00000000
        /*0040*/ 	.short	0x0003
        /*0042*/ 	.short	0x0020
        /*0044*/ 	.byte	0x00, 0xf0, 0x05, 0x00


	//----- nvinfo : EIATTR_KPARAM_INFO
	.align		4
.L_1329:
        /*0048*/ 	.byte	0x04, 0x17
        /*004a*/ 	.short	(.L_1331 - .L_1330)
.L_1330:
        /*004c*/ 	.word	0x00000000
        /*0050*/ 	.short	0x0002
        /*0052*/ 	.short	0x0008
        /*0054*/ 	.byte	0x00, 0xf0, 0x61, 0x00


	//----- nvinfo : EIATTR_KPARAM_INFO
	.align		4
.L_1331:
        /*0058*/ 	.byte	0x04, 0x17
        /*005a*/ 	.short	(.L_1333 - .L_1332)
.L_1332:
        /*005c*/ 	.word	0x00000000
        /*0060*/ 	.short	0x0001
        /*0062*/ 	.short	0x0004
        /*0064*/ 	.byte	0x00, 0xf0, 0x05, 0x00


	//----- nvinfo : EIATTR_KPARAM_INFO
	.align		4
.L_1333:
        /*0068*/ 	.byte	0x04, 0x17
        /*006a*/ 	.short	(.L_1335 - .L_1334)
.L_1334:
        /*006c*/ 	.word	0x00000000
        /*0070*/ 	.short	0x0000
        /*0072*/ 	.short	0x0000
        /*0074*/ 	.byte	0x00, 0xf0, 0x11, 0x00


	//----- nvinfo : EIATTR_SPARSE_MMA_MASK
	.align		4
.L_1335:
        /*0078*/ 	.byte	0x03, 0x50
        /*007a*/ 	.short	0x0000


	//----- nvinfo : EIATTR_MAXREG_COUNT
	.align		4
        /*007c*/ 	.byte	0x03, 0x1b
        /*007e*/ 	.short	0x00ff


	//----- nvinfo : EIATTR_EXTERNS
	.align		4
        /*0080*/ 	.byte	0x04, 0x0f
        /*0082*/ 	.short	(.L_1337 - .L_1336)


	//   ....[0]....
	.align		4
.L_1336:
        /*0084*/ 	.word	index@(__assertfail)


	//----- nvinfo : EIATTR_MERCURY_ISA_VERSION
	.align		4
.L_1337:
        /*0088*/ 	.byte	0x03, 0x5f
        /*008a*/ 	.short	0x0101


	//----- nvinfo : EIATTR_VRC_CTA_INIT_COUNT
	.align		4
        /*008c*/ 	.byte	0x02, 0x4a
	.zero		1
	.zero		1


	//----- nvinfo : EIATTR_SYSCALL_OFFSETS
	.align		4
        /*0090*/ 	.byte	0x04, 0x46
        /*0092*/ 	.short	(.L_1339 - .L_1338)


	//   ....[0]....
.L_1338:
        /*0094*/ 	.word	0x00000e50


	//   ....[1]....
        /*0098*/ 	.word	0x00001cd0


	//   ....[2]....
        /*009c*/ 	.word	0x00002c90


	//   ....[3]....
        /*00a0*/ 	.word	0x00003b10


	//   ....[4]....
        /*00a4*/ 	.word	0x00004a10


	//   ....[5]....
        /*00a8*/ 	.word	0x00005890


	//   ....[6]....
        /*00ac*/ 	.word	0x00006790


	//   ....[7]....
        /*00b0*/ 	.word	0x00007620


	//   ....[8]....
        /*00b4*/ 	.word	0x00008700


	//   ....[9]....
        /*00b8*/ 	.word	0x00009500


	//   ....[10]....
        /*00bc*/ 	.word	0x0000a3c0


	//   ....[11]....
        /*00c0*/ 	.word	0x0000b280


	//----- nvinfo : EIATTR_EXIT_INSTR_OFFSETS
	.align		4
.L_1339:
        /*00c4*/ 	.byte	0x04, 0x1c
        /*00c6*/ 	.short	(.L_1341 - .L_1340)


	//   ....[0]....
.L_1340:
        /*00c8*/ 	.word	0x0000a690


	//   ....[1]....
        /*00cc*/ 	.word	0x0000a7c0


	//   ....[2]....
        /*00d0*/ 	.word	0x0000a7e0


	//   ....[3]....
        /*00d4*/ 	.word	0x0000a880


	//   ....[4]....
        /*00d8*/ 	.word	0x0000a8b0


	//   ....[5]....
        /*00dc*/ 	.word	0x0000a8d0


	//   ....[6]....
        /*00e0*/ 	.word	0x0000a960


	//   ....[7]....
        /*00e4*/ 	.word	0x0000a9a0


	//   ....[8]....
        /*00e8*/ 	.word	0x0000aa40


	//   ....[9]....
        /*00ec*/ 	.word	0x0000aa90


	//   ....[10]....
        /*00f0*/ 	.word	0x0000aac0


	//   ....[11]....
        /*00f4*/ 	.word	0x0000ab80


	//   ....[12]....
        /*00f8*/ 	.word	0x0000acf0


	//   ....[13]....
        /*00fc*/ 	.word	0x0000ae60


	//   ....[14]....
        /*0100*/ 	.word	0x0000afc0


	//   ....[15]....
        /*0104*/ 	.word	0x0000b000


	//   ....[16]....
        /*0108*/ 	.word	0x0000b030


	//   ....[17]....
        /*010c*/ 	.word	0x0000b0e0


	//   ....[18]....
        /*0110*/ 	.word	0x0000b120


	//   ....[19]....
        /*0114*/ 	.word	0x0000b290


	//   ....[20]....
        /*0118*/ 	.word	0x0000b3a0


	//   ....[21]....
        /*011c*/ 	.word	0x0000b4e0


	//   ....[22]....
        /*0120*/ 	.word	0x0000b520


	//----- nvinfo : EIATTR_MAX_THREADS
	.align		4
.L_1341:
        /*0124*/ 	.byte	0x04, 0x05
        /*0126*/ 	.short	(.L_1343 - .L_1342)
.L_1342:
        /*0128*/ 	.word	0x00000080
        /*012c*/ 	.word	0x00000001
        /*0130*/ 	.word	0x00000001


	//----- nvinfo : EIATTR_CRS_STACK_SIZE
	.align		4
.L_1343:
        /*0134*/ 	.byte	0x04, 0x1e
        /*0136*/ 	.short	(.L_1345 - .L_1344)
.L_1344:
        /*0138*/ 	.word	0x00000000


	//----- nvinfo : EIATTR_CBANK_PARAM_SIZE
	.align		4
.L_1345:
        /*013c*/ 	.byte	0x03, 0x19
        /*013e*/ 	.short	0x0038


	//----- nvinfo : EIATTR_PARAM_CBANK
	.align		4
        /*0140*/ 	.byte	0x04, 0x0a
        /*0142*/ 	.short	(.L_1347 - .L_1346)
	.align		4
.L_1346:
        /*0144*/ 	.word	index@(.nv.constant0._ZN2at6native27unrolled_elementwise_kernelINS0_13BinaryFunctorIsssZZZNS0_18rshift_kernel_cudaERNS_18TensorIteratorBaseEENKUlvE_clEvENKUlvE3_clEvEUlssE_EESt5arrayIPcLm3EELi4E23TrivialOffsetCalculatorILi2EjESC_ILi1EjENS0_6memory12LoadWithCastILi2EEENSF_13StoreWithCastILi1EEEEEviT_T0_T2_T3_T4_T5_)
        /*0148*/ 	.short	0x0380
        /*014a*/ 	.short	0x0038


	//----- nvinfo : EIATTR_SW_WAR
	.align		4
.L_1347:
        /*014c*/ 	.byte	0x04, 0x36
        /*014e*/ 	.short	(.L_1349 - .L_1348)
.L_1348:
        /*0150*/ 	.word	0x00000008
.L_1349:


//--------------------- .nv.info._ZN2at6native18elementwise_kernelILi128ELi4EZNS0_22gpu_kernel_impl_nocastINS0_13BinaryFunctorIsssZZZNS0_18rshift_kernel_cudaERNS_18TensorIteratorBaseEENKUlvE_clEvENKUlvE3_clEvEUlssE_EEEEvS5_RKT_EUliE_EEviT1_ --------------------------
	.section	.nv.info._ZN2at6native18elementwise_kernelILi128ELi4EZNS0_22gpu_kernel_impl_nocastINS0_13BinaryFunctorIsssZZZNS0_18rshift_kernel_cudaERNS_18TensorIteratorBaseEENKUlvE_clEvENKUlvE3_clEvEUlssE_EEEEvS5_RKT_EUliE_EEviT1_,"",@"SHT_CUDA_INFO"
	.sectionflags	@""
	.align	4


	//----- nvinfo : EIATTR_CUDA_API_VERSION
	.align		4
        /*0000*/ 	.byte	0x04, 0x37
        /*0002*/ 	.short	(.L_1351 - .L_1350)
.L_1350:
        /*0004*/ 	.word	0x00000082


	//----- nvinfo : EIATTR_KPARAM_INFO
	.align		4
.L_1351:
        /*0008*/ 	.byte	0x04, 0x17
        /*000a*/ 	.short	(.L_1353 - .L_1352)
.L_1352:
        /*000c*/ 	.word	0x00000000
        /*0010*/ 	.short	0x0001
        /*0012*/ 	.short	0x0008
        /*0014*/ 	.byte	0x00, 0xf0, 0x21, 0x0a


	//----- nvinfo : EIATTR_KPARAM_INFO
	.align		4
.L_1353:
        /*0018*/ 	.byte	0x04, 0x17
        /*001a*/ 	.short	(.L_1355 - .L_1354)
.L_1354:
        /*001c*/ 	.word	0x00000000
        /*0020*/ 	.short	0x0000
        /*0022*/ 	.short	0x0000
        /*0024*/ 	.byte	0x00, 0xf0, 0x11, 0x00


	//----- nvinfo : EIATTR_SPARSE_MMA_MASK
	.align		4
.L_1355:
        /*0028*/ 	.byte	0x03, 0x50
        /*002a*/ 	.short	0x0000


	//----- nvinfo : EIATTR_MAXREG_COUNT
	.align		4
        /*002c*/ 	.byte	0x03, 0x1b
        /*002e*/ 	.short	0x0080


	//----- nvinfo : EIATTR_MERCURY_ISA_VERSION
	.align		4
        /*0030*/ 	.byte	0x03, 0x5f
        /*0032*/ 	.short	0x0101


	//----- nvinfo : EIATTR_VRC_CTA_INIT_COUNT
	.align		4
        /*0034*/ 	.byte	0x02, 0x4a
	.zero		1
	.zero		1


	//----- nvinfo : EIATTR_EXIT_INSTR_OFFSETS
	.align		4
        /*0038*/ 	.byte	0x04, 0x1c
        /*003a*/ 	.short	(.L_1357 - .L_1356)


	//   ....[0]....
.L_1356:
        /*003c*/ 	.word	0x00000390


	//   ....[1]....
        /*0040*/ 	.word	0x00000440


	//   ....[2]....
        /*0044*/ 	.word	0x000049b0


	//   ....[3]....
        /*0048*/ 	.word	0x00006070


	//----- nvinfo : EIATTR_MAX_THREADS
	.align		4
.L_1357:
        /*004c*/ 	.byte	0x04, 0x05
        /*004e*/ 	.short	(.L_1359 - .L_1358)
.L_1358:
        /*0050*/ 	.word	0x00000080
        /*0054*/ 	.word	0x00000001
        /*0058*/ 	.word	0x00000001


	//----- nvinfo : EIATTR_CRS_STACK_SIZE
	.align		4
.L_1359:
        /*005c*/ 	.byte	0x04, 0x1e
        /*005e*/ 	.short	(.L_1361 - .L_1360)
.L_1360:
        /*0060*/ 	.word	0x00000000


	//----- nvinfo : EIATTR_CBANK_PARAM_SIZE
	.align		4
.L_1361:
        /*0064*/ 	.byte	0x03, 0x19
        /*0066*/ 	.short	0x0290


	//----- nvinfo : EIATTR_PARAM_CBANK
	.align		4
        /*0068*/ 	.byte	0x04, 0x0a
        /*006a*/ 	.short	(.L_1363 - .L_1362)
	.align		4
.L_1362:
        /*006c*/ 	.word	index@(.nv.constant0._ZN2at6native18elementwise_kernelILi128ELi4EZNS0_22gpu_kernel_impl_nocastINS0_13BinaryFunctorIsssZZZNS0_18rshift_kernel_cudaERNS_18TensorIteratorBaseEENKUlvE_clEvENKUlvE3_clEvEUlssE_EEEEvS5_RKT_EUliE_EEviT1_)
        /*0070*/ 	.short	0x0380
        /*0072*/ 	.short	0x0290


	//----- nvinfo : EIATTR_SW_WAR
	.align		4
.L_1363:
        /*0074*/ 	.byte	0x04, 0x36
        /*0076*/ 	.short	(.L_1365 - .L_1364)
.L_1364:
        /*0078*/ 	.word	0x00000008
.L_1365:


//--------------------- .nv.info._ZN2at6native27unrolled_elementwise_kernelINS0_13BinaryFunctorIsssZZZNS0_18rshift_kernel_cudaERNS_18TensorIteratorBaseEENKUlvE_clEvENKUlvE3_clEvEUlssE_EESt5arrayIPcLm3EELi4E23TrivialOffsetCalculatorILi2EjESC_ILi1EjENS0_6memory15LoadWithoutCastENSF_16StoreWithoutCastEEEviT_T0_T2_T3_T4_T5_ --------------------------
	.section	.nv.info._ZN2at6native27unrolled_elementwise_kernelINS0_13BinaryFunctorIsssZZZNS0_18rshift_kernel_cudaERNS_18TensorIteratorBaseEENKUlvE_clEvENKUlvE3_clEvEUlssE_EESt5arrayIPcLm3EELi4E23TrivialOffsetCalculatorILi2EjESC_ILi1EjENS0_6memory15LoadWithoutCastENSF_16StoreWithoutCastEEEviT_T0_T2_T3_T4_T5_,"",@"SHT_CUDA_INFO"
	.sectionflags	@""
	.align	4


	//----- nvinfo : EIATTR_CUDA_API_VERSION
	.align		4
        /*0000*/ 	.byte	0x04, 0x37
        /*0002*/ 	.short	(.L_1367 - .L_1366)
.L_1366:
        /*0004*/ 	.word	0x00000082


	//----- nvinfo : EIATTR_KPARAM_INFO
	.align		4
.L_1367:
        /*0008*/ 	.byte	0x04, 0x17
        /*000a*/ 	.short	(.L_1369 - .L_1368)
.L_1368:
        /*000c*/ 	.word	0x00000000
        /*0010*/ 	.short	0x0006
        /*0012*/ 	.short	0x0023
        /*0014*/ 	.byte	0x00, 0xf0, 0x05, 0x00


	//----- nvinfo : EIATTR_KPARAM_INFO
	.align		4
.L_1369:
        /*0018*/ 	.byte	0x04, 0x17
        /*001a*/ 	.short	(.L_1371 - .L_1370)
.L_1370:
        /*001c*/ 	.word	0x00000000
        /*0020*/ 	.short	0x0005
        /*0022*/ 	.short	0x0022
        /*0024*/ 	.byte	0x00, 0xf0, 0x05, 0x00


	//----- nvinfo : EIATTR_KPARAM_INFO
	.align		4
.L_1371:
        /*0028*/ 	.byte	0x04, 0x17
        /*002a*/ 	.short	(.L_1373 - .L_1372)
.L_1372:
        /*002c*/ 	.word	0x00000000
        /*0030*/ 	.short	0x0004
        /*0032*/ 	.short	0x0021
        /*0034*/ 	.byte	0x00, 0xf0, 0x05, 0x00


	//----- nvinfo : EIATTR_KPARAM_INFO
	.align		4
.L_1373:
        /*0038*/ 	.byte	0x04, 0x17
        /*003a*/ 	.short	(.L_1375 - .L_1374)
.L_1374:
        /*003c*/ 	.word	0x00000000
        /*0040*/ 	.short	0x0003
        /*0042*/ 	.short	0x0020
        /*0044*/ 	.byte	0x00, 0xf0, 0x05, 0x00


	//----- nvinfo : EIATTR_KPARAM_INFO
	.align		4
.L_1375:
        /*0048*/ 	.byte	0x04, 0x17
        /*004a*/ 	.short	(.L_1377 - .L_1376)
.L_1376:
        /*004c*/ 	.word	0x00000000
        /*0050*/ 	.short	0x0002
        /*0052*/ 	.short	0x0008
        /*0054*/ 	.byte	0x00, 0xf0, 0x61, 0x00


	//----- nvinfo : EIATTR_KPARAM_INFO
	.align		4
.L_1377:
        /*0058*/ 	.byte	0x04, 0x17
        /*005a*/ 	.short	(.L_1379 - .L_1378)
.L_1378:
        /*005c*/ 	.word	0x00000000
        /*0060*/ 	.short	0x0001
        /*0062*/ 	.short	0x0004
        /*0064*/ 	.byte	0x00, 0xf0, 0x05, 0x00


	//----- nvinfo : EIATTR_KPARAM_INFO
	.align		4
.L_1379:
        /*0068*/ 	.byte	0x04, 0x17
        /*006a*/ 	.short	(.L_1381 - .L_1380)
.L_1380:
        /*006c*/ 	.word	0x00000000
        /*0070*/ 	.short	0x0000
        /*0072*/ 	.short	0x0000
        /*0074*/ 	.byte	0x00, 0xf0, 0x11, 0x00


	//----- nvinfo : EIATTR_SPARSE_MMA_MASK
	.align		4
.L_1381:
        /*0078*/ 	.byte	0x03, 0x50
        /*007a*/ 	.short	0x0000


	//----- nvinfo : EIATTR_MAXREG_COUNT
	.align		4
        /*007c*/ 	.byte	0x03, 0x1b
        /*007e*/ 	.short	0x00ff


	//----- nvinfo : EIATTR_MERCURY_ISA_VERSION
	.align		4
        /*0080*/ 	.byte	0x03, 0x5f
        /*0082*/ 	.short	0x0101


	//----- nvinfo : EIATTR_VRC_CTA_INIT_COUNT
	.align		4
        /*0084*/ 	.byte	0x02, 0x4a
	.zero		1
	.zero		1


	//----- nvinfo : EIATTR_EXIT_INSTR_OFFSETS
	.align		4
        /*0088*/ 	.byte	0x04, 0x1c
        /*008a*/ 	.short	(.L_1383 - .L_1382)


	//   ....[0]....
.L_1382:
        /*008c*/ 	.word	0x00000600


	//   ....[1]....
        /*0090*/ 	.word	0x000006b0


	//----- nvinfo : EIATTR_MAX_THREADS
	.align		4
.L_1383:
        /*0094*/ 	.byte	0x04, 0x05
        /*0096*/ 	.short	(.L_1385 - .L_1384)
.L_1384:
        /*0098*/ 	.word	0x00000080
        /*009c*/ 	.word	0x00000001
        /*00a0*/ 	.word	0x00000001


	//----- nvinfo : EIATTR_CRS_STACK_SIZE
	.align		4
.L_1385:
        /*00a4*/ 	.byte	0x04, 0x1e
        /*00a6*/ 	.short	(.L_1387 - .L_1386)
.L_1386:
        /*00a8*/ 	.word	0x00000000


	//----- nvinfo : EIATTR_CBANK_PARAM_SIZE
	.align		4
.L_1387:
        /*00ac*/ 	.byte	0x03, 0x19
        /*00ae*/ 	.short	0x0024


	//----- nvinfo : EIATTR_PARAM_CBANK
	.align		4
        /*00b0*/ 	.byte	0x04, 0x0a
        /*00b2*/ 	.short	(.L_1389 - .L_1388)
	.align		4
.L_1388:
        /*00b4*/ 	.word	index@(.nv.constant0._ZN2at6native27unrolled_elementwise_kernelINS0_13BinaryFunctorIsssZZZNS0_18rshift_kernel_cudaERNS_18TensorIteratorBaseEENKUlvE_clEvENKUlvE3_clEvEUlssE_EESt5arrayIPcLm3EELi4E23TrivialOffsetCalculatorILi2EjESC_ILi1EjENS0_6memory15LoadWithoutCastENSF_16StoreWithoutCastEEEviT_T0_T2_T3_T4_T5_)
        /*00b8*/ 	.short	0x0380
        /*00ba*/ 	.short	0x0024


	//----- nvinfo : EIATTR_SW_WAR
	.align		4
.L_1389:
        /*00bc*/ 	.byte	0x04, 0x36
        /*00be*/ 	.short	(.L_1391 - .L_1390)
.L_1390:
        /*00c0*/ 	.word	0x00000008
.L_1391:


//--------------------- .nv.info._ZN2at6native29vectorized_elementwise_kernelILi2ENS0_13BinaryFunctorIsssZZZNS0_18rshift_kernel_cudaERNS_18TensorIteratorBaseEENKUlvE_clEvENKUlvE3_clEvEUlssE_EESt5arrayIPcLm3EEEEviT0_T1_ --------------------------
	.section	.nv.info._ZN2at6native29vectorized_elementwise_kernelILi2ENS0_13BinaryFunctorIsssZZZNS0_18rshift_kernel_cudaERNS_18TensorIteratorBaseEENKUlvE_clEvENKUlvE3_clEvEUlssE_EESt5arrayIPcLm3EEEEviT0_T1_,"",@"SHT_CUDA_INFO"
	.sectionflags	@""
	.align	4


	//----- nvinfo : EIATTR_CUDA_API_VERSION
	.align		4
        /*0000*/ 	.byte	0x04, 0x37
        /*0002*/ 	.short	(.L_1393 - .L_1392)
.L_1392:
        /*0004*/ 	.word	0x00000082


	//----- nvinfo : EIATTR_KPARAM_INFO
	.align		4
.L_1393:
        /*0008*/ 	.byte	0x04, 0x17
        /*000a*/ 	.short	(.L_1395 - .L_1394)
.L_1394:
        /*000c*/ 	.word	0x00000000
        /*0010*/ 	.short	0x0002
        /*0012*/ 	.short	0x0008
        /*0014*/ 	.byte	0x00, 0xf0, 0x61, 0x00


	//----- nvinfo : EIATTR_KPARAM_INFO
	.align		4
.L_1395:
        /*0018*/ 	.byte	0x04, 0x17
        /*001a*/ 	.short	(.L_1397 - .L_1396)
.L_1396:
        /*001c*/ 	.word	0x00000000
        /*0020*/ 	.short	0x0001
        /*0022*/ 	.short	0x0004
        /*0024*/ 	.byte	0x00, 0xf0, 0x05, 0x00


	//----- nvinfo : EIATTR_KPARAM_INFO
	.align		4
.L_1397:
        /*0028*/ 	.byte	0x04, 0x17
        /*002a*/ 	.short	(.L_1399 - .L_1398)
.L_1398:
        /*002c*/ 	.word	0x00000000
        /*0030*/ 	.short	0x0000
        /*0032*/ 	.short	0x0000
        /*0034*/ 	.byte	0x00, 0xf0, 0x11, 0x00


	//----- nvinfo : EIATTR_SPARSE_MMA_MASK
	.align		4
.L_1399:
        /*0038*/ 	.byte	0x03, 0x50
        /*003a*/ 	.short	0x0000


	//----- nvinfo : EIATTR_MAXREG_COUNT
	.align		4
        /*003c*/ 	.byte	0x03, 0x1b
        /*003e*/ 	.short	0x00ff


	//----- nvinfo : EIATTR_MERCURY_ISA_VERSION
	.align		4
        /*0040*/ 	.byte	0x03, 0x5f
        /*0042*/ 	.short	0x0101


	//----- nvinfo : EIATTR_VRC_CTA_INIT_COUNT
	.align		4
        /*0044*/ 	.byte	0x02, 0x4a
	.zero		1
	.zero		1


	//----- nvinfo : EIATTR_EXIT_INSTR_OFFSETS
	.align		4
        /*0048*/ 	.byte	0x04, 0x1c
        /*004a*/ 	.short	(.L_1401 - .L_1400)


	//   ....[0]....
.L_1400:
        /*004c*/ 	.word	0x00000d60


	//   ....[1]....
        /*0050*/ 	.word	0x00000db0


	//   ....[2]....
        /*0054*/ 	.word	0x000012f0


	//----- nvinfo : EIATTR_MAX_THREADS
	.align		4
.L_1401:
        /*0058*/ 	.byte	0x04, 0x05
        /*005a*/ 	.short	(.L_1403 - .L_1402)
.L_1402:
        /*005c*/ 	.word	0x00000080
        /*0060*/ 	.word	0x00000001
        /*0064*/ 	.word	0x00000001


	//----- nvinfo : EIATTR_CRS_STACK_SIZE
	.align		4
.L_1403:
        /*0068*/ 	.byte	0x04, 0x1e
        /*006a*/ 	.short	(.L_1405 - .L_1404)
.L_1404:
        /*006c*/ 	.word	0x00000000


	//----- nvinfo : EIATTR_CBANK_PARAM_SIZE
	.align		4
.L_1405:
        /*0070*/ 	.byte	0x03, 0x19
        /*0072*/ 	.short	0x0020


	//----- nvinfo : EIATTR_PARAM_CBANK
	.align		4
        /*0074*/ 	.byte	0x04, 0x0a
        /*0076*/ 	.short	(.L_1407 - .L_1406)
	.align		4
.L_1406:
        /*0078*/ 	.word	index@(.nv.constant0._ZN2at6native29vectorized_elementwise_kernelILi2ENS0_13BinaryFunctorIsssZZZNS0_18rshift_kernel_cudaERNS_18TensorIteratorBaseEENKUlvE_clEvENKUlvE3_clEvEUlssE_EESt5arrayIPcLm3EEEEviT0_T1_)
        /*007c*/ 	.short	0x0380
        /*007e*/ 	.short	0x0020


	//----- nvinfo : EIATTR_SW_WAR
	.align		4
.L_1407:
        /*0080*/ 	.byte	0x04, 0x36
        /*0082*/ 	.short	(.L_1409 - .L_1408)
.L_1408:
        /*0084*/ 	.word	0x00000008
.L_1409:


//--------------------- .nv.info._ZN2at6native29vectorized_elementwise_kernelILi4ENS0_13BinaryFunctorIsssZZZNS0_18rshift_kernel_cudaERNS_18TensorIteratorBaseEENKUlvE_clEvENKUlvE3_clEvEUlssE_EESt5arrayIPcLm3EEEEviT0_T1_ --------------------------
	.section	.nv.info._ZN2at6native29vectorized_elementwise_kernelILi4ENS0_13BinaryFunctorIsssZZZNS0_18rshift_kernel_cudaERNS_18TensorIteratorBaseEENKUlvE_clEvENKUlvE3_clEvEUlssE_EESt5arrayIPcLm3EEEEviT0_T1_,"",@"SHT_CUDA_INFO"
	.sectionflags	@""
	.align	4


	//----- nvinfo : EIATTR_CUDA_API_VERSION
	.align		4
        /*0000*/ 	.byte	0x04, 0x37
        /*0002*/ 	.short	(.L_1411 - .L_1410)
.L_1410:
        /*0004*/ 	.word	0x00000082


	//----- nvinfo : EIATTR_KPARAM_INFO
	.align		4
.L_1411:
        /*0008*/ 	.byte	0x04, 0x17
        /*000a*/ 	.short	(.L_1413 - .L_1412)
.L_1412:
        /*000c*/ 	.word	0x00000000
        /*0010*/ 	.short	0x0002
        /*0012*/ 	.short	0x0008
        /*0014*/ 	.byte	0x00, 0xf0, 0x61, 0x00


	//----- nvinfo : EIATTR_KPARAM_INFO
	.align		4
.L_1413:
        /*0018*/ 	.byte	0x04, 0x17
        /*001a*/ 	.short	(.L_1415 - .L_1414)
.L_1414:
        /*001c*/ 	.word	0x00000000
        /*0020*/ 	.short	0x0001
        /*0022*/ 	.short	0x0004
        /*0024*/ 	.byte	0x00, 0xf0, 0x05, 0x00


	//----- nvinfo : EIATTR_KPARAM_INFO
	.align		4
.L_1415:
        /*0028*/ 	.byte	0x04, 0x17
        /*002a*/ 	.short	(.L_1417 - .L_1416)
.L_1416:
        /*002c*/ 	.word	0x00000000
        /*0030*/ 	.short	0x0000
        /*0032*/ 	.short	0x0000
        /*0034*/ 	.byte	0x00, 0xf0, 0x11, 0x00


	//----- nvinfo : EIATTR_SPARSE_MMA_MASK
	.align		4
.L_1417:
        /*0038*/ 	.byte	0x03, 0x50
        /*003a*/ 	.short	0x0000


	//----- nvinfo : EIATTR_MAXREG_COUNT
	.align		4
        /*003c*/ 	.byte	0x03, 0x1b
        /*003e*/ 	.short	0x00ff


	//----- nvinfo : EIATTR_MERCURY_ISA_VERSION
	.align		4
        /*0040*/ 	.byte	0x03, 0x5f
        /*0042*/ 	.short	0x0101


	//----- nvinfo : EIATTR_VRC_CTA_INIT_COUNT
	.align		4
        /*0044*/ 	.byte	0x02, 0x4a
	.zero		1
	.zero		1


	//----- nvinfo : EIATTR_EXIT_INSTR_OFFSETS
	.align		4
        /*0048*/ 	.byte	0x04, 0x1c
        /*004a*/ 	.short	(.L_1419 - .L_1418)


	//   ....[0]....
.L_1418:
        /*004c*/ 	.word	0x00000d60


	//   ....[1]....
        /*0050*/ 	.word	0x00000db0


	//   ....[2]....
        /*0054*/ 	.word	0x000011f0


	//----- nvinfo : EIATTR_MAX_THREADS
	.align		4
.L_1419:
        /*0058*/ 	.byte	0x04, 0x05
        /*005a*/ 	.short	(.L_1421 - .L_1420)
.L_1420:
        /*005c*/ 	.word	0x00000080
        /*0060*/ 	.word	0x00000001
        /*0064*/ 	.word	0x00000001


	//----- nvinfo : EIATTR_CRS_STACK_SIZE
	.align		4
.L_1421:
        /*0068*/ 	.byte	0x04, 0x1e
        /*006a*/ 	.short	(.L_1423 - .L_1422)
.L_1422:
        /*006c*/ 	.word	0x00000000


	//----- nvinfo : EIATTR_CBANK_PARAM_SIZE
	.align		4
.L_1423:
        /*0070*/ 	.byte	0x03, 0x19
        /*0072*/ 	.short	0x0020


	//----- nvinfo : EIATTR_PARAM_CBANK
	.align		4
        /*0074*/ 	.byte	0x04, 0x0a
        /*0076*/ 	.short	(.L_1425 - .L_1424)
	.align		4
.L_1424:
        /*0078*/ 	.word	index@(.nv.constant0._ZN2at6native29vectorized_elementwise_kernelILi4ENS0_13BinaryFunctorIsssZZZNS0_18rshift_kernel_cudaERNS_18TensorIteratorBaseEENKUlvE_clEvENKUlvE3_clEvEUlssE_EESt5arrayIPcLm3EEEEviT0_T1_)
        /*007c*/ 	.short	0x0380
        /*007e*/ 	.short	0x0020


	//----- nvinfo : EIATTR_SW_WAR
	.align		4
.L_1425:
        /*0080*/ 	.byte	0x04, 0x36
        /*0082*/ 	.short	(.L_1427 - .L_1426)
.L_1426:
        /*0084*/ 	.word	0x00000008
.L_1427:


//--------------------- .nv.info._ZN2at6native29vectorized_elementwise_kernelILi8ENS0_13BinaryFunctorIsssZZZNS0_18rshift_kernel_cudaERNS_18TensorIteratorBaseEENKUlvE_clEvENKUlvE3_clEvEUlssE_EESt5arrayIPcLm3EEEEviT0_T1_ --------------------------
	.section	.nv.info._ZN2at6native29vectorized_elementwise_kernelILi8ENS0_13BinaryFunctorIsssZZZNS0_18rshift_kernel_cudaERNS_18TensorIteratorBaseEENKUlvE_clEvENKUlvE3_clEvEUlssE_EESt5arrayIPcLm3EEEEviT0_T1_,"",@"SHT_CUDA_INFO"
	.sectionflags	@""
	.align	4


	//----- nvinfo : EIATTR_CUDA_API_VERSION
	.align		4
        /*0000*/ 	.byte	0x04, 0x37
        /*0002*/ 	.short	(.L_1429 - .L_1428)
.L_1428:
        /*0004*/ 	.word	0x00000082


	//----- nvinfo : EIATTR_KPARAM_INFO
	.align		4
.L_1429:
        /*0008*/ 	.byte	0x04, 0x17
        /*000a*/ 	.short	(.L_1431 - .L_1430)
.L_1430:
        /*000c*/ 	.word	0x00000000
        /*0010*/ 	.short	0x0002
        /*0012*/ 	.short	0x0008
        /*0014*/ 	.byte	0x00, 0xf0, 0x61, 0x00


	//----- nvinfo : EIATTR_KPARAM_INFO
	.align		4
.L_1431:
        /*0018*/ 	.byte	0x04, 0x17
        /*001a*/ 	.short	(.L_1433 - .L_1432)
.L_1432:
        /*001c*/ 	.word	0x00000000
        /*0020*/ 	.short	0x0001
        /*0022*/ 	.short	0x0004
        /*0024*/ 	.byte	0x00, 0xf0, 0x05, 0x00


	//----- nvinfo : EIATTR_KPARAM_INFO
	.align		4
.L_1433:
        /*0028*/ 	.byte	0x04, 0x17
        /*002a*/ 	.short	(.L_1435 - .L_1434)
.L_1434:
        /*002c*/ 	.word	0x00000000
        /*0030*/ 	.short	0x0000
        /*0032*/ 	.short	0x0000
        /*0034*/ 	.byte	0x00, 0xf0, 0x11, 0x00


	//----- nvinfo : EIATTR_SPARSE_MMA_MASK
	.align		4
.L_1435:
        /*0038*/ 	.byte	0x03, 0x50
        /*003a*/ 	.short	0x0000


	//----- nvinfo : EIATTR_MAXREG_COUNT
	.align		4
        /*003c*/ 	.byte	0x03, 0x1b
        /*003e*/ 	.short	0x00ff


	//----- nvinfo : EIATTR_MERCURY_ISA_VERSION
	.align		4
        /*0040*/ 	.byte	0x03, 0x5f
        /*0042*/ 	.short	0x0101


	//----- nvinfo : EIATTR_VRC_CTA_INIT_COUNT
	.align		4
        /*0044*/ 	.byte	0x02, 0x4a
	.zero		1
	.zero		1


	//----- nvinfo : EIATTR_EXIT_INSTR_OFFSETS
	.align		4
        /*0048*/ 	.byte	0x04, 0x1c
        /*004a*/ 	.short	(.L_1437 - .L_1436)


	//   ....[0]....
.L_1436:
        /*004c*/ 	.word	0x00000010


	//----- nvinfo : EIATTR_MAX_THREADS
	.align		4
.L_1437:
        /*0050*/ 	.byte	0x04, 0x05
        /*0052*/ 	.short	(.L_1439 - .L_1438)
.L_1438:
        /*0054*/ 	.word	0x00000080
        /*0058*/ 	.word	0x00000001
        /*005c*/ 	.word	0x00000001


	//----- nvinfo : EIATTR_CBANK_PARAM_SIZE
	.align		4
.L_1439:
        /*0060*/ 	.byte	0x03, 0x19
        /*0062*/ 	.short	0x0020


	//----- nvinfo : EIATTR_PARAM_CBANK
	.align		4
        /*0064*/ 	.byte	0x04, 0x0a
        /*0066*/ 	.short	(.L_1441 - .L_1440)
	.align		4
.L_1440:
        /*0068*/ 	.word	index@(.nv.constant0._ZN2at6native29vectorized_elementwise_kernelILi8ENS0_13BinaryFunctorIsssZZZNS0_18rshift_kernel_cudaERNS_18TensorIteratorBaseEENKUlvE_clEvENKUlvE3_clEvEUlssE_EESt5arrayIPcLm3EEEEviT0_T1_)
        /*006c*/ 	.short	0x0380
        /*006e*/ 	.short	0x0020


	//----- nvinfo : EIATTR_SW_WAR
	.align		4
.L_1441:
        /*0070*/ 	.byte	0x04, 0x36
        /*0072*/ 	.short	(.L_1443 - .L_1442)
.L_1442:
        /*0074*/ 	.word	0x00000008
.L_1443:


//--------------------- .nv.info._ZN2at6native18elementwise_kernelILi128ELi4EZNS0_15gpu_kernel_implINS0_13BUnaryFunctorIsssZZZNS0_18rshift_kernel_cudaERNS_18TensorIteratorBaseEENKUlvE_clEvENKUlvE3_clEvEUlssE_EEEEvS5_RKT_EUliE_EEviT1_ --------------------------
	.section	.nv.info._ZN2at6native18elementwise_kernelILi128ELi4EZNS0_15gpu_kernel_implINS0_13BUnaryFunctorIsssZZZNS0_18rshift_kernel_cudaERNS_18TensorIteratorBaseEENKUlvE_clEvENKUlvE3_clEvEUlssE_EEEEvS5_RKT_EUliE_EEviT1_,"",@"SHT_CUDA_INFO"
	.sectionflags	@""
	.align	4


	//----- nvinfo : EIATTR_CUDA_API_VERSION
	.align		4
        /*0000*/ 	.byte	0x04, 0x37
        /*0002*/ 	.short	(.L_1445 - .L_1444)
.L_1444:
        /*0004*/ 	.word	0x00000082


	//----- nvinfo : EIATTR_KPARAM_INFO
	.align		4
.L_1445:
        /*0008*/ 	.byte	0x04, 0x17
        /*000a*/ 	.short	(.L_1447 - .L_1446)
.L_1446:
        /*000c*/ 	.word	0x00000000
        /*0010*/ 	.short	0x0001
        /*0012*/ 	.short	0x0008
        /*0014*/ 	.byte	0x00, 0xf0, 0x61, 0x08


	//----- nvinfo : EIATTR_KPARAM_INFO
	.align		4
.L_1447:
        /*0018*/ 	.byte	0x04, 0x17
        /*001a*/ 	.short	(.L_1449 - .L_1448)
.L_1448:
        /*001c*/ 	.word	0x00000000
        /*0020*/ 	.short	0x0000
        /*0022*/ 	.short	0x0000
        /*0024*/ 	.byte	0x00, 0xf0, 0x11, 0x00


	//----- nvinfo : EIATTR_SPARSE_MMA_MASK
	.align		4
.L_1449:
        /*0028*/ 	.byte	0x03, 0x50
        /*002a*/ 	.short	0x0000


	//----- nvinfo : EIATTR_MAXREG_COUNT
	.align		4
        /*002c*/ 	.byte	0x03, 0x1b
        /*002e*/ 	.short	0x0080


	//----- nvinfo : EIATTR_EXTERNS
	.align		4
        /*0030*/ 	.byte	0x04, 0x0f
        /*0032*/ 	.short	(.L_1451 - .L_1450)


	//   ....[0]....
	.align		4
.L_1450:
        /*0034*/ 	.word	index@(__assertfail)


	//----- nvinfo : EIATTR_MERCURY_ISA_VERSION
	.align		4
.L_1451:
        /*0038*/ 	.byte	0x03, 0x5f
        /*003a*/ 	.short	0x0101


	//----- nvinfo : EIATTR_VRC_CTA_INIT_COUNT
	.align		4
        /*003c*/ 	.byte	0x02, 0x4a
	.zero		1
	.zero		1


	//----- nvinfo : EIATTR_SYSCALL_OFFSETS
	.align		4
        /*0040*/ 	.byte	0x04, 0x46
        /*0042*/ 	.short	(.L_1453 - .L_1452)


	//   ....[0]....
.L_1452:
        /*0044*/ 	.word	0x00002120


	//   ....[1]....
        /*0048*/ 	.word	0x00002f70


	//   ....[2]....
        /*004c*/ 	.word	0x00005230


	//   ....[3]....
        /*0050*/ 	.word	0x00005e90


	//   ....[4]....
        /*0054*/ 	.word	0x00008270


	//   ....[5]....
        /*0058*/ 	.word	0x00008ed0


	//   ....[6]....
        /*005c*/ 	.word	0x0000b2c0


	//   ....[7]....
        /*0060*/ 	.word	0x0000bef0


	//----- nvinfo : EIATTR_EXIT_INSTR_OFFSETS
	.align		4
.L_1453:
        /*0064*/ 	.byte	0x04, 0x1c
        /*0066*/ 	.short	(.L_1455 - .L_1454)


	//   ....[0]....
.L_1454:
        /*0068*/ 	.word	0x000091b0


	//   ....[1]....
        /*006c*/ 	.word	0x0000b430


	//   ....[2]....
        /*0070*/ 	.word	0x0000b450


	//   ....[3]....
        /*0074*/ 	.word	0x0000b4f0


	//   ....[4]....
        /*0078*/ 	.word	0x0000b520


	//   ....[5]....
        /*007c*/ 	.word	0x0000b540


	//   ....[6]....
        /*0080*/ 	.word	0x0000b5d0


	//   ....[7]....
        /*0084*/ 	.word	0x0000b610


	//   ....[8]....
        /*0088*/ 	.word	0x0000b6b0


	//   ....[9]....
        /*008c*/ 	.word	0x0000b700


	//   ....[10]....
        /*0090*/ 	.word	0x0000b730


	//   ....[11]....
        /*0094*/ 	.word	0x0000b7f0


	//   ....[12]....
        /*0098*/ 	.word	0x0000b960


	//   ....[13]....
        /*009c*/ 	.word	0x0000bad0


	//   ....[14]....
        /*00a0*/ 	.word	0x0000bc30


	//   ....[15]....
        /*00a4*/ 	.word	0x0000bc70


	//   ....[16]....
        /*00a8*/ 	.word	0x0000bca0


	//   ....[17]....
        /*00ac*/ 	.word	0x0000bd50


	//   ....[18]....
        /*00b0*/ 	.word	0x0000bd90


	//   ....[19]....
        /*00b4*/ 	.word	0x0000bf00


	//   ....[20]....
        /*00b8*/ 	.word	0x0000c010


	//   ....[21]....
        /*00bc*/ 	.word	0x0000c150


	//   ....[22]....
        /*00c0*/ 	.word	0x0000c190


	//----- nvinfo : EIATTR_MAX_THREADS
	.align		4
.L_1455:
        /*00c4*/ 	.byte	0x04, 0x05
        /*00c6*/ 	.short	(.L_1457 - .L_1456)
.L_1456:
        /*00c8*/ 	.word	0x00000080
        /*00cc*/ 	.word	0x00000001
        /*00d0*/ 	.word	0x00000001


	//----- nvinfo : EIATTR_CRS_STACK_SIZE
	.align		4
.L_1457:
        /*00d4*/ 	.byte	0x04, 0x1e
        /*00d6*/ 	.short	(.L_1459 - .L_1458)
.L_1458:
        /*00d8*/ 	.word	0x00000000


	//----- nvinfo : EIATTR_CBANK_PARAM_SIZE
	.align		4
.L_1459:
        /*00dc*/ 	.byte	0x03, 0x19
        /*00de*/ 	.short	0x0220


	//----- nvinfo : EIATTR_PARAM_CBANK
	.align		4
        /*00e0*/ 	.byte	0x04, 0x0a
        /*00e2*/ 	.short	(.L_1461 - .L_1460)
	.align		4
.L_1460:
        /*00e4*/ 	.word	index@(.nv.constant0._ZN2at6native18elementwise_kernelILi128ELi4EZNS0_15gpu_kernel_implINS0_13BUnaryFunctorIsssZZZNS0_18rshift_kernel_cudaERNS_18TensorIteratorBaseEENKUlvE_clEvENKUlvE3_clEvEUlssE_EEEEvS5_RKT_EUliE_EEviT1_)
        /*00e8*/ 	.short	0x0380
        /*00ea*/ 	.short	0x0220


	//----- nvinfo : EIATTR_SW_WAR
	.align		4
.L_1461:
        /*00ec*/ 	.byte	0x04, 0x36
        /*00ee*/ 	.short	(.L_1463 - .L_1462)
.L_1462:
        /*00f0*/ 	.word	0x00000008
.L_1463:


//--------------------- .nv.info._ZN2at6native27unrolled_elementwise_kernelINS0_13BUnaryFunctorIsssZZZNS0_18rshift_kernel_cudaERNS_18TensorIteratorBaseEENKUlvE_clEvENKUlvE3_clEvEUlssE_EESt5arrayIPcLm2EELi4E23TrivialOffsetCalculatorILi1EjESD_NS0_6memory12LoadWithCastILi1EEENSE_13StoreWithCastILi1EEEEEviT_T0_T2_T3_T4_T5_ --------------------------
	.section	.nv.info._ZN2at6native27unrolled_elementwise_kernelINS0_13BUnaryFunctorIsssZZZNS0_18rshift_kernel_cudaERNS_18TensorIteratorBaseEENKUlvE_clEvENKUlvE3_clEvEUlssE_EESt5arrayIPcLm2EELi4E23TrivialOffsetCalculatorILi1EjESD_NS0_6memory12LoadWithCastILi1EEENSE_13StoreWithCastILi1EEEEEviT_T0_T2_T3_T4_T5_,"",@"SHT_CUDA_INFO"
	.sectionflags	@""
	.align	4


	//----- nvinfo : EIATTR_CUDA_API_VERSION
	.align		4
        /*0000*/ 	.byte	0x04, 0x37
        /*0002*/ 	.short	(.L_1465 - .L_1464)
.L_1464:
        /*0004*/ 	.word	0x00000082


	//----- nvinfo : EIATTR_KPARAM_INFO
	.align		4
.L_1465:
        /*0008*/ 	.byte	0x04, 0x17
        /*000a*/ 	.short	(.L_1467 - .L_1466)
.L_1466:
        /*000c*/ 	.word	0x00000000
        /*0010*/ 	.short	0x0006
        /*0012*/ 	.short	0x0024
        /*0014*/ 	.byte	0x00, 0xf0, 0x21, 0x00


	//----- nvinfo : EIATTR_KPARAM_INFO
	.align		4
.L_1467:
        /*0018*/ 	.byte	0x04, 0x17
        /*001a*/ 	.short	(.L_1469 - .L_1468)
.L_1468:
        /*001c*/ 	.word	0x00000000
        /*0020*/ 	.short	0x0005
        /*0022*/ 	.short	0x001c
        /*0024*/ 	.byte	0x00, 0xf0, 0x21, 0x00


	//----- nvinfo : EIATTR_KPARAM_INFO
	.align		4
.L_1469:
        /*0028*/ 	.byte	0x04, 0x17
        /*002a*/ 	.short	(.L_1471 - .L_1470)
.L_1470:
        /*002c*/ 	.word	0x00000000
        /*0030*/ 	.short	0x0004
        /*0032*/ 	.short	0x0019
        /*0034*/ 	.byte	0x00, 0xf0, 0x05, 0x00


	//----- nvinfo : EIATTR_KPARAM_INFO
	.align		4
.L_1471:
        /*0038*/ 	.byte	0x04, 0x17
        /*003a*/ 	.short	(.L_1473 - .L_1472)
.L_1472:
        /*003c*/ 	.word	0x00000000
        /*0040*/ 	.short	0x0003
        /*0042*/ 	.short	0x0018
        /*0044*/ 	.byte	0x00, 0xf0, 0x05, 0x00


	//----- nvinfo : EIATTR_KPARAM_INFO
	.align		4
.L_1473:
        /*0048*/ 	.byte	0x04, 0x17
        /*004a*/ 	.short	(.L_1475 - .L_1474)
.L_1474:
        /*004c*/ 	.word	0x00000000
        /*0050*/ 	.short	0x0002
        /*0052*/ 	.short	0x0008
        /*0054*/ 	.byte	0x00, 0xf0, 0x41, 0x00


	//----- nvinfo : EIATTR_KPARAM_INFO
	.align		4
.L_1475:
        /*0058*/ 	.byte	0x04, 0x17
        /*005a*/ 	.short	(.L_1477 - .L_1476)
.L_1476:
        /*005c*/ 	.word	0x00000000
        /*0060*/ 	.short	0x0001
        /*0062*/ 	.short	0x0004
        /*0064*/ 	.byte	0x00, 0xf0, 0x11, 0x00


	//----- nvinfo : EIATTR_KPARAM_INFO
	.align		4
.L_1477:
        /*0068*/ 	.byte	0x04, 0x17
        /*006a*/ 	.short	(.L_1479 - .L_1478)
.L_1478:
        /*006c*/ 	.word	0x00000000
        /*0070*/ 	.short	0x0000
        /*0072*/ 	.short	0x0000
        /*0074*/ 	.byte	0x00, 0xf0, 0x11, 0x00


	//----- nvinfo : EIATTR_SPARSE_MMA_MASK
	.align		4
.L_1479:
        /*0078*/ 	.byte	0x03, 0x50
        /*007a*/ 	.short	0x0000


	//----- nvinfo : EIATTR_MAXREG_COUNT
	.align		4
        /*007c*/ 	.byte	0x03, 0x1b
        /*007e*/ 	.short	0x00ff


	//----- nvinfo : EIATTR_EXTERNS
	.align		4
        /*0080*/ 	.byte	0x04, 0x0f
        /*0082*/ 	.short	(.L_1481 - .L_1480)


	//   ....[0]....
	.align		4
.L_1480:
        /*0084*/ 	.word	index@(__assertfail)


	//----- nvinfo : EIATTR_MERCURY_ISA_VERSION
	.align		4
.L_1481:
        /*0088*/ 	.byte	0x03, 0x5f
        /*008a*/ 	.short	0x0101


	//----- nvinfo : EIATTR_VRC_CTA_INIT_COUNT
	.align		4
        /*008c*/ 	.byte	0x02, 0x4a
	.zero		1
	.zero		1


	//----- nvinfo : EIATTR_SYSCALL_OFFSETS
	.align		4
        /*0090*/ 	.byte	0x04, 0x46
        /*0092*/ 	.short	(.L_1483 - .L_1482)


	//   ....[0]....
.L_1482:
        /*0094*/ 	.word	0x00000e30


	//   ....[1]....
        /*0098*/ 	.word	0x00001de0


	//   ....[2]....
        /*009c*/ 	.word	0x00002cd0


	//   ....[3]....
        /*00a0*/ 	.word	0x00003bc0


	//   ....[4]....
        /*00a4*/ 	.word	0x00004a80


	//   ....[5]....
        /*00a8*/ 	.word	0x00005820


	//   ....[6]....
        /*00ac*/ 	.word	0x00006700


	//   ....[7]....
        /*00b0*/ 	.word	0x000075c0


	//----- nvinfo : EIATTR_EXIT_INSTR_OFFSETS
	.align		4
.L_1483:
        /*00b4*/ 	.byte	0x04, 0x1c
        /*00b6*/ 	.short	(.L_1485 - .L_1484)


	//   ....[0]....
.L_1484:
        /*00b8*/ 	.word	0x000069d0


	//   ....[1]....
        /*00bc*/ 	.word	0x00006b00


	//   ....[2]....
        /*00c0*/ 	.word	0x00006b20


	//   ....[3]....
        /*00c4*/ 	.word	0x00006bc0


	//   ....[4]....
        /*00c8*/ 	.word	0x00006bf0


	//   ....[5]....
        /*00cc*/ 	.word	0x00006c10


	//   ....[6]....
        /*00d0*/ 	.word	0x00006ca0


	//   ....[7]....
        /*00d4*/ 	.word	0x00006ce0


	//   ....[8]....
        /*00d8*/ 	.word	0x00006d80


	//   ....[9]....
        /*00dc*/ 	.word	0x00006dd0


	//   ....[10]....
        /*00e0*/ 	.word	0x00006e00


	//   ....[11]....
        /*00e4*/ 	.word	0x00006ec0


	//   ....[12]....
        /*00e8*/ 	.word	0x00007030


	//   ....[13]....
        /*00ec*/ 	.word	0x000071a0


	//   ....[14]....
        /*00f0*/ 	.word	0x00007300


	//   ....[15]....
        /*00f4*/ 	.word	0x00007340


	//   ....[16]....
        /*00f8*/ 	.word	0x00007370


	//   ....[17]....
        /*00fc*/ 	.word	0x00007420


	//   ....[18]....
        /*0100*/ 	.word	0x00007460


	//   ....[19]....
        /*0104*/ 	.word	0x000075d0


	//   ....[20]....
        /*0108*/ 	.word	0x000076e0


	//   ....[21]....
        /*010c*/ 	.word	0x00007820


	//   ....[22]....
        /*0110*/ 	.word	0x00007860


	//----- nvinfo : EIATTR_MAX_THREADS
	.align		4
.L_1485:
        /*0114*/ 	.byte	0x04, 0x05
        /*0116*/ 	.short	(.L_1487 - .L_1486)
.L_1486:
        /*0118*/ 	.word	0x00000080
        /*011c*/ 	.word	0x00000001
        /*0120*/ 	.word	0x00000001


	//----- nvinfo : EIATTR_CRS_STACK_SIZE
	.align		4
.L_1487:
        /*0124*/ 	.byte	0x04, 0x1e
        /*0126*/ 	.short	(.L_1489 - .L_1488)
.L_1488:
        /*0128*/ 	.word	0x00000000


	//----- nvinfo : EIATTR_CBANK_PARAM_SIZE
	.align		4
.L_1489:
        /*012c*/ 	.byte	0x03, 0x19
        /*012e*/ 	.short	0x002c


	//----- nvinfo : EIATTR_PARAM_CBANK
	.align		4
        /*0130*/ 	.byte	0x04, 0x0a
        /*0132*/ 	.short	(.L_1491 - .L_1490)
	.align		4
.L_1490:
        /*0134*/ 	.word	index@(.nv.constant0._ZN2at6native27unrolled_elementwise_kernelINS0_13BUnaryFunctorIsssZZZNS0_18rshift_kernel_cudaERNS_18TensorIteratorBaseEENKUlvE_clEvENKUlvE3_clEvEUlssE_EESt5arrayIPcLm2EELi4E23TrivialOffsetCalculatorILi1EjESD_NS0_6memory12LoadWithCastILi1EEENSE_13StoreWithCastILi1EEEEEviT_T0_T2_T3_T4_T5_)
        /*0138*/ 	.short	0x0380
        /*013a*/ 	.short	0x002c


	//----- nvinfo : EIATTR_SW_WAR
	.align		4
.L_1491:
        /*013c*/ 	.byte	0x04, 0x36
        /*013e*/ 	.short	(.L_1493 - .L_1492)
.L_1492:
        /*0140*/ 	.word	0x00000008
.L_1493:


//--------------------- .nv.info._ZN2at6native18elementwise_kernelILi128ELi4EZNS0_22gpu_kernel_impl_nocastINS0_13BUnaryFunctorIsssZZZNS0_18rshift_kernel_cudaERNS_18TensorIteratorBaseEENKUlvE_clEvENKUlvE3_clEvEUlssE_EEEEvS5_RKT_EUliE_EEviT1_ --------------------------
	.section	.nv.info._ZN2at6native18elementwise_kernelILi128ELi4EZNS0_22gpu_kernel_impl_nocastINS0_13BUnaryFunctorIsssZZZNS0_18rshift_kernel_cudaERNS_18TensorIteratorBaseEENKUlvE_clEvENKUlvE3_clEvEUlssE_EEEEvS5_RKT_EUliE_EEviT1_,"",@"SHT_CUDA_INFO"
	.sectionflags	@""
	.align	4


	//----- nvinfo : EIATTR_CUDA_API_VERSION
	.align		4
        /*0000*/ 	.byte	0x04, 0x37
        /*0002*/ 	.short	(.L_1495 - .L_1494)
.L_1494:
        /*0004*/ 	.word	0x00000082


	//----- nvinfo : EIATTR_KPARAM_INFO
	.align		4
.L_1495:
        /*0008*/ 	.byte	0x04, 0x17
        /*000a*/ 	.short	(.L_1497 - .L_1496)
.L_1496:
        /*000c*/ 	.word	0x00000000
        /*0010*/ 	.short	0x0001
        /*0012*/ 	.short	0x0008
        /*0014*/ 	.byte	0x00, 0xf0, 0x61, 0x08


	//----- nvinfo : EIATTR_KPARAM_INFO
	.align		4
.L_1497:
        /*0018*/ 	.byte	0x04, 0x17
        /*001a*/ 	.short	(.L_1499 - .L_1498)
.L_1498:
        /*001c*/ 	.word	0x00000000
        /*0020*/ 	.short	0x0000
        /*0022*/ 	.short	0x0000
        /*0024*/ 	.byte	0x00, 0xf0, 0x11, 0x00


	//----- nvinfo : EIATTR_SPARSE_MMA_MASK
	.align		4
.L_1499:
        /*0028*/ 	.byte	0x03, 0x50
        /*002a*/ 	.short	0x0000


	//----- nvinfo : EIATTR_MAXREG_COUNT
	.align		4
        /*002c*/ 	.byte	0x03, 0x1b
        /*002e*/ 	.short	0x0080


	//----- nvinfo : EIATTR_MERCURY_ISA_VERSION
	.align		4
        /*0030*/ 	.byte	0x03, 0x5f
        /*0032*/ 	.short	0x0101


	//----- nvinfo : EIATTR_VRC_CTA_INIT_COUNT
	.align		4
        /*0034*/ 	.byte	0x02, 0x4a
	.zero		1
	.zero		1


	//----- nvinfo : EIATTR_EXIT_INSTR_OFFSETS
	.align		4
        /*0038*/ 	.byte	0x04, 0x1c
        /*003a*/ 	.short	(.L_1501 - .L_1500)


	//   ....[0]....
.L_1500:
        /*003c*/ 	.word	0x00000340


	//   ....[1]....
        /*0040*/ 	.word	0x000003d0


	//   ....[2]....
        /*0044*/ 	.word	0x00003f20


	//   ....[3]....
        /*0048*/ 	.word	0x00005280


	//----- nvinfo : EIATTR_MAX_THREADS
	.align		4
.L_1501:
        /*004c*/ 	.byte	0x04, 0x05
        /*004e*/ 	.short	(.L_1503 - .L_1502)
.L_1502:
        /*0050*/ 	.word	0x00000080
        /*0054*/ 	.word	0x00000001
        /*0058*/ 	.word	0x00000001


	//----- nvinfo : EIATTR_CRS_STACK_SIZE
	.align		4
.L_1503:
        /*005c*/ 	.byte	0x04, 0x1e
        /*005e*/ 	.short	(.L_1505 - .L_1504)
.L_1504:
        /*0060*/ 	.word	0x00000000


	//----- nvinfo : EIATTR_CBANK_PARAM_SIZE
	.align		4
.L_1505:
        /*0064*/ 	.byte	0x03, 0x19
        /*0066*/ 	.short	0x0220


	//----- nvinfo : EIATTR_PARAM_CBANK
	.align		4
        /*0068*/ 	.byte	0x04, 0x0a
        /*006a*/ 	.short	(.L_1507 - .L_1506)
	.align		4
.L_1506:
        /*006c*/ 	.word	index@(.nv.constant0._ZN2at6native18elementwise_kernelILi128ELi4EZNS0_22gpu_kernel_impl_nocastINS0_13BUnaryFunctorIsssZZZNS0_18rshift_kernel_cudaERNS_18TensorIteratorBaseEENKUlvE_clEvENKUlvE3_clEvEUlssE_EEEEvS5_RKT_EUliE_EEviT1_)
        /*0070*/ 	.short	0x0380
        /*0072*/ 	.short	0x0220


	//----- nvinfo : EIATTR_SW_WAR
	.align		4
.L_1507:
        /*0074*/ 	.byte	0x04, 0x36
        /*0076*/ 	.short	(.L_1509 - .L_1508)
.L_1508:
        /*0078*/ 	.word	0x00000008
.L_1509:


//--------------------- .nv.info._ZN2at6native27unrolled_elementwise_kernelINS0_13BUnaryFunctorIsssZZZNS0_18rshift_kernel_cudaERNS_18TensorIteratorBaseEENKUlvE_clEvENKUlvE3_clEvEUlssE_EESt5arrayIPcLm2EELi4E23TrivialOffsetCalculatorILi1EjESD_NS0_6memory15LoadWithoutCastENSE_16StoreWithoutCastEEEviT_T0_T2_T3_T4_T5_ --------------------------
	.section	.nv.info._ZN2at6native27unrolled_elementwise_kernelINS0_13BUnaryFunctorIsssZZZNS0_18rshift_kernel_cudaERNS_18TensorIteratorBaseEENKUlvE_clEvENKUlvE3_clEvEUlssE_EESt5arrayIPcLm2EELi4E23TrivialOffsetCalculatorILi1EjESD_NS0_6memory15LoadWithoutCastENSE_16StoreWithoutCastEEEviT_T0_T2_T3_T4_T5_,"",@"SHT_CUDA_INFO"
	.sectionflags	@""
	.align	4


	//----- nvinfo : EIATTR_CUDA_API_VERSION
	.align		4
        /*0000*/ 	.byte	0x04, 0x37
        /*0002*/ 	.short	(.L_1511 - .L_1510)
.L_1510:
        /*0004*/ 	.word	0x00000082


	//----- nvinfo : EIATTR_KPARAM_INFO
	.align		4
.L_1511:
        /*0008*/ 	.byte	0x04, 0x17
        /*000a*/ 	.short	(.L_1513 - .L_1512)
.L_1512:
        /*000c*/ 	.word	0x00000000
        /*0010*/ 	.short	0x0006
        /*0012*/ 	.short	0x001b
        /*0014*/ 	.byte	0x00, 0xf0, 0x05, 0x00


	//----- nvinfo : EIATTR_KPARAM_INFO
	.align		4
.L_1513:
        /*0018*/ 	.byte	0x04, 0x17
        /*001a*/ 	.short	(.L_1515 - .L_1514)
.L_1514:
        /*001c*/ 	.word	0x00000000
        /*0020*/ 	.short	0x0005
        /*0022*/ 	.short	0x001a
        /*0024*/ 	.byte	0x00, 0xf0, 0x05, 0x00


	//----- nvinfo : EIATTR_KPARAM_INFO
	.align		4
.L_1515:
        /*0028*/ 	.byte	0x04, 0x17
        /*002a*/ 	.short	(.L_1517 - .L_1516)
.L_1516:
        /*002c*/ 	.word	0x00000000
        /*0030*/ 	.short	0x0004
        /*0032*/ 	.short	0x0019
        /*0034*/ 	.byte	0x00, 0xf0, 0x05, 0x00


	//----- nvinfo : EIATTR_KPARAM_INFO
	.align		4
.L_1517:
        /*0038*/ 	.byte	0x04, 0x17
        /*003a*/ 	.short	(.L_1519 - .L_1518)
.L_1518:
        /*003c*/ 	.word	0x00000000
        /*0040*/ 	.short	0x0003
        /*0042*/ 	.short	0x0018
        /*0044*/ 	.byte	0x00, 0xf0, 0x05, 0x00


	//----- nvinfo : EIATTR_KPARAM_INFO
	.align		4
.L_1519:
        /*0048*/ 	.byte	0x04, 0x17
        /*004a*/ 	.short	(.L_1521 - .L_1520)
.L_1520:
        /*004c*/ 	.word	0x00000000
        /*0050*/ 	.short	0x0002
        /*0052*/ 	.short	0x0008
        /*0054*/ 	.byte	0x00, 0xf0, 0x41, 0x00


	//----- nvinfo : EIATTR_KPARAM_INFO
	.align		4
.L_1521:
        /*0058*/ 	.byte	0x04, 0x17
        /*005a*/ 	.short	(.L_1523 - .L_1522)
.L_1522:
        /*005c*/ 	.word	0x00000000
        /*0060*/ 	.short	0x0001
        /*0062*/ 	.short	0x0004
        /*0064*/ 	.byte	0x00, 0xf0, 0x11, 0x00


	//----- nvinfo : EIATTR_KPARAM_INFO
	.align		4
.L_1523:
        /*0068*/ 	.byte	0x04, 0x17
        /*006a*/ 	.short	(.L_1525 - .L_1524)
.L_1524:
        /*006c*/ 	.word	0x00000000
        /*0070*/ 	.short	0x0000
        /*0072*/ 	.short	0x0000
        /*0074*/ 	.byte	0x00, 0xf0, 0x11, 0x00


	//----- nvinfo : EIATTR_SPARSE_MMA_MASK
	.align		4
.L_1525:
        /*0078*/ 	.byte	0x03, 0x50
        /*007a*/ 	.short	0x0000


	//----- nvinfo : EIATTR_MAXREG_COUNT
	.align		4
        /*007c*/ 	.byte	0x03, 0x1b
        /*007e*/ 	.short	0x00ff


	//----- nvinfo : EIATTR_MERCURY_ISA_VERSION
	.align		4
        /*0080*/ 	.byte	0x03, 0x5f
        /*0082*/ 	.short	0x0101


	//----- nvinfo : EIATTR_VRC_CTA_INIT_COUNT
	.align		4
        /*0084*/ 	.byte	0x02, 0x4a
	.zero		1
	.zero		1


	//----- nvinfo : EIATTR_EXIT_INSTR_OFFSETS
	.align		4
        /*0088*/ 	.byte	0x04, 0x1c
        /*008a*/ 	.short	(.L_1527 - .L_1526)


	//   ....[0]....
.L_1526:
        /*008c*/ 	.word	0x000004b0


	//   ....[1]....
        /*0090*/ 	.word	0x00000500


	//----- nvinfo : EIATTR_MAX_THREADS
	.align		4
.L_1527:
        /*0094*/ 	.byte	0x04, 0x05
        /*0096*/ 	.short	(.L_1529 - .L_1528)
.L_1528:
        /*0098*/ 	.word	0x00000080
        /*009c*/ 	.word	0x00000001
        /*00a0*/ 	.word	0x00000001


	//----- nvinfo : EIATTR_CRS_STACK_SIZE
	.align		4
.L_1529:
        /*00a4*/ 	.byte	0x04, 0x1e
        /*00a6*/ 	.short	(.L_1531 - .L_1530)
.L_1530:
        /*00a8*/ 	.word	0x00000000


	//----- nvinfo : EIATTR_CBANK_PARAM_SIZE
	.align		4
.L_1531:
        /*00ac*/ 	.byte	0x03, 0x19
        /*00ae*/ 	.short	0x001c


	//----- nvinfo : EIATTR_PARAM_CBANK
	.align		4
        /*00b0*/ 	.byte	0x04, 0x0a
        /*00b2*/ 	.short	(.L_1533 - .L_1532)
	.align		4
.L_1532:
        /*00b4*/ 	.word	index@(.nv.constant0._ZN2at6native27unrolled_elementwise_kernelINS0_13BUnaryFunctorIsssZZZNS0_18rshift_kernel_cudaERNS_18TensorIteratorBaseEENKUlvE_clEvENKUlvE3_clEvEUlssE_EESt5arrayIPcLm2EELi4E23TrivialOffsetCalculatorILi1EjESD_NS0_6memory15LoadWithoutCastENSE_16StoreWithoutCastEEEviT_T0_T2_T3_T4_T5_)
        /*00b8*/ 	.short	0x0380
        /*00ba*/ 	.short	0x001c


	//----- nvinfo : EIATTR_SW_WAR
	.align		4
.L_1533:
        /*00bc*/ 	.byte	0x04, 0x36
        /*00be*/ 	.short	(.L_1535 - .L_1534)
.L_1534:
        /*00c0*/ 	.word	0x00000008
.L_1535:


//--------------------- .nv.info._ZN2at6native29vectorized_elementwise_kernelILi2ENS0_13BUnaryFunctorIsssZZZNS0_18rshift_kernel_cudaERNS_18TensorIteratorBaseEENKUlvE_clEvENKUlvE3_clEvEUlssE_EESt5arrayIPcLm2EEEEviT0_T1_ --------------------------
	.section	.nv.info._ZN2at6native29vectorized_elementwise_kernelILi2ENS0_13BUnaryFunctorIsssZZZNS0_18rshift_kernel_cudaERNS_18TensorIteratorBaseEENKUlvE_clEvENKUlvE3_clEvEUlssE_EESt5arrayIPcLm2EEEEviT0_T1_,"",@"SHT_CUDA_INFO"
	.sectionflags	@""
	.align	4


	//----- nvinfo : EIATTR_CUDA_API_VERSION
	.align		4
        /*0000*/ 	.byte	0x04, 0x37
        /*0002*/ 	.short	(.L_1537 - .L_1536)
.L_1536:
        /*0004*/ 	.word	0x00000082


	//----- nvinfo : EIATTR_KPARAM_INFO
	.align		4
.L_1537:
        /*0008*/ 	.byte	0x04, 0x17
        /*000a*/ 	.short	(.L_1539 - .L_1538)
.L_1538:
        /*000c*/ 	.word	0x00000000
        /*0010*/ 	.short	0x0002
        /*0012*/ 	.short	0x0008
        /*0014*/ 	.byte	0x00, 0xf0, 0x41, 0x00


	//----- nvinfo : EIATTR_KPARAM_INFO
	.align		4
.L_1539:
        /*0018*/ 	.byte	0x04, 0x17
        /*001a*/ 	.short	(.L_1541 - .L_1540)
.L_1540:
        /*001c*/ 	.word	0x00000000
        /*0020*/ 	.short	0x0001
        /*0022*/ 	.short	0x0004
        /*0024*/ 	.byte	0x00, 0xf0, 0x11, 0x00


	//----- nvinfo : EIATTR_KPARAM_INFO
	.align		4
.L_1541:
        /*0028*/ 	.byte	0x04, 0x17
        /*002a*/ 	.short	(.L_1543 - .L_1542)
.L_1542:
        /*002c*/ 	.word	0x00000000
        /*0030*/ 	.short	0x0000
        /*0032*/ 	.short	0x0000
        /*0034*/ 	.byte	0x00, 0xf0, 0x11, 0x00


	//----- nvinfo : EIATTR_SPARSE_MMA_MASK
	.align		4
.L_1543:
        /*0038*/ 	.byte	0x03, 0x50
        /*003a*/ 	.short	0x0000


	//----- nvinfo : EIATTR_MAXREG_COUNT
	.align		4
        /*003c*/ 	.byte	0x03, 0x1b
        /*003e*/ 	.short	0x00ff


	//----- nvinfo : EIATTR_MERCURY_ISA_VERSION
	.align		4
        /*0040*/ 	.byte	0x03, 0x5f
        /*0042*/ 	.short	0x0101


	//----- nvinfo : EIATTR_VRC_CTA_INIT_COUNT
	.align		4
        /*0044*/ 	.byte	0x02, 0x4a
	.zero		1
	.zero		1


	//----- nvinfo : EIATTR_EXIT_INSTR_OFFSETS
	.align		4
        /*0048*/ 	.byte	0x04, 0x1c
        /*004a*/ 	.short	(.L_1545 - .L_1544)


	//   ....[0]....
.L_1544:
        /*004c*/ 	.word	0x00000920


	//   ....[1]....
        /*0050*/ 	.word	0x00000970


	//   ....[2]....
        /*0054*/ 	.word	0x00000cb0


	//----- nvinfo : EIATTR_MAX_THREADS
	.align		4
.L_1545:
        /*0058*/ 	.byte	0x04, 0x05
        /*005a*/ 	.short	(.L_1547 - .L_1546)
.L_1546:
        /*005c*/ 	.word	0x00000080
        /*0060*/ 	.word	0x00000001
        /*0064*/ 	.word	0x00000001


	//----- nvinfo : EIATTR_CRS_STACK_SIZE
	.align		4
.L_1547:
        /*0068*/ 	.byte	0x04, 0x1e
        /*006a*/ 	.short	(.L_1549 - .L_1548)
.L_1548:
        /*006c*/ 	.word	0x00000000


	//----- nvinfo : EIATTR_CBANK_PARAM_SIZE
	.align		4
.L_1549:
        /*0070*/ 	.byte	0x03, 0x19
        /*0072*/ 	.short	0x0018


	//----- nvinfo : EIATTR_PARAM_CBANK
	.align		4
        /*0074*/ 	.byte	0x04, 0x0a
        /*0076*/ 	.short	(.L_1551 - .L_1550)
	.align		4
.L_1550:
        /*0078*/ 	.word	index@(.nv.constant0._ZN2at6native29vectorized_elementwise_kernelILi2ENS0_13BUnaryFunctorIsssZZZNS0_18rshift_kernel_cudaERNS_18TensorIteratorBaseEENKUlvE_clEvENKUlvE3_clEvEUlssE_EESt5arrayIPcLm2EEEEviT0_T1_)
        /*007c*/ 	.short	0x0380
        /*007e*/ 	.short	0x0018


	//----- nvinfo : EIATTR_SW_WAR
	.align		4
.L_1551:
        /*0080*/ 	.byte	0x04, 0x36
        /*0082*/ 	.short	(.L_1553 - .L_1552)
.L_1552:
        /*0084*/ 	.word	0x00000008
.L_1553:


//--------------------- .nv.info._ZN2at6native29vectorized_elementwise_kernelILi4ENS0_13BUnaryFunctorIsssZZZNS0_18rshift_kernel_cudaERNS_18TensorIteratorBaseEENKUlvE_clEvENKUlvE3_clEvEUlssE_EESt5arrayIPcLm2EEEEviT0_T1_ --------------------------
	.section	.nv.info._ZN2at6native29vectorized_elementwise_kernelILi4ENS0_13BUnaryFunctorIsssZZZNS0_18rshift_kernel_cudaERNS_18TensorIteratorBaseEENKUlvE_clEvENKUlvE3_clEvEUlssE_EESt5arrayIPcLm2EEEEviT0_T1_,"",@"SHT_CUDA_INFO"
	.sectionflags	@""
	.align	4


	//----- nvinfo : EIATTR_CUDA_API_VERSION
	.align		4
        /*0000*/ 	.byte	0x04, 0x37
        /*0002*/ 	.short	(.L_1555 - .L_1554)
.L_1554:
        /*0004*/ 	.word	0x00000082


	//----- nvinfo : EIATTR_KPARAM_INFO
	.align		4
.L_1555:
        /*0008*/ 	.byte	0x04, 0x17
        /*000a*/ 	.short	(.L_1557 - .L_1556)
.L_1556:
        /*000c*/ 	.word	0x00000000
        /*0010*/ 	.short	0x0002
        /*0012*/ 	.short	0x0008
        /*0014*/ 	.byte	0x00, 0xf0, 0x41, 0x00


	//----- nvinfo : EIATTR_KPARAM_INFO
	.align		4
.L_1557:
        /*0018*/ 	.byte	0x04, 0x17
        /*001a*/ 	.short	(.L_1559 - .L_1558)
.L_1558:
        /*001c*/ 	.word	0x00000000
        /*0020*/ 	.short	0x0001
        /*0022*/ 	.short	0x0004
        /*0024*/ 	.byte	0x00, 0xf0, 0x11, 0x00


	//----- nvinfo : EIATTR_KPARAM_INFO
	.align		4
.L_1559:
        /*0028*/ 	.byte	0x04, 0x17
        /*002a*/ 	.short	(.L_1561 - .L_1560)
.L_1560:
        /*002c*/ 	.word	0x00000000
        /*0030*/ 	.short	0x0000
        /*0032*/ 	.short	0x0000
        /*0034*/ 	.byte	0x00, 0xf0, 0x11, 0x00


	//----- nvinfo : EIATTR_SPARSE_MMA_MASK
	.align		4
.L_1561:
        /*0038*/ 	.byte	0x03, 0x50
        /*003a*/ 	.short	0x0000


	//----- nvinfo : EIATTR_MAXREG_COUNT
	.align		4
        /*003c*/ 	.byte	0x03, 0x1b
        /*003e*/ 	.short	0x00ff


	//----- nvinfo : EIATTR_MERCURY_ISA_VERSION
	.align		4
        /*0040*/ 	.byte	0x03, 0x5f
        /*0042*/ 	.short	0x0101


	//----- nvinfo : EIATTR_VRC_CTA_INIT_COUNT
	.align		4
        /*0044*/ 	.byte	0x02, 0x4a
	.zero		1
	.zero		1


	//----- nvinfo : EIATTR_EXIT_INSTR_OFFSETS
	.align		4
        /*0048*/ 	.byte	0x04, 0x1c
        /*004a*/ 	.short	(.L_1563 - .L_1562)


	//   ....[0]....
.L_1562:
        /*004c*/ 	.word	0x00000920


	//   ....[1]....
        /*0050*/ 	.word	0x00000970


	//   ....[2]....
        /*0054*/ 	.word	0x00000c10


	//----- nvinfo : EIATTR_MAX_THREADS
	.align		4
.L_1563:
        /*0058*/ 	.byte	0x04, 0x05
        /*005a*/ 	.short	(.L_1565 - .L_1564)
.L_1564:
        /*005c*/ 	.word	0x00000080
        /*0060*/ 	.word	0x00000001
        /*0064*/ 	.word	0x00000001


	//----- nvinfo : EIATTR_CRS_STACK_SIZE
	.align		4
.L_1565:
        /*0068*/ 	.byte	0x04, 0x1e
        /*006a*/ 	.short	(.L_1567 - .L_1566)
.L_1566:
        /*006c*/ 	.word	0x00000000


	//----- nvinfo : EIATTR_CBANK_PARAM_SIZE
	.align		4
.L_1567:
        /*0070*/ 	.byte	0x03, 0x19
        /*0072*/ 	.short	0x0018


	//----- nvinfo : EIATTR_PARAM_CBANK
	.align		4
        /*0074*/ 	.byte	0x04, 0x0a
        /*0076*/ 	.short	(.L_1569 - .L_1568)
	.align		4
.L_1568:
        /*0078*/ 	.word	index@(.nv.constant0._ZN2at6native29vectorized_elementwise_kernelILi4ENS0_13BUnaryFunctorIsssZZZNS0_18rshift_kernel_cudaERNS_18TensorIteratorBaseEENKUlvE_clEvENKUlvE3_clEvEUlssE_EESt5arrayIPcLm2EEEEviT0_T1_)
        /*007c*/ 	.short	0x0380
        /*007e*/ 	.short	0x0018


	//----- nvinfo : EIATTR_SW_WAR
	.align		4
.L_1569:
        /*0080*/ 	.byte	0x04, 0x36
        /*0082*/ 	.short	(.L_1571 - .L_1570)
.L_1570:
        /*0084*/ 	.word	0x00000008
.L_1571:


//--------------------- .nv.info._ZN2at6native29vectorized_elementwise_kernelILi8ENS0_13BUnaryFunctorIsssZZZNS0_18rshift_kernel_cudaERNS_18TensorIteratorBaseEENKUlvE_clEvENKUlvE3_clEvEUlssE_EESt5arrayIPcLm2EEEEviT0_T1_ --------------------------
	.section	.nv.info._ZN2at6native29vectorized_elementwise_kernelILi8ENS0_13BUnaryFunctorIsssZZZNS0_18rshift_kernel_cudaERNS_18TensorIteratorBaseEENKUlvE_clEvENKUlvE3_clEvEUlssE_EESt5arrayIPcLm2EEEEviT0_T1_,"",@"SHT_CUDA_INFO"
	.sectionflags	@""
	.align	4


	//----- nvinfo : EIATTR_CUDA_API_VERSION
	.align		4
        /*0000*/ 	.byte	0x04, 0x37
        /*0002*/ 	.short	(.L_1573 - .L_1572)
.L_1572:
        /*0004*/ 	.word	0x00000082


	//----- nvinfo : EIATTR_KPARAM_INFO
	.align		4
.L_1573:
        /*0008*/ 	.byte	0x04, 0x17
        /*000a*/ 	.short	(.L_1575 - .L_1574)
.L_1574:
        /*000c*/ 	.word	0x00000000
        /*0010*/ 	.short	0x0002
        /*0012*/ 	.short	0x0008
        /*0014*/ 	.byte	0x00, 0xf0, 0x41, 0x00


	//----- nvinfo : EIATTR_KPARAM_INFO
	.align		4
.L_1575:
        /*0018*/ 	.byte	0x04, 0x17
        /*001a*/ 	.short	(.L_1577 - .L_1576)
.L_1576:
        /*001c*/ 	.word	0x00000000
        /*0020*/ 	.short	0x0001
        /*0022*/ 	.short	0x0004
        /*0024*/ 	.byte	0x00, 0xf0, 0x11, 0x00


	//----- nvinfo : EIATTR_KPARAM_INFO
	.align		4
.L_1577:
        /*0028*/ 	.byte	0x04, 0x17
        /*002a*/ 	.short	(.L_1579 - .L_1578)
.L_1578:
        /*002c*/ 	.word	0x00000000
        /*0030*/ 	.short	0x0000
        /*0032*/ 	.short	0x0000
        /*0034*/ 	.byte	0x00, 0xf0, 0x11, 0x00


	//----- nvinfo : EIATTR_SPARSE_MMA_MASK
	.align		4
.L_1579:
        /*0038*/ 	.byte	0x03, 0x50
        /*003a*/ 	.short	0x0000


	//----- nvinfo : EIATTR_MAXREG_COUNT
	.align		4
        /*003c*/ 	.byte	0x03, 0x1b
        /*003e*/ 	.short	0x00ff


	//----- nvinfo : EIATTR_MERCURY_ISA_VERSION
	.align		4
        /*0040*/ 	.byte	0x03, 0x5f
        /*0042*/ 	.short	0x0101


	//----- nvinfo : EIATTR_VRC_CTA_INIT_COUNT
	.align		4
        /*0044*/ 	.byte	0x02, 0x4a
	.zero		1
	.zero		1


	//----- nvinfo : EIATTR_EXIT_INSTR_OFFSETS
	.align		4
        /*0048*/ 	.byte	0x04, 0x1c
        /*004a*/ 	.short	(.L_1581 - .L_1580)


	//   ....[0]....
.L_1580:
        /*004c*/ 	.word	0x00000010


	//----- nvinfo : EIATTR_MAX_THREADS
	.align		4
.L_1581:
        /*0050*/ 	.byte	0x04, 0x05
        /*0052*/ 	.short	(.L_1583 - .L_1582)
.L_1582:
        /*0054*/ 	.word	0x00000080
        /*0058*/ 	.word	0x00000001
        /*005c*/ 	.word	0x00000001


	//----- nvinfo : EIATTR_CBANK_PARAM_SIZE
	.align		4
.L_1583:
        /*0060*/ 	.byte	0x03, 0x19
        /*0062*/ 	.short	0x0018


	//----- nvinfo : EIATTR_PARAM_CBANK
	.align		4
        /*0064*/ 	.byte	0x04, 0x0a
        /*0066*/ 	.short	(.L_1585 - .L_1584)
	.align		4
.L_1584:
        /*0068*/ 	.word	index@(.nv.constant0._ZN2at6native29vectorized_elementwise_kernelILi8ENS0_13BUnaryFunctorIsssZZZNS0_18rshift_kernel_cudaERNS_18TensorIteratorBaseEENKUlvE_clEvENKUlvE3_clEvEUlssE_EESt5arrayIPcLm2EEEEviT0_T1_)
        /*006c*/ 	.short	0x0380
        /*006e*/ 	.short	0x0018


	//----- nvinfo : EIATTR_SW_WAR
	.align		4
.L_1585:
        /*0070*/ 	.byte	0x04, 0x36
        /*0072*/ 	.short	(.L_1587 - .L_1586)
.L_1586:
        /*0074*/ 	.word	0x00000008
.L_1587:


//--------------------- .nv.info._ZN2at6native18elementwise_kernelILi128ELi4EZNS0_15gpu_kernel_implINS0_13AUnaryFunctorIsssZZZNS0_18rshift_kernel_cudaERNS_18TensorIteratorBaseEENKUlvE_clEvENKUlvE3_clEvEUlssE_EEEEvS5_RKT_EUliE_EEviT1_ --------------------------
	.section	.nv.info._ZN2at6native18elementwise_kernelILi128ELi4EZNS0_15gpu_kernel_implINS0_13AUnaryFunctorIsssZZZNS0_18rshift_kernel_cudaERNS_18TensorIteratorBaseEENKUlvE_clEvENKUlvE3_clEvEUlssE_EEEEvS5_RKT_EUliE_EEviT1_,"",@"SHT_CUDA_INFO"
	.sectionflags	@""
	.align	4


	//----- nvinfo : EIATTR_CUDA_API_VERSION
	.align		4
        /*0000*/ 	.byte	0x04, 0x37
        /*0002*/ 	.short	(.L_1589 - .L_1588)
.L_1588:
        /*0004*/ 	.word	0x00000082


	//----- nvinfo : EIATTR_KPARAM_INFO
	.align		4
.L_1589:
        /*0008*/ 	.byte	0x04, 0x17
        /*000a*/ 	.short	(.L_1591 - .L_1590)
.L_1590:
        /*000c*/ 	.word	0x00000000
        /*0010*/ 	.short	0x0001
        /*0012*/ 	.short	0x0008
        /*0014*/ 	.byte	0x00, 0xf0, 0x61, 0x08


	//----- nvinfo : EIATTR_KPARAM_INFO
	.align		4
.L_1591:
        /*0018*/ 	.byte	0x04, 0x17
        /*001a*/ 	.short	(.L_1593 - .L_1592)
.L_1592:
        /*001c*/ 	.word	0x00000000
        /*0020*/ 	.short	0x0000
        /*0022*/ 	.short	0x0000
        /*0024*/ 	.byte	0x00, 0xf0, 0x11, 0x00


	//----- nvinfo : EIATTR_SPARSE_MMA_MASK
	.align		4
.L_1593:
        /*0028*/ 	.byte	0x03, 0x50
        /*002a*/ 	.short	0x0000


	//----- nvinfo : EIATTR_MAXREG_COUNT
	.align		4
        /*002c*/ 	.byte	0x03, 0x1b
        /*002e*/ 	.short	0x0080


	//----- nvinfo : EIATTR_EXTERNS
	.align		4
        /*0030*/ 	.byte	0x04, 0x0f
        /*0032*/ 	.short	(.L_1595 - .L_1594)


	//   ....[0]....
	.align		4
.L_1594:
        /*0034*/ 	.word	index@(__assertfail)


	//----- nvinfo : EIATTR_MERCURY_ISA_VERSION
	.align		4
.L_1595:
        /*0038*/ 	.byte	0x03, 0x5f
        /*003a*/ 	.short	0x0101


	//----- nvinfo : EIATTR_VRC_CTA_INIT_COUNT
	.align		4
        /*003c*/ 	.byte	0x02, 0x4a
	.zero		1
	.zero		1


	//----- nvinfo : EIATTR_SYSCALL_OFFSETS
	.align		4
        /*0040*/ 	.byte	0x04, 0x46
        /*0042*/ 	.short	(.L_1597 - .L_1596)


	//   ....[0]....
.L_1596:
        /*0044*/ 	.word	0x00002150


	//   ....[1]....
        /*0048*/ 	.word	0x00002f90


	//   ....[2]....
        /*004c*/ 	.word	0x00005250


	//   ....[3]....
        /*0050*/ 	.word	0x00005ea0


	//   ....[4]....
        /*0054*/ 	.word	0x00008280


	//   ....[5]....
        /*0058*/ 	.word	0x00008ed0


	//   ....[6]....
        /*005c*/ 	.word	0x0000b2c0


	//   ....[7]....
        /*0060*/ 	.word	0x0000bed0


	//----- nvinfo : EIATTR_EXIT_INSTR_OFFSETS
	.align		4
.L_1597:
        /*0064*/ 	.byte	0x04, 0x1c
        /*0066*/ 	.short	(.L_1599 - .L_1598)


	//   ....[0]....
.L_1598:
        /*0068*/ 	.word	0x000091b0


	//   ....[1]....
        /*006c*/ 	.word	0x0000b410


	//   ....[2]....
        /*0070*/ 	.word	0x0000b430


	//   ....[3]....
        /*0074*/ 	.word	0x0000b4d0


	//   ....[4]....
        /*0078*/ 	.word	0x0000b500


	//   ....[5]....
        /*007c*/ 	.word	0x0000b520


	//   ....[6]....
        /*0080*/ 	.word	0x0000b5b0


	//   ....[7]....
        /*0084*/ 	.word	0x0000b5f0


	//   ....[8]....
        /*0088*/ 	.word	0x0000b690


	//   ....[9]....
        /*008c*/ 	.word	0x0000b6e0


	//   ....[10]....
        /*0090*/ 	.word	0x0000b710


	//   ....[11]....
        /*0094*/ 	.word	0x0000b7d0


	//   ....[12]....
        /*0098*/ 	.word	0x0000b940


	//   ....[13]....
        /*009c*/ 	.word	0x0000bab0


	//   ....[14]....
        /*00a0*/ 	.word	0x0000bc10


	//   ....[15]....
        /*00a4*/ 	.word	0x0000bc50


	//   ....[16]....
        /*00a8*/ 	.word	0x0000bc80


	//   ....[17]....
        /*00ac*/ 	.word	0x0000bd30


	//   ....[18]....
        /*00b0*/ 	.word	0x0000bd70


	//   ....[19]....
        /*00b4*/ 	.word	0x0000bee0


	//   ....[20]....
        /*00b8*/ 	.word	0x0000bff0


	//   ....[21]....
        /*00bc*/ 	.word	0x0000c130


	//   ....[22]....
        /*00c0*/ 	.word	0x0000c170


	//----- nvinfo : EIATTR_MAX_THREADS
	.align		4
.L_1599:
        /*00c4*/ 	.byte	0x04, 0x05
        /*00c6*/ 	.short	(.L_1601 - .L_1600)
.L_1600:
        /*00c8*/ 	.word	0x00000080
        /*00cc*/ 	.word	0x00000001
        /*00d0*/ 	.word	0x00000001


	//----- nvinfo : EIATTR_CRS_STACK_SIZE
	.align		4
.L_1601:
        /*00d4*/ 	.byte	0x04, 0x1e
        /*00d6*/ 	.short	(.L_1603 - .L_1602)
.L_1602:
        /*00d8*/ 	.word	0x00000000


	//----- nvinfo : EIATTR_CBANK_PARAM_SIZE
	.align		4
.L_1603:
        /*00dc*/ 	.byte	0x03, 0x19
        /*00de*/ 	.short	0x0220


	//----- nvinfo : EIATTR_PARAM_CBANK
	.align		4
        /*00e0*/ 	.byte	0x04, 0x0a
        /*00e2*/ 	.short	(.L_1605 - .L_1604)
	.align		4
.L_1604:
        /*00e4*/ 	.word	index@(.nv.constant0._ZN2at6native18elementwise_kernelILi128ELi4EZNS0_15gpu_kernel_implINS0_13AUnaryFunctorIsssZZZNS0_18rshift_kernel_cudaERNS_18TensorIteratorBaseEENKUlvE_clEvENKUlvE3_clEvEUlssE_EEEEvS5_RKT_EUliE_EEviT1_)
        /*00e8*/ 	.short	0x0380
        /*00ea*/ 	.short	0x0220


	//----- nvinfo : EIATTR_SW_WAR
	.align		4
.L_1605:
        /*00ec*/ 	.byte	0x04, 0x36
        /*00ee*/ 	.short	(.L_1607 - .L_1606)
.L_1606:
        /*00f0*/ 	.word	0x00000008
.L_1607:


//--------------------- .nv.info._ZN2at6native27unrolled_elementwise_kernelINS0_13AUnaryFunctorIsssZZZNS0_18rshift_kernel_cudaERNS_18TensorIteratorBaseEENKUlvE_clEvENKUlvE3_clEvEUlssE_EESt5arrayIPcLm2EELi4E23TrivialOffsetCalculatorILi1EjESD_NS0_6memory12LoadWithCastILi1EEENSE_13StoreWithCastILi1EEEEEviT_T0_T2_T3_T4_T5_ --------------------------
	.section	.nv.info._ZN2at6native27unrolled_elementwise_kernelINS0_13AUnaryFunctorIsssZZZNS0_18rshift_kernel_cudaERNS_18TensorIteratorBaseEENKUlvE_clEvENKUlvE3_clEvEUlssE_EESt5arrayIPcLm2EELi4E23TrivialOffsetCalculatorILi1EjESD_NS0_6memory12LoadWithCastILi1EEENSE_13StoreWithCastILi1EEEEEviT_T0_T2_T3_T4_T5_,"",@"SHT_CUDA_INFO"
	.sectionflags	@""
	.align	4


	//----- nvinfo : EIATTR_CUDA_API_VERSION
	.align		4
        /*0000*/ 	.byte	0x04, 0x37
        /*0002*/ 	.short	(.L_1609 - .L_1608)
.L_1608:
        /*0004*/ 	.word	0x00000082


	//----- nvinfo : EIATTR_KPARAM_INFO
	.align		4
.L_1609:
        /*0008*/ 	.byte	0x04, 0x17
        /*000a*/ 	.short	(.L_1611 - .L_1610)
.L_1610:
        /*000c*/ 	.word	0x00000000
        /*0010*/ 	.short	0x0006
        /*0012*/ 	.short	0x0024
        /*0014*/ 	.byte	0x00, 0xf0, 0x21, 0x00


	//----- nvinfo : EIATTR_KPARAM_INFO
	.align		4
.L_1611:
        /*0018*/ 	.byte	0x04, 0x17
        /*001a*/ 	.short	(.L_1613 - .L_1612)
.L_1612:
        /*001c*/ 	.word	0x00000000
        /*0020*/ 	.short	0x0005
        /*0022*/ 	.short	0x001c
        /*0024*/ 	.byte	0x00, 0xf0, 0x21, 0x00


	//----- nvinfo : EIATTR_KPARAM_INFO
	.align		4
.L_1613:
        /*0028*/ 	.byte	0x04, 0x17
        /*002a*/ 	.short	(.L_1615 - .L_1614)
.L_1614:
        /*002c*/ 	.word	0x00000000
        /*0030*/ 	.short	0x0004
        /*0032*/ 	.short	0x0019
        /*0034*/ 	.byte	0x00, 0xf0, 0x05, 0x00


	//----- nvinfo : EIATTR_KPARAM_INFO
	.align		4
.L_1615:
        /*0038*/ 	.byte	0x04, 0x17
        /*003a*/ 	.short	(.L_1617 - .L_1616)
.L_1616:
        /*003c*/ 	.word	0x00000000
        /*0040*/ 	.short	0x0003
        /*0042*/ 	.short	0x0018
        /*0044*/ 	.byte	0x00, 0xf0, 0x05, 0x00


	//----- nvinfo : EIATTR_KPARAM_INFO
	.align		4
.L_1617:
        /*0048*/ 	.byte	0x04, 0x17
        /*004a*/ 	.short	(.L_1619 - .L_1618)
.L_1618:
        /*004c*/ 	.word	0x00000000
        /*0050*/ 	.short	0x0002
        /*0052*/ 	.short	0x0008
        /*0054*/ 	.byte	0x00, 0xf0, 0x41, 0x00


	//----- nvinfo : EIATTR_KPARAM_INFO
	.align		4
.L_1619:
        /*0058*/ 	.byte	0x04, 0x17
        /*005a*/ 	.short	(.L_1621 - .L_1620)
.L_1620:
        /*005c*/ 	.word	0x00000000
        /*0060*/ 	.short	0x0001
        /*0062*/ 	.short	0x0004
        /*0064*/ 	.byte	0x00, 0xf0, 0x11, 0x00


	//----- nvinfo : EIATTR_KPARAM_INFO
	.align		4
.L_1621:
        /*0068*/ 	.byte	0x04, 0x17
        /*006a*/ 	.short	(.L_1623 - .L_1622)
.L_1622:
        /*006c*/ 	.word	0x00000000
        /*0070*/ 	.short	0x0000
        /*0072*/ 	.short	0x0000
        /*0074*/ 	.byte	0x00, 0xf0, 0x11, 0x00


	//----- nvinfo : EIATTR_SPARSE_MMA_MASK
	.align		4
.L_1623:
        /*0078*/ 	.byte	0x03, 0x50
        /*007a*/ 	.short	0x0000


	//----- nvinfo : EIATTR_MAXREG_COUNT
	.align		4
        /*007c*/ 	.byte	0x03, 0x1b
        /*007e*/ 	.short	0x00ff


	//----- nvinfo : EIATTR_EXTERNS
	.align		4
        /*0080*/ 	.byte	0x04, 0x0f
        /*0082*/ 	.short	(.L_1625 - .L_1624)


	//   ....[0]....
	.align		4
.L_1624:
        /*0084*/ 	.word	index@(__assertfail)


	//----- nvinfo : EIATTR_MERCURY_ISA_VERSION
	.align		4
.L_1625:
        /*0088*/ 	.byte	0x03, 0x5f
        /*008a*/ 	.short	0x0101


	//----- nvinfo : EIATTR_VRC_CTA_INIT_COUNT
	.align		4
        /*008c*/ 	.byte	0x02, 0x4a
	.zero		1
	.zero		1


	//----- nvinfo : EIATTR_SYSCALL_OFFSETS
	.align		4
        /*0090*/ 	.byte	0x04, 0x46
        /*0092*/ 	.short	(.L_1627 - .L_1626)


	//   ....[0]....
.L_1626:
        /*0094*/ 	.word	0x00000e30


	//   ....[1]....
        /*0098*/ 	.word	0x00001de0


	//   ....[2]....
        /*009c*/ 	.word	0x00002cd0


	//   ....[3]....
        /*00a0*/ 	.word	0x00003bc0


	//   ....[4]....
        /*00a4*/ 	.word	0x00004ac0


	//   ....[5]....
        /*00a8*/ 	.word	0x00005860


	//   ....[6]....
        /*00ac*/ 	.word	0x00006740


	//   ....[7]....
        /*00b0*/ 	.word	0x00007600


	//----- nvinfo : EIATTR_EXIT_INSTR_OFFSETS
	.align		4
.L_1627:
        /*00b4*/ 	.byte	0x04, 0x1c
        /*00b6*/ 	.short	(.L_1629 - .L_1628)


	//   ....[0]....
.L_1628:
        /*00b8*/ 	.word	0x00006a10


	//   ....[1]....
        /*00bc*/ 	.word	0x00006b40


	//   ....[2]....
        /*00c0*/ 	.word	0x00006b60


	//   ....[3]....
        /*00c4*/ 	.word	0x00006c00


	//   ....[4]....
        /*00c8*/ 	.word	0x00006c30


	//   ....[5]....
        /*00cc*/ 	.word	0x00006c50


	//   ....[6]....
        /*00d0*/ 	.word	0x00006ce0


	//   ....[7]....
        /*00d4*/ 	.word	0x00006d20


	//   ....[8]....
        /*00d8*/ 	.word	0x00006dc0


	//   ....[9]....
        /*00dc*/ 	.word	0x00006e10


	//   ....[10]....
        /*00e0*/ 	.word	0x00006e40


	//   ....[11]....
        /*00e4*/ 	.word	0x00006f00


	//   ....[12]....
        /*00e8*/ 	.word	0x00007070


	//   ....[13]....
        /*00ec*/ 	.word	0x000071e0


	//   ....[14]....
        /*00f0*/ 	.word	0x00007340


	//   ....[15]....
        /*00f4*/ 	.word	0x00007380


	//   ....[16]....
        /*00f8*/ 	.word	0x000073b0


	//   ....[17]....
        /*00fc*/ 	.word	0x00007460


	//   ....[18]....
        /*0100*/ 	.word	0x000074a0


	//   ....[19]....
        /*0104*/ 	.word	0x00007610


	//   ....[20]....
        /*0108*/ 	.word	0x00007720


	//   ....[21]....
        /*010c*/ 	.word	0x00007860


	//   ....[22]....
        /*0110*/ 	.word	0x000078a0


	//----- nvinfo : EIATTR_MAX_THREADS
	.align		4
.L_1629:
        /*0114*/ 	.byte	0x04, 0x05
        /*0116*/ 	.short	(.L_1631 - .L_1630)
.L_1630:
        /*0118*/ 	.word	0x00000080
        /*011c*/ 	.word	0x00000001
        /*0120*/ 	.word	0x00000001


	//----- nvinfo : EIATTR_CRS_STACK_SIZE
	.align		4
.L_1631:
        /*0124*/ 	.byte	0x04, 0x1e
        /*0126*/ 	.short	(.L_1633 - .L_1632)
.L_1632:
        /*0128*/ 	.word	0x00000000


	//----- nvinfo : EIATTR_CBANK_PARAM_SIZE
	.align		4
.L_1633:
        /*012c*/ 	.byte	0x03, 0x19
        /*012e*/ 	.short	0x002c


	//----- nvinfo : EIATTR_PARAM_CBANK
	.align		4
        /*0130*/ 	.byte	0x04, 0x0a
        /*0132*/ 	.short	(.L_1635 - .L_1634)
	.align		4
.L_1634:
        /*0134*/ 	.word	index@(.nv.constant0._ZN2at6native27unrolled_elementwise_kernelINS0_13AUnaryFunctorIsssZZZNS0_18rshift_kernel_cudaERNS_18TensorIteratorBaseEENKUlvE_clEvENKUlvE3_clEvEUlssE_EESt5arrayIPcLm2EELi4E23TrivialOffsetCalculatorILi1EjESD_NS0_6memory12LoadWithCastILi1EEENSE_13StoreWithCastILi1EEEEEviT_T0_T2_T3_T4_T5_)
        /*0138*/ 	.short	0x0380
        /*013a*/ 	.short	0x002c


	//----- nvinfo : EIATTR_SW_WAR
	.align		4
.L_1635:
        /*013c*/ 	.byte	0x04, 0x36
        /*013e*/ 	.short	(.L_1637 - .L_1636)
.L_1636:
        /*0140*/ 	.word	0x00000008
.L_1637:


//--------------------- .nv.info._ZN2at6native18elementwise_kernelILi128ELi4EZNS0_22gpu_kernel_impl_nocastINS0_13AUnaryFunctorIsssZZZNS0_18rshift_kernel_cudaERNS_18TensorIteratorBaseEENKUlvE_clEvENKUlvE3_clEvEUlssE_EEEEvS5_RKT_EUliE_EEviT1_ --------------------------
	.section	.nv.info._ZN2at6native18elementwise_kernelILi128ELi4EZNS0_22gpu_kernel_impl_nocastINS0_13AUnaryFunctorIsssZZZNS0_18rshift_kernel_cudaERNS_18TensorIteratorBaseEENKUlvE_clEvENKUlvE3_clEvEUlssE_EEEEvS5_RKT_EUliE_EEviT1_,"",@"SHT_CUDA_INFO"
	.sectionflags	@""
	.align	4


	//----- nvinfo : EIATTR_CUDA_API_VERSION
	.align		4
        /*0000*/ 	.byte	0x04, 0x37
        /*0002*/ 	.short	(.L_1639 - .L_1638)
.L_1638:
        /*0004*/ 	.word	0x00000082


	//----- nvinfo : EIATTR_KPARAM_INFO
	.align		4
.L_1639:
        /*0008*/ 	.byte	0x04, 0x17
        /*000a*/ 	.short	(.L_1641 - .L_1640)
.L_1640:
        /*000c*/ 	.word	0x00000000
        /*0010*/ 	.short	0x0001
        /*0012*/ 	.short	0x0008
        /*0014*/ 	.byte	0x00, 0xf0, 0x61, 0x08


	//----- nvinfo : EIATTR_KPARAM_INFO
	.align		4
.L_1641:
        /*0018*/ 	.byte	0x04, 0x17
        /*001a*/ 	.short	(.L_1643 - .L_1642)
.L_1642:
        /*001c*/ 	.word	0x00000000
        /*0020*/ 	.short	0x0000
        /*0022*/ 	.short	0x0000
        /*0024*/ 	.byte	0x00, 0xf0, 0x11, 0x00


	//----- nvinfo : EIATTR_SPARSE_MMA_MASK
	.align		4
.L_1643:
        /*0028*/ 	.byte	0x03, 0x50
        /*002a*/ 	.short	0x0000


	//----- nvinfo : EIATTR_MAXREG_COUNT
	.align		4
        /*002c*/ 	.byte	0x03, 0x1b
        /*002e*/ 	.short	0x0080


	//----- nvinfo : EIATTR_MERCURY_ISA_VERSION
	.align		4
        /*0030*/ 	.byte	0x03, 0x5f
        /*0032*/ 	.short	0x0101


	//----- nvinfo : EIATTR_VRC_CTA_INIT_COUNT
	.align		4
        /*0034*/ 	.byte	0x02, 0x4a
	.zero		1
	.zero		1


	//----- nvinfo : EIATTR_EXIT_INSTR_OFFSETS
	.align		4
        /*0038*/ 	.byte	0x04, 0x1c
        /*003a*/ 	.short	(.L_1645 - .L_1644)


	//   ....[0]....
.L_1644:
        /*003c*/ 	.word	0x00000330


	//   ....[1]....
        /*0040*/ 	.word	0x000003b0


	//   ....[2]....
        /*0044*/ 	.word	0x00003ed0


	//   ....[3]....
        /*0048*/ 	.word	0x00005210


	//----- nvinfo : EIATTR_MAX_THREADS
	.align		4
.L_1645:
        /*004c*/ 	.byte	0x04, 0x05
        /*004e*/ 	.short	(.L_1647 - .L_1646)
.L_1646:
        /*0050*/ 	.word	0x00000080
        /*0054*/ 	.word	0x00000001
        /*0058*/ 	.word	0x00000001


	//----- nvinfo : EIATTR_CRS_STACK_SIZE
	.align		4
.L_1647:
        /*005c*/ 	.byte	0x04, 0x1e
        /*005e*/ 	.short	(.L_1649 - .L_1648)
.L_1648:
        /*0060*/ 	.word	0x00000000


	//----- nvinfo : EIATTR_CBANK_PARAM_SIZE
	.align		4
.L_1649:
        /*0064*/ 	.byte	0x03, 0x19
        /*0066*/ 	.short	0x0220


	//----- nvinfo : EIATTR_PARAM_CBANK
	.align		4
        /*0068*/ 	.byte	0x04, 0x0a
        /*006a*/ 	.short	(.L_1651 - .L_1650)
	.align		4
.L_1650:
        /*006c*/ 	.word	index@(.nv.constant0._ZN2at6native18elementwise_kernelILi128ELi4EZNS0_22gpu_kernel_impl_nocastINS0_13AUnaryFunctorIsssZZZNS0_18rshift_kernel_cudaERNS_18TensorIteratorBaseEENKUlvE_clEvENKUlvE3_clEvEUlssE_EEEEvS5_RKT_EUliE_EEviT1_)
        /*0070*/ 	.short	0x0380
        /*0072*/ 	.short	0x0220


	//----- nvinfo : EIATTR_SW_WAR
	.align		4
.L_1651:
        /*0074*/ 	.byte	0x04, 0x36
        /*0076*/ 	.short	(.L_1653 - .L_1652)
.L_1652:
        /*0078*/ 	.word	0x00000008
.L_1653:


//--------------------- .nv.info._ZN2at6native27unrolled_elementwise_kernelINS0_13AUnaryFunctorIsssZZZNS0_18rshift_kernel_cudaERNS_18TensorIteratorBaseEENKUlvE_clEvENKUlvE3_clEvEUlssE_EESt5arrayIPcLm2EELi4E23TrivialOffsetCalculatorILi1EjESD_NS0_6memory15LoadWithoutCastENSE_16StoreWithoutCastEEEviT_T0_T2_T3_T4_T5_ --------------------------
	.section	.nv.info._ZN2at6native27unrolled_elementwise_kernelINS0_13AUnaryFunctorIsssZZZNS0_18rshift_kernel_cudaERNS_18TensorIteratorBaseEENKUlvE_clEvENKUlvE3_clEvEUlssE_EESt5arrayIPcLm2EELi4E23TrivialOffsetCalculatorILi1EjESD_NS0_6memory15LoadWithoutCastENSE_16StoreWithoutCastEEEviT_T0_T2_T3_T4_T5_,"",@"SHT_CUDA_INFO"
	.sectionflags	@""
	.align	4


	//----- nvinfo : EIATTR_CUDA_API_VERSION
	.align		4
        /*0000*/ 	.byte	0x04, 0x37
        /*0002*/ 	.short	(.L_1655 - .L_1654)
.L_1654:
        /*0004*/ 	.word	0x00000082


	//----- nvinfo : EIATTR_KPARAM_INFO
	.align		4
.L_1655:
        /*0008*/ 	.byte	0x04, 0x17
        /*000a*/ 	.short	(.L_1657 - .L_1656)
.L_1656:
        /*000c*/ 	.word	0x00000000
        /*0010*/ 	.short	0x0006
        /*0012*/ 	.short	0x001b
        /*0014*/ 	.byte	0x00, 0xf0, 0x05, 0x00


	//----- nvinfo : EIATTR_KPARAM_INFO
	.align		4
.L_1657:
        /*0018*/ 	.byte	0x04, 0x17
        /*001a*/ 	.short	(.L_1659 - .L_1658)
.L_1658:
        /*001c*/ 	.word	0x00000000
        /*0020*/ 	.short	0x0005
        /*0022*/ 	.short	0x001a
        /*0024*/ 	.byte	0x00, 0xf0, 0x05, 0x00


	//----- nvinfo : EIATTR_KPARAM_INFO
	.align		4
.L_1659:
        /*0028*/ 	.byte	0x04, 0x17
        /*002a*/ 	.short	(.L_1661 - .L_1660)
.L_1660:
        /*002c*/ 	.word	0x00000000
        /*0030*/ 	.short	0x0004
        /*0032*/ 	.short	0x0019
        /*0034*/ 	.byte	0x00, 0xf0, 0x05, 0x00


	//----- nvinfo : EIATTR_KPARAM_INFO
	.align		4
.L_1661:
        /*0038*/ 	.byte	0x04, 0x17
        /*003a*/ 	.short	(.L_1663 - .L_1662)
.L_1662:
        /*003c*/ 	.word	0x00000000
        /*0040*/ 	.short	0x0003
        /*0042*/ 	.short	0x0018
        /*0044*/ 	.byte	0x00, 0xf0, 0x05, 0x00


	//----- nvinfo : EIATTR_KPARAM_INFO
	.align		4
.L_1663:
        /*0048*/ 	.byte	0x04, 0x17
        /*004a*/ 	.short	(.L_1665 - .L_1664)
.L_1664:
        /*004c*/ 	.word	0x00000000
        /*0050*/ 	.short	0x0002
        /*0052*/ 	.short	0x0008
        /*0054*/ 	.byte	0x00, 0xf0, 0x41, 0x00


	//----- nvinfo : EIATTR_KPARAM_INFO
	.align		4
.L_1665:
        /*0058*/ 	.byte	0x04, 0x17
        /*005a*/ 	.short	(.L_1667 - .L_1666)
.L_1666:
        /*005c*/ 	.word	0x00000000
        /*0060*/ 	.short	0x0001
        /*0062*/ 	.short	0x0004
        /*0064*/ 	.byte	0x00, 0xf0, 0x11, 0x00


	//----- nvinfo : EIATTR_KPARAM_INFO
	.align		4
.L_1667:
        /*0068*/ 	.byte	0x04, 0x17
        /*006a*/ 	.short	(.L_1669 - .L_1668)
.L_1668:
        /*006c*/ 	.word	0x00000000
        /*0070*/ 	.short	0x0000
        /*0072*/ 	.short	0x0000
        /*0074*/ 	.byte	0x00, 0xf0, 0x11, 0x00


	//----- nvinfo : EIATTR_SPARSE_MMA_MASK
	.align		4
.L_1669:
        /*0078*/ 	.byte	0x03, 0x50
        /*007a*/ 	.short	0x0000


	//----- nvinfo : EIATTR_MAXREG_COUNT
	.align		4
        /*007c*/ 	.byte	0x03, 0x1b
        /*007e*/ 	.short	0x00ff


	//----- nvinfo : EIATTR_MERCURY_ISA_VERSION
	.align		4
        /*0080*/ 	.byte	0x03, 0x5f
        /*0082*/ 	.short	0x0101


	//----- nvinfo : EIATTR_VRC_CTA_INIT_COUNT
	.align		4
        /*0084*/ 	.byte	0x02, 0x4a
	.zero		1
	.zero		1


	//----- nvinfo : EIATTR_EXIT_INSTR_OFFSETS
	.align		4
        /*0088*/ 	.byte	0x04, 0x1c
        /*008a*/ 	.short	(.L_1671 - .L_1670)


	//   ....[0]....
.L_1670:
        /*008c*/ 	.word	0x000004f0


	//   ....[1]....
        /*0090*/ 	.word	0x00000540


	//----- nvinfo : EIATTR_MAX_THREADS
	.align		4
.L_1671:
        /*0094*/ 	.byte	0x04, 0x05
        /*0096*/ 	.short	(.L_1673 - .L_1672)
.L_1672:
        /*0098*/ 	.word	0x00000080
        /*009c*/ 	.word	0x00000001
        /*00a0*/ 	.word	0x00000001


	//----- nvinfo : EIATTR_CRS_STACK_SIZE
	.align		4
.L_1673:
        /*00a4*/ 	.byte	0x04, 0x1e
        /*00a6*/ 	.short	(.L_1675 - .L_1674)
.L_1674:
        /*00a8*/ 	.word	0x00000000


	//----- nvinfo : EIATTR_CBANK_PARAM_SIZE
	.align		4
.L_1675:
        /*00ac*/ 	.byte	0x03, 0x19
        /*00ae*/ 	.short	0x001c


	//----- nvinfo : EIATTR_PARAM_CBANK
	.align		4
        /*00b0*/ 	.byte	0x04, 0x0a
        /*00b2*/ 	.short	(.L_1677 - .L_1676)
	.align		4
.L_1676:
        /*00b4*/ 	.word	index@(.nv.constant0._ZN2at6native27unrolled_elementwise_kernelINS0_13AUnaryFunctorIsssZZZNS0_18rshift_kernel_cudaERNS_18TensorIteratorBaseEENKUlvE_clEvENKUlvE3_clEvEUlssE_EESt5arrayIPcLm2EELi4E23TrivialOffsetCalculatorILi1EjESD_NS0_6memory15LoadWithoutCastENSE_16StoreWithoutCastEEEviT_T0_T2_T3_T4_T5_)
        /*00b8*/ 	.short	0x0380
        /*00ba*/ 	.short	0x001c


	//----- nvinfo : EIATTR_SW_WAR
	.align		4
.L_1677:
        /*00bc*/ 	.byte	0x04, 0x36
        /*00be*/ 	.short	(.L_1679 - .L_1678)
.L_1678:
        /*00c0*/ 	.word	0x00000008
.L_1679:


//--------------------- .nv.info._ZN2at6native29vectorized_elementwise_kernelILi2ENS0_13AUnaryFunctorIsssZZZNS0_18rshift_kernel_cudaERNS_18TensorIteratorBaseEENKUlvE_clEvENKUlvE3_clEvEUlssE_EESt5arrayIPcLm2EEEEviT0_T1_ --------------------------
	.section	.nv.info._ZN2at6native29vectorized_elementwise_kernelILi2ENS0_13AUnaryFunctorIsssZZZNS0_18rshift_kernel_cudaERNS_18TensorIteratorBaseEENKUlvE_clEvENKUlvE3_clEvEUlssE_EESt5arrayIPcLm2EEEEviT0_T1_,"",@"SHT_CUDA_INFO"
	.sectionflags	@""
	.align	4


	//----- nvinfo : EIATTR_CUDA_API_VERSION
	.align		4
        /*0000*/ 	.byte	0x04, 0x37
        /*0002*/ 	.short	(.L_1681 - .L_1680)
.L_1680:
        /*0004*/ 	.word	0x00000082


	//----- nvinfo : EIATTR_KPARAM_INFO
	.align		4
.L_1681:
        /*0008*/ 	.byte	0x04, 0x17
        /*000a*/ 	.short	(.L_1683 - .L_1682)
.L_1682:
        /*000c*/ 	.word	0x00000000
        /*0010*/ 	.short	0x0002
        /*0012*/ 	.short	0x0008
        /*0014*/ 	.byte	0x00, 0xf0, 0x41, 0x00


	//----- nvinfo : EIATTR_KPARAM_INFO
	.align		4
.L_1683:
        /*0018*/ 	.byte	0x04, 0x17
        /*001a*/ 	.short	(.L_1685 - .L_1684)
.L_1684:
        /*001c*/ 	.word	0x00000000
        /*0020*/ 	.short	0x0001
        /*0022*/ 	.short	0x0004
        /*0024*/ 	.byte	0x00, 0xf0, 0x11, 0x00


	//----- nvinfo : EIATTR_KPARAM_INFO
	.align		4
.L_1685:
        /*0028*/ 	.byte	0x04, 0x17
        /*002a*/ 	.short	(.L_1687 - .L_1686)
.L_1686:
        /*002c*/ 	.word	0x00000000
        /*0030*/ 	.short	0x0000
        /*0032*/ 	.short	0x0000
        /*0034*/ 	.byte	0x00, 0xf0, 0x11, 0x00


	//----- nvinfo : EIATTR_SPARSE_MMA_MASK
	.align		4
.L_1687:
        /*0038*/ 	.byte	0x03, 0x50
        /*003a*/ 	.short	0x0000


	//----- nvinfo : EIATTR_MAXREG_COUNT
	.align		4
        /*003c*/ 	.byte	0x03, 0x1b
        /*003e*/ 	.short	0x00ff


	//----- nvinfo : EIATTR_MERCURY_ISA_VERSION
	.align		4
        /*0040*/ 	.byte	0x03, 0x5f
        /*0042*/ 	.short	0x0101


	//----- nvinfo : EIATTR_VRC_CTA_INIT_COUNT
	.align		4
        /*0044*/ 	.byte	0x02, 0x4a
	.zero		1
	.zero		1


	//----- nvinfo : EIATTR_EXIT_INSTR_OFFSETS
	.align		4
        /*0048*/ 	.byte	0x04, 0x1c
        /*004a*/ 	.short	(.L_1689 - .L_1688)


	//   ....[0]....
.L_1688:
        /*004c*/ 	.word	0x000009a0


	//   ....[1]....
        /*0050*/ 	.word	0x000009f0


	//   ....[2]....
        /*0054*/ 	.word	0x00000d60


	//----- nvinfo : EIATTR_MAX_THREADS
	.align		4
.L_1689:
        /*0058*/ 	.byte	0x04, 0x05
        /*005a*/ 	.short	(.L_1691 - .L_1690)
.L_1690:
        /*005c*/ 	.word	0x00000080
        /*0060*/ 	.word	0x00000001
        /*0064*/ 	.word	0x00000001


	//----- nvinfo : EIATTR_CRS_STACK_SIZE
	.align		4
.L_1691:
        /*0068*/ 	.byte	0x04, 0x1e
        /*006a*/ 	.short	(.L_1693 - .L_1692)
.L_1692:
        /*006c*/ 	.word	0x00000000


	//----- nvinfo : EIATTR_CBANK_PARAM_SIZE
	.align		4
.L_1693:
        /*0070*/ 	.byte	0x03, 0x19
        /*0072*/ 	.short	0x0018


	//----- nvinfo : EIATTR_PARAM_CBANK
	.align		4
        /*0074*/ 	.byte	0x04, 0x0a
        /*0076*/ 	.short	(.L_1695 - .L_1694)
	.align		4
.L_1694:
        /*0078*/ 	.word	index@(.nv.constant0._ZN2at6native29vectorized_elementwise_kernelILi2ENS0_13AUnaryFunctorIsssZZZNS0_18rshift_kernel_cudaERNS_18TensorIteratorBaseEENKUlvE_clEvENKUlvE3_clEvEUlssE_EESt5arrayIPcLm2EEEEviT0_T1_)
        /*007c*/ 	.short	0x0380
        /*007e*/ 	.short	0x0018


	//----- nvinfo : EIATTR_SW_WAR
	.align		4
.L_1695:
        /*0080*/ 	.byte	0x04, 0x36
        /*0082*/ 	.short	(.L_1697 - .L_1696)
.L_1696:
        /*0084*/ 	.word	0x00000008
.L_1697:


//--------------------- .nv.info._ZN2at6native29vectorized_elementwise_kernelILi4ENS0_13AUnaryFunctorIsssZZZNS0_18rshift_kernel_cudaERNS_18TensorIteratorBaseEENKUlvE_clEvENKUlvE3_clEvEUlssE_EESt5arrayIPcLm2EEEEviT0_T1_ --------------------------
	.section	.nv.info._ZN2at6native29vectorized_elementwise_kernelILi4ENS0_13AUnaryFunctorIsssZZZNS0_18rshift_kernel_cudaERNS_18TensorIteratorBaseEENKUlvE_clEvENKUlvE3_clEvEUlssE_EESt5arrayIPcLm2EEEEviT0_T1_,"",@"SHT_CUDA_INFO"
	.sectionflags	@""
	.align	4


	//----- nvinfo : EIATTR_CUDA_API_VERSION
	.align		4
        /*0000*/ 	.byte	0x04, 0x37
        /*0002*/ 	.short	(.L_1699 - .L_1698)
.L_1698:
        /*0004*/ 	.word	0x00000082


	//----- nvinfo : EIATTR_KPARAM_INFO
	.align		4
.L_1699:
        /*0008*/ 	.byte	0x04, 0x17
        /*000a*/ 	.short	(.L_1701 - .L_1700)
.L_1700:
        /*000c*/ 	.word	0x00000000
        /*0010*/ 	.short	0x0002
        /*0012*/ 	.short	0x0008
        /*0014*/ 	.byte	0x00, 0xf0, 0x41, 0x00


	//----- nvinfo : EIATTR_KPARAM_INFO
	.align		4
.L_1701:
        /*0018*/ 	.byte	0x04, 0x17
        /*001a*/ 	.short	(.L_1703 - .L_1702)
.L_1702:
        /*001c*/ 	.word	0x00000000
        /*0020*/ 	.short	0x0001
        /*0022*/ 	.short	0x0004
        /*0024*/ 	.byte	0x00, 0xf0, 0x11, 0x00


	//----- nvinfo : EIATTR_KPARAM_INFO
	.align		4
.L_1703:
        /*0028*/ 	.byte	0x04, 0x17
        /*002a*/ 	.short	(.L_1705 - .L_1704)
.L_1704:
        /*002c*/ 	.word	0x00000000
        /*0030*/ 	.short	0x0000
        /*0032*/ 	.short	0x0000
        /*0034*/ 	.byte	0x00, 0xf0, 0x11, 0x00


	//----- nvinfo : EIATTR_SPARSE_MMA_MASK
	.align		4
.L_1705:
        /*0038*/ 	.byte	0x03, 0x50
        /*003a*/ 	.short	0x0000


	//----- nvinfo : EIATTR_MAXREG_COUNT
	.align		4
        /*003c*/ 	.byte	0x03, 0x1b
        /*003e*/ 	.short	0x00ff


	//----- nvinfo : EIATTR_MERCURY_ISA_VERSION
	.align		4
        /*0040*/ 	.byte	0x03, 0x5f
        /*0042*/ 	.short	0x0101


	//----- nvinfo : EIATTR_VRC_CTA_INIT_COUNT
	.align		4
        /*0044*/ 	.byte	0x02, 0x4a
	.zero		1
	.zero		1


	//----- nvinfo : EIATTR_EXIT_INSTR_OFFSETS
	.align		4
        /*0048*/ 	.byte	0x04, 0x1c
        /*004a*/ 	.short	(.L_1707 - .L_1706)


	//   ....[0]....
.L_1706:
        /*004c*/ 	.word	0x000009a0


	//   ....[1]....
        /*0050*/ 	.word	0x000009f0


	//   ....[2]....
        /*0054*/ 	.word	0x00000d30


	//----- nvinfo : EIATTR_MAX_THREADS
	.align		4
.L_1707:
        /*0058*/ 	.byte	0x04, 0x05
        /*005a*/ 	.short	(.L_1709 - .L_1708)
.L_1708:
        /*005c*/ 	.word	0x00000080
        /*0060*/ 	.word	0x00000001
        /*0064*/ 	.word	0x00000001


	//----- nvinfo : EIATTR_CRS_STACK_SIZE
	.align		4
.L_1709:
        /*0068*/ 	.byte	0x04, 0x1e
        /*006a*/ 	.short	(.L_1711 - .L_1710)
.L_1710:
        /*006c*/ 	.word	0x00000000


	//----- nvinfo : EIATTR_CBANK_PARAM_SIZE
	.align		4
.L_1711:
        /*0070*/ 	.byte	0x03, 0x19
        /*0072*/ 	.short	0x0018


	//----- nvinfo : EIATTR_PARAM_CBANK
	.align		4
        /*0074*/ 	.byte	0x04, 0x0a
        /*0076*/ 	.short	(.L_1713 - .L_1712)
	.align		4
.L_1712:
        /*0078*/ 	.word	index@(.nv.constant0._ZN2at6native29vectorized_elementwise_kernelILi4ENS0_13AUnaryFunctorIsssZZZNS0_18rshift_kernel_cudaERNS_18TensorIteratorBaseEENKUlvE_clEvENKUlvE3_clEvEUlssE_EESt5arrayIPcLm2EEEEviT0_T1_)
        /*007c*/ 	.short	0x0380
        /*007e*/ 	.short	0x0018


	//----- nvinfo : EIATTR_SW_WAR
	.align		4
.L_1713:
        /*0080*/ 	.byte	0x04, 0x36
        /*0082*/ 	.short	(.L_1715 - .L_1714)
.L_1714:
        /*0084*/ 	.word	0x00000008
.L_1715:


//--------------------- .nv.info._ZN2at6native29vectorized_elementwise_kernelILi8ENS0_13AUnaryFunctorIsssZZZNS0_18rshift_kernel_cudaERNS_18TensorIteratorBaseEENKUlvE_clEvENKUlvE3_clEvEUlssE_EESt5arrayIPcLm2EEEEviT0_T1_ --------------------------
	.section	.nv.info._ZN2at6native29vectorized_elementwise_kernelILi8ENS0_13AUnaryFunctorIsssZZZNS0_18rshift_kernel_cudaERNS_18TensorIteratorBaseEENKUlvE_clEvENKUlvE3_clEvEUlssE_EESt5arrayIPcLm2EEEEviT0_T1_,"",@"SHT_CUDA_INFO"
	.sectionflags	@""
	.align	4


	//----- nvinfo : EIATTR_CUDA_API_VERSION
	.align		4
        /*0000*/ 	.byte	0x04, 0x37
        /*0002*/ 	.short	(.L_1717 - .L_1716)
.L_1716:
        /*0004*/ 	.word	0x00000082


	//----- nvinfo : EIATTR_KPARAM_INFO
	.align		4
.L_1717:
        /*0008*/ 	.byte	0x04, 0x17
        /*000a*/ 	.short	(.L_1719 - .L_1718)
.L_1718:
        /*000c*/ 	.word	0x00000000
        /*0010*/ 	.short	0x0002
        /*0012*/ 	.short	0x0008
        /*0014*/ 	.byte	0x00, 0xf0, 0x41, 0x00


	//----- nvinfo : EIATTR_KPARAM_INFO
	.align		4
.L_1719:
        /*0018*/ 	.byte	0x04, 0x17
        /*001a*/ 	.short	(.L_1721 - .L_1720)
.L_1720:
        /*001c*/ 	.word	0x00000000
        /*0020*/ 	.short	0x0001
        /*0022*/ 	.short	0x0004
        /*0024*/ 	.byte	0x00, 0xf0, 0x11, 0x00


	//----- nvinfo : EIATTR_KPARAM_INFO
	.align		4
.L_1721:
        /*0028*/ 	.byte	0x04, 0x17
        /*002a*/ 	.short	(.L_1723 - .L_1722)
.L_1722:
        /*002c*/ 	.word	0x00000000
        /*0030*/ 	.short	0x0000
        /*0032*/ 	.short	0x0000
        /*0034*/ 	.byte	0x00, 0xf0, 0x11, 0x00


	//----- nvinfo : EIATTR_SPARSE_MMA_MASK
	.align		4
.L_1723:
        /*0038*/ 	.byte	0x03, 0x50
        /*003a*/ 	.short	0x0000


	//----- nvinfo : EIATTR_MAXREG_COUNT
	.align		4
        /*003c*/ 	.byte	0x03, 0x1b
        /*003e*/ 	.short	0x00ff


	//----- nvinfo : EIATTR_MERCURY_ISA_VERSION
	.align		4
        /*0040*/ 	.byte	0x03, 0x5f
        /*0042*/ 	.short	0x0101


	//----- nvinfo : EIATTR_VRC_CTA_INIT_COUNT
	.align		4
        /*0044*/ 	.byte	0x02, 0x4a
	.zero		1
	.zero		1


	//----- nvinfo : EIATTR_EXIT_INSTR_OFFSETS
	.align		4
        /*0048*/ 	.byte	0x04, 0x1c
        /*004a*/ 	.short	(.L_1725 - .L_1724)


	//   ....[0]....
.L_1724:
        /*004c*/ 	.word	0x00000010


	//----- nvinfo : EIATTR_MAX_THREADS
	.align		4
.L_1725:
        /*0050*/ 	.byte	0x04, 0x05
        /*0052*/ 	.short	(.L_1727 - .L_1726)
.L_1726:
        /*0054*/ 	.word	0x00000080
        /*0058*/ 	.word	0x00000001
        /*005c*/ 	.word	0x00000001


	//----- nvinfo : EIATTR_CBANK_PARAM_SIZE
	.align		4
.L_1727:
        /*0060*/ 	.byte	0x03, 0x19
        /*0062*/ 	.short	0x0018


	//----- nvinfo : EIATTR_PARAM_CBANK
	.align		4
        /*0064*/ 	.byte	0x04, 0x0a
        /*0066*/ 	.short	(.L_1729 - .L_1728)
	.align		4
.L_1728:
        /*0068*/ 	.word	index@(.nv.constant0._ZN2at6native29vectorized_elementwise_kernelILi8ENS0_13AUnaryFunctorIsssZZZNS0_18rshift_kernel_cudaERNS_18TensorIteratorBaseEENKUlvE_clEvENKUlvE3_clEvEUlssE_EESt5arrayIPcLm2EEEEviT0_T1_)
        /*006c*/ 	.short	0x0380
        /*006e*/ 	.short	0x0018


	//----- nvinfo : EIATTR_SW_WAR
	.align		4
.L_1729:
        /*0070*/ 	.byte	0x04, 0x36
        /*0072*/ 	.short	(.L_1731 - .L_1730)
.L_1730:
        /*0074*/ 	.word	0x00000008
.L_1731:


//--------------------- .nv.info._ZN2at6native18elementwise_kernelILi128ELi4EZNS0_15gpu_kernel_implINS0_13BinaryFunctorIlllZZZNS0_18rshift_kernel_cudaERNS_18TensorIteratorBaseEENKUlvE_clEvENKUlvE2_clEvEUlllE_EEEEvS5_RKT_EUliE_EEviT1_ --------------------------
	.section	.nv.info._ZN2at6native18elementwise_kernelILi128ELi4EZNS0_15gpu_kernel_implINS0_13BinaryFunctorIlllZZZNS0_18rshift_kernel_cudaERNS_18TensorIteratorBaseEENKUlvE_clEvENKUlvE2_clEvEUlllE_EEEEvS5_RKT_EUliE_EEviT1_,"",@"SHT_CUDA_INFO"
	.sectionflags	@""
	.align	4


	//----- nvinfo : EIATTR_CUDA_API_VERSION
	.align		4
        /*0000*/ 	.byte	0x04, 0x37
        /*0002*/ 	.short	(.L_1733 - .L_1732)
.L_1732:
        /*0004*/ 	.word	0x00000082


	//----- nvinfo : EIATTR_KPARAM_INFO
	.align		4
.L_1733:
        /*0008*/ 	.byte	0x04, 0x17
        /*000a*/ 	.short	(.L_1735 - .L_1734)
.L_1734:
        /*000c*/ 	.word	0x00000000
        /*0010*/ 	.short	0x0001
        /*0012*/ 	.short	0x0008
        /*0014*/ 	.byte	0x00, 0xf0, 0x21, 0x0a


	//----- nvinfo : EIATTR_KPARAM_INFO
	.align		4
.L_1735:
        /*0018*/ 	.byte	0x04, 0x17
        /*001a*/ 	.short	(.L_1737 - .L_1736)
.L_1736:
        /*001c*/ 	.word	0x00000000
        /*0020*/ 	.short	0x0000
        /*0022*/ 	.short	0x0000
        /*0024*/ 	.byte	0x00, 0xf0, 0x11, 0x00


	//----- nvinfo : EIATTR_SPARSE_MMA_MASK
	.align		4
.L_1737:
        /*0028*/ 	.byte	0x03, 0x50
        /*002a*/ 	.short	0x0000


	//----- nvinfo : EIATTR_MAXREG_COUNT
	.align		4
        /*002c*/ 	.byte	0x03, 0x1b
        /*002e*/ 	.short	0x0080


	//----- nvinfo : EIATTR_EXTERNS
	.align		4
        /*0030*/ 	.byte	0x04, 0x0f
        /*0032*/ 	.short	(.L_1739 - .L_1738)


	//   ....[0]....
	.align		4
.L_1738:
        /*0034*/ 	.word	index@(__assertfail)


	//----- nvinfo : EIATTR_MERCURY_ISA_VERSION
	.align		4
.L_1739:
        /*0038*/ 	.byte	0x03, 0x5f
        /*003a*/ 	.short	0x0101


	//----- nvinfo : EIATTR_VRC_CTA_INIT_COUNT
	.align		4
        /*003c*/ 	.byte	0x02, 0x4a
	.zero		1
	.zero		1


	//----- nvinfo : EIATTR_SYSCALL_OFFSETS
	.align		4
        /*0040*/ 	.byte	0x04, 0x46
        /*0042*/ 	.short	(.L_1741 - .L_1740)


	//   ....[0]....
.L_1740:
        /*0044*/ 	.word	0x00002450


	//   ....[1]....
        /*0048*/ 	.word	0x00003290


	//   ....[2]....
        /*004c*/ 	.word	0x000040c0


	//   ....[3]....
        /*0050*/ 	.word	0x00006670


	//   ....[4]....
        /*0054*/ 	.word	0x000074b0


	//   ....[5]....
        /*0058*/ 	.word	0x000080e0


	//   ....[6]....
        /*005c*/ 	.word	0x0000a7d0


	//   ....[7]....
        /*0060*/ 	.word	0x0000b610


	//   ....[8]....
        /*0064*/ 	.word	0x0000c240


	//   ....[9]....
        /*0068*/ 	.word	0x0000e950


	//   ....[10]....
        /*006c*/ 	.word	0x0000f790


	//   ....[11]....
        /*0070*/ 	.word	0x00010390


	//----- nvinfo : EIATTR_EXIT_INSTR_OFFSETS
	.align		4
.L_1741:
        /*0074*/ 	.byte	0x04, 0x1c
        /*0076*/ 	.short	(.L_1743 - .L_1742)


	//   ....[0]....
.L_1742:
        /*0078*/ 	.word	0x0000c520


	//   ....[1]....
        /*007c*/ 	.word	0x0000f920


	//   ....[2]....
        /*0080*/ 	.word	0x0000f940


	//   ....[3]....
        /*0084*/ 	.word	0x0000f9c0


	//   ....[4]....
        /*0088*/ 	.word	0x0000f9e0


	//   ....[5]....
        /*008c*/ 	.word	0x0000fa00


	//   ....[6]....
        /*0090*/ 	.word	0x0000fa90


	//   ....[7]....
        /*0094*/ 	.word	0x0000fad0


	//   ....[8]....
        /*0098*/ 	.word	0x0000fb70


	//   ....[9]....
        /*009c*/ 	.word	0x0000fbc0


	//   ....[10]....
        /*00a0*/ 	.word	0x0000fbf0


	//   ....[11]....
        /*00a4*/ 	.word	0x0000fcb0


	//   ....[12]....
        /*00a8*/ 	.word	0x0000fe20


	//   ....[13]....
        /*00ac*/ 	.word	0x0000ff90


	//   ....[14]....
        /*00b0*/ 	.word	0x00010100


	//   ....[15]....
        /*00b4*/ 	.word	0x00010120


	//   ....[16]....
        /*00b8*/ 	.word	0x00010140


	//   ....[17]....
        /*00bc*/ 	.word	0x000101f0


	//   ....[18]....
        /*00c0*/ 	.word	0x00010230


	//   ....[19]....
        /*00c4*/ 	.word	0x000103a0


	//   ....[20]....
        /*00c8*/ 	.word	0x000104b0


	//   ....[21]....
        /*00cc*/ 	.word	0x000105f0


	//   ....[22]....
        /*00d0*/ 	.word	0x00010630


	//----- nvinfo : EIATTR_MAX_THREADS
	.align		4
.L_1743:
        /*00d4*/ 	.byte	0x04, 0x05
        /*00d6*/ 	.short	(.L_1745 - .L_1744)
.L_1744:
        /*00d8*/ 	.word	0x00000080
        /*00dc*/ 	.word	0x00000001
        /*00e0*/ 	.word	0x00000001


	//----- nvinfo : EIATTR_CRS_STACK_SIZE
	.align		4
.L_1745:
        /*00e4*/ 	.byte	0x04, 0x1e
        /*00e6*/ 	.short	(.L_1747 - .L_1746)
.L_1746:
        /*00e8*/ 	.word	0x00000000


	//----- nvinfo : EIATTR_CBANK_PARAM_SIZE
	.align		4
.L_1747:
        /*00ec*/ 	.byte	0x03, 0x19
        /*00ee*/ 	.short	0x0290


	//----- nvinfo : EIATTR_PARAM_CBANK
	.align		4
        /*00f0*/ 	.byte	0x04, 0x0a
        /*00f2*/ 	.short	(.L_1749 - .L_1748)
	.align		4
.L_1748:
        /*00f4*/ 	.word	index@(.nv.constant0._ZN2at6native18elementwise_kernelILi128ELi4EZNS0_15gpu_kernel_implINS0_13BinaryFunctorIlllZZZNS0_18rshift_kernel_cudaERNS_18TensorIteratorBaseEENKUlvE_clEvENKUlvE2_clEvEUlllE_EEEEvS5_RKT_EUliE_EEviT1_)
        /*00f8*/ 	.short	0x0380
        /*00fa*/ 	.short	0x0290


	//----- nvinfo : EIATTR_SW_WAR
	.align		4
.L_1749:
        /*00fc*/ 	.byte	0x04, 0x36
        /*00fe*/ 	.short	(.L_1751 - .L_1750)
.L_1750:
        /*0100*/ 	.word	0x00000008
.L_1751:


//--------------------- .nv.info._ZN2at6native27unrolled_elementwise_kernelINS0_13BinaryFunctorIlllZZZNS0_18rshift_kernel_cudaERNS_18TensorIteratorBaseEENKUlvE_clEvENKUlvE2_clEvEUlllE_EESt5arrayIPcLm3EELi4E23TrivialOffsetCalculatorILi2EjESC_ILi1EjENS0_6memory12LoadWithCastILi2EEENSF_13StoreWithCastILi1EEEEEviT_T0_T2_T3_T4_T5_ --------------------------
	.section	.nv.info._ZN2at6native27unrolled_elementwise_kernelINS0_13BinaryFunctorIlllZZZNS0_18rshift_kernel_cudaERNS_18TensorIteratorBaseEENKUlvE_clEvENKUlvE2_clEvEUlllE_EESt5arrayIPcLm3EELi4E23TrivialOffsetCalculatorILi2EjESC_ILi1EjENS0_6memory12LoadWithCastILi2EEENSF_13StoreWithCastILi1EEEEEviT_T0_T2_T3_T4_T5_,"",@"SHT_CUDA_INFO"
	.sectionflags	@""
	.align	4


	//----- nvinfo : EIATTR_CUDA_API_VERSION
	.align		4
        /*0000*/ 	.byte	0x04, 0x37
        /*0002*/ 	.short	(.L_1753 - .L_1752)
.L_1752:
        /*0004*/ 	.word	0x00000082


	//----- nvinfo : EIATTR_KPARAM_INFO
	.align		4
.L_1753:
        /*0008*/ 	.byte	0x04, 0x17
        /*000a*/ 	.short	(.L_1755 - .L_1754)
.L_1754:
        /*000c*/ 	.word	0x00000000
        /*0010*/ 	.short	0x0006
        /*0012*/ 	.short	0x0030
        /*0014*/ 	.byte	0x00, 0xf0, 0x21, 0x00


	//----- nvinfo : EIATTR_KPARAM_INFO
	.align		4
.L_1755:
        /*0018*/ 	.byte	0x04, 0x17
        /*001a*/ 	.short	(.L_1757 - .L_1756)
.L_1756:
        /*001c*/ 	.word	0x00000000
        /*0020*/ 	.short	0x0005
        /*0022*/ 	.short	0x0024
        /*0024*/ 	.byte	0x00, 0xf0, 0x31, 0x00


	//----- nvinfo : EIATTR_KPARAM_INFO
	.align		4
.L_1757:
        /*0028*/ 	.byte	0x04, 0x17
        /*002a*/ 	.short	(.L_1759 - .L_1758)
.L_1758:
        /*002c*/ 	.word	0x00000000
        /*0030*/ 	.short	0x0004
        /*0032*/ 	.short	0x0021
        /*0034*/ 	.byte	0x00, 0xf0, 0x05, 0x00


	//----- nvinfo : EIATTR_KPARAM_INFO
	.align		4
.L_1759:
        /*0038*/ 	.byte	0x04, 0x17
        /*003a*/ 	.short	(.L_1761 - .L_1760)
.L_1760:
        /*003c*/ 	.word	0x00000000
        /*0040*/ 	.short	0x0003
        /*0042*/ 	.short	0x0020
        /*0044*/ 	.byte	0x00, 0xf0, 0x05, 0x00


	//----- nvinfo : EIATTR_KPARAM_INFO
	.align		4
.L_1761:
        /*0048*/ 	.byte	0x04, 0x17
        /*004a*/ 	.short	(.L_1763 - .L_1762)
.L_1762:
        /*004c*/ 	.word	0x00000000
        /*0050*/ 	.short	0x0002
        /*0052*/ 	.short	0x0008
        /*0054*/ 	.byte	0x00, 0xf0, 0x61, 0x00


	//----- nvinfo : EIATTR_KPARAM_INFO
	.align		4
.L_1763:
        /*0058*/ 	.byte	0x04, 0x17
        /*005a*/ 	.short	(.L_1765 - .L_1764)
.L_1764:
        /*005c*/ 	.word	0x00000000
        /*0060*/ 	.short	0x0001
        /*0062*/ 	.short	0x0004
        /*0064*/ 	.byte	0x00, 0xf0, 0x05, 0x00


	//----- nvinfo : EIATTR_KPARAM_INFO
	.align		4
.L_1765:
        /*0068*/ 	.byte	0x04, 0x17
        /*006a*/ 	.short	(.L_1767 - .L_1766)
.L_1766:
        /*006c*/ 	.word	0x00000000
        /*0070*/ 	.short	0x0000
        /*0072*/ 	.short	0x0000
        /*0074*/ 	.byte	0x00, 0xf0, 0x11, 0x00


	//----- nvinfo : EIATTR_SPARSE_MMA_MASK
	.align		4
.L_1767:
        /*0078*/ 	.byte	0x03, 0x50
        /*007a*/ 	.short	0x0000


	//----- nvinfo : EIATTR_MAXREG_COUNT
	.align		4
        /*007c*/ 	.byte	0x03, 0x1b
        /*007e*/ 	.short	0x00ff


	//----- nvinfo : EIATTR_EXTERNS
	.align		4
        /*0080*/ 	.byte	0x04, 0x0f
        /*0082*/ 	.short	(.L_1769 - .L_1768)


	//   ....[0]....
	.align		4
.L_1768:
        /*0084*/ 	.word	index@(__assertfail)


	//----- nvinfo : EIATTR_MERCURY_ISA_VERSION
	.align		4
.L_1769:
        /*0088*/ 	.byte	0x03, 0x5f
        /*008a*/ 	.short	0x0101


	//----- nvinfo : EIATTR_VRC_CTA_INIT_COUNT
	.align		4
        /*008c*/ 	.byte	0x02, 0x4a
	.zero		1
	.zero		1


	//----- nvinfo : EIATTR_SYSCALL_OFFSETS
	.align		4
        /*0090*/ 	.byte	0x04, 0x46
        /*0092*/ 	.short	(.L_1771 - .L_1770)


	//   ....[0]....
.L_1770:
        /*0094*/ 	.word	0x00000e40


	//   ....[1]....
        /*0098*/ 	.word	0x00001cb0


	//   ....[2]....
        /*009c*/ 	.word	0x00002c50


	//   ....[3]....
        /*00a0*/ 	.word	0x00003ac0


	//   ....[4]....
        /*00a4*/ 	.word	0x000049b0


	//   ....[5]....
        /*00a8*/ 	.word	0x00005820


	//   ....[6]....
        /*00ac*/ 	.word	0x00006710


	//   ....[7]....
        /*00b0*/ 	.word	0x00007580


	//   ....[8]....
        /*00b4*/ 	.word	0x000085c0


	//   ....[9]....
        /*00b8*/ 	.word	0x00009310


	//   ....[10]....
        /*00bc*/ 	.word	0x0000a190


	//   ....[11]....
        /*00c0*/ 	.word	0x0000aff0


	//----- nvinfo : EIATTR_EXIT_INSTR_OFFSETS
	.align		4
.L_1771:
        /*00c4*/ 	.byte	0x04, 0x1c
        /*00c6*/ 	.short	(.L_1773 - .L_1772)


	//   ....[0]....
.L_1772:
        /*00c8*/ 	.word	0x0000a460


	//   ....[1]....
        /*00cc*/ 	.word	0x0000a590


	//   ....[2]....
        /*00d0*/ 	.word	0x0000a5b0


	//   ....[3]....
        /*00d4*/ 	.word	0x0000a630


	//   ....[4]....
        /*00d8*/ 	.word	0x0000a650


	//   ....[5]....
        /*00dc*/ 	.word	0x0000a670


	//   ....[6]....
        /*00e0*/ 	.word	0x0000a700


	//   ....[7]....
        /*00e4*/ 	.word	0x0000a740


	//   ....[8]....
        /*00e8*/ 	.word	0x0000a7e0


	//   ....[9]....
        /*00ec*/ 	.word	0x0000a830


	//   ....[10]....
        /*00f0*/ 	.word	0x0000a860


	//   ....[11]....
        /*00f4*/ 	.word	0x0000a920


	//   ....[12]....
        /*00f8*/ 	.word	0x0000aa90


	//   ....[13]....
        /*00fc*/ 	.word	0x0000ac00


	//   ....[14]....
        /*0100*/ 	.word	0x0000ad60


	//   ....[15]....
        /*0104*/ 	.word	0x0000ad80


	//   ....[16]....
        /*0108*/ 	.word	0x0000ada0


	//   ....[17]....
        /*010c*/ 	.word	0x0000ae50


	//   ....[18]....
        /*0110*/ 	.word	0x0000ae90


	//   ....[19]....
        /*0114*/ 	.word	0x0000b000


	//   ....[20]....
        /*0118*/ 	.word	0x0000b110


	//   ....[21]....
        /*011c*/ 	.word	0x0000b250


	//   ....[22]....
        /*0120*/ 	.word	0x0000b290


	//----- nvinfo : EIATTR_MAX_THREADS
	.align		4
.L_1773:
        /*0124*/ 	.byte	0x04, 0x05
        /*0126*/ 	.short	(.L_1775 - .L_1774)
.L_1774:
        /*0128*/ 	.word	0x00000080
        /*012c*/ 	.word	0x00000001
        /*0130*/ 	.word	0x00000001


	//----- nvinfo : EIATTR_CRS_STACK_SIZE
	.align		4
.L_1775:
        /*0134*/ 	.byte	0x04, 0x1e
        /*0136*/ 	.short	(.L_1777 - .L_1776)
.L_1776:
        /*0138*/ 	.word	0x00000000


	//----- nvinfo : EIATTR_CBANK_PARAM_SIZE
	.align		4
.L_1777:
        /*013c*/ 	.byte	0x03, 0x19
        /*013e*/ 	.short	0x0038


	//----- nvinfo : EIATTR_PARAM_CBANK
	.align		4
        /*0140*/ 	.byte	0x04, 0x0a
        /*0142*/ 	.short	(.L_1779 - .L_1778)
	.align		4
.L_1778:
        /*0144*/ 	.word	index@(.nv.constant0._ZN2at6native27unrolled_elementwise_kernelINS0_13BinaryFunctorIlllZZZNS0_18rshift_kernel_cudaERNS_18TensorIteratorBaseEENKUlvE_clEvENKUlvE2_clEvEUlllE_EESt5arrayIPcLm3EELi4E23TrivialOffsetCalculatorILi2EjESC_ILi1EjENS0_6memory12LoadWithCastILi2EEENSF_13StoreWithCastILi1EEEEEviT_T0_T2_T3_T4_T5_)
        /*0148*/ 	.short	0x0380
        /*014a*/ 	.short	0x0038


	//----- nvinfo : EIATTR_SW_WAR
	.align		4
.L_1779:
        /*014c*/ 	.byte	0x04, 0x36
        /*014e*/ 	.short	(.L_1781 - .L_1780)
.L_1780:
        /*0150*/ 	.word	0x00000008
.L_1781:


//--------------------- .nv.info._ZN2at6native18elementwise_kernelILi128ELi2EZNS0_22gpu_kernel_impl_nocastINS0_13BinaryFunctorIlllZZZNS0_18rshift_kernel_cudaERNS_18TensorIteratorBaseEENKUlvE_clEvENKUlvE2_clEvEUlllE_EEEEvS5_RKT_EUliE_EEviT1_ --------------------------
	.section	.nv.info._ZN2at6native18elementwise_kernelILi128ELi2EZNS0_22gpu_kernel_impl_nocastINS0_13BinaryFunctorIlllZZZNS0_18rshift_kernel_cudaERNS_18TensorIteratorBaseEENKUlvE_clEvENKUlvE2_clEvEUlllE_EEEEvS5_RKT_EUliE_EEviT1_,"",@"SHT_CUDA_INFO"
	.sectionflags	@""
	.align	4


	//----- nvinfo : EIATTR_CUDA_API_VERSION
	.align		4
        /*0000*/ 	.byte	0x04, 0x37
        /*0002*/ 	.short	(.L_1783 - .L_1782)
.L_1782:
        /*0004*/ 	.word	0x00000082


	//----- nvinfo : EIATTR_KPARAM_INFO
	.align		4
.L_1783:
        /*0008*/ 	.byte	0x04, 0x17
        /*000a*/ 	.short	(.L_1785 - .L_1784)
.L_1784:
        /*000c*/ 	.word	0x00000000
        /*0010*/ 	.short	0x0001
        /*0012*/ 	.short	0x0008
        /*0014*/ 	.byte	0x00, 0xf0, 0x21, 0x0a


	//----- nvinfo : EIATTR_KPARAM_INFO
	.align		4
.L_1785:
        /*0018*/ 	.byte	0x04, 0x17
        /*001a*/ 	.short	(.L_1787 - .L_1786)
.L_1786:
        /*001c*/ 	.word	0x00000000
        /*0020*/ 	.short	0x0000
        /*0022*/ 	.short	0x0000
        /*0024*/ 	.byte	0x00, 0xf0, 0x11, 0x00


	//----- nvinfo : EIATTR_SPARSE_MMA_MASK
	.align		4
.L_1787:
        /*0028*/ 	.byte	0x03, 0x50
        /*002a*/ 	.short	0x0000


	//----- nvinfo : EIATTR_MAXREG_COUNT
	.align		4
        /*002c*/ 	.byte	0x03, 0x1b
        /*002e*/ 	.short	0x0080


	//----- nvinfo : EIATTR_MERCURY_ISA_VERSION
	.align		4
        /*0030*/ 	.byte	0x03, 0x5f
        /*0032*/ 	.short	0x0101


	//----- nvinfo : EIATTR_VRC_CTA_INIT_COUNT
	.align		4
        /*0034*/ 	.byte	0x02, 0x4a
	.zero		1
	.zero		1


	//----- nvinfo : EIATTR_EXIT_INSTR_OFFSETS
	.align		4
        /*0038*/ 	.byte	0x04, 0x1c
        /*003a*/ 	.short	(.L_1789 - .L_1788)


	//   ....[0]....
.L_1788:
        /*003c*/ 	.word	0x000001b0


	//   ....[1]....
        /*0040*/ 	.word	0x00000270


	//   ....[2]....
        /*0044*/ 	.word	0x000019e0


	//   ....[3]....
        /*0048*/ 	.word	0x000030b0


	//----- nvinfo : EIATTR_MAX_THREADS
	.align		4
.L_1789:
        /*004c*/ 	.byte	0x04, 0x05
        /*004e*/ 	.short	(.L_1791 - .L_1790)
.L_1790:
        /*0050*/ 	.word	0x00000080
        /*0054*/ 	.word	0x00000001
        /*0058*/ 	.word	0x00000001


	//----- nvinfo : EIATTR_CRS_STACK_SIZE
	.align		4
.L_1791:
        /*005c*/ 	.byte	0x04, 0x1e
        /*005e*/ 	.short	(.L_1793 - .L_1792)
.L_1792:
        /*0060*/ 	.word	0x00000000


	//----- nvinfo : EIATTR_CBANK_PARAM_SIZE
	.align		4
.L_1793:
        /*0064*/ 	.byte	0x03, 0x19
        /*0066*/ 	.short	0x0290


	//----- nvinfo : EIATTR_PARAM_CBANK
	.align		4
        /*0068*/ 	.byte	0x04, 0x0a
        /*006a*/ 	.short	(.L_1795 - .L_1794)
	.align		4
.L_1794:
        /*006c*/ 	.word	index@(.nv.constant0._ZN2at6native18elementwise_kernelILi128ELi2EZNS0_22gpu_kernel_impl_nocastINS0_13BinaryFunctorIlllZZZNS0_18rshift_kernel_cudaERNS_18TensorIteratorBaseEENKUlvE_clEvENKUlvE2_clEvEUlllE_EEEEvS5_RKT_EUliE_EEviT1_)
        /*0070*/ 	.short	0x0380
        /*0072*/ 	.short	0x0290


	//----- nvinfo : EIATTR_SW_WAR
	.align		4
.L_1795:
        /*0074*/ 	.byte	0x04, 0x36
        /*0076*/ 	.short	(.L_1797 - .L_1796)
.L_1796:
        /*0078*/ 	.word	0x00000008
.L_1797:


//--------------------- .nv.info._ZN2at6native27unrolled_elementwise_kernelINS0_13BinaryFunctorIlllZZZNS0_18rshift_kernel_cudaERNS_18TensorIteratorBaseEENKUlvE_clEvENKUlvE2_clEvEUlllE_EESt5arrayIPcLm3EELi4E23TrivialOffsetCalculatorILi2EjESC_ILi1EjENS0_6memory15LoadWithoutCastENSF_16StoreWithoutCastEEEviT_T0_T2_T3_T4_T5_ --------------------------
	.section	.nv.info._ZN2at6native27unrolled_elementwise_kernelINS0_13BinaryFunctorIlllZZZNS0_18rshift_kernel_cudaERNS_18TensorIteratorBaseEENKUlvE_clEvENKUlvE2_clEvEUlllE_EESt5arrayIPcLm3EELi4E23TrivialOffsetCalculatorILi2EjESC_ILi1EjENS0_6memory15LoadWithoutCastENSF_16StoreWithoutCastEEEviT_T0_T2_T3_T4_T5_,"",@"SHT_CUDA_INFO"
	.sectionflags	@""
	.align	4


	//----- nvinfo : EIATTR_CUDA_API_VERSION
	.align		4
        /*0000*/ 	.byte	0x04, 0x37
        /*0002*/ 	.short	(.L_1799 - .L_1798)
.L_1798:
        /*0004*/ 	.word	0x00000082


	//----- nvinfo : EIATTR_KPARAM_INFO
	.align		4
.L_1799:
        /*0008*/ 	.byte	0x04, 0x17
        /*000a*/ 	.short	(.L_1801 - .L_1800)
.L_1800:
        /*000c*/ 	.word	0x00000000
        /*0010*/ 	.short	0x0006
        /*0012*/ 	.short	0x0023
        /*0014*/ 	.byte	0x00, 0xf0, 0x05, 0x00


	//----- nvinfo : EIATTR_KPARAM_INFO
	.align		4
.L_1801:
        /*0018*/ 	.byte	0x04, 0x17
        /*001a*/ 	.short	(.L_1803 - .L_1802)
.L_1802:
        /*001c*/ 	.word	0x00000000
        /*0020*/ 	.short	0x0005
        /*0022*/ 	.short	0x0022
        /*0024*/ 	.byte	0x00, 0xf0, 0x05, 0x00


	//----- nvinfo : EIATTR_KPARAM_INFO
	.align		4
.L_1803:
        /*0028*/ 	.byte	0x04, 0x17
        /*002a*/ 	.short	(.L_1805 - .L_1804)
.L_1804:
        /*002c*/ 	.word	0x00000000
        /*0030*/ 	.short	0x0004
        /*0032*/ 	.short	0x0021
        /*0034*/ 	.byte	0x00, 0xf0, 0x05, 0x00


	//----- nvinfo : EIATTR_KPARAM_INFO
	.align		4
.L_1805:
        /*0038*/ 	.byte	0x04, 0x17
        /*003a*/ 	.short	(.L_1807 - .L_1806)
.L_1806:
        /*003c*/ 	.word	0x00000000
        /*0040*/ 	.short	0x0003
        /*0042*/ 	.short	0x0020
        /*0044*/ 	.byte	0x00, 0xf0, 0x05, 0x00


	//----- nvinfo : EIATTR_KPARAM_INFO
	.align		4
.L_1807:
        /*0048*/ 	.byte	0x04, 0x17
        /*004a*/ 	.short	(.L_1809 - .L_1808)
.L_1808:
        /*004c*/ 	.word	0x00000000
        /*0050*/ 	.short	0x0002
        /*0052*/ 	.short	0x0008
        /*0054*/ 	.byte	0x00, 0xf0, 0x61, 0x00


	//----- nvinfo : EIATTR_KPARAM_INFO
	.align		4
.L_1809:
        /*0058*/ 	.byte	0x04, 0x17
        /*005a*/ 	.short	(.L_1811 - .L_1810)
.L_1810:
        /*005c*/ 	.word	0x00000000
        /*0060*/ 	.short	0x0001
        /*0062*/ 	.short	0x0004
        /*0064*/ 	.byte	0x00, 0xf0, 0x05, 0x00


	//----- nvinfo : EIATTR_KPARAM_INFO
	.align		4
.L_1811:
        /*0068*/ 	.byte	0x04, 0x17
        /*006a*/ 	.short	(.L_1813 - .L_1812)
.L_1812:
        /*006c*/ 	.word	0x00000000
        /*0070*/ 	.short	0x0000
        /*0072*/ 	.short	0x0000
        /*0074*/ 	.byte	0x00, 0xf0, 0x11, 0x00


	//----- nvinfo : EIATTR_SPARSE_MMA_MASK
	.align		4
.L_1813:
        /*0078*/ 	.byte	0x03, 0x50
        /*007a*/ 	.short	0x0000


	//----- nvinfo : EIATTR_MAXREG_COUNT
	.align		4
        /*007c*/ 	.byte	0x03, 0x1b
        /*007e*/ 	.short	0x00ff


	//----- nvinfo : EIATTR_MERCURY_ISA_VERSION
	.align		4
        /*0080*/ 	.byte	0x03, 0x5f
        /*0082*/ 	.short	0x0101


	//----- nvinfo : EIATTR_VRC_CTA_INIT_COUNT
	.align		4
        /*0084*/ 	.byte	0x02, 0x4a
	.zero		1
	.zero		1


	//----- nvinfo : EIATTR_EXIT_INSTR_OFFSETS
	.align		4
        /*0088*/ 	.byte	0x04, 0x1c
        /*008a*/ 	.short	(.L_1815 - .L_1814)


	//   ....[0]....
.L_1814:
        /*008c*/ 	.word	0x00000610


	//   ....[1]....
        /*0090*/ 	.word	0x00000660


	//----- nvinfo : EIATTR_MAX_THREADS
	.align		4
.L_1815:
        /*0094*/ 	.byte	0x04, 0x05
        /*0096*/ 	.short	(.L_1817 - .L_1816)
.L_1816:
        /*0098*/ 	.word	0x00000080
        /*009c*/ 	.word	0x00000001
        /*00a0*/ 	.word	0x00000001


	//----- nvinfo : EIATTR_CRS_STACK_SIZE
	.align		4
.L_1817:
        /*00a4*/ 	.byte	0x04, 0x1e
        /*00a6*/ 	.short	(.L_1819 - .L_1818)
.L_1818:
        /*00a8*/ 	.word	0x00000000


	//----- nvinfo : EIATTR_CBANK_PARAM_SIZE
	.align		4
.L_1819:
        /*00ac*/ 	.byte	0x03, 0x19
        /*00ae*/ 	.short	0x0024


	//----- nvinfo : EIATTR_PARAM_CBANK
	.align		4
        /*00b0*/ 	.byte	0x04, 0x0a
        /*00b2*/ 	.short	(.L_1821 - .L_1820)
	.align		4
.L_1820:
        /*00b4*/ 	.word	index@(.nv.constant0._ZN2at6native27unrolled_elementwise_kernelINS0_13BinaryFunctorIlllZZZNS0_18rshift_kernel_cudaERNS_18TensorIteratorBaseEENKUlvE_clEvENKUlvE2_clEvEUlllE_EESt5arrayIPcLm3EELi4E23TrivialOffsetCalculatorILi2EjESC_ILi1EjENS0_6memory15LoadWithoutCastENSF_16StoreWithoutCastEEEviT_T0_T2_T3_T4_T5_)
        /*00b8*/ 	.short	0x0380
        /*00ba*/ 	.short	0x0024


	//----- nvinfo : EIATTR_SW_WAR
	.align		4
.L_1821:
        /*00bc*/ 	.byte	0x04, 0x36
        /*00be*/ 	.short	(.L_1823 - .L_1822)
.L_1822:
        /*00c0*/ 	.word	0x00000008
.L_1823:


//--------------------- .nv.info._ZN2at6native29vectorized_elementwise_kernelILi2ENS0_13BinaryFunctorIlllZZZNS0_18rshift_kernel_cudaERNS_18TensorIteratorBaseEENKUlvE_clEvENKUlvE2_clEvEUlllE_EESt5arrayIPcLm3EEEEviT0_T1_ --------------------------
	.section	.nv.info._ZN2at6native29vectorized_elementwise_kernelILi2ENS0_13BinaryFunctorIlllZZZNS0_18rshift_kernel_cudaERNS_18TensorIteratorBaseEENKUlvE_clEvENKUlvE2_clEvEUlllE_EESt5arrayIPcLm3EEEEviT0_T1_,"",@"SHT_CUDA_INFO"
	.sectionflags	@""
	.align	4


	//----- nvinfo : EIATTR_CUDA_API_VERSION
	.align		4
        /*0000*/ 	.byte	0x04, 0x37
        /*0002*/ 	.short	(.L_1825 - .L_1824)
.L_1824:
        /*0004*/ 	.word	0x00000082


	//----- nvinfo : EIATTR_KPARAM_INFO
	.align		4
.L_1825:
        /*0008*/ 	.byte	0x04, 0x17
        /*000a*/ 	.short	(.L_1827 - .L_1826)
.L_1826:
        /*000c*/ 	.word	0x00000000
        /*0010*/ 	.short	0x0002
        /*0012*/ 	.short	0x0008
        /*0014*/ 	.byte	0x00, 0xf0, 0x61, 0x00


	//----- nvinfo : EIATTR_KPARAM_INFO
	.align		4
.L_1827:
        /*0018*/ 	.byte	0x04, 0x17
        /*001a*/ 	.short	(.L_1829 - .L_1828)
.L_1828:
        /*001c*/ 	.word	0x00000000
        /*0020*/ 	.short	0x0001
        /*0022*/ 	.short	0x0004
        /*0024*/ 	.byte	0x00, 0xf0, 0x05, 0x00


	//----- nvinfo : EIATTR_KPARAM_INFO
	.align		4
.L_1829:
        /*0028*/ 	.byte	0x04, 0x17
        /*002a*/ 	.short	(.L_1831 - .L_1830)
.L_1830:
        /*002c*/ 	.word	0x00000000
        /*0030*/ 	.short	0x0000
        /*0032*/ 	.short	0x0000
        /*0034*/ 	.byte	0x00, 0xf0, 0x11, 0x00


	//----- nvinfo : EIATTR_SPARSE_MMA_MASK
	.align		4
.L_1831:
        /*0038*/ 	.byte	0x03, 0x50
        /*003a*/ 	.short	0x0000


	//----- nvinfo : EIATTR_MAXREG_COUNT
	.align		4
        /*003c*/ 	.byte	0x03, 0x1b
        /*003e*/ 	.short	0x00ff


	//----- nvinfo : EIATTR_MERCURY_ISA_VERSION
	.align		4
        /*0040*/ 	.byte	0x03, 0x5f
        /*0042*/ 	.short	0x0101


	//----- nvinfo : EIATTR_VRC_CTA_INIT_COUNT
	.align		4
        /*0044*/ 	.byte	0x02, 0x4a
	.zero		1
	.zero		1


	//----- nvinfo : EIATTR_EXIT_INSTR_OFFSETS
	.align		4
        /*0048*/ 	.byte	0x04, 0x1c
        /*004a*/ 	.short	(.L_1833 - .L_1832)


	//   ....[0]....
.L_1832:
        /*004c*/ 	.word	0x00000c00


	//   ....[1]....
        /*0050*/ 	.word	0x00000c50


	//   ....[2]....
        /*0054*/ 	.word	0x00001140


	//----- nvinfo : EIATTR_MAX_THREADS
	.align		4
.L_1833:
        /*0058*/ 	.byte	0x04, 0x05
        /*005a*/ 	.short	(.L_1835 - .L_1834)
.L_1834:
        /*005c*/ 	.word	0x00000080
        /*0060*/ 	.word	0x00000001
        /*0064*/ 	.word	0x00000001


	//----- nvinfo : EIATTR_CRS_STACK_SIZE
	.align		4
.L_1835:
        /*0068*/ 	.byte	0x04, 0x1e
        /*006a*/ 	.short	(.L_1837 - .L_1836)
.L_1836:
        /*006c*/ 	.word	0x00000000


	//----- nvinfo : EIATTR_CBANK_PARAM_SIZE
	.align		4
.L_1837:
        /*0070*/ 	.byte	0x03, 0x19
        /*0072*/ 	.short	0x0020


	//----- nvinfo : EIATTR_PARAM_CBANK
	.align		4
        /*0074*/ 	.byte	0x04, 0x0a
        /*0076*/ 	.short	(.L_1839 - .L_1838)
	.align		4
.L_1838:
        /*0078*/ 	.word	index@(.nv.constant0._ZN2at6native29vectorized_elementwise_kernelILi2ENS0_13BinaryFunctorIlllZZZNS0_18rshift_kernel_cudaERNS_18TensorIteratorBaseEENKUlvE_clEvENKUlvE2_clEvEUlllE_EESt5arrayIPcLm3EEEEviT0_T1_)
        /*007c*/ 	.short	0x0380
        /*007e*/ 	.short	0x0020


	//----- nvinfo : EIATTR_SW_WAR
	.align		4
.L_1839:
        /*0080*/ 	.byte	0x04, 0x36
        /*0082*/ 	.short	(.L_1841 - .L_1840)
.L_1840:
        /*0084*/ 	.word	0x00000008
.L_1841:


//--------------------- .nv.info._ZN2at6native29vectorized_elementwise_kernelILi4ENS0_13BinaryFunctorIlllZZZNS0_18rshift_kernel_cudaERNS_18TensorIteratorBaseEENKUlvE_clEvENKUlvE2_clEvEUlllE_EESt5arrayIPcLm3EEEEviT0_T1_ --------------------------
	.section	.nv.info._ZN2at6native29vectorized_elementwise_kernelILi4ENS0_13BinaryFunctorIlllZZZNS0_18rshift_kernel_cudaERNS_18TensorIteratorBaseEENKUlvE_clEvENKUlvE2_clEvEUlllE_EESt5arrayIPcLm3EEEEviT0_T1_,"",@"SHT_CUDA_INFO"
	.sectionflags	@""
	.align	4


	//----- nvinfo : EIATTR_CUDA_API_VERSION
	.align		4
        /*0000*/ 	.byte	0x04, 0x37
        /*0002*/ 	.short	(.L_1843 - .L_1842)
.L_1842:
        /*0004*/ 	.word	0x00000082


	//----- nvinfo : EIATTR_KPARAM_INFO
	.align		4
.L_1843:
        /*0008*/ 	.byte	0x04, 0x17
        /*000a*/ 	.short	(.L_1845 - .L_1844)
.L_1844:
        /*000c*/ 	.word	0x00000000
        /*0010*/ 	.short	0x0002
        /*0012*/ 	.short	0x0008
        /*0014*/ 	.byte	0x00, 0xf0, 0x61, 0x00


	//----- nvinfo : EIATTR_KPARAM_INFO
	.align		4
.L_1845:
        /*0018*/ 	.byte	0x04, 0x17
        /*001a*/ 	.short	(.L_1847 - .L_1846)
.L_1846:
        /*001c*/ 	.word	0x00000000
        /*0020*/ 	.short	0x0001
        /*0022*/ 	.short	0x0004
        /*0024*/ 	.byte	0x00, 0xf0, 0x05, 0x00


	//----- nvinfo : EIATTR_KPARAM_INFO
	.align		4
.L_1847:
        /*0028*/ 	.byte	0x04, 0x17
        /*002a*/ 	.short	(.L_1849 - .L_1848)
.L_1848:
        /*002c*/ 	.word	0x00000000
        /*0030*/ 	.short	0x0000
        /*0032*/ 	.short	0x0000
        /*0034*/ 	.byte	0x00, 0xf0, 0x11, 0x00


	//----- nvinfo : EIATTR_SPARSE_MMA_MASK
	.align		4
.L_1849:
        /*0038*/ 	.byte	0x03, 0x50
        /*003a*/ 	.short	0x0000


	//----- nvinfo : EIATTR_MAXREG_COUNT
	.align		4
        /*003c*/ 	.byte	0x03, 0x1b
        /*003e*/ 	.short	0x00ff


	//----- nvinfo : EIATTR_MERCURY_ISA_VERSION
	.align		4
        /*0040*/ 	.byte	0x03, 0x5f
        /*0042*/ 	.short	0x0101


	//----- nvinfo : EIATTR_VRC_CTA_INIT_COUNT
	.align		4
        /*0044*/ 	.byte	0x02, 0x4a
	.zero		1
	.zero		1


	//----- nvinfo : EIATTR_EXIT_INSTR_OFFSETS
	.align		4
        /*0048*/ 	.byte	0x04, 0x1c
        /*004a*/ 	.short	(.L_1851 - .L_1850)


	//   ....[0]....
.L_1850:
        /*004c*/ 	.word	0x00000c00


	//   ....[1]....
        /*0050*/ 	.word	0x00000c50


	//   ....[2]....
        /*0054*/ 	.word	0x00001080


	//----- nvinfo : EIATTR_MAX_THREADS
	.align		4
.L_1851:
        /*0058*/ 	.byte	0x04, 0x05
        /*005a*/ 	.short	(.L_1853 - .L_1852)
.L_1852:
        /*005c*/ 	.word	0x00000080
        /*0060*/ 	.word	0x00000001
        /*0064*/ 	.word	0x00000001


	//----- nvinfo : EIATTR_CRS_STACK_SIZE
	.align		4
.L_1853:
        /*0068*/ 	.byte	0x04, 0x1e
        /*006a*/ 	.short	(.L_1855 - .L_1854)
.L_1854:
        /*006c*/ 	.word	0x00000000


	//----- nvinfo : EIATTR_CBANK_PARAM_SIZE
	.align		4
.L_1855:
        /*0070*/ 	.byte	0x03, 0x19
        /*0072*/ 	.short	0x0020


	//----- nvinfo : EIATTR_PARAM_CBANK
	.align		4
        /*0074*/ 	.byte	0x04, 0x0a
        /*0076*/ 	.short	(.L_1857 - .L_1856)
	.align		4
.L_1856:
        /*0078*/ 	.word	index@(.nv.constant0._ZN2at6native29vectorized_elementwise_kernelILi4ENS0_13BinaryFunctorIlllZZZNS0_18rshift_kernel_cudaERNS_18TensorIteratorBaseEENKUlvE_clEvENKUlvE2_clEvEUlllE_EESt5arrayIPcLm3EEEEviT0_T1_)
        /*007c*/ 	.short	0x0380
        /*007e*/ 	.short	0x0020


	//----- nvinfo : EIATTR_SW_WAR
	.align		4
.L_1857:
        /*0080*/ 	.byte	0x04, 0x36
        /*0082*/ 	.short	(.L_1859 - .L_1858)
.L_1858:
        /*0084*/ 	.word	0x00000008
.L_1859:


//--------------------- .nv.info._ZN2at6native29vectorized_elementwise_kernelILi8ENS0_13BinaryFunctorIlllZZZNS0_18rshift_kernel_cudaERNS_18TensorIteratorBaseEENKUlvE_clEvENKUlvE2_clEvEUlllE_EESt5arrayIPcLm3EEEEviT0_T1_ --------------------------
	.section	.nv.info._ZN2at6native29vectorized_elementwise_kernelILi8ENS0_13BinaryFunctorIlllZZZNS0_18rshift_kernel_cudaERNS_18TensorIteratorBaseEENKUlvE_clEvENKUlvE2_clEvEUlllE_EESt5arrayIPcLm3EEEEviT0_T1_,"",@"SHT_CUDA_INFO"
	.sectionflags	@""
	.align	4


	//----- nvinfo : EIATTR_CUDA_API_VERSION
	.align		4
        /*0000*/ 	.byte	0x04, 0x37
        /*0002*/ 	.short	(.L_1861 - .L_1860)
.L_1860:
        /*0004*/ 	.word	0x00000082


	//----- nvinfo : EIATTR_KPARAM_INFO
	.align		4
.L_1861:
        /*0008*/ 	.byte	0x04, 0x17
        /*000a*/ 	.short	(.L_1863 - .L_1862)
.L_1862:
        /*000c*/ 	.word	0x00000000
        /*0010*/ 	.short	0x0002
        /*0012*/ 	.short	0x0008
        /*0014*/ 	.byte	0x00, 0xf0, 0x61, 0x00


	//----- nvinfo : EIATTR_KPARAM_INFO
	.align		4
.L_1863:
        /*0018*/ 	.byte	0x04, 0x17
        /*001a*/ 	.short	(.L_1865 - .L_1864)
.L_1864:
        /*001c*/ 	.word	0x00000000
        /*0020*/ 	.short	0x0001
        /*0022*/ 	.short	0x0004
        /*0024*/ 	.byte	0x00, 0xf0, 0x05, 0x00


	//----- nvinfo : EIATTR_KPARAM_INFO
	.align		4
.L_1865:
        /*0028*/ 	.byte	0x04, 0x17
        /*002a*/ 	.short	(.L_1867 - .L_1866)
.L_1866:
        /*002c*/ 	.word	0x00000000
        /*0030*/ 	.short	0x0000
        /*0032*/ 	.short	0x0000
        /*0034*/ 	.byte	0x00, 0xf0, 0x11, 0x00


	//----- nvinfo : EIATTR_SPARSE_MMA_MASK
	.align		4
.L_1867:
        /*0038*/ 	.byte	0x03, 0x50
        /*003a*/ 	.short	0x0000


	//----- nvinfo : EIATTR_MAXREG_COUNT
	.align		4
        /*003c*/ 	.byte	0x03, 0x1b
        /*003e*/ 	.short	0x00ff


	//----- nvinfo : EIATTR_MERCURY_ISA_VERSION
	.align		4
        /*0040*/ 	.byte	0x03, 0x5f
        /*0042*/ 	.short	0x0101


	//----- nvinfo : EIATTR_VRC_CTA_INIT_COUNT
	.align		4
        /*0044*/ 	.byte	0x02, 0x4a
	.zero		1
	.zero		1


	//----- nvinfo : EIATTR_EXIT_INSTR_OFFSETS
	.align		4
        /*0048*/ 	.byte	0x04, 0x1c
        /*004a*/ 	.short	(.L_1869 - .L_1868)


	//   ....[0]....
.L_1868:
        /*004c*/ 	.word	0x00000010


	//----- nvinfo : EIATTR_MAX_THREADS
	.align		4
.L_1869:
        /*0050*/ 	.byte	0x04, 0x05
        /*0052*/ 	.short	(.L_1871 - .L_1870)
.L_1870:
        /*0054*/ 	.word	0x00000080
        /*0058*/ 	.word	0x00000001
        /*005c*/ 	.word	0x00000001


	//----- nvinfo : EIATTR_CBANK_PARAM_SIZE
	.align		4
.L_1871:
        /*0060*/ 	.byte	0x03, 0x19
        /*0062*/ 	.short	0x0020


	//----- nvinfo : EIATTR_PARAM_CBANK
	.align		4
        /*0064*/ 	.byte	0x04, 0x0a
        /*0066*/ 	.short	(.L_1873 - .L_1872)
	.align		4
.L_1872:
        /*0068*/ 	.word	index@(.nv.constant0._ZN2at6native29vectorized_elementwise_kernelILi8ENS0_13BinaryFunctorIlllZZZNS0_18rshift_kernel_cudaERNS_18TensorIteratorBaseEENKUlvE_clEvENKUlvE2_clEvEUlllE_EESt5arrayIPcLm3EEEEviT0_T1_)
        /*006c*/ 	.short	0x0380
        /*006e*/ 	.short	0x0020


	//----- nvinfo : EIATTR_SW_WAR
	.align		4
.L_1873:
        /*0070*/ 	.byte	0x04, 0x36
        /*0072*/ 	.short	(.L_1875 - .L_1874)
.L_1874:
        /*0074*/ 	.word	0x00000008
.L_1875:


//--------------------- .nv.info._ZN2at6native18elementwise_kernelILi128ELi4EZNS0_15gpu_kernel_implINS0_13BUnaryFunctorIlllZZZNS0_18rshift_kernel_cudaERNS_18TensorIteratorBaseEENKUlvE_clEvENKUlvE2_clEvEUlllE_EEEEvS5_RKT_EUliE_EEviT1_ --------------------------
	.section	.nv.info._ZN2at6native18elementwise_kernelILi128ELi4EZNS0_15gpu_kernel_implINS0_13BUnaryFunctorIlllZZZNS0_18rshift_kernel_cudaERNS_18TensorIteratorBaseEENKUlvE_clEvENKUlvE2_clEvEUlllE_EEEEvS5_RKT_EUliE_EEviT1_,"",@"SHT_CUDA_INFO"
	.sectionflags	@""
	.align	4


	//----- nvinfo : EIATTR_CUDA_API_VERSION
	.align		4
        /*0000*/ 	.byte	0x04, 0x37
        /*0002*/ 	.short	(.L_1877 - .L_1876)
.L_1876:
        /*0004*/ 	.word	0x00000082


	//----- nvinfo : EIATTR_KPARAM_INFO
	.align		4
.L_1877:
        /*0008*/ 	.byte	0x04, 0x17
        /*000a*/ 	.short	(.L_1879 - .L_1878)
.L_1878:
        /*000c*/ 	.word	0x00000000
        /*0010*/ 	.short	0x0001
        /*0012*/ 	.short	0x0008
        /*0014*/ 	.byte	0x00, 0xf0, 0xa1, 0x08


	//----- nvinfo : EIATTR_KPARAM_INFO
	.align		4
.L_1879:
        /*0018*/ 	.byte	0x04, 0x17
        /*001a*/ 	.short	(.L_1881 - .L_1880)
.L_1880:
        /*001c*/ 	.word	0x00000000
        /*0020*/ 	.short	0x0000
        /*0022*/ 	.short	0x0000
        /*0024*/ 	.byte	0x00, 0xf0, 0x11, 0x00


	//----- nvinfo : EIATTR_SPARSE_MMA_MASK
	.align		4
.L_1881:
        /*0028*/ 	.byte	0x03, 0x50
        /*002a*/ 	.short	0x0000


	//----- nvinfo : EIATTR_MAXREG_COUNT
	.align		4
        /*002c*/ 	.byte	0x03, 0x1b
        /*002e*/ 	.short	0x0080


	//----- nvinfo : EIATTR_EXTERNS
	.align		4
        /*0030*/ 	.byte	0x04, 0x0f
        /*0032*/ 	.short	(.L_1883 - .L_1882)


	//   ....[0]....
	.align		4
.L_1882:
        /*0034*/ 	.word	index@(__assertfail)


	//----- nvinfo : EIATTR_MERCURY_ISA_VERSION
	.align		4
.L_1883:
        /*0038*/ 	.byte	0x03, 0x5f
        /*003a*/ 	.short	0x0101


	//----- nvinfo : EIATTR_VRC_CTA_INIT_COUNT
	.align		4
        /*003c*/ 	.byte	0x02, 0x4a
	.zero		1
	.zero		1


	//----- nvinfo : EIATTR_SYSCALL_OFFSETS
	.align		4
        /*0040*/ 	.byte	0x04, 0x46
        /*0042*/ 	.short	(.L_1885 - .L_1884)


	//   ....[0]....
.L_1884:
        /*0044*/ 	.word	0x00002150


	//   ....[1]....
        /*0048*/ 	.word	0x00002f50


	//   ....[2]....
        /*004c*/ 	.word	0x000051d0


	//   ....[3]....
        /*0050*/ 	.word	0x00005dd0


	//   ....[4]....
        /*0054*/ 	.word	0x00008190


	//   ....[5]....
        /*0058*/ 	.word	0x00008d90


	//   ....[6]....
        /*005c*/ 	.word	0x0000b160


	//   ....[7]....
        /*0060*/ 	.word	0x0000bd30


	//----- nvinfo : EIATTR_EXIT_INSTR_OFFSETS
	.align		4
.L_1885:
        /*0064*/ 	.byte	0x04, 0x1c
        /*0066*/ 	.short	(.L_1887 - .L_1886)


	//   ....[0]....
.L_1886:
        /*0068*/ 	.word	0x00009070


	//   ....[1]....
        /*006c*/ 	.word	0x0000b2c0


	//   ....[2]....
        /*0070*/ 	.word	0x0000b2e0


	//   ....[3]....
        /*0074*/ 	.word	0x0000b360


	//   ....[4]....
        /*0078*/ 	.word	0x0000b380


	//   ....[5]....
        /*007c*/ 	.word	0x0000b3a0


	//   ....[6]....
        /*0080*/ 	.word	0x0000b430


	//   ....[7]....
        /*0084*/ 	.word	0x0000b470


	//   ....[8]....
        /*0088*/ 	.word	0x0000b510


	//   ....[9]....
        /*008c*/ 	.word	0x0000b560


	//   ....[10]....
        /*0090*/ 	.word	0x0000b590


	//   ....[11]....
        /*0094*/ 	.word	0x0000b650


	//   ....[12]....
        /*0098*/ 	.word	0x0000b7c0


	//   ....[13]....
        /*009c*/ 	.word	0x0000b930


	//   ....[14]....
        /*00a0*/ 	.word	0x0000baa0


	//   ....[15]....
        /*00a4*/ 	.word	0x0000bac0


	//   ....[16]....
        /*00a8*/ 	.word	0x0000bae0


	//   ....[17]....
        /*00ac*/ 	.word	0x0000bb90


	//   ....[18]....
        /*00b0*/ 	.word	0x0000bbd0


	//   ....[19]....
        /*00b4*/ 	.word	0x0000bd40


	//   ....[20]....
        /*00b8*/ 	.word	0x0000be50


	//   ....[21]....
        /*00bc*/ 	.word	0x0000bf90


	//   ....[22]....
        /*00c0*/ 	.word	0x0000bfd0


	//----- nvinfo : EIATTR_MAX_THREADS
	.align		4
.L_1887:
        /*00c4*/ 	.byte	0x04, 0x05
        /*00c6*/ 	.short	(.L_1889 - .L_1888)
.L_1888:
        /*00c8*/ 	.word	0x00000080
        /*00cc*/ 	.word	0x00000001
        /*00d0*/ 	.word	0x00000001


	//----- nvinfo : EIATTR_CRS_STACK_SIZE
	.align		4
.L_1889:
        /*00d4*/ 	.byte	0x04, 0x1e
        /*00d6*/ 	.short	(.L_1891 - .L_1890)
.L_1890:
        /*00d8*/ 	.word	0x00000000


	//----- nvinfo : EIATTR_CBANK_PARAM_SIZE
	.align		4
.L_1891:
        /*00dc*/ 	.byte	0x03, 0x19
        /*00de*/ 	.short	0x0230


	//----- nvinfo : EIATTR_PARAM_CBANK
	.align		4
        /*00e0*/ 	.byte	0x04, 0x0a
        /*00e2*/ 	.short	(.L_1893 - .L_1892)
	.align		4
.L_1892:
        /*00e4*/ 	.word	index@(.nv.constant0._ZN2at6native18elementwise_kernelILi128ELi4EZNS0_15gpu_kernel_implINS0_13BUnaryFunctorIlllZZZNS0_18rshift_kernel_cudaERNS_18TensorIteratorBaseEENKUlvE_clEvENKUlvE2_clEvEUlllE_EEEEvS5_RKT_EUliE_EEviT1_)
        /*00e8*/ 	.short	0x0380
        /*00ea*/ 	.short	0x0230


	//----- nvinfo : EIATTR_SW_WAR
	.align		4
.L_1893:
        /*00ec*/ 	.byte	0x04, 0x36
        /*00ee*/ 	.short	(.L_1895 - .L_1894)
.L_1894:
        /*00f0*/ 	.word	0x00000008
.L_1895:


//--------------------- .nv.info._ZN2at6native27unrolled_elementwise_kernelINS0_13BUnaryFunctorIlllZZZNS0_18rshift_kernel_cudaERNS_18TensorIteratorBaseEENKUlvE_clEvENKUlvE2_clEvEUlllE_EESt5arrayIPcLm2EELi4E23TrivialOffsetCalculatorILi1EjESD_NS0_6memory12LoadWithCastILi1EEENSE_13StoreWithCastILi1EEEEEviT_T0_T2_T3_T4_T5_ --------------------------
	.section	.nv.info._ZN2at6native27unrolled_elementwise_kernelINS0_13BUnaryFunctorIlllZZZNS0_18rshift_kernel_cudaERNS_18TensorIteratorBaseEENKUlvE_clEvENKUlvE2_clEvEUlllE_EESt5arrayIPcLm2EELi4E23TrivialOffsetCalculatorILi1EjESD_NS0_6memory12LoadWithCastILi1EEENSE_13StoreWithCastILi1EEEEEviT_T0_T2_T3_T4_T5_,"",@"SHT_CUDA_INFO"
	.sectionflags	@""
	.align	4


	//----- nvinfo : EIATTR_CUDA_API_VERSION
	.align		4
        /*0000*/ 	.byte	0x04, 0x37
        /*0002*/ 	.short	(.L_1897 - .L_1896)
.L_1896:
        /*0004*/ 	.word	0x00000082


	//----- nvinfo : EIATTR_KPARAM_INFO
	.align		4
.L_1897:
        /*0008*/ 	.byte	0x04, 0x17
        /*000a*/ 	.short	(.L_1899 - .L_1898)
.L_1898:
        /*000c*/ 	.word	0x00000000
        /*0010*/ 	.short	0x0006
        /*0012*/ 	.short	0x0034
        /*0014*/ 	.byte	0x00, 0xf0, 0x21, 0x00


	//----- nvinfo : EIATTR_KPARAM_INFO
	.align		4
.L_1899:
        /*0018*/ 	.byte	0x04, 0x17
        /*001a*/ 	.short	(.L_1901 - .L_1900)
.L_1900:
        /*001c*/ 	.word	0x00000000
        /*0020*/ 	.short	0x0005
        /*0022*/ 	.short	0x002c
        /*0024*/ 	.byte	0x00, 0xf0, 0x21, 0x00


	//----- nvinfo : EIATTR_KPARAM_INFO
	.align		4
.L_1901:
        /*0028*/ 	.byte	0x04, 0x17
        /*002a*/ 	.short	(.L_1903 - .L_1902)
.L_1902:
        /*002c*/ 	.word	0x00000000
        /*0030*/ 	.short	0x0004
        /*0032*/ 	.short	0x0029
        /*0034*/ 	.byte	0x00, 0xf0, 0x05, 0x00


	//----- nvinfo : EIATTR_KPARAM_INFO
	.align		4
.L_1903:
        /*0038*/ 	.byte	0x04, 0x17
        /*003a*/ 	.short	(.L_1905 - .L_1904)
.L_1904:
        /*003c*/ 	.word	0x00000000
        /*0040*/ 	.short	0x0003
        /*0042*/ 	.short	0x0028
        /*0044*/ 	.byte	0x00, 0xf0, 0x05, 0x00


	//----- nvinfo : EIATTR_KPARAM_INFO
	.align		4
.L_1905:
        /*0048*/ 	.byte	0x04, 0x17
        /*004a*/ 	.short	(.L_1907 - .L_1906)
.L_1906:
        /*004c*/ 	.word	0x00000000
        /*0050*/ 	.short	0x0002
        /*0052*/ 	.short	0x0018
        /*0054*/ 	.byte	0x00, 0xf0, 0x41, 0x00


	//----- nvinfo : EIATTR_KPARAM_INFO
	.align		4
.L_1907:
        /*0058*/ 	.byte	0x04, 0x17
        /*005a*/ 	.short	(.L_1909 - .L_1908)
.L_1908:
        /*005c*/ 	.word	0x00000000
        /*0060*/ 	.short	0x0001
        /*0062*/ 	.short	0x0008
        /*0064*/ 	.byte	0x00, 0xf0, 0x41, 0x00


	//----- nvinfo : EIATTR_KPARAM_INFO
	.align		4
.L_1909:
        /*0068*/ 	.byte	0x04, 0x17
        /*006a*/ 	.short	(.L_1911 - .L_1910)
.L_1910:
        /*006c*/ 	.word	0x00000000
        /*0070*/ 	.short	0x0000
        /*0072*/ 	.short	0x0000
        /*0074*/ 	.byte	0x00, 0xf0, 0x11, 0x00


	//----- nvinfo : EIATTR_SPARSE_MMA_MASK
	.align		4
.L_1911:
        /*0078*/ 	.byte	0x03, 0x50
        /*007a*/ 	.short	0x0000


	//----- nvinfo : EIATTR_MAXREG_COUNT
	.align		4
        /*007c*/ 	.byte	0x03, 0x1b
        /*007e*/ 	.short	0x00ff


	//----- nvinfo : EIATTR_EXTERNS
	.align		4
        /*0080*/ 	.byte	0x04, 0x0f
        /*0082*/ 	.short	(.L_1913 - .L_1912)


	//   ....[0]....
	.align		4
.L_1912:
        /*0084*/ 	.word	index@(__assertfail)


	//----- nvinfo : EIATTR_MERCURY_ISA_VERSION
	.align		4
.L_1913:
        /*0088*/ 	.byte	0x03, 0x5f
        /*008a*/ 	.short	0x0101


	//----- nvinfo : EIATTR_VRC_CTA_INIT_COUNT
	.align		4
        /*008c*/ 	.byte	0x02, 0x4a
	.zero		1
	.zero		1


	//----- nvinfo : EIATTR_SYSCALL_OFFSETS
	.align		4
        /*0090*/ 	.byte	0x04, 0x46
        /*0092*/ 	.short	(.L_1915 - .L_1914)


	//   ....[0]....
.L_1914:
        /*0094*/ 	.word	0x00000e20


	//   ....[1]....
        /*0098*/ 	.word	0x00001db0


	//   ....[2]....
        /*009c*/ 	.word	0x00002c90


	//   ....[3]....
        /*00a0*/ 	.word	0x00003b70


	//   ....[4]....
        /*00a4*/ 	.word	0x00004a00


	//   ....[5]....
        /*00a8*/ 	.word	0x00005710


	//   ....[6]....
        /*00ac*/ 	.word	0x00006590


	//   ....[7]....
        /*00b0*/ 	.word	0x000073f0


	//----- nvinfo : EIATTR_EXIT_INSTR_OFFSETS
	.align		4
.L_1915:
        /*00b4*/ 	.byte	0x04, 0x1c
        /*00b6*/ 	.short	(.L_1917 - .L_1916)


	//   ....[0]....
.L_1916:
        /*00b8*/ 	.word	0x00006860


	//   ....[1]....
        /*00bc*/ 	.word	0x00006990


	//   ....[2]....
        /*00c0*/ 	.word	0x000069b0


	//   ....[3]....
        /*00c4*/ 	.word	0x00006a30


	//   ....[4]....
        /*00c8*/ 	.word	0x00006a50


	//   ....[5]....
        /*00cc*/ 	.word	0x00006a70


	//   ....[6]....
        /*00d0*/ 	.word	0x00006b00


	//   ....[7]....
        /*00d4*/ 	.word	0x00006b40


	//   ....[8]....
        /*00d8*/ 	.word	0x00006be0


	//   ....[9]....
        /*00dc*/ 	.word	0x00006c30


	//   ....[10]....
        /*00e0*/ 	.word	0x00006c60


	//   ....[11]....
        /*00e4*/ 	.word	0x00006d20


	//   ....[12]....
        /*00e8*/ 	.word	0x00006e90


	//   ....[13]....
        /*00ec*/ 	.word	0x00007000


	//   ....[14]....
        /*00f0*/ 	.word	0x00007160


	//   ....[15]....
        /*00f4*/ 	.word	0x00007180


	//   ....[16]....
        /*00f8*/ 	.word	0x000071a0


	//   ....[17]....
        /*00fc*/ 	.word	0x00007250


	//   ....[18]....
        /*0100*/ 	.word	0x00007290


	//   ....[19]....
        /*0104*/ 	.word	0x00007400


	//   ....[20]....
        /*0108*/ 	.word	0x00007510


	//   ....[21]....
        /*010c*/ 	.word	0x00007650


	//   ....[22]....
        /*0110*/ 	.word	0x00007690


	//----- nvinfo : EIATTR_MAX_THREADS
	.align		4
.L_1917:
        /*0114*/ 	.byte	0x04, 0x05
        /*0116*/ 	.short	(.L_1919 - .L_1918)
.L_1918:
        /*0118*/ 	.word	0x00000080
        /*011c*/ 	.word	0x00000001
        /*0120*/ 	.word	0x00000001


	//----- nvinfo : EIATTR_CRS_STACK_SIZE
	.align		4
.L_1919:
        /*0124*/ 	.byte	0x04, 0x1e
        /*0126*/ 	.short	(.L_1921 - .L_1920)
.L_1920:
        /*0128*/ 	.word	0x00000000


	//----- nvinfo : EIATTR_CBANK_PARAM_SIZE
	.align		4
.L_1921:
        /*012c*/ 	.byte	0x03, 0x19
        /*012e*/ 	.short	0x003c


	//----- nvinfo : EIATTR_PARAM_CBANK
	.align		4
        /*0130*/ 	.byte	0x04, 0x0a
        /*0132*/ 	.short	(.L_1923 - .L_1922)
	.align		4
.L_1922:
        /*0134*/ 	.word	index@(.nv.constant0._ZN2at6native27unrolled_elementwise_kernelINS0_13BUnaryFunctorIlllZZZNS0_18rshift_kernel_cudaERNS_18TensorIteratorBaseEENKUlvE_clEvENKUlvE2_clEvEUlllE_EESt5arrayIPcLm2EELi4E23TrivialOffsetCalculatorILi1EjESD_NS0_6memory12LoadWithCastILi1EEENSE_13StoreWithCastILi1EEEEEviT_T0_T2_T3_T4_T5_)
        /*0138*/ 	.short	0x0380
        /*013a*/ 	.short	0x003c


	//----- nvinfo : EIATTR_SW_WAR
	.align		4
.L_1923:
        /*013c*/ 	.byte	0x04, 0x36
        /*013e*/ 	.short	(.L_1925 - .L_1924)
.L_1924:
        /*0140*/ 	.word	0x00000008
.L_1925:


//--------------------- .nv.info._ZN2at6native18elementwise_kernelILi128ELi2EZNS0_22gpu_kernel_impl_nocastINS0_13BUnaryFunctorIlllZZZNS0_18rshift_kernel_cudaERNS_18TensorIteratorBaseEENKUlvE_clEvENKUlvE2_clEvEUlllE_EEEEvS5_RKT_EUliE_EEviT1_ --------------------------
	.section	.nv.info._ZN2at6native18elementwise_kernelILi128ELi2EZNS0_22gpu_kernel_impl_nocastINS0_13BUnaryFunctorIlllZZZNS0_18rshift_kernel_cudaERNS_18TensorIteratorBaseEENKUlvE_clEvENKUlvE2_clEvEUlllE_EEEEvS5_RKT_EUliE_EEviT1_,"",@"SHT_CUDA_INFO"
	.sectionflags	@""
	.align	4


	//----- nvinfo : EIATTR_CUDA_API_VERSION
	.align		4
        /*0000*/ 	.byte	0x04, 0x37
        /*0002*/ 	.short	(.L_1927 - .L_1926)
.L_1926:
        /*0004*/ 	.word	0x00000082


	//----- nvinfo : EIATTR_KPARAM_INFO
	.align		4
.L_1927:
        /*0008*/ 	.byte	0x04, 0x17
        /*000a*/ 	.short	(.L_1929 - .L_1928)
.L_1928:
        /*000c*/ 	.word	0x00000000
        /*0010*/ 	.short	0x0001
        /*0012*/ 	.short	0x0008
        /*0014*/ 	.byte	0x00, 0xf0, 0x81, 0x08


	//----- nvinfo : EIATTR_KPARAM_INFO
	.align		4
.L_1929:
        /*0018*/ 	.byte	0x04, 0x17
        /*001a*/ 	.short	(.L_1931 - .L_1930)
.L_1930:
        /*001c*/ 	.word	0x00000000
        /*0020*/ 	.short	0x0000
        /*0022*/ 	.short	0x0000
        /*0024*/ 	.byte	0x00, 0xf0, 0x11, 0x00


	//----- nvinfo : EIATTR_SPARSE_MMA_MASK
	.align		4
.L_1931:
        /*0028*/ 	.byte	0x03, 0x50
        /*002a*/ 	.short	0x0000


	//----- nvinfo : EIATTR_MAXREG_COUNT
	.align		4
        /*002c*/ 	.byte	0x03, 0x1b
        /*002e*/ 	.short	0x0080


	//----- nvinfo : EIATTR_MERCURY_ISA_VERSION
	.align		4
        /*0030*/ 	.byte	0x03, 0x5f
        /*0032*/ 	.short	0x0101


	//----- nvinfo : EIATTR_VRC_CTA_INIT_COUNT
	.align		4
        /*0034*/ 	.byte	0x02, 0x4a
	.zero		1
	.zero		1


	//----- nvinfo : EIATTR_EXIT_INSTR_OFFSETS
	.align		4
        /*0038*/ 	.byte	0x04, 0x1c
        /*003a*/ 	.short	(.L_1933 - .L_1932)


	//   ....[0]....
.L_1932:
        /*003c*/ 	.word	0x000001a0


	//   ....[1]....
        /*0040*/ 	.word	0x00000210


	//   ....[2]....
        /*0044*/ 	.word	0x000015f0


	//   ....[3]....
        /*0048*/ 	.word	0x00002930


	//----- nvinfo : EIATTR_MAX_THREADS
	.align		4
.L_1933:
        /*004c*/ 	.byte	0x04, 0x05
        /*004e*/ 	.short	(.L_1935 - .L_1934)
.L_1934:
        /*0050*/ 	.word	0x00000080
        /*0054*/ 	.word	0x00000001
        /*0058*/ 	.word	0x00000001


	//----- nvinfo : EIATTR_CRS_STACK_SIZE
	.align		4
.L_1935:
        /*005c*/ 	.byte	0x04, 0x1e
        /*005e*/ 	.short	(.L_1937 - .L_1936)
.L_1936:
        /*0060*/ 	.word	0x00000000


	//----- nvinfo : EIATTR_CBANK_PARAM_SIZE
	.align		4
.L_1937:
        /*0064*/ 	.byte	0x03, 0x19
        /*0066*/ 	.short	0x0228


	//----- nvinfo : EIATTR_PARAM_CBANK
	.align		4
        /*0068*/ 	.byte	0x04, 0x0a
        /*006a*/ 	.short	(.L_1939 - .L_1938)
	.align		4
.L_1938:
        /*006c*/ 	.word	index@(.nv.constant0._ZN2at6native18elementwise_kernelILi128ELi2EZNS0_22gpu_kernel_impl_nocastINS0_13BUnaryFunctorIlllZZZNS0_18rshift_kernel_cudaERNS_18TensorIteratorBaseEENKUlvE_clEvENKUlvE2_clEvEUlllE_EEEEvS5_RKT_EUliE_EEviT1_)
        /*0070*/ 	.short	0x0380
        /*0072*/ 	.short	0x0228


	//----- nvinfo : EIATTR_SW_WAR
	.align		4
.L_1939:
        /*0074*/ 	.byte	0x04, 0x36
        /*0076*/ 	.short	(.L_1941 - .L_1940)
.L_1940:
        /*0078*/ 	.word	0x00000008
.L_1941:


//--------------------- .nv.info._ZN2at6native27unrolled_elementwise_kernelINS0_13BUnaryFunctorIlllZZZNS0_18rshift_kernel_cudaERNS_18TensorIteratorBaseEENKUlvE_clEvENKUlvE2_clEvEUlllE_EESt5arrayIPcLm2EELi4E23TrivialOffsetCalculatorILi1EjESD_NS0_6memory15LoadWithoutCastENSE_16StoreWithoutCastEEEviT_T0_T2_T3_T4_T5_ --------------------------
	.section	.nv.info._ZN2at6native27unrolled_elementwise_kernelINS0_13BUnaryFunctorIlllZZZNS0_18rshift_kernel_cudaERNS_18TensorIteratorBaseEENKUlvE_clEvENKUlvE2_clEvEUlllE_EESt5arrayIPcLm2EELi4E23TrivialOffsetCalculatorILi1EjESD_NS0_6memory15LoadWithoutCastENSE_16StoreWithoutCastEEEviT_T0_T2_T3_T4_T5_,"",@"SHT_CUDA_INFO"
	.sectionflags	@""
	.align	4


	//----- nvinfo : EIATTR_CUDA_API_VERSION
	.align		4
        /*0000*/ 	.byte	0x04, 0x37
        /*0002*/ 	.short	(.L_1943 - .L_1942)
.L_1942:
        /*0004*/ 	.word	0x00000082


	//----- nvinfo : EIATTR_KPARAM_INFO
	.align		4
.L_1943:
        /*0008*/ 	.byte	0x04, 0x17
        /*000a*/ 	.short	(.L_1945 - .L_1944)
.L_1944:
        /*000c*/ 	.word	0x00000000
        /*0010*/ 	.short	0x0006
        /*0012*/ 	.short	0x002b
        /*0014*/ 	.byte	0x00, 0xf0, 0x05, 0x00


	//----- nvinfo : EIATTR_KPARAM_INFO
	.align		4
.L_1945:
        /*0018*/ 	.byte	0x04, 0x17
        /*001a*/ 	.short	(.L_1947 - .L_1946)
.L_1946:
        /*001c*/ 	.word	0x00000000
        /*0020*/ 	.short	0x0005
        /*0022*/ 	.short	0x002a
        /*0024*/ 	.byte	0x00, 0xf0, 0x05, 0x00


	//----- nvinfo : EIATTR_KPARAM_INFO
	.align		4
.L_1947:
        /*0028*/ 	.byte	0x04, 0x17
        /*002a*/ 	.short	(.L_1949 - .L_1948)
.L_1948:
        /*002c*/ 	.word	0x00000000
        /*0030*/ 	.short	0x0004
        /*0032*/ 	.short	0x0029
        /*0034*/ 	.byte	0x00, 0xf0, 0x05, 0x00


	//----- nvinfo : EIATTR_KPARAM_INFO
	.align		4
.L_1949:
        /*0038*/ 	.byte	0x04, 0x17
        /*003a*/ 	.short	(.L_1951 - .L_1950)
.L_1950:
        /*003c*/ 	.word	0x00000000
        /*0040*/ 	.short	0x0003
        /*0042*/ 	.short	0x0028
        /*0044*/ 	.byte	0x00, 0xf0, 0x05, 0x00


	//----- nvinfo : EIATTR_KPARAM_INFO
	.align		4
.L_1951:
        /*0048*/ 	.byte	0x04, 0x17
        /*004a*/ 	.short	(.L_1953 - .L_1952)
.L_1952:
        /*004c*/ 	.word	0x00000000
        /*0050*/ 	.short	0x0002
        /*0052*/ 	.short	0x0018
        /*0054*/ 	.byte	0x00, 0xf0, 0x41, 0x00


	//----- nvinfo : EIATTR_KPARAM_INFO
	.align		4
.L_1953:
        /*0058*/ 	.byte	0x04, 0x17
        /*005a*/ 	.short	(.L_1955 - .L_1954)
.L_1954:
        /*005c*/ 	.word	0x00000000
        /*0060*/ 	.short	0x0001
        /*0062*/ 	.short	0x0008
        /*0064*/ 	.byte	0x00, 0xf0, 0x41, 0x00


	//----- nvinfo : EIATTR_KPARAM_INFO
	.align		4
.L_1955:
        /*0068*/ 	.byte	0x04, 0x17
        /*006a*/ 	.short	(.L_1957 - .L_1956)
.L_1956:
        /*006c*/ 	.word	0x00000000
        /*0070*/ 	.short	0x0000
        /*0072*/ 	.short	0x0000
        /*0074*/ 	.byte	0x00, 0xf0, 0x11, 0x00


	//----- nvinfo : EIATTR_SPARSE_MMA_MASK
	.align		4
.L_1957:
        /*0078*/ 	.byte	0x03, 0x50
        /*007a*/ 	.short	0x0000


	//----- nvinfo : EIATTR_MAXREG_COUNT
	.align		4
        /*007c*/ 	.byte	0x03, 0x1b
        /*007e*/ 	.short	0x00ff


	//----- nvinfo : EIATTR_MERCURY_ISA_VERSION
	.align		4
        /*0080*/ 	.byte	0x03, 0x5f
        /*0082*/ 	.short	0x0101


	//----- nvinfo : EIATTR_VRC_CTA_INIT_COUNT
	.align		4
        /*0084*/ 	.byte	0x02, 0x4a
	.zero		1
	.zero		1


	//----- nvinfo : EIATTR_EXIT_INSTR_OFFSETS
	.align		4
        /*0088*/ 	.byte	0x04, 0x1c
        /*008a*/ 	.short	(.L_1959 - .L_1958)


	//   ....[0]....
.L_1958:
        /*008c*/ 	.word	0x00000490


	//   ....[1]....
        /*0090*/ 	.word	0x000004e0


	//----- nvinfo : EIATTR_MAX_THREADS
	.align		4
.L_1959:
        /*0094*/ 	.byte	0x04, 0x05
        /*0096*/ 	.short	(.L_1961 - .L_1960)
.L_1960:
        /*0098*/ 	.word	0x00000080
        /*009c*/ 	.word	0x00000001
        /*00a0*/ 	.word	0x00000001


	//----- nvinfo : EIATTR_CRS_STACK_SIZE
	.align		4
.L_1961:
        /*00a4*/ 	.byte	0x04, 0x1e
        /*00a6*/ 	.short	(.L_1963 - .L_1962)
.L_1962:
        /*00a8*/ 	.word	0x00000000


	//----- nvinfo : EIATTR_CBANK_PARAM_SIZE
	.align		4
.L_1963:
        /*00ac*/ 	.byte	0x03, 0x19
        /*00ae*/ 	.short	0x002c


	//----- nvinfo : EIATTR_PARAM_CBANK
	.align		4
        /*00b0*/ 	.byte	0x04, 0x0a
        /*00b2*/ 	.short	(.L_1965 - .L_1964)
	.align		4
.L_1964:
        /*00b4*/ 	.word	index@(.nv.constant0._ZN2at6native27unrolled_elementwise_kernelINS0_13BUnaryFunctorIlllZZZNS0_18rshift_kernel_cudaERNS_18TensorIteratorBaseEENKUlvE_clEvENKUlvE2_clEvEUlllE_EESt5arrayIPcLm2EELi4E23TrivialOffsetCalculatorILi1EjESD_NS0_6memory15LoadWithoutCastENSE_16StoreWithoutCastEEEviT_T0_T2_T3_T4_T5_)
        /*00b8*/ 	.short	0x0380
        /*00ba*/ 	.short	0x002c


	//----- nvinfo : EIATTR_SW_WAR
	.align		4
.L_1965:
        /*00bc*/ 	.byte	0x04, 0x36
        /*00be*/ 	.short	(.L_1967 - .L_1966)
.L_1966:
        /*00c0*/ 	.word	0x00000008
.L_1967:


//--------------------- .nv.info._ZN2at6native29vectorized_elementwise_kernelILi2ENS0_13BUnaryFunctorIlllZZZNS0_18rshift_kernel_cudaERNS_18TensorIteratorBaseEENKUlvE_clEvENKUlvE2_clEvEUlllE_EESt5arrayIPcLm2EEEEviT0_T1_ --------------------------
	.section	.nv.info._ZN2at6native29vectorized_elementwise_kernelILi2ENS0_13BUnaryFunctorIlllZZZNS0_18rshift_kernel_cudaERNS_18TensorIteratorBaseEENKUlvE_clEvENKUlvE2_clEvEUlllE_EESt5arrayIPcLm2EEEEviT0_T1_,"",@"SHT_CUDA_INFO"
	.sectionflags	@""
	.align	4


	//----- nvinfo : EIATTR_CUDA_API_VERSION
	.align		4
        /*0000*/ 	.byte	0x04, 0x37
        /*0002*/ 	.short	(.L_1969 - .L_1968)
.L_1968:
        /*0004*/ 	.word	0x00000082


	//----- nvinfo : EIATTR_KPARAM_INFO
	.align		4
.L_1969:
        /*0008*/ 	.byte	0x04, 0x17
        /*000a*/ 	.short	(.L_1971 - .L_1970)
.L_1970:
        /*000c*/ 	.word	0x00000000
        /*0010*/ 	.short	0x0002
        /*0012*/ 	.short	0x0018
        /*0014*/ 	.byte	0x00, 0xf0, 0x41, 0x00


	//----- nvinfo : EIATTR_KPARAM_INFO
	.align		4
.L_1971:
        /*0018*/ 	.byte	0x04, 0x17
        /*001a*/ 	.short	(.L_1973 - .L_1972)
.L_1972:
        /*001c*/ 	.word	0x00000000
        /*0020*/ 	.short	0x0001
        /*0022*/ 	.short	0x0008
        /*0024*/ 	.byte	0x00, 0xf0, 0x41, 0x00


	//----- nvinfo : EIATTR_KPARAM_INFO
	.align		4
.L_1973:
        /*0028*/ 	.byte	0x04, 0x17
        /*002a*/ 	.short	(.L_1975 - .L_1974)
.L_1974:
        /*002c*/ 	.word	0x00000000
        /*0030*/ 	.short	0x0000
        /*0032*/ 	.short	0x0000
        /*0034*/ 	.byte	0x00, 0xf0, 0x11, 0x00


	//----- nvinfo : EIATTR_SPARSE_MMA_MASK
	.align		4
.L_1975:
        /*0038*/ 	.byte	0x03, 0x50
        /*003a*/ 	.short	0x0000


	//----- nvinfo : EIATTR_MAXREG_COUNT
	.align		4
        /*003c*/ 	.byte	0x03, 0x1b
        /*003e*/ 	.short	0x00ff


	//----- nvinfo : EIATTR_MERCURY_ISA_VERSION
	.align		4
        /*0040*/ 	.byte	0x03, 0x5f
        /*0042*/ 	.short	0x0101


	//----- nvinfo : EIATTR_VRC_CTA_INIT_COUNT
	.align		4
        /*0044*/ 	.byte	0x02, 0x4a
	.zero		1
	.zero		1


	//----- nvinfo : EIATTR_EXIT_INSTR_OFFSETS
	.align		4
        /*0048*/ 	.byte	0x04, 0x1c
        /*004a*/ 	.short	(.L_1977 - .L_1976)


	//   ....[0]....
.L_1976:
        /*004c*/ 	.word	0x000008c0


	//   ....[1]....
        /*0050*/ 	.word	0x00000910


	//   ....[2]....
        /*0054*/ 	.word	0x00000bb0


	//----- nvinfo : EIATTR_MAX_THREADS
	.align		4
.L_1977:
        /*0058*/ 	.byte	0x04, 0x05
        /*005a*/ 	.short	(.L_1979 - .L_1978)
.L_1978:
        /*005c*/ 	.word	0x00000080
        /*0060*/ 	.word	0x00000001
        /*0064*/ 	.word	0x00000001


	//----- nvinfo : EIATTR_CRS_STACK_SIZE
	.align		4
.L_1979:
        /*0068*/ 	.byte	0x04, 0x1e
        /*006a*/ 	.short	(.L_1981 - .L_1980)
.L_1980:
        /*006c*/ 	.word	0x00000000


	//----- nvinfo : EIATTR_CBANK_PARAM_SIZE
	.align		4
.L_1981:
        /*0070*/ 	.byte	0x03, 0x19
        /*0072*/ 	.short	0x0028


	//----- nvinfo : EIATTR_PARAM_CBANK
	.align		4
        /*0074*/ 	.byte	0x04, 0x0a
        /*0076*/ 	.short	(.L_1983 - .L_1982)
	.align		4
.L_1982:
        /*0078*/ 	.word	index@(.nv.constant0._ZN2at6native29vectorized_elementwise_kernelILi2ENS0_13BUnaryFunctorIlllZZZNS0_18rshift_kernel_cudaERNS_18TensorIteratorBaseEENKUlvE_clEvENKUlvE2_clEvEUlllE_EESt5arrayIPcLm2EEEEviT0_T1_)
        /*007c*/ 	.short	0x0380
        /*007e*/ 	.short	0x0028


	//----- nvinfo : EIATTR_SW_WAR
	.align		4
.L_1983:
        /*0080*/ 	.byte	0x04, 0x36
        /*0082*/ 	.short	(.L_1985 - .L_1984)
.L_1984:
        /*0084*/ 	.word	0x00000008
.L_1985:


//--------------------- .nv.info._ZN2at6native29vectorized_elementwise_kernelILi4ENS0_13BUnaryFunctorIlllZZZNS0_18rshift_kernel_cudaERNS_18TensorIteratorBaseEENKUlvE_clEvENKUlvE2_clEvEUlllE_EESt5arrayIPcLm2EEEEviT0_T1_ --------------------------
	.section	.nv.info._ZN2at6native29vectorized_elementwise_kernelILi4ENS0_13BUnaryFunctorIlllZZZNS0_18rshift_kernel_cudaERNS_18TensorIteratorBaseEENKUlvE_clEvENKUlvE2_clEvEUlllE_EESt5arrayIPcLm2EEEEviT0_T1_,"",@"SHT_CUDA_INFO"
	.sectionflags	@""
	.align	4


	//----- nvinfo : EIATTR_CUDA_API_VERSION
	.align		4
        /*0000*/ 	.byte	0x04, 0x37
        /*0002*/ 	.short	(.L_1987 - .L_1986)
.L_1986:
        /*0004*/ 	.word	0x00000082


	//----- nvinfo : EIATTR_KPARAM_INFO
	.align		4
.L_1987:
        /*0008*/ 	.byte	0x04, 0x17
        /*000a*/ 	.short	(.L_1989 - .L_1988)
.L_1988:
        /*000c*/ 	.word	0x00000000
        /*0010*/ 	.short	0x0002
        /*0012*/ 	.short	0x0018
        /*0014*/ 	.byte	0x00, 0xf0, 0x41, 0x00


	//----- nvinfo : EIATTR_KPARAM_INFO
	.align		4
.L_1989:
        /*0018*/ 	.byte	0x04, 0x17
        /*001a*/ 	.short	(.L_1991 - .L_1990)
.L_1990:
        /*001c*/ 	.word	0x00000000
        /*0020*/ 	.short	0x0001
        /*0022*/ 	.short	0x0008
        /*0024*/ 	.byte	0x00, 0xf0, 0x41, 0x00


	//----- nvinfo : EIATTR_KPARAM_INFO
	.align		4
.L_1991:
        /*0028*/ 	.byte	0x04, 0x17
        /*002a*/ 	.short	(.L_1993 - .L_1992)
.L_1992:
        /*002c*/ 	.word	0x00000000
        /*0030*/ 	.short	0x0000
        /*0032*/ 	.short	0x0000
        /*0034*/ 	.byte	0x00, 0xf0, 0x11, 0x00


	//----- nvinfo : EIATTR_SPARSE_MMA_MASK
	.align		4
.L_1993:
        /*0038*/ 	.byte	0x03, 0x50
        /*003a*/ 	.short	0x0000


	//----- nvinfo : EIATTR_MAXREG_COUNT
	.align		4
        /*003c*/ 	.byte	0x03, 0x1b
        /*003e*/ 	.short	0x00ff


	//----- nvinfo : EIATTR_MERCURY_ISA_VERSION
	.align		4
        /*0040*/ 	.byte	0x03, 0x5f
        /*0042*/ 	.short	0x0101


	//----- nvinfo : EIATTR_VRC_CTA_INIT_COUNT
	.align		4
        /*0044*/ 	.byte	0x02, 0x4a
	.zero		1
	.zero		1


	//----- nvinfo : EIATTR_EXIT_INSTR_OFFSETS
	.align		4
        /*0048*/ 	.byte	0x04, 0x1c
        /*004a*/ 	.short	(.L_1995 - .L_1994)


	//   ....[0]....
.L_1994:
        /*004c*/ 	.word	0x000008c0


	//   ....[1]....
        /*0050*/ 	.word	0x00000910


	//   ....[2]....
        /*0054*/ 	.word	0x00000b70


	//----- nvinfo : EIATTR_MAX_THREADS
	.align		4
.L_1995:
        /*0058*/ 	.byte	0x04, 0x05
        /*005a*/ 	.short	(.L_1997 - .L_1996)
.L_1996:
        /*005c*/ 	.word	0x00000080
        /*0060*/ 	.word	0x00000001
        /*0064*/ 	.word	0x00000001


	//----- nvinfo : EIATTR_CRS_STACK_SIZE
	.align		4
.L_1997:
        /*0068*/ 	.byte	0x04, 0x1e
        /*006a*/ 	.short	(.L_1999 - .L_1998)
.L_1998:
        /*006c*/ 	.word	0x00000000


	//----- nvinfo : EIATTR_CBANK_PARAM_SIZE
	.align		4
.L_1999:
        /*0070*/ 	.byte	0x03, 0x19
        /*0072*/ 	.short	0x0028


	//----- nvinfo : EIATTR_PARAM_CBANK
	.align		4
        /*0074*/ 	.byte	0x04, 0x0a
        /*0076*/ 	.short	(.L_2001 - .L_2000)
	.align		4
.L_2000:
        /*0078*/ 	.word	index@(.nv.constant0._ZN2at6native29vectorized_elementwise_kernelILi4ENS0_13BUnaryFunctorIlllZZZNS0_18rshift_kernel_cudaERNS_18TensorIteratorBaseEENKUlvE_clEvENKUlvE2_clEvEUlllE_EESt5arrayIPcLm2EEEEviT0_T1_)
        /*007c*/ 	.short	0x0380
        /*007e*/ 	.short	0x0028


	//----- nvinfo : EIATTR_SW_WAR
	.align		4
.L_2001:
        /*0080*/ 	.byte	0x04, 0x36
        /*0082*/ 	.short	(.L_2003 - .L_2002)
.L_2002:
        /*0084*/ 	.word	0x00000008
.L_2003:


//--------------------- .nv.info._ZN2at6native29vectorized_elementwise_kernelILi8ENS0_13BUnaryFunctorIlllZZZNS0_18rshift_kernel_cudaERNS_18TensorIteratorBaseEENKUlvE_clEvENKUlvE2_clEvEUlllE_EESt5arrayIPcLm2EEEEviT0_T1_ --------------------------
	.section	.nv.info._ZN2at6native29vectorized_elementwise_kernelILi8ENS0_13BUnaryFunctorIlllZZZNS0_18rshift_kernel_cudaERNS_18TensorIteratorBaseEENKUlvE_clEvENKUlvE2_clEvEUlllE_EESt5arrayIPcLm2EEEEviT0_T1_,"",@"SHT_CUDA_INFO"
	.sectionflags	@""
	.align	4


	//----- nvinfo : EIATTR_CUDA_API_VERSION
	.align		4
        /*0000*/ 	.byte	0x04, 0x37
        /*0002*/ 	.short	(.L_2005 - .L_2004)
.L_2004:
        /*0004*/ 	.word	0x00000082


	//----- nvinfo : EIATTR_KPARAM_INFO
	.align		4
.L_2005:
        /*0008*/ 	.byte	0x04, 0x17
        /*000a*/ 	.short	(.L_2007 - .L_2006)
.L_2006:
        /*000c*/ 	.word	0x00000000
        /*0010*/ 	.short	0x0002
        /*0012*/ 	.short	0x0018
        /*0014*/ 	.byte	0x00, 0xf0, 0x41, 0x00


	//----- nvinfo : EIATTR_KPARAM_INFO
	.align		4
.L_2007:
        /*0018*/ 	.byte	0x04, 0x17
        /*001a*/ 	.short	(.L_2009 - .L_2008)
.L_2008:
        /*001c*/ 	.word	0x00000000
        /*0020*/ 	.short	0x0001
        /*0022*/ 	.short	0x0008
        /*0024*/ 	.byte	0x00, 0xf0, 0x41, 0x00


	//----- nvinfo : EIATTR_KPARAM_INFO
	.align		4
.L_2009:
        /*0028*/ 	.byte	0x04, 0x17
        /*002a*/ 	.short	(.L_2011 - .L_2010)
.L_2010:
        /*002c*/ 	.word	0x00000000
        /*0030*/ 	.short	0x0000
        /*0032*/ 	.short	0x0000
        /*0034*/ 	.byte	0x00, 0xf0, 0x11, 0x00


	//----- nvinfo : EIATTR_SPARSE_MMA_MASK
	.align		4
.L_2011:
        /*0038*/ 	.byte	0x03, 0x50
        /*003a*/ 	.short	0x0000


	//----- nvinfo : EIATTR_MAXREG_COUNT
	.align		4
        /*003c*/ 	.byte	0x03, 0x1b
        /*003e*/ 	.short	0x00ff


	//----- nvinfo : EIATTR_MERCURY_ISA_VERSION
	.align		4
        /*0040*/ 	.byte	0x03, 0x5f
        /*0042*/ 	.short	0x0101


	//----- nvinfo : EIATTR_VRC_CTA_INIT_COUNT
	.align		4
        /*0044*/ 	.byte	0x02, 0x4a
	.zero		1
	.zero		1


	//----- nvinfo : EIATTR_EXIT_INSTR_OFFSETS
	.align		4
        /*0048*/ 	.byte	0x04, 0x1c
        /*004a*/ 	.short	(.L_2013 - .L_2012)


	//   ....[0]....
.L_2012:
        /*004c*/ 	.word	0x00000010


	//----- nvinfo : EIATTR_MAX_THREADS
	.align		4
.L_2013:
        /*0050*/ 	.byte	0x04, 0x05
        /*0052*/ 	.short	(.L_2015 - .L_2014)
.L_2014:
        /*0054*/ 	.word	0x00000080
        /*0058*/ 	.word	0x00000001
        /*005c*/ 	.word	0x00000001


	//----- nvinfo : EIATTR_CBANK_PARAM_SIZE
	.align		4
.L_2015:
        /*0060*/ 	.byte	0x03, 0x19
        /*0062*/ 	.short	0x0028


	//----- nvinfo : EIATTR_PARAM_CBANK
	.align		4
        /*0064*/ 	.byte	0x04, 0x0a
        /*0066*/ 	.short	(.L_2017 - .L_2016)
	.align		4
.L_2016:
        /*0068*/ 	.word	index@(.nv.constant0._ZN2at6native29vectorized_elementwise_kernelILi8ENS0_13BUnaryFunctorIlllZZZNS0_18rshift_kernel_cudaERNS_18TensorIteratorBaseEENKUlvE_clEvENKUlvE2_clEvEUlllE_EESt5arrayIPcLm2EEEEviT0_T1_)
        /*006c*/ 	.short	0x0380
        /*006e*/ 	.short	0x0028


	//----- nvinfo : EIATTR_SW_WAR
	.align		4
.L_2017:
        /*0070*/ 	.byte	0x04, 0x36
        /*0072*/ 	.short	(.L_2019 - .L_2018)
.L_2018:
        /*0074*/ 	.word	0x00000008
.L_2019:


//--------------------- .nv.info._ZN2at6native18elementwise_kernelILi128ELi4EZNS0_15gpu_kernel_implINS0_13AUnaryFunctorIlllZZZNS0_18rshift_kernel_cudaERNS_18TensorIteratorBaseEENKUlvE_clEvENKUlvE2_clEvEUlllE_EEEEvS5_RKT_EUliE_EEviT1_ --------------------------
	.section	.nv.info._ZN2at6native18elementwise_kernelILi128ELi4EZNS0_15gpu_kernel_implINS0_13AUnaryFunctorIlllZZZNS0_18rshift_kernel_cudaERNS_18TensorIteratorBaseEENKUlvE_clEvENKUlvE2_clEvEUlllE_EEEEvS5_RKT_EUliE_EEviT1_,"",@"SHT_CUDA_INFO"
	.sectionflags	@""
	.align	4


	//----- nvinfo : EIATTR_CUDA_API_VERSION
	.align		4
        /*0000*/ 	.byte	0x04, 0x37
        /*0002*/ 	.short	(.L_2021 - .L_2020)
.L_2020:
        /*0004*/ 	.word	0x00000082


	//----- nvinfo : EIATTR_KPARAM_INFO
	.align		4
.L_2021:
        /*0008*/ 	.byte	0x04, 0x17
        /*000a*/ 	.short	(.L_2023 - .L_2022)
.L_2022:
        /*000c*/ 	.word	0x00000000
        /*0010*/ 	.short	0x0001
        /*0012*/ 	.short	0x0008
        /*0014*/ 	.byte	0x00, 0xf0, 0xa1, 0x08


	//----- nvinfo : EIATTR_KPARAM_INFO
	.align		4
.L_2023:
        /*0018*/ 	.byte	0x04, 0x17
        /*001a*/ 	.short	(.L_2025 - .L_2024)
.L_2024:
        /*001c*/ 	.word	0x00000000
        /*0020*/ 	.short	0x0000
        /*0022*/ 	.short	0x0000
        /*0024*/ 	.byte	0x00, 0xf0, 0x11, 0x00


	//----- nvinfo : EIATTR_SPARSE_MMA_MASK
	.align		4
.L_2025:
        /*0028*/ 	.byte	0x03, 0x50
        /*002a*/ 	.short	0x0000


	//----- nvinfo : EIATTR_MAXREG_COUNT
	.align		4
        /*002c*/ 	.byte	0x03, 0x1b
        /*002e*/ 	.short	0x0080


	//----- nvinfo : EIATTR_EXTERNS
	.align		4
        /*0030*/ 	.byte	0x04, 0x0f
        /*0032*/ 	.short	(.L_2027 - .L_2026)


	//   ....[0]....
	.align		4
.L_2026:
        /*0034*/ 	.word	index@(__assertfail)


	//----- nvinfo : EIATTR_MERCURY_ISA_VERSION
	.align		4
.L_2027:
        /*0038*/ 	.byte	0x03, 0x5f
        /*003a*/ 	.short	0x0101


	//----- nvinfo : EIATTR_VRC_CTA_INIT_COUNT
	.align		4
        /*003c*/ 	.byte	0x02, 0x4a
	.zero		1
	.zero		1


	//----- nvinfo : EIATTR_SYSCALL_OFFSETS
	.align		4
        /*0040*/ 	.byte	0x04, 0x46
        /*0042*/ 	.short	(.L_2029 - .L_2028)


	//   ....[0]....
.L_2028:
        /*0044*/ 	.word	0x00002110


	//   ....[1]....
        /*0048*/ 	.word	0x00002f50


	//   ....[2]....
        /*004c*/ 	.word	0x000051d0


	//   ....[3]....
        /*0050*/ 	.word	0x00005e10


	//   ....[4]....
        /*0054*/ 	.word	0x000081d0


	//   ....[5]....
        /*0058*/ 	.word	0x00008e10


	//   ....[6]....
        /*005c*/ 	.word	0x0000b1e0


	//   ....[7]....
        /*0060*/ 	.word	0x0000bdf0


	//----- nvinfo : EIATTR_EXIT_INSTR_OFFSETS
	.align		4
.L_2029:
        /*0064*/ 	.byte	0x04, 0x1c
        /*0066*/ 	.short	(.L_2031 - .L_2030)


	//   ....[0]....
.L_2030:
        /*0068*/ 	.word	0x000090f0


	//   ....[1]....
        /*006c*/ 	.word	0x0000b380


	//   ....[2]....
        /*0070*/ 	.word	0x0000b3a0


	//   ....[3]....
        /*0074*/ 	.word	0x0000b420


	//   ....[4]....
        /*0078*/ 	.word	0x0000b440


	//   ....[5]....
        /*007c*/ 	.word	0x0000b460


	//   ....[6]....
        /*0080*/ 	.word	0x0000b4f0


	//   ....[7]....
        /*0084*/ 	.word	0x0000b530


	//   ....[8]....
        /*0088*/ 	.word	0x0000b5d0


	//   ....[9]....
        /*008c*/ 	.word	0x0000b620


	//   ....[10]....
        /*0090*/ 	.word	0x0000b650


	//   ....[11]....
        /*0094*/ 	.word	0x0000b710


	//   ....[12]....
        /*0098*/ 	.word	0x0000b880


	//   ....[13]....
        /*009c*/ 	.word	0x0000b9f0


	//   ....[14]....
        /*00a0*/ 	.word	0x0000bb60


	//   ....[15]....
        /*00a4*/ 	.word	0x0000bb80


	//   ....[16]....
        /*00a8*/ 	.word	0x0000bba0


	//   ....[17]....
        /*00ac*/ 	.word	0x0000bc50


	//   ....[18]....
        /*00b0*/ 	.word	0x0000bc90


	//   ....[19]....
        /*00b4*/ 	.word	0x0000be00


	//   ....[20]....
        /*00b8*/ 	.word	0x0000bf10


	//   ....[21]....
        /*00bc*/ 	.word	0x0000c050


	//   ....[22]....
        /*00c0*/ 	.word	0x0000c090


	//----- nvinfo : EIATTR_MAX_THREADS
	.align		4
.L_2031:
        /*00c4*/ 	.byte	0x04, 0x05
        /*00c6*/ 	.short	(.L_2033 - .L_2032)
.L_2032:
        /*00c8*/ 	.word	0x00000080
        /*00cc*/ 	.word	0x00000001
        /*00d0*/ 	.word	0x00000001


	//----- nvinfo : EIATTR_CRS_STACK_SIZE
	.align		4
.L_2033:
        /*00d4*/ 	.byte	0x04, 0x1e
        /*00d6*/ 	.short	(.L_2035 - .L_2034)
.L_2034:
        /*00d8*/ 	.word	0x00000000


	//----- nvinfo : EIATTR_CBANK_PARAM_SIZE
	.align		4
.L_2035:
        /*00dc*/ 	.byte	0x03, 0x19
        /*00de*/ 	.short	0x0230


	//----- nvinfo : EIATTR_PARAM_CBANK
	.align		4
        /*00e0*/ 	.byte	0x04, 0x0a
        /*00e2*/ 	.short	(.L_2037 - .L_2036)
	.align		4
.L_2036:
        /*00e4*/ 	.word	index@(.nv.constant0._ZN2at6native18elementwise_kernelILi128ELi4EZNS0_15gpu_kernel_implINS0_13AUnaryFunctorIlllZZZNS0_18rshift_kernel_cudaERNS_18TensorIteratorBaseEENKUlvE_clEvENKUlvE2_clEvEUlllE_EEEEvS5_RKT_EUliE_EEviT1_)
        /*00e8*/ 	.short	0x0380
        /*00ea*/ 	.short	0x0230


	//----- nvinfo : EIATTR_SW_WAR
	.align		4
.L_2037:
        /*00ec*/ 	.byte	0x04, 0x36
        /*00ee*/ 	.short	(.L_2039 - .L_2038)
.L_2038:
        /*00f0*/ 	.word	0x00000008
.L_2039:


//--------------------- .nv.info._ZN2at6native27unrolled_elementwise_kernelINS0_13AUnaryFunctorIlllZZZNS0_18rshift_kernel_cudaERNS_18TensorIteratorBaseEENKUlvE_clEvENKUlvE2_clEvEUlllE_EESt5arrayIPcLm2EELi4E23TrivialOffsetCalculatorILi1EjESD_NS0_6memory12LoadWithCastILi1EEENSE_13StoreWithCastILi1EEEEEviT_T0_T2_T3_T4_T5_ --------------------------
	.section	.nv.info._ZN2at6native27unrolled_elementwise_kernelINS0_13AUnaryFunctorIlllZZZNS0_18rshift_kernel_cudaERNS_18TensorIteratorBaseEENKUlvE_clEvENKUlvE2_clEvEUlllE_EESt5arrayIPcLm2EELi4E23TrivialOffsetCalculatorILi1EjESD_NS0_6memory12LoadWithCastILi1EEENSE_13StoreWithCastILi1EEEEEviT_T0_T2_T3_T4_T5_,"",@"SHT_CUDA_INFO"
	.sectionflags	@""
	.align	4


	//----- nvinfo : EIATTR_CUDA_API_VERSION
	.align		4
        /*0000*/ 	.byte	0x04, 0x37
        /*0002*/ 	.short	(.L_2041 - .L_2040)
.L_2040:
        /*0004*/ 	.word	0x00000082


	//----- nvinfo : EIATTR_KPARAM_INFO
	.align		4
.L_2041:
        /*0008*/ 	.byte	0x04, 0x17
        /*000a*/ 	.short	(.L_2043 - .L_2042)
.L_2042:
        /*000c*/ 	.word	0x00000000
        /*0010*/ 	.short	0x0006
        /*0012*/ 	.short	0x0034
        /*0014*/ 	.byte	0x00, 0xf0, 0x21, 0x00


	//----- nvinfo : EIATTR_KPARAM_INFO
	.align		4
.L_2043:
        /*0018*/ 	.byte	0x04, 0x17
        /*001a*/ 	.short	(.L_2045 - .L_2044)
.L_2044:
        /*001c*/ 	.word	0x00000000
        /*0020*/ 	.short	0x0005
        /*0022*/ 	.short	0x002c
        /*0024*/ 	.byte	0x00, 0xf0, 0x21, 0x00


	//----- nvinfo : EIATTR_KPARAM_INFO
	.align		4
.L_2045:
        /*0028*/ 	.byte	0x04, 0x17
        /*002a*/ 	.short	(.L_2047 - .L_2046)
.L_2046:
        /*002c*/ 	.word	0x00000000
        /*0030*/ 	.short	0x0004
        /*0032*/ 	.short	0x0029
        /*0034*/ 	.byte	0x00, 0xf0, 0x05, 0x00


	//----- nvinfo : EIATTR_KPARAM_INFO
	.align		4
.L_2047:
        /*0038*/ 	.byte	0x04, 0x17
        /*003a*/ 	.short	(.L_2049 - .L_2048)
.L_2048:
        /*003c*/ 	.word	0x00000000
        /*0040*/ 	.short	0x0003
        /*0042*/ 	.short	0x0028
        /*0044*/ 	.byte	0x00, 0xf0, 0x05, 0x00


	//----- nvinfo : EIATTR_KPARAM_INFO
	.align		4
.L_2049:
        /*0048*/ 	.byte	0x04, 0x17
        /*004a*/ 	.short	(.L_2051 - .L_2050)
.L_2050:
        /*004c*/ 	.word	0x00000000
        /*0050*/ 	.short	0x0002
        /*0052*/ 	.short	0x0018
        /*0054*/ 	.byte	0x00, 0xf0, 0x41, 0x00


	//----- nvinfo : EIATTR_KPARAM_INFO
	.align		4
.L_2051:
        /*0058*/ 	.byte	0x04, 0x17
        /*005a*/ 	.short	(.L_2053 - .L_2052)
.L_2052:
        /*005c*/ 	.word	0x00000000
        /*0060*/ 	.short	0x0001
        /*0062*/ 	.short	0x0008
        /*0064*/ 	.byte	0x00, 0xf0, 0x41, 0x00


	//----- nvinfo : EIATTR_KPARAM_INFO
	.align		4
.L_2053:
        /*0068*/ 	.byte	0x04, 0x17
        /*006a*/ 	.short	(.L_2055 - .L_2054)
.L_2054:
        /*006c*/ 	.word	0x00000000
        /*0070*/ 	.short	0x0000
        /*0072*/ 	.short	0x0000
        /*0074*/ 	.byte	0x00, 0xf0, 0x11, 0x00


	//----- nvinfo : EIATTR_SPARSE_MMA_MASK
	.align		4
.L_2055:
        /*0078*/ 	.byte	0x03, 0x50
        /*007a*/ 	.short	0x0000


	//----- nvinfo : EIATTR_MAXREG_COUNT
	.align		4
        /*007c*/ 	.byte	0x03, 0x1b
        /*007e*/ 	.short	0x00ff


	//----- nvinfo : EIATTR_EXTERNS
	.align		4
        /*0080*/ 	.byte	0x04, 0x0f
        /*0082*/ 	.short	(.L_2057 - .L_2056)


	//   ....[0]....
	.align		4
.L_2056:
        /*0084*/ 	.word	index@(__assertfail)


	//----- nvinfo : EIATTR_MERCURY_ISA_VERSION
	.align		4
.L_2057:
        /*0088*/ 	.byte	0x03, 0x5f
        /*008a*/ 	.short	0x0101


	//----- nvinfo : EIATTR_VRC_CTA_INIT_COUNT
	.align		4
        /*008c*/ 	.byte	0x02, 0x4a
	.zero		1
	.zero		1


	//----- nvinfo : EIATTR_SYSCALL_OFFSETS
	.align		4
        /*0090*/ 	.byte	0x04, 0x46
        /*0092*/ 	.short	(.L_2059 - .L_2058)


	//   ....[0]....
.L_2058:
        /*0094*/ 	.word	0x00000e20


	//   ....[1]....
        /*0098*/ 	.word	0x00001db0


	//   ....[2]....
        /*009c*/ 	.word	0x00002c90


	//   ....[3]....
        /*00a0*/ 	.word	0x00003b70


	//   ....[4]....
        /*00a4*/ 	.word	0x00004ab0


	//   ....[5]....
        /*00a8*/ 	.word	0x000057c0


	//   ....[6]....
        /*00ac*/ 	.word	0x00006640


	//   ....[7]....
        /*00b0*/ 	.word	0x000074a0


	//----- nvinfo : EIATTR_EXIT_INSTR_OFFSETS
	.align		4
.L_2059:
        /*00b4*/ 	.byte	0x04, 0x1c
        /*00b6*/ 	.short	(.L_2061 - .L_2060)


	//   ....[0]....
.L_2060:
        /*00b8*/ 	.word	0x00006910


	//   ....[1]....
        /*00bc*/ 	.word	0x00006a40


	//   ....[2]....
        /*00c0*/ 	.word	0x00006a60


	//   ....[3]....
        /*00c4*/ 	.word	0x00006ae0


	//   ....[4]....
        /*00c8*/ 	.word	0x00006b00


	//   ....[5]....
        /*00cc*/ 	.word	0x00006b20


	//   ....[6]....
        /*00d0*/ 	.word	0x00006bb0


	//   ....[7]....
        /*00d4*/ 	.word	0x00006bf0


	//   ....[8]....
        /*00d8*/ 	.word	0x00006c90


	//   ....[9]....
        /*00dc*/ 	.word	0x00006ce0


	//   ....[10]....
        /*00e0*/ 	.word	0x00006d10


	//   ....[11]....
        /*00e4*/ 	.word	0x00006dd0


	//   ....[12]....
        /*00e8*/ 	.word	0x00006f40


	//   ....[13]....
        /*00ec*/ 	.word	0x000070b0


	//   ....[14]....
        /*00f0*/ 	.word	0x00007210


	//   ....[15]....
        /*00f4*/ 	.word	0x00007230


	//   ....[16]....
        /*00f8*/ 	.word	0x00007250


	//   ....[17]....
        /*00fc*/ 	.word	0x00007300


	//   ....[18]....
        /*0100*/ 	.word	0x00007340


	//   ....[19]....
        /*0104*/ 	.word	0x000074b0


	//   ....[20]....
        /*0108*/ 	.word	0x000075c0


	//   ....[21]....
        /*010c*/ 	.word	0x00007700


	//   ....[22]....
        /*0110*/ 	.word	0x00007740


	//----- nvinfo : EIATTR_MAX_THREADS
	.align		4
.L_2061:
        /*0114*/ 	.byte	0x04, 0x05
        /*0116*/ 	.short	(.L_2063 - .L_2062)
.L_2062:
        /*0118*/ 	.word	0x00000080
        /*011c*/ 	.word	0x00000001
        /*0120*/ 	.word	0x00000001


	//----- nvinfo : EIATTR_CRS_STACK_SIZE
	.align		4
.L_2063:
        /*0124*/ 	.byte	0x04, 0x1e
        /*0126*/ 	.short	(.L_2065 - .L_2064)
.L_2064:
        /*0128*/ 	.word	0x00000000


	//----- nvinfo : EIATTR_CBANK_PARAM_SIZE
	.align		4
.L_2065:
        /*012c*/ 	.byte	0x03, 0x19
        /*012e*/ 	.short	0x003c


	//----- nvinfo : EIATTR_PARAM_CBANK
	.align		4
        /*0130*/ 	.byte	0x04, 0x0a
        /*0132*/ 	.short	(.L_2067 - .L_2066)
	.align		4
.L_2066:
        /*0134*/ 	.word	index@(.nv.constant0._ZN2at6native27unrolled_elementwise_kernelINS0_13AUnaryFunctorIlllZZZNS0_18rshift_kernel_cudaERNS_18TensorIteratorBaseEENKUlvE_clEvENKUlvE2_clEvEUlllE_EESt5arrayIPcLm2EELi4E23TrivialOffsetCalculatorILi1EjESD_NS0_6memory12LoadWithCastILi1EEENSE_13StoreWithCastILi1EEEEEviT_T0_T2_T3_T4_T5_)
        /*0138*/ 	.short	0x0380
        /*013a*/ 	.short	0x003c


	//----- nvinfo : EIATTR_SW_WAR
	.align		4
.L_2067:
        /*013c*/ 	.byte	0x04, 0x36
        /*013e*/ 	.short	(.L_2069 - .L_2068)
.L_2068:
        /*0140*/ 	.word	0x00000008
.L_2069:


//--------------------- .nv.info._ZN2at6native18elementwise_kernelILi128ELi2EZNS0_22gpu_kernel_impl_nocastINS0_13AUnaryFunctorIlllZZZNS0_18rshift_kernel_cudaERNS_18TensorIteratorBaseEENKUlvE_clEvENKUlvE2_clEvEUlllE_EEEEvS5_RKT_EUliE_EEviT1_ --------------------------
	.section	.nv.info._ZN2at6native18elementwise_kernelILi128ELi2EZNS0_22gpu_kernel_impl_nocastINS0_13AUnaryFunctorIlllZZZNS0_18rshift_kernel_cudaERNS_18TensorIteratorBaseEENKUlvE_clEvENKUlvE2_clEvEUlllE_EEEEvS5_RKT_EUliE_EEviT1_,"",@"SHT_CUDA_INFO"
	.sectionflags	@""
	.align	4


	//----- nvinfo : EIATTR_CUDA_API_VERSION
	.align		4
        /*0000*/ 	.byte	0x04, 0x37
        /*0002*/ 	.short	(.L_2071 - .L_2070)
.L_2070:
        /*0004*/ 	.word	0x00000082


	//----- nvinfo : EIATTR_KPARAM_INFO
	.align		4
.L_2071:
        /*0008*/ 	.byte	0x04, 0x17
        /*000a*/ 	.short	(.L_2073 - .L_2072)
.L_2072:
        /*000c*/ 	.word	0x00000000
        /*0010*/ 	.short	0x0001
        /*0012*/ 	.short	0x0008
        /*0014*/ 	.byte	0x00, 0xf0, 0x81, 0x08


	//----- nvinfo : EIATTR_KPARAM_INFO
	.align		4
.L_2073:
        /*0018*/ 	.byte	0x04, 0x17
        /*001a*/ 	.short	(.L_2075 - .L_2074)
.L_2074:
        /*001c*/ 	.word	0x00000000
        /*0020*/ 	.short	0x0000
        /*0022*/ 	.short	0x0000
        /*0024*/ 	.byte	0x00, 0xf0, 0x11, 0x00


	//----- nvinfo : EIATTR_SPARSE_MMA_MASK
	.align		4
.L_2075:
        /*0028*/ 	.byte	0x03, 0x50
        /*002a*/ 	.short	0x0000


	//----- nvinfo : EIATTR_MAXREG_COUNT
	.align		4
        /*002c*/ 	.byte	0x03, 0x1b
        /*002e*/ 	.short	0x0080


	//----- nvinfo : EIATTR_MERCURY_ISA_VERSION
	.align		4
        /*0030*/ 	.byte	0x03, 0x5f
        /*0032*/ 	.short	0x0101


	//----- nvinfo : EIATTR_VRC_CTA_INIT_COUNT
	.align		4
        /*0034*/ 	.byte	0x02, 0x4a
	.zero		1
	.zero		1


	//----- nvinfo : EIATTR_EXIT_INSTR_OFFSETS
	.align		4
        /*0038*/ 	.byte	0x04, 0x1c
        /*003a*/ 	.short	(.L_2077 - .L_2076)


	//   ....[0]....
.L_2076:
        /*003c*/ 	.word	0x000001a0


	//   ....[1]....
        /*0040*/ 	.word	0x00000250


	//   ....[2]....
        /*0044*/ 	.word	0x00001670


	//   ....[3]....
        /*0048*/ 	.word	0x000029f0


	//----- nvinfo : EIATTR_MAX_THREADS
	.align		4
.L_2077:
        /*004c*/ 	.byte	0x04, 0x05
        /*004e*/ 	.short	(.L_2079 - .L_2078)
.L_2078:
        /*0050*/ 	.word	0x00000080
        /*0054*/ 	.word	0x00000001
        /*0058*/ 	.word	0x00000001


	//----- nvinfo : EIATTR_CRS_STACK_SIZE
	.align		4
.L_2079:
        /*005c*/ 	.byte	0x04, 0x1e
        /*005e*/ 	.short	(.L_2081 - .L_2080)
.L_2080:
        /*0060*/ 	.word	0x00000000


	//----- nvinfo : EIATTR_CBANK_PARAM_SIZE
	.align		4
.L_2081:
        /*0064*/ 	.byte	0x03, 0x19
        /*0066*/ 	.short	0x0228


	//----- nvinfo : EIATTR_PARAM_CBANK
	.align		4
        /*0068*/ 	.byte	0x04, 0x0a
        /*006a*/ 	.short	(.L_2083 - .L_2082)
	.align		4
.L_2082:
        /*006c*/ 	.word	index@(.nv.constant0._ZN2at6native18elementwise_kernelILi128ELi2EZNS0_22gpu_kernel_impl_nocastINS0_13AUnaryFunctorIlllZZZNS0_18rshift_kernel_cudaERNS_18TensorIteratorBaseEENKUlvE_clEvENKUlvE2_clEvEUlllE_EEEEvS5_RKT_EUliE_EEviT1_)
        /*0070*/ 	.short	0x0380
        /*0072*/ 	.short	0x0228


	//----- nvinfo : EIATTR_SW_WAR
	.align		4
.L_2083:
        /*0074*/ 	.byte	0x04, 0x36
        /*0076*/ 	.short	(.L_2085 - .L_2084)
.L_2084:
        /*0078*/ 	.word	0x00000008
.L_2085:


//--------------------- .nv.info._ZN2at6native27unrolled_elementwise_kernelINS0_13AUnaryFunctorIlllZZZNS0_18rshift_kernel_cudaERNS_18TensorIteratorBaseEENKUlvE_clEvENKUlvE2_clEvEUlllE_EESt5arrayIPcLm2EELi4E23TrivialOffsetCalculatorILi1EjESD_NS0_6memory15LoadWithoutCastENSE_16StoreWithoutCastEEEviT_T0_T2_T3_T4_T5_ --------------------------
	.section	.nv.info._ZN2at6native27unrolled_elementwise_kernelINS0_13AUnaryFunctorIlllZZZNS0_18rshift_kernel_cudaERNS_18TensorIteratorBaseEENKUlvE_clEvENKUlvE2_clEvEUlllE_EESt5arrayIPcLm2EELi4E23TrivialOffsetCalculatorILi1EjESD_NS0_6memory15LoadWithoutCastENSE_16StoreWithoutCastEEEviT_T0_T2_T3_T4_T5_,"",@"SHT_CUDA_INFO"
	.sectionflags	@""
	.align	4


	//----- nvinfo : EIATTR_CUDA_API_VERSION
	.align		4
        /*0000*/ 	.byte	0x04, 0x37
        /*0002*/ 	.short	(.L_2087 - .L_2086)
.L_2086:
        /*0004*/ 	.word	0x00000082


	//----- nvinfo : EIATTR_KPARAM_INFO
	.align		4
.L_2087:
        /*0008*/ 	.byte	0x04, 0x17
        /*000a*/ 	.short	(.L_2089 - .L_2088)
.L_2088:
        /*000c*/ 	.word	0x00000000
        /*0010*/ 	.short	0x0006
        /*0012*/ 	.short	0x002b
        /*0014*/ 	.byte	0x00, 0xf0, 0x05, 0x00


	//----- nvinfo : EIATTR_KPARAM_INFO
	.align		4
.L_2089:
        /*0018*/ 	.byte	0x04, 0x17
        /*001a*/ 	.short	(.L_2091 - .L_2090)
.L_2090:
        /*001c*/ 	.word	0x00000000
        /*0020*/ 	.short	0x0005
        /*0022*/ 	.short	0x002a
        /*0024*/ 	.byte	0x00, 0xf0, 0x05, 0x00


	//----- nvinfo : EIATTR_KPARAM_INFO
	.align		4
.L_2091:
        /*0028*/ 	.byte	0x04, 0x17
        /*002a*/ 	.short	(.L_2093 - .L_2092)
.L_2092:
        /*002c*/ 	.word	0x00000000
        /*0030*/ 	.short	0x0004
        /*0032*/ 	.short	0x0029
        /*0034*/ 	.byte	0x00, 0xf0, 0x05, 0x00


	//----- nvinfo : EIATTR_KPARAM_INFO
	.align		4
.L_2093:
        /*0038*/ 	.byte	0x04, 0x17
        /*003a*/ 	.short	(.L_2095 - .L_2094)
.L_2094:
        /*003c*/ 	.word	0x00000000
        /*0040*/ 	.short	0x0003
        /*0042*/ 	.short	0x0028
        /*0044*/ 	.byte	0x00, 0xf0, 0x05, 0x00


	//----- nvinfo : EIATTR_KPARAM_INFO
	.align		4
.L_2095:
        /*0048*/ 	.byte	0x04, 0x17
        /*004a*/ 	.short	(.L_2097 - .L_2096)
.L_2096:
        /*004c*/ 	.word	0x00000000
        /*0050*/ 	.short	0x0002
        /*0052*/ 	.short	0x0018
        /*0054*/ 	.byte	0x00, 0xf0, 0x41, 0x00


	//----- nvinfo : EIATTR_KPARAM_INFO
	.align		4
.L_2097:
        /*0058*/ 	.byte	0x04, 0x17
        /*005a*/ 	.short	(.L_2099 - .L_2098)
.L_2098:
        /*005c*/ 	.word	0x00000000
        /*0060*/ 	.short	0x0001
        /*0062*/ 	.short	0x0008
        /*0064*/ 	.byte	0x00, 0xf0, 0x41, 0x00


	//----- nvinfo : EIATTR_KPARAM_INFO
	.align		4
.L_2099:
        /*0068*/ 	.byte	0x04, 0x17
        /*006a*/ 	.short	(.L_2101 - .L_2100)
.L_2100:
        /*006c*/ 	.word	0x00000000
        /*0070*/ 	.short	0x0000
        /*0072*/ 	.short	0x0000
        /*0074*/ 	.byte	0x00, 0xf0, 0x11, 0x00


	//----- nvinfo : EIATTR_SPARSE_MMA_MASK
	.align		4
.L_2101:
        /*0078*/ 	.byte	0x03, 0x50
        /*007a*/ 	.short	0x0000


	//----- nvinfo : EIATTR_MAXREG_COUNT
	.align		4
        /*007c*/ 	.byte	0x03, 0x1b
        /*007e*/ 	.short	0x00ff


	//----- nvinfo : EIATTR_MERCURY_ISA_VERSION
	.align		4
        /*0080*/ 	.byte	0x03, 0x5f
        /*0082*/ 	.short	0x0101


	//----- nvinfo : EIATTR_VRC_CTA_INIT_COUNT
	.align		4
        /*0084*/ 	.byte	0x02, 0x4a
	.zero		1
	.zero		1


	//----- nvinfo : EIATTR_EXIT_INSTR_OFFSETS
	.align		4
        /*0088*/ 	.byte	0x04, 0x1c
        /*008a*/ 	.short	(.L_2103 - .L_2102)


	//   ....[0]....
.L_2102:
        /*008c*/ 	.word	0x00000520


	//   ....[1]....
        /*0090*/ 	.word	0x00000570


	//----- nvinfo : EIATTR_MAX_THREADS
	.align		4
.L_2103:
        /*0094*/ 	.byte	0x04, 0x05
        /*0096*/ 	.short	(.L_2105 - .L_2104)
.L_2104:
        /*0098*/ 	.word	0x00000080
        /*009c*/ 	.word	0x00000001
        /*00a0*/ 	.word	0x00000001


	//----- nvinfo : EIATTR_CRS_STACK_SIZE
	.align		4
.L_2105:
        /*00a4*/ 	.byte	0x04, 0x1e
        /*00a6*/ 	.short	(.L_2107 - .L_2106)
.L_2106:
        /*00a8*/ 	.word	0x00000000


	//----- nvinfo : EIATTR_CBANK_PARAM_SIZE
	.align		4
.L_2107:
        /*00ac*/ 	.byte	0x03, 0x19
        /*00ae*/ 	.short	0x002c


	//----- nvinfo : EIATTR_PARAM_CBANK
	.align		4
        /*00b0*/ 	.byte	0x04, 0x0a
        /*00b2*/ 	.short	(.L_2109 - .L_2108)
	.align		4
.L_2108:
        /*00b4*/ 	.word	index@(.nv.constant0._ZN2at6native27unrolled_elementwise_kernelINS0_13AUnaryFunctorIlllZZZNS0_18rshift_kernel_cudaERNS_18TensorIteratorBaseEENKUlvE_clEvENKUlvE2_clEvEUlllE_EESt5arrayIPcLm2EELi4E23TrivialOffsetCalculatorILi1EjESD_NS0_6memory15LoadWithoutCastENSE_16StoreWithoutCastEEEviT_T0_T2_T3_T4_T5_)
        /*00b8*/ 	.short	0x0380
        /*00ba*/ 	.short	0x002c


	//----- nvinfo : EIATTR_SW_WAR
	.align		4
.L_2109:
        /*00bc*/ 	.byte	0x04, 0x36
        /*00be*/ 	.short	(.L_2111 - .L_2110)
.L_2110:
        /*00c0*/ 	.word	0x00000008
.L_2111:


//--------------------- .nv.info._ZN2at6native29vectorized_elementwise_kernelILi2ENS0_13AUnaryFunctorIlllZZZNS0_18rshift_kernel_cudaERNS_18TensorIteratorBaseEENKUlvE_clEvENKUlvE2_clEvEUlllE_EESt5arrayIPcLm2EEEEviT0_T1_ --------------------------
	.section	.nv.info._ZN2at6native29vectorized_elementwise_kernelILi2ENS0_13AUnaryFunctorIlllZZZNS0_18rshift_kernel_cudaERNS_18TensorIteratorBaseEENKUlvE_clEvENKUlvE2_clEvEUlllE_EESt5arrayIPcLm2EEEEviT0_T1_,"",@"SHT_CUDA_INFO"
	.sectionflags	@""
	.align	4


	//----- nvinfo : EIATTR_CUDA_API_VERSION
	.align		4
        /*0000*/ 	.byte	0x04, 0x37
        /*0002*/ 	.short	(.L_2113 - .L_2112)
.L_2112:
        /*0004*/ 	.word	0x00000082


	//----- nvinfo : EIATTR_KPARAM_INFO
	.align		4
.L_2113:
        /*0008*/ 	.byte	0x04, 0x17
        /*000a*/ 	.short	(.L_2115 - .L_2114)
.L_2114:
        /*000c*/ 	.word	0x00000000
        /*0010*/ 	.short	0x0002
        /*0012*/ 	.short	0x0018
        /*0014*/ 	.byte	0x00, 0xf0, 0x41, 0x00


	//----- nvinfo : EIATTR_KPARAM_INFO
	.align		4
.L_2115:
        /*0018*/ 	.byte	0x04, 0x17
        /*001a*/ 	.short	(.L_2117 - .L_2116)
.L_2116:
        /*001c*/ 	.word	0x00000000
        /*0020*/ 	.short	0x0001
        /*0022*/ 	.short	0x0008
        /*0024*/ 	.byte	0x00, 0xf0, 0x41, 0x00


	//----- nvinfo : EIATTR_KPARAM_INFO
	.align		4
.L_2117:
        /*0028*/ 	.byte	0x04, 0x17
        /*002a*/ 	.short	(.L_2119 - .L_2118)
.L_2118:
        /*002c*/ 	.word	0x00000000
        /*0030*/ 	.short	0x0000
        /*0032*/ 	.short	0x0000
        /*0034*/ 	.byte	0x00, 0xf0, 0x11, 0x00


	//----- nvinfo : EIATTR_SPARSE_MMA_MASK
	.align		4
.L_2119:
        /*0038*/ 	.byte	0x03, 0x50
        /*003a*/ 	.short	0x0000


	//----- nvinfo : EIATTR_MAXREG_COUNT
	.align		4
        /*003c*/ 	.byte	0x03, 0x1b
        /*003e*/ 	.short	0x00ff


	//----- nvinfo : EIATTR_MERCURY_ISA_VERSION
	.align		4
        /*0040*/ 	.byte	0x03, 0x5f
        /*0042*/ 	.short	0x0101


	//----- nvinfo : EIATTR_VRC_CTA_INIT_COUNT
	.align		4
        /*0044*/ 	.byte	0x02, 0x4a
	.zero		1
	.zero		1


	//----- nvinfo : EIATTR_EXIT_INSTR_OFFSETS
	.align		4
        /*0048*/ 	.byte	0x04, 0x1c
        /*004a*/ 	.short	(.L_2121 - .L_2120)


	//   ....[0]....
.L_2120:
        /*004c*/ 	.word	0x00000a10


	//   ....[1]....
        /*0050*/ 	.word	0x00000a60


	//   ....[2]....
        /*0054*/ 	.word	0x00000ec0


	//----- nvinfo : EIATTR_MAX_THREADS
	.align		4
.L_2121:
        /*0058*/ 	.byte	0x04, 0x05
        /*005a*/ 	.short	(.L_2123 - .L_2122)
.L_2122:
        /*005c*/ 	.word	0x00000080
        /*0060*/ 	.word	0x00000001
        /*0064*/ 	.word	0x00000001


	//----- nvinfo : EIATTR_CRS_STACK_SIZE
	.align		4
.L_2123:
        /*0068*/ 	.byte	0x04, 0x1e
        /*006a*/ 	.short	(.L_2125 - .L_2124)
.L_2124:
        /*006c*/ 	.word	0x00000000


	//----- nvinfo : EIATTR_CBANK_PARAM_SIZE
	.align		4
.L_2125:
        /*0070*/ 	.byte	0x03, 0x19
        /*0072*/ 	.short	0x0028


	//----- nvinfo : EIATTR_PARAM_CBANK
	.align		4
        /*0074*/ 	.byte	0x04, 0x0a
        /*0076*/ 	.short	(.L_2127 - .L_2126)
	.align		4
.L_2126:
        /*0078*/ 	.word	index@(.nv.constant0._ZN2at6native29vectorized_elementwise_kernelILi2ENS0_13AUnaryFunctorIlllZZZNS0_18rshift_kernel_cudaERNS_18TensorIteratorBaseEENKUlvE_clEvENKUlvE2_clEvEUlllE_EESt5arrayIPcLm2EEEEviT0_T1_)
        /*007c*/ 	.short	0x0380
        /*007e*/ 	.short	0x0028


	//----- nvinfo : EIATTR_SW_WAR
	.align		4
.L_2127:
        /*0080*/ 	.byte	0x04, 0x36
        /*0082*/ 	.short	(.L_2129 - .L_2128)
.L_2128:
        /*0084*/ 	.word	0x00000008
.L_2129:


//--------------------- .nv.info._ZN2at6native29vectorized_elementwise_kernelILi4ENS0_13AUnaryFunctorIlllZZZNS0_18rshift_kernel_cudaERNS_18TensorIteratorBaseEENKUlvE_clEvENKUlvE2_clEvEUlllE_EESt5arrayIPcLm2EEEEviT0_T1_ --------------------------
	.section	.nv.info._ZN2at6native29vectorized_elementwise_kernelILi4ENS0_13AUnaryFunctorIlllZZZNS0_18rshift_kernel_cudaERNS_18TensorIteratorBaseEENKUlvE_clEvENKUlvE2_clEvEUlllE_EESt5arrayIPcLm2EEEEviT0_T1_,"",@"SHT_CUDA_INFO"
	.sectionflags	@""
	.align	4


	//----- nvinfo : EIATTR_CUDA_API_VERSION
	.align		4
        /*0000*/ 	.byte	0x04, 0x37
        /*0002*/ 	.short	(.L_2131 - .L_2130)
.L_2130:
        /*0004*/ 	.word	0x00000082


	//----- nvinfo : EIATTR_KPARAM_INFO
	.align		4
.L_2131:
        /*0008*/ 	.byte	0x04, 0x17
        /*000a*/ 	.short	(.L_2133 - .L_2132)
.L_2132:
        /*000c*/ 	.word	0x00000000
        /*0010*/ 	.short	0x0002
        /*0012*/ 	.short	0x0018
        /*0014*/ 	.byte	0x00, 0xf0, 0x41, 0x00


	//----- nvinfo : EIATTR_KPARAM_INFO
	.align		4
.L_2133:
        /*0018*/ 	.byte	0x04, 0x17
        /*001a*/ 	.short	(.L_2135 - .L_2134)
.L_2134:
        /*001c*/ 	.word	0x00000000
        /*0020*/ 	.short	0x0001
        /*0022*/ 	.short	0x0008
        /*0024*/ 	.byte	0x00, 0xf0, 0x41, 0x00


	//----- nvinfo : EIATTR_KPARAM_INFO
	.align		4
.L_2135:
        /*0028*/ 	.byte	0x04, 0x17
        /*002a*/ 	.short	(.L_2137 - .L_2136)
.L_2136:
        /*002c*/ 	.word	0x00000000
        /*0030*/ 	.short	0x0000
        /*0032*/ 	.short	0x0000
        /*0034*/ 	.byte	0x00, 0xf0, 0x11, 0x00


	//----- nvinfo : EIATTR_SPARSE_MMA_MASK
	.align		4
.L_2137:
        /*0038*/ 	.byte	0x03, 0x50
        /*003a*/ 	.short	0x0000


	//----- nvinfo : EIATTR_MAXREG_COUNT
	.align		4
        /*003c*/ 	.byte	0x03, 0x1b
        /*003e*/ 	.short	0x00ff


	//----- nvinfo : EIATTR_MERCURY_ISA_VERSION
	.align		4
        /*0040*/ 	.byte	0x03, 0x5f
        /*0042*/ 	.short	0x0101


	//----- nvinfo : EIATTR_VRC_CTA_INIT_COUNT
	.align		4
        /*0044*/ 	.byte	0x02, 0x4a
	.zero		1
	.zero		1


	//----- nvinfo : EIATTR_EXIT_INSTR_OFFSETS
	.align		4
        /*0048*/ 	.byte	0x04, 0x1c
        /*004a*/ 	.short	(.L_2139 - .L_2138)


	//   ....[0]....
.L_2138:
        /*004c*/ 	.word	0x00000a10


	//   ....[1]....
        /*0050*/ 	.word	0x00000a60


	//   ....[2]....
        /*0054*/ 	.word	0x00000e50


	//----- nvinfo : EIATTR_MAX_THREADS
	.align		4
.L_2139:
        /*0058*/ 	.byte	0x04, 0x05
        /*005a*/ 	.short	(.L_2141 - .L_2140)
.L_2140:
        /*005c*/ 	.word	0x00000080
        /*0060*/ 	.word	0x00000001
        /*0064*/ 	.word	0x00000001


	//----- nvinfo : EIATTR_CRS_STACK_SIZE
	.align		4
.L_2141:
        /*0068*/ 	.byte	0x04, 0x1e
        /*006a*/ 	.short	(.L_2143 - .L_2142)
.L_2142:
        /*006c*/ 	.word	0x00000000


	//----- nvinfo : EIATTR_CBANK_PARAM_SIZE
	.align		4
.L_2143:
        /*0070*/ 	.byte	0x03, 0x19
        /*0072*/ 	.short	0x0028


	//----- nvinfo : EIATTR_PARAM_CBANK
	.align		4
        /*0074*/ 	.byte	0x04, 0x0a
        /*0076*/ 	.short	(.L_2145 - .L_2144)
	.align		4
.L_2144:
        /*0078*/ 	.word	index@(.nv.constant0._ZN2at6native29vectorized_elementwise_kernelILi4ENS0_13AUnaryFunctorIlllZZZNS0_18rshift_kernel_cudaERNS_18TensorIteratorBaseEENKUlvE_clEvENKUlvE2_clEvEUlllE_EESt5arrayIPcLm2EEEEviT0_T1_)
        /*007c*/ 	.short	0x0380
        /*007e*/ 	.short	0x0028


	//----- nvinfo : EIATTR_SW_WAR
	.align		4
.L_2145:
        /*0080*/ 	.byte	0x04, 0x36
        /*0082*/ 	.short	(.L_2147 - .L_2146)
.L_2146:
        /*0084*/ 	.word	0x00000008
.L_2147:


//--------------------- .nv.info._ZN2at6native29vectorized_elementwise_kernelILi8ENS0_13AUnaryFunctorIlllZZZNS0_18rshift_kernel_cudaERNS_18TensorIteratorBaseEENKUlvE_clEvENKUlvE2_clEvEUlllE_EESt5arrayIPcLm2EEEEviT0_T1_ --------------------------
	.section	.nv.info._ZN2at6native29vectorized_elementwise_kernelILi8ENS0_13AUnaryFunctorIlllZZZNS0_18rshift_kernel_cudaERNS_18TensorIteratorBaseEENKUlvE_clEvENKUlvE2_clEvEUlllE_EESt5arrayIPcLm2EEEEviT0_T1_,"",@"SHT_CUDA_INFO"
	.sectionflags	@""
	.align	4


	//----- nvinfo : EIATTR_CUDA_API_VERSION
	.align		4
        /*0000*/ 	.byte	0x04, 0x37
        /*0002*/ 	.short	(.L_2149 - .L_2148)
.L_2148:
        /*0004*/ 	.word	0x00000082


	//----- nvinfo : EIATTR_KPARAM_INFO
	.align		4
.L_2149:
        /*0008*/ 	.byte	0x04, 0x17
        /*000a*/ 	.short	(.L_2151 - .L_2150)
.L_2150:
        /*000c*/ 	.word	0x00000000
        /*0010*/ 	.short	0x0002
        /*0012*/ 	.short	0x0018
        /*0014*/ 	.byte	0x00, 0xf0, 0x41, 0x00


	//----- nvinfo : EIATTR_KPARAM_INFO
	.align		4
.L_2151:
        /*0018*/ 	.byte	0x04, 0x17
        /*001a*/ 	.short	(.L_2153 - .L_2152)
.L_2152:
        /*001c*/ 	.word	0x00000000
        /*0020*/ 	.short	0x0001
        /*0022*/ 	.short	0x0008
        /*0024*/ 	.byte	0x00, 0xf0, 0x41, 0x00


	//----- nvinfo : EIATTR_KPARAM_INFO
	.align		4
.L_2153:
        /*0028*/ 	.byte	0x04, 0x17
        /*002a*/ 	.short	(.L_2155 - .L_2154)
.L_2154:
        /*002c*/ 	.word	0x00000000
        /*0030*/ 	.short	0x0000
        /*0032*/ 	.short	0x0000
        /*0034*/ 	.byte	0x00, 0xf0, 0x11, 0x00


	//----- nvinfo : EIATTR_SPARSE_MMA_MASK
	.align		4
.L_2155:
        /*0038*/ 	.byte	0x03, 0x50
        /*003a*/ 	.short	0x0000


	//----- nvinfo : EIATTR_MAXREG_COUNT
	.align		4
        /*003c*/ 	.byte	0x03, 0x1b
        /*003e*/ 	.short	0x00ff


	//----- nvinfo : EIATTR_MERCURY_ISA_VERSION
	.align		4
        /*0040*/ 	.byte	0x03, 0x5f
        /*0042*/ 	.short	0x0101


	//----- nvinfo : EIATTR_VRC_CTA_INIT_COUNT
	.align		4
        /*0044*/ 	.byte	0x02, 0x4a
	.zero		1
	.zero		1


	//----- nvinfo : EIATTR_EXIT_INSTR_OFFSETS
	.align		4
        /*0048*/ 	.byte	0x04, 0x1c
        /*004a*/ 	.short	(.L_2157 - .L_2156)


	//   ....[0]....
.L_2156:
        /*004c*/ 	.word	0x00000010


	//----- nvinfo : EIATTR_MAX_THREADS
	.align		4
.L_2157:
        /*0050*/ 	.byte	0x04, 0x05
        /*0052*/ 	.short	(.L_2159 - .L_2158)
.L_2158:
        /*0054*/ 	.word	0x00000080
        /*0058*/ 	.word	0x00000001
        /*005c*/ 	.word	0x00000001


	//----- nvinfo : EIATTR_CBANK_PARAM_SIZE
	.align		4
.L_2159:
        /*0060*/ 	.byte	0x03, 0x19
        /*0062*/ 	.short	0x0028


	//----- nvinfo : EIATTR_PARAM_CBANK
	.align		4
        /*0064*/ 	.byte	0x04, 0x0a
        /*0066*/ 	.short	(.L_2161 - .L_2160)
	.align		4
.L_2160:
        /*0068*/ 	.word	index@(.nv.constant0._ZN2at6native29vectorized_elementwise_kernelILi8ENS0_13AUnaryFunctorIlllZZZNS0_18rshift_kernel_cudaERNS_18TensorIteratorBaseEENKUlvE_clEvENKUlvE2_clEvEUlllE_EESt5arrayIPcLm2EEEEviT0_T1_)
        /*006c*/ 	.short	0x0380
        /*006e*/ 	.short	0x0028


	//----- nvinfo : EIATTR_SW_WAR
	.align		4
.L_2161:
        /*0070*/ 	.byte	0x04, 0x36
        /*0072*/ 	.short	(.L_2163 - .L_2162)
.L_2162:
        /*0074*/ 	.word	0x00000008
.L_2163:


//--------------------- .nv.info._ZN2at6native18elementwise_kernelILi128ELi4EZNS0_15gpu_kernel_implINS0_13BinaryFunctorIiiiZZZNS0_18rshift_kernel_cudaERNS_18TensorIteratorBaseEENKUlvE_clEvENKUlvE1_clEvEUliiE_EEEEvS5_RKT_EUliE_EEviT1_ --------------------------
	.section	.nv.info._ZN2at6native18elementwise_kernelILi128ELi4EZNS0_15gpu_kernel_implINS0_13BinaryFunctorIiiiZZZNS0_18rshift_kernel_cudaERNS_18TensorIteratorBaseEENKUlvE_clEvENKUlvE1_clEvEUliiE_EEEEvS5_RKT_EUliE_EEviT1_,"",@"SHT_CUDA_INFO"
	.sectionflags	@""
	.align	4


	//----- nvinfo : EIATTR_CUDA_API_VERSION
	.align		4
        /*0000*/ 	.byte	0x04, 0x37
        /*0002*/ 	.short	(.L_2165 - .L_2164)
.L_2164:
        /*0004*/ 	.word	0x00000082


	//----- nvinfo : EIATTR_KPARAM_INFO
	.align		4
.L_2165:
        /*0008*/ 	.byte	0x04, 0x17
        /*000a*/ 	.short	(.L_2167 - .L_2166)
.L_2166:
        /*000c*/ 	.word	0x00000000
        /*0010*/ 	.short	0x0001
        /*0012*/ 	.short	0x0008
        /*0014*/ 	.byte	0x00, 0xf0, 0x21, 0x0a


	//----- nvinfo : EIATTR_KPARAM_INFO
	.align		4
.L_2167:
        /*0018*/ 	.byte	0x04, 0x17
        /*001a*/ 	.short	(.L_2169 - .L_2168)
.L_2168:
        /*001c*/ 	.word	0x00000000
        /*0020*/ 	.short	0x0000
        /*0022*/ 	.short	0x0000
        /*0024*/ 	.byte	0x00, 0xf0, 0x11, 0x00


	//----- nvinfo : EIATTR_SPARSE_MMA_MASK
	.align		4
.L_2169:
        /*0028*/ 	.byte	0x03, 0x50
        /*002a*/ 	.short	0x0000


	//----- nvinfo : EIATTR_MAXREG_COUNT
	.align		4
        /*002c*/ 	.byte	0x03, 0x1b
        /*002e*/ 	.short	0x0080


	//----- nvinfo : EIATTR_EXTERNS
	.align		4
        /*0030*/ 	.byte	0x04, 0x0f
        /*0032*/ 	.short	(.L_2171 - .L_2170)


	//   ....[0]....
	.align		4
.L_2170:
        /*0034*/ 	.word	index@(__assertfail)


	//----- nvinfo : EIATTR_MERCURY_ISA_VERSION
	.align		4
.L_2171:
        /*0038*/ 	.byte	0x03, 0x5f
        /*003a*/ 	.short	0x0101


	//----- nvinfo : EIATTR_VRC_CTA_INIT_COUNT
	.align		4
        /*003c*/ 	.byte	0x02, 0x4a
	.zero		1
	.zero		1


	//----- nvinfo : EIATTR_SYSCALL_OFFSETS
	.align		4
        /*0040*/ 	.byte	0x04, 0x46
        /*0042*/ 	.short	(.L_2173 - .L_2172)


	//   ....[0]....
.L_2172:
        /*0044*/ 	.word	0x000023f0


	//   ....[1]....
        /*0048*/ 	.word	0x000031c0


	//   ....[2]....
        /*004c*/ 	.word	0x00003fa0


	//   ....[3]....
        /*0050*/ 	.word	0x000064f0


	//   ....[4]....
        /*0054*/ 	.word	0x000072c0


	//   ....[5]....
        /*0058*/ 	.word	0x00007ea0


	//   ....[6]....
        /*005c*/ 	.word	0x0000a530


	//   ....[7]....
        /*0060*/ 	.word	0x0000b300


	//   ....[8]....
        /*0064*/ 	.word	0x0000bee0


	//   ....[9]....
        /*0068*/ 	.word	0x0000e590


	//   ....[10]....
        /*006c*/ 	.word	0x0000f360


	//   ....[11]....
        /*0070*/ 	.word	0x0000ff10


	//----- nvinfo : EIATTR_EXIT_INSTR_OFFSETS
	.align		4
.L_2173:
        /*0074*/ 	.byte	0x04, 0x1c
        /*0076*/ 	.short	(.L_2175 - .L_2174)


	//   ....[0]....
.L_2174:
        /*0078*/ 	.word	0x0000c1c0


	//   ....[1]....
        /*007c*/ 	.word	0x0000f4a0


	//   ....[2]....
        /*0080*/ 	.word	0x0000f4c0


	//   ....[3]....
        /*0084*/ 	.word	0x0000f550


	//   ....[4]....
        /*0088*/ 	.word	0x0000f570


	//   ....[5]....
        /*008c*/ 	.word	0x0000f590


	//   ....[6]....
        /*0090*/ 	.word	0x0000f620


	//   ....[7]....
        /*0094*/ 	.word	0x0000f660


	//   ....[8]....
        /*0098*/ 	.word	0x0000f700


	//   ....[9]....
        /*009c*/ 	.word	0x0000f750


	//   ....[10]....
        /*00a0*/ 	.word	0x0000f780


	//   ....[11]....
        /*00a4*/ 	.word	0x0000f840


	//   ....[12]....
        /*00a8*/ 	.word	0x0000f9b0


	//   ....[13]....
        /*00ac*/ 	.word	0x0000fb20


	//   ....[14]....
        /*00b0*/ 	.word	0x0000fc80


	//   ....[15]....
        /*00b4*/ 	.word	0x0000fcb0


	//   ....[16]....
        /*00b8*/ 	.word	0x0000fcd0


	//   ....[17]....
        /*00bc*/ 	.word	0x0000fd70


	//   ....[18]....
        /*00c0*/ 	.word	0x0000fdb0


	//   ....[19]....
        /*00c4*/ 	.word	0x0000ff20


	//   ....[20]....
        /*00c8*/ 	.word	0x00010030


	//   ....[21]....
        /*00cc*/ 	.word	0x00010170


	//   ....[22]....
        /*00d0*/ 	.word	0x000101b0


	//----- nvinfo : EIATTR_MAX_THREADS
	.align		4
.L_2175:
        /*00d4*/ 	.byte	0x04, 0x05
        /*00d6*/ 	.short	(.L_2177 - .L_2176)
.L_2176:
        /*00d8*/ 	.word	0x00000080
        /*00dc*/ 	.word	0x00000001
        /*00e0*/ 	.word	0x00000001


	//----- nvinfo : EIATTR_CRS_STACK_SIZE
	.align		4
.L_2177:
        /*00e4*/ 	.byte	0x04, 0x1e
        /*00e6*/ 	.short	(.L_2179 - .L_2178)
.L_2178:
        /*00e8*/ 	.word	0x00000000


	//----- nvinfo : EIATTR_CBANK_PARAM_SIZE
	.align		4
.L_2179:
        /*00ec*/ 	.byte	0x03, 0x19
        /*00ee*/ 	.short	0x0290


	//----- nvinfo : EIATTR_PARAM_CBANK
	.align		4
        /*00f0*/ 	.byte	0x04, 0x0a
        /*00f2*/ 	.short	(.L_2181 - .L_2180)
	.align		4
.L_2180:
        /*00f4*/ 	.word	index@(.nv.constant0._ZN2at6native18elementwise_kernelILi128ELi4EZNS0_15gpu_kernel_implINS0_13BinaryFunctorIiiiZZZNS0_18rshift_kernel_cudaERNS_18TensorIteratorBaseEENKUlvE_clEvENKUlvE1_clEvEUliiE_EEEEvS5_RKT_EUliE_EEviT1_)
        /*00f8*/ 	.short	0x0380
        /*00fa*/ 	.short	0x0290


	//----- nvinfo : EIATTR_SW_WAR
	.align		4
.L_2181:
        /*00fc*/ 	.byte	0x04, 0x36
        /*00fe*/ 	.short	(.L_2183 - .L_2182)
.L_2182:
        /*0100*/ 	.word	0x00000008
.L_2183:


//--------------------- .nv.info._ZN2at6native27unrolled_elementwise_kernelINS0_13BinaryFunctorIiiiZZZNS0_18rshift_kernel_cudaERNS_18TensorIteratorBaseEENKUlvE_clEvENKUlvE1_clEvEUliiE_EESt5arrayIPcLm3EELi4E23TrivialOffsetCalculatorILi2EjESC_ILi1EjENS0_6memory12LoadWithCastILi2EEENSF_13StoreWithCastILi1EEEEEviT_T0_T2_T3_T4_T5_ --------------------------
	.section	.nv.info._ZN2at6native27unrolled_elementwise_kernelINS0_13BinaryFunctorIiiiZZZNS0_18rshift_kernel_cudaERNS_18TensorIteratorBaseEENKUlvE_clEvENKUlvE1_clEvEUliiE_EESt5arrayIPcLm3EELi4E23TrivialOffsetCalculatorILi2EjESC_ILi1EjENS0_6memory12LoadWithCastILi2EEENSF_13StoreWithCastILi1EEEEEviT_T0_T2_T3_T4_T5_,"",@"SHT_CUDA_INFO"
	.sectionflags	@""
	.align	4


	//----- nvinfo : EIATTR_CUDA_API_VERSION
	.align		4
        /*0000*/ 	.byte	0x04, 0x37
        /*0002*/ 	.short	(.L_2185 - .L_2184)
.L_2184:
        /*0004*/ 	.word	0x00000082


	//----- nvinfo : EIATTR_KPARAM_INFO
	.align		4
.L_2185:
        /*0008*/ 	.byte	0x04, 0x17
        /*000a*/ 	.short	(.L_2187 - .L_2186)
.L_2186:
        /*000c*/ 	.word	0x00000000
        /*0010*/ 	.short	0x0006
        /*0012*/ 	.short	0x0030
        /*0014*/ 	.byte	0x00, 0xf0, 0x21, 0x00


	//----- nvinfo : EIATTR_KPARAM_INFO
	.align		4
.L_2187:
        /*0018*/ 	.byte	0x04, 0x17
        /*001a*/ 	.short	(.L_2189 - .L_2188)
.L_2188:
        /*001c*/ 	.word	0x00000000
        /*0020*/ 	.short	0x0005
        /*0022*/ 	.short	0x0024
        /*0024*/ 	.byte	0x00, 0xf0, 0x31, 0x00


	//----- nvinfo : EIATTR_KPARAM_INFO
	.align		4
.L_2189:
        /*0028*/ 	.byte	0x04, 0x17
        /*002a*/ 	.short	(.L_2191 - .L_2190)
.L_2190:
        /*002c*/ 	.word	0x00000000
        /*0030*/ 	.short	0x0004
        /*0032*/ 	.short	0x0021
        /*0034*/ 	.byte	0x00, 0xf0, 0x05, 0x00


	//----- nvinfo : EIATTR_KPARAM_INFO
	.align		4
.L_2191:
        /*0038*/ 	.byte	0x04, 0x17
        /*003a*/ 	.short	(.L_2193 - .L_2192)
.L_2192:
        /*003c*/ 	.word	0x00000000
        /*0040*/ 	.short	0x0003
        /*0042*/ 	.short	0x0020
        /*0044*/ 	.byte	0x00, 0xf0, 0x05, 0x00


	//----- nvinfo : EIATTR_KPARAM_INFO
	.align		4
.L_2193:
        /*0048*/ 	.byte	0x04, 0x17
        /*004a*/ 	.short	(.L_2195 - .L_2194)
.L_2194:
        /*004c*/ 	.word	0x00000000
        /*0050*/ 	.short	0x0002
        /*0052*/ 	.short	0x0008
        /*0054*/ 	.byte	0x00, 0xf0, 0x61, 0x00


	//----- nvinfo : EIATTR_KPARAM_INFO
	.align		4
.L_2195:
        /*0058*/ 	.byte	0x04, 0x17
        /*005a*/ 	.short	(.L_2197 - .L_2196)
.L_2196:
        /*005c*/ 	.word	0x00000000
        /*0060*/ 	.short	0x0001
        /*0062*/ 	.short	0x0004
        /*0064*/ 	.byte	0x00, 0xf0, 0x05, 0x00


	//----- nvinfo : EIATTR_KPARAM_INFO
	.align		4
.L_2197:
        /*0068*/ 	.byte	0x04, 0x17
        /*006a*/ 	.short	(.L_2199 - .L_2198)
.L_2198:
        /*006c*/ 	.word	0x00000000
        /*0070*/ 	.short	0x0000
        /*0072*/ 	.short	0x0000
        /*0074*/ 	.byte	0x00, 0xf0, 0x11, 0x00


	//----- nvinfo : EIATTR_SPARSE_MMA_MASK
	.align		4
.L_2199:
        /*0078*/ 	.byte	0x03, 0x50
        /*007a*/ 	.short	0x0000


	//----- nvinfo : EIATTR_MAXREG_COUNT
	.align		4
        /*007c*/ 	.byte	0x03, 0x1b
        /*007e*/ 	.short	0x00ff


	//----- nvinfo : EIATTR_EXTERNS
	.align		4
        /*0080*/ 	.byte	0x04, 0x0f
        /*0082*/ 	.short	(.L_2201 - .L_2200)


	//   ....[0]....
	.align		4
.L_2200:
        /*0084*/ 	.word	index@(__assertfail)


	//----- nvinfo : EIATTR_MERCURY_ISA_VERSION
	.align		4
.L_2201:
        /*0088*/ 	.byte	0x03, 0x5f
        /*008a*/ 	.short	0x0101


	//----- nvinfo : EIATTR_VRC_CTA_INIT_COUNT
	.align		4
        /*008c*/ 	.byte	0x02, 0x4a
	.zero		1
	.zero		1


	//----- nvinfo : EIATTR_SYSCALL_OFFSETS
	.align		4
        /*0090*/ 	.byte	0x04, 0x46
        /*0092*/ 	.short	(.L_2203 - .L_2202)


	//   ....[0]....
.L_2202:
        /*0094*/ 	.word	0x00000de0


	//   ....[1]....
        /*0098*/ 	.word	0x00001be0


	//   ....[2]....
        /*009c*/ 	.word	0x00002b10


	//   ....[3]....
        /*00a0*/ 	.word	0x00003910


	//   ....[4]....
        /*00a4*/ 	.word	0x00004780


	//   ....[5]....
        /*00a8*/ 	.word	0x00005580


	//   ....[6]....
        /*00ac*/ 	.word	0x00006400


	//   ....[7]....
        /*00b0*/ 	.word	0x00007210


	//   ....[8]....
        /*00b4*/ 	.word	0x00008040


	//   ....[9]....
        /*00b8*/ 	.word	0x00008d70


	//   ....[10]....
        /*00bc*/ 	.word	0x00009c00


	//   ....[11]....
        /*00c0*/ 	.word	0x0000aa70


	//----- nvinfo : EIATTR_EXIT_INSTR_OFFSETS
	.align		4
.L_2203:
        /*00c4*/ 	.byte	0x04, 0x1c
        /*00c6*/ 	.short	(.L_2205 - .L_2204)


	//   ....[0]....
.L_2204:
        /*00c8*/ 	.word	0x00009ed0


	//   ....[1]....
        /*00cc*/ 	.word	0x0000a000


	//   ....[2]....
        /*00d0*/ 	.word	0x0000a020


	//   ....[3]....
        /*00d4*/ 	.word	0x0000a0b0


	//   ....[4]....
        /*00d8*/ 	.word	0x0000a0d0


	//   ....[5]....
        /*00dc*/ 	.word	0x0000a0f0


	//   ....[6]....
        /*00e0*/ 	.word	0x0000a180


	//   ....[7]....
        /*00e4*/ 	.word	0x0000a1c0


	//   ....[8]....
        /*00e8*/ 	.word	0x0000a260


	//   ....[9]....
        /*00ec*/ 	.word	0x0000a2b0


	//   ....[10]....
        /*00f0*/ 	.word	0x0000a2e0


	//   ....[11]....
        /*00f4*/ 	.word	0x0000a3a0


	//   ....[12]....
        /*00f8*/ 	.word	0x0000a510


	//   ....[13]....
        /*00fc*/ 	.word	0x0000a680


	//   ....[14]....
        /*0100*/ 	.word	0x0000a7e0


	//   ....[15]....
        /*0104*/ 	.word	0x0000a810


	//   ....[16]....
        /*0108*/ 	.word	0x0000a830


	//   ....[17]....
        /*010c*/ 	.word	0x0000a8d0


	//   ....[18]....
        /*0110*/ 	.word	0x0000a910


	//   ....[19]....
        /*0114*/ 	.word	0x0000aa80


	//   ....[20]....
        /*0118*/ 	.word	0x0000ab90


	//   ....[21]....
        /*011c*/ 	.word	0x0000acd0


	//   ....[22]....
        /*0120*/ 	.word	0x0000ad10


	//----- nvinfo : EIATTR_MAX_THREADS
	.align		4
.L_2205:
        /*0124*/ 	.byte	0x04, 0x05
        /*0126*/ 	.short	(.L_2207 - .L_2206)
.L_2206:
        /*0128*/ 	.word	0x00000080
        /*012c*/ 	.word	0x00000001
        /*0130*/ 	.word	0x00000001


	//----- nvinfo : EIATTR_CRS_STACK_SIZE
	.align		4
.L_2207:
        /*0134*/ 	.byte	0x04, 0x1e
        /*0136*/ 	.short	(.L_2209 - .L_2208)
.L_2208:
        /*0138*/ 	.word	0x00000000


	//----- nvinfo : EIATTR_CBANK_PARAM_SIZE
	.align		4
.L_2209:
        /*013c*/ 	.byte	0x03, 0x19
        /*013e*/ 	.short	0x0038


	//----- nvinfo : EIATTR_PARAM_CBANK
	.align		4
        /*0140*/ 	.byte	0x04, 0x0a
        /*0142*/ 	.short	(.L_2211 - .L_2210)
	.align		4
.L_2210:
        /*0144*/ 	.word	index@(.nv.constant0._ZN2at6native27unrolled_elementwise_kernelINS0_13BinaryFunctorIiiiZZZNS0_18rshift_kernel_cudaERNS_18TensorIteratorBaseEENKUlvE_clEvENKUlvE1_clEvEUliiE_EESt5arrayIPcLm3EELi4E23TrivialOffsetCalculatorILi2EjESC_ILi1EjENS0_6memory12LoadWithCastILi2EEENSF_13StoreWithCastILi1EEEEEviT_T0_T2_T3_T4_T5_)
        /*0148*/ 	.short	0x0380
        /*014a*/ 	.short	0x0038


	//----- nvinfo : EIATTR_SW_WAR
	.align		4
.L_2211:
        /*014c*/ 	.byte	0x04, 0x36
        /*014e*/ 	.short	(.L_2213 - .L_2212)
.L_2212:
        /*0150*/ 	.word	0x00000008
.L_2213:


//--------------------- .nv.info._ZN2at6native18elementwise_kernelILi128ELi2EZNS0_22gpu_kernel_impl_nocastINS0_13BinaryFunctorIiiiZZZNS0_18rshift_kernel_cudaERNS_18TensorIteratorBaseEENKUlvE_clEvENKUlvE1_clEvEUliiE_EEEEvS5_RKT_EUliE_EEviT1_ --------------------------
	.section	.nv.info._ZN2at6native18elementwise_kernelILi128ELi2EZNS0_22gpu_kernel_impl_nocastINS0_13BinaryFunctorIiiiZZZNS0_18rshift_kernel_cudaERNS_18TensorIteratorBaseEENKUlvE_clEvENKUlvE1_clEvEUliiE_EEEEvS5_RKT_EUliE_EEviT1_,"",@"SHT_CUDA_INFO"
	.sectionflags	@""
	.align	4


	//----- nvinfo : EIATTR_CUDA_API_VERSION
	.align		4
        /*0000*/ 	.byte	0x04, 0x37
        /*0002*/ 	.short	(.L_2215 - .L_2214)
.L_2214:
        /*0004*/ 	.word	0x00000082


	//----- nvinfo : EIATTR_KPARAM_INFO
	.align		4
.L_2215:
        /*0008*/ 	.byte	0x04, 0x17
        /*000a*/ 	.short	(.L_2217 - .L_2216)
.L_2216:
        /*000c*/ 	.word	0x00000000
        /*0010*/ 	.short	0x0001
        /*0012*/ 	.short	0x0008
        /*0014*/ 	.byte	0x00, 0xf0, 0x21, 0x0a


	//----- nvinfo : EIATTR_KPARAM_INFO
	.align		4
.L_2217:
        /*0018*/ 	.byte	0x04, 0x17
        /*001a*/ 	.short	(.L_2219 - .L_2218)
.L_2218:
        /*001c*/ 	.word	0x00000000
        /*0020*/ 	.short	0x0000
        /*0022*/ 	.short	0x0000
        /*0024*/ 	.byte	0x00, 0xf0, 0x11, 0x00


	//----- nvinfo : EIATTR_SPARSE_MMA_MASK
	.align		4
.L_2219:
        /*0028*/ 	.byte	0x03, 0x50
        /*002a*/ 	.short	0x0000


	//----- nvinfo : EIATTR_MAXREG_COUNT
	.align		4
        /*002c*/ 	.byte	0x03, 0x1b
        /*002e*/ 	.short	0x0080


	//----- nvinfo : EIATTR_MERCURY_ISA_VERSION
	.align		4
        /*0030*/ 	.byte	0x03, 0x5f
        /*0032*/ 	.short	0x0101


	//----- nvinfo : EIATTR_VRC_CTA_INIT_COUNT
	.align		4
        /*0034*/ 	.byte	0x02, 0x4a
	.zero		1
	.zero		1


	//----- nvinfo : EIATTR_EXIT_INSTR_OFFSETS
	.align		4
        /*0038*/ 	.byte	0x04, 0x1c
        /*003a*/ 	.short	(.L_2221 - .L_2220)


	//   ....[0]....
.L_2220:
        /*003c*/ 	.word	0x00000180


	//   ....[1]....
        /*0040*/ 	.word	0x00000210


	//   ....[2]....
        /*0044*/ 	.word	0x00001950


	//   ....[3]....
        /*0048*/ 	.word	0x00002ff0


	//----- nvinfo : EIATTR_MAX_THREADS
	.align		4
.L_2221:
        /*004c*/ 	.byte	0x04, 0x05
        /*004e*/ 	.short	(.L_2223 - .L_2222)
.L_2222:
        /*0050*/ 	.word	0x00000080
        /*0054*/ 	.word	0x00000001
        /*0058*/ 	.word	0x00000001


	//----- nvinfo : EIATTR_CRS_STACK_SIZE
	.align		4
.L_2223:
        /*005c*/ 	.byte	0x04, 0x1e
        /*005e*/ 	.short	(.L_2225 - .L_2224)
.L_2224:
        /*0060*/ 	.word	0x00000000


	//----- nvinfo : EIATTR_CBANK_PARAM_SIZE
	.align		4
.L_2225:
        /*0064*/ 	.byte	0x03, 0x19
        /*0066*/ 	.short	0x0290


	//----- nvinfo : EIATTR_PARAM_CBANK
	.align		4
        /*0068*/ 	.byte	0x04, 0x0a
        /*006a*/ 	.short	(.L_2227 - .L_2226)
	.align		4
.L_2226:
        /*006c*/ 	.word	index@(.nv.constant0._ZN2at6native18elementwise_kernelILi128ELi2EZNS0_22gpu_kernel_impl_nocastINS0_13BinaryFunctorIiiiZZZNS0_18rshift_kernel_cudaERNS_18TensorIteratorBaseEENKUlvE_clEvENKUlvE1_clEvEUliiE_EEEEvS5_RKT_EUliE_EEviT1_)
        /*0070*/ 	.short	0x0380
        /*0072*/ 	.short	0x0290


	//----- nvinfo : EIATTR_SW_WAR
	.align		4
.L_2227:
        /*0074*/ 	.byte	0x04, 0x36
        /*0076*/ 	.short	(.L_2229 - .L_2228)
.L_2228:
        /*0078*/ 	.word	0x00000008
.L_2229:


//--------------------- .nv.info._ZN2at6native27unrolled_elementwise_kernelINS0_13BinaryFunctorIiiiZZZNS0_18rshift_kernel_cudaERNS_18TensorIteratorBaseEENKUlvE_clEvENKUlvE1_clEvEUliiE_EESt5arrayIPcLm3EELi4E23TrivialOffsetCalculatorILi2EjESC_ILi1EjENS0_6memory15LoadWithoutCastENSF_16StoreWithoutCastEEEviT_T0_T2_T3_T4_T5_ --------------------------
	.section	.nv.info._ZN2at6native27unrolled_elementwise_kernelINS0_13BinaryFunctorIiiiZZZNS0_18rshift_kernel_cudaERNS_18TensorIteratorBaseEENKUlvE_clEvENKUlvE1_clEvEUliiE_EESt5arrayIPcLm3EELi4E23TrivialOffsetCalculatorILi2EjESC_ILi1EjENS0_6memory15LoadWithoutCastENSF_16StoreWithoutCastEEEviT_T0_T2_T3_T4_T5_,"",@"SHT_CUDA_INFO"
	.sectionflags	@""
	.align	4


	//----- nvinfo : EIATTR_CUDA_API_VERSION
	.align		4
        /*0000*/ 	.byte	0x04, 0x37
        /*0002*/ 	.short	(.L_2231 - .L_2230)
.L_2230:
        /*0004*/ 	.word	0x00000082


	//----- nvinfo : EIATTR_KPARAM_INFO
	.align		4
.L_2231:
        /*0008*/ 	.byte	0x04, 0x17
        /*000a*/ 	.short	(.L_2233 - .L_2232)
.L_2232:
        /*000c*/ 	.word	0x00000000
        /*0010*/ 	.short	0x0006
        /*0012*/ 	.short	0x0023
        /*0014*/ 	.byte	0x00, 0xf0, 0x05, 0x00


	//----- nvinfo : EIATTR_KPARAM_INFO
	.align		4
.L_2233:
        /*0018*/ 	.byte	0x04, 0x17
        /*001a*/ 	.short	(.L_2235 - .L_2234)
.L_2234:
        /*001c*/ 	.word	0x00000000
        /*0020*/ 	.short	0x0005
        /*0022*/ 	.short	0x0022
        /*0024*/ 	.byte	0x00, 0xf0, 0x05, 0x00


	//----- nvinfo : EIATTR_KPARAM_INFO
	.align		4
.L_2235:
        /*0028*/ 	.byte	0x04, 0x17
        /*002a*/ 	.short	(.L_2237 - .L_2236)
.L_2236:
        /*002c*/ 	.word	0x00000000
        /*0030*/ 	.short	0x0004
        /*0032*/ 	.short	0x0021
        /*0034*/ 	.byte	0x00, 0xf0, 0x05, 0x00


	//----- nvinfo : EIATTR_KPARAM_INFO
	.align		4
.L_2237:
        /*0038*/ 	.byte	0x04, 0x17
        /*003a*/ 	.short	(.L_2239 - .L_2238)
.L_2238:
        /*003c*/ 	.word	0x00000000
        /*0040*/ 	.short	0x0003
        /*0042*/ 	.short	0x0020
        /*0044*/ 	.byte	0x00, 0xf0, 0x05, 0x00


	//----- nvinfo : EIATTR_KPARAM_INFO
	.align		4
.L_2239:
        /*0048*/ 	.byte	0x04, 0x17
        /*004a*/ 	.short	(.L_2241 - .L_2240)
.L_2240:
        /*004c*/ 	.word	0x00000000
        /*0050*/ 	.short	0x0002
        /*0052*/ 	.short	0x0008
        /*0054*/ 	.byte	0x00, 0xf0, 0x61, 0x00


	//----- nvinfo : EIATTR_KPARAM_INFO
	.align		4
.L_2241:
        /*0058*/ 	.byte	0x04, 0x17
        /*005a*/ 	.short	(.L_2243 - .L_2242)
.L_2242:
        /*005c*/ 	.word	0x00000000
        /*0060*/ 	.short	0x0001
        /*0062*/ 	.short	0x0004
        /*0064*/ 	.byte	0x00, 0xf0, 0x05, 0x00


	//----- nvinfo : EIATTR_KPARAM_INFO
	.align		4
.L_2243:
        /*0068*/ 	.byte	0x04, 0x17
        /*006a*/ 	.short	(.L_2245 - .L_2244)
.L_2244:
        /*006c*/ 	.word	0x00000000
        /*0070*/ 	.short	0x0000
        /*0072*/ 	.short	0x0000
        /*0074*/ 	.byte	0x00, 0xf0, 0x11, 0x00


	//----- nvinfo : EIATTR_SPARSE_MMA_MASK
	.align		4
.L_2245:
        /*0078*/ 	.byte	0x03, 0x50
        /*007a*/ 	.short	0x0000


	//----- nvinfo : EIATTR_MAXREG_COUNT
	.align		4
        /*007c*/ 	.byte	0x03, 0x1b
        /*007e*/ 	.short	0x00ff


	//----- nvinfo : EIATTR_MERCURY_ISA_VERSION
	.align		4
        /*0080*/ 	.byte	0x03, 0x5f
        /*0082*/ 	.short	0x0101


	//----- nvinfo : EIATTR_VRC_CTA_INIT_COUNT
	.align		4
        /*0084*/ 	.byte	0x02, 0x4a
	.zero		1
	.zero		1


	//----- nvinfo : EIATTR_EXIT_INSTR_OFFSETS
	.align		4
        /*0088*/ 	.byte	0x04, 0x1c
        /*008a*/ 	.short	(.L_2247 - .L_2246)


	//   ....[0]....
.L_2246:
        /*008c*/ 	.word	0x00000540


	//   ....[1]....
        /*0090*/ 	.word	0x00000590


	//----- nvinfo : EIATTR_MAX_THREADS
	.align		4
.L_2247:
        /*0094*/ 	.byte	0x04, 0x05
        /*0096*/ 	.short	(.L_2249 - .L_2248)
.L_2248:
        /*0098*/ 	.word	0x00000080
        /*009c*/ 	.word	0x00000001
        /*00a0*/ 	.word	0x00000001


	//----- nvinfo : EIATTR_CRS_STACK_SIZE
	.align		4
.L_2249:
        /*00a4*/ 	.byte	0x04, 0x1e
        /*00a6*/ 	.short	(.L_2251 - .L_2250)
.L_2250:
        /*00a8*/ 	.word	0x00000000


	//----- nvinfo : EIATTR_CBANK_PARAM_SIZE
	.align		4
.L_2251:
        /*00ac*/ 	.byte	0x03, 0x19
        /*00ae*/ 	.short	0x0024


	//----- nvinfo : EIATTR_PARAM_CBANK
	.align		4
        /*00b0*/ 	.byte	0x04, 0x0a
        /*00b2*/ 	.short	(.L_2253 - .L_2252)
	.align		4
.L_2252:
        /*00b4*/ 	.word	index@(.nv.constant0._ZN2at6native27unrolled_elementwise_kernelINS0_13BinaryFunctorIiiiZZZNS0_18rshift_kernel_cudaERNS_18TensorIteratorBaseEENKUlvE_clEvENKUlvE1_clEvEUliiE_EESt5arrayIPcLm3EELi4E23TrivialOffsetCalculatorILi2EjESC_ILi1EjENS0_6memory15LoadWithoutCastENSF_16StoreWithoutCastEEEviT_T0_T2_T3_T4_T5_)
        /*00b8*/ 	.short	0x0380
        /*00ba*/ 	.short	0x0024


	//----- nvinfo : EIATTR_SW_WAR
	.align		4
.L_2253:
        /*00bc*/ 	.byte	0x04, 0x36
        /*00be*/ 	.short	(.L_2255 - .L_2254)
.L_2254:
        /*00c0*/ 	.word	0x00000008
.L_2255:


//--------------------- .nv.info._ZN2at6native29vectorized_elementwise_kernelILi2ENS0_13BinaryFunctorIiiiZZZNS0_18rshift_kernel_cudaERNS_18TensorIteratorBaseEENKUlvE_clEvENKUlvE1_clEvEUliiE_EESt5arrayIPcLm3EEEEviT0_T1_ --------------------------
	.section	.nv.info._ZN2at6native29vectorized_elementwise_kernelILi2ENS0_13BinaryFunctorIiiiZZZNS0_18rshift_kernel_cudaERNS_18TensorIteratorBaseEENKUlvE_clEvENKUlvE1_clEvEUliiE_EESt5arrayIPcLm3EEEEviT0_T1_,"",@"SHT_CUDA_INFO"
	.sectionflags	@""
	.align	4


	//----- nvinfo : EIATTR_CUDA_API_VERSION
	.align		4
        /*0000*/ 	.byte	0x04, 0x37
        /*0002*/ 	.short	(.L_2257 - .L_2256)
.L_2256:
        /*0004*/ 	.word	0x00000082


	//----- nvinfo : EIATTR_KPARAM_INFO
	.align		4
.L_2257:
        /*0008*/ 	.byte	0x04, 0x17
        /*000a*/ 	.short	(.L_2259 - .L_2258)
.L_2258:
        /*000c*/ 	.word	0x00000000
        /*0010*/ 	.short	0x0002
        /*0012*/ 	.short	0x0008
        /*0014*/ 	.byte	0x00, 0xf0, 0x61, 0x00


	//----- nvinfo : EIATTR_KPARAM_INFO
	.align		4
.L_2259:
        /*0018*/ 	.byte	0x04, 0x17
        /*001a*/ 	.short	(.L_2261 - .L_2260)
.L_2260:
        /*001c*/ 	.word	0x00000000
        /*0020*/ 	.short	0x0001
        /*0022*/ 	.short	0x0004
        /*0024*/ 	.byte	0x00, 0xf0, 0x05, 0x00


	//----- nvinfo : EIATTR_KPARAM_INFO
	.align		4
.L_2261:
        /*0028*/ 	.byte	0x04, 0x17
        /*002a*/ 	.short	(.L_2263 - .L_2262)
.L_2262:
        /*002c*/ 	.word	0x00000000
        /*0030*/ 	.short	0x0000
        /*0032*/ 	.short	0x0000
        /*0034*/ 	.byte	0x00, 0xf0, 0x11, 0x00


	//----- nvinfo : EIATTR_SPARSE_MMA_MASK
	.align		4
.L_2263:
        /*0038*/ 	.byte	0x03, 0x50
        /*003a*/ 	.short	0x0000


	//----- nvinfo : EIATTR_MAXREG_COUNT
	.align		4
        /*003c*/ 	.byte	0x03, 0x1b
        /*003e*/ 	.short	0x00ff


	//----- nvinfo : EIATTR_MERCURY_ISA_VERSION
	.align		4
        /*0040*/ 	.byte	0x03, 0x5f
        /*0042*/ 	.short	0x0101


	//----- nvinfo : EIATTR_VRC_CTA_INIT_COUNT
	.align		4
        /*0044*/ 	.byte	0x02, 0x4a
	.zero		1
	.zero		1


	//----- nvinfo : EIATTR_EXIT_INSTR_OFFSETS
	.align		4
        /*0048*/ 	.byte	0x04, 0x1c
        /*004a*/ 	.short	(.L_2265 - .L_2264)


	//   ....[0]....
.L_2264:
        /*004c*/ 	.word	0x00000a50


	//   ....[1]....
        /*0050*/ 	.word	0x00000aa0


	//   ....[2]....
        /*0054*/ 	.word	0x00000d10


	//----- nvinfo : EIATTR_MAX_THREADS
	.align		4
.L_2265:
        /*0058*/ 	.byte	0x04, 0x05
        /*005a*/ 	.short	(.L_2267 - .L_2266)
.L_2266:
        /*005c*/ 	.word	0x00000080
        /*0060*/ 	.word	0x00000001
        /*0064*/ 	.word	0x00000001


	//----- nvinfo : EIATTR_CRS_STACK_SIZE
	.align		4
.L_2267:
        /*0068*/ 	.byte	0x04, 0x1e
        /*006a*/ 	.short	(.L_2269 - .L_2268)
.L_2268:
        /*006c*/ 	.word	0x00000000


	//----- nvinfo : EIATTR_CBANK_PARAM_SIZE
	.align		4
.L_2269:
        /*0070*/ 	.byte	0x03, 0x19
        /*0072*/ 	.short	0x0020


	//----- nvinfo : EIATTR_PARAM_CBANK
	.align		4
        /*0074*/ 	.byte	0x04, 0x0a
        /*0076*/ 	.short	(.L_2271 - .L_2270)
	.align		4
.L_2270:
        /*0078*/ 	.word	index@(.nv.constant0._ZN2at6native29vectorized_elementwise_kernelILi2ENS0_13BinaryFunctorIiiiZZZNS0_18rshift_kernel_cudaERNS_18TensorIteratorBaseEENKUlvE_clEvENKUlvE1_clEvEUliiE_EESt5arrayIPcLm3EEEEviT0_T1_)
        /*007c*/ 	.short	0x0380
        /*007e*/ 	.short	0x0020


	//----- nvinfo : EIATTR_SW_WAR
	.align		4
.L_2271:
        /*0080*/ 	.byte	0x04, 0x36
        /*0082*/ 	.short	(.L_2273 - .L_2272)
.L_2272:
        /*0084*/ 	.word	0x00000008
.L_2273:


//--------------------- .nv.info._ZN2at6native29vectorized_elementwise_kernelILi4ENS0_13BinaryFunctorIiiiZZZNS0_18rshift_kernel_cudaERNS_18TensorIteratorBaseEENKUlvE_clEvENKUlvE1_clEvEUliiE_EESt5arrayIPcLm3EEEEviT0_T1_ --------------------------
	.section	.nv.info._ZN2at6native29vectorized_elementwise_kernelILi4ENS0_13BinaryFunctorIiiiZZZNS0_18rshift_kernel_cudaERNS_18TensorIteratorBaseEENKUlvE_clEvENKUlvE1_clEvEUliiE_EESt5arrayIPcLm3EEEEviT0_T1_,"",@"SHT_CUDA_INFO"
	.sectionflags	@""
	.align	4


	//----- nvinfo : EIATTR_CUDA_API_VERSION
	.align		4
        /*0000*/ 	.byte	0x04, 0x37
        /*0002*/ 	.short	(.L_2275 - .L_2274)
.L_2274:
        /*0004*/ 	.word	0x00000082


	//----- nvinfo : EIATTR_KPARAM_INFO
	.align		4
.L_2275:
        /*0008*/ 	.byte	0x04, 0x17
        /*000a*/ 	.short	(.L_2277 - .L_2276)
.L_2276:
        /*000c*/ 	.word	0x00000000
        /*0010*/ 	.short	0x0002
        /*0012*/ 	.short	0x0008
        /*0014*/ 	.byte	0x00, 0xf0, 0x61, 0x00


	//----- nvinfo : EIATTR_KPARAM_INFO
	.align		4
.L_2277:
        /*0018*/ 	.byte	0x04, 0x17
        /*001a*/ 	.short	(.L_2279 - .L_2278)
.L_2278:
        /*001c*/ 	.word	0x00000000
        /*0020*/ 	.short	0x0001
        /*0022*/ 	.short	0x0004
        /*0024*/ 	.byte	0x00, 0xf0, 0x05, 0x00


	//----- nvinfo : EIATTR_KPARAM_INFO
	.align		4
.L_2279:
        /*0028*/ 	.byte	0x04, 0x17
        /*002a*/ 	.short	(.L_2281 - .L_2280)
.L_2280:
        /*002c*/ 	.word	0x00000000
        /*0030*/ 	.short	0x0000
        /*0032*/ 	.short	0x0000
        /*0034*/ 	.byte	0x00, 0xf0, 0x11, 0x00


	//----- nvinfo : EIATTR_SPARSE_MMA_MASK
	.align		4
.L_2281:
        /*0038*/ 	.byte	0x03, 0x50
        /*003a*/ 	.short	0x0000


	//----- nvinfo : EIATTR_MAXREG_COUNT
	.align		4
        /*003c*/ 	.byte	0x03, 0x1b
        /*003e*/ 	.short	0x00ff


	//----- nvinfo : EIATTR_MERCURY_ISA_VERSION
	.align		4
        /*0040*/ 	.byte	0x03, 0x5f
        /*0042*/ 	.short	0x0101


	//----- nvinfo : EIATTR_VRC_CTA_INIT_COUNT
	.align		4
        /*0044*/ 	.byte	0x02, 0x4a
	.zero		1
	.zero		1


	//----- nvinfo : EIATTR_EXIT_INSTR_OFFSETS
	.align		4
        /*0048*/ 	.byte	0x04, 0x1c
        /*004a*/ 	.short	(.L_2283 - .L_2282)


	//   ....[0]....
.L_2282:
        /*004c*/ 	.word	0x00000a50


	//   ....[1]....
        /*0050*/ 	.word	0x00000aa0


	//   ....[2]....
        /*0054*/ 	.word	0x00000cb0


	//----- nvinfo : EIATTR_MAX_THREADS
	.align		4
.L_2283:
        /*0058*/ 	.byte	0x04, 0x05
        /*005a*/ 	.short	(.L_2285 - .L_2284)
.L_2284:
        /*005c*/ 	.word	0x00000080
        /*0060*/ 	.word	0x00000001
        /*0064*/ 	.word	0x00000001


	//----- nvinfo : EIATTR_CRS_STACK_SIZE
	.align		4
.L_2285:
        /*0068*/ 	.byte	0x04, 0x1e
        /*006a*/ 	.short	(.L_2287 - .L_2286)
.L_2286:
        /*006c*/ 	.word	0x00000000


	//----- nvinfo : EIATTR_CBANK_PARAM_SIZE
	.align		4
.L_2287:
        /*0070*/ 	.byte	0x03, 0x19
        /*0072*/ 	.short	0x0020


	//----- nvinfo : EIATTR_PARAM_CBANK
	.align		4
        /*0074*/ 	.byte	0x04, 0x0a
        /*0076*/ 	.short	(.L_2289 - .L_2288)
	.align		4
.L_2288:
        /*0078*/ 	.word	index@(.nv.constant0._ZN2at6native29vectorized_elementwise_kernelILi4ENS0_13BinaryFunctorIiiiZZZNS0_18rshift_kernel_cudaERNS_18TensorIteratorBaseEENKUlvE_clEvENKUlvE1_clEvEUliiE_EESt5arrayIPcLm3EEEEviT0_T1_)
        /*007c*/ 	.short	0x0380
        /*007e*/ 	.short	0x0020


	//----- nvinfo : EIATTR_SW_WAR
	.align		4
.L_2289:
        /*0080*/ 	.byte	0x04, 0x36
        /*0082*/ 	.short	(.L_2291 - .L_2290)
.L_2290:
        /*0084*/ 	.word	0x00000008
.L_2291:


//--------------------- .nv.info._ZN2at6native29vectorized_elementwise_kernelILi8ENS0_13BinaryFunctorIiiiZZZNS0_18rshift_kernel_cudaERNS_18TensorIteratorBaseEENKUlvE_clEvENKUlvE1_clEvEUliiE_EESt5arrayIPcLm3EEEEviT0_T1_ --------------------------
	.section	.nv.info._ZN2at6native29vectorized_elementwise_kernelILi8ENS0_13BinaryFunctorIiiiZZZNS0_18rshift_kernel_cudaERNS_18TensorIteratorBaseEENKUlvE_clEvENKUlvE1_clEvEUliiE_EESt5arrayIPcLm3EEEEviT0_T1_,"",@"SHT_CUDA_INFO"
	.sectionflags	@""
	.align	4


	//----- nvinfo : EIATTR_CUDA_API_VERSION
	.align		4
        /*0000*/ 	.byte	0x04, 0x37
        /*0002*/ 	.short	(.L_2293 - .L_2292)
.L_2292:
        /*0004*/ 	.word	0x00000082


	//----- nvinfo : EIATTR_KPARAM_INFO
	.align		4
.L_2293:
        /*0008*/ 	.byte	0x04, 0x17
        /*000a*/ 	.short	(.L_2295 - .L_2294)
.L_2294:
        /*000c*/ 	.word	0x00000000
        /*0010*/ 	.short	0x0002
        /*0012*/ 	.short	0x0008
        /*0014*/ 	.byte	0x00, 0xf0, 0x61, 0x00


	//----- nvinfo : EIATTR_KPARAM_INFO
	.align		4
.L_2295:
        /*0018*/ 	.byte	0x04, 0x17
        /*001a*/ 	.short	(.L_2297 - .L_2296)
.L_2296:
        /*001c*/ 	.word	0x00000000
        /*0020*/ 	.short	0x0001
        /*0022*/ 	.short	0x0004
        /*0024*/ 	.byte	0x00, 0xf0, 0x05, 0x00


	//----- nvinfo : EIATTR_KPARAM_INFO
	.align		4
.L_2297:
        /*0028*/ 	.byte	0x04, 0x17
        /*002a*/ 	.short	(.L_2299 - .L_2298)
.L_2298:
        /*002c*/ 	.word	0x00000000
        /*0030*/ 	.short	0x0000
        /*0032*/ 	.short	0x0000
        /*0034*/ 	.byte	0x00, 0xf0, 0x11, 0x00


	//----- nvinfo : EIATTR_SPARSE_MMA_MASK
	.align		4
.L_2299:
        /*0038*/ 	.byte	0x03, 0x50
        /*003a*/ 	.short	0x0000


	//----- nvinfo : EIATTR_MAXREG_COUNT
	.align		4
        /*003c*/ 	.byte	0x03, 0x1b
        /*003e*/ 	.short	0x00ff


	//----- nvinfo : EIATTR_MERCURY_ISA_VERSION
	.align		4
        /*0040*/ 	.byte	0x03, 0x5f
        /*0042*/ 	.short	0x0101


	//----- nvinfo : EIATTR_VRC_CTA_INIT_COUNT
	.align		4
        /*0044*/ 	.byte	0x02, 0x4a
	.zero		1
	.zero		1


	//----- nvinfo : EIATTR_EXIT_INSTR_OFFSETS
	.align		4
        /*0048*/ 	.byte	0x04, 0x1c
        /*004a*/ 	.short	(.L_2301 - .L_2300)


	//   ....[0]....
.L_2300:
        /*004c*/ 	.word	0x00000010


	//----- nvinfo : EIATTR_MAX_THREADS
	.align		4
.L_2301:
        /*0050*/ 	.byte	0x04, 0x05
        /*0052*/ 	.short	(.L_2303 - .L_2302)
.L_2302:
        /*0054*/ 	.word	0x00000080
        /*0058*/ 	.word	0x00000001
        /*005c*/ 	.word	0x00000001


	//----- nvinfo : EIATTR_CBANK_PARAM_SIZE
	.align		4
.L_2303:
        /*0060*/ 	.byte	0x03, 0x19
        /*0062*/ 	.short	0x0020


	//----- nvinfo : EIATTR_PARAM_CBANK
	.align		4
        /*0064*/ 	.byte	0x04, 0x0a
        /*0066*/ 	.short	(.L_2305 - .L_2304)
	.align		4
.L_2304:
        /*0068*/ 	.word	index@(.nv.constant0._ZN2at6native29vectorized_elementwise_kernelILi8ENS0_13BinaryFunctorIiiiZZZNS0_18rshift_kernel_cudaERNS_18TensorIteratorBaseEENKUlvE_clEvENKUlvE1_clEvEUliiE_EESt5arrayIPcLm3EEEEviT0_T1_)
        /*006c*/ 	.short	0x0380
        /*006e*/ 	.short	0x0020


	//----- nvinfo : EIATTR_SW_WAR
	.align		4
.L_2305:
        /*0070*/ 	.byte	0x04, 0x36
        /*0072*/ 	.short	(.L_2307 - .L_2306)
.L_2306:
        /*0074*/ 	.word	0x00000008
.L_2307:


//--------------------- .nv.info._ZN2at6native18elementwise_kernelILi128ELi4EZNS0_15gpu_kernel_implINS0_13BUnaryFunctorIiiiZZZNS0_18rshift_kernel_cudaERNS_18TensorIteratorBaseEENKUlvE_clEvENKUlvE1_clEvEUliiE_EEEEvS5_RKT_EUliE_EEviT1_ --------------------------
	.section	.nv.info._ZN2at6native18elementwise_kernelILi128ELi4EZNS0_15gpu_kernel_implINS0_13BUnaryFunctorIiiiZZZNS0_18rshift_kernel_cudaERNS_18TensorIteratorBaseEENKUlvE_clEvENKUlvE1_clEvEUliiE_EEEEvS5_RKT_EUliE_EEviT1_,"",@"SHT_CUDA_INFO"
	.sectionflags	@""
	.align	4


	//----- nvinfo : EIATTR_CUDA_API_VERSION
	.align		4
        /*0000*/ 	.byte	0x04, 0x37
        /*0002*/ 	.short	(.L_2309 - .L_2308)
.L_2308:
        /*0004*/ 	.word	0x00000082


	//----- nvinfo : EIATTR_KPARAM_INFO
	.align		4
.L_2309:
        /*0008*/ 	.byte	0x04, 0x17
        /*000a*/ 	.short	(.L_2311 - .L_2310)
.L_2310:
        /*000c*/ 	.word	0x00000000
        /*0010*/ 	.short	0x0001
        /*0012*/ 	.short	0x0008
        /*0014*/ 	.byte	0x00, 0xf0, 0x81, 0x08


	//----- nvinfo : EIATTR_KPARAM_INFO
	.align		4
.L_2311:
        /*0018*/ 	.byte	0x04, 0x17
        /*001a*/ 	.short	(.L_2313 - .L_2312)
.L_2312:
        /*001c*/ 	.word	0x00000000
        /*0020*/ 	.short	0x0000
        /*0022*/ 	.short	0x0000
        /*0024*/ 	.byte	0x00, 0xf0, 0x11, 0x00


	//----- nvinfo : EIATTR_SPARSE_MMA_MASK
	.align		4
.L_2313:
        /*0028*/ 	.byte	0x03, 0x50
        /*002a*/ 	.short	0x0000


	//----- nvinfo : EIATTR_MAXREG_COUNT
	.align		4
        /*002c*/ 	.byte	0x03, 0x1b
        /*002e*/ 	.short	0x0080


	//----- nvinfo : EIATTR_EXTERNS
	.align		4
        /*0030*/ 	.byte	0x04, 0x0f
        /*0032*/ 	.short	(.L_2315 - .L_2314)


	//   ....[0]....
	.align		4
.L_2314:
        /*0034*/ 	.word	index@(__assertfail)


	//----- nvinfo : EIATTR_MERCURY_ISA_VERSION
	.align		4
.L_2315:
        /*0038*/ 	.byte	0x03, 0x5f
        /*003a*/ 	.short	0x0101


	//----- nvinfo : EIATTR_VRC_CTA_INIT_COUNT
	.align		4
        /*003c*/ 	.byte	0x02, 0x4a
	.zero		1
	.zero		1


	//----- nvinfo : EIATTR_SYSCALL_OFFSETS
	.align		4
        /*0040*/ 	.byte	0x04, 0x46
        /*0042*/ 	.short	(.L_2317 - .L_2316)


	//   ....[0]....
.L_2316:
        /*0044*/ 	.word	0x000020e0


	//   ....[1]....
        /*0048*/ 	.word	0x00002eb0


	//   ....[2]....
        /*004c*/ 	.word	0x000050d0


	//   ....[3]....
        /*0050*/ 	.word	0x00005ca0


	//   ....[4]....
        /*0054*/ 	.word	0x00008000


	//   ....[5]....
        /*0058*/ 	.word	0x00008bd0


	//   ....[6]....
        /*005c*/ 	.word	0x0000af40


	//   ....[7]....
        /*0060*/ 	.word	0x0000bae0


	//----- nvinfo : EIATTR_EXIT_INSTR_OFFSETS
	.align		4
.L_2317:
        /*0064*/ 	.byte	0x04, 0x1c
        /*0066*/ 	.short	(.L_2319 - .L_2318)


	//   ....[0]....
.L_2318:
        /*0068*/ 	.word	0x00008eb0


	//   ....[1]....
        /*006c*/ 	.word	0x0000b070


	//   ....[2]....
        /*0070*/ 	.word	0x0000b090


	//   ....[3]....
        /*0074*/ 	.word	0x0000b120


	//   ....[4]....
        /*0078*/ 	.word	0x0000b140


	//   ....[5]....
        /*007c*/ 	.word	0x0000b160


	//   ....[6]....
        /*0080*/ 	.word	0x0000b1f0


	//   ....[7]....
        /*0084*/ 	.word	0x0000b230


	//   ....[8]....
        /*0088*/ 	.word	0x0000b2d0


	//   ....[9]....
        /*008c*/ 	.word	0x0000b320


	//   ....[10]....
        /*0090*/ 	.word	0x0000b350


	//   ....[11]....
        /*0094*/ 	.word	0x0000b410


	//   ....[12]....
        /*0098*/ 	.word	0x0000b580


	//   ....[13]....
        /*009c*/ 	.word	0x0000b6f0


	//   ....[14]....
        /*00a0*/ 	.word	0x0000b850


	//   ....[15]....
        /*00a4*/ 	.word	0x0000b880


	//   ....[16]....
        /*00a8*/ 	.word	0x0000b8a0


	//   ....[17]....
        /*00ac*/ 	.word	0x0000b940


	//   ....[18]....
        /*00b0*/ 	.word	0x0000b980


	//   ....[19]....
        /*00b4*/ 	.word	0x0000baf0


	//   ....[20]....
        /*00b8*/ 	.word	0x0000bc00


	//   ....[21]....
        /*00bc*/ 	.word	0x0000bd40


	//   ....[22]....
        /*00c0*/ 	.word	0x0000bd80


	//----- nvinfo : EIATTR_MAX_THREADS
	.align		4
.L_2319:
        /*00c4*/ 	.byte	0x04, 0x05
        /*00c6*/ 	.short	(.L_2321 - .L_2320)
.L_2320:
        /*00c8*/ 	.word	0x00000080
        /*00cc*/ 	.word	0x00000001
        /*00d0*/ 	.word	0x00000001


	//----- nvinfo : EIATTR_CRS_STACK_SIZE
	.align		4
.L_2321:
        /*00d4*/ 	.byte	0x04, 0x1e
        /*00d6*/ 	.short	(.L_2323 - .L_2322)
.L_2322:
        /*00d8*/ 	.word	0x00000000


	//----- nvinfo : EIATTR_CBANK_PARAM_SIZE
	.align		4
.L_2323:
        /*00dc*/ 	.byte	0x03, 0x19
        /*00de*/ 	.short	0x0228


	//----- nvinfo : EIATTR_PARAM_CBANK
	.align		4
        /*00e0*/ 	.byte	0x04, 0x0a
        /*00e2*/ 	.short	(.L_2325 - .L_2324)
	.align		4
.L_2324:
        /*00e4*/ 	.word	index@(.nv.constant0._ZN2at6native18elementwise_kernelILi128ELi4EZNS0_15gpu_kernel_implINS0_13BUnaryFunctorIiiiZZZNS0_18rshift_kernel_cudaERNS_18TensorIteratorBaseEENKUlvE_clEvENKUlvE1_clEvEUliiE_EEEEvS5_RKT_EUliE_EEviT1_)
        /*00e8*/ 	.short	0x0380
        /*00ea*/ 	.short	0x0228


	//----- nvinfo : EIATTR_SW_WAR
	.align		4
.L_2325:
        /*00ec*/ 	.byte	0x04, 0x36
        /*00ee*/ 	.short	(.L_2327 - .L_2326)
.L_2326:
        /*00f0*/ 	.word	0x00000008
.L_2327:


//--------------------- .nv.info._ZN2at6native27unrolled_elementwise_kernelINS0_13BUnaryFunctorIiiiZZZNS0_18rshift_kernel_cudaERNS_18TensorIteratorBaseEENKUlvE_clEvENKUlvE1_clEvEUliiE_EESt5arrayIPcLm2EELi4E23TrivialOffsetCalculatorILi1EjESD_NS0_6memory12LoadWithCastILi1EEENSE_13StoreWithCastILi1EEEEEviT_T0_T2_T3_T4_T5_ --------------------------
	.section	.nv.info._ZN2at6native27unrolled_elementwise_kernelINS0_13BUnaryFunctorIiiiZZZNS0_18rshift_kernel_cudaERNS_18TensorIteratorBaseEENKUlvE_clEvENKUlvE1_clEvEUliiE_EESt5arrayIPcLm2EELi4E23TrivialOffsetCalculatorILi1EjESD_NS0_6memory12LoadWithCastILi1EEENSE_13StoreWithCastILi1EEEEEviT_T0_T2_T3_T4_T5_,"",@"SHT_CUDA_INFO"
	.sectionflags	@""
	.align	4


	//----- nvinfo : EIATTR_CUDA_API_VERSION
	.align		4
        /*0000*/ 	.byte	0x04, 0x37
        /*0002*/ 	.short	(.L_2329 - .L_2328)
.L_2328:
        /*0004*/ 	.word	0x00000082


	//----- nvinfo : EIATTR_KPARAM_INFO
	.align		4
.L_2329:
        /*0008*/ 	.byte	0x04, 0x17
        /*000a*/ 	.short	(.L_2331 - .L_2330)
.L_2330:
        /*000c*/ 	.word	0x00000000
        /*0010*/ 	.short	0x0006
        /*0012*/ 	.short	0x002c
        /*0014*/ 	.byte	0x00, 0xf0, 0x21, 0x00


	//----- nvinfo : EIATTR_KPARAM_INFO
	.align		4
.L_2331:
        /*0018*/ 	.byte	0x04, 0x17
        /*001a*/ 	.short	(.L_2333 - .L_2332)
.L_2332:
        /*001c*/ 	.word	0x00000000
        /*0020*/ 	.short	0x0005
        /*0022*/ 	.short	0x0024
        /*0024*/ 	.byte	0x00, 0xf0, 0x21, 0x00


	//----- nvinfo : EIATTR_KPARAM_INFO
	.align		4
.L_2333:
        /*0028*/ 	.byte	0x04, 0x17
        /*002a*/ 	.short	(.L_2335 - .L_2334)
.L_2334:
        /*002c*/ 	.word	0x00000000
        /*0030*/ 	.short	0x0004
        /*0032*/ 	.short	0x0021
        /*0034*/ 	.byte	0x00, 0xf0, 0x05, 0x00


	//----- nvinfo : EIATTR_KPARAM_INFO
	.align		4
.L_2335:
        /*0038*/ 	.byte	0x04, 0x17
        /*003a*/ 	.short	(.L_2337 - .L_2336)
.L_2336:
        /*003c*/ 	.word	0x00000000
        /*0040*/ 	.short	0x0003
        /*0042*/ 	.short	0x0020
        /*0044*/ 	.byte	0x00, 0xf0, 0x05, 0x00


	//----- nvinfo : EIATTR_KPARAM_INFO
	.align		4
.L_2337:
        /*0048*/ 	.byte	0x04, 0x17
        /*004a*/ 	.short	(.L_2339 - .L_2338)
.L_2338:
        /*004c*/ 	.word	0x00000000
        /*0050*/ 	.short	0x0002
        /*0052*/ 	.short	0x0010
        /*0054*/ 	.byte	0x00, 0xf0, 0x41, 0x00


	//----- nvinfo : EIATTR_KPARAM_INFO
	.align		4
.L_2339:
        /*0058*/ 	.byte	0x04, 0x17
        /*005a*/ 	.short	(.L_2341 - .L_2340)
.L_2340:
        /*005c*/ 	.word	0x00000000
        /*0060*/ 	.short	0x0001
        /*0062*/ 	.short	0x0004
        /*0064*/ 	.byte	0x00, 0xf0, 0x21, 0x00


	//----- nvinfo : EIATTR_KPARAM_INFO
	.align		4
.L_2341:
        /*0068*/ 	.byte	0x04, 0x17
        /*006a*/ 	.short	(.L_2343 - .L_2342)
.L_2342:
        /*006c*/ 	.word	0x00000000
        /*0070*/ 	.short	0x0000
        /*0072*/ 	.short	0x0000
        /*0074*/ 	.byte	0x00, 0xf0, 0x11, 0x00


	//----- nvinfo : EIATTR_SPARSE_MMA_MASK
	.align		4
.L_2343:
        /*0078*/ 	.byte	0x03, 0x50
        /*007a*/ 	.short	0x0000


	//----- nvinfo : EIATTR_MAXREG_COUNT
	.align		4
        /*007c*/ 	.byte	0x03, 0x1b
        /*007e*/ 	.short	0x00ff


	//----- nvinfo : EIATTR_EXTERNS
	.align		4
        /*0080*/ 	.byte	0x04, 0x0f
        /*0082*/ 	.short	(.L_2345 - .L_2344)


	//   ....[0]....
	.align		4
.L_2344:
        /*0084*/ 	.word	index@(__assertfail)


	//----- nvinfo : EIATTR_MERCURY_ISA_VERSION
	.align		4
.L_2345:
        /*0088*/ 	.byte	0x03, 0x5f
        /*008a*/ 	.short	0x0101


	//----- nvinfo : EIATTR_VRC_CTA_INIT_COUNT
	.align		4
        /*008c*/ 	.byte	0x02, 0x4a
	.zero		1
	.zero		1


	//----- nvinfo : EIATTR_SYSCALL_OFFSETS
	.align		4
        /*0090*/ 	.byte	0x04, 0x46
        /*0092*/ 	.short	(.L_2347 - .L_2346)


	//   ....[0]....
.L_2346:
        /*0094*/ 	.word	0x00000dc0


	//   ....[1]....
        /*0098*/ 	.word	0x00001ce0


	//   ....[2]....
        /*009c*/ 	.word	0x00002b50


	//   ....[3]....
        /*00a0*/ 	.word	0x000039c0


	//   ....[4]....
        /*00a4*/ 	.word	0x000047e0


	//   ....[5]....
        /*00a8*/ 	.word	0x00005510


	//   ....[6]....
        /*00ac*/ 	.word	0x000063a0


	//   ....[7]....
        /*00b0*/ 	.word	0x00007210


	//----- nvinfo : EIATTR_EXIT_INSTR_OFFSETS
	.align		4
.L_2347:
        /*00b4*/ 	.byte	0x04, 0x1c
        /*00b6*/ 	.short	(.L_2349 - .L_2348)


	//   ....[0]....
.L_2348:
        /*00b8*/ 	.word	0x00006670


	//   ....[1]....
        /*00bc*/ 	.word	0x000067a0


	//   ....[2]....
        /*00c0*/ 	.word	0x000067c0


	//   ....[3]....
        /*00c4*/ 	.word	0x00006850


	//   ....[4]....
        /*00c8*/ 	.word	0x00006870


	//   ....[5]....
        /*00cc*/ 	.word	0x00006890


	//   ....[6]....
        /*00d0*/ 	.word	0x00006920


	//   ....[7]....
        /*00d4*/ 	.word	0x00006960


	//   ....[8]....
        /*00d8*/ 	.word	0x00006a00


	//   ....[9]....
        /*00dc*/ 	.word	0x00006a50


	//   ....[10]....
        /*00e0*/ 	.word	0x00006a80


	//   ....[11]....
        /*00e4*/ 	.word	0x00006b40


	//   ....[12]....
        /*00e8*/ 	.word	0x00006cb0


	//   ....[13]....
        /*00ec*/ 	.word	0x00006e20


	//   ....[14]....
        /*00f0*/ 	.word	0x00006f80


	//   ....[15]....
        /*00f4*/ 	.word	0x00006fb0


	//   ....[16]....
        /*00f8*/ 	.word	0x00006fd0


	//   ....[17]....
        /*00fc*/ 	.word	0x00007070


	//   ....[18]....
        /*0100*/ 	.word	0x000070b0


	//   ....[19]....
        /*0104*/ 	.word	0x00007220


	//   ....[20]....
        /*0108*/ 	.word	0x00007330


	//   ....[21]....
        /*010c*/ 	.word	0x00007470


	//   ....[22]....
        /*0110*/ 	.word	0x000074b0


	//----- nvinfo : EIATTR_MAX_THREADS
	.align		4
.L_2349:
        /*0114*/ 	.byte	0x04, 0x05
        /*0116*/ 	.short	(.L_2351 - .L_2350)
.L_2350:
        /*0118*/ 	.word	0x00000080
        /*011c*/ 	.word	0x00000001
        /*0120*/ 	.word	0x00000001


	//----- nvinfo : EIATTR_CRS_STACK_SIZE
	.align		4
.L_2351:
        /*0124*/ 	.byte	0x04, 0x1e
        /*0126*/ 	.short	(.L_2353 - .L_2352)
.L_2352:
        /*0128*/ 	.word	0x00000000


	//----- nvinfo : EIATTR_CBANK_PARAM_SIZE
	.align		4
.L_2353:
        /*012c*/ 	.byte	0x03, 0x19
        /*012e*/ 	.short	0x0034


	//----- nvinfo : EIATTR_PARAM_CBANK
	.align		4
        /*0130*/ 	.byte	0x04, 0x0a
        /*0132*/ 	.short	(.L_2355 - .L_2354)
	.align		4
.L_2354:
        /*0134*/ 	.word	index@(.nv.constant0._ZN2at6native27unrolled_elementwise_kernelINS0_13BUnaryFunctorIiiiZZZNS0_18rshift_kernel_cudaERNS_18TensorIteratorBaseEENKUlvE_clEvENKUlvE1_clEvEUliiE_EESt5arrayIPcLm2EELi4E23TrivialOffsetCalculatorILi1EjESD_NS0_6memory12LoadWithCastILi1EEENSE_13StoreWithCastILi1EEEEEviT_T0_T2_T3_T4_T5_)
        /*0138*/ 	.short	0x0380
        /*013a*/ 	.short	0x0034


	//----- nvinfo : EIATTR_SW_WAR
	.align		4
.L_2355:
        /*013c*/ 	.byte	0x04, 0x36
        /*013e*/ 	.short	(.L_2357 - .L_2356)
.L_2356:
        /*0140*/ 	.word	0x00000008
.L_2357:


//--------------------- .nv.info._ZN2at6native18elementwise_kernelILi128ELi2EZNS0_22gpu_kernel_impl_nocastINS0_13BUnaryFunctorIiiiZZZNS0_18rshift_kernel_cudaERNS_18TensorIteratorBaseEENKUlvE_clEvENKUlvE1_clEvEUliiE_EEEEvS5_RKT_EUliE_EEviT1_ --------------------------
	.section	.nv.info._ZN2at6native18elementwise_kernelILi128ELi2EZNS0_22gpu_kernel_impl_nocastINS0_13BUnaryFunctorIiiiZZZNS0_18rshift_kernel_cudaERNS_18TensorIteratorBaseEENKUlvE_clEvENKUlvE1_clEvEUliiE_EEEEvS5_RKT_EUliE_EEviT1_,"",@"SHT_CUDA_INFO"
	.sectionflags	@""
	.align	4


	//----- nvinfo : EIATTR_CUDA_API_VERSION
	.align		4
        /*0000*/ 	.byte	0x04, 0x37
        /*0002*/ 	.short	(.L_2359 - .L_2358)
.L_2358:
        /*0004*/ 	.word	0x00000082


	//----- nvinfo : EIATTR_KPARAM_INFO
	.align		4
.L_2359:
        /*0008*/ 	.byte	0x04, 0x17
        /*000a*/ 	.short	(.L_2361 - .L_2360)
.L_2360:
        /*000c*/ 	.word	0x00000000
        /*0010*/ 	.short	0x0001
        /*0012*/ 	.short	0x0008
        /*0014*/ 	.byte	0x00, 0xf0, 0x61, 0x08


	//----- nvinfo : EIATTR_KPARAM_INFO
	.align		4
.L_2361:
        /*0018*/ 	.byte	0x04, 0x17
        /*001a*/ 	.short	(.L_2363 - .L_2362)
.L_2362:
        /*001c*/ 	.word	0x00000000
        /*0020*/ 	.short	0x0000
        /*0022*/ 	.short	0x0000
        /*0024*/ 	.byte	0x00, 0xf0, 0x11, 0x00


	//----- nvinfo : EIATTR_SPARSE_MMA_MASK
	.align		4
.L_2363:
        /*0028*/ 	.byte	0x03, 0x50
        /*002a*/ 	.short	0x0000


	//----- nvinfo : EIATTR_MAXREG_COUNT
	.align		4
        /*002c*/ 	.byte	0x03, 0x1b
        /*002e*/ 	.short	0x0080


	//----- nvinfo : EIATTR_MERCURY_ISA_VERSION
	.align		4
        /*0030*/ 	.byte	0x03, 0x5f
        /*0032*/ 	.short	0x0101


	//----- nvinfo : EIATTR_VRC_CTA_INIT_COUNT
	.align		4
        /*0034*/ 	.byte	0x02, 0x4a
	.zero		1
	.zero		1


	//----- nvinfo : EIATTR_EXIT_INSTR_OFFSETS
	.align		4
        /*0038*/ 	.byte	0x04, 0x1c
        /*003a*/ 	.short	(.L_2365 - .L_2364)


	//   ....[0]....
.L_2364:
        /*003c*/ 	.word	0x00000180


	//   ....[1]....
        /*0040*/ 	.word	0x000001e0


	//   ....[2]....
        /*0044*/ 	.word	0x000015b0


	//   ....[3]....
        /*0048*/ 	.word	0x000028e0


	//----- nvinfo : EIATTR_MAX_THREADS
	.align		4
.L_2365:
        /*004c*/ 	.byte	0x04, 0x05
        /*004e*/ 	.short	(.L_2367 - .L_2366)
.L_2366:
        /*0050*/ 	.word	0x00000080
        /*0054*/ 	.word	0x00000001
        /*0058*/ 	.word	0x00000001


	//----- nvinfo : EIATTR_CRS_STACK_SIZE
	.align		4
.L_2367:
        /*005c*/ 	.byte	0x04, 0x1e
        /*005e*/ 	.short	(.L_2369 - .L_2368)
.L_2368:
        /*0060*/ 	.word	0x00000000


	//----- nvinfo : EIATTR_CBANK_PARAM_SIZE
	.align		4
.L_2369:
        /*0064*/ 	.byte	0x03, 0x19
        /*0066*/ 	.short	0x0220


	//----- nvinfo : EIATTR_PARAM_CBANK
	.align		4
        /*0068*/ 	.byte	0x04, 0x0a
        /*006a*/ 	.short	(.L_2371 - .L_2370)
	.align		4
.L_2370:
        /*006c*/ 	.word	index@(.nv.constant0._ZN2at6native18elementwise_kernelILi128ELi2EZNS0_22gpu_kernel_impl_nocastINS0_13BUnaryFunctorIiiiZZZNS0_18rshift_kernel_cudaERNS_18TensorIteratorBaseEENKUlvE_clEvENKUlvE1_clEvEUliiE_EEEEvS5_RKT_EUliE_EEviT1_)
        /*0070*/ 	.short	0x0380
        /*0072*/ 	.short	0x0220


	//----- nvinfo : EIATTR_SW_WAR
	.align		4
.L_2371:
        /*0074*/ 	.byte	0x04, 0x36
        /*0076*/ 	.short	(.L_2373 - .L_2372)
.L_2372:
        /*0078*/ 	.word	0x00000008
.L_2373:


//--------------------- .nv.info._ZN2at6native27unrolled_elementwise_kernelINS0_13BUnaryFunctorIiiiZZZNS0_18rshift_kernel_cudaERNS_18TensorIteratorBaseEENKUlvE_clEvENKUlvE1_clEvEUliiE_EESt5arrayIPcLm2EELi4E23TrivialOffsetCalculatorILi1EjESD_NS0_6memory15LoadWithoutCastENSE_16StoreWithoutCastEEEviT_T0_T2_T3_T4_T5_ --------------------------
	.section	.nv.info._ZN2at6native27unrolled_elementwise_kernelINS0_13BUnaryFunctorIiiiZZZNS0_18rshift_kernel_cudaERNS_18TensorIteratorBaseEENKUlvE_clEvENKUlvE1_clEvEUliiE_EESt5arrayIPcLm2EELi4E23TrivialOffsetCalculatorILi1EjESD_NS0_6memory15LoadWithoutCastENSE_16StoreWithoutCastEEEviT_T0_T2_T3_T4_T5_,"",@"SHT_CUDA_INFO"
	.sectionflags	@""
	.align	4


	//----- nvinfo : EIATTR_CUDA_API_VERSION
	.align		4
        /*0000*/ 	.byte	0x04, 0x37
        /*0002*/ 	.short	(.L_2375 - .L_2374)
.L_2374:
        /*0004*/ 	.word	0x00000082


	//----- nvinfo : EIATTR_KPARAM_INFO
	.align		4
.L_2375:
        /*0008*/ 	.byte	0x04, 0x17
        /*000a*/ 	.short	(.L_2377 - .L_2376)
.L_2376:
        /*000c*/ 	.word	0x00000000
        /*0010*/ 	.short	0x0006
        /*0012*/ 	.short	0x0023
        /*0014*/ 	.byte	0x00, 0xf0, 0x05, 0x00


	//----- nvinfo : EIATTR_KPARAM_INFO
	.align		4
.L_2377:
        /*0018*/ 	.byte	0x04, 0x17
        /*001a*/ 	.short	(.L_2379 - .L_2378)
.L_2378:
        /*001c*/ 	.word	0x00000000
        /*0020*/ 	.short	0x0005
        /*0022*/ 	.short	0x0022
        /*0024*/ 	.byte	0x00, 0xf0, 0x05, 0x00


	//----- nvinfo : EIATTR_KPARAM_INFO
	.align		4
.L_2379:
        /*0028*/ 	.byte	0x04, 0x17
        /*002a*/ 	.short	(.L_2381 - .L_2380)
.L_2380:
        /*002c*/ 	.word	0x00000000
        /*0030*/ 	.short	0x0004
        /*0032*/ 	.short	0x0021
        /*0034*/ 	.byte	0x00, 0xf0, 0x05, 0x00


	//----- nvinfo : EIATTR_KPARAM_INFO
	.align		4
.L_2381:
        /*0038*/ 	.byte	0x04, 0x17
        /*003a*/ 	.short	(.L_2383 - .L_2382)
.L_2382:
        /*003c*/ 	.word	0x00000000
        /*0040*/ 	.short	0x0003
        /*0042*/ 	.short	0x0020
        /*0044*/ 	.byte	0x00, 0xf0, 0x05, 0x00


	//----- nvinfo : EIATTR_KPARAM_INFO
	.align		4
.L_2383:
        /*0048*/ 	.byte	0x04, 0x17
        /*004a*/ 	.short	(.L_2385 - .L_2384)
.L_2384:
        /*004c*/ 	.word	0x00000000
        /*0050*/ 	.short	0x0002
        /*0052*/ 	.short	0x0010
        /*0054*/ 	.byte	0x00, 0xf0, 0x41, 0x00


	//----- nvinfo : EIATTR_KPARAM_INFO
	.align		4
.L_2385:
        /*0058*/ 	.byte	0x04, 0x17
        /*005a*/ 	.short	(.L_2387 - .L_2386)
.L_2386:
        /*005c*/ 	.word	0x00000000
        /*0060*/ 	.short	0x0001
        /*0062*/ 	.short	0x0004
        /*0064*/ 	.byte	0x00, 0xf0, 0x21, 0x00


	//----- nvinfo : EIATTR_KPARAM_INFO
	.align		4
.L_2387:
        /*0068*/ 	.byte	0x04, 0x17
        /*006a*/ 	.short	(.L_2389 - .L_2388)
.L_2388:
        /*006c*/ 	.word	0x00000000
        /*0070*/ 	.short	0x0000
        /*0072*/ 	.short	0x0000
        /*0074*/ 	.byte	0x00, 0xf0, 0x11, 0x00


	//----- nvinfo : EIATTR_SPARSE_MMA_MASK
	.align		4
.L_2389:
        /*0078*/ 	.byte	0x03, 0x50
        /*007a*/ 	.short	0x0000


	//----- nvinfo : EIATTR_MAXREG_COUNT
	.align		4
        /*007c*/ 	.byte	0x03, 0x1b
        /*007e*/ 	.short	0x00ff


	//----- nvinfo : EIATTR_MERCURY_ISA_VERSION
	.align		4
        /*0080*/ 	.byte	0x03, 0x5f
        /*0082*/ 	.short	0x0101


	//----- nvinfo : EIATTR_VRC_CTA_INIT_COUNT
	.align		4
        /*0084*/ 	.byte	0x02, 0x4a
	.zero		1
	.zero		1


	//----- nvinfo : EIATTR_EXIT_INSTR_OFFSETS
	.align		4
        /*0088*/ 	.byte	0x04, 0x1c
        /*008a*/ 	.short	(.L_2391 - .L_2390)


	//   ....[0]....
.L_2390:
        /*008c*/ 	.word	0x00000420


	//   ....[1]....
        /*0090*/ 	.word	0x00000470


	//----- nvinfo : EIATTR_MAX_THREADS
	.align		4
.L_2391:
        /*0094*/ 	.byte	0x04, 0x05
        /*0096*/ 	.short	(.L_2393 - .L_2392)
.L_2392:
        /*0098*/ 	.word	0x00000080
        /*009c*/ 	.word	0x00000001
        /*00a0*/ 	.word	0x00000001


	//----- nvinfo : EIATTR_CRS_STACK_SIZE
	.align		4
.L_2393:
        /*00a4*/ 	.byte	0x04, 0x1e
        /*00a6*/ 	.short	(.L_2395 - .L_2394)
.L_2394:
        /*00a8*/ 	.word	0x00000000


	//----- nvinfo : EIATTR_CBANK_PARAM_SIZE
	.align		4
.L_2395:
        /*00ac*/ 	.byte	0x03, 0x19
        /*00ae*/ 	.short	0x0024


	//----- nvinfo : EIATTR_PARAM_CBANK
	.align		4
        /*00b0*/ 	.byte	0x04, 0x0a
        /*00b2*/ 	.short	(.L_2397 - .L_2396)
	.align		4
.L_2396:
        /*00b4*/ 	.word	index@(.nv.constant0._ZN2at6native27unrolled_elementwise_kernelINS0_13BUnaryFunctorIiiiZZZNS0_18rshift_kernel_cudaERNS_18TensorIteratorBaseEENKUlvE_clEvENKUlvE1_clEvEUliiE_EESt5arrayIPcLm2EELi4E23TrivialOffsetCalculatorILi1EjESD_NS0_6memory15LoadWithoutCastENSE_16StoreWithoutCastEEEviT_T0_T2_T3_T4_T5_)
        /*00b8*/ 	.short	0x0380
        /*00ba*/ 	.short	0x0024


	//----- nvinfo : EIATTR_SW_WAR
	.align		4
.L_2397:
        /*00bc*/ 	.byte	0x04, 0x36
        /*00be*/ 	.short	(.L_2399 - .L_2398)
.L_2398:
        /*00c0*/ 	.word	0x00000008
.L_2399:


//--------------------- .nv.info._ZN2at6native29vectorized_elementwise_kernelILi2ENS0_13BUnaryFunctorIiiiZZZNS0_18rshift_kernel_cudaERNS_18TensorIteratorBaseEENKUlvE_clEvENKUlvE1_clEvEUliiE_EESt5arrayIPcLm2EEEEviT0_T1_ --------------------------
	.section	.nv.info._ZN2at6native29vectorized_elementwise_kernelILi2ENS0_13BUnaryFunctorIiiiZZZNS0_18rshift_kernel_cudaERNS_18TensorIteratorBaseEENKUlvE_clEvENKUlvE1_clEvEUliiE_EESt5arrayIPcLm2EEEEviT0_T1_,"",@"SHT_CUDA_INFO"
	.sectionflags	@""
	.align	4


	//----- nvinfo : EIATTR_CUDA_API_VERSION
	.align		4
        /*0000*/ 	.byte	0x04, 0x37
        /*0002*/ 	.short	(.L_2401 - .L_2400)
.L_2400:
        /*0004*/ 	.word	0x00000082


	//----- nvinfo : EIATTR_KPARAM_INFO
	.align		4
.L_2401:
        /*0008*/ 	.byte	0x04, 0x17
        /*000a*/ 	.short	(.L_2403 - .L_2402)
.L_2402:
        /*000c*/ 	.word	0x00000000
        /*0010*/ 	.short	0x0002
        /*0012*/ 	.short	0x0010
        /*0014*/ 	.byte	0x00, 0xf0, 0x41, 0x00


	//----- nvinfo : EIATTR_KPARAM_INFO
	.align		4
.L_2403:
        /*0018*/ 	.byte	0x04, 0x17
        /*001a*/ 	.short	(.L_2405 - .L_2404)
.L_2404:
        /*001c*/ 	.word	0x00000000
        /*0020*/ 	.short	0x0001
        /*0022*/ 	.short	0x0004
        /*0024*/ 	.byte	0x00, 0xf0, 0x21, 0x00


	//----- nvinfo : EIATTR_KPARAM_INFO
	.align		4
.L_2405:
        /*0028*/ 	.byte	0x04, 0x17
        /*002a*/ 	.short	(.L_2407 - .L_2406)
.L_2406:
        /*002c*/ 	.word	0x00000000
        /*0030*/ 	.short	0x0000
        /*0032*/ 	.short	0x0000
        /*0034*/ 	.byte	0x00, 0xf0, 0x11, 0x00


	//----- nvinfo : EIATTR_SPARSE_MMA_MASK
	.align		4
.L_2407:
        /*0038*/ 	.byte	0x03, 0x50
        /*003a*/ 	.short	0x0000


	//----- nvinfo : EIATTR_MAXREG_COUNT
	.align		4
        /*003c*/ 	.byte	0x03, 0x1b
        /*003e*/ 	.short	0x00ff


	//----- nvinfo : EIATTR_MERCURY_ISA_VERSION
	.align		4
        /*0040*/ 	.byte	0x03, 0x5f
        /*0042*/ 	.short	0x0101


	//----- nvinfo : EIATTR_VRC_CTA_INIT_COUNT
	.align		4
        /*0044*/ 	.byte	0x02, 0x4a
	.zero		1
	.zero		1


	//----- nvinfo : EIATTR_EXIT_INSTR_OFFSETS
	.align		4
        /*0048*/ 	.byte	0x04, 0x1c
        /*004a*/ 	.short	(.L_2409 - .L_2408)


	//   ....[0]....
.L_2408:
        /*004c*/ 	.word	0x00000830


	//   ....[1]....
        /*0050*/ 	.word	0x00000880


	//   ....[2]....
        /*0054*/ 	.word	0x00000a30


	//----- nvinfo : EIATTR_MAX_THREADS
	.align		4
.L_2409:
        /*0058*/ 	.byte	0x04, 0x05
        /*005a*/ 	.short	(.L_2411 - .L_2410)
.L_2410:
        /*005c*/ 	.word	0x00000080
        /*0060*/ 	.word	0x00000001
        /*0064*/ 	.word	0x00000001


	//----- nvinfo : EIATTR_CRS_STACK_SIZE
	.align		4
.L_2411:
        /*0068*/ 	.byte	0x04, 0x1e
        /*006a*/ 	.short	(.L_2413 - .L_2412)
.L_2412:
        /*006c*/ 	.word	0x00000000


	//----- nvinfo : EIATTR_CBANK_PARAM_SIZE
	.align		4
.L_2413:
        /*0070*/ 	.byte	0x03, 0x19
        /*0072*/ 	.short	0x0020


	//----- nvinfo : EIATTR_PARAM_CBANK
	.align		4
        /*0074*/ 	.byte	0x04, 0x0a
        /*0076*/ 	.short	(.L_2415 - .L_2414)
	.align		4
.L_2414:
        /*0078*/ 	.word	index@(.nv.constant0._ZN2at6native29vectorized_elementwise_kernelILi2ENS0_13BUnaryFunctorIiiiZZZNS0_18rshift_kernel_cudaERNS_18TensorIteratorBaseEENKUlvE_clEvENKUlvE1_clEvEUliiE_EESt5arrayIPcLm2EEEEviT0_T1_)
        /*007c*/ 	.short	0x0380
        /*007e*/ 	.short	0x0020


	//----- nvinfo : EIATTR_SW_WAR
	.align		4
.L_2415:
        /*0080*/ 	.byte	0x04, 0x36
        /*0082*/ 	.short	(.L_2417 - .L_2416)
.L_2416:
        /*0084*/ 	.word	0x00000008
.L_2417:


//--------------------- .nv.info._ZN2at6native29vectorized_elementwise_kernelILi4ENS0_13BUnaryFunctorIiiiZZZNS0_18rshift_kernel_cudaERNS_18TensorIteratorBaseEENKUlvE_clEvENKUlvE1_clEvEUliiE_EESt5arrayIPcLm2EEEEviT0_T1_ --------------------------
	.section	.nv.info._ZN2at6native29vectorized_elementwise_kernelILi4ENS0_13BUnaryFunctorIiiiZZZNS0_18rshift_kernel_cudaERNS_18TensorIteratorBaseEENKUlvE_clEvENKUlvE1_clEvEUliiE_EESt5arrayIPcLm2EEEEviT0_T1_,"",@"SHT_CUDA_INFO"
	.sectionflags	@""
	.align	4


	//----- nvinfo : EIATTR_CUDA_API_VERSION
	.align		4
        /*0000*/ 	.byte	0x04, 0x37
        /*0002*/ 	.short	(.L_2419 - .L_2418)
.L_2418:
        /*0004*/ 	.word	0x00000082


	//----- nvinfo : EIATTR_KPARAM_INFO
	.align		4
.L_2419:
        /*0008*/ 	.byte	0x04, 0x17
        /*000a*/ 	.short	(.L_2421 - .L_2420)
.L_2420:
        /*000c*/ 	.word	0x00000000
        /*0010*/ 	.short	0x0002
        /*0012*/ 	.short	0x0010
        /*0014*/ 	.byte	0x00, 0xf0, 0x41, 0x00


	//----- nvinfo : EIATTR_KPARAM_INFO
	.align		4
.L_2421:
        /*0018*/ 	.byte	0x04, 0x17
        /*001a*/ 	.short	(.L_2423 - .L_2422)
.L_2422:
        /*001c*/ 	.word	0x00000000
        /*0020*/ 	.short	0x0001
        /*0022*/ 	.short	0x0004
        /*0024*/ 	.byte	0x00, 0xf0, 0x21, 0x00


	//----- nvinfo : EIATTR_KPARAM_INFO
	.align		4
.L_2423:
        /*0028*/ 	.byte	0x04, 0x17
        /*002a*/ 	.short	(.L_2425 - .L_2424)
.L_2424:
        /*002c*/ 	.word	0x00000000
        /*0030*/ 	.short	0x0000
        /*0032*/ 	.short	0x0000
        /*0034*/ 	.byte	0x00, 0xf0, 0x11, 0x00


	//----- nvinfo : EIATTR_SPARSE_MMA_MASK
	.align		4
.L_2425:
        /*0038*/ 	.byte	0x03, 0x50
        /*003a*/ 	.short	0x0000


	//----- nvinfo : EIATTR_MAXREG_COUNT
	.align		4
        /*003c*/ 	.byte	0x03, 0x1b
        /*003e*/ 	.short	0x00ff


	//----- nvinfo : EIATTR_MERCURY_ISA_VERSION
	.align		4
        /*0040*/ 	.byte	0x03, 0x5f
        /*0042*/ 	.short	0x0101


	//----- nvinfo : EIATTR_VRC_CTA_INIT_COUNT
	.align		4
        /*0044*/ 	.byte	0x02, 0x4a
	.zero		1
	.zero		1


	//----- nvinfo : EIATTR_EXIT_INSTR_OFFSETS
	.align		4
        /*0048*/ 	.byte	0x04, 0x1c
        /*004a*/ 	.short	(.L_2427 - .L_2426)


	//   ....[0]....
.L_2426:
        /*004c*/ 	.word	0x00000830


	//   ....[1]....
        /*0050*/ 	.word	0x00000880


	//   ....[2]....
        /*0054*/ 	.word	0x000009f0


	//----- nvinfo : EIATTR_MAX_THREADS
	.align		4
.L_2427:
        /*0058*/ 	.byte	0x04, 0x05
        /*005a*/ 	.short	(.L_2429 - .L_2428)
.L_2428:
        /*005c*/ 	.word	0x00000080
        /*0060*/ 	.word	0x00000001
        /*0064*/ 	.word	0x00000001


	//----- nvinfo : EIATTR_CRS_STACK_SIZE
	.align		4
.L_2429:
        /*0068*/ 	.byte	0x04, 0x1e
        /*006a*/ 	.short	(.L_2431 - .L_2430)
.L_2430:
        /*006c*/ 	.word	0x00000000


	//----- nvinfo : EIATTR_CBANK_PARAM_SIZE
	.align		4
.L_2431:
        /*0070*/ 	.byte	0x03, 0x19
        /*0072*/ 	.short	0x0020


	//----- nvinfo : EIATTR_PARAM_CBANK
	.align		4
        /*0074*/ 	.byte	0x04, 0x0a
        /*0076*/ 	.short	(.L_2433 - .L_2432)
	.align		4
.L_2432:
        /*0078*/ 	.word	index@(.nv.constant0._ZN2at6native29vectorized_elementwise_kernelILi4ENS0_13BUnaryFunctorIiiiZZZNS0_18rshift_kernel_cudaERNS_18TensorIteratorBaseEENKUlvE_clEvENKUlvE1_clEvEUliiE_EESt5arrayIPcLm2EEEEviT0_T1_)
        /*007c*/ 	.short	0x0380
        /*007e*/ 	.short	0x0020


	//----- nvinfo : EIATTR_SW_WAR
	.align		4
.L_2433:
        /*0080*/ 	.byte	0x04, 0x36
        /*0082*/ 	.short	(.L_2435 - .L_2434)
.L_2434:
        /*0084*/ 	.word	0x00000008
.L_2435:


//--------------------- .nv.info._ZN2at6native29vectorized_elementwise_kernelILi8ENS0_13BUnaryFunctorIiiiZZZNS0_18rshift_kernel_cudaERNS_18TensorIteratorBaseEENKUlvE_clEvENKUlvE1_clEvEUliiE_EESt5arrayIPcLm2EEEEviT0_T1_ --------------------------
	.section	.nv.info._ZN2at6native29vectorized_elementwise_kernelILi8ENS0_13BUnaryFunctorIiiiZZZNS0_18rshift_kernel_cudaERNS_18TensorIteratorBaseEENKUlvE_clEvENKUlvE1_clEvEUliiE_EESt5arrayIPcLm2EEEEviT0_T1_,"",@"SHT_CUDA_INFO"
	.sectionflags	@""
	.align	4


	//----- nvinfo : EIATTR_CUDA_API_VERSION
	.align		4
        /*0000*/ 	.byte	0x04, 0x37
        /*0002*/ 	.short	(.L_2437 - .L_2436)
.L_2436:
        /*0004*/ 	.word	0x00000082


	//----- nvinfo : EIATTR_KPARAM_INFO
	.align		4
.L_2437:
        /*0008*/ 	.byte	0x04, 0x17
        /*000a*/ 	.short	(.L_2439 - .L_2438)
.L_2438:
        /*000c*/ 	.word	0x00000000
        /*0010*/ 	.short	0x0002
        /*0012*/ 	.short	0x0010
        /*0014*/ 	.byte	0x00, 0xf0, 0x41, 0x00


	//----- nvinfo : EIATTR_KPARAM_INFO
	.align		4
.L_2439:
        /*0018*/ 	.byte	0x04, 0x17
        /*001a*/ 	.short	(.L_2441 - .L_2440)
.L_2440:
        /*001c*/ 	.word	0x00000000
        /*0020*/ 	.short	0x0001
        /*0022*/ 	.short	0x0004
        /*0024*/ 	.byte	0x00, 0xf0, 0x21, 0x00


	//----- nvinfo : EIATTR_KPARAM_INFO
	.align		4
.L_2441:
        /*0028*/ 	.byte	0x04, 0x17
        /*002a*/ 	.short	(.L_2443 - .L_2442)
.L_2442:
        /*002c*/ 	.word	0x00000000
        /*0030*/ 	.short	0x0000
        /*0032*/ 	.short	0x0000
        /*0034*/ 	.byte	0x00, 0xf0, 0x11, 0x00


	//----- nvinfo : EIATTR_SPARSE_MMA_MASK
	.align		4
.L_2443:
        /*0038*/ 	.byte	0x03, 0x50
        /*003a*/ 	.short	0x0000


	//----- nvinfo : EIATTR_MAXREG_COUNT
	.align		4
        /*003c*/ 	.byte	0x03, 0x1b
        /*003e*/ 	.short	0x00ff


	//----- nvinfo : EIATTR_MERCURY_ISA_VERSION
	.align		4
        /*0040*/ 	.byte	0x03, 0x5f
        /*0042*/ 	.short	0x0101


	//----- nvinfo : EIATTR_VRC_CTA_INIT_COUNT
	.align		4
        /*0044*/ 	.byte	0x02, 0x4a
	.zero		1
	.zero		1


	//----- nvinfo : EIATTR_EXIT_INSTR_OFFSETS
	.align		4
        /*0048*/ 	.byte	0x04, 0x1c
        /*004a*/ 	.short	(.L_2445 - .L_2444)


	//   ....[0]....
.L_2444:
        /*004c*/ 	.word	0x00000010


	//----- nvinfo : EIATTR_MAX_THREADS
	.align		4
.L_2445:
        /*0050*/ 	.byte	0x04, 0x05
        /*0052*/ 	.short	(.L_2447 - .L_2446)
.L_2446:
        /*0054*/ 	.word	0x00000080
        /*0058*/ 	.word	0x00000001
        /*005c*/ 	.word	0x00000001


	//----- nvinfo : EIATTR_CBANK_PARAM_SIZE
	.align		4
.L_2447:
        /*0060*/ 	.byte	0x03, 0x19
        /*0062*/ 	.short	0x0020


	//----- nvinfo : EIATTR_PARAM_CBANK
	.align		4
        /*0064*/ 	.byte	0x04, 0x0a
        /*0066*/ 	.short	(.L_2449 - .L_2448)
	.align		4
.L_2448:
        /*0068*/ 	.word	index@(.nv.constant0._ZN2at6native29vectorized_elementwise_kernelILi8ENS0_13BUnaryFunctorIiiiZZZNS0_18rshift_kernel_cudaERNS_18TensorIteratorBaseEENKUlvE_clEvENKUlvE1_clEvEUliiE_EESt5arrayIPcLm2EEEEviT0_T1_)
        /*006c*/ 	.short	0x0380
        /*006e*/ 	.short	0x0020


	//----- nvinfo : EIATTR_SW_WAR
	.align		4
.L_2449:
        /*0070*/ 	.byte	0x04, 0x36
        /*0072*/ 	.short	(.L_2451 - .L_2450)
.L_2450:
        /*0074*/ 	.word	0x00000008
.L_2451:


//--------------------- .nv.info._ZN2at6native18elementwise_kernelILi128ELi4EZNS0_15gpu_kernel_implINS0_13AUnaryFunctorIiiiZZZNS0_18rshift_kernel_cudaERNS_18TensorIteratorBaseEENKUlvE_clEvENKUlvE1_clEvEUliiE_EEEEvS5_RKT_EUliE_EEviT1_ --------------------------
	.section	.nv.info._ZN2at6native18elementwise_kernelILi128ELi4EZNS0_15gpu_kernel_implINS0_13AUnaryFunctorIiiiZZZNS0_18rshift_kernel_cudaERNS_18TensorIteratorBaseEENKUlvE_clEvENKUlvE1_clEvEUliiE_EEEEvS5_RKT_EUliE_EEviT1_,"",@"SHT_CUDA_INFO"
	.sectionflags	@""
	.align	4


	//----- nvinfo : EIATTR_CUDA_API_VERSION
	.align		4
        /*0000*/ 	.byte	0x04, 0x37
        /*0002*/ 	.short	(.L_2453 - .L_2452)
.L_2452:
        /*0004*/ 	.word	0x00000082


	//----- nvinfo : EIATTR_KPARAM_INFO
	.align		4
.L_2453:
        /*0008*/ 	.byte	0x04, 0x17
        /*000a*/ 	.short	(.L_2455 - .L_2454)
.L_2454:
        /*000c*/ 	.word	0x00000000
        /*0010*/ 	.short	0x0001
        /*0012*/ 	.short	0x0008
        /*0014*/ 	.byte	0x00, 0xf0, 0x81, 0x08


	//----- nvinfo : EIATTR_KPARAM_INFO
	.align		4
.L_2455:
        /*0018*/ 	.byte	0x04, 0x17
        /*001a*/ 	.short	(.L_2457 - .L_2456)
.L_2456:
        /*001c*/ 	.word	0x00000000
        /*0020*/ 	.short	0x0000
        /*0022*/ 	.short	0x0000
        /*0024*/ 	.byte	0x00, 0xf0, 0x11, 0x00


	//----- nvinfo : EIATTR_SPARSE_MMA_MASK
	.align		4
.L_2457:
        /*0028*/ 	.byte	0x03, 0x50
        /*002a*/ 	.short	0x0000


	//----- nvinfo : EIATTR_MAXREG_COUNT
	.align		4
        /*002c*/ 	.byte	0x03, 0x1b
        /*002e*/ 	.short	0x0080


	//----- nvinfo : EIATTR_EXTERNS
	.align		4
        /*0030*/ 	.byte	0x04, 0x0f
        /*0032*/ 	.short	(.L_2459 - .L_2458)


	//   ....[0]....
	.align		4
.L_2458:
        /*0034*/ 	.word	index@(__assertfail)


	//----- nvinfo : EIATTR_MERCURY_ISA_VERSION
	.align		4
.L_2459:
        /*0038*/ 	.byte	0x03, 0x5f
        /*003a*/ 	.short	0x0101


	//----- nvinfo : EIATTR_VRC_CTA_INIT_COUNT
	.align		4
        /*003c*/ 	.byte	0x02, 0x4a
	.zero		1
	.zero		1


	//----- nvinfo : EIATTR_SYSCALL_OFFSETS
	.align		4
        /*0040*/ 	.byte	0x04, 0x46
        /*0042*/ 	.short	(.L_2461 - .L_2460)


	//   ....[0]....
.L_2460:
        /*0044*/ 	.word	0x000020b0


	//   ....[1]....
        /*0048*/ 	.word	0x00002ea0


	//   ....[2]....
        /*004c*/ 	.word	0x000050c0


	//   ....[3]....
        /*0050*/ 	.word	0x00005cb0


	//   ....[4]....
        /*0054*/ 	.word	0x00008010


	//   ....[5]....
        /*0058*/ 	.word	0x00008c00


	//   ....[6]....
        /*005c*/ 	.word	0x0000af70


	//   ....[7]....
        /*0060*/ 	.word	0x0000bb30


	//----- nvinfo : EIATTR_EXIT_INSTR_OFFSETS
	.align		4
.L_2461:
        /*0064*/ 	.byte	0x04, 0x1c
        /*0066*/ 	.short	(.L_2463 - .L_2462)


	//   ....[0]....
.L_2462:
        /*0068*/ 	.word	0x00008ee0


	//   ....[1]....
        /*006c*/ 	.word	0x0000b0c0


	//   ....[2]....
        /*0070*/ 	.word	0x0000b0e0


	//   ....[3]....
        /*0074*/ 	.word	0x0000b170


	//   ....[4]....
        /*0078*/ 	.word	0x0000b190


	//   ....[5]....
        /*007c*/ 	.word	0x0000b1b0


	//   ....[6]....
        /*0080*/ 	.word	0x0000b240


	//   ....[7]....
        /*0084*/ 	.word	0x0000b280


	//   ....[8]....
        /*0088*/ 	.word	0x0000b320


	//   ....[9]....
        /*008c*/ 	.word	0x0000b370


	//   ....[10]....
        /*0090*/ 	.word	0x0000b3a0


	//   ....[11]....
        /*0094*/ 	.word	0x0000b460


	//   ....[12]....
        /*0098*/ 	.word	0x0000b5d0


	//   ....[13]....
        /*009c*/ 	.word	0x0000b740


	//   ....[14]....
        /*00a0*/ 	.word	0x0000b8a0


	//   ....[15]....
        /*00a4*/ 	.word	0x0000b8d0


	//   ....[16]....
        /*00a8*/ 	.word	0x0000b8f0


	//   ....[17]....
        /*00ac*/ 	.word	0x0000b990


	//   ....[18]....
        /*00b0*/ 	.word	0x0000b9d0


	//   ....[19]....
        /*00b4*/ 	.word	0x0000bb40


	//   ....[20]....
        /*00b8*/ 	.word	0x0000bc50


	//   ....[21]....
        /*00bc*/ 	.word	0x0000bd90


	//   ....[22]....
        /*00c0*/ 	.word	0x0000bdd0


	//----- nvinfo : EIATTR_MAX_THREADS
	.align		4
.L_2463:
        /*00c4*/ 	.byte	0x04, 0x05
        /*00c6*/ 	.short	(.L_2465 - .L_2464)
.L_2464:
        /*00c8*/ 	.word	0x00000080
        /*00cc*/ 	.word	0x00000001
        /*00d0*/ 	.word	0x00000001


	//----- nvinfo : EIATTR_CRS_STACK_SIZE
	.align		4
.L_2465:
        /*00d4*/ 	.byte	0x04, 0x1e
        /*00d6*/ 	.short	(.L_2467 - .L_2466)
.L_2466:
        /*00d8*/ 	.word	0x00000000


	//----- nvinfo : EIATTR_CBANK_PARAM_SIZE
	.align		4
.L_2467:
        /*00dc*/ 	.byte	0x03, 0x19
        /*00de*/ 	.short	0x0228


	//----- nvinfo : EIATTR_PARAM_CBANK
	.align		4
        /*00e0*/ 	.byte	0x04, 0x0a
        /*00e2*/ 	.short	(.L_2469 - .L_2468)
	.align		4
.L_2468:
        /*00e4*/ 	.word	index@(.nv.constant0._ZN2at6native18elementwise_kernelILi128ELi4EZNS0_15gpu_kernel_implINS0_13AUnaryFunctorIiiiZZZNS0_18rshift_kernel_cudaERNS_18TensorIteratorBaseEENKUlvE_clEvENKUlvE1_clEvEUliiE_EEEEvS5_RKT_EUliE_EEviT1_)
        /*00e8*/ 	.short	0x0380
        /*00ea*/ 	.short	0x0228


	//----- nvinfo : EIATTR_SW_WAR
	.align		4
.L_2469:
        /*00ec*/ 	.byte	0x04, 0x36
        /*00ee*/ 	.short	(.L_2471 - .L_2470)
.L_2470:
        /*00f0*/ 	.word	0x00000008
.L_2471:


//--------------------- .nv.info._ZN2at6native27unrolled_elementwise_kernelINS0_13AUnaryFunctorIiiiZZZNS0_18rshift_kernel_cudaERNS_18TensorIteratorBaseEENKUlvE_clEvENKUlvE1_clEvEUliiE_EESt5arrayIPcLm2EELi4E23TrivialOffsetCalculatorILi1EjESD_NS0_6memory12LoadWithCastILi1EEENSE_13StoreWithCastILi1EEEEEviT_T0_T2_T3_T4_T5_ --------------------------
	.section	.nv.info._ZN2at6native27unrolled_elementwise_kernelINS0_13AUnaryFunctorIiiiZZZNS0_18rshift_kernel_cudaERNS_18TensorIteratorBaseEENKUlvE_clEvENKUlvE1_clEvEUliiE_EESt5arrayIPcLm2EELi4E23TrivialOffsetCalculatorILi1EjESD_NS0_6memory12LoadWithCastILi1EEENSE_13StoreWithCastILi1EEEEEviT_T0_T2_T3_T4_T5_,"",@"SHT_CUDA_INFO"
	.sectionflags	@""
	.align	4


	//----- nvinfo : EIATTR_CUDA_API_VERSION
	.align		4
        /*0000*/ 	.byte	0x04, 0x37
        /*0002*/ 	.short	(.L_2473 - .L_2472)
.L_2472:
        /*0004*/ 	.word	0x00000082


	//----- nvinfo : EIATTR_KPARAM_INFO
	.align		4
.L_2473:
        /*0008*/ 	.byte	0x04, 0x17
        /*000a*/ 	.short	(.L_2475 - .L_2474)
.L_2474:
        /*000c*/ 	.word	0x00000000
        /*0010*/ 	.short	0x0006
        /*0012*/ 	.short	0x002c
        /*0014*/ 	.byte	0x00, 0xf0, 0x21, 0x00


	//----- nvinfo : EIATTR_KPARAM_INFO
	.align		4
.L_2475:
        /*0018*/ 	.byte	0x04, 0x17
        /*001a*/ 	.short	(.L_2477 - .L_2476)
.L_2476:
        /*001c*/ 	.word	0x00000000
        /*0020*/ 	.short	0x0005
        /*0022*/ 	.short	0x0024
        /*0024*/ 	.byte	0x00, 0xf0, 0x21, 0x00


	//----- nvinfo : EIATTR_KPARAM_INFO
	.align		4
.L_2477:
        /*0028*/ 	.byte	0x04, 0x17
        /*002a*/ 	.short	(.L_2479 - .L_2478)
.L_2478:
        /*002c*/ 	.word	0x00000000
        /*0030*/ 	.short	0x0004
        /*0032*/ 	.short	0x0021
        /*0034*/ 	.byte	0x00, 0xf0, 0x05, 0x00


	//----- nvinfo : EIATTR_KPARAM_INFO
	.align		4
.L_2479:
        /*0038*/ 	.byte	0x04, 0x17
        /*003a*/ 	.short	(.L_2481 - .L_2480)
.L_2480:
        /*003c*/ 	.word	0x00000000
        /*0040*/ 	.short	0x0003
        /*0042*/ 	.short	0x0020
        /*0044*/ 	.byte	0x00, 0xf0, 0x05, 0x00


	//----- nvinfo : EIATTR_KPARAM_INFO
	.align		4
.L_2481:
        /*0048*/ 	.byte	0x04, 0x17
        /*004a*/ 	.short	(.L_2483 - .L_2482)
.L_2482:
        /*004c*/ 	.word	0x00000000
        /*0050*/ 	.short	0x0002
        /*0052*/ 	.short	0x0010
        /*0054*/ 	.byte	0x00, 0xf0, 0x41, 0x00


	//----- nvinfo : EIATTR_KPARAM_INFO
	.align		4
.L_2483:
        /*0058*/ 	.byte	0x04, 0x17
        /*005a*/ 	.short	(.L_2485 - .L_2484)
.L_2484:
        /*005c*/ 	.word	0x00000000
        /*0060*/ 	.short	0x0001
        /*0062*/ 	.short	0x0004
        /*0064*/ 	.byte	0x00, 0xf0, 0x21, 0x00


	//----- nvinfo : EIATTR_KPARAM_INFO
	.align		4
.L_2485:
        /*0068*/ 	.byte	0x04, 0x17
        /*006a*/ 	.short	(.L_2487 - .L_2486)
.L_2486:
        /*006c*/ 	.word	0x00000000
        /*0070*/ 	.short	0x0000
        /*0072*/ 	.short	0x0000
        /*0074*/ 	.byte	0x00, 0xf0, 0x11, 0x00


	//----- nvinfo : EIATTR_SPARSE_MMA_MASK
	.align		4
.L_2487:
        /*0078*/ 	.byte	0x03, 0x50
        /*007a*/ 	.short	0x0000


	//----- nvinfo : EIATTR_MAXREG_COUNT
	.align		4
        /*007c*/ 	.byte	0x03, 0x1b
        /*007e*/ 	.short	0x00ff


	//----- nvinfo : EIATTR_EXTERNS
	.align		4
        /*0080*/ 	.byte	0x04, 0x0f
        /*0082*/ 	.short	(.L_2489 - .L_2488)


	//   ....[0]....
	.align		4
.L_2488:
        /*0084*/ 	.word	index@(__assertfail)


	//----- nvinfo : EIATTR_MERCURY_ISA_VERSION
	.align		4
.L_2489:
        /*0088*/ 	.byte	0x03, 0x5f
        /*008a*/ 	.short	0x0101


	//----- nvinfo : EIATTR_VRC_CTA_INIT_COUNT
	.align		4
        /*008c*/ 	.byte	0x02, 0x4a
	.zero		1
	.zero		1


	//----- nvinfo : EIATTR_SYSCALL_OFFSETS
	.align		4
        /*0090*/ 	.byte	0x04, 0x46
        /*0092*/ 	.short	(.L_2491 - .L_2490)


	//   ....[0]....
.L_2490:
        /*0094*/ 	.word	0x00000dc0


	//   ....[1]....
        /*0098*/ 	.word	0x00001ce0


	//   ....[2]....
        /*009c*/ 	.word	0x00002b50


	//   ....[3]....
        /*00a0*/ 	.word	0x000039c0


	//   ....[4]....
        /*00a4*/ 	.word	0x00004800


	//   ....[5]....
        /*00a8*/ 	.word	0x00005530


	//   ....[6]....
        /*00ac*/ 	.word	0x000063c0


	//   ....[7]....
        /*00b0*/ 	.word	0x00007230


	//----- nvinfo : EIATTR_EXIT_INSTR_OFFSETS
	.align		4
.L_2491:
        /*00b4*/ 	.byte	0x04, 0x1c
        /*00b6*/ 	.short	(.L_2493 - .L_2492)


	//   ....[0]....
.L_2492:
        /*00b8*/ 	.word	0x00006690


	//   ....[1]....
        /*00bc*/ 	.word	0x000067c0


	//   ....[2]....
        /*00c0*/ 	.word	0x000067e0


	//   ....[3]....
        /*00c4*/ 	.word	0x00006870


	//   ....[4]....
        /*00c8*/ 	.word	0x00006890


	//   ....[5]....
        /*00cc*/ 	.word	0x000068b0


	//   ....[6]....
        /*00d0*/ 	.word	0x00006940


	//   ....[7]....
        /*00d4*/ 	.word	0x00006980


	//   ....[8]....
        /*00d8*/ 	.word	0x00006a20


	//   ....[9]....
        /*00dc*/ 	.word	0x00006a70


	//   ....[10]....
        /*00e0*/ 	.word	0x00006aa0


	//   ....[11]....
        /*00e4*/ 	.word	0x00006b60


	//   ....[12]....
        /*00e8*/ 	.word	0x00006cd0


	//   ....[13]....
        /*00ec*/ 	.word	0x00006e40


	//   ....[14]....
        /*00f0*/ 	.word	0x00006fa0


	//   ....[15]....
        /*00f4*/ 	.word	0x00006fd0


	//   ....[16]....
        /*00f8*/ 	.word	0x00006ff0


	//   ....[17]....
        /*00fc*/ 	.word	0x00007090


	//   ....[18]....
        /*0100*/ 	.word	0x000070d0


	//   ....[19]....
        /*0104*/ 	.word	0x00007240


	//   ....[20]....
        /*0108*/ 	.word	0x00007350


	//   ....[21]....
        /*010c*/ 	.word	0x00007490


	//   ....[22]....
        /*0110*/ 	.word	0x000074d0


	//----- nvinfo : EIATTR_MAX_THREADS
	.align		4
.L_2493:
        /*0114*/ 	.byte	0x04, 0x05
        /*0116*/ 	.short	(.L_2495 - .L_2494)
.L_2494:
        /*0118*/ 	.word	0x00000080
        /*011c*/ 	.word	0x00000001
        /*0120*/ 	.word	0x00000001


	//----- nvinfo : EIATTR_CRS_STACK_SIZE
	.align		4
.L_2495:
        /*0124*/ 	.byte	0x04, 0x1e
        /*0126*/ 	.short	(.L_2497 - .L_2496)
.L_2496:
        /*0128*/ 	.word	0x00000000


	//----- nvinfo : EIATTR_CBANK_PARAM_SIZE
	.align		4
.L_2497:
        /*012c*/ 	.byte	0x03, 0x19
        /*012e*/ 	.short	0x0034


	//----- nvinfo : EIATTR_PARAM_CBANK
	.align		4
        /*0130*/ 	.byte	0x04, 0x0a
        /*0132*/ 	.short	(.L_2499 - .L_2498)
	.align		4
.L_2498:
        /*0134*/ 	.word	index@(.nv.constant0._ZN2at6native27unrolled_elementwise_kernelINS0_13AUnaryFunctorIiiiZZZNS0_18rshift_kernel_cudaERNS_18TensorIteratorBaseEENKUlvE_clEvENKUlvE1_clEvEUliiE_EESt5arrayIPcLm2EELi4E23TrivialOffsetCalculatorILi1EjESD_NS0_6memory12LoadWithCastILi1EEENSE_13StoreWithCastILi1EEEEEviT_T0_T2_T3_T4_T5_)
        /*0138*/ 	.short	0x0380
        /*013a*/ 	.short	0x0034


	//----- nvinfo : EIATTR_SW_WAR
	.align		4
.L_2499:
        /*013c*/ 	.byte	0x04, 0x36
        /*013e*/ 	.short	(.L_2501 - .L_2500)
.L_2500:
        /*0140*/ 	.word	0x00000008
.L_2501:


//--------------------- .nv.info._ZN2at6native18elementwise_kernelILi128ELi2EZNS0_22gpu_kernel_impl_nocastINS0_13AUnaryFunctorIiiiZZZNS0_18rshift_kernel_cudaERNS_18TensorIteratorBaseEENKUlvE_clEvENKUlvE1_clEvEUliiE_EEEEvS5_RKT_EUliE_EEviT1_ --------------------------
	.section	.nv.info._ZN2at6native18elementwise_kernelILi128ELi2EZNS0_22gpu_kernel_impl_nocastINS0_13AUnaryFunctorIiiiZZZNS0_18rshift_kernel_cudaERNS_18TensorIteratorBaseEENKUlvE_clEvENKUlvE1_clEvEUliiE_EEEEvS5_RKT_EUliE_EEviT1_,"",@"SHT_CUDA_INFO"
	.sectionflags	@""
	.align	4


	//----- nvinfo : EIATTR_CUDA_API_VERSION
	.align		4
        /*0000*/ 	.byte	0x04, 0x37
        /*0002*/ 	.short	(.L_2503 - .L_2502)
.L_2502:
        /*0004*/ 	.word	0x00000082


	//----- nvinfo : EIATTR_KPARAM_INFO
	.align		4
.L_2503:
        /*0008*/ 	.byte	0x04, 0x17
        /*000a*/ 	.short	(.L_2505 - .L_2504)
.L_2504:
        /*000c*/ 	.word	0x00000000
        /*0010*/ 	.short	0x0001
        /*0012*/ 	.short	0x0008
        /*0014*/ 	.byte	0x00, 0xf0, 0x61, 0x08


	//----- nvinfo : EIATTR_KPARAM_INFO
	.align		4
.L_2505:
        /*0018*/ 	.byte	0x04, 0x17
        /*001a*/ 	.short	(.L_2507 - .L_2506)
.L_2506:
        /*001c*/ 	.word	0x00000000
        /*0020*/ 	.short	0x0000
        /*0022*/ 	.short	0x0000
        /*0024*/ 	.byte	0x00, 0xf0, 0x11, 0x00


	//----- nvinfo : EIATTR_SPARSE_MMA_MASK
	.align		4
.L_2507:
        /*0028*/ 	.byte	0x03, 0x50
        /*002a*/ 	.short	0x0000


	//----- nvinfo : EIATTR_MAXREG_COUNT
	.align		4
        /*002c*/ 	.byte	0x03, 0x1b
        /*002e*/ 	.short	0x0080


	//----- nvinfo : EIATTR_MERCURY_ISA_VERSION
	.align		4
        /*0030*/ 	.byte	0x03, 0x5f
        /*0032*/ 	.short	0x0101


	//----- nvinfo : EIATTR_VRC_CTA_INIT_COUNT
	.align		4
        /*0034*/ 	.byte	0x02, 0x4a
	.zero		1
	.zero		1


	//----- nvinfo : EIATTR_EXIT_INSTR_OFFSETS
	.align		4
        /*0038*/ 	.byte	0x04, 0x1c
        /*003a*/ 	.short	(.L_2509 - .L_2508)


	//   ....[0]....
.L_2508:
        /*003c*/ 	.word	0x00000170


	//   ....[1]....
        /*0040*/ 	.word	0x000001f0


	//   ....[2]....
        /*0044*/ 	.word	0x000015e0


	//   ....[3]....
        /*0048*/ 	.word	0x00002930


	//----- nvinfo : EIATTR_MAX_THREADS
	.align		4
.L_2509:
        /*004c*/ 	.byte	0x04, 0x05
        /*004e*/ 	.short	(.L_2511 - .L_2510)
.L_2510:
        /*0050*/ 	.word	0x00000080
        /*0054*/ 	.word	0x00000001
        /*0058*/ 	.word	0x00000001


	//----- nvinfo : EIATTR_CRS_STACK_SIZE
	.align		4
.L_2511:
        /*005c*/ 	.byte	0x04, 0x1e
        /*005e*/ 	.short	(.L_2513 - .L_2512)
.L_2512:
        /*0060*/ 	.word	0x00000000


	//----- nvinfo : EIATTR_CBANK_PARAM_SIZE
	.align		4
.L_2513:
        /*0064*/ 	.byte	0x03, 0x19
        /*0066*/ 	.short	0x0220


	//----- nvinfo : EIATTR_PARAM_CBANK
	.align		4
        /*0068*/ 	.byte	0x04, 0x0a
        /*006a*/ 	.short	(.L_2515 - .L_2514)
	.align		4
.L_2514:
        /*006c*/ 	.word	index@(.nv.constant0._ZN2at6native18elementwise_kernelILi128ELi2EZNS0_22gpu_kernel_impl_nocastINS0_13AUnaryFunctorIiiiZZZNS0_18rshift_kernel_cudaERNS_18TensorIteratorBaseEENKUlvE_clEvENKUlvE1_clEvEUliiE_EEEEvS5_RKT_EUliE_EEviT1_)
        /*0070*/ 	.short	0x0380
        /*0072*/ 	.short	0x0220


	//----- nvinfo : EIATTR_SW_WAR
	.align		4
.L_2515:
        /*0074*/ 	.byte	0x04, 0x36
        /*0076*/ 	.short	(.L_2517 - .L_2516)
.L_2516:
        /*0078*/ 	.word	0x00000008
.L_2517:


//--------------------- .nv.info._ZN2at6native27unrolled_elementwise_kernelINS0_13AUnaryFunctorIiiiZZZNS0_18rshift_kernel_cudaERNS_18TensorIteratorBaseEENKUlvE_clEvENKUlvE1_clEvEUliiE_EESt5arrayIPcLm2EELi4E23TrivialOffsetCalculatorILi1EjESD_NS0_6memory15LoadWithoutCastENSE_16StoreWithoutCastEEEviT_T0_T2_T3_T4_T5_ --------------------------
	.section	.nv.info._ZN2at6native27unrolled_elementwise_kernelINS0_13AUnaryFunctorIiiiZZZNS0_18rshift_kernel_cudaERNS_18TensorIteratorBaseEENKUlvE_clEvENKUlvE1_clEvEUliiE_EESt5arrayIPcLm2EELi4E23TrivialOffsetCalculatorILi1EjESD_NS0_6memory15LoadWithoutCastENSE_16StoreWithoutCastEEEviT_T0_T2_T3_T4_T5_,"",@"SHT_CUDA_INFO"
	.sectionflags	@""
	.align	4


	//----- nvinfo : EIATTR_CUDA_API_VERSION
	.align		4
        /*0000*/ 	.byte	0x04, 0x37
        /*0002*/ 	.short	(.L_2519 - .L_2518)
.L_2518:
        /*0004*/ 	.word	0x00000082


	//----- nvinfo : EIATTR_KPARAM_INFO
	.align		4
.L_2519:
        /*0008*/ 	.byte	0x04, 0x17
        /*000a*/ 	.short	(.L_2521 - .L_2520)
.L_2520:
        /*000c*/ 	.word	0x00000000
        /*0010*/ 	.short	0x0006
        /*0012*/ 	.short	0x0023
        /*0014*/ 	.byte	0x00, 0xf0, 0x05, 0x00


	//----- nvinfo : EIATTR_KPARAM_INFO
	.align		4
.L_2521:
        /*0018*/ 	.byte	0x04, 0x17
        /*001a*/ 	.short	(.L_2523 - .L_2522)
.L_2522:
        /*001c*/ 	.word	0x00000000
        /*0020*/ 	.short	0x0005
        /*0022*/ 	.short	0x0022
        /*0024*/ 	.byte	0x00, 0xf0, 0x05, 0x00


	//----- nvinfo : EIATTR_KPARAM_INFO
	.align		4
.L_2523:
        /*0028*/ 	.byte	0x04, 0x17
        /*002a*/ 	.short	(.L_2525 - .L_2524)
.L_2524:
        /*002c*/ 	.word	0x00000000
        /*0030*/ 	.short	0x0004
        /*0032*/ 	.short	0x0021
        /*0034*/ 	.byte	0x00, 0xf0, 0x05, 0x00


	//----- nvinfo : EIATTR_KPARAM_INFO
	.align		4
.L_2525:
        /*0038*/ 	.byte	0x04, 0x17
        /*003a*/ 	.short	(.L_2527 - .L_2526)
.L_2526:
        /*003c*/ 	.word	0x00000000
        /*0040*/ 	.short	0x0003
        /*0042*/ 	.short	0x0020
        /*0044*/ 	.byte	0x00, 0xf0, 0x05, 0x00


	//----- nvinfo : EIATTR_KPARAM_INFO
	.align		4
.L_2527:
        /*0048*/ 	.byte	0x04, 0x17
        /*004a*/ 	.short	(.L_2529 - .L_2528)
.L_2528:
        /*004c*/ 	.word	0x00000000
        /*0050*/ 	.short	0x0002
        /*0052*/ 	.short	0x0010
        /*0054*/ 	.byte	0x00, 0xf0, 0x41, 0x00


	//----- nvinfo : EIATTR_KPARAM_INFO
	.align		4
.L_2529:
        /*0058*/ 	.byte	0x04, 0x17
        /*005a*/ 	.short	(.L_2531 - .L_2530)
.L_2530:
        /*005c*/ 	.word	0x00000000
        /*0060*/ 	.short	0x0001
        /*0062*/ 	.short	0x0004
        /*0064*/ 	.byte	0x00, 0xf0, 0x21, 0x00


	//----- nvinfo : EIATTR_KPARAM_INFO
	.align		4
.L_2531:
        /*0068*/ 	.byte	0x04, 0x17
        /*006a*/ 	.short	(.L_2533 - .L_2532)
.L_2532:
        /*006c*/ 	.word	0x00000000
        /*0070*/ 	.short	0x0000
        /*0072*/ 	.short	0x0000
        /*0074*/ 	.byte	0x00, 0xf0, 0x11, 0x00


	//----- nvinfo : EIATTR_SPARSE_MMA_MASK
	.align		4
.L_2533:
        /*0078*/ 	.byte	0x03, 0x50
        /*007a*/ 	.short	0x0000


	//----- nvinfo : EIATTR_MAXREG_COUNT
	.align		4
        /*007c*/ 	.byte	0x03, 0x1b
        /*007e*/ 	.short	0x00ff


	//----- nvinfo : EIATTR_MERCURY_ISA_VERSION
	.align		4
        /*0080*/ 	.byte	0x03, 0x5f
        /*0082*/ 	.short	0x0101


	//----- nvinfo : EIATTR_VRC_CTA_INIT_COUNT
	.align		4
        /*0084*/ 	.byte	0x02, 0x4a
	.zero		1
	.zero		1


	//----- nvinfo : EIATTR_EXIT_INSTR_OFFSETS
	.align		4
        /*0088*/ 	.byte	0x04, 0x1c
        /*008a*/ 	.short	(.L_2535 - .L_2534)


	//   ....[0]....
.L_2534:
        /*008c*/ 	.word	0x00000440


	//   ....[1]....
        /*0090*/ 	.word	0x00000490


	//----- nvinfo : EIATTR_MAX_THREADS
	.align		4
.L_2535:
        /*0094*/ 	.byte	0x04, 0x05
        /*0096*/ 	.short	(.L_2537 - .L_2536)
.L_2536:
        /*0098*/ 	.word	0x00000080
        /*009c*/ 	.word	0x00000001
        /*00a0*/ 	.word	0x00000001


	//----- nvinfo : EIATTR_CRS_STACK_SIZE
	.align		4
.L_2537:
        /*00a4*/ 	.byte	0x04, 0x1e
        /*00a6*/ 	.short	(.L_2539 - .L_2538)
.L_2538:
        /*00a8*/ 	.word	0x00000000


	//----- nvinfo : EIATTR_CBANK_PARAM_SIZE
	.align		4
.L_2539:
        /*00ac*/ 	.byte	0x03, 0x19
        /*00ae*/ 	.short	0x0024


	//----- nvinfo : EIATTR_PARAM_CBANK
	.align		4
        /*00b0*/ 	.byte	0x04, 0x0a
        /*00b2*/ 	.short	(.L_2541 - .L_2540)
	.align		4
.L_2540:
        /*00b4*/ 	.word	index@(.nv.constant0._ZN2at6native27unrolled_elementwise_kernelINS0_13AUnaryFunctorIiiiZZZNS0_18rshift_kernel_cudaERNS_18TensorIteratorBaseEENKUlvE_clEvENKUlvE1_clEvEUliiE_EESt5arrayIPcLm2EELi4E23TrivialOffsetCalculatorILi1EjESD_NS0_6memory15LoadWithoutCastENSE_16StoreWithoutCastEEEviT_T0_T2_T3_T4_T5_)
        /*00b8*/ 	.short	0x0380
        /*00ba*/ 	.short	0x0024


	//----- nvinfo : EIATTR_SW_WAR
	.align		4
.L_2541:
        /*00bc*/ 	.byte	0x04, 0x36
        /*00be*/ 	.short	(.L_2543 - .L_2542)
.L_2542:
        /*00c0*/ 	.word	0x00000008
.L_2543:


//--------------------- .nv.info._ZN2at6native29vectorized_elementwise_kernelILi2ENS0_13AUnaryFunctorIiiiZZZNS0_18rshift_kernel_cudaERNS_18TensorIteratorBaseEENKUlvE_clEvENKUlvE1_clEvEUliiE_EESt5arrayIPcLm2EEEEviT0_T1_ --------------------------
	.section	.nv.info._ZN2at6native29vectorized_elementwise_kernelILi2ENS0_13AUnaryFunctorIiiiZZZNS0_18rshift_kernel_cudaERNS_18TensorIteratorBaseEENKUlvE_clEvENKUlvE1_clEvEUliiE_EESt5arrayIPcLm2EEEEviT0_T1_,"",@"SHT_CUDA_INFO"
	.sectionflags	@""
	.align	4


	//----- nvinfo : EIATTR_CUDA_API_VERSION
	.align		4
        /*0000*/ 	.byte	0x04, 0x37
        /*0002*/ 	.short	(.L_2545 - .L_2544)
.L_2544:
        /*0004*/ 	.word	0x00000082


	//----- nvinfo : EIATTR_KPARAM_INFO
	.align		4
.L_2545:
        /*0008*/ 	.byte	0x04, 0x17
        /*000a*/ 	.short	(.L_2547 - .L_2546)
.L_2546:
        /*000c*/ 	.word	0x00000000
        /*0010*/ 	.short	0x0002
        /*0012*/ 	.short	0x0010
        /*0014*/ 	.byte	0x00, 0xf0, 0x41, 0x00


	//----- nvinfo : EIATTR_KPARAM_INFO
	.align		4
.L_2547:
        /*0018*/ 	.byte	0x04, 0x17
        /*001a*/ 	.short	(.L_2549 - .L_2548)
.L_2548:
        /*001c*/ 	.word	0x00000000
        /*0020*/ 	.short	0x0001
        /*0022*/ 	.short	0x0004
        /*0024*/ 	.byte	0x00, 0xf0, 0x21, 0x00


	//----- nvinfo : EIATTR_KPARAM_INFO
	.align		4
.L_2549:
        /*0028*/ 	.byte	0x04, 0x17
        /*002a*/ 	.short	(.L_2551 - .L_2550)
.L_2550:
        /*002c*/ 	.word	0x00000000
        /*0030*/ 	.short	0x0000
        /*0032*/ 	.short	0x0000
        /*0034*/ 	.byte	0x00, 0xf0, 0x11, 0x00


	//----- nvinfo : EIATTR_SPARSE_MMA_MASK
	.align		4
.L_2551:
        /*0038*/ 	.byte	0x03, 0x50
        /*003a*/ 	.short	0x0000


	//----- nvinfo : EIATTR_MAXREG_COUNT
	.align		4
        /*003c*/ 	.byte	0x03, 0x1b
        /*003e*/ 	.short	0x00ff


	//----- nvinfo : EIATTR_MERCURY_ISA_VERSION
	.align		4
        /*0040*/ 	.byte	0x03, 0x5f
        /*0042*/ 	.short	0x0101


	//----- nvinfo : EIATTR_VRC_CTA_INIT_COUNT
	.align		4
        /*0044*/ 	.byte	0x02, 0x4a
	.zero		1
	.zero		1


	//----- nvinfo : EIATTR_EXIT_INSTR_OFFSETS
	.align		4
        /*0048*/ 	.byte	0x04, 0x1c
        /*004a*/ 	.short	(.L_2553 - .L_2552)


	//   ....[0]....
.L_2552:
        /*004c*/ 	.word	0x00000890


	//   ....[1]....
        /*0050*/ 	.word	0x000008e0


	//   ....[2]....
        /*0054*/ 	.word	0x00000af0


	//----- nvinfo : EIATTR_MAX_THREADS
	.align		4
.L_2553:
        /*0058*/ 	.byte	0x04, 0x05
        /*005a*/ 	.short	(.L_2555 - .L_2554)
.L_2554:
        /*005c*/ 	.word	0x00000080
        /*0060*/ 	.word	0x00000001
        /*0064*/ 	.word	0x00000001


	//----- nvinfo : EIATTR_CRS_STACK_SIZE
	.align		4
.L_2555:
        /*0068*/ 	.byte	0x04, 0x1e
        /*006a*/ 	.short	(.L_2557 - .L_2556)
.L_2556:
        /*006c*/ 	.word	0x00000000


	//----- nvinfo : EIATTR_CBANK_PARAM_SIZE
	.align		4
.L_2557:
        /*0070*/ 	.byte	0x03, 0x19
        /*0072*/ 	.short	0x0020


	//----- nvinfo : EIATTR_PARAM_CBANK
	.align		4
        /*0074*/ 	.byte	0x04, 0x0a
        /*0076*/ 	.short	(.L_2559 - .L_2558)
	.align		4
.L_2558:
        /*0078*/ 	.word	index@(.nv.constant0._ZN2at6native29vectorized_elementwise_kernelILi2ENS0_13AUnaryFunctorIiiiZZZNS0_18rshift_kernel_cudaERNS_18TensorIteratorBaseEENKUlvE_clEvENKUlvE1_clEvEUliiE_EESt5arrayIPcLm2EEEEviT0_T1_)
        /*007c*/ 	.short	0x0380
        /*007e*/ 	.short	0x0020


	//----- nvinfo : EIATTR_SW_WAR
	.align		4
.L_2559:
        /*0080*/ 	.byte	0x04, 0x36
        /*0082*/ 	.short	(.L_2561 - .L_2560)
.L_2560:
        /*0084*/ 	.word	0x00000008
.L_2561:


//--------------------- .nv.info._ZN2at6native29vectorized_elementwise_kernelILi4ENS0_13AUnaryFunctorIiiiZZZNS0_18rshift_kernel_cudaERNS_18TensorIteratorBaseEENKUlvE_clEvENKUlvE1_clEvEUliiE_EESt5arrayIPcLm2EEEEviT0_T1_ --------------------------
	.section	.nv.info._ZN2at6native29vectorized_elementwise_kernelILi4ENS0_13AUnaryFunctorIiiiZZZNS0_18rshift_kernel_cudaERNS_18TensorIteratorBaseEENKUlvE_clEvENKUlvE1_clEvEUliiE_EESt5arrayIPcLm2EEEEviT0_T1_,"",@"SHT_CUDA_INFO"
	.sectionflags	@""
	.align	4


	//----- nvinfo : EIATTR_CUDA_API_VERSION
	.align		4
        /*0000*/ 	.byte	0x04, 0x37
        /*0002*/ 	.short	(.L_2563 - .L_2562)
.L_2562:
        /*0004*/ 	.word	0x00000082


	//----- nvinfo : EIATTR_KPARAM_INFO
	.align		4
.L_2563:
        /*0008*/ 	.byte	0x04, 0x17
        /*000a*/ 	.short	(.L_2565 - .L_2564)
.L_2564:
        /*000c*/ 	.word	0x00000000
        /*0010*/ 	.short	0x0002
        /*0012*/ 	.short	0x0010
        /*0014*/ 	.byte	0x00, 0xf0, 0x41, 0x00


	//----- nvinfo : EIATTR_KPARAM_INFO
	.align		4
.L_2565:
        /*0018*/ 	.byte	0x04, 0x17
        /*001a*/ 	.short	(.L_2567 - .L_2566)
.L_2566:
        /*001c*/ 	.word	0x00000000
        /*0020*/ 	.short	0x0001
        /*0022*/ 	.short	0x0004
        /*0024*/ 	.byte	0x00, 0xf0, 0x21, 0x00


	//----- nvinfo : EIATTR_KPARAM_INFO
	.align		4
.L_2567:
        /*0028*/ 	.byte	0x04, 0x17
        /*002a*/ 	.short	(.L_2569 - .L_2568)
.L_2568:
        /*002c*/ 	.word	0x00000000
        /*0030*/ 	.short	0x0000
        /*0032*/ 	.short	0x0000
        /*0034*/ 	.byte	0x00, 0xf0, 0x11, 0x00


	//----- nvinfo : EIATTR_SPARSE_MMA_MASK
	.align		4
.L_2569:
        /*0038*/ 	.byte	0x03, 0x50
        /*003a*/ 	.short	0x0000


	//----- nvinfo : EIATTR_MAXREG_COUNT
	.align		4
        /*003c*/ 	.byte	0x03, 0x1b
        /*003e*/ 	.short	0x00ff


	//----- nvinfo : EIATTR_MERCURY_ISA_VERSION
	.align		4
        /*0040*/ 	.byte	0x03, 0x5f
        /*0042*/ 	.short	0x0101


	//----- nvinfo : EIATTR_VRC_CTA_INIT_COUNT
	.align		4
        /*0044*/ 	.byte	0x02, 0x4a
	.zero		1
	.zero		1


	//----- nvinfo : EIATTR_EXIT_INSTR_OFFSETS
	.align		4
        /*0048*/ 	.byte	0x04, 0x1c
        /*004a*/ 	.short	(.L_2571 - .L_2570)


	//   ....[0]....
.L_2570:
        /*004c*/ 	.word	0x00000890


	//   ....[1]....
        /*0050*/ 	.word	0x000008e0


	//   ....[2]....
        /*0054*/ 	.word	0x00000ab0


	//----- nvinfo : EIATTR_MAX_THREADS
	.align		4
.L_2571:
        /*0058*/ 	.byte	0x04, 0x05
        /*005a*/ 	.short	(.L_2573 - .L_2572)
.L_2572:
        /*005c*/ 	.word	0x00000080
        /*0060*/ 	.word	0x00000001
        /*0064*/ 	.word	0x00000001


	//----- nvinfo : EIATTR_CRS_STACK_SIZE
	.align		4
.L_2573:
        /*0068*/ 	.byte	0x04, 0x1e
        /*006a*/ 	.short	(.L_2575 - .L_2574)
.L_2574:
        /*006c*/ 	.word	0x00000000


	//----- nvinfo : EIATTR_CBANK_PARAM_SIZE
	.align		4
.L_2575:
        /*0070*/ 	.byte	0x03, 0x19
        /*0072*/ 	.short	0x0020


	//----- nvinfo : EIATTR_PARAM_CBANK
	.align		4
        /*0074*/ 	.byte	0x04, 0x0a
        /*0076*/ 	.short	(.L_2577 - .L_2576)
	.align		4
.L_2576:
        /*0078*/ 	.word	index@(.nv.constant0._ZN2at6native29vectorized_elementwise_kernelILi4ENS0_13AUnaryFunctorIiiiZZZNS0_18rshift_kernel_cudaERNS_18TensorIteratorBaseEENKUlvE_clEvENKUlvE1_clEvEUliiE_EESt5arrayIPcLm2EEEEviT0_T1_)
        /*007c*/ 	.short	0x0380
        /*007e*/ 	.short	0x0020


	//----- nvinfo : EIATTR_SW_WAR
	.align		4
.L_2577:
        /*0080*/ 	.byte	0x04, 0x36
        /*0082*/ 	.short	(.L_2579 - .L_2578)
.L_2578:
        /*0084*/ 	.word	0x00000008
.L_2579:


//--------------------- .nv.info._ZN2at6native29vectorized_elementwise_kernelILi8ENS0_13AUnaryFunctorIiiiZZZNS0_18rshift_kernel_cudaERNS_18TensorIteratorBaseEENKUlvE_clEvENKUlvE1_clEvEUliiE_EESt5arrayIPcLm2EEEEviT0_T1_ --------------------------
	.section	.nv.info._ZN2at6native29vectorized_elementwise_kernelILi8ENS0_13AUnaryFunctorIiiiZZZNS0_18rshift_kernel_cudaERNS_18TensorIteratorBaseEENKUlvE_clEvENKUlvE1_clEvEUliiE_EESt5arrayIPcLm2EEEEviT0_T1_,"",@"SHT_CUDA_INFO"
	.sectionflags	@""
	.align	4


	//----- nvinfo : EIATTR_CUDA_API_VERSION
	.align		4
        /*0000*/ 	.byte	0x04, 0x37
        /*0002*/ 	.short	(.L_2581 - .L_2580)
.L_2580:
        /*0004*/ 	.word	0x00000082


	//----- nvinfo : EIATTR_KPARAM_INFO
	.align		4
.L_2581:
        /*0008*/ 	.byte	0x04, 0x17
        /*000a*/ 	.short	(.L_2583 - .L_2582)
.L_2582:
        /*000c*/ 	.word	0x00000000
        /*0010*/ 	.short	0x0002
        /*0012*/ 	.short	0x0010
        /*0014*/ 	.byte	0x00, 0xf0, 0x41, 0x00


	//----- nvinfo : EIATTR_KPARAM_INFO
	.align		4
.L_2583:
        /*0018*/ 	.byte	0x04, 0x17
        /*001a*/ 	.short	(.L_2585 - .L_2584)
.L_2584:
        /*001c*/ 	.word	0x00000000
        /*0020*/ 	.short	0x0001
        /*0022*/ 	.short	0x0004
        /*0024*/ 	.byte	0x00, 0xf0, 0x21, 0x00


	//----- nvinfo : EIATTR_KPARAM_INFO
	.align		4
.L_2585:
        /*0028*/ 	.byte	0x04, 0x17
        /*002a*/ 	.short	(.L_2587 - .L_2586)
.L_2586:
        /*002c*/ 	.word	0x00000000
        /*0030*/ 	.short	0x0000
        /*0032*/ 	.short	0x0000
        /*0034*/ 	.byte	0x00, 0xf0, 0x11, 0x00


	//----- nvinfo : EIATTR_SPARSE_MMA_MASK
	.align		4
.L_2587:
        /*0038*/ 	.byte	0x03, 0x50
        /*003a*/ 	.short	0x0000


	//----- nvinfo : EIATTR_MAXREG_COUNT
	.align		4
        /*003c*/ 	.byte	0x03, 0x1b
        /*003e*/ 	.short	0x00ff


	//----- nvinfo : EIATTR_MERCURY_ISA_VERSION
	.align		4
        /*0040*/ 	.byte	0x03, 0x5f
        /*0042*/ 	.short	0x0101


	//----- nvinfo : EIATTR_VRC_CTA_INIT_COUNT
	.align		4
        /*0044*/ 	.byte	0x02, 0x4a
	.zero		1
	.zero		1


	//----- nvinfo : EIATTR_EXIT_INSTR_OFFSETS
	.align		4
        /*0048*/ 	.byte	0x04, 0x1c
        /*004a*/ 	.short	(.L_2589 - .L_2588)


	//   ....[0]....
.L_2588:
        /*004c*/ 	.word	0x00000010


	//----- nvinfo : EIATTR_MAX_THREADS
	.align		4
.L_2589:
        /*0050*/ 	.byte	0x04, 0x05
        /*0052*/ 	.short	(.L_2591 - .L_2590)
.L_2590:
        /*0054*/ 	.word	0x00000080
        /*0058*/ 	.word	0x00000001
        /*005c*/ 	.word	0x00000001


	//----- nvinfo : EIATTR_CBANK_PARAM_SIZE
	.align		4
.L_2591:
        /*0060*/ 	.byte	0x03, 0x19
        /*0062*/ 	.short	0x0020


	//----- nvinfo : EIATTR_PARAM_CBANK
	.align		4
        /*0064*/ 	.byte	0x04, 0x0a
        /*0066*/ 	.short	(.L_2593 - .L_2592)
	.align		4
.L_2592:
        /*0068*/ 	.word	index@(.nv.constant0._ZN2at6native29vectorized_elementwise_kernelILi8ENS0_13AUnaryFunctorIiiiZZZNS0_18rshift_kernel_cudaERNS_18TensorIteratorBaseEENKUlvE_clEvENKUlvE1_clEvEUliiE_EESt5arrayIPcLm2EEEEviT0_T1_)
        /*006c*/ 	.short	0x0380
        /*006e*/ 	.short	0x0020


	//----- nvinfo : EIATTR_SW_WAR
	.align		4
.L_2593:
        /*0070*/ 	.byte	0x04, 0x36
        /*0072*/ 	.short	(.L_2595 - .L_2594)
.L_2594:
        /*0074*/ 	.word	0x00000008
.L_2595:


//--------------------- .nv.info._ZN2at6native18elementwise_kernelILi128ELi4EZNS0_15gpu_kernel_implINS0_13BinaryFunctorIaaaZZZNS0_18rshift_kernel_cudaERNS_18TensorIteratorBaseEENKUlvE_clEvENKUlvE0_clEvEUlaaE_EEEEvS5_RKT_EUliE_EEviT1_ --------------------------
	.section	.nv.info._ZN2at6native18elementwise_kernelILi128ELi4EZNS0_15gpu_kernel_implINS0_13BinaryFunctorIaaaZZZNS0_18rshift_kernel_cudaERNS_18TensorIteratorBaseEENKUlvE_clEvENKUlvE0_clEvEUlaaE_EEEEvS5_RKT_EUliE_EEviT1_,"",@"SHT_CUDA_INFO"
	.sectionflags	@""
	.align	4


	//----- nvinfo : EIATTR_CUDA_API_VERSION
	.align		4
        /*0000*/ 	.byte	0x04, 0x37
        /*0002*/ 	.short	(.L_2597 - .L_2596)
.L_2596:
        /*0004*/ 	.word	0x00000082


	//----- nvinfo : EIATTR_KPARAM_INFO
	.align		4
.L_2597:
        /*0008*/ 	.byte	0x04, 0x17
        /*000a*/ 	.short	(.L_2599 - .L_2598)
.L_2598:
        /*000c*/ 	.word	0x00000000
        /*0010*/ 	.short	0x0001
        /*0012*/ 	.short	0x0008
        /*0014*/ 	.byte	0x00, 0xf0, 0x21, 0x0a


	//----- nvinfo : EIATTR_KPARAM_INFO
	.align		4
.L_2599:
        /*0018*/ 	.byte	0x04, 0x17
        /*001a*/ 	.short	(.L_2601 - .L_2600)
.L_2600:
        /*001c*/ 	.word	0x00000000
        /*0020*/ 	.short	0x0000
        /*0022*/ 	.short	0x0000
        /*0024*/ 	.byte	0x00, 0xf0, 0x11, 0x00


	//----- nvinfo : EIATTR_SPARSE_MMA_MASK
	.align		4
.L_2601:
        /*0028*/ 	.byte	0x03, 0x50
        /*002a*/ 	.short	0x0000


	//----- nvinfo : EIATTR_MAXREG_COUNT
	.align		4
        /*002c*/ 	.byte	0x03, 0x1b
        /*002e*/ 	.short	0x0080


	//----- nvinfo : EIATTR_EXTERNS
	.align		4
        /*0030*/ 	.byte	0x04, 0x0f
        /*0032*/ 	.short	(.L_2603 - .L_2602)


	//   ....[0]....
	.align		4
.L_2602:
        /*0034*/ 	.word	index@(__assertfail)


	//----- nvinfo : EIATTR_MERCURY_ISA_VERSION
	.align		4
.L_2603:
        /*0038*/ 	.byte	0x03, 0x5f
        /*003a*/ 	.short	0x0101


	//----- nvinfo : EIATTR_VRC_CTA_INIT_COUNT
	.align		4
        /*003c*/ 	.byte	0x02, 0x4a
	.zero		1
	.zero		1


	//----- nvinfo : EIATTR_SYSCALL_OFFSETS
	.align		4
        /*0040*/ 	.byte	0x04, 0x46
        /*0042*/ 	.short	(.L_2605 - .L_2604)


	//   ....[0]....
.L_2604:
        /*0044*/ 	.word	0x00002460


	//   ....[1]....
        /*0048*/ 	.word	0x000032b0


	//   ....[2]....
        /*004c*/ 	.word	0x00004150


	//   ....[3]....
        /*0050*/ 	.word	0x00006760


	//   ....[4]....
        /*0054*/ 	.word	0x000075b0


	//   ....[5]....
        /*0058*/ 	.word	0x00008290


	//   ....[6]....
        /*005c*/ 	.word	0x0000a9a0


	//   ....[7]....
        /*0060*/ 	.word	0x0000b7f0


	//   ....[8]....
        /*0064*/ 	.word	0x0000c4d0


	//   ....[9]....
        /*0068*/ 	.word	0x0000ec00


	//   ....[10]....
        /*006c*/ 	.word	0x0000fa50


	//   ....[11]....
        /*0070*/ 	.word	0x000106e0


	//----- nvinfo : EIATTR_EXIT_INSTR_OFFSETS
	.align		4
.L_2605:
        /*0074*/ 	.byte	0x04, 0x1c
        /*0076*/ 	.short	(.L_2607 - .L_2606)


	//   ....[0]....
.L_2606:
        /*0078*/ 	.word	0x0000c7b0


	//   ....[1]....
        /*007c*/ 	.word	0x0000fbf0


	//   ....[2]....
        /*0080*/ 	.word	0x0000fc10


	//   ....[3]....
        /*0084*/ 	.word	0x0000fcc0


	//   ....[4]....
        /*0088*/ 	.word	0x0000fcf0


	//   ....[5]....
        /*008c*/ 	.word	0x0000fd10


	//   ....[6]....
        /*0090*/ 	.word	0x0000fda0


	//   ....[7]....
        /*0094*/ 	.word	0x0000fde0


	//   ....[8]....
        /*0098*/ 	.word	0x0000fe80


	//   ....[9]....
        /*009c*/ 	.word	0x0000fed0


	//   ....[10]....
        /*00a0*/ 	.word	0x0000ff00


	//   ....[11]....
        /*00a4*/ 	.word	0x0000ffc0


	//   ....[12]....
        /*00a8*/ 	.word	0x00010130


	//   ....[13]....
        /*00ac*/ 	.word	0x000102a0


	//   ....[14]....
        /*00b0*/ 	.word	0x00010410


	//   ....[15]....
        /*00b4*/ 	.word	0x00010460


	//   ....[16]....
        /*00b8*/ 	.word	0x00010490


	//   ....[17]....
        /*00bc*/ 	.word	0x00010540


	//   ....[18]....
        /*00c0*/ 	.word	0x00010580


	//   ....[19]....
        /*00c4*/ 	.word	0x000106f0


	//   ....[20]....
        /*00c8*/ 	.word	0x00010800


	//   ....[21]....
        /*00cc*/ 	.word	0x00010940


	//   ....[22]....
        /*00d0*/ 	.word	0x00010980


	//----- nvinfo : EIATTR_MAX_THREADS
	.align		4
.L_2607:
        /*00d4*/ 	.byte	0x04, 0x05
        /*00d6*/ 	.short	(.L_2609 - .L_2608)
.L_2608:
        /*00d8*/ 	.word	0x00000080
        /*00dc*/ 	.word	0x00000001
        /*00e0*/ 	.word	0x00000001


	//----- nvinfo : EIATTR_CRS_STACK_SIZE
	.align		4
.L_2609:
        /*00e4*/ 	.byte	0x04, 0x1e
        /*00e6*/ 	.short	(.L_2611 - .L_2610)
.L_2610:
        /*00e8*/ 	.word	0x00000000


	//----- nvinfo : EIATTR_CBANK_PARAM_SIZE
	.align		4
.L_2611:
        /*00ec*/ 	.byte	0x03, 0x19
        /*00ee*/ 	.short	0x0290


	//----- nvinfo : EIATTR_PARAM_CBANK
	.align		4
        /*00f0*/ 	.byte	0x04, 0x0a
        /*00f2*/ 	.short	(.L_2613 - .L_2612)
	.align		4
.L_2612:
        /*00f4*/ 	.word	index@(.nv.constant0._ZN2at6native18elementwise_kernelILi128ELi4EZNS0_15gpu_kernel_implINS0_13BinaryFunctorIaaaZZZNS0_18rshift_kernel_cudaERNS_18TensorIteratorBaseEENKUlvE_clEvENKUlvE0_clEvEUlaaE_EEEEvS5_RKT_EUliE_EEviT1_)
        /*00f8*/ 	.short	0x0380
        /*00fa*/ 	.short	0x0290


	//----- nvinfo : EIATTR_SW_WAR
	.align		4
.L_2613:
        /*00fc*/ 	.byte	0x04, 0x36
        /*00fe*/ 	.short	(.L_2615 - .L_2614)
.L_2614:
        /*0100*/ 	.word	0x00000008
.L_2615:


//--------------------- .nv.info._ZN2at6native27unrolled_elementwise_kernelINS0_13BinaryFunctorIaaaZZZNS0_18rshift_kernel_cudaERNS_18TensorIteratorBaseEENKUlvE_clEvENKUlvE0_clEvEUlaaE_EESt5arrayIPcLm3EELi4E23TrivialOffsetCalculatorILi2EjESC_ILi1EjENS0_6memory12LoadWithCastILi2EEENSF_13StoreWithCastILi1EEEEEviT_T0_T2_T3_T4_T5_ --------------------------
	.section	.nv.info._ZN2at6native27unrolled_elementwise_kernelINS0_13BinaryFunctorIaaaZZZNS0_18rshift_kernel_cudaERNS_18TensorIteratorBaseEENKUlvE_clEvENKUlvE0_clEvEUlaaE_EESt5arrayIPcLm3EELi4E23TrivialOffsetCalculatorILi2EjESC_ILi1EjENS0_6memory12LoadWithCastILi2EEENSF_13StoreWithCastILi1EEEEEviT_T0_T2_T3_T4_T5_,"",@"SHT_CUDA_INFO"
	.sectionflags	@""
	.align	4


	//----- nvinfo : EIATTR_CUDA_API_VERSION
	.align		4
        /*0000*/ 	.byte	0x04, 0x37
        /*0002*/ 	.short	(.L_2617 - .L_2616)
.L_2616:
        /*0004*/ 	.word	0x00000082


	//----- nvinfo : EIATTR_KPARAM_INFO
	.align		4
.L_2617:
        /*0008*/ 	.byte	0x04, 0x17
        /*000a*/ 	.short	(.L_2619 - .L_2618)
.L_2618:
        /*000c*/ 	.word	0x00000000
        /*0010*/ 	.short	0x0006
        /*0012*/ 	.short	0x0030
        /*0014*/ 	.byte	0x00, 0xf0, 0x21, 0x00


	//----- nvinfo : EIATTR_KPARAM_INFO
	.align		4
.L_2619:
        /*0018*/ 	.byte	0x04, 0x17
        /*001a*/ 	.short	(.L_2621 - .L_2620)
.L_2620:
        /*001c*/ 	.word	0x00000000
        /*0020*/ 	.short	0x0005
        /*0022*/ 	.short	0x0024
        /*0024*/ 	.byte	0x00, 0xf0, 0x31, 0x00


	//----- nvinfo : EIATTR_KPARAM_INFO
	.align		4
.L_2621:
        /*0028*/ 	.byte	0x04, 0x17
        /*002a*/ 	.short	(.L_2623 - .L_2622)
.L_2622:
        /*002c*/ 	.word	0x00000000
        /*0030*/ 	.short	0x0004
        /*0032*/ 	.short	0x0021
        /*0034*/ 	.byte	0x00, 0xf0, 0x05, 0x00


	//----- nvinfo : EIATTR_KPARAM_INFO
	.align		4
.L_2623:
        /*0038*/ 	.byte	0x04, 0x17
        /*003a*/ 	.short	(.L_2625 - .L_2624)
.L_2624:
        /*003c*/ 	.word	0x00000000
        /*0040*/ 	.short	0x0003
        /*0042*/ 	.short	0x0020
        /*0044*/ 	.byte	0x00, 0xf0, 0x05, 0x00


	//----- nvinfo : EIATTR_KPARAM_INFO
	.align		4
.L_2625:
        /*0048*/ 	.byte	0x04, 0x17
        /*004a*/ 	.short	(.L_2627 - .L_2626)
.L_2626:
        /*004c*/ 	.word	0x00000000
        /*0050*/ 	.short	0x0002
        /*0052*/ 	.short	0x0008
        /*0054*/ 	.byte	0x00, 0xf0, 0x61, 0x00


	//----- nvinfo : EIATTR_KPARAM_INFO
	.align		4
.L_2627:
        /*0058*/ 	.byte	0x04, 0x17
        /*005a*/ 	.short	(.L_2629 - .L_2628)
.L_2628:
        /*005c*/ 	.word	0x00000000
        /*0060*/ 	.short	0x0001
        /*0062*/ 	.short	0x0004
        /*0064*/ 	.byte	0x00, 0xf0, 0x05, 0x00


	//----- nvinfo : EIATTR_KPARAM_INFO
	.align		4
.L_2629:
        /*0068*/ 	.byte	0x04, 0x17
        /*006a*/ 	.short	(.L_2631 - .L_2630)
.L_2630:
        /*006c*/ 	.word	0x00000000
        /*0070*/ 	.short	0x0000
        /*0072*/ 	.short	0x0000
        /*0074*/ 	.byte	0x00, 0xf0, 0x11, 0x00


	//----- nvinfo : EIATTR_SPARSE_MMA_MASK
	.align		4
.L_2631:
        /*0078*/ 	.byte	0x03, 0x50
        /*007a*/ 	.short	0x0000


	//----- nvinfo : EIATTR_MAXREG_COUNT
	.align		4
        /*007c*/ 	.byte	0x03, 0x1b
        /*007e*/ 	.short	0x00ff


	//----- nvinfo : EIATTR_EXTERNS
	.align		4
        /*0080*/ 	.byte	0x04, 0x0f
        /*0082*/ 	.short	(.L_2633 - .L_2632)


	//   ....[0]....
	.align		4
.L_2632:
        /*0084*/ 	.word	index@(__assertfail)


	//----- nvinfo : EIATTR_MERCURY_ISA_VERSION
	.align		4
.L_2633:
        /*0088*/ 	.byte	0x03, 0x5f
        /*008a*/ 	.short	0x0101


	//----- nvinfo : EIATTR_VRC_CTA_INIT_COUNT
	.align		4
        /*008c*/ 	.byte	0x02, 0x4a
	.zero		1
	.zero		1


	//----- nvinfo : EIATTR_SYSCALL_OFFSETS
	.align		4
        /*0090*/ 	.byte	0x04, 0x46
        /*0092*/ 	.short	(.L_2635 - .L_2634)


	//   ....[0]....
.L_2634:
        /*0094*/ 	.word	0x00000e50


	//   ....[1]....
        /*0098*/ 	.word	0x00001cd0


	//   ....[2]....
        /*009c*/ 	.word	0x00002c90


	//   ....[3]....
        /*00a0*/ 	.word	0x00003b10


	//   ....[4]....
        /*00a4*/ 	.word	0x00004a10


	//   ....[5]....
        /*00a8*/ 	.word	0x00005890


	//   ....[6]....
        /*00ac*/ 	.word	0x00006790


	//   ....[7]....
        /*00b0*/ 	.word	0x00007620


	//   ....[8]....
        /*00b4*/ 	.word	0x000088f0


	//   ....[9]....
        /*00b8*/ 	.word	0x000097f0


	//   ....[10]....
        /*00bc*/ 	.word	0x0000a780


	//   ....[11]....
        /*00c0*/ 	.word	0x0000b710


	//----- nvinfo : EIATTR_EXIT_INSTR_OFFSETS
	.align		4
.L_2635:
        /*00c4*/ 	.byte	0x04, 0x1c
        /*00c6*/ 	.short	(.L_2637 - .L_2636)


	//   ....[0]....
.L_2636:
        /*00c8*/ 	.word	0x0000aa50


	//   ....[1]....
        /*00cc*/ 	.word	0x0000ab80


	//   ....[2]....
        /*00d0*/ 	.word	0x0000aba0


	//   ....[3]....
        /*00d4*/ 	.word	0x0000ac60


	//   ....[4]....
        /*00d8*/ 	.word	0x0000aca0


	//   ....[5]....
        /*00dc*/ 	.word	0x0000ace0


	//   ....[6]....
        /*00e0*/ 	.word	0x0000ad70


	//   ....[7]....
        /*00e4*/ 	.word	0x0000adb0


	//   ....[8]....
        /*00e8*/ 	.word	0x0000ae50


	//   ....[9]....
        /*00ec*/ 	.word	0x0000aea0


	//   ....[10]....
        /*00f0*/ 	.word	0x0000aef0


	//   ....[11]....
        /*00f4*/ 	.word	0x0000afd0


	//   ....[12]....
        /*00f8*/ 	.word	0x0000b140


	//   ....[13]....
        /*00fc*/ 	.word	0x0000b2b0


	//   ....[14]....
        /*0100*/ 	.word	0x0000b410


	//   ....[15]....
        /*0104*/ 	.word	0x0000b470


	//   ....[16]....
        /*0108*/ 	.word	0x0000b4b0


	//   ....[17]....
        /*010c*/ 	.word	0x0000b550


	//   ....[18]....
        /*0110*/ 	.word	0x0000b5b0


	//   ....[19]....
        /*0114*/ 	.word	0x0000b720


	//   ....[20]....
        /*0118*/ 	.word	0x0000b830


	//   ....[21]....
        /*011c*/ 	.word	0x0000b970


	//   ....[22]....
        /*0120*/ 	.word	0x0000b9b0


	//----- nvinfo : EIATTR_MAX_THREADS
	.align		4
.L_2637:
        /*0124*/ 	.byte	0x04, 0x05
        /*0126*/ 	.short	(.L_2639 - .L_2638)
.L_2638:
        /*0128*/ 	.word	0x00000080
        /*012c*/ 	.word	0x00000001
        /*0130*/ 	.word	0x00000001


	//----- nvinfo : EIATTR_CRS_STACK_SIZE
	.align		4
.L_2639:
        /*0134*/ 	.byte	0x04, 0x1e
        /*0136*/ 	.short	(.L_2641 - .L_2640)
.L_2640:
        /*0138*/ 	.word	0x00000000


	//----- nvinfo : EIATTR_CBANK_PARAM_SIZE
	.align		4
.L_2641:
        /*013c*/ 	.byte	0x03, 0x19
        /*013e*/ 	.short	0x0038


	//----- nvinfo : EIATTR_PARAM_CBANK
	.align		4
        /*0140*/ 	.byte	0x04, 0x0a
        /*0142*/ 	.short	(.L_2643 - .L_2642)
	.align		4
.L_2642:
        /*0144*/ 	.word	index@(.nv.constant0._ZN2at6native27unrolled_elementwise_kernelINS0_13BinaryFunctorIaaaZZZNS0_18rshift_kernel_cudaERNS_18TensorIteratorBaseEENKUlvE_clEvENKUlvE0_clEvEUlaaE_EESt5arrayIPcLm3EELi4E23TrivialOffsetCalculatorILi2EjESC_ILi1EjENS0_6memory12LoadWithCastILi2EEENSF_13StoreWithCastILi1EEEEEviT_T0_T2_T3_T4_T5_)
        /*0148*/ 	.short	0x0380
        /*014a*/ 	.short	0x0038


	//----- nvinfo : EIATTR_SW_WAR
	.align		4
.L_2643:
        /*014c*/ 	.byte	0x04, 0x36
        /*014e*/ 	.short	(.L_2645 - .L_2644)
.L_2644:
        /*0150*/ 	.word	0x00000008
.L_2645:


//--------------------- .nv.info._ZN2at6native18elementwise_kernelILi128ELi4EZNS0_22gpu_kernel_impl_nocastINS0_13BinaryFunctorIaaaZZZNS0_18rshift_kernel_cudaERNS_18TensorIteratorBaseEENKUlvE_clEvENKUlvE0_clEvEUlaaE_EEEEvS5_RKT_EUliE_EEviT1_ --------------------------
	.section	.nv.info._ZN2at6native18elementwise_kernelILi128ELi4EZNS0_22gpu_kernel_impl_nocastINS0_13BinaryFunctorIaaaZZZNS0_18rshift_kernel_cudaERNS_18TensorIteratorBaseEENKUlvE_clEvENKUlvE0_clEvEUlaaE_EEEEvS5_RKT_EUliE_EEviT1_,"",@"SHT_CUDA_INFO"
	.sectionflags	@""
	.align	4


	//----- nvinfo : EIATTR_CUDA_API_VERSION
	.align		4
        /*0000*/ 	.byte	0x04, 0x37
        /*0002*/ 	.short	(.L_2647 - .L_2646)
.L_2646:
        /*0004*/ 	.word	0x00000082


	//----- nvinfo : EIATTR_KPARAM_INFO
	.align		4
.L_2647:
        /*0008*/ 	.byte	0x04, 0x17
        /*000a*/ 	.short	(.L_2649 - .L_2648)
.L_2648:
        /*000c*/ 	.word	0x00000000
        /*0010*/ 	.short	0x0001
        /*0012*/ 	.short	0x0008
        /*0014*/ 	.byte	0x00, 0xf0, 0x21, 0x0a


	//----- nvinfo : EIATTR_KPARAM_INFO
	.align		4
.L_2649:
        /*0018*/ 	.byte	0x04, 0x17
        /*001a*/ 	.short	(.L_2651 - .L_2650)
.L_2650:
        /*001c*/ 	.word	0x00000000
        /*0020*/ 	.short	0x0000
        /*0022*/ 	.short	0x0000
        /*0024*/ 	.byte	0x00, 0xf0, 0x11, 0x00


	//----- nvinfo : EIATTR_SPARSE_MMA_MASK
	.align		4
.L_2651:
        /*0028*/ 	.byte	0x03, 0x50
        /*002a*/ 	.short	0x0000


	//----- nvinfo : EIATTR_MAXREG_COUNT
	.align		4
        /*002c*/ 	.byte	0x03, 0x1b
        /*002e*/ 	.short	0x0080


	//----- nvinfo : EIATTR_MERCURY_ISA_VERSION
	.align		4
        /*0030*/ 	.byte	0x03, 0x5f
        /*0032*/ 	.short	0x0101


	//----- nvinfo : EIATTR_VRC_CTA_INIT_COUNT
	.align		4
        /*0034*/ 	.byte	0x02, 0x4a
	.zero		1
	.zero		1


	//----- nvinfo : EIATTR_EXIT_INSTR_OFFSETS
	.align		4
        /*0038*/ 	.byte	0x04, 0x1c
        /*003a*/ 	.short	(.L_2653 - .L_2652)


	//   ....[0]....
.L_2652:
        /*003c*/ 	.word	0x00000390


	//   ....[1]....
        /*0040*/ 	.word	0x00000440


	//   ....[2]....
        /*0044*/ 	.word	0x000049b0


	//   ....[3]....
        /*0048*/ 	.word	0x00006070


	//----- nvinfo : EIATTR_MAX_THREADS
	.align		4
.L_2653:
        /*004c*/ 	.byte	0x04, 0x05
        /*004e*/ 	.short	(.L_2655 - .L_2654)
.L_2654:
        /*0050*/ 	.word	0x00000080
        /*0054*/ 	.word	0x00000001
        /*0058*/ 	.word	0x00000001


	//----- nvinfo : EIATTR_CRS_STACK_SIZE
	.align		4
.L_2655:
        /*005c*/ 	.byte	0x04, 0x1e
        /*005e*/ 	.short	(.L_2657 - .L_2656)
.L_2656:
        /*0060*/ 	.word	0x00000000


	//----- nvinfo : EIATTR_CBANK_PARAM_SIZE
	.align		4
.L_2657:
        /*0064*/ 	.byte	0x03, 0x19
        /*0066*/ 	.short	0x0290


	//----- nvinfo : EIATTR_PARAM_CBANK
	.align		4
        /*0068*/ 	.byte	0x04, 0x0a
        /*006a*/ 	.short	(.L_2659 - .L_2658)
	.align		4
.L_2658:
        /*006c*/ 	.word	index@(.nv.constant0._ZN2at6native18elementwise_kernelILi128ELi4EZNS0_22gpu_kernel_impl_nocastINS0_13BinaryFunctorIaaaZZZNS0_18rshift_kernel_cudaERNS_18TensorIteratorBaseEENKUlvE_clEvENKUlvE0_clEvEUlaaE_EEEEvS5_RKT_EUliE_EEviT1_)
        /*0070*/ 	.short	0x0380
        /*0072*/ 	.short	0x0290


	//----- nvinfo : EIATTR_SW_WAR
	.align		4
.L_2659:
        /*0074*/ 	.byte	0x04, 0x36
        /*0076*/ 	.short	(.L_2661 - .L_2660)
.L_2660:
        /*0078*/ 	.word	0x00000008
.L_2661:


//--------------------- .nv.info._ZN2at6native27unrolled_elementwise_kernelINS0_13BinaryFunctorIaaaZZZNS0_18rshift_kernel_cudaERNS_18TensorIteratorBaseEENKUlvE_clEvENKUlvE0_clEvEUlaaE_EESt5arrayIPcLm3EELi4E23TrivialOffsetCalculatorILi2EjESC_ILi1EjENS0_6memory15LoadWithoutCastENSF_16StoreWithoutCastEEEviT_T0_T2_T3_T4_T5_ --------------------------
	.section	.nv.info._ZN2at6native27unrolled_elementwise_kernelINS0_13BinaryFunctorIaaaZZZNS0_18rshift_kernel_cudaERNS_18TensorIteratorBaseEENKUlvE_clEvENKUlvE0_clEvEUlaaE_EESt5arrayIPcLm3EELi4E23TrivialOffsetCalculatorILi2EjESC_ILi1EjENS0_6memory15LoadWithoutCastENSF_16StoreWithoutCastEEEviT_T0_T2_T3_T4_T5_,"",@"SHT_CUDA_INFO"
	.sectionflags	@""
	.align	4


	//----- nvinfo : EIATTR_CUDA_API_VERSION
	.align		4
        /*0000*/ 	.byte	0x04, 0x37
        /*0002*/ 	.short	(.L_2663 - .L_2662)
.L_2662:
        /*0004*/ 	.word	0x00000082


	//----- nvinfo : EIATTR_KPARAM_INFO
	.align		4
.L_2663:
        /*0008*/ 	.byte	0x04, 0x17
        /*000a*/ 	.short	(.L_2665 - .L_2664)
.L_2664:
        /*000c*/ 	.word	0x00000000
        /*0010*/ 	.short	0x0006
        /*0012*/ 	.short	0x0023
        /*0014*/ 	.byte	0x00, 0xf0, 0x05, 0x00


	//----- nvinfo : EIATTR_KPARAM_INFO
	.align		4
.L_2665:
        /*0018*/ 	.byte	0x04, 0x17
        /*001a*/ 	.short	(.L_2667 - .L_2666)
.L_2666:
        /*001c*/ 	.word	0x00000000
        /*0020*/ 	.short	0x0005
        /*0022*/ 	.short	0x0022
        /*0024*/ 	.byte	0x00, 0xf0, 0x05, 0x00


	//----- nvinfo : EIATTR_KPARAM_INFO
	.align		4
.L_2667:
        /*0028*/ 	.byte	0x04, 0x17
        /*002a*/ 	.short	(.L_2669 - .L_2668)
.L_2668:
        /*002c*/ 	.word	0x00000000
        /*0030*/ 	.short	0x0004
        /*0032*/ 	.short	0x0021
        /*0034*/ 	.byte	0x00, 0xf0, 0x05, 0x00


	//----- nvinfo : EIATTR_KPARAM_INFO
	.align		4
.L_2669:
        /*0038*/ 	.byte	0x04, 0x17
        /*003a*/ 	.short	(.L_2671 - .L_2670)
.L_2670:
        /*003c*/ 	.word	0x00000000
        /*0040*/ 	.short	0x0003
        /*0042*/ 	.short	0x0020
        /*0044*/ 	.byte	0x00, 0xf0, 0x05, 0x00


	//----- nvinfo : EIATTR_KPARAM_INFO
	.align		4
.L_2671:
        /*0048*/ 	.byte	0x04, 0x17
        /*004a*/ 	.short	(.L_2673 - .L_2672)
.L_2672:
        /*004c*/ 	.word	0x00000000
        /*0050*/ 	.short	0x0002
        /*0052*/ 	.short	0x0008
        /*0054*/ 	.byte	0x00, 0xf0, 0x61, 0x00


	//----- nvinfo : EIATTR_KPARAM_INFO
	.align		4
.L_2673:
        /*0058*/ 	.byte	0x04, 0x17
        /*005a*/ 	.short	(.L_2675 - .L_2674)
.L_2674:
        /*005c*/ 	.word	0x00000000
        /*0060*/ 	.short	0x0001
        /*0062*/ 	.short	0x0004
        /*0064*/ 	.byte	0x00, 0xf0, 0x05, 0x00


	//----- nvinfo : EIATTR_KPARAM_INFO
	.align		4
.L_2675:
        /*0068*/ 	.byte	0x04, 0x17
        /*006a*/ 	.short	(.L_2677 - .L_2676)
.L_2676:
        /*006c*/ 	.word	0x00000000
        /*0070*/ 	.short	0x0000
        /*0072*/ 	.short	0x0000
        /*0074*/ 	.byte	0x00, 0xf0, 0x11, 0x00


	//----- nvinfo : EIATTR_SPARSE_MMA_MASK
	.align		4
.L_2677:
        /*0078*/ 	.byte	0x03, 0x50
        /*007a*/ 	.short	0x0000


	//----- nvinfo : EIATTR_MAXREG_COUNT
	.align		4
        /*007c*/ 	.byte	0x03, 0x1b
        /*007e*/ 	.short	0x00ff


	//----- nvinfo : EIATTR_MERCURY_ISA_VERSION
	.align		4
        /*0080*/ 	.byte	0x03, 0x5f
        /*0082*/ 	.short	0x0101


	//----- nvinfo : EIATTR_VRC_CTA_INIT_COUNT
	.align		4
        /*0084*/ 	.byte	0x02, 0x4a
	.zero		1
	.zero		1


	//----- nvinfo : EIATTR_EXIT_INSTR_OFFSETS
	.align		4
        /*0088*/ 	.byte	0x04, 0x1c
        /*008a*/ 	.short	(.L_2679 - .L_2678)


	//   ....[0]....
.L_2678:
        /*008c*/ 	.word	0x00000880


	//   ....[1]....
        /*0090*/ 	.word	0x000008e0


	//----- nvinfo : EIATTR_MAX_THREADS
	.align		4
.L_2679:
        /*0094*/ 	.byte	0x04, 0x05
        /*0096*/ 	.short	(.L_2681 - .L_2680)
.L_2680:
        /*0098*/ 	.word	0x00000080
        /*009c*/ 	.word	0x00000001
        /*00a0*/ 	.word	0x00000001


	//----- nvinfo : EIATTR_CRS_STACK_SIZE
	.align		4
.L_2681:
        /*00a4*/ 	.byte	0x04, 0x1e
        /*00a6*/ 	.short	(.L_2683 - .L_2682)
.L_2682:
        /*00a8*/ 	.word	0x00000000


	//----- nvinfo : EIATTR_CBANK_PARAM_SIZE
	.align		4
.L_2683:
        /*00ac*/ 	.byte	0x03, 0x19
        /*00ae*/ 	.short	0x0024


	//----- nvinfo : EIATTR_PARAM_CBANK
	.align		4
        /*00b0*/ 	.byte	0x04, 0x0a
        /*00b2*/ 	.short	(.L_2685 - .L_2684)
	.align		4
.L_2684:
        /*00b4*/ 	.word	index@(.nv.constant0._ZN2at6native27unrolled_elementwise_kernelINS0_13BinaryFunctorIaaaZZZNS0_18rshift_kernel_cudaERNS_18TensorIteratorBaseEENKUlvE_clEvENKUlvE0_clEvEUlaaE_EESt5arrayIPcLm3EELi4E23TrivialOffsetCalculatorILi2EjESC_ILi1EjENS0_6memory15LoadWithoutCastENSF_16StoreWithoutCastEEEviT_T0_T2_T3_T4_T5_)
        /*00b8*/ 	.short	0x0380
        /*00ba*/ 	.short	0x0024


	//----- nvinfo : EIATTR_SW_WAR
	.align		4
.L_2685:
        /*00bc*/ 	.byte	0x04, 0x36
        /*00be*/ 	.short	(.L_2687 - .L_2686)
.L_2686:
        /*00c0*/ 	.word	0x00000008
.L_2687:


//--------------------- .nv.info._ZN2at6native29vectorized_elementwise_kernelILi2ENS0_13BinaryFunctorIaaaZZZNS0_18rshift_kernel_cudaERNS_18TensorIteratorBaseEENKUlvE_clEvENKUlvE0_clEvEUlaaE_EESt5arrayIPcLm3EEEEviT0_T1_ --------------------------
	.section	.nv.info._ZN2at6native29vectorized_elementwise_kernelILi2ENS0_13BinaryFunctorIaaaZZZNS0_18rshift_kernel_cudaERNS_18TensorIteratorBaseEENKUlvE_clEvENKUlvE0_clEvEUlaaE_EESt5arrayIPcLm3EEEEviT0_T1_,"",@"SHT_CUDA_INFO"
	.sectionflags	@""
	.align	4


	//----- nvinfo : EIATTR_CUDA_API_VERSION
	.align		4
        /*0000*/ 	.byte	0x04, 0x37
        /*0002*/ 	.short	(.L_2689 - .L_2688)
.L_2688:
        /*0004*/ 	.word	0x00000082


	//----- nvinfo : EIATTR_KPARAM_INFO
	.align		4
.L_2689:
        /*0008*/ 	.byte	0x04, 0x17
        /*000a*/ 	.short	(.L_2691 - .L_2690)
.L_2690:
        /*000c*/ 	.word	0x00000000
        /*0010*/ 	.short	0x0002
        /*0012*/ 	.short	0x0008
        /*0014*/ 	.byte	0x00, 0xf0, 0x61, 0x00


	//----- nvinfo : EIATTR_KPARAM_INFO
	.align		4
.L_2691:
        /*0018*/ 	.byte	0x04, 0x17
        /*001a*/ 	.short	(.L_2693 - .L_2692)
.L_2692:
        /*001c*/ 	.word	0x00000000
        /*0020*/ 	.short	0x0001
        /*0022*/ 	.short	0x0004
        /*0024*/ 	.byte	0x00, 0xf0, 0x05, 0x00


	//----- nvinfo : EIATTR_KPARAM_INFO
	.align		4
.L_2693:
        /*0028*/ 	.byte	0x04, 0x17
        /*002a*/ 	.short	(.L_2695 - .L_2694)
.L_2694:
        /*002c*/ 	.word	0x00000000
        /*0030*/ 	.short	0x0000
        /*0032*/ 	.short	0x0000
        /*0034*/ 	.byte	0x00, 0xf0, 0x11, 0x00


	//----- nvinfo : EIATTR_SPARSE_MMA_MASK
	.align		4
.L_2695:
        /*0038*/ 	.byte	0x03, 0x50
        /*003a*/ 	.short	0x0000


	//----- nvinfo : EIATTR_MAXREG_COUNT
	.align		4
        /*003c*/ 	.byte	0x03, 0x1b
        /*003e*/ 	.short	0x00ff


	//----- nvinfo : EIATTR_MERCURY_ISA_VERSION
	.align		4
        /*0040*/ 	.byte	0x03, 0x5f
        /*0042*/ 	.short	0x0101


	//----- nvinfo : EIATTR_VRC_CTA_INIT_COUNT
	.align		4
        /*0044*/ 	.byte	0x02, 0x4a
	.zero		1
	.zero		1


	//----- nvinfo : EIATTR_EXIT_INSTR_OFFSETS
	.align		4
        /*0048*/ 	.byte	0x04, 0x1c
        /*004a*/ 	.short	(.L_2697 - .L_2696)


	//   ....[0]....
.L_2696:
        /*004c*/ 	.word	0x00001120


	//   ....[1]....
        /*0050*/ 	.word	0x00001180


	//   ....[2]....
        /*0054*/ 	.word	0x00001650


	//----- nvinfo : EIATTR_MAX_THREADS
	.align		4
.L_2697:
        /*0058*/ 	.byte	0x04, 0x05
        /*005a*/ 	.short	(.L_2699 - .L_2698)
.L_2698:
        /*005c*/ 	.word	0x00000080
        /*0060*/ 	.word	0x00000001
        /*0064*/ 	.word	0x00000001


	//----- nvinfo : EIATTR_CRS_STACK_SIZE
	.align		4
.L_2699:
        /*0068*/ 	.byte	0x04, 0x1e
        /*006a*/ 	.short	(.L_2701 - .L_2700)
.L_2700:
        /*006c*/ 	.word	0x00000000


	//----- nvinfo : EIATTR_CBANK_PARAM_SIZE
	.align		4
.L_2701:
        /*0070*/ 	.byte	0x03, 0x19
        /*0072*/ 	.short	0x0020


	//----- nvinfo : EIATTR_PARAM_CBANK
	.align		4
        /*0074*/ 	.byte	0x04, 0x0a
        /*0076*/ 	.short	(.L_2703 - .L_2702)
	.align		4
.L_2702:
        /*0078*/ 	.word	index@(.nv.constant0._ZN2at6native29vectorized_elementwise_kernelILi2ENS0_13BinaryFunctorIaaaZZZNS0_18rshift_kernel_cudaERNS_18TensorIteratorBaseEENKUlvE_clEvENKUlvE0_clEvEUlaaE_EESt5arrayIPcLm3EEEEviT0_T1_)
        /*007c*/ 	.short	0x0380
        /*007e*/ 	.short	0x0020


	//----- nvinfo : EIATTR_SW_WAR
	.align		4
.L_2703:
        /*0080*/ 	.byte	0x04, 0x36
        /*0082*/ 	.short	(.L_2705 - .L_2704)
.L_2704:
        /*0084*/ 	.word	0x00000008
.L_2705:


//--------------------- .nv.info._ZN2at6native29vectorized_elementwise_kernelILi4ENS0_13BinaryFunctorIaaaZZZNS0_18rshift_kernel_cudaERNS_18TensorIteratorBaseEENKUlvE_clEvENKUlvE0_clEvEUlaaE_EESt5arrayIPcLm3EEEEviT0_T1_ --------------------------
	.section	.nv.info._ZN2at6native29vectorized_elementwise_kernelILi4ENS0_13BinaryFunctorIaaaZZZNS0_18rshift_kernel_cudaERNS_18TensorIteratorBaseEENKUlvE_clEvENKUlvE0_clEvEUlaaE_EESt5arrayIPcLm3EEEEviT0_T1_,"",@"SHT_CUDA_INFO"
	.sectionflags	@""
	.align	4


	//----- nvinfo : EIATTR_CUDA_API_VERSION
	.align		4
        /*0000*/ 	.byte	0x04, 0x37
        /*0002*/ 	.short	(.L_2707 - .L_2706)
.L_2706:
        /*0004*/ 	.word	0x00000082


	//----- nvinfo : EIATTR_KPARAM_INFO
	.align		4
.L_2707:
        /*0008*/ 	.byte	0x04, 0x17
        /*000a*/ 	.short	(.L_2709 - .L_2708)
.L_2708:
        /*000c*/ 	.word	0x00000000
        /*0010*/ 	.short	0x0002
        /*0012*/ 	.short	0x0008
        /*0014*/ 	.byte	0x00, 0xf0, 0x61, 0x00


	//----- nvinfo : EIATTR_KPARAM_INFO
	.align		4
.L_2709:
        /*0018*/ 	.byte	0x04, 0x17
        /*001a*/ 	.short	(.L_2711 - .L_2710)
.L_2710:
        /*001c*/ 	.word	0x00000000
        /*0020*/ 	.short	0x0001
        /*0022*/ 	.short	0x0004
        /*0024*/ 	.byte	0x00, 0xf0, 0x05, 0x00


	//----- nvinfo : EIATTR_KPARAM_INFO
	.align		4
.L_2711:
        /*0028*/ 	.byte	0x04, 0x17
        /*002a*/ 	.short	(.L_2713 - .L_2712)
.L_2712:
        /*002c*/ 	.word	0x00000000
        /*0030*/ 	.short	0x0000
        /*0032*/ 	.short	0x0000
        /*0034*/ 	.byte	0x00, 0xf0, 0x11, 0x00


	//----- nvinfo : EIATTR_SPARSE_MMA_MASK
	.align		4
.L_2713:
        /*0038*/ 	.byte	0x03, 0x50
        /*003a*/ 	.short	0x0000


	//----- nvinfo : EIATTR_MAXREG_COUNT
	.align		4
        /*003c*/ 	.byte	0x03, 0x1b
        /*003e*/ 	.short	0x00ff


	//----- nvinfo : EIATTR_MERCURY_ISA_VERSION
	.align		4
        /*0040*/ 	.byte	0x03, 0x5f
        /*0042*/ 	.short	0x0101


	//----- nvinfo : EIATTR_VRC_CTA_INIT_COUNT
	.align		4
        /*0044*/ 	.byte	0x02, 0x4a
	.zero		1
	.zero		1


	//----- nvinfo : EIATTR_EXIT_INSTR_OFFSETS
	.align		4
        /*0048*/ 	.byte	0x04, 0x1c
        /*004a*/ 	.short	(.L_2715 - .L_2714)


	//   ....[0]....
.L_2714:
        /*004c*/ 	.word	0x00001120


	//   ....[1]....
        /*0050*/ 	.word	0x00001180


	//   ....[2]....
        /*0054*/ 	.word	0x000016d0


	//----- nvinfo : EIATTR_MAX_THREADS
	.align		4
.L_2715:
        /*0058*/ 	.byte	0x04, 0x05
        /*005a*/ 	.short	(.L_2717 - .L_2716)
.L_2716:
        /*005c*/ 	.word	0x00000080
        /*0060*/ 	.word	0x00000001
        /*0064*/ 	.word	0x00000001


	//----- nvinfo : EIATTR_CRS_STACK_SIZE
	.align		4
.L_2717:
        /*0068*/ 	.byte	0x04, 0x1e
        /*006a*/ 	.short	(.L_2719 - .L_2718)
.L_2718:
        /*006c*/ 	.word	0x00000000


	//----- nvinfo : EIATTR_CBANK_PARAM_SIZE
	.align		4
.L_2719:
        /*0070*/ 	.byte	0x03, 0x19
        /*0072*/ 	.short	0x0020


	//----- nvinfo : EIATTR_PARAM_CBANK
	.align		4
        /*0074*/ 	.byte	0x04, 0x0a
        /*0076*/ 	.short	(.L_2721 - .L_2720)
	.align		4
.L_2720:
        /*0078*/ 	.word	index@(.nv.constant0._ZN2at6native29vectorized_elementwise_kernelILi4ENS0_13BinaryFunctorIaaaZZZNS0_18rshift_kernel_cudaERNS_18TensorIteratorBaseEENKUlvE_clEvENKUlvE0_clEvEUlaaE_EESt5arrayIPcLm3EEEEviT0_T1_)
        /*007c*/ 	.short	0x0380
        /*007e*/ 	.short	0x0020


	//----- nvinfo : EIATTR_SW_WAR
	.align		4
.L_2721:
        /*0080*/ 	.byte	0x04, 0x36
        /*0082*/ 	.short	(.L_2723 - .L_2722)
.L_2722:
        /*0084*/ 	.word	0x00000008
.L_2723:


//--------------------- .nv.info._ZN2at6native29vectorized_elementwise_kernelILi8ENS0_13BinaryFunctorIaaaZZZNS0_18rshift_kernel_cudaERNS_18TensorIteratorBaseEENKUlvE_clEvENKUlvE0_clEvEUlaaE_EESt5arrayIPcLm3EEEEviT0_T1_ --------------------------
	.section	.nv.info._ZN2at6native29vectorized_elementwise_kernelILi8ENS0_13BinaryFunctorIaaaZZZNS0_18rshift_kernel_cudaERNS_18TensorIteratorBaseEENKUlvE_clEvENKUlvE0_clEvEUlaaE_EESt5arrayIPcLm3EEEEviT0_T1_,"",@"SHT_CUDA_INFO"
	.sectionflags	@""
	.align	4


	//----- nvinfo : EIATTR_CUDA_API_VERSION
	.align		4
        /*0000*/ 	.byte	0x04, 0x37
        /*0002*/ 	.short	(.L_2725 - .L_2724)
.L_2724:
        /*0004*/ 	.word	0x00000082


	//----- nvinfo : EIATTR_KPARAM_INFO
	.align		4
.L_2725:
        /*0008*/ 	.byte	0x04, 0x17
        /*000a*/ 	.short	(.L_2727 - .L_2726)
.L_2726:
        /*000c*/ 	.word	0x00000000
        /*0010*/ 	.short	0x0002
        /*0012*/ 	.short	0x0008
        /*0014*/ 	.byte	0x00, 0xf0, 0x61, 0x00


	//----- nvinfo : EIATTR_KPARAM_INFO
	.align		4
.L_2727:
        /*0018*/ 	.byte	0x04, 0x17
        /*001a*/ 	.short	(.L_2729 - .L_2728)
.L_2728:
        /*001c*/ 	.word	0x00000000
        /*0020*/ 	.short	0x0001
        /*0022*/ 	.short	0x0004
        /*0024*/ 	.byte	0x00, 0xf0, 0x05, 0x00


	//----- nvinfo : EIATTR_KPARAM_INFO
	.align		4
.L_2729:
        /*0028*/ 	.byte	0x04, 0x17
        /*002a*/ 	.short	(.L_2731 - .L_2730)
.L_2730:
        /*002c*/ 	.word	0x00000000
        /*0030*/ 	.short	0x0000
        /*0032*/ 	.short	0x0000
        /*0034*/ 	.byte	0x00, 0xf0, 0x11, 0x00


	//----- nvinfo : EIATTR_SPARSE_MMA_MASK
	.align		4
.L_2731:
        /*0038*/ 	.byte	0x03, 0x50
        /*003a*/ 	.short	0x0000


	//----- nvinfo : EIATTR_MAXREG_COUNT
	.align		4
        /*003c*/ 	.byte	0x03, 0x1b
        /*003e*/ 	.short	0x00ff


	//----- nvinfo : EIATTR_MERCURY_ISA_VERSION
	.align		4
        /*0040*/ 	.byte	0x03, 0x5f
        /*0042*/ 	.short	0x0101


	//----- nvinfo : EIATTR_VRC_CTA_INIT_COUNT
	.align		4
        /*0044*/ 	.byte	0x02, 0x4a
	.zero		1
	.zero		1


	//----- nvinfo : EIATTR_EXIT_INSTR_OFFSETS
	.align		4
        /*0048*/ 	.byte	0x04, 0x1c
        /*004a*/ 	.short	(.L_2733 - .L_2732)


	//   ....[0]....
.L_2732:
        /*004c*/ 	.word	0x00000010


	//----- nvinfo : EIATTR_MAX_THREADS
	.align		4
.L_2733:
        /*0050*/ 	.byte	0x04, 0x05
        /*0052*/ 	.short	(.L_2735 - .L_2734)
.L_2734:
        /*0054*/ 	.word	0x00000080
        /*0058*/ 	.word	0x00000001
        /*005c*/ 	.word	0x00000001


	//----- nvinfo : EIATTR_CBANK_PARAM_SIZE
	.align		4
.L_2735:
        /*0060*/ 	.byte	0x03, 0x19
        /*0062*/ 	.short	0x0020


	//----- nvinfo : EIATTR_PARAM_CBANK
	.align		4
        /*0064*/ 	.byte	0x04, 0x0a
        /*0066*/ 	.short	(.L_2737 - .L_2736)
	.align		4
.L_2736:
        /*0068*/ 	.word	index@(.nv.constant0._ZN2at6native29vectorized_elementwise_kernelILi8ENS0_13BinaryFunctorIaaaZZZNS0_18rshift_kernel_cudaERNS_18TensorIteratorBaseEENKUlvE_clEvENKUlvE0_clEvEUlaaE_EESt5arrayIPcLm3EEEEviT0_T1_)
        /*006c*/ 	.short	0x0380
        /*006e*/ 	.short	0x0020


	//----- nvinfo : EIATTR_SW_WAR
	.align		4
.L_2737:
        /*0070*/ 	.byte	0x04, 0x36
        /*0072*/ 	.short	(.L_2739 - .L_2738)
.L_2738:
        /*0074*/ 	.word	0x00000008
.L_2739:


//--------------------- .nv.info._ZN2at6native18elementwise_kernelILi128ELi4EZNS0_15gpu_kernel_implINS0_13BUnaryFunctorIaaaZZZNS0_18rshift_kernel_cudaERNS_18TensorIteratorBaseEENKUlvE_clEvENKUlvE0_clEvEUlaaE_EEEEvS5_RKT_EUliE_EEviT1_ --------------------------
	.section	.nv.info._ZN2at6native18elementwise_kernelILi128ELi4EZNS0_15gpu_kernel_implINS0_13BUnaryFunctorIaaaZZZNS0_18rshift_kernel_cudaERNS_18TensorIteratorBaseEENKUlvE_clEvENKUlvE0_clEvEUlaaE_EEEEvS5_RKT_EUliE_EEviT1_,"",@"SHT_CUDA_INFO"
	.sectionflags	@""
	.align	4


	//----- nvinfo : EIATTR_CUDA_API_VERSION
	.align		4
        /*0000*/ 	.byte	0x04, 0x37
        /*0002*/ 	.short	(.L_2741 - .L_2740)
.L_2740:
        /*0004*/ 	.word	0x00000082


	//----- nvinfo : EIATTR_KPARAM_INFO
	.align		4
.L_2741:
        /*0008*/ 	.byte	0x04, 0x17
        /*000a*/ 	.short	(.L_2743 - .L_2742)
.L_2742:
        /*000c*/ 	.word	0x00000000
        /*0010*/ 	.short	0x0001
        /*0012*/ 	.short	0x0008
        /*0014*/ 	.byte	0x00, 0xf0, 0x61, 0x08


	//----- nvinfo : EIATTR_KPARAM_INFO
	.align		4
.L_2743:
        /*0018*/ 	.byte	0x04, 0x17
        /*001a*/ 	.short	(.L_2745 - .L_2744)
.L_2744:
        /*001c*/ 	.word	0x00000000
        /*0020*/ 	.short	0x0000
        /*0022*/ 	.short	0x0000
        /*0024*/ 	.byte	0x00, 0xf0, 0x11, 0x00


	//----- nvinfo : EIATTR_SPARSE_MMA_MASK
	.align		4
.L_2745:
        /*0028*/ 	.byte	0x03, 0x50
        /*002a*/ 	.short	0x0000


	//----- nvinfo : EIATTR_MAXREG_COUNT
	.align		4
        /*002c*/ 	.byte	0x03, 0x1b
        /*002e*/ 	.short	0x0080


	//----- nvinfo : EIATTR_EXTERNS
	.align		4
        /*0030*/ 	.byte	0x04, 0x0f
        /*0032*/ 	.short	(.L_2747 - .L_2746)


	//   ....[0]....
	.align		4
.L_2746:
        /*0034*/ 	.word	index@(__assertfail)


	//----- nvinfo : EIATTR_MERCURY_ISA_VERSION
	.align		4
.L_2747:
        /*0038*/ 	.byte	0x03, 0x5f
        /*003a*/ 	.short	0x0101


	//----- nvinfo : EIATTR_VRC_CTA_INIT_COUNT
	.align		4
        /*003c*/ 	.byte	0x02, 0x4a
	.zero		1
	.zero		1


	//----- nvinfo : EIATTR_SYSCALL_OFFSETS
	.align		4
        /*0040*/ 	.byte	0x04, 0x46
        /*0042*/ 	.short	(.L_2749 - .L_2748)


	//   ....[0]....
.L_2748:
        /*0044*/ 	.word	0x00002130


	//   ....[1]....
        /*0048*/ 	.word	0x00002f90


	//   ....[2]....
        /*004c*/ 	.word	0x00005250


	//   ....[3]....
        /*0050*/ 	.word	0x00005ec0


	//   ....[4]....
        /*0054*/ 	.word	0x000082a0


	//   ....[5]....
        /*0058*/ 	.word	0x00008f10


	//   ....[6]....
        /*005c*/ 	.word	0x0000b300


	//   ....[7]....
        /*0060*/ 	.word	0x0000bf40


	//----- nvinfo : EIATTR_EXIT_INSTR_OFFSETS
	.align		4
.L_2749:
        /*0064*/ 	.byte	0x04, 0x1c
        /*0066*/ 	.short	(.L_2751 - .L_2750)


	//   ....[0]....
.L_2750:
        /*0068*/ 	.word	0x000091f0


	//   ....[1]....
        /*006c*/ 	.word	0x0000b480


	//   ....[2]....
        /*0070*/ 	.word	0x0000b4a0


	//   ....[3]....
        /*0074*/ 	.word	0x0000b540


	//   ....[4]....
        /*0078*/ 	.word	0x0000b570


	//   ....[5]....
        /*007c*/ 	.word	0x0000b590


	//   ....[6]....
        /*0080*/ 	.word	0x0000b620


	//   ....[7]....
        /*0084*/ 	.word	0x0000b660


	//   ....[8]....
        /*0088*/ 	.word	0x0000b700


	//   ....[9]....
        /*008c*/ 	.word	0x0000b750


	//   ....[10]....
        /*0090*/ 	.word	0x0000b780


	//   ....[11]....
        /*0094*/ 	.word	0x0000b840


	//   ....[12]....
        /*0098*/ 	.word	0x0000b9b0


	//   ....[13]....
        /*009c*/ 	.word	0x0000bb20


	//   ....[14]....
        /*00a0*/ 	.word	0x0000bc80


	//   ....[15]....
        /*00a4*/ 	.word	0x0000bcc0


	//   ....[16]....
        /*00a8*/ 	.word	0x0000bcf0


	//   ....[17]....
        /*00ac*/ 	.word	0x0000bda0


	//   ....[18]....
        /*00b0*/ 	.word	0x0000bde0


	//   ....[19]....
        /*00b4*/ 	.word	0x0000bf50


	//   ....[20]....
        /*00b8*/ 	.word	0x0000c060


	//   ....[21]....
        /*00bc*/ 	.word	0x0000c1a0


	//   ....[22]....
        /*00c0*/ 	.word	0x0000c1e0


	//----- nvinfo : EIATTR_MAX_THREADS
	.align		4
.L_2751:
        /*00c4*/ 	.byte	0x04, 0x05
        /*00c6*/ 	.short	(.L_2753 - .L_2752)
.L_2752:
        /*00c8*/ 	.word	0x00000080
        /*00cc*/ 	.word	0x00000001
        /*00d0*/ 	.word	0x00000001


	//----- nvinfo : EIATTR_CRS_STACK_SIZE
	.align		4
.L_2753:
        /*00d4*/ 	.byte	0x04, 0x1e
        /*00d6*/ 	.short	(.L_2755 - .L_2754)
.L_2754:
        /*00d8*/ 	.word	0x00000000


	//----- nvinfo : EIATTR_CBANK_PARAM_SIZE
	.align		4
.L_2755:
        /*00dc*/ 	.byte	0x03, 0x19
        /*00de*/ 	.short	0x0220


	//----- nvinfo : EIATTR_PARAM_CBANK
	.align		4
        /*00e0*/ 	.byte	0x04, 0x0a
        /*00e2*/ 	.short	(.L_2757 - .L_2756)
	.align		4
.L_2756:
        /*00e4*/ 	.word	index@(.nv.constant0._ZN2at6native18elementwise_kernelILi128ELi4EZNS0_15gpu_kernel_implINS0_13BUnaryFunctorIaaaZZZNS0_18rshift_kernel_cudaERNS_18TensorIteratorBaseEENKUlvE_clEvENKUlvE0_clEvEUlaaE_EEEEvS5_RKT_EUliE_EEviT1_)
        /*00e8*/ 	.short	0x0380
        /*00ea*/ 	.short	0x0220


	//----- nvinfo : EIATTR_SW_WAR
	.align		4
.L_2757:
        /*00ec*/ 	.byte	0x04, 0x36
        /*00ee*/ 	.short	(.L_2759 - .L_2758)
.L_2758:
        /*00f0*/ 	.word	0x00000008
.L_2759:


//--------------------- .nv.info._ZN2at6native27unrolled_elementwise_kernelINS0_13BUnaryFunctorIaaaZZZNS0_18rshift_kernel_cudaERNS_18TensorIteratorBaseEENKUlvE_clEvENKUlvE0_clEvEUlaaE_EESt5arrayIPcLm2EELi4E23TrivialOffsetCalculatorILi1EjESD_NS0_6memory12LoadWithCastILi1EEENSE_13StoreWithCastILi1EEEEEviT_T0_T2_T3_T4_T5_ --------------------------
	.section	.nv.info._ZN2at6native27unrolled_elementwise_kernelINS0_13BUnaryFunctorIaaaZZZNS0_18rshift_kernel_cudaERNS_18TensorIteratorBaseEENKUlvE_clEvENKUlvE0_clEvEUlaaE_EESt5arrayIPcLm2EELi4E23TrivialOffsetCalculatorILi1EjESD_NS0_6memory12LoadWithCastILi1EEENSE_13StoreWithCastILi1EEEEEviT_T0_T2_T3_T4_T5_,"",@"SHT_CUDA_INFO"
	.sectionflags	@""
	.align	4


	//----- nvinfo : EIATTR_CUDA_API_VERSION
	.align		4
        /*0000*/ 	.byte	0x04, 0x37
        /*0002*/ 	.short	(.L_2761 - .L_2760)
.L_2760:
        /*0004*/ 	.word	0x00000082


	//----- nvinfo : EIATTR_KPARAM_INFO
	.align		4
.L_2761:
        /*0008*/ 	.byte	0x04, 0x17
        /*000a*/ 	.short	(.L_2763 - .L_2762)
.L_2762:
        /*000c*/ 	.word	0x00000000
        /*0010*/ 	.short	0x0006
        /*0012*/ 	.short	0x0024
        /*0014*/ 	.byte	0x00, 0xf0, 0x21, 0x00


	//----- nvinfo : EIATTR_KPARAM_INFO
	.align		4
.L_2763:
        /*0018*/ 	.byte	0x04, 0x17
        /*001a*/ 	.short	(.L_2765 - .L_2764)
.L_2764:
        /*001c*/ 	.word	0x00000000
        /*0020*/ 	.short	0x0005
        /*0022*/ 	.short	0x001c
        /*0024*/ 	.byte	0x00, 0xf0, 0x21, 0x00


	//----- nvinfo : EIATTR_KPARAM_INFO
	.align		4
.L_2765:
        /*0028*/ 	.byte	0x04, 0x17
        /*002a*/ 	.short	(.L_2767 - .L_2766)
.L_2766:
        /*002c*/ 	.word	0x00000000
        /*0030*/ 	.short	0x0004
        /*0032*/ 	.short	0x0019
        /*0034*/ 	.byte	0x00, 0xf0, 0x05, 0x00


	//----- nvinfo : EIATTR_KPARAM_INFO
	.align		4
.L_2767:
        /*0038*/ 	.byte	0x04, 0x17
        /*003a*/ 	.short	(.L_2769 - .L_2768)
.L_2768:
        /*003c*/ 	.word	0x00000000
        /*0040*/ 	.short	0x0003
        /*0042*/ 	.short	0x0018
        /*0044*/ 	.byte	0x00, 0xf0, 0x05, 0x00


	//----- nvinfo : EIATTR_KPARAM_INFO
	.align		4
.L_2769:
        /*0048*/ 	.byte	0x04, 0x17
        /*004a*/ 	.short	(.L_2771 - .L_2770)
.L_2770:
        /*004c*/ 	.word	0x00000000
        /*0050*/ 	.short	0x0002
        /*0052*/ 	.short	0x0008
        /*0054*/ 	.byte	0x00, 0xf0, 0x41, 0x00


	//----- nvinfo : EIATTR_KPARAM_INFO
	.align		4
.L_2771:
        /*0058*/ 	.byte	0x04, 0x17
        /*005a*/ 	.short	(.L_2773 - .L_2772)
.L_2772:
        /*005c*/ 	.word	0x00000000
        /*0060*/ 	.short	0x0001
        /*0062*/ 	.short	0x0004
        /*0064*/ 	.byte	0x00, 0xf0, 0x09, 0x00


	//----- nvinfo : EIATTR_KPARAM_INFO
	.align		4
.L_2773:
        /*0068*/ 	.byte	0x04, 0x17
        /*006a*/ 	.short	(.L_2775 - .L_2774)
.L_2774:
        /*006c*/ 	.word	0x00000000
        /*0070*/ 	.short	0x0000
        /*0072*/ 	.short	0x0000
        /*0074*/ 	.byte	0x00, 0xf0, 0x11, 0x00


	//----- nvinfo : EIATTR_SPARSE_MMA_MASK
	.align		4
.L_2775:
        /*0078*/ 	.byte	0x03, 0x50
        /*007a*/ 	.short	0x0000


	//----- nvinfo : EIATTR_MAXREG_COUNT
	.align		4
        /*007c*/ 	.byte	0x03, 0x1b
        /*007e*/ 	.short	0x00ff


	//----- nvinfo : EIATTR_EXTERNS
	.align		4
        /*0080*/ 	.byte	0x04, 0x0f
        /*0082*/ 	.short	(.L_2777 - .L_2776)


	//   ....[0]....
	.align		4
.L_2776:
        /*0084*/ 	.word	index@(__assertfail)


	//----- nvinfo : EIATTR_MERCURY_ISA_VERSION
	.align		4
.L_2777:
        /*0088*/ 	.byte	0x03, 0x5f
        /*008a*/ 	.short	0x0101


	//----- nvinfo : EIATTR_VRC_CTA_INIT_COUNT
	.align		4
        /*008c*/ 	.byte	0x02, 0x4a
	.zero		1
	.zero		1


	//----- nvinfo : EIATTR_SYSCALL_OFFSETS
	.align		4
        /*0090*/ 	.byte	0x04, 0x46
        /*0092*/ 	.short	(.L_2779 - .L_2778)


	//   ....[0]....
.L_2778:
        /*0094*/ 	.word	0x00000e30


	//   ....[1]....
        /*0098*/ 	.word	0x00001de0


	//   ....[2]....
        /*009c*/ 	.word	0x00002cd0


	//   ....[3]....
        /*00a0*/ 	.word	0x00003bc0


	//   ....[4]....
        /*00a4*/ 	.word	0x00004db0


	//   ....[5]....
        /*00a8*/ 	.word	0x00005cb0


	//   ....[6]....
        /*00ac*/ 	.word	0x00006c40


	//   ....[7]....
        /*00b0*/ 	.word	0x00007bd0


	//----- nvinfo : EIATTR_EXIT_INSTR_OFFSETS
	.align		4
.L_2779:
        /*00b4*/ 	.byte	0x04, 0x1c
        /*00b6*/ 	.short	(.L_2781 - .L_2780)


	//   ....[0]....
.L_2780:
        /*00b8*/ 	.word	0x00006f10


	//   ....[1]....
        /*00bc*/ 	.word	0x00007040


	//   ....[2]....
        /*00c0*/ 	.word	0x00007060


	//   ....[3]....
        /*00c4*/ 	.word	0x00007120


	//   ....[4]....
        /*00c8*/ 	.word	0x00007160


	//   ....[5]....
        /*00cc*/ 	.word	0x000071a0


	//   ....[6]....
        /*00d0*/ 	.word	0x00007230


	//   ....[7]....
        /*00d4*/ 	.word	0x00007270


	//   ....[8]....
        /*00d8*/ 	.word	0x00007310


	//   ....[9]....
        /*00dc*/ 	.word	0x00007360


	//   ....[10]....
        /*00e0*/ 	.word	0x000073b0


	//   ....[11]....
        /*00e4*/ 	.word	0x00007490


	//   ....[12]....
        /*00e8*/ 	.word	0x00007600


	//   ....[13]....
        /*00ec*/ 	.word	0x00007770


	//   ....[14]....
        /*00f0*/ 	.word	0x000078d0


	//   ....[15]....
        /*00f4*/ 	.word	0x00007930


	//   ....[16]....
        /*00f8*/ 	.word	0x00007970


	//   ....[17]....
        /*00fc*/ 	.word	0x00007a10


	//   ....[18]....
        /*0100*/ 	.word	0x00007a70


	//   ....[19]....
        /*0104*/ 	.word	0x00007be0


	//   ....[20]....
        /*0108*/ 	.word	0x00007cf0


	//   ....[21]....
        /*010c*/ 	.word	0x00007e30


	//   ....[22]....
        /*0110*/ 	.word	0x00007e70


	//----- nvinfo : EIATTR_MAX_THREADS
	.align		4
.L_2781:
        /*0114*/ 	.byte	0x04, 0x05
        /*0116*/ 	.short	(.L_2783 - .L_2782)
.L_2782:
        /*0118*/ 	.word	0x00000080
        /*011c*/ 	.word	0x00000001
        /*0120*/ 	.word	0x00000001


	//----- nvinfo : EIATTR_CRS_STACK_SIZE
	.align		4
.L_2783:
        /*0124*/ 	.byte	0x04, 0x1e
        /*0126*/ 	.short	(.L_2785 - .L_2784)
.L_2784:
        /*0128*/ 	.word	0x00000000


	//----- nvinfo : EIATTR_CBANK_PARAM_SIZE
	.align		4
.L_2785:
        /*012c*/ 	.byte	0x03, 0x19
        /*012e*/ 	.short	0x002c


	//----- nvinfo : EIATTR_PARAM_CBANK
	.align		4
        /*0130*/ 	.byte	0x04, 0x0a
        /*0132*/ 	.short	(.L_2787 - .L_2786)
	.align		4
.L_2786:
        /*0134*/ 	.word	index@(.nv.constant0._ZN2at6native27unrolled_elementwise_kernelINS0_13BUnaryFunctorIaaaZZZNS0_18rshift_kernel_cudaERNS_18TensorIteratorBaseEENKUlvE_clEvENKUlvE0_clEvEUlaaE_EESt5arrayIPcLm2EELi4E23TrivialOffsetCalculatorILi1EjESD_NS0_6memory12LoadWithCastILi1EEENSE_13StoreWithCastILi1EEEEEviT_T0_T2_T3_T4_T5_)
        /*0138*/ 	.short	0x0380
        /*013a*/ 	.short	0x002c


	//----- nvinfo : EIATTR_SW_WAR
	.align		4
.L_2787:
        /*013c*/ 	.byte	0x04, 0x36
        /*013e*/ 	.short	(.L_2789 - .L_2788)
.L_2788:
        /*0140*/ 	.word	0x00000008
.L_2789:


//--------------------- .nv.info._ZN2at6native18elementwise_kernelILi128ELi4EZNS0_22gpu_kernel_impl_nocastINS0_13BUnaryFunctorIaaaZZZNS0_18rshift_kernel_cudaERNS_18TensorIteratorBaseEENKUlvE_clEvENKUlvE0_clEvEUlaaE_EEEEvS5_RKT_EUliE_EEviT1_ --------------------------
	.section	.nv.info._ZN2at6native18elementwise_kernelILi128ELi4EZNS0_22gpu_kernel_impl_nocastINS0_13BUnaryFunctorIaaaZZZNS0_18rshift_kernel_cudaERNS_18TensorIteratorBaseEENKUlvE_clEvENKUlvE0_clEvEUlaaE_EEEEvS5_RKT_EUliE_EEviT1_,"",@"SHT_CUDA_INFO"
	.sectionflags	@""
	.align	4


	//----- nvinfo : EIATTR_CUDA_API_VERSION
	.align		4
        /*0000*/ 	.byte	0x04, 0x37
        /*0002*/ 	.short	(.L_2791 - .L_2790)
.L_2790:
        /*0004*/ 	.word	0x00000082


	//----- nvinfo : EIATTR_KPARAM_INFO
	.align		4
.L_2791:
        /*0008*/ 	.byte	0x04, 0x17
        /*000a*/ 	.short	(.L_2793 - .L_2792)
.L_2792:
        /*000c*/ 	.word	0x00000000
        /*0010*/ 	.short	0x0001
        /*0012*/ 	.short	0x0008
        /*0014*/ 	.byte	0x00, 0xf0, 0x61, 0x08


	//----- nvinfo : EIATTR_KPARAM_INFO
	.align		4
.L_2793:
        /*0018*/ 	.byte	0x04, 0x17
        /*001a*/ 	.short	(.L_2795 - .L_2794)
.L_2794:
        /*001c*/ 	.word	0x00000000
        /*0020*/ 	.short	0x0000
        /*0022*/ 	.short	0x0000
        /*0024*/ 	.byte	0x00, 0xf0, 0x11, 0x00


	//----- nvinfo : EIATTR_SPARSE_MMA_MASK
	.align		4
.L_2795:
        /*0028*/ 	.byte	0x03, 0x50
        /*002a*/ 	.short	0x0000


	//----- nvinfo : EIATTR_MAXREG_COUNT
	.align		4
        /*002c*/ 	.byte	0x03, 0x1b
        /*002e*/ 	.short	0x0080


	//----- nvinfo : EIATTR_MERCURY_ISA_VERSION
	.align		4
        /*0030*/ 	.byte	0x03, 0x5f
        /*0032*/ 	.short	0x0101


	//----- nvinfo : EIATTR_VRC_CTA_INIT_COUNT
	.align		4
        /*0034*/ 	.byte	0x02, 0x4a
	.zero		1
	.zero		1


	//----- nvinfo : EIATTR_EXIT_INSTR_OFFSETS
	.align		4
        /*0038*/ 	.byte	0x04, 0x1c
        /*003a*/ 	.short	(.L_2797 - .L_2796)


	//   ....[0]....
.L_2796:
        /*003c*/ 	.word	0x00000340


	//   ....[1]....
        /*0040*/ 	.word	0x000003d0


	//   ....[2]....
        /*0044*/ 	.word	0x00003f20


	//   ....[3]....
        /*0048*/ 	.word	0x00005280


	//----- nvinfo : EIATTR_MAX_THREADS
	.align		4
.L_2797:
        /*004c*/ 	.byte	0x04, 0x05
        /*004e*/ 	.short	(.L_2799 - .L_2798)
.L_2798:
        /*0050*/ 	.word	0x00000080
        /*0054*/ 	.word	0x00000001
        /*0058*/ 	.word	0x00000001


	//----- nvinfo : EIATTR_CRS_STACK_SIZE
	.align		4
.L_2799:
        /*005c*/ 	.byte	0x04, 0x1e
        /*005e*/ 	.short	(.L_2801 - .L_2800)
.L_2800:
        /*0060*/ 	.word	0x00000000


	//----- nvinfo : EIATTR_CBANK_PARAM_SIZE
	.align		4
.L_2801:
        /*0064*/ 	.byte	0x03, 0x19
        /*0066*/ 	.short	0x0220


	//----- nvinfo : EIATTR_PARAM_CBANK
	.align		4
        /*0068*/ 	.byte	0x04, 0x0a
        /*006a*/ 	.short	(.L_2803 - .L_2802)
	.align		4
.L_2802:
        /*006c*/ 	.word	index@(.nv.constant0._ZN2at6native18elementwise_kernelILi128ELi4EZNS0_22gpu_kernel_impl_nocastINS0_13BUnaryFunctorIaaaZZZNS0_18rshift_kernel_cudaERNS_18TensorIteratorBaseEENKUlvE_clEvENKUlvE0_clEvEUlaaE_EEEEvS5_RKT_EUliE_EEviT1_)
        /*0070*/ 	.short	0x0380
        /*0072*/ 	.short	0x0220


	//----- nvinfo : EIATTR_SW_WAR
	.align		4
.L_2803:
        /*0074*/ 	.byte	0x04, 0x36
        /*0076*/ 	.short	(.L_2805 - .L_2804)
.L_2804:
        /*0078*/ 	.word	0x00000008
.L_2805:


//--------------------- .nv.info._ZN2at6native27unrolled_elementwise_kernelINS0_13BUnaryFunctorIaaaZZZNS0_18rshift_kernel_cudaERNS_18TensorIteratorBaseEENKUlvE_clEvENKUlvE0_clEvEUlaaE_EESt5arrayIPcLm2EELi4E23TrivialOffsetCalculatorILi1EjESD_NS0_6memory15LoadWithoutCastENSE_16StoreWithoutCastEEEviT_T0_T2_T3_T4_T5_ --------------------------
	.section	.nv.info._ZN2at6native27unrolled_elementwise_kernelINS0_13BUnaryFunctorIaaaZZZNS0_18rshift_kernel_cudaERNS_18TensorIteratorBaseEENKUlvE_clEvENKUlvE0_clEvEUlaaE_EESt5arrayIPcLm2EELi4E23TrivialOffsetCalculatorILi1EjESD_NS0_6memory15LoadWithoutCastENSE_16StoreWithoutCastEEEviT_T0_T2_T3_T4_T5_,"",@"SHT_CUDA_INFO"
	.sectionflags	@""
	.align	4


	//----- nvinfo : EIATTR_CUDA_API_VERSION
	.align		4
        /*0000*/ 	.byte	0x04, 0x37
        /*0002*/ 	.short	(.L_2807 - .L_2806)
.L_2806:
        /*0004*/ 	.word	0x00000082


	//----- nvinfo : EIATTR_KPARAM_INFO
	.align		4
.L_2807:
        /*0008*/ 	.byte	0x04, 0x17
        /*000a*/ 	.short	(.L_2809 - .L_2808)
.L_2808:
        /*000c*/ 	.word	0x00000000
        /*0010*/ 	.short	0x0006
        /*0012*/ 	.short	0x001b
        /*0014*/ 	.byte	0x00, 0xf0, 0x05, 0x00


	//----- nvinfo : EIATTR_KPARAM_INFO
	.align		4
.L_2809:
        /*0018*/ 	.byte	0x04, 0x17
        /*001a*/ 	.short	(.L_2811 - .L_2810)
.L_2810:
        /*001c*/ 	.word	0x00000000
        /*0020*/ 	.short	0x0005
        /*0022*/ 	.short	0x001a
        /*0024*/ 	.byte	0x00, 0xf0, 0x05, 0x00


	//----- nvinfo : EIATTR_KPARAM_INFO
	.align		4
.L_2811:
        /*0028*/ 	.byte	0x04, 0x17
        /*002a*/ 	.short	(.L_2813 - .L_2812)
.L_2812:
        /*002c*/ 	.word	0x00000000
        /*0030*/ 	.short	0x0004
        /*0032*/ 	.short	0x0019
        /*0034*/ 	.byte	0x00, 0xf0, 0x05, 0x00


	//----- nvinfo : EIATTR_KPARAM_INFO
	.align		4
.L_2813:
        /*0038*/ 	.byte	0x04, 0x17
        /*003a*/ 	.short	(.L_2815 - .L_2814)
.L_2814:
        /*003c*/ 	.word	0x00000000
        /*0040*/ 	.short	0x0003
        /*0042*/ 	.short	0x0018
        /*0044*/ 	.byte	0x00, 0xf0, 0x05, 0x00


	//----- nvinfo : EIATTR_KPARAM_INFO
	.align		4
.L_2815:
        /*0048*/ 	.byte	0x04, 0x17
        /*004a*/ 	.short	(.L_2817 - .L_2816)
.L_2816:
        /*004c*/ 	.word	0x00000000
        /*0050*/ 	.short	0x0002
        /*0052*/ 	.short	0x0008
        /*0054*/ 	.byte	0x00, 0xf0, 0x41, 0x00


	//----- nvinfo : EIATTR_KPARAM_INFO
	.align		4
.L_2817:
        /*0058*/ 	.byte	0x04, 0x17
        /*005a*/ 	.short	(.L_2819 - .L_2818)
.L_2818:
        /*005c*/ 	.word	0x00000000
        /*0060*/ 	.short	0x0001
        /*0062*/ 	.short	0x0004
        /*0064*/ 	.byte	0x00, 0xf0, 0x09, 0x00


	//----- nvinfo : EIATTR_KPARAM_INFO
	.align		4
.L_2819:
        /*0068*/ 	.byte	0x04, 0x17
        /*006a*/ 	.short	(.L_2821 - .L_2820)
.L_2820:
        /*006c*/ 	.word	0x00000000
        /*0070*/ 	.short	0x0000
        /*0072*/ 	.short	0x0000
        /*0074*/ 	.byte	0x00, 0xf0, 0x11, 0x00


	//----- nvinfo : EIATTR_SPARSE_MMA_MASK
	.align		4
.L_2821:
        /*0078*/ 	.byte	0x03, 0x50
        /*007a*/ 	.short	0x0000


	//----- nvinfo : EIATTR_MAXREG_COUNT
	.align		4
        /*007c*/ 	.byte	0x03, 0x1b
        /*007e*/ 	.short	0x00ff


	//----- nvinfo : EIATTR_MERCURY_ISA_VERSION
	.align		4
        /*0080*/ 	.byte	0x03, 0x5f
        /*0082*/ 	.short	0x0101


	//----- nvinfo : EIATTR_VRC_CTA_INIT_COUNT
	.align		4
        /*0084*/ 	.byte	0x02, 0x4a
	.zero		1
	.zero		1


	//----- nvinfo : EIATTR_EXIT_INSTR_OFFSETS
	.align		4
        /*0088*/ 	.byte	0x04, 0x1c
        /*008a*/ 	.short	(.L_2823 - .L_2822)


	//   ....[0]....
.L_2822:
        /*008c*/ 	.word	0x000005d0


	//   ....[1]....
        /*0090*/ 	.word	0x000006b0


	//----- nvinfo : EIATTR_MAX_THREADS
	.align		4
.L_2823:
        /*0094*/ 	.byte	0x04, 0x05
        /*0096*/ 	.short	(.L_2825 - .L_2824)
.L_2824:
        /*0098*/ 	.word	0x00000080
        /*009c*/ 	.word	0x00000001
        /*00a0*/ 	.word	0x00000001


	//----- nvinfo : EIATTR_CRS_STACK_SIZE
	.align		4
.L_2825:
        /*00a4*/ 	.byte	0x04, 0x1e
        /*00a6*/ 	.short	(.L_2827 - .L_2826)
.L_2826:
        /*00a8*/ 	.word	0x00000000


	//----- nvinfo : EIATTR_CBANK_PARAM_SIZE
	.align		4
.L_2827:
        /*00ac*/ 	.byte	0x03, 0x19
        /*00ae*/ 	.short	0x001c


	//----- nvinfo : EIATTR_PARAM_CBANK
	.align		4
        /*00b0*/ 	.byte	0x04, 0x0a
        /*00b2*/ 	.short	(.L_2829 - .L_2828)
	.align		4
.L_2828:
        /*00b4*/ 	.word	index@(.nv.constant0._ZN2at6native27unrolled_elementwise_kernelINS0_13BUnaryFunctorIaaaZZZNS0_18rshift_kernel_cudaERNS_18TensorIteratorBaseEENKUlvE_clEvENKUlvE0_clEvEUlaaE_EESt5arrayIPcLm2EELi4E23TrivialOffsetCalculatorILi1EjESD_NS0_6memory15LoadWithoutCastENSE_16StoreWithoutCastEEEviT_T0_T2_T3_T4_T5_)
        /*00b8*/ 	.short	0x0380
        /*00ba*/ 	.short	0x001c


	//----- nvinfo : EIATTR_SW_WAR
	.align		4
.L_2829:
        /*00bc*/ 	.byte	0x04, 0x36
        /*00be*/ 	.short	(.L_2831 - .L_2830)
.L_2830:
        /*00c0*/ 	.word	0x00000008
.L_2831:


//--------------------- .nv.info._ZN2at6native29vectorized_elementwise_kernelILi2ENS0_13BUnaryFunctorIaaaZZZNS0_18rshift_kernel_cudaERNS_18TensorIteratorBaseEENKUlvE_clEvENKUlvE0_clEvEUlaaE_EESt5arrayIPcLm2EEEEviT0_T1_ --------------------------
	.section	.nv.info._ZN2at6native29vectorized_elementwise_kernelILi2ENS0_13BUnaryFunctorIaaaZZZNS0_18rshift_kernel_cudaERNS_18TensorIteratorBaseEENKUlvE_clEvENKUlvE0_clEvEUlaaE_EESt5arrayIPcLm2EEEEviT0_T1_,"",@"SHT_CUDA_INFO"
	.sectionflags	@""
	.align	4


	//----- nvinfo : EIATTR_CUDA_API_VERSION
	.align		4
        /*0000*/ 	.byte	0x04, 0x37
        /*0002*/ 	.short	(.L_2833 - .L_2832)
.L_2832:
        /*0004*/ 	.word	0x00000082


	//----- nvinfo : EIATTR_KPARAM_INFO
	.align		4
.L_2833:
        /*0008*/ 	.byte	0x04, 0x17
        /*000a*/ 	.short	(.L_2835 - .L_2834)
.L_2834:
        /*000c*/ 	.word	0x00000000
        /*0010*/ 	.short	0x0002
        /*0012*/ 	.short	0x0008
        /*0014*/ 	.byte	0x00, 0xf0, 0x41, 0x00


	//----- nvinfo : EIATTR_KPARAM_INFO
	.align		4
.L_2835:
        /*0018*/ 	.byte	0x04, 0x17
        /*001a*/ 	.short	(.L_2837 - .L_2836)
.L_2836:
        /*001c*/ 	.word	0x00000000
        /*0020*/ 	.short	0x0001
        /*0022*/ 	.short	0x0004
        /*0024*/ 	.byte	0x00, 0xf0, 0x09, 0x00


	//----- nvinfo : EIATTR_KPARAM_INFO
	.align		4
.L_2837:
        /*0028*/ 	.byte	0x04, 0x17
        /*002a*/ 	.short	(.L_2839 - .L_2838)
.L_2838:
        /*002c*/ 	.word	0x00000000
        /*0030*/ 	.short	0x0000
        /*0032*/ 	.short	0x0000
        /*0034*/ 	.byte	0x00, 0xf0, 0x11, 0x00


	//----- nvinfo : EIATTR_SPARSE_MMA_MASK
	.align		4
.L_2839:
        /*0038*/ 	.byte	0x03, 0x50
        /*003a*/ 	.short	0x0000


	//----- nvinfo : EIATTR_MAXREG_COUNT
	.align		4
        /*003c*/ 	.byte	0x03, 0x1b
        /*003e*/ 	.short	0x00ff


	//----- nvinfo : EIATTR_MERCURY_ISA_VERSION
	.align		4
        /*0040*/ 	.byte	0x03, 0x5f
        /*0042*/ 	.short	0x0101


	//----- nvinfo : EIATTR_VRC_CTA_INIT_COUNT
	.align		4
        /*0044*/ 	.byte	0x02, 0x4a
	.zero		1
	.zero		1


	//----- nvinfo : EIATTR_EXIT_INSTR_OFFSETS
	.align		4
        /*0048*/ 	.byte	0x04, 0x1c
        /*004a*/ 	.short	(.L_2841 - .L_2840)


	//   ....[0]....
.L_2840:
        /*004c*/ 	.word	0x00000d10


	//   ....[1]....
        /*0050*/ 	.word	0x00000d70


	//   ....[2]....
        /*0054*/ 	.word	0x000010a0


	//----- nvinfo : EIATTR_MAX_THREADS
	.align		4
.L_2841:
        /*0058*/ 	.byte	0x04, 0x05
        /*005a*/ 	.short	(.L_2843 - .L_2842)
.L_2842:
        /*005c*/ 	.word	0x00000080
        /*0060*/ 	.word	0x00000001
        /*0064*/ 	.word	0x00000001


	//----- nvinfo : EIATTR_CRS_STACK_SIZE
	.align		4
.L_2843:
        /*0068*/ 	.byte	0x04, 0x1e
        /*006a*/ 	.short	(.L_2845 - .L_2844)
.L_2844:
        /*006c*/ 	.word	0x00000000


	//----- nvinfo : EIATTR_CBANK_PARAM_SIZE
	.align		4
.L_2845:
        /*0070*/ 	.byte	0x03, 0x19
        /*0072*/ 	.short	0x0018


	//----- nvinfo : EIATTR_PARAM_CBANK
	.align		4
        /*0074*/ 	.byte	0x04, 0x0a
        /*0076*/ 	.short	(.L_2847 - .L_2846)
	.align		4
.L_2846:
        /*0078*/ 	.word	index@(.nv.constant0._ZN2at6native29vectorized_elementwise_kernelILi2ENS0_13BUnaryFunctorIaaaZZZNS0_18rshift_kernel_cudaERNS_18TensorIteratorBaseEENKUlvE_clEvENKUlvE0_clEvEUlaaE_EESt5arrayIPcLm2EEEEviT0_T1_)
        /*007c*/ 	.short	0x0380
        /*007e*/ 	.short	0x0018


	//----- nvinfo : EIATTR_SW_WAR
	.align		4
.L_2847:
        /*0080*/ 	.byte	0x04, 0x36
        /*0082*/ 	.short	(.L_2849 - .L_2848)
.L_2848:
        /*0084*/ 	.word	0x00000008
.L_2849:


//--------------------- .nv.info._ZN2at6native29vectorized_elementwise_kernelILi4ENS0_13BUnaryFunctorIaaaZZZNS0_18rshift_kernel_cudaERNS_18TensorIteratorBaseEENKUlvE_clEvENKUlvE0_clEvEUlaaE_EESt5arrayIPcLm2EEEEviT0_T1_ --------------------------
	.section	.nv.info._ZN2at6native29vectorized_elementwise_kernelILi4ENS0_13BUnaryFunctorIaaaZZZNS0_18rshift_kernel_cudaERNS_18TensorIteratorBaseEENKUlvE_clEvENKUlvE0_clEvEUlaaE_EESt5arrayIPcLm2EEEEviT0_T1_,"",@"SHT_CUDA_INFO"
	.sectionflags	@""
	.align	4


	//----- nvinfo : EIATTR_CUDA_API_VERSION
	.align		4
        /*0000*/ 	.byte	0x04, 0x37
        /*0002*/ 	.short	(.L_2851 - .L_2850)
.L_2850:
        /*0004*/ 	.word	0x00000082


	//----- nvinfo : EIATTR_KPARAM_INFO
	.align		4
.L_2851:
        /*0008*/ 	.byte	0x04, 0x17
        /*000a*/ 	.short	(.L_2853 - .L_2852)
.L_2852:
        /*000c*/ 	.word	0x00000000
        /*0010*/ 	.short	0x0002
        /*0012*/ 	.short	0x0008
        /*0014*/ 	.byte	0x00, 0xf0, 0x41, 0x00


	//----- nvinfo : EIATTR_KPARAM_INFO
	.align		4
.L_2853:
        /*0018*/ 	.byte	0x04, 0x17
        /*001a*/ 	.short	(.L_2855 - .L_2854)
.L_2854:
        /*001c*/ 	.word	0x00000000
        /*0020*/ 	.short	0x0001
        /*0022*/ 	.short	0x0004
        /*0024*/ 	.byte	0x00, 0xf0, 0x09, 0x00


	//----- nvinfo : EIATTR_KPARAM_INFO
	.align		4
.L_2855:
        /*0028*/ 	.byte	0x04, 0x17
        /*002a*/ 	.short	(.L_2857 - .L_2856)
.L_2856:
        /*002c*/ 	.word	0x00000000
        /*0030*/ 	.short	0x0000
        /*0032*/ 	.short	0x0000
        /*0034*/ 	.byte	0x00, 0xf0, 0x11, 0x00


	//----- nvinfo : EIATTR_SPARSE_MMA_MASK
	.align		4
.L_2857:
        /*0038*/ 	.byte	0x03, 0x50
        /*003a*/ 	.short	0x0000


	//----- nvinfo : EIATTR_MAXREG_COUNT
	.align		4
        /*003c*/ 	.byte	0x03, 0x1b
        /*003e*/ 	.short	0x00ff


	//----- nvinfo : EIATTR_MERCURY_ISA_VERSION
	.align		4
        /*0040*/ 	.byte	0x03, 0x5f
        /*0042*/ 	.short	0x0101


	//----- nvinfo : EIATTR_VRC_CTA_INIT_COUNT
	.align		4
        /*0044*/ 	.byte	0x02, 0x4a
	.zero		1
	.zero		1


	//----- nvinfo : EIATTR_EXIT_INSTR_OFFSETS
	.align		4
        /*0048*/ 	.byte	0x04, 0x1c
        /*004a*/ 	.short	(.L_2859 - .L_2858)


	//   ....[0]....
.L_2858:
        /*004c*/ 	.word	0x00000d10


	//   ....[1]....
        /*0050*/ 	.word	0x00000d70


	//   ....[2]....
        /*0054*/ 	.word	0x00001160


	//----- nvinfo : EIATTR_MAX_THREADS
	.align		4
.L_2859:
        /*0058*/ 	.byte	0x04, 0x05
        /*005a*/ 	.short	(.L_2861 - .L_2860)
.L_2860:
        /*005c*/ 	.word	0x00000080
        /*0060*/ 	.word	0x00000001
        /*0064*/ 	.word	0x00000001


	//----- nvinfo : EIATTR_CRS_STACK_SIZE
	.align		4
.L_2861:
        /*0068*/ 	.byte	0x04, 0x1e
        /*006a*/ 	.short	(.L_2863 - .L_2862)
.L_2862:
        /*006c*/ 	.word	0x00000000


	//----- nvinfo : EIATTR_CBANK_PARAM_SIZE
	.align		4
.L_2863:
        /*0070*/ 	.byte	0x03, 0x19
        /*0072*/ 	.short	0x0018


	//----- nvinfo : EIATTR_PARAM_CBANK
	.align		4
        /*0074*/ 	.byte	0x04, 0x0a
        /*0076*/ 	.short	(.L_2865 - .L_2864)
	.align		4
.L_2864:
        /*0078*/ 	.word	index@(.nv.constant0._ZN2at6native29vectorized_elementwise_kernelILi4ENS0_13BUnaryFunctorIaaaZZZNS0_18rshift_kernel_cudaERNS_18TensorIteratorBaseEENKUlvE_clEvENKUlvE0_clEvEUlaaE_EESt5arrayIPcLm2EEEEviT0_T1_)
        /*007c*/ 	.short	0x0380
        /*007e*/ 	.short	0x0018


	//----- nvinfo : EIATTR_SW_WAR
	.align		4
.L_2865:
        /*0080*/ 	.byte	0x04, 0x36
        /*0082*/ 	.short	(.L_2867 - .L_2866)
.L_2866:
        /*0084*/ 	.word	0x00000008
.L_2867:


//--------------------- .nv.info._ZN2at6native29vectorized_elementwise_kernelILi8ENS0_13BUnaryFunctorIaaaZZZNS0_18rshift_kernel_cudaERNS_18TensorIteratorBaseEENKUlvE_clEvENKUlvE0_clEvEUlaaE_EESt5arrayIPcLm2EEEEviT0_T1_ --------------------------
	.section	.nv.info._ZN2at6native29vectorized_elementwise_kernelILi8ENS0_13BUnaryFunctorIaaaZZZNS0_18rshift_kernel_cudaERNS_18TensorIteratorBaseEENKUlvE_clEvENKUlvE0_clEvEUlaaE_EESt5arrayIPcLm2EEEEviT0_T1_,"",@"SHT_CUDA_INFO"
	.sectionflags	@""
	.align	4


	//----- nvinfo : EIATTR_CUDA_API_VERSION
	.align		4
        /*0000*/ 	.byte	0x04, 0x37
        /*0002*/ 	.short	(.L_2869 - .L_2868)
.L_2868:
        /*0004*/ 	.word	0x00000082


	//----- nvinfo : EIATTR_KPARAM_INFO
	.align		4
.L_2869:
        /*0008*/ 	.byte	0x04, 0x17
        /*000a*/ 	.short	(.L_2871 - .L_2870)
.L_2870:
        /*000c*/ 	.word	0x00000000
        /*0010*/ 	.short	0x0002
        /*0012*/ 	.short	0x0008
        /*0014*/ 	.byte	0x00, 0xf0, 0x41, 0x00


	//----- nvinfo : EIATTR_KPARAM_INFO
	.align		4
.L_2871:
        /*0018*/ 	.byte	0x04, 0x17
        /*001a*/ 	.short	(.L_2873 - .L_2872)
.L_2872:
        /*001c*/ 	.word	0x00000000
        /*0020*/ 	.short	0x0001
        /*0022*/ 	.short	0x0004
        /*0024*/ 	.byte	0x00, 0xf0, 0x09, 0x00


	//----- nvinfo : EIATTR_KPARAM_INFO
	.align		4
.L_2873:
        /*0028*/ 	.byte	0x04, 0x17
        /*002a*/ 	.short	(.L_2875 - .L_2874)
.L_2874:
        /*002c*/ 	.word	0x00000000
        /*0030*/ 	.short	0x0000
        /*0032*/ 	.short	0x0000
        /*0034*/ 	.byte	0x00, 0xf0, 0x11, 0x00


	//----- nvinfo : EIATTR_SPARSE_MMA_MASK
	.align		4
.L_2875:
        /*0038*/ 	.byte	0x03, 0x50
        /*003a*/ 	.short	0x0000


	//----- nvinfo : EIATTR_MAXREG_COUNT
	.align		4
        /*003c*/ 	.byte	0x03, 0x1b
        /*003e*/ 	.short	0x00ff


	//----- nvinfo : EIATTR_MERCURY_ISA_VERSION
	.align		4
        /*0040*/ 	.byte	0x03, 0x5f
        /*0042*/ 	.short	0x0101


	//----- nvinfo : EIATTR_VRC_CTA_INIT_COUNT
	.align		4
        /*0044*/ 	.byte	0x02, 0x4a
	.zero		1
	.zero		1


	//----- nvinfo : EIATTR_EXIT_INSTR_OFFSETS
	.align		4
        /*0048*/ 	.byte	0x04, 0x1c
        /*004a*/ 	.short	(.L_2877 - .L_2876)


	//   ....[0]....
.L_2876:
        /*004c*/ 	.word	0x00000010


	//----- nvinfo : EIATTR_MAX_THREADS
	.align		4
.L_2877:
        /*0050*/ 	.byte	0x04, 0x05
        /*0052*/ 	.short	(.L_2879 - .L_2878)
.L_2878:
        /*0054*/ 	.word	0x00000080
        /*0058*/ 	.word	0x00000001
        /*005c*/ 	.word	0x00000001


	//----- nvinfo : EIATTR_CBANK_PARAM_SIZE
	.align		4
.L_2879:
        /*0060*/ 	.byte	0x03, 0x19
        /*0062*/ 	.short	0x0018


	//----- nvinfo : EIATTR_PARAM_CBANK
	.align		4
        /*0064*/ 	.byte	0x04, 0x0a
        /*0066*/ 	.short	(.L_2881 - .L_2880)
	.align		4
.L_2880:
        /*0068*/ 	.word	index@(.nv.constant0._ZN2at6native29vectorized_elementwise_kernelILi8ENS0_13BUnaryFunctorIaaaZZZNS0_18rshift_kernel_cudaERNS_18TensorIteratorBaseEENKUlvE_clEvENKUlvE0_clEvEUlaaE_EESt5arrayIPcLm2EEEEviT0_T1_)
        /*006c*/ 	.short	0x0380
        /*006e*/ 	.short	0x0018


	//----- nvinfo : EIATTR_SW_WAR
	.align		4
.L_2881:
        /*0070*/ 	.byte	0x04, 0x36
        /*0072*/ 	.short	(.L_2883 - .L_2882)
.L_2882:
        /*0074*/ 	.word	0x00000008
.L_2883:


//--------------------- .nv.info._ZN2at6native18elementwise_kernelILi128ELi4EZNS0_15gpu_kernel_implINS0_13AUnaryFunctorIaaaZZZNS0_18rshift_kernel_cudaERNS_18TensorIteratorBaseEENKUlvE_clEvENKUlvE0_clEvEUlaaE_EEEEvS5_RKT_EUliE_EEviT1_ --------------------------
	.section	.nv.info._ZN2at6native18elementwise_kernelILi128ELi4EZNS0_15gpu_kernel_implINS0_13AUnaryFunctorIaaaZZZNS0_18rshift_kernel_cudaERNS_18TensorIteratorBaseEENKUlvE_clEvENKUlvE0_clEvEUlaaE_EEEEvS5_RKT_EUliE_EEviT1_,"",@"SHT_CUDA_INFO"
	.sectionflags	@""
	.align	4


	//----- nvinfo : EIATTR_CUDA_API_VERSION
	.align		4
        /*0000*/ 	.byte	0x04, 0x37
        /*0002*/ 	.short	(.L_2885 - .L_2884)
.L_2884:
        /*0004*/ 	.word	0x00000082


	//----- nvinfo : EIATTR_KPARAM_INFO
	.align		4
.L_2885:
        /*0008*/ 	.byte	0x04, 0x17
        /*000a*/ 	.short	(.L_2887 - .L_2886)
.L_2886:
        /*000c*/ 	.word	0x00000000
        /*0010*/ 	.short	0x0001
        /*0012*/ 	.short	0x0008
        /*0014*/ 	.byte	0x00, 0xf0, 0x61, 0x08


	//----- nvinfo : EIATTR_KPARAM_INFO
	.align		4
.L_2887:
        /*0018*/ 	.byte	0x04, 0x17
        /*001a*/ 	.short	(.L_2889 - .L_2888)
.L_2888:
        /*001c*/ 	.word	0x00000000
        /*0020*/ 	.short	0x0000
        /*0022*/ 	.short	0x0000
        /*0024*/ 	.byte	0x00, 0xf0, 0x11, 0x00


	//----- nvinfo : EIATTR_SPARSE_MMA_MASK
	.align		4
.L_2889:
        /*0028*/ 	.byte	0x03, 0x50
        /*002a*/ 	.short	0x0000


	//----- nvinfo : EIATTR_MAXREG_COUNT
	.align		4
        /*002c*/ 	.byte	0x03, 0x1b
        /*002e*/ 	.short	0x0080


	//----- nvinfo : EIATTR_EXTERNS
	.align		4
        /*0030*/ 	.byte	0x04, 0x0f
        /*0032*/ 	.short	(.L_2891 - .L_2890)


	//   ....[0]....
	.align		4
.L_2890:
        /*0034*/ 	.word	index@(__assertfail)


	//----- nvinfo : EIATTR_MERCURY_ISA_VERSION
	.align		4
.L_2891:
        /*0038*/ 	.byte	0x03, 0x5f
        /*003a*/ 	.short	0x0101


	//----- nvinfo : EIATTR_VRC_CTA_INIT_COUNT
	.align		4
        /*003c*/ 	.byte	0x02, 0x4a
	.zero		1
	.zero		1


	//----- nvinfo : EIATTR_SYSCALL_OFFSETS
	.align		4
        /*0040*/ 	.byte	0x04, 0x46
        /*0042*/ 	.short	(.L_2893 - .L_2892)


	//   ....[0]....
.L_2892:
        /*0044*/ 	.word	0x00002140


	//   ....[1]....
        /*0048*/ 	.word	0x00002f90


	//   ....[2]....
        /*004c*/ 	.word	0x00005250


	//   ....[3]....
        /*0050*/ 	.word	0x00005eb0


	//   ....[4]....
        /*0054*/ 	.word	0x00008290


	//   ....[5]....
        /*0058*/ 	.word	0x00008ef0


	//   ....[6]....
        /*005c*/ 	.word	0x0000b2e0


	//   ....[7]....
        /*0060*/ 	.word	0x0000bf00


	//----- nvinfo : EIATTR_EXIT_INSTR_OFFSETS
	.align		4
.L_2893:
        /*0064*/ 	.byte	0x04, 0x1c
        /*0066*/ 	.short	(.L_2895 - .L_2894)


	//   ....[0]....
.L_2894:
        /*0068*/ 	.word	0x000091d0


	//   ....[1]....
        /*006c*/ 	.word	0x0000b440


	//   ....[2]....
        /*0070*/ 	.word	0x0000b460


	//   ....[3]....
        /*0074*/ 	.word	0x0000b500


	//   ....[4]....
        /*0078*/ 	.word	0x0000b530


	//   ....[5]....
        /*007c*/ 	.word	0x0000b550


	//   ....[6]....
        /*0080*/ 	.word	0x0000b5e0


	//   ....[7]....
        /*0084*/ 	.word	0x0000b620


	//   ....[8]....
        /*0088*/ 	.word	0x0000b6c0


	//   ....[9]....
        /*008c*/ 	.word	0x0000b710


	//   ....[10]....
        /*0090*/ 	.word	0x0000b740


	//   ....[11]....
        /*0094*/ 	.word	0x0000b800


	//   ....[12]....
        /*0098*/ 	.word	0x0000b970


	//   ....[13]....
        /*009c*/ 	.word	0x0000bae0


	//   ....[14]....
        /*00a0*/ 	.word	0x0000bc40


	//   ....[15]....
        /*00a4*/ 	.word	0x0000bc80


	//   ....[16]....
        /*00a8*/ 	.word	0x0000bcb0


	//   ....[17]....
        /*00ac*/ 	.word	0x0000bd60


	//   ....[18]....
        /*00b0*/ 	.word	0x0000bda0


	//   ....[19]....
        /*00b4*/ 	.word	0x0000bf10


	//   ....[20]....
        /*00b8*/ 	.word	0x0000c020


	//   ....[21]....
        /*00bc*/ 	.word	0x0000c160


	//   ....[22]....
        /*00c0*/ 	.word	0x0000c1a0


	//----- nvinfo : EIATTR_MAX_THREADS
	.align		4
.L_2895:
        /*00c4*/ 	.byte	0x04, 0x05
        /*00c6*/ 	.short	(.L_2897 - .L_2896)
.L_2896:
        /*00c8*/ 	.word	0x00000080
        /*00cc*/ 	.word	0x00000001
        /*00d0*/ 	.word	0x00000001


	//----- nvinfo : EIATTR_CRS_STACK_SIZE
	.align		4
.L_2897:
        /*00d4*/ 	.byte	0x04, 0x1e
        /*00d6*/ 	.short	(.L_2899 - .L_2898)
.L_2898:
        /*00d8*/ 	.word	0x00000000


	//----- nvinfo : EIATTR_CBANK_PARAM_SIZE
	.align		4
.L_2899:
        /*00dc*/ 	.byte	0x03, 0x19
        /*00de*/ 	.short	0x0220


	//----- nvinfo : EIATTR_PARAM_CBANK
	.align		4
        /*00e0*/ 	.byte	0x04, 0x0a
        /*00e2*/ 	.short	(.L_2901 - .L_2900)
	.align		4
.L_2900:
        /*00e4*/ 	.word	index@(.nv.constant0._ZN2at6native18elementwise_kernelILi128ELi4EZNS0_15gpu_kernel_implINS0_13AUnaryFunctorIaaaZZZNS0_18rshift_kernel_cudaERNS_18TensorIteratorBaseEENKUlvE_clEvENKUlvE0_clEvEUlaaE_EEEEvS5_RKT_EUliE_EEviT1_)
        /*00e8*/ 	.short	0x0380
        /*00ea*/ 	.short	0x0220


	//----- nvinfo : EIATTR_SW_WAR
	.align		4
.L_2901:
        /*00ec*/ 	.byte	0x04, 0x36
        /*00ee*/ 	.short	(.L_2903 - .L_2902)
.L_2902:
        /*00f0*/ 	.word	0x00000008
.L_2903:


//--------------------- .nv.info._ZN2at6native27unrolled_elementwise_kernelINS0_13AUnaryFunctorIaaaZZZNS0_18rshift_kernel_cudaERNS_18TensorIteratorBaseEENKUlvE_clEvENKUlvE0_clEvEUlaaE_EESt5arrayIPcLm2EELi4E23TrivialOffsetCalculatorILi1EjESD_NS0_6memory12LoadWithCastILi1EEENSE_13StoreWithCastILi1EEEEEviT_T0_T2_T3_T4_T5_ --------------------------
	.section	.nv.info._ZN2at6native27unrolled_elementwise_kernelINS0_13AUnaryFunctorIaaaZZZNS0_18rshift_kernel_cudaERNS_18TensorIteratorBaseEENKUlvE_clEvENKUlvE0_clEvEUlaaE_EESt5arrayIPcLm2EELi4E23TrivialOffsetCalculatorILi1EjESD_NS0_6memory12LoadWithCastILi1EEENSE_13StoreWithCastILi1EEEEEviT_T0_T2_T3_T4_T5_,"",@"SHT_CUDA_INFO"
	.sectionflags	@""
	.align	4


	//----- nvinfo : EIATTR_CUDA_API_VERSION
	.align		4
        /*0000*/ 	.byte	0x04, 0x37
        /*0002*/ 	.short	(.L_2905 - .L_2904)
.L_2904:
        /*0004*/ 	.word	0x00000082


	//----- nvinfo : EIATTR_KPARAM_INFO
	.align		4
.L_2905:
        /*0008*/ 	.byte	0x04, 0x17
        /*000a*/ 	.short	(.L_2907 - .L_2906)
.L_2906:
        /*000c*/ 	.word	0x00000000
        /*0010*/ 	.short	0x0006
        /*0012*/ 	.short	0x0024
        /*0014*/ 	.byte	0x00, 0xf0, 0x21, 0x00


	//----- nvinfo : EIATTR_KPARAM_INFO
	.align		4
.L_2907:
        /*0018*/ 	.byte	0x04, 0x17
        /*001a*/ 	.short	(.L_2909 - .L_2908)
.L_2908:
        /*001c*/ 	.word	0x00000000
        /*0020*/ 	.short	0x0005
        /*0022*/ 	.short	0x001c
        /*0024*/ 	.byte	0x00, 0xf0, 0x21, 0x00


	//----- nvinfo : EIATTR_KPARAM_INFO
	.align		4
.L_2909:
        /*0028*/ 	.byte	0x04, 0x17
        /*002a*/ 	.short	(.L_2911 - .L_2910)
.L_2910:
        /*002c*/ 	.word	0x00000000
        /*0030*/ 	.short	0x0004
        /*0032*/ 	.short	0x0019
        /*0034*/ 	.byte	0x00, 0xf0, 0x05, 0x00


	//----- nvinfo : EIATTR_KPARAM_INFO
	.align		4
.L_2911:
        /*0038*/ 	.byte	0x04, 0x17
        /*003a*/ 	.short	(.L_2913 - .L_2912)
.L_2912:
        /*003c*/ 	.word	0x00000000
        /*0040*/ 	.short	0x0003
        /*0042*/ 	.short	0x0018
        /*0044*/ 	.byte	0x00, 0xf0, 0x05, 0x00


	//----- nvinfo : EIATTR_KPARAM_INFO
	.align		4
.L_2913:
        /*0048*/ 	.byte	0x04, 0x17
        /*004a*/ 	.short	(.L_2915 - .L_2914)
.L_2914:
        /*004c*/ 	.word	0x00000000
        /*0050*/ 	.short	0x0002
        /*0052*/ 	.short	0x0008
        /*0054*/ 	.byte	0x00, 0xf0, 0x41, 0x00


	//----- nvinfo : EIATTR_KPARAM_INFO
	.align		4
.L_2915:
        /*0058*/ 	.byte	0x04, 0x17
        /*005a*/ 	.short	(.L_2917 - .L_2916)
.L_2916:
        /*005c*/ 	.word	0x00000000
        /*0060*/ 	.short	0x0001
        /*0062*/ 	.short	0x0004
        /*0064*/ 	.byte	0x00, 0xf0, 0x09, 0x00


	//----- nvinfo : EIATTR_KPARAM_INFO
	.align		4
.L_2917:
        /*0068*/ 	.byte	0x04, 0x17
        /*006a*/ 	.short	(.L_2919 - .L_2918)
.L_2918:
        /*006c*/ 	.word	0x00000000
        /*0070*/ 	.short	0x0000
        /*0072*/ 	.short	0x0000
        /*0074*/ 	.byte	0x00, 0xf0, 0x11, 0x00


	//----- nvinfo : EIATTR_SPARSE_MMA_MASK
	.align		4
.L_2919:
        /*0078*/ 	.byte	0x03, 0x50
        /*007a*/ 	.short	0x0000


	//----- nvinfo : EIATTR_MAXREG_COUNT
	.align		4
        /*007c*/ 	.byte	0x03, 0x1b
        /*007e*/ 	.short	0x00ff


	//----- nvinfo : EIATTR_EXTERNS
	.align		4
        /*0080*/ 	.byte	0x04, 0x0f
        /*0082*/ 	.short	(.L_2921 - .L_2920)


	//   ....[0]....
	.align		4
.L_2920:
        /*0084*/ 	.word	index@(__assertfail)


	//----- nvinfo : EIATTR_MERCURY_ISA_VERSION
	.align		4
.L_2921:
        /*0088*/ 	.byte	0x03, 0x5f
        /*008a*/ 	.short	0x0101


	//----- nvinfo : EIATTR_VRC_CTA_INIT_COUNT
	.align		4
        /*008c*/ 	.byte	0x02, 0x4a
	.zero		1
	.zero		1


	//----- nvinfo : EIATTR_SYSCALL_OFFSETS
	.align		4
        /*0090*/ 	.byte	0x04, 0x46
        /*0092*/ 	.short	(.L_2923 - .L_2922)


	//   ....[0]....
.L_2922:
        /*0094*/ 	.word	0x00000e30


	//   ....[1]....
        /*0098*/ 	.word	0x00001de0


	//   ....[2]....
        /*009c*/ 	.word	0x00002cd0


	//   ....[3]....
        /*00a0*/ 	.word	0x00003bc0


	//   ....[4]....
        /*00a4*/ 	.word	0x00004cf0


	//   ....[5]....
        /*00a8*/ 	.word	0x00005bf0


	//   ....[6]....
        /*00ac*/ 	.word	0x00006b80


	//   ....[7]....
        /*00b0*/ 	.word	0x00007b10


	//----- nvinfo : EIATTR_EXIT_INSTR_OFFSETS
	.align		4
.L_2923:
        /*00b4*/ 	.byte	0x04, 0x1c
        /*00b6*/ 	.short	(.L_2925 - .L_2924)


	//   ....[0]....
.L_2924:
        /*00b8*/ 	.word	0x00006e50


	//   ....[1]....
        /*00bc*/ 	.word	0x00006f80


	//   ....[2]....
        /*00c0*/ 	.word	0x00006fa0


	//   ....[3]....
        /*00c4*/ 	.word	0x00007060


	//   ....[4]....
        /*00c8*/ 	.word	0x000070a0


	//   ....[5]....
        /*00cc*/ 	.word	0x000070e0


	//   ....[6]....
        /*00d0*/ 	.word	0x00007170


	//   ....[7]....
        /*00d4*/ 	.word	0x000071b0


	//   ....[8]....
        /*00d8*/ 	.word	0x00007250


	//   ....[9]....
        /*00dc*/ 	.word	0x000072a0


	//   ....[10]....
        /*00e0*/ 	.word	0x000072f0


	//   ....[11]....
        /*00e4*/ 	.word	0x000073d0


	//   ....[12]....
        /*00e8*/ 	.word	0x00007540


	//   ....[13]....
        /*00ec*/ 	.word	0x000076b0


	//   ....[14]....
        /*00f0*/ 	.word	0x00007810


	//   ....[15]....
        /*00f4*/ 	.word	0x00007870


	//   ....[16]....
        /*00f8*/ 	.word	0x000078b0


	//   ....[17]....
        /*00fc*/ 	.word	0x00007950


	//   ....[18]....
        /*0100*/ 	.word	0x000079b0


	//   ....[19]....
        /*0104*/ 	.word	0x00007b20


	//   ....[20]....
        /*0108*/ 	.word	0x00007c30


	//   ....[21]....
        /*010c*/ 	.word	0x00007d70


	//   ....[22]....
        /*0110*/ 	.word	0x00007db0


	//----- nvinfo : EIATTR_MAX_THREADS
	.align		4
.L_2925:
        /*0114*/ 	.byte	0x04, 0x05
        /*0116*/ 	.short	(.L_2927 - .L_2926)
.L_2926:
        /*0118*/ 	.word	0x00000080
        /*011c*/ 	.word	0x00000001
        /*0120*/ 	.word	0x00000001


	//----- nvinfo : EIATTR_CRS_STACK_SIZE
	.align		4
.L_2927:
        /*0124*/ 	.byte	0x04, 0x1e
        /*0126*/ 	.short	(.L_2929 - .L_2928)
.L_2928:
        /*0128*/ 	.word	0x00000000


	//----- nvinfo : EIATTR_CBANK_PARAM_SIZE
	.align		4
.L_2929:
        /*012c*/ 	.byte	0x03, 0x19
        /*012e*/ 	.short	0x002c


	//----- nvinfo : EIATTR_PARAM_CBANK
	.align		4
        /*0130*/ 	.byte	0x04, 0x0a
        /*0132*/ 	.short	(.L_2931 - .L_2930)
	.align		4
.L_2930:
        /*0134*/ 	.word	index@(.nv.constant0._ZN2at6native27unrolled_elementwise_kernelINS0_13AUnaryFunctorIaaaZZZNS0_18rshift_kernel_cudaERNS_18TensorIteratorBaseEENKUlvE_clEvENKUlvE0_clEvEUlaaE_EESt5arrayIPcLm2EELi4E23TrivialOffsetCalculatorILi1EjESD_NS0_6memory12LoadWithCastILi1EEENSE_13StoreWithCastILi1EEEEEviT_T0_T2_T3_T4_T5_)
        /*0138*/ 	.short	0x0380
        /*013a*/ 	.short	0x002c


	//----- nvinfo : EIATTR_SW_WAR
	.align		4
.L_2931:
        /*013c*/ 	.byte	0x04, 0x36
        /*013e*/ 	.short	(.L_2933 - .L_2932)
.L_2932:
        /*0140*/ 	.word	0x00000008
.L_2933:


//--------------------- .nv.info._ZN2at6native18elementwise_kernelILi128ELi4EZNS0_22gpu_kernel_impl_nocastINS0_13AUnaryFunctorIaaaZZZNS0_18rshift_kernel_cudaERNS_18TensorIteratorBaseEENKUlvE_clEvENKUlvE0_clEvEUlaaE_EEEEvS5_RKT_EUliE_EEviT1_ --------------------------
	.section	.nv.info._ZN2at6native18elementwise_kernelILi128ELi4EZNS0_22gpu_kernel_impl_nocastINS0_13AUnaryFunctorIaaaZZZNS0_18rshift_kernel_cudaERNS_18TensorIteratorBaseEENKUlvE_clEvENKUlvE0_clEvEUlaaE_EEEEvS5_RKT_EUliE_EEviT1_,"",@"SHT_CUDA_INFO"
	.sectionflags	@""
	.align	4


	//----- nvinfo : EIATTR_CUDA_API_VERSION
	.align		4
        /*0000*/ 	.byte	0x04, 0x37
        /*0002*/ 	.short	(.L_2935 - .L_2934)
.L_2934:
        /*0004*/ 	.word	0x00000082


	//----- nvinfo : EIATTR_KPARAM_INFO
	.align		4
.L_2935:
        /*0008*/ 	.byte	0x04, 0x17
        /*000a*/ 	.short	(.L_2937 - .L_2936)
.L_2936:
        /*000c*/ 	.word	0x00000000
        /*0010*/ 	.short	0x0001
        /*0012*/ 	.short	0x0008
        /*0014*/ 	.byte	0x00, 0xf0, 0x61, 0x08


	//----- nvinfo : EIATTR_KPARAM_INFO
	.align		4
.L_2937:
        /*0018*/ 	.byte	0x04, 0x17
        /*001a*/ 	.short	(.L_2939 - .L_2938)
.L_2938:
        /*001c*/ 	.word	0x00000000
        /*0020*/ 	.short	0x0000
        /*0022*/ 	.short	0x0000
        /*0024*/ 	.byte	0x00, 0xf0, 0x11, 0x00


	//----- nvinfo : EIATTR_SPARSE_MMA_MASK
	.align		4
.L_2939:
        /*0028*/ 	.byte	0x03, 0x50
        /*002a*/ 	.short	0x0000


	//----- nvinfo : EIATTR_MAXREG_COUNT
	.align		4
        /*002c*/ 	.byte	0x03, 0x1b
        /*002e*/ 	.short	0x0080


	//----- nvinfo : EIATTR_MERCURY_ISA_VERSION
	.align		4
        /*0030*/ 	.byte	0x03, 0x5f
        /*0032*/ 	.short	0x0101


	//----- nvinfo : EIATTR_VRC_CTA_INIT_COUNT
	.align		4
        /*0034*/ 	.byte	0x02, 0x4a
	.zero		1
	.zero		1


	//----- nvinfo : EIATTR_EXIT_INSTR_OFFSETS
	.align		4
        /*0038*/ 	.byte	0x04, 0x1c
        /*003a*/ 	.short	(.L_2941 - .L_2940)


	//   ....[0]....
.L_2940:
        /*003c*/ 	.word	0x00000320


	//   ....[1]....
        /*0040*/ 	.word	0x000003a0


	//   ....[2]....
        /*0044*/ 	.word	0x00003ec0


	//   ....[3]....
        /*0048*/ 	.word	0x00005200


	//----- nvinfo : EIATTR_MAX_THREADS
	.align		4
.L_2941:
        /*004c*/ 	.byte	0x04, 0x05
        /*004e*/ 	.short	(.L_2943 - .L_2942)
.L_2942:
        /*0050*/ 	.word	0x00000080
        /*0054*/ 	.word	0x00000001
        /*0058*/ 	.word	0x00000001


	//----- nvinfo : EIATTR_CRS_STACK_SIZE
	.align		4
.L_2943:
        /*005c*/ 	.byte	0x04, 0x1e
        /*005e*/ 	.short	(.L_2945 - .L_2944)
.L_2944:
        /*0060*/ 	.word	0x00000000


	//----- nvinfo : EIATTR_CBANK_PARAM_SIZE
	.align		4
.L_2945:
        /*0064*/ 	.byte	0x03, 0x19
        /*0066*/ 	.short	0x0220


	//----- nvinfo : EIATTR_PARAM_CBANK
	.align		4
        /*0068*/ 	.byte	0x04, 0x0a
        /*006a*/ 	.short	(.L_2947 - .L_2946)
	.align		4
.L_2946:
        /*006c*/ 	.word	index@(.nv.constant0._ZN2at6native18elementwise_kernelILi128ELi4EZNS0_22gpu_kernel_impl_nocastINS0_13AUnaryFunctorIaaaZZZNS0_18rshift_kernel_cudaERNS_18TensorIteratorBaseEENKUlvE_clEvENKUlvE0_clEvEUlaaE_EEEEvS5_RKT_EUliE_EEviT1_)
        /*0070*/ 	.short	0x0380
        /*0072*/ 	.short	0x0220


	//----- nvinfo : EIATTR_SW_WAR
	.align		4
.L_2947:
        /*0074*/ 	.byte	0x04, 0x36
        /*0076*/ 	.short	(.L_2949 - .L_2948)
.L_2948:
        /*0078*/ 	.word	0x00000008
.L_2949:


//--------------------- .nv.info._ZN2at6native27unrolled_elementwise_kernelINS0_13AUnaryFunctorIaaaZZZNS0_18rshift_kernel_cudaERNS_18TensorIteratorBaseEENKUlvE_clEvENKUlvE0_clEvEUlaaE_EESt5arrayIPcLm2EELi4E23TrivialOffsetCalculatorILi1EjESD_NS0_6memory15LoadWithoutCastENSE_16StoreWithoutCastEEEviT_T0_T2_T3_T4_T5_ --------------------------
	.section	.nv.info._ZN2at6native27unrolled_elementwise_kernelINS0_13AUnaryFunctorIaaaZZZNS0_18rshift_kernel_cudaERNS_18TensorIteratorBaseEENKUlvE_clEvENKUlvE0_clEvEUlaaE_EESt5arrayIPcLm2EELi4E23TrivialOffsetCalculatorILi1EjESD_NS0_6memory15LoadWithoutCastENSE_16StoreWithoutCastEEEviT_T0_T2_T3_T4_T5_,"",@"SHT_CUDA_INFO"
	.sectionflags	@""
	.align	4


	//----- nvinfo : EIATTR_CUDA_API_VERSION
	.align		4
        /*0000*/ 	.byte	0x04, 0x37
        /*0002*/ 	.short	(.L_2951 - .L_2950)
.L_2950:
        /*0004*/ 	.word	0x00000082


	//----- nvinfo : EIATTR_KPARAM_INFO
	.align		4
.L_2951:
        /*0008*/ 	.byte	0x04, 0x17
        /*000a*/ 	.short	(.L_2953 - .L_2952)
.L_2952:
        /*000c*/ 	.word	0x00000000
        /*0010*/ 	.short	0x0006
        /*0012*/ 	.short	0x001b
        /*0014*/ 	.byte	0x00, 0xf0, 0x05, 0x00


	//----- nvinfo : EIATTR_KPARAM_INFO
	.align		4
.L_2953:
        /*0018*/ 	.byte	0x04, 0x17
        /*001a*/ 	.short	(.L_2955 - .L_2954)
.L_2954:
        /*001c*/ 	.word	0x00000000
        /*0020*/ 	.short	0x0005
        /*0022*/ 	.short	0x001a
        /*0024*/ 	.byte	0x00, 0xf0, 0x05, 0x00


	//----- nvinfo : EIATTR_KPARAM_INFO
	.align		4
.L_2955:
        /*0028*/ 	.byte	0x04, 0x17
        /*002a*/ 	.short	(.L_2957 - .L_2956)
.L_2956:
        /*002c*/ 	.word	0x00000000
        /*0030*/ 	.short	0x0004
        /*0032*/ 	.short	0x0019
        /*0034*/ 	.byte	0x00, 0xf0, 0x05, 0x00


	//----- nvinfo : EIATTR_KPARAM_INFO
	.align		4
.L_2957:
        /*0038*/ 	.byte	0x04, 0x17
        /*003a*/ 	.short	(.L_2959 - .L_2958)
.L_2958:
        /*003c*/ 	.word	0x00000000
        /*0040*/ 	.short	0x0003
        /*0042*/ 	.short	0x0018
        /*0044*/ 	.byte	0x00, 0xf0, 0x05, 0x00


	//----- nvinfo : EIATTR_KPARAM_INFO
	.align		4
.L_2959:
        /*0048*/ 	.byte	0x04, 0x17
        /*004a*/ 	.short	(.L_2961 - .L_2960)
.L_2960:
        /*004c*/ 	.word	0x00000000
        /*0050*/ 	.short	0x0002
        /*0052*/ 	.short	0x0008
        /*0054*/ 	.byte	0x00, 0xf0, 0x41, 0x00


	//----- nvinfo : EIATTR_KPARAM_INFO
	.align		4
.L_2961:
        /*0058*/ 	.byte	0x04, 0x17
        /*005a*/ 	.short	(.L_2963 - .L_2962)
.L_2962:
        /*005c*/ 	.word	0x00000000
        /*0060*/ 	.short	0x0001
        /*0062*/ 	.short	0x0004
        /*0064*/ 	.byte	0x00, 0xf0, 0x09, 0x00


	//----- nvinfo : EIATTR_KPARAM_INFO
	.align		4
.L_2963:
        /*0068*/ 	.byte	0x04, 0x17
        /*006a*/ 	.short	(.L_2965 - .L_2964)
.L_2964:
        /*006c*/ 	.word	0x00000000
        /*0070*/ 	.short	0x0000
        /*0072*/ 	.short	0x0000
        /*0074*/ 	.byte	0x00, 0xf0, 0x11, 0x00


	//----- nvinfo : EIATTR_SPARSE_MMA_MASK
	.align		4
.L_2965:
        /*0078*/ 	.byte	0x03, 0x50
        /*007a*/ 	.short	0x0000


	//----- nvinfo : EIATTR_MAXREG_COUNT
	.align		4
        /*007c*/ 	.byte	0x03, 0x1b
        /*007e*/ 	.short	0x00ff


	//----- nvinfo : EIATTR_MERCURY_ISA_VERSION
	.align		4
        /*0080*/ 	.byte	0x03, 0x5f
        /*0082*/ 	.short	0x0101


	//----- nvinfo : EIATTR_VRC_CTA_INIT_COUNT
	.align		4
        /*0084*/ 	.byte	0x02, 0x4a
	.zero		1
	.zero		1


	//----- nvinfo : EIATTR_EXIT_INSTR_OFFSETS
	.align		4
        /*0088*/ 	.byte	0x04, 0x1c
        /*008a*/ 	.short	(.L_2967 - .L_2966)


	//   ....[0]....
.L_2966:
        /*008c*/ 	.word	0x00000560


	//   ....[1]....
        /*0090*/ 	.word	0x00000610


	//----- nvinfo : EIATTR_MAX_THREADS
	.align		4
.L_2967:
        /*0094*/ 	.byte	0x04, 0x05
        /*0096*/ 	.short	(.L_2969 - .L_2968)
.L_2968:
        /*0098*/ 	.word	0x00000080
        /*009c*/ 	.word	0x00000001
        /*00a0*/ 	.word	0x00000001


	//----- nvinfo : EIATTR_CRS_STACK_SIZE
	.align		4
.L_2969:
        /*00a4*/ 	.byte	0x04, 0x1e
        /*00a6*/ 	.short	(.L_2971 - .L_2970)
.L_2970:
        /*00a8*/ 	.word	0x00000000


	//----- nvinfo : EIATTR_CBANK_PARAM_SIZE
	.align		4
.L_2971:
        /*00ac*/ 	.byte	0x03, 0x19
        /*00ae*/ 	.short	0x001c


	//----- nvinfo : EIATTR_PARAM_CBANK
	.align		4
        /*00b0*/ 	.byte	0x04, 0x0a
        /*00b2*/ 	.short	(.L_2973 - .L_2972)
	.align		4
.L_2972:
        /*00b4*/ 	.word	index@(.nv.constant0._ZN2at6native27unrolled_elementwise_kernelINS0_13AUnaryFunctorIaaaZZZNS0_18rshift_kernel_cudaERNS_18TensorIteratorBaseEENKUlvE_clEvENKUlvE0_clEvEUlaaE_EESt5arrayIPcLm2EELi4E23TrivialOffsetCalculatorILi1EjESD_NS0_6memory15LoadWithoutCastENSE_16StoreWithoutCastEEEviT_T0_T2_T3_T4_T5_)
        /*00b8*/ 	.short	0x0380
        /*00ba*/ 	.short	0x001c


	//----- nvinfo : EIATTR_SW_WAR
	.align		4
.L_2973:
        /*00bc*/ 	.byte	0x04, 0x36
        /*00be*/ 	.short	(.L_2975 - .L_2974)
.L_2974:
        /*00c0*/ 	.word	0x00000008
.L_2975:


//--------------------- .nv.info._ZN2at6native29vectorized_elementwise_kernelILi2ENS0_13AUnaryFunctorIaaaZZZNS0_18rshift_kernel_cudaERNS_18TensorIteratorBaseEENKUlvE_clEvENKUlvE0_clEvEUlaaE_EESt5arrayIPcLm2EEEEviT0_T1_ --------------------------
	.section	.nv.info._ZN2at6native29vectorized_elementwise_kernelILi2ENS0_13AUnaryFunctorIaaaZZZNS0_18rshift_kernel_cudaERNS_18TensorIteratorBaseEENKUlvE_clEvENKUlvE0_clEvEUlaaE_EESt5arrayIPcLm2EEEEviT0_T1_,"",@"SHT_CUDA_INFO"
	.sectionflags	@""
	.align	4


	//----- nvinfo : EIATTR_CUDA_API_VERSION
	.align		4
        /*0000*/ 	.byte	0x04, 0x37
        /*0002*/ 	.short	(.L_2977 - .L_2976)
.L_2976:
        /*0004*/ 	.word	0x00000082


	//----- nvinfo : EIATTR_KPARAM_INFO
	.align		4
.L_2977:
        /*0008*/ 	.byte	0x04, 0x17
        /*000a*/ 	.short	(.L_2979 - .L_2978)
.L_2978:
        /*000c*/ 	.word	0x00000000
        /*0010*/ 	.short	0x0002
        /*0012*/ 	.short	0x0008
        /*0014*/ 	.byte	0x00, 0xf0, 0x41, 0x00


	//----- nvinfo : EIATTR_KPARAM_INFO
	.align		4
.L_2979:
        /*0018*/ 	.byte	0x04, 0x17
        /*001a*/ 	.short	(.L_2981 - .L_2980)
.L_2980:
        /*001c*/ 	.word	0x00000000
        /*0020*/ 	.short	0x0001
        /*0022*/ 	.short	0x0004
        /*0024*/ 	.byte	0x00, 0xf0, 0x09, 0x00


	//----- nvinfo : EIATTR_KPARAM_INFO
	.align		4
.L_2981:
        /*0028*/ 	.byte	0x04, 0x17
        /*002a*/ 	.short	(.L_2983 - .L_2982)
.L_2982:
        /*002c*/ 	.word	0x00000000
        /*0030*/ 	.short	0x0000
        /*0032*/ 	.short	0x0000
        /*0034*/ 	.byte	0x00, 0xf0, 0x11, 0x00


	//----- nvinfo : EIATTR_SPARSE_MMA_MASK
	.align		4
.L_2983:
        /*0038*/ 	.byte	0x03, 0x50
        /*003a*/ 	.short	0x0000


	//----- nvinfo : EIATTR_MAXREG_COUNT
	.align		4
        /*003c*/ 	.byte	0x03, 0x1b
        /*003e*/ 	.short	0x00ff


	//----- nvinfo : EIATTR_MERCURY_ISA_VERSION
	.align		4
        /*0040*/ 	.byte	0x03, 0x5f
        /*0042*/ 	.short	0x0101


	//----- nvinfo : EIATTR_VRC_CTA_INIT_COUNT
	.align		4
        /*0044*/ 	.byte	0x02, 0x4a
	.zero		1
	.zero		1


	//----- nvinfo : EIATTR_EXIT_INSTR_OFFSETS
	.align		4
        /*0048*/ 	.byte	0x04, 0x1c
        /*004a*/ 	.short	(.L_2985 - .L_2984)


	//   ....[0]....
.L_2984:
        /*004c*/ 	.word	0x00000bf0


	//   ....[1]....
        /*0050*/ 	.word	0x00000c50


	//   ....[2]....
        /*0054*/ 	.word	0x00001000


	//----- nvinfo : EIATTR_MAX_THREADS
	.align		4
.L_2985:
        /*0058*/ 	.byte	0x04, 0x05
        /*005a*/ 	.short	(.L_2987 - .L_2986)
.L_2986:
        /*005c*/ 	.word	0x00000080
        /*0060*/ 	.word	0x00000001
        /*0064*/ 	.word	0x00000001


	//----- nvinfo : EIATTR_CRS_STACK_SIZE
	.align		4
.L_2987:
        /*0068*/ 	.byte	0x04, 0x1e
        /*006a*/ 	.short	(.L_2989 - .L_2988)
.L_2988:
        /*006c*/ 	.word	0x00000000


	//----- nvinfo : EIATTR_CBANK_PARAM_SIZE
	.align		4
.L_2989:
        /*0070*/ 	.byte	0x03, 0x19
        /*0072*/ 	.short	0x0018


	//----- nvinfo : EIATTR_PARAM_CBANK
	.align		4
        /*0074*/ 	.byte	0x04, 0x0a
        /*0076*/ 	.short	(.L_2991 - .L_2990)
	.align		4
.L_2990:
        /*0078*/ 	.word	index@(.nv.constant0._ZN2at6native29vectorized_elementwise_kernelILi2ENS0_13AUnaryFunctorIaaaZZZNS0_18rshift_kernel_cudaERNS_18TensorIteratorBaseEENKUlvE_clEvENKUlvE0_clEvEUlaaE_EESt5arrayIPcLm2EEEEviT0_T1_)
        /*007c*/ 	.short	0x0380
        /*007e*/ 	.short	0x0018


	//----- nvinfo : EIATTR_SW_WAR
	.align		4
.L_2991:
        /*0080*/ 	.byte	0x04, 0x36
        /*0082*/ 	.short	(.L_2993 - .L_2992)
.L_2992:
        /*0084*/ 	.word	0x00000008
.L_2993:


//--------------------- .nv.info._ZN2at6native29vectorized_elementwise_kernelILi4ENS0_13AUnaryFunctorIaaaZZZNS0_18rshift_kernel_cudaERNS_18TensorIteratorBaseEENKUlvE_clEvENKUlvE0_clEvEUlaaE_EESt5arrayIPcLm2EEEEviT0_T1_ --------------------------
	.section	.nv.info._ZN2at6native29vectorized_elementwise_kernelILi4ENS0_13AUnaryFunctorIaaaZZZNS0_18rshift_kernel_cudaERNS_18TensorIteratorBaseEENKUlvE_clEvENKUlvE0_clEvEUlaaE_EESt5arrayIPcLm2EEEEviT0_T1_,"",@"SHT_CUDA_INFO"
	.sectionflags	@""
	.align	4


	//----- nvinfo : EIATTR_CUDA_API_VERSION
	.align		4
        /*0000*/ 	.byte	0x04, 0x37
        /*0002*/ 	.short	(.L_2995 - .L_2994)
.L_2994:
        /*0004*/ 	.word	0x00000082


	//----- nvinfo : EIATTR_KPARAM_INFO
	.align		4
.L_2995:
        /*0008*/ 	.byte	0x04, 0x17
        /*000a*/ 	.short	(.L_2997 - .L_2996)
.L_2996:
        /*000c*/ 	.word	0x00000000
        /*0010*/ 	.short	0x0002
        /*0012*/ 	.short	0x0008
        /*0014*/ 	.byte	0x00, 0xf0, 0x41, 0x00


	//----- nvinfo : EIATTR_KPARAM_INFO
	.align		4
.L_2997:
        /*0018*/ 	.byte	0x04, 0x17
        /*001a*/ 	.short	(.L_2999 - .L_2998)
.L_2998:
        /*001c*/ 	.word	0x00000000
        /*0020*/ 	.short	0x0001
        /*0022*/ 	.short	0x0004
        /*0024*/ 	.byte	0x00, 0xf0, 0x09, 0x00


	//----- nvinfo : EIATTR_KPARAM_INFO
	.align		4
.L_2999:
        /*0028*/ 	.byte	0x04, 0x17
        /*002a*/ 	.short	(.L_3001 - .L_3000)
.L_3000:
        /*002c*/ 	.word	0x00000000
        /*0030*/ 	.short	0x0000
        /*0032*/ 	.short	0x0000
        /*0034*/ 	.byte	0x00, 0xf0, 0x11, 0x00


	//----- nvinfo : EIATTR_SPARSE_MMA_MASK
	.align		4
.L_3001:
        /*0038*/ 	.byte	0x03, 0x50
        /*003a*/ 	.short	0x0000


	//----- nvinfo : EIATTR_MAXREG_COUNT
	.align		4
        /*003c*/ 	.byte	0x03, 0x1b
        /*003e*/ 	.short	0x00ff


	//----- nvinfo : EIATTR_MERCURY_ISA_VERSION
	.align		4
        /*0040*/ 	.byte	0x03, 0x5f
        /*0042*/ 	.short	0x0101


	//----- nvinfo : EIATTR_VRC_CTA_INIT_COUNT
	.align		4
        /*0044*/ 	.byte	0x02, 0x4a
	.zero		1
	.zero		1


	//----- nvinfo : EIATTR_EXIT_INSTR_OFFSETS
	.align		4
        /*0048*/ 	.byte	0x04, 0x1c
        /*004a*/ 	.short	(.L_3003 - .L_3002)


	//   ....[0]....
.L_3002:
        /*004c*/ 	.word	0x00000bf0


	//   ....[1]....
        /*0050*/ 	.word	0x00000c50


	//   ....[2]....
        /*0054*/ 	.word	0x00001060


	//----- nvinfo : EIATTR_MAX_THREADS
	.align		4
.L_3003:
        /*0058*/ 	.byte	0x04, 0x05
        /*005a*/ 	.short	(.L_3005 - .L_3004)
.L_3004:
        /*005c*/ 	.word	0x00000080
        /*0060*/ 	.word	0x00000001
        /*0064*/ 	.word	0x00000001


	//----- nvinfo : EIATTR_CRS_STACK_SIZE
	.align		4
.L_3005:
        /*0068*/ 	.byte	0x04, 0x1e
        /*006a*/ 	.short	(.L_3007 - .L_3006)
.L_3006:
        /*006c*/ 	.word	0x00000000


	//----- nvinfo : EIATTR_CBANK_PARAM_SIZE
	.align		4
.L_3007:
        /*0070*/ 	.byte	0x03, 0x19
        /*0072*/ 	.short	0x0018


	//----- nvinfo : EIATTR_PARAM_CBANK
	.align		4
        /*0074*/ 	.byte	0x04, 0x0a
        /*0076*/ 	.short	(.L_3009 - .L_3008)
	.align		4
.L_3008:
        /*0078*/ 	.word	index@(.nv.constant0._ZN2at6native29vectorized_elementwise_kernelILi4ENS0_13AUnaryFunctorIaaaZZZNS0_18rshift_kernel_cudaERNS_18TensorIteratorBaseEENKUlvE_clEvENKUlvE0_clEvEUlaaE_EESt5arrayIPcLm2EEEEviT0_T1_)
        /*007c*/ 	.short	0x0380
        /*007e*/ 	.short	0x0018


	//----- nvinfo : EIATTR_SW_WAR
	.align		4
.L_3009:
        /*0080*/ 	.byte	0x04, 0x36
        /*0082*/ 	.short	(.L_3011 - .L_3010)
.L_3010:
        /*0084*/ 	.word	0x00000008
.L_3011:


//--------------------- .nv.info._ZN2at6native29vectorized_elementwise_kernelILi8ENS0_13AUnaryFunctorIaaaZZZNS0_18rshift_kernel_cudaERNS_18TensorIteratorBaseEENKUlvE_clEvENKUlvE0_clEvEUlaaE_EESt5arrayIPcLm2EEEEviT0_T1_ --------------------------
	.section	.nv.info._ZN2at6native29vectorized_elementwise_kernelILi8ENS0_13AUnaryFunctorIaaaZZZNS0_18rshift_kernel_cudaERNS_18TensorIteratorBaseEENKUlvE_clEvENKUlvE0_clEvEUlaaE_EESt5arrayIPcLm2EEEEviT0_T1_,"",@"SHT_CUDA_INFO"
	.sectionflags	@""
	.align	4


	//----- nvinfo : EIATTR_CUDA_API_VERSION
	.align		4
        /*0000*/ 	.byte	0x04, 0x37
        /*0002*/ 	.short	(.L_3013 - .L_3012)
.L_3012:
        /*0004*/ 	.word	0x00000082


	//----- nvinfo : EIATTR_KPARAM_INFO
	.align		4
.L_3013:
        /*0008*/ 	.byte	0x04, 0x17
        /*000a*/ 	.short	(.L_3015 - .L_3014)
.L_3014:
        /*000c*/ 	.word	0x00000000
        /*0010*/ 	.short	0x0002
        /*0012*/ 	.short	0x0008
        /*0014*/ 	.byte	0x00, 0xf0, 0x41, 0x00


	//----- nvinfo : EIATTR_KPARAM_INFO
	.align		4
.L_3015:
        /*0018*/ 	.byte	0x04, 0x17
        /*001a*/ 	.short	(.L_3017 - .L_3016)
.L_3016:
        /*001c*/ 	.word	0x00000000
        /*0020*/ 	.short	0x0001
        /*0022*/ 	.short	0x0004
        /*0024*/ 	.byte	0x00, 0xf0, 0x09, 0x00


	//----- nvinfo : EIATTR_KPARAM_INFO
	.align		4
.L_3017:
        /*0028*/ 	.byte	0x04, 0x17
        /*002a*/ 	.short	(.L_3019 - .L_3018)
.L_3018:
        /*002c*/ 	.word	0x00000000
        /*0030*/ 	.short	0x0000
        /*0032*/ 	.short	0x0000
        /*0034*/ 	.byte	0x00, 0xf0, 0x11, 0x00


	//----- nvinfo : EIATTR_SPARSE_MMA_MASK
	.align		4
.L_3019:
        /*0038*/ 	.byte	0x03, 0x50
        /*003a*/ 	.short	0x0000


	//----- nvinfo : EIATTR_MAXREG_COUNT
	.align		4
        /*003c*/ 	.byte	0x03, 0x1b
        /*003e*/ 	.short	0x00ff


	//----- nvinfo : EIATTR_MERCURY_ISA_VERSION
	.align		4
        /*0040*/ 	.byte	0x03, 0x5f
        /*0042*/ 	.short	0x0101


	//----- nvinfo : EIATTR_VRC_CTA_INIT_COUNT
	.align		4
        /*0044*/ 	.byte	0x02, 0x4a
	.zero		1
	.zero		1


	//----- nvinfo : EIATTR_EXIT_INSTR_OFFSETS
	.align		4
        /*0048*/ 	.byte	0x04, 0x1c
        /*004a*/ 	.short	(.L_3021 - .L_3020)


	//   ....[0]....
.L_3020:
        /*004c*/ 	.word	0x00000010


	//----- nvinfo : EIATTR_MAX_THREADS
	.align		4
.L_3021:
        /*0050*/ 	.byte	0x04, 0x05
        /*0052*/ 	.short	(.L_3023 - .L_3022)
.L_3022:
        /*0054*/ 	.word	0x00000080
        /*0058*/ 	.word	0x00000001
        /*005c*/ 	.word	0x00000001


	//----- nvinfo : EIATTR_CBANK_PARAM_SIZE
	.align		4
.L_3023:
        /*0060*/ 	.byte	0x03, 0x19
        /*0062*/ 	.short	0x0018


	//----- nvinfo : EIATTR_PARAM_CBANK
	.align		4
        /*0064*/ 	.byte	0x04, 0x0a
        /*0066*/ 	.short	(.L_3025 - .L_3024)
	.align		4
.L_3024:
        /*0068*/ 	.word	index@(.nv.constant0._ZN2at6native29vectorized_elementwise_kernelILi8ENS0_13AUnaryFunctorIaaaZZZNS0_18rshift_kernel_cudaERNS_18TensorIteratorBaseEENKUlvE_clEvENKUlvE0_clEvEUlaaE_EESt5arrayIPcLm2EEEEviT0_T1_)
        /*006c*/ 	.short	0x0380
        /*006e*/ 	.short	0x0018


	//----- nvinfo : EIATTR_SW_WAR
	.align		4
.L_3025:
        /*0070*/ 	.byte	0x04, 0x36
        /*0072*/ 	.short	(.L_3027 - .L_3026)
.L_3026:
        /*0074*/ 	.word	0x00000008
.L_3027:


//--------------------- .nv.info._ZN2at6native18elementwise_kernelILi128ELi4EZNS0_15gpu_kernel_implINS0_13BinaryFunctorIhhhZZZNS0_18rshift_kernel_cudaERNS_18TensorIteratorBaseEENKUlvE_clEvENKUlvE_clEvEUlhhE_EEEEvS5_RKT_EUliE_EEviT1_ --------------------------
	.section	.nv.info._ZN2at6native18elementwise_kernelILi128ELi4EZNS0_15gpu_kernel_implINS0_13BinaryFunctorIhhhZZZNS0_18rshift_kernel_cudaERNS_18TensorIteratorBaseEENKUlvE_clEvENKUlvE_clEvEUlhhE_EEEEvS5_RKT_EUliE_EEviT1_,"",@"SHT_CUDA_INFO"
	.sectionflags	@""
	.align	4


	//----- nvinfo : EIATTR_CUDA_API_VERSION
	.align		4
        /*0000*/ 	.byte	0x04, 0x37
        /*0002*/ 	.short	(.L_3029 - .L_3028)
.L_3028:
        /*0004*/ 	.word	0x00000082


	//----- nvinfo : EIATTR_KPARAM_INFO
	.align		4
.L_3029:
        /*0008*/ 	.byte	0x04, 0x17
        /*000a*/ 	.short	(.L_3031 - .L_3030)
.L_3030:
        /*000c*/ 	.word	0x00000000
        /*0010*/ 	.short	0x0001
        /*0012*/ 	.short	0x0008
        /*0014*/ 	.byte	0x00, 0xf0, 0x21, 0x0a


	//----- nvinfo : EIATTR_KPARAM_INFO
	.align		4
.L_3031:
        /*0018*/ 	.byte	0x04, 0x17
        /*001a*/ 	.short	(.L_3033 - .L_3032)
.L_3032:
        /*001c*/ 	.word	0x00000000
        /*0020*/ 	.short	0x0000
        /*0022*/ 	.short	0x0000
        /*0024*/ 	.byte	0x00, 0xf0, 0x11, 0x00


	//----- nvinfo : EIATTR_SPARSE_MMA_MASK
	.align		4
.L_3033:
        /*0028*/ 	.byte	0x03, 0x50
        /*002a*/ 	.short	0x0000


	//----- nvinfo : EIATTR_MAXREG_COUNT
	.align		4
        /*002c*/ 	.byte	0x03, 0x1b
        /*002e*/ 	.short	0x0080


	//----- nvinfo : EIATTR_EXTERNS
	.align		4
        /*0030*/ 	.byte	0x04, 0x0f
        /*0032*/ 	.short	(.L_3035 - .L_3034)


	//   ....[0]....
	.align		4
.L_3034:
        /*0034*/ 	.word	index@(__assertfail)


	//----- nvinfo : EIATTR_MERCURY_ISA_VERSION
	.align		4
.L_3035:
        /*0038*/ 	.byte	0x03, 0x5f
        /*003a*/ 	.short	0x0101


	//----- nvinfo : EIATTR_VRC_CTA_INIT_COUNT
	.align		4
        /*003c*/ 	.byte	0x02, 0x4a
	.zero		1
	.zero		1


	//----- nvinfo : EIATTR_SYSCALL_OFFSETS
	.align		4
        /*0040*/ 	.byte	0x04, 0x46
        /*0042*/ 	.short	(.L_3037 - .L_3036)


	//   ....[0]....
.L_3036:
        /*0044*/ 	.word	0x000024a0


	//   ....[1]....
        /*0048*/ 	.word	0x00003330


	//   ....[2]....
        /*004c*/ 	.word	0x000040e0


	//   ....[3]....
        /*0050*/ 	.word	0x00006710


	//   ....[4]....
        /*0054*/ 	.word	0x000075a0


	//   ....[5]....
        /*0058*/ 	.word	0x000081b0


	//   ....[6]....
        /*005c*/ 	.word	0x0000a8b0


	//   ....[7]....
        /*0060*/ 	.word	0x0000b740


	//   ....[8]....
        /*0064*/ 	.word	0x0000c350


	//   ....[9]....
        /*0068*/ 	.word	0x0000ea70


	//   ....[10]....
        /*006c*/ 	.word	0x0000f900


	//   ....[11]....
        /*0070*/ 	.word	0x000104d0


	//----- nvinfo : EIATTR_EXIT_INSTR_OFFSETS
	.align		4
.L_3037:
        /*0074*/ 	.byte	0x04, 0x1c
        /*0076*/ 	.short	(.L_3039 - .L_3038)


	//   ....[0]....
.L_3038:
        /*0078*/ 	.word	0x0000c5e0


	//   ....[1]....
        /*007c*/ 	.word	0x0000fa80


	//   ....[2]....
        /*0080*/ 	.word	0x0000faa0


	//   ....[3]....
        /*0084*/ 	.word	0x0000fb40


	//   ....[4]....
        /*0088*/ 	.word	0x0000fb70


	//   ....[5]....
        /*008c*/ 	.word	0x0000fb90


	//   ....[6]....
        /*0090*/ 	.word	0x0000fc20


	//   ....[7]....
        /*0094*/ 	.word	0x0000fc60


	//   ....[8]....
        /*0098*/ 	.word	0x0000fd00


	//   ....[9]....
        /*009c*/ 	.word	0x0000fd50


	//   ....[10]....
        /*00a0*/ 	.word	0x0000fd80


	//   ....[11]....
        /*00a4*/ 	.word	0x0000fe40


	//   ....[12]....
        /*00a8*/ 	.word	0x0000ff80


	//   ....[13]....
        /*00ac*/ 	.word	0x000100c0


	//   ....[14]....
        /*00b0*/ 	.word	0x00010210


	//   ....[15]....
        /*00b4*/ 	.word	0x00010250


	//   ....[16]....
        /*00b8*/ 	.word	0x00010280


	//   ....[17]....
        /*00bc*/ 	.word	0x00010330


	//   ....[18]....
        /*00c0*/ 	.word	0x00010370


	//   ....[19]....
        /*00c4*/ 	.word	0x000104e0


	//   ....[20]....
        /*00c8*/ 	.word	0x000105c0


	//   ....[21]....
        /*00cc*/ 	.word	0x00010660


	//   ....[22]....
        /*00d0*/ 	.word	0x00010690


	//   ....[23]....
        /*00d4*/ 	.word	0x000106e0


	//   ....[24]....
        /*00d8*/ 	.word	0x00010720


	//----- nvinfo : EIATTR_MAX_THREADS
	.align		4
.L_3039:
        /*00dc*/ 	.byte	0x04, 0x05
        /*00de*/ 	.short	(.L_3041 - .L_3040)
.L_3040:
        /*00e0*/ 	.word	0x00000080
        /*00e4*/ 	.word	0x00000001
        /*00e8*/ 	.word	0x00000001


	//----- nvinfo : EIATTR_CRS_STACK_SIZE
	.align		4
.L_3041:
        /*00ec*/ 	.byte	0x04, 0x1e
        /*00ee*/ 	.short	(.L_3043 - .L_3042)
.L_3042:
        /*00f0*/ 	.word	0x00000000


	//----- nvinfo : EIATTR_CBANK_PARAM_SIZE
	.align		4
.L_3043:
        /*00f4*/ 	.byte	0x03, 0x19
        /*00f6*/ 	.short	0x0290


	//----- nvinfo : EIATTR_PARAM_CBANK
	.align		4
        /*00f8*/ 	.byte	0x04, 0x0a
        /*00fa*/ 	.short	(.L_3045 - .L_3044)
	.align		4
.L_3044:
        /*00fc*/ 	.word	index@(.nv.constant0._ZN2at6native18elementwise_kernelILi128ELi4EZNS0_15gpu_kernel_implINS0_13BinaryFunctorIhhhZZZNS0_18rshift_kernel_cudaERNS_18TensorIteratorBaseEENKUlvE_clEvENKUlvE_clEvEUlhhE_EEEEvS5_RKT_EUliE_EEviT1_)
        /*0100*/ 	.short	0x0380
        /*0102*/ 	.short	0x0290


	//----- nvinfo : EIATTR_SW_WAR
	.align		4
.L_3045:
        /*0104*/ 	.byte	0x04, 0x36
        /*0106*/ 	.short	(.L_3047 - .L_3046)
.L_3046:
        /*0108*/ 	.word	0x00000008
.L_3047:


//--------------------- .nv.info._ZN2at6native27unrolled_elementwise_kernelINS0_13BinaryFunctorIhhhZZZNS0_18rshift_kernel_cudaERNS_18TensorIteratorBaseEENKUlvE_clEvENKUlvE_clEvEUlhhE_EESt5arrayIPcLm3EELi4E23TrivialOffsetCalculatorILi2EjESC_ILi1EjENS0_6memory12LoadWithCastILi2EEENSF_13StoreWithCastILi1EEEEEviT_T0_T2_T3_T4_T5_ --------------------------
	.section	.nv.info._ZN2at6native27unrolled_elementwise_kernelINS0_13BinaryFunctorIhhhZZZNS0_18rshift_kernel_cudaERNS_18TensorIteratorBaseEENKUlvE_clEvENKUlvE_clEvEUlhhE_EESt5arrayIPcLm3EELi4E23TrivialOffsetCalculatorILi2EjESC_ILi1EjENS0_6memory12LoadWithCastILi2EEENSF_13StoreWithCastILi1EEEEEviT_T0_T2_T3_T4_T5_,"",@"SHT_CUDA_INFO"
	.sectionflags	@""
	.align	4


	//----- nvinfo : EIATTR_CUDA_API_VERSION
	.align		4
        /*0000*/ 	.byte	0x04, 0x37
        /*0002*/ 	.short	(.L_3049 - .L_3048)
.L_3048:
        /*0004*/ 	.word	0x00000082


	//----- nvinfo : EIATTR_KPARAM_INFO
	.align		4
.L_3049:
        /*0008*/ 	.byte	0x04, 0x17
        /*000a*/ 	.short	(.L_3051 - .L_3050)
.L_3050:
        /*000c*/ 	.word	0x00000000
        /*0010*/ 	.short	0x0006
        /*0012*/ 	.short	0x0030
        /*0014*/ 	.byte	0x00, 0xf0, 0x21, 0x00


	//----- nvinfo : EIATTR_KPARAM_INFO
	.align		4
.L_3051:
        /*0018*/ 	.byte	0x04, 0x17
        /*001a*/ 	.short	(.L_3053 - .L_3052)
.L_3052:
        /*001c*/ 	.word	0x00000000
        /*0020*/ 	.short	0x0005
        /*0022*/ 	.short	0x0024
        /*0024*/ 	.byte	0x00, 0xf0, 0x31, 0x00


	//----- nvinfo : EIATTR_KPARAM_INFO
	.align		4
.L_3053:
        /*0028*/ 	.byte	0x04, 0x17
        /*002a*/ 	.short	(.L_3055 - .L_3054)
.L_3054:
        /*002c*/ 	.word	0x00000000
        /*0030*/ 	.short	0x0004
        /*0032*/ 	.short	0x0021
        /*0034*/ 	.byte	0x00, 0xf0, 0x05, 0x00


	//----- nvinfo : EIATTR_KPARAM_INFO
	.align		4
.L_3055:
        /*0038*/ 	.byte	0x04, 0x17
        /*003a*/ 	.short	(.L_3057 - .L_3056)
.L_3056:
        /*003c*/ 	.word	0x00000000
        /*0040*/ 	.short	0x0003
        /*0042*/ 	.short	0x0020
        /*0044*/ 	.byte	0x00, 0xf0, 0x05, 0x00


	//----- nvinfo : EIATTR_KPARAM_INFO
	.align		4
.L_3057:
        /*0048*/ 	.byte	0x04, 0x17
        /*004a*/ 	.short	(.L_3059 - .L_3058)
.L_3058:
        /*004c*/ 	.word	0x00000000
        /*0050*/ 	.short	0x0002
        /*0052*/ 	.short	0x0008
        /*0054*/ 	.byte	0x00, 0xf0, 0x61, 0x00


	//----- nvinfo : EIATTR_KPARAM_INFO
	.align		4
.L_3059:
        /*0058*/ 	.byte	0x04, 0x17
        /*005a*/ 	.short	(.L_3061 - .L_3060)
.L_3060:
        /*005c*/ 	.word	0x00000000
        /*0060*/ 	.short	0x0001
        /*0062*/ 	.short	0x0004
        /*0064*/ 	.byte	0x00, 0xf0, 0x05, 0x00


	//----- nvinfo : EIATTR_KPARAM_INFO
	.align		4
.L_3061:
        /*0068*/ 	.byte	0x04, 0x17
        /*006a*/ 	.short	(.L_3063 - .L_3062)
.L_3062:
        /*006c*/ 	.word	0x00000000
        /*0070*/ 	.short	0x0000
        /*0072*/ 	.short	0x0000
        /*0074*/ 	.byte	0x00, 0xf0, 0x11, 0x00


	//----- nvinfo : EIATTR_SPARSE_MMA_MASK
	.align		4
.L_3063:
        /*0078*/ 	.byte	0x03, 0x50
        /*007a*/ 	.short	0x0000


	//----- nvinfo : EIATTR_MAXREG_COUNT
	.align		4
        /*007c*/ 	.byte	0x03, 0x1b
        /*007e*/ 	.short	0x00ff


	//----- nvinfo : EIATTR_EXTERNS
	.align		4
        /*0080*/ 	.byte	0x04, 0x0f
        /*0082*/ 	.short	(.L_3065 - .L_3064)


	//   ....[0]....
	.align		4
.L_3064:
        /*0084*/ 	.word	index@(__assertfail)


	//----- nvinfo : EIATTR_MERCURY_ISA_VERSION
	.align		4
.L_3065:
        /*0088*/ 	.byte	0x03, 0x5f
        /*008a*/ 	.short	0x0101


	//----- nvinfo : EIATTR_VRC_CTA_INIT_COUNT
	.align		4
        /*008c*/ 	.byte	0x02, 0x4a
	.zero		1
	.zero		1


	//----- nvinfo : EIATTR_SYSCALL_OFFSETS
	.align		4
        /*0090*/ 	.byte	0x04, 0x46
        /*0092*/ 	.short	(.L_3067 - .L_3066)


	//   ....[0]....
.L_3066:
        /*0094*/ 	.word	0x00000e90


	//   ....[1]....
        /*0098*/ 	.word	0x00001d50


	//   ....[2]....
        /*009c*/ 	.word	0x00002d60


	//   ....[3]....
        /*00a0*/ 	.word	0x00003c20


	//   ....[4]....
        /*00a4*/ 	.word	0x00004b70


	//   ....[5]....
        /*00a8*/ 	.word	0x00005a40


	//   ....[6]....
        /*00ac*/ 	.word	0x00006990


	//   ....[7]....
        /*00b0*/ 	.word	0x00007860


	//   ....[8]....
        /*00b4*/ 	.word	0x00008920


	//   ....[9]....
        /*00b8*/ 	.word	0x00009760


	//   ....[10]....
        /*00bc*/ 	.word	0x0000a640


	//   ....[11]....
        /*00c0*/ 	.word	0x0000b510


	//----- nvinfo : EIATTR_EXIT_INSTR_OFFSETS
	.align		4
.L_3067:
        /*00c4*/ 	.byte	0x04, 0x1c
        /*00c6*/ 	.short	(.L_3069 - .L_3068)


	//   ....[0]....
.L_3068:
        /*00c8*/ 	.word	0x0000a8f0


	//   ....[1]....
        /*00cc*/ 	.word	0x0000aa20


	//   ....[2]....
        /*00d0*/ 	.word	0x0000aa40


	//   ....[3]....
        /*00d4*/ 	.word	0x0000aae0


	//   ....[4]....
        /*00d8*/ 	.word	0x0000ab10


	//   ....[5]....
        /*00dc*/ 	.word	0x0000ab40


	//   ....[6]....
        /*00e0*/ 	.word	0x0000abe0


	//   ....[7]....
        /*00e4*/ 	.word	0x0000ac30


	//   ....[8]....
        /*00e8*/ 	.word	0x0000ace0


	//   ....[9]....
        /*00ec*/ 	.word	0x0000ad40


	//   ....[10]....
        /*00f0*/ 	.word	0x0000ad80


	//   ....[11]....
        /*00f4*/ 	.word	0x0000ae50


	//   ....[12]....
        /*00f8*/ 	.word	0x0000afa0


	//   ....[13]....
        /*00fc*/ 	.word	0x0000b0f0


	//   ....[14]....
        /*0100*/ 	.word	0x0000b250


	//   ....[15]....
        /*0104*/ 	.word	0x0000b290


	//   ....[16]....
        /*0108*/ 	.word	0x0000b2c0


	//   ....[17]....
        /*010c*/ 	.word	0x0000b360


	//   ....[18]....
        /*0110*/ 	.word	0x0000b3b0


	//   ....[19]....
        /*0114*/ 	.word	0x0000b520


	//   ....[20]....
        /*0118*/ 	.word	0x0000b610


	//   ....[21]....
        /*011c*/ 	.word	0x0000b6c0


	//   ....[22]....
        /*0120*/ 	.word	0x0000b6f0


	//   ....[23]....
        /*0124*/ 	.word	0x0000b740


	//   ....[24]....
        /*0128*/ 	.word	0x0000b790


	//----- nvinfo : EIATTR_MAX_THREADS
	.align		4
.L_3069:
        /*012c*/ 	.byte	0x04, 0x05
        /*012e*/ 	.short	(.L_3071 - .L_3070)
.L_3070:
        /*0130*/ 	.word	0x00000080
        /*0134*/ 	.word	0x00000001
        /*0138*/ 	.word	0x00000001


	//----- nvinfo : EIATTR_CRS_STACK_SIZE
	.align		4
.L_3071:
        /*013c*/ 	.byte	0x04, 0x1e
        /*013e*/ 	.short	(.L_3073 - .L_3072)
.L_3072:
        /*0140*/ 	.word	0x00000000


	//----- nvinfo : EIATTR_CBANK_PARAM_SIZE
	.align		4
.L_3073:
        /*0144*/ 	.byte	0x03, 0x19
        /*0146*/ 	.short	0x0038


	//----- nvinfo : EIATTR_PARAM_CBANK
	.align		4
        /*0148*/ 	.byte	0x04, 0x0a
        /*014a*/ 	.short	(.L_3075 - .L_3074)
	.align		4
.L_3074:
        /*014c*/ 	.word	index@(.nv.constant0._ZN2at6native27unrolled_elementwise_kernelINS0_13BinaryFunctorIhhhZZZNS0_18rshift_kernel_cudaERNS_18TensorIteratorBaseEENKUlvE_clEvENKUlvE_clEvEUlhhE_EESt5arrayIPcLm3EELi4E23TrivialOffsetCalculatorILi2EjESC_ILi1EjENS0_6memory12LoadWithCastILi2EEENSF_13StoreWithCastILi1EEEEEviT_T0_T2_T3_T4_T5_)
        /*0150*/ 	.short	0x0380
        /*0152*/ 	.short	0x0038


	//----- nvinfo : EIATTR_SW_WAR
	.align		4
.L_3075:
        /*0154*/ 	.byte	0x04, 0x36
        /*0156*/ 	.short	(.L_3077 - .L_3076)
.L_3076:
        /*0158*/ 	.word	0x00000008
.L_3077:


//--------------------- .nv.info._ZN2at6native18elementwise_kernelILi128ELi4EZNS0_22gpu_kernel_impl_nocastINS0_13BinaryFunctorIhhhZZZNS0_18rshift_kernel_cudaERNS_18TensorIteratorBaseEENKUlvE_clEvENKUlvE_clEvEUlhhE_EEEEvS5_RKT_EUliE_EEviT1_ --------------------------
	.section	.nv.info._ZN2at6native18elementwise_kernelILi128ELi4EZNS0_22gpu_kernel_impl_nocastINS0_13BinaryFunctorIhhhZZZNS0_18rshift_kernel_cudaERNS_18TensorIteratorBaseEENKUlvE_clEvENKUlvE_clEvEUlhhE_EEEEvS5_RKT_EUliE_EEviT1_,"",@"SHT_CUDA_INFO"
	.sectionflags	@""
	.align	4


	//----- nvinfo : EIATTR_CUDA_API_VERSION
	.align		4
        /*0000*/ 	.byte	0x04, 0x37
        /*0002*/ 	.short	(.L_3079 - .L_3078)
.L_3078:
        /*0004*/ 	.word	0x00000082


	//----- nvinfo : EIATTR_KPARAM_INFO
	.align		4
.L_3079:
        /*0008*/ 	.byte	0x04, 0x17
        /*000a*/ 	.short	(.L_3081 - .L_3080)
.L_3080:
        /*000c*/ 	.word	0x00000000
        /*0010*/ 	.short	0x0001
        /*0012*/ 	.short	0x0008
        /*0014*/ 	.byte	0x00, 0xf0, 0x21, 0x0a


	//----- nvinfo : EIATTR_KPARAM_INFO
	.align		4
.L_3081:
        /*0018*/ 	.byte	0x04, 0x17
        /*001a*/ 	.short	(.L_3083 - .L_3082)
.L_3082:
        /*001c*/ 	.word	0x00000000
        /*0020*/ 	.short	0x0000
        /*0022*/ 	.short	0x0000
        /*0024*/ 	.byte	0x00, 0xf0, 0x11, 0x00


	//----- nvinfo : EIATTR_SPARSE_MMA_MASK
	.align		4
.L_3083:
        /*0028*/ 	.byte	0x03, 0x50
        /*002a*/ 	.short	0x0000


	//----- nvinfo : EIATTR_MAXREG_COUNT
	.align		4
        /*002c*/ 	.byte	0x03, 0x1b
        /*002e*/ 	.short	0x0080


	//----- nvinfo : EIATTR_MERCURY_ISA_VERSION
	.align		4
        /*0030*/ 	.byte	0x03, 0x5f
        /*0032*/ 	.short	0x0101


	//----- nvinfo : EIATTR_VRC_CTA_INIT_COUNT
	.align		4
        /*0034*/ 	.byte	0x02, 0x4a
	.zero		1
	.zero		1


	//----- nvinfo : EIATTR_EXIT_INSTR_OFFSETS
	.align		4
        /*0038*/ 	.byte	0x04, 0x1c
        /*003a*/ 	.short	(.L_3085 - .L_3084)


	//   ....[0]....
.L_3084:
        /*003c*/ 	.word	0x00000360


	//   ....[1]....
        /*0040*/ 	.word	0x00000400


	//   ....[2]....
        /*0044*/ 	.word	0x00004940


	//   ....[3]....
        /*0048*/ 	.word	0x00005ff0


	//----- nvinfo : EIATTR_MAX_THREADS
	.align		4
.L_3085:
        /*004c*/ 	.byte	0x04, 0x05
        /*004e*/ 	.short	(.L_3087 - .L_3086)
.L_3086:
        /*0050*/ 	.word	0x00000080
        /*0054*/ 	.word	0x00000001
        /*0058*/ 	.word	0x00000001


	//----- nvinfo : EIATTR_CRS_STACK_SIZE
	.align		4
.L_3087:
        /*005c*/ 	.byte	0x04, 0x1e
        /*005e*/ 	.short	(.L_3089 - .L_3088)
.L_3088:
        /*0060*/ 	.word	0x00000000


	//----- nvinfo : EIATTR_CBANK_PARAM_SIZE
	.align		4
.L_3089:
        /*0064*/ 	.byte	0x03, 0x19
        /*0066*/ 	.short	0x0290


	//----- nvinfo : EIATTR_PARAM_CBANK
	.align		4
        /*0068*/ 	.byte	0x04, 0x0a
        /*006a*/ 	.short	(.L_3091 - .L_3090)
	.align		4
.L_3090:
        /*006c*/ 	.word	index@(.nv.constant0._ZN2at6native18elementwise_kernelILi128ELi4EZNS0_22gpu_kernel_impl_nocastINS0_13BinaryFunctorIhhhZZZNS0_18rshift_kernel_cudaERNS_18TensorIteratorBaseEENKUlvE_clEvENKUlvE_clEvEUlhhE_EEEEvS5_RKT_EUliE_EEviT1_)
        /*0070*/ 	.short	0x0380
        /*0072*/ 	.short	0x0290


	//----- nvinfo : EIATTR_SW_WAR
	.align		4
.L_3091:
        /*0074*/ 	.byte	0x04, 0x36
        /*0076*/ 	.short	(.L_3093 - .L_3092)
.L_3092:
        /*0078*/ 	.word	0x00000008
.L_3093:


//--------------------- .nv.info._ZN2at6native27unrolled_elementwise_kernelINS0_13BinaryFunctorIhhhZZZNS0_18rshift_kernel_cudaERNS_18TensorIteratorBaseEENKUlvE_clEvENKUlvE_clEvEUlhhE_EESt5arrayIPcLm3EELi4E23TrivialOffsetCalculatorILi2EjESC_ILi1EjENS0_6memory15LoadWithoutCastENSF_16StoreWithoutCastEEEviT_T0_T2_T3_T4_T5_ --------------------------
	.section	.nv.info._ZN2at6native27unrolled_elementwise_kernelINS0_13BinaryFunctorIhhhZZZNS0_18rshift_kernel_cudaERNS_18TensorIteratorBaseEENKUlvE_clEvENKUlvE_clEvEUlhhE_EESt5arrayIPcLm3EELi4E23TrivialOffsetCalculatorILi2EjESC_ILi1EjENS0_6memory15LoadWithoutCastENSF_16StoreWithoutCastEEEviT_T0_T2_T3_T4_T5_,"",@"SHT_CUDA_INFO"
	.sectionflags	@""
	.align	4


	//----- nvinfo : EIATTR_CUDA_API_VERSION
	.align		4
        /*0000*/ 	.byte	0x04, 0x37
        /*0002*/ 	.short	(.L_3095 - .L_3094)
.L_3094:
        /*0004*/ 	.word	0x00000082


	//----- nvinfo : EIATTR_KPARAM_INFO
	.align		4
.L_3095:
        /*0008*/ 	.byte	0x04, 0x17
        /*000a*/ 	.short	(.L_3097 - .L_3096)
.L_3096:
        /*000c*/ 	.word	0x00000000
        /*0010*/ 	.short	0x0006
        /*0012*/ 	.short	0x0023
        /*0014*/ 	.byte	0x00, 0xf0, 0x05, 0x00


	//----- nvinfo : EIATTR_KPARAM_INFO
	.align		4
.L_3097:
        /*0018*/ 	.byte	0x04, 0x17
        /*001a*/ 	.short	(.L_3099 - .L_3098)
.L_3098:
        /*001c*/ 	.word	0x00000000
        /*0020*/ 	.short	0x0005
        /*0022*/ 	.short	0x0022
        /*0024*/ 	.byte	0x00, 0xf0, 0x05, 0x00


	//----- nvinfo : EIATTR_KPARAM_INFO
	.align		4
.L_3099:
        /*0028*/ 	.byte	0x04, 0x17
        /*002a*/ 	.short	(.L_3101 - .L_3100)
.L_3100:
        /*002c*/ 	.word	0x00000000
        /*0030*/ 	.short	0x0004
        /*0032*/ 	.short	0x0021
        /*0034*/ 	.byte	0x00, 0xf0, 0x05, 0x00


	//----- nvinfo : EIATTR_KPARAM_INFO
	.align		4
.L_3101:
        /*0038*/ 	.byte	0x04, 0x17
        /*003a*/ 	.short	(.L_3103 - .L_3102)
.L_3102:
        /*003c*/ 	.word	0x00000000
        /*0040*/ 	.short	0x0003
        /*0042*/ 	.short	0x0020
        /*0044*/ 	.byte	0x00, 0xf0, 0x05, 0x00


	//----- nvinfo : EIATTR_KPARAM_INFO
	.align		4
.L_3103:
        /*0048*/ 	.byte	0x04, 0x17
        /*004a*/ 	.short	(.L_3105 - .L_3104)
.L_3104:
        /*004c*/ 	.word	0x00000000
        /*0050*/ 	.short	0x0002
        /*0052*/ 	.short	0x0008
        /*0054*/ 	.byte	0x00, 0xf0, 0x61, 0x00


	//----- nvinfo : EIATTR_KPARAM_INFO
	.align		4
.L_3105:
        /*0058*/ 	.byte	0x04, 0x17
        /*005a*/ 	.short	(.L_3107 - .L_3106)
.L_3106:
        /*005c*/ 	.word	0x00000000
        /*0060*/ 	.short	0x0001
        /*0062*/ 	.short	0x0004
        /*0064*/ 	.byte	0x00, 0xf0, 0x05, 0x00


	//----- nvinfo : EIATTR_KPARAM_INFO
	.align		4
.L_3107:
        /*0068*/ 	.byte	0x04, 0x17
        /*006a*/ 	.short	(.L_3109 - .L_3108)
.L_3108:
        /*006c*/ 	.word	0x00000000
        /*0070*/ 	.short	0x0000
        /*0072*/ 	.short	0x0000
        /*0074*/ 	.byte	0x00, 0xf0, 0x11, 0x00


	//----- nvinfo : EIATTR_SPARSE_MMA_MASK
	.align		4
.L_3109:
        /*0078*/ 	.byte	0x03, 0x50
        /*007a*/ 	.short	0x0000


	//----- nvinfo : EIATTR_MAXREG_COUNT
	.align		4
        /*007c*/ 	.byte	0x03, 0x1b
        /*007e*/ 	.short	0x00ff


	//----- nvinfo : EIATTR_MERCURY_ISA_VERSION
	.align		4
        /*0080*/ 	.byte	0x03, 0x5f
        /*0082*/ 	.short	0x0101


	//----- nvinfo : EIATTR_VRC_CTA_INIT_COUNT
	.align		4
        /*0084*/ 	.byte	0x02, 0x4a
	.zero		1
	.zero		1


	//----- nvinfo : EIATTR_EXIT_INSTR_OFFSETS
	.align		4
        /*0088*/ 	.byte	0x04, 0x1c
        /*008a*/ 	.short	(.L_3111 - .L_3110)


	//   ....[0]....
.L_3110:
        /*008c*/ 	.word	0x00000670


	//   ....[1]....
        /*0090*/ 	.word	0x00000720


	//----- nvinfo : EIATTR_MAX_THREADS
	.align		4
.L_3111:
        /*0094*/ 	.byte	0x04, 0x05
        /*0096*/ 	.short	(.L_3113 - .L_3112)
.L_3112:
        /*0098*/ 	.word	0x00000080
        /*009c*/ 	.word	0x00000001
        /*00a0*/ 	.word	0x00000001


	//----- nvinfo : EIATTR_CRS_STACK_SIZE
	.align		4
.L_3113:
        /*00a4*/ 	.byte	0x04, 0x1e
        /*00a6*/ 	.short	(.L_3115 - .L_3114)
.L_3114:
        /*00a8*/ 	.word	0x00000000


	//----- nvinfo : EIATTR_CBANK_PARAM_SIZE
	.align		4
.L_3115:
        /*00ac*/ 	.byte	0x03, 0x19
        /*00ae*/ 	.short	0x0024


	//----- nvinfo : EIATTR_PARAM_CBANK
	.align		4
        /*00b0*/ 	.byte	0x04, 0x0a
        /*00b2*/ 	.short	(.L_3117 - .L_3116)
	.align		4
.L_3116:
        /*00b4*/ 	.word	index@(.nv.constant0._ZN2at6native27unrolled_elementwise_kernelINS0_13BinaryFunctorIhhhZZZNS0_18rshift_kernel_cudaERNS_18TensorIteratorBaseEENKUlvE_clEvENKUlvE_clEvEUlhhE_EESt5arrayIPcLm3EELi4E23TrivialOffsetCalculatorILi2EjESC_ILi1EjENS0_6memory15LoadWithoutCastENSF_16StoreWithoutCastEEEviT_T0_T2_T3_T4_T5_)
        /*00b8*/ 	.short	0x0380
        /*00ba*/ 	.short	0x0024


	//----- nvinfo : EIATTR_SW_WAR
	.align		4
.L_3117:
        /*00bc*/ 	.byte	0x04, 0x36
        /*00be*/ 	.short	(.L_3119 - .L_3118)
.L_3118:
        /*00c0*/ 	.word	0x00000008
.L_3119:


//--------------------- .nv.info._ZN2at6native29vectorized_elementwise_kernelILi2ENS0_13BinaryFunctorIhhhZZZNS0_18rshift_kernel_cudaERNS_18TensorIteratorBaseEENKUlvE_clEvENKUlvE_clEvEUlhhE_EESt5arrayIPcLm3EEEEviT0_T1_ --------------------------
	.section	.nv.info._ZN2at6native29vectorized_elementwise_kernelILi2ENS0_13BinaryFunctorIhhhZZZNS0_18rshift_kernel_cudaERNS_18TensorIteratorBaseEENKUlvE_clEvENKUlvE_clEvEUlhhE_EESt5arrayIPcLm3EEEEviT0_T1_,"",@"SHT_CUDA_INFO"
	.sectionflags	@""
	.align	4


	//----- nvinfo : EIATTR_CUDA_API_VERSION
	.align		4
        /*0000*/ 	.byte	0x04, 0x37
        /*0002*/ 	.short	(.L_3121 - .L_3120)
.L_3120:
        /*0004*/ 	.word	0x00000082


	//----- nvinfo : EIATTR_KPARAM_INFO
	.align		4
.L_3121:
        /*0008*/ 	.byte	0x04, 0x17
        /*000a*/ 	.short	(.L_3123 - .L_3122)
.L_3122:
        /*000c*/ 	.word	0x00000000
        /*0010*/ 	.short	0x0002
        /*0012*/ 	.short	0x0008
        /*0014*/ 	.byte	0x00, 0xf0, 0x61, 0x00


	//----- nvinfo : EIATTR_KPARAM_INFO
	.align		4
.L_3123:
        /*0018*/ 	.byte	0x04, 0x17
        /*001a*/ 	.short	(.L_3125 - .L_3124)
.L_3124:
        /*001c*/ 	.word	0x00000000
        /*0020*/ 	.short	0x0001
        /*0022*/ 	.short	0x0004
        /*0024*/ 	.byte	0x00, 0xf0, 0x05, 0x00


	//----- nvinfo : EIATTR_KPARAM_INFO
	.align		4
.L_3125:
        /*0028*/ 	.byte	0x04, 0x17
        /*002a*/ 	.short	(.L_3127 - .L_3126)
.L_3126:
        /*002c*/ 	.word	0x00000000
        /*0030*/ 	.short	0x0000
        /*0032*/ 	.short	0x0000
        /*0034*/ 	.byte	0x00, 0xf0, 0x11, 0x00


	//----- nvinfo : EIATTR_SPARSE_MMA_MASK
	.align		4
.L_3127:
        /*0038*/ 	.byte	0x03, 0x50
        /*003a*/ 	.short	0x0000


	//----- nvinfo : EIATTR_MAXREG_COUNT
	.align		4
        /*003c*/ 	.byte	0x03, 0x1b
        /*003e*/ 	.short	0x00ff


	//----- nvinfo : EIATTR_MERCURY_ISA_VERSION
	.align		4
        /*0040*/ 	.byte	0x03, 0x5f
        /*0042*/ 	.short	0x0101


	//----- nvinfo : EIATTR_VRC_CTA_INIT_COUNT
	.align		4
        /*0044*/ 	.byte	0x02, 0x4a
	.zero		1
	.zero		1


	//----- nvinfo : EIATTR_EXIT_INSTR_OFFSETS
	.align		4
        /*0048*/ 	.byte	0x04, 0x1c
        /*004a*/ 	.short	(.L_3129 - .L_3128)


	//   ....[0]....
.L_3128:
        /*004c*/ 	.word	0x00000e40


	//   ....[1]....
        /*0050*/ 	.word	0x00000ea0


	//   ....[2]....
        /*0054*/ 	.word	0x00001350


	//----- nvinfo : EIATTR_MAX_THREADS
	.align		4
.L_3129:
        /*0058*/ 	.byte	0x04, 0x05
        /*005a*/ 	.short	(.L_3131 - .L_3130)
.L_3130:
        /*005c*/ 	.word	0x00000080
        /*0060*/ 	.word	0x00000001
        /*0064*/ 	.word	0x00000001


	//----- nvinfo : EIATTR_CRS_STACK_SIZE
	.align		4
.L_3131:
        /*0068*/ 	.byte	0x04, 0x1e
        /*006a*/ 	.short	(.L_3133 - .L_3132)
.L_3132:
        /*006c*/ 	.word	0x00000000


	//----- nvinfo : EIATTR_CBANK_PARAM_SIZE
	.align		4
.L_3133:
        /*0070*/ 	.byte	0x03, 0x19
        /*0072*/ 	.short	0x0020


	//----- nvinfo : EIATTR_PARAM_CBANK
	.align		4
        /*0074*/ 	.byte	0x04, 0x0a
        /*0076*/ 	.short	(.L_3135 - .L_3134)
	.align		4
.L_3134:
        /*0078*/ 	.word	index@(.nv.constant0._ZN2at6native29vectorized_elementwise_kernelILi2ENS0_13BinaryFunctorIhhhZZZNS0_18rshift_kernel_cudaERNS_18TensorIteratorBaseEENKUlvE_clEvENKUlvE_clEvEUlhhE_EESt5arrayIPcLm3EEEEviT0_T1_)
        /*007c*/ 	.short	0x0380
        /*007e*/ 	.short	0x0020


	//----- nvinfo : EIATTR_SW_WAR
	.align		4
.L_3135:
        /*0080*/ 	.byte	0x04, 0x36
        /*0082*/ 	.short	(.L_3137 - .L_3136)
.L_3136:
        /*0084*/ 	.word	0x00000008
.L_3137:


//--------------------- .nv.info._ZN2at6native29vectorized_elementwise_kernelILi4ENS0_13BinaryFunctorIhhhZZZNS0_18rshift_kernel_cudaERNS_18TensorIteratorBaseEENKUlvE_clEvENKUlvE_clEvEUlhhE_EESt5arrayIPcLm3EEEEviT0_T1_ --------------------------
	.section	.nv.info._ZN2at6native29vectorized_elementwise_kernelILi4ENS0_13BinaryFunctorIhhhZZZNS0_18rshift_kernel_cudaERNS_18TensorIteratorBaseEENKUlvE_clEvENKUlvE_clEvEUlhhE_EESt5arrayIPcLm3EEEEviT0_T1_,"",@"SHT_CUDA_INFO"
	.sectionflags	@""
	.align	4


	//----- nvinfo : EIATTR_CUDA_API_VERSION
	.align		4
        /*0000*/ 	.byte	0x04, 0x37
        /*0002*/ 	.short	(.L_3139 - .L_3138)
.L_3138:
        /*0004*/ 	.word	0x00000082


	//----- nvinfo : EIATTR_KPARAM_INFO
	.align		4
.L_3139:
        /*0008*/ 	.byte	0x04, 0x17
        /*000a*/ 	.short	(.L_3141 - .L_3140)
.L_3140:
        /*000c*/ 	.word	0x00000000
        /*0010*/ 	.short	0x0002
        /*0012*/ 	.short	0x0008
        /*0014*/ 	.byte	0x00, 0xf0, 0x61, 0x00


	//----- nvinfo : EIATTR_KPARAM_INFO
	.align		4
.L_3141:
        /*0018*/ 	.byte	0x04, 0x17
        /*001a*/ 	.short	(.L_3143 - .L_3142)
.L_3142:
        /*001c*/ 	.word	0x00000000
        /*0020*/ 	.short	0x0001
        /*0022*/ 	.short	0x0004
        /*0024*/ 	.byte	0x00, 0xf0, 0x05, 0x00


	//----- nvinfo : EIATTR_KPARAM_INFO
	.align		4
.L_3143:
        /*0028*/ 	.byte	0x04, 0x17
        /*002a*/ 	.short	(.L_3145 - .L_3144)
.L_3144:
        /*002c*/ 	.word	0x00000000
        /*0030*/ 	.short	0x0000
        /*0032*/ 	.short	0x0000
        /*0034*/ 	.byte	0x00, 0xf0, 0x11, 0x00


	//----- nvinfo : EIATTR_SPARSE_MMA_MASK
	.align		4
.L_3145:
        /*0038*/ 	.byte	0x03, 0x50
        /*003a*/ 	.short	0x0000


	//----- nvinfo : EIATTR_MAXREG_COUNT
	.align		4
        /*003c*/ 	.byte	0x03, 0x1b
        /*003e*/ 	.short	0x00ff


	//----- nvinfo : EIATTR_MERCURY_ISA_VERSION
	.align		4
        /*0040*/ 	.byte	0x03, 0x5f
        /*0042*/ 	.short	0x0101


	//----- nvinfo : EIATTR_VRC_CTA_INIT_COUNT
	.align		4
        /*0044*/ 	.byte	0x02, 0x4a
	.zero		1
	.zero		1


	//----- nvinfo : EIATTR_EXIT_INSTR_OFFSETS
	.align		4
        /*0048*/ 	.byte	0x04, 0x1c
        /*004a*/ 	.short	(.L_3147 - .L_3146)


	//   ....[0]....
.L_3146:
        /*004c*/ 	.word	0x00000e40


	//   ....[1]....
        /*0050*/ 	.word	0x00000ea0


	//   ....[2]....
        /*0054*/ 	.word	0x00001390


	//----- nvinfo : EIATTR_MAX_THREADS
	.align		4
.L_3147:
        /*0058*/ 	.byte	0x04, 0x05
        /*005a*/ 	.short	(.L_3149 - .L_3148)
.L_3148:
        /*005c*/ 	.word	0x00000080
        /*0060*/ 	.word	0x00000001
        /*0064*/ 	.word	0x00000001


	//----- nvinfo : EIATTR_CRS_STACK_SIZE
	.align		4
.L_3149:
        /*0068*/ 	.byte	0x04, 0x1e
        /*006a*/ 	.short	(.L_3151 - .L_3150)
.L_3150:
        /*006c*/ 	.word	0x00000000


	//----- nvinfo : EIATTR_CBANK_PARAM_SIZE
	.align		4
.L_3151:
        /*0070*/ 	.byte	0x03, 0x19
        /*0072*/ 	.short	0x0020


	//----- nvinfo : EIATTR_PARAM_CBANK
	.align		4
        /*0074*/ 	.byte	0x04, 0x0a
        /*0076*/ 	.short	(.L_3153 - .L_3152)
	.align		4
.L_3152:
        /*0078*/ 	.word	index@(.nv.constant0._ZN2at6native29vectorized_elementwise_kernelILi4ENS0_13BinaryFunctorIhhhZZZNS0_18rshift_kernel_cudaERNS_18TensorIteratorBaseEENKUlvE_clEvENKUlvE_clEvEUlhhE_EESt5arrayIPcLm3EEEEviT0_T1_)
        /*007c*/ 	.short	0x0380
        /*007e*/ 	.short	0x0020


	//----- nvinfo : EIATTR_SW_WAR
	.align		4
.L_3153:
        /*0080*/ 	.byte	0x04, 0x36
        /*0082*/ 	.short	(.L_3155 - .L_3154)
.L_3154:
        /*0084*/ 	.word	0x00000008
.L_3155:


//--------------------- .nv.info._ZN2at6native29vectorized_elementwise_kernelILi8ENS0_13BinaryFunctorIhhhZZZNS0_18rshift_kernel_cudaERNS_18TensorIteratorBaseEENKUlvE_clEvENKUlvE_clEvEUlhhE_EESt5arrayIPcLm3EEEEviT0_T1_ --------------------------
	.section	.nv.info._ZN2at6native29vectorized_elementwise_kernelILi8ENS0_13BinaryFunctorIhhhZZZNS0_18rshift_kernel_cudaERNS_18TensorIteratorBaseEENKUlvE_clEvENKUlvE_clEvEUlhhE_EESt5arrayIPcLm3EEEEviT0_T1_,"",@"SHT_CUDA_INFO"
	.sectionflags	@""
	.align	4


	//----- nvinfo : EIATTR_CUDA_API_VERSION
	.align		4
        /*0000*/ 	.byte	0x04, 0x37
        /*0002*/ 	.short	(.L_3157 - .L_3156)
.L_3156:
        /*0004*/ 	.word	0x00000082


	//----- nvinfo : EIATTR_KPARAM_INFO
	.align		4
.L_3157:
        /*0008*/ 	.byte	0x04, 0x17
        /*000a*/ 	.short	(.L_3159 - .L_3158)
.L_3158:
        /*000c*/ 	.word	0x00000000
        /*0010*/ 	.short	0x0002
        /*0012*/ 	.short	0x0008
        /*0014*/ 	.byte	0x00, 0xf0, 0x61, 0x00


	//----- nvinfo : EIATTR_KPARAM_INFO
	.align		4
.L_3159:
        /*0018*/ 	.byte	0x04, 0x17
        /*001a*/ 	.short	(.L_3161 - .L_3160)
.L_3160:
        /*001c*/ 	.word	0x00000000
        /*0020*/ 	.short	0x0001
        /*0022*/ 	.short	0x0004
        /*0024*/ 	.byte	0x00, 0xf0, 0x05, 0x00


	//----- nvinfo : EIATTR_KPARAM_INFO
	.align		4
.L_3161:
        /*0028*/ 	.byte	0x04, 0x17
        /*002a*/ 	.short	(.L_3163 - .L_3162)
.L_3162:
        /*002c*/ 	.word	0x00000000
        /*0030*/ 	.short	0x0000
        /*0032*/ 	.short	0x0000
        /*0034*/ 	.byte	0x00, 0xf0, 0x11, 0x00


	//----- nvinfo : EIATTR_SPARSE_MMA_MASK
	.align		4
.L_3163:
        /*0038*/ 	.byte	0x03, 0x50
        /*003a*/ 	.short	0x0000


	//----- nvinfo : EIATTR_MAXREG_COUNT
	.align		4
        /*003c*/ 	.byte	0x03, 0x1b
        /*003e*/ 	.short	0x00ff


	//----- nvinfo : EIATTR_MERCURY_ISA_VERSION
	.align		4
        /*0040*/ 	.byte	0x03, 0x5f
        /*0042*/ 	.short	0x0101


	//----- nvinfo : EIATTR_VRC_CTA_INIT_COUNT
	.align		4
        /*0044*/ 	.byte	0x02, 0x4a
	.zero		1
	.zero		1


	//----- nvinfo : EIATTR_EXIT_INSTR_OFFSETS
	.align		4
        /*0048*/ 	.byte	0x04, 0x1c
        /*004a*/ 	.short	(.L_3165 - .L_3164)


	//   ....[0]....
.L_3164:
        /*004c*/ 	.word	0x00000010


	//----- nvinfo : EIATTR_MAX_THREADS
	.align		4
.L_3165:
        /*0050*/ 	.byte	0x04, 0x05
        /*0052*/ 	.short	(.L_3167 - .L_3166)
.L_3166:
        /*0054*/ 	.word	0x00000080
        /*0058*/ 	.word	0x00000001
        /*005c*/ 	.word	0x00000001


	//----- nvinfo : EIATTR_CBANK_PARAM_SIZE
	.align		4
.L_3167:
        /*0060*/ 	.byte	0x03, 0x19
        /*0062*/ 	.short	0x0020


	//----- nvinfo : EIATTR_PARAM_CBANK
	.align		4
        /*0064*/ 	.byte	0x04, 0x0a
        /*0066*/ 	.short	(.L_3169 - .L_3168)
	.align		4
.L_3168:
        /*0068*/ 	.word	index@(.nv.constant0._ZN2at6native29vectorized_elementwise_kernelILi8ENS0_13BinaryFunctorIhhhZZZNS0_18rshift_kernel_cudaERNS_18TensorIteratorBaseEENKUlvE_clEvENKUlvE_clEvEUlhhE_EESt5arrayIPcLm3EEEEviT0_T1_)
        /*006c*/ 	.short	0x0380
        /*006e*/ 	.short	0x0020


	//----- nvinfo : EIATTR_SW_WAR
	.align		4
.L_3169:
        /*0070*/ 	.byte	0x04, 0x36
        /*0072*/ 	.short	(.L_3171 - .L_3170)
.L_3170:
        /*0074*/ 	.word	0x00000008
.L_3171:


//--------------------- .nv.info._ZN2at6native18elementwise_kernelILi128ELi4EZNS0_15gpu_kernel_implINS0_13BUnaryFunctorIhhhZZZNS0_18rshift_kernel_cudaERNS_18TensorIteratorBaseEENKUlvE_clEvENKUlvE_clEvEUlhhE_EEEEvS5_RKT_EUliE_EEviT1_ --------------------------
	.section	.nv.info._ZN2at6native18elementwise_kernelILi128ELi4EZNS0_15gpu_kernel_implINS0_13BUnaryFunctorIhhhZZZNS0_18rshift_kernel_cudaERNS_18TensorIteratorBaseEENKUlvE_clEvENKUlvE_clEvEUlhhE_EEEEvS5_RKT_EUliE_EEviT1_,"",@"SHT_CUDA_INFO"
	.sectionflags	@""
	.align	4


	//----- nvinfo : EIATTR_CUDA_API_VERSION
	.align		4
        /*0000*/ 	.byte	0x04, 0x37
        /*0002*/ 	.short	(.L_3173 - .L_3172)
.L_3172:
        /*0004*/ 	.word	0x00000082


	//----- nvinfo : EIATTR_KPARAM_INFO
	.align		4
.L_3173:
        /*0008*/ 	.byte	0x04, 0x17
        /*000a*/ 	.short	(.L_3175 - .L_3174)
.L_3174:
        /*000c*/ 	.word	0x00000000
        /*0010*/ 	.short	0x0001
        /*0012*/ 	.short	0x0008
        /*0014*/ 	.byte	0x00, 0xf0, 0x61, 0x08


	//----- nvinfo : EIATTR_KPARAM_INFO
	.align		4
.L_3175:
        /*0018*/ 	.byte	0x04, 0x17
        /*001a*/ 	.short	(.L_3177 - .L_3176)
.L_3176:
        /*001c*/ 	.word	0x00000000
        /*0020*/ 	.short	0x0000
        /*0022*/ 	.short	0x0000
        /*0024*/ 	.byte	0x00, 0xf0, 0x11, 0x00


	//----- nvinfo : EIATTR_SPARSE_MMA_MASK
	.align		4
.L_3177:
        /*0028*/ 	.byte	0x03, 0x50
        /*002a*/ 	.short	0x0000


	//----- nvinfo : EIATTR_MAXREG_COUNT
	.align		4
        /*002c*/ 	.byte	0x03, 0x1b
        /*002e*/ 	.short	0x0080


	//----- nvinfo : EIATTR_EXTERNS
	.align		4
        /*0030*/ 	.byte	0x04, 0x0f
        /*0032*/ 	.short	(.L_3179 - .L_3178)


	//   ....[0]....
	.align		4
.L_3178:
        /*0034*/ 	.word	index@(__assertfail)


	//----- nvinfo : EIATTR_MERCURY_ISA_VERSION
	.align		4
.L_3179:
        /*0038*/ 	.byte	0x03, 0x5f
        /*003a*/ 	.short	0x0101


	//----- nvinfo : EIATTR_VRC_CTA_INIT_COUNT
	.align		4
        /*003c*/ 	.byte	0x02, 0x4a
	.zero		1
	.zero		1


	//----- nvinfo : EIATTR_SYSCALL_OFFSETS
	.align		4
        /*0040*/ 	.byte	0x04, 0x46
        /*0042*/ 	.short	(.L_3181 - .L_3180)


	//   ....[0]....
.L_3180:
        /*0044*/ 	.word	0x00002170


	//   ....[1]....
        /*0048*/ 	.word	0x00002f00


	//   ....[2]....
        /*004c*/ 	.word	0x00005200


	//   ....[3]....
        /*0050*/ 	.word	0x00005df0


	//   ....[4]....
        /*0054*/ 	.word	0x000081c0


	//   ....[5]....
        /*0058*/ 	.word	0x00008db0


	//   ....[6]....
        /*005c*/ 	.word	0x0000b190


	//   ....[7]....
        /*0060*/ 	.word	0x0000bd40


	//----- nvinfo : EIATTR_EXIT_INSTR_OFFSETS
	.align		4
.L_3181:
        /*0064*/ 	.byte	0x04, 0x1c
        /*0066*/ 	.short	(.L_3183 - .L_3182)


	//   ....[0]....
.L_3182:
        /*0068*/ 	.word	0x00009040


	//   ....[1]....
        /*006c*/ 	.word	0x0000b2f0


	//   ....[2]....
        /*0070*/ 	.word	0x0000b310


	//   ....[3]....
        /*0074*/ 	.word	0x0000b3b0


	//   ....[4]....
        /*0078*/ 	.word	0x0000b3e0


	//   ....[5]....
        /*007c*/ 	.word	0x0000b400


	//   ....[6]....
        /*0080*/ 	.word	0x0000b490


	//   ....[7]....
        /*0084*/ 	.word	0x0000b4d0


	//   ....[8]....
        /*0088*/ 	.word	0x0000b570


	//   ....[9]....
        /*008c*/ 	.word	0x0000b5c0


	//   ....[10]....
        /*0090*/ 	.word	0x0000b5f0


	//   ....[11]....
        /*0094*/ 	.word	0x0000b6b0


	//   ....[12]....
        /*0098*/ 	.word	0x0000b7f0


	//   ....[13]....
        /*009c*/ 	.word	0x0000b930


	//   ....[14]....
        /*00a0*/ 	.word	0x0000ba80


	//   ....[15]....
        /*00a4*/ 	.word	0x0000bac0


	//   ....[16]....
        /*00a8*/ 	.word	0x0000baf0


	//   ....[17]....
        /*00ac*/ 	.word	0x0000bba0


	//   ....[18]....
        /*00b0*/ 	.word	0x0000bbe0


	//   ....[19]....
        /*00b4*/ 	.word	0x0000bd50


	//   ....[20]....
        /*00b8*/ 	.word	0x0000be30


	//   ....[21]....
        /*00bc*/ 	.word	0x0000bed0


	//   ....[22]....
        /*00c0*/ 	.word	0x0000bf00


	//   ....[23]....
        /*00c4*/ 	.word	0x0000bf50


	//   ....[24]....
        /*00c8*/ 	.word	0x0000bf90


	//----- nvinfo : EIATTR_MAX_THREADS
	.align		4
.L_3183:
        /*00cc*/ 	.byte	0x04, 0x05
        /*00ce*/ 	.short	(.L_3185 - .L_3184)
.L_3184:
        /*00d0*/ 	.word	0x00000080
        /*00d4*/ 	.word	0x00000001
        /*00d8*/ 	.word	0x00000001


	//----- nvinfo : EIATTR_CRS_STACK_SIZE
	.align		4
.L_3185:
        /*00dc*/ 	.byte	0x04, 0x1e
        /*00de*/ 	.short	(.L_3187 - .L_3186)
.L_3186:
        /*00e0*/ 	.word	0x00000000


	//----- nvinfo : EIATTR_CBANK_PARAM_SIZE
	.align		4
.L_3187:
        /*00e4*/ 	.byte	0x03, 0x19
        /*00e6*/ 	.short	0x0220


	//----- nvinfo : EIATTR_PARAM_CBANK
	.align		4
        /*00e8*/ 	.byte	0x04, 0x0a
        /*00ea*/ 	.short	(.L_3189 - .L_3188)
	.align		4
.L_3188:
        /*00ec*/ 	.word	index@(.nv.constant0._ZN2at6native18elementwise_kernelILi128ELi4EZNS0_15gpu_kernel_implINS0_13BUnaryFunctorIhhhZZZNS0_18rshift_kernel_cudaERNS_18TensorIteratorBaseEENKUlvE_clEvENKUlvE_clEvEUlhhE_EEEEvS5_RKT_EUliE_EEviT1_)
        /*00f0*/ 	.short	0x0380
        /*00f2*/ 	.short	0x0220


	//----- nvinfo : EIATTR_SW_WAR
	.align		4
.L_3189:
        /*00f4*/ 	.byte	0x04, 0x36
        /*00f6*/ 	.short	(.L_3191 - .L_3190)
.L_3190:
        /*00f8*/ 	.word	0x00000008
.L_3191:


//--------------------- .nv.info._ZN2at6native27unrolled_elementwise_kernelINS0_13BUnaryFunctorIhhhZZZNS0_18rshift_kernel_cudaERNS_18TensorIteratorBaseEENKUlvE_clEvENKUlvE_clEvEUlhhE_EESt5arrayIPcLm2EELi4E23TrivialOffsetCalculatorILi1EjESD_NS0_6memory12LoadWithCastILi1EEENSE_13StoreWithCastILi1EEEEEviT_T0_T2_T3_T4_T5_ --------------------------
	.section	.nv.info._ZN2at6native27unrolled_elementwise_kernelINS0_13BUnaryFunctorIhhhZZZNS0_18rshift_kernel_cudaERNS_18TensorIteratorBaseEENKUlvE_clEvENKUlvE_clEvEUlhhE_EESt5arrayIPcLm2EELi4E23TrivialOffsetCalculatorILi1EjESD_NS0_6memory12LoadWithCastILi1EEENSE_13StoreWithCastILi1EEEEEviT_T0_T2_T3_T4_T5_,"",@"SHT_CUDA_INFO"
	.sectionflags	@""
	.align	4


	//----- nvinfo : EIATTR_CUDA_API_VERSION
	.align		4
        /*0000*/ 	.byte	0x04, 0x37
        /*0002*/ 	.short	(.L_3193 - .L_3192)
.L_3192:
        /*0004*/ 	.word	0x00000082


	//----- nvinfo : EIATTR_KPARAM_INFO
	.align		4
.L_3193:
        /*0008*/ 	.byte	0x04, 0x17
        /*000a*/ 	.short	(.L_3195 - .L_3194)
.L_3194:
        /*000c*/ 	.word	0x00000000
        /*0010*/ 	.short	0x0006
        /*0012*/ 	.short	0x0024
        /*0014*/ 	.byte	0x00, 0xf0, 0x21, 0x00


	//----- nvinfo : EIATTR_KPARAM_INFO
	.align		4
.L_3195:
        /*0018*/ 	.byte	0x04, 0x17
        /*001a*/ 	.short	(.L_3197 - .L_3196)
.L_3196:
        /*001c*/ 	.word	0x00000000
        /*0020*/ 	.short	0x0005
        /*0022*/ 	.short	0x001c
        /*0024*/ 	.byte	0x00, 0xf0, 0x21, 0x00


	//----- nvinfo : EIATTR_KPARAM_INFO
	.align		4
.L_3197:
        /*0028*/ 	.byte	0x04, 0x17
        /*002a*/ 	.short	(.L_3199 - .L_3198)
.L_3198:
        /*002c*/ 	.word	0x00000000
        /*0030*/ 	.short	0x0004
        /*0032*/ 	.short	0x0019
        /*0034*/ 	.byte	0x00, 0xf0, 0x05, 0x00


	//----- nvinfo : EIATTR_KPARAM_INFO
	.align		4
.L_3199:
        /*0038*/ 	.byte	0x04, 0x17
        /*003a*/ 	.short	(.L_3201 - .L_3200)
.L_3200:
        /*003c*/ 	.word	0x00000000
        /*0040*/ 	.short	0x0003
        /*0042*/ 	.short	0x0018
        /*0044*/ 	.byte	0x00, 0xf0, 0x05, 0x00


	//----- nvinfo : EIATTR_KPARAM_INFO
	.align		4
.L_3201:
        /*0048*/ 	.byte	0x04, 0x17
        /*004a*/ 	.short	(.L_3203 - .L_3202)
.L_3202:
        /*004c*/ 	.word	0x00000000
        /*0050*/ 	.short	0x0002
        /*0052*/ 	.short	0x0008
        /*0054*/ 	.byte	0x00, 0xf0, 0x41, 0x00


	//----- nvinfo : EIATTR_KPARAM_INFO
	.align		4
.L_3203:
        /*0058*/ 	.byte	0x04, 0x17
        /*005a*/ 	.short	(.L_3205 - .L_3204)
.L_3204:
        /*005c*/ 	.word	0x00000000
        /*0060*/ 	.short	0x0001
        /*0062*/ 	.short	0x0004
        /*0064*/ 	.byte	0x00, 0xf0, 0x09, 0x00


	//----- nvinfo : EIATTR_KPARAM_INFO
	.align		4
.L_3205:
        /*0068*/ 	.byte	0x04, 0x17
        /*006a*/ 	.short	(.L_3207 - .L_3206)
.L_3206:
        /*006c*/ 	.word	0x00000000
        /*0070*/ 	.short	0x0000
        /*0072*/ 	.short	0x0000
        /*0074*/ 	.byte	0x00, 0xf0, 0x11, 0x00


	//----- nvinfo : EIATTR_SPARSE_MMA_MASK
	.align		4
.L_3207:
        /*0078*/ 	.byte	0x03, 0x50
        /*007a*/ 	.short	0x0000


	//----- nvinfo : EIATTR_MAXREG_COUNT
	.align		4
        /*007c*/ 	.byte	0x03, 0x1b
        /*007e*/ 	.short	0x00ff


	//----- nvinfo : EIATTR_EXTERNS
	.align		4
        /*0080*/ 	.byte	0x04, 0x0f
        /*0082*/ 	.short	(.L_3209 - .L_3208)


	//   ....[0]....
	.align		4
.L_3208:
        /*0084*/ 	.word	index@(__assertfail)


	//----- nvinfo : EIATTR_MERCURY_ISA_VERSION
	.align		4
.L_3209:
        /*0088*/ 	.byte	0x03, 0x5f
        /*008a*/ 	.short	0x0101


	//----- nvinfo : EIATTR_VRC_CTA_INIT_COUNT
	.align		4
        /*008c*/ 	.byte	0x02, 0x4a
	.zero		1
	.zero		1


	//----- nvinfo : EIATTR_SYSCALL_OFFSETS
	.align		4
        /*0090*/ 	.byte	0x04, 0x46
        /*0092*/ 	.short	(.L_3211 - .L_3210)


	//   ....[0]....
.L_3210:
        /*0094*/ 	.word	0x00000e70


	//   ....[1]....
        /*0098*/ 	.word	0x00001e70


	//   ....[2]....
        /*009c*/ 	.word	0x00002db0


	//   ....[3]....
        /*00a0*/ 	.word	0x00003d00


	//   ....[4]....
        /*00a4*/ 	.word	0x00004ae0


	//   ....[5]....
        /*00a8*/ 	.word	0x00005820


	//   ....[6]....
        /*00ac*/ 	.word	0x00006650


	//   ....[7]....
        /*00b0*/ 	.word	0x00007450


	//----- nvinfo : EIATTR_EXIT_INSTR_OFFSETS
	.align		4
.L_3211:
        /*00b4*/ 	.byte	0x04, 0x1c
        /*00b6*/ 	.short	(.L_3213 - .L_3212)


	//   ....[0]....
.L_3212:
        /*00b8*/ 	.word	0x000068d0


	//   ....[1]....
        /*00bc*/ 	.word	0x00006a00


	//   ....[2]....
        /*00c0*/ 	.word	0x00006a20


	//   ....[3]....
        /*00c4*/ 	.word	0x00006ac0


	//   ....[4]....
        /*00c8*/ 	.word	0x00006af0


	//   ....[5]....
        /*00cc*/ 	.word	0x00006b10


	//   ....[6]....
        /*00d0*/ 	.word	0x00006ba0


	//   ....[7]....
        /*00d4*/ 	.word	0x00006be0


	//   ....[8]....
        /*00d8*/ 	.word	0x00006c80


	//   ....[9]....
        /*00dc*/ 	.word	0x00006cd0


	//   ....[10]....
        /*00e0*/ 	.word	0x00006d00


	//   ....[11]....
        /*00e4*/ 	.word	0x00006dc0


	//   ....[12]....
        /*00e8*/ 	.word	0x00006f00


	//   ....[13]....
        /*00ec*/ 	.word	0x00007040


	//   ....[14]....
        /*00f0*/ 	.word	0x00007190


	//   ....[15]....
        /*00f4*/ 	.word	0x000071d0


	//   ....[16]....
        /*00f8*/ 	.word	0x00007200


	//   ....[17]....
        /*00fc*/ 	.word	0x000072b0


	//   ....[18]....
        /*0100*/ 	.word	0x000072f0


	//   ....[19]....
        /*0104*/ 	.word	0x00007460


	//   ....[20]....
        /*0108*/ 	.word	0x00007540


	//   ....[21]....
        /*010c*/ 	.word	0x000075e0


	//   ....[22]....
        /*0110*/ 	.word	0x00007610


	//   ....[23]....
        /*0114*/ 	.word	0x00007660


	//   ....[24]....
        /*0118*/ 	.word	0x000076a0


	//----- nvinfo : EIATTR_MAX_THREADS
	.align		4
.L_3213:
        /*011c*/ 	.byte	0x04, 0x05
        /*011e*/ 	.short	(.L_3215 - .L_3214)
.L_3214:
        /*0120*/ 	.word	0x00000080
        /*0124*/ 	.word	0x00000001
        /*0128*/ 	.word	0x00000001


	//----- nvinfo : EIATTR_CRS_STACK_SIZE
	.align		4
.L_3215:
        /*012c*/ 	.byte	0x04, 0x1e
        /*012e*/ 	.short	(.L_3217 - .L_3216)
.L_3216:
        /*0130*/ 	.word	0x00000000


	//----- nvinfo : EIATTR_CBANK_PARAM_SIZE
	.align		4
.L_3217:
        /*0134*/ 	.byte	0x03, 0x19
        /*0136*/ 	.short	0x002c


	//----- nvinfo : EIATTR_PARAM_CBANK
	.align		4
        /*0138*/ 	.byte	0x04, 0x0a
        /*013a*/ 	.short	(.L_3219 - .L_3218)
	.align		4
.L_3218:
        /*013c*/ 	.word	index@(.nv.constant0._ZN2at6native27unrolled_elementwise_kernelINS0_13BUnaryFunctorIhhhZZZNS0_18rshift_kernel_cudaERNS_18TensorIteratorBaseEENKUlvE_clEvENKUlvE_clEvEUlhhE_EESt5arrayIPcLm2EELi4E23TrivialOffsetCalculatorILi1EjESD_NS0_6memory12LoadWithCastILi1EEENSE_13StoreWithCastILi1EEEEEviT_T0_T2_T3_T4_T5_)
        /*0140*/ 	.short	0x0380
        /*0142*/ 	.short	0x002c


	//----- nvinfo : EIATTR_SW_WAR
	.align		4
.L_3219:
        /*0144*/ 	.byte	0x04, 0x36
        /*0146*/ 	.short	(.L_3221 - .L_3220)
.L_3220:
        /*0148*/ 	.word	0x00000008
.L_3221:


//--------------------- .nv.info._ZN2at6native18elementwise_kernelILi128ELi4EZNS0_22gpu_kernel_impl_nocastINS0_13BUnaryFunctorIhhhZZZNS0_18rshift_kernel_cudaERNS_18TensorIteratorBaseEENKUlvE_clEvENKUlvE_clEvEUlhhE_EEEEvS5_RKT_EUliE_EEviT1_ --------------------------
	.section	.nv.info._ZN2at6native18elementwise_kernelILi128ELi4EZNS0_22gpu_kernel_impl_nocastINS0_13BUnaryFunctorIhhhZZZNS0_18rshift_kernel_cudaERNS_18TensorIteratorBaseEENKUlvE_clEvENKUlvE_clEvEUlhhE_EEEEvS5_RKT_EUliE_EEviT1_,"",@"SHT_CUDA_INFO"
	.sectionflags	@""
	.align	4


	//----- nvinfo : EIATTR_CUDA_API_VERSION
	.align		4
        /*0000*/ 	.byte	0x04, 0x37
        /*0002*/ 	.short	(.L_3223 - .L_3222)
.L_3222:
        /*0004*/ 	.word	0x00000082


	//----- nvinfo : EIATTR_KPARAM_INFO
	.align		4
.L_3223:
        /*0008*/ 	.byte	0x04, 0x17
        /*000a*/ 	.short	(.L_3225 - .L_3224)
.L_3224:
        /*000c*/ 	.word	0x00000000
        /*0010*/ 	.short	0x0001
        /*0012*/ 	.short	0x0008
        /*0014*/ 	.byte	0x00, 0xf0, 0x61, 0x08


	//----- nvinfo : EIATTR_KPARAM_INFO
	.align		4
.L_3225:
        /*0018*/ 	.byte	0x04, 0x17
        /*001a*/ 	.short	(.L_3227 - .L_3226)
.L_3226:
        /*001c*/ 	.word	0x00000000
        /*0020*/ 	.short	0x0000
        /*0022*/ 	.short	0x0000
        /*0024*/ 	.byte	0x00, 0xf0, 0x11, 0x00


	//----- nvinfo : EIATTR_SPARSE_MMA_MASK
	.align		4
.L_3227:
        /*0028*/ 	.byte	0x03, 0x50
        /*002a*/ 	.short	0x0000


	//----- nvinfo : EIATTR_MAXREG_COUNT
	.align		4
        /*002c*/ 	.byte	0x03, 0x1b
        /*002e*/ 	.short	0x0080


	//----- nvinfo : EIATTR_MERCURY_ISA_VERSION
	.align		4
        /*0030*/ 	.byte	0x03, 0x5f
        /*0032*/ 	.short	0x0101


	//----- nvinfo : EIATTR_VRC_CTA_INIT_COUNT
	.align		4
        /*0034*/ 	.byte	0x02, 0x4a
	.zero		1
	.zero		1


	//----- nvinfo : EIATTR_EXIT_INSTR_OFFSETS
	.align		4
        /*0038*/ 	.byte	0x04, 0x1c
        /*003a*/ 	.short	(.L_3229 - .L_3228)


	//   ....[0]....
.L_3228:
        /*003c*/ 	.word	0x00000310


	//   ....[1]....
        /*0040*/ 	.word	0x00000390


	//   ....[2]....
        /*0044*/ 	.word	0x00003eb0


	//   ....[3]....
        /*0048*/ 	.word	0x00005200


	//----- nvinfo : EIATTR_MAX_THREADS
	.align		4
.L_3229:
        /*004c*/ 	.byte	0x04, 0x05
        /*004e*/ 	.short	(.L_3231 - .L_3230)
.L_3230:
        /*0050*/ 	.word	0x00000080
        /*0054*/ 	.word	0x00000001
        /*0058*/ 	.word	0x00000001


	//----- nvinfo : EIATTR_CRS_STACK_SIZE
	.align		4
.L_3231:
        /*005c*/ 	.byte	0x04, 0x1e
        /*005e*/ 	.short	(.L_3233 - .L_3232)
.L_3232:
        /*0060*/ 	.word	0x00000000


	//----- nvinfo : EIATTR_CBANK_PARAM_SIZE
	.align		4
.L_3233:
        /*0064*/ 	.byte	0x03, 0x19
        /*0066*/ 	.short	0x0220


	//----- nvinfo : EIATTR_PARAM_CBANK
	.align		4
        /*0068*/ 	.byte	0x04, 0x0a
        /*006a*/ 	.short	(.L_3235 - .L_3234)
	.align		4
.L_3234:
        /*006c*/ 	.word	index@(.nv.constant0._ZN2at6native18elementwise_kernelILi128ELi4EZNS0_22gpu_kernel_impl_nocastINS0_13BUnaryFunctorIhhhZZZNS0_18rshift_kernel_cudaERNS_18TensorIteratorBaseEENKUlvE_clEvENKUlvE_clEvEUlhhE_EEEEvS5_RKT_EUliE_EEviT1_)
        /*0070*/ 	.short	0x0380
        /*0072*/ 	.short	0x0220


	//----- nvinfo : EIATTR_SW_WAR
	.align		4
.L_3235:
        /*0074*/ 	.byte	0x04, 0x36
        /*0076*/ 	.short	(.L_3237 - .L_3236)
.L_3236:
        /*0078*/ 	.word	0x00000008
.L_3237:


//--------------------- .nv.info._ZN2at6native27unrolled_elementwise_kernelINS0_13BUnaryFunctorIhhhZZZNS0_18rshift_kernel_cudaERNS_18TensorIteratorBaseEENKUlvE_clEvENKUlvE_clEvEUlhhE_EESt5arrayIPcLm2EELi4E23TrivialOffsetCalculatorILi1EjESD_NS0_6memory15LoadWithoutCastENSE_16StoreWithoutCastEEEviT_T0_T2_T3_T4_T5_ --------------------------
	.section	.nv.info._ZN2at6native27unrolled_elementwise_kernelINS0_13BUnaryFunctorIhhhZZZNS0_18rshift_kernel_cudaERNS_18TensorIteratorBaseEENKUlvE_clEvENKUlvE_clEvEUlhhE_EESt5arrayIPcLm2EELi4E23TrivialOffsetCalculatorILi1EjESD_NS0_6memory15LoadWithoutCastENSE_16StoreWithoutCastEEEviT_T0_T2_T3_T4_T5_,"",@"SHT_CUDA_INFO"
	.sectionflags	@""
	.align	4


	//----- nvinfo : EIATTR_CUDA_API_VERSION
	.align		4
        /*0000*/ 	.byte	0x04, 0x37
        /*0002*/ 	.short	(.L_3239 - .L_3238)
.L_3238:
        /*0004*/ 	.word	0x00000082


	//----- nvinfo : EIATTR_KPARAM_INFO
	.align		4
.L_3239:
        /*0008*/ 	.byte	0x04, 0x17
        /*000a*/ 	.short	(.L_3241 - .L_3240)
.L_3240:
        /*000c*/ 	.word	0x00000000
        /*0010*/ 	.short	0x0006
        /*0012*/ 	.short	0x001b
        /*0014*/ 	.byte	0x00, 0xf0, 0x05, 0x00


	//----- nvinfo : EIATTR_KPARAM_INFO
	.align		4
.L_3241:
        /*0018*/ 	.byte	0x04, 0x17
        /*001a*/ 	.short	(.L_3243 - .L_3242)
.L_3242:
        /*001c*/ 	.word	0x00000000
        /*0020*/ 	.short	0x0005
        /*0022*/ 	.short	0x001a
        /*0024*/ 	.byte	0x00, 0xf0, 0x05, 0x00


	//----- nvinfo : EIATTR_KPARAM_INFO
	.align		4
.L_3243:
        /*0028*/ 	.byte	0x04, 0x17
        /*002a*/ 	.short	(.L_3245 - .L_3244)
.L_3244:
        /*002c*/ 	.word	0x00000000
        /*0030*/ 	.short	0x0004
        /*0032*/ 	.short	0x0019
        /*0034*/ 	.byte	0x00, 0xf0, 0x05, 0x00


	//----- nvinfo : EIATTR_KPARAM_INFO
	.align		4
.L_3245:
        /*0038*/ 	.byte	0x04, 0x17
        /*003a*/ 	.short	(.L_3247 - .L_3246)
.L_3246:
        /*003c*/ 	.word	0x00000000
        /*0040*/ 	.short	0x0003
        /*0042*/ 	.short	0x0018
        /*0044*/ 	.byte	0x00, 0xf0, 0x05, 0x00


	//----- nvinfo : EIATTR_KPARAM_INFO
	.align		4
.L_3247:
        /*0048*/ 	.byte	0x04, 0x17
        /*004a*/ 	.short	(.L_3249 - .L_3248)
.L_3248:
        /*004c*/ 	.word	0x00000000
        /*0050*/ 	.short	0x0002
        /*0052*/ 	.short	0x0008
        /*0054*/ 	.byte	0x00, 0xf0, 0x41, 0x00


	//----- nvinfo : EIATTR_KPARAM_INFO
	.align		4
.L_3249:
        /*0058*/ 	.byte	0x04, 0x17
        /*005a*/ 	.short	(.L_3251 - .L_3250)
.L_3250:
        /*005c*/ 	.word	0x00000000
        /*0060*/ 	.short	0x0001
        /*0062*/ 	.short	0x0004
        /*0064*/ 	.byte	0x00, 0xf0, 0x09, 0x00


	//----- nvinfo : EIATTR_KPARAM_INFO
	.align		4
.L_3251:
        /*0068*/ 	.byte	0x04, 0x17
        /*006a*/ 	.short	(.L_3253 - .L_3252)
.L_3252:
        /*006c*/ 	.word	0x00000000
        /*0070*/ 	.short	0x0000
        /*0072*/ 	.short	0x0000
        /*0074*/ 	.byte	0x00, 0xf0, 0x11, 0x00


	//----- nvinfo : EIATTR_SPARSE_MMA_MASK
	.align		4
.L_3253:
        /*0078*/ 	.byte	0x03, 0x50
        /*007a*/ 	.short	0x0000


	//----- nvinfo : EIATTR_MAXREG_COUNT
	.align		4
        /*007c*/ 	.byte	0x03, 0x1b
        /*007e*/ 	.short	0x00ff


	//----- nvinfo : EIATTR_MERCURY_ISA_VERSION
	.align		4
        /*0080*/ 	.byte	0x03, 0x5f
        /*0082*/ 	.short	0x0101


	//----- nvinfo : EIATTR_VRC_CTA_INIT_COUNT
	.align		4
        /*0084*/ 	.byte	0x02, 0x4a
	.zero		1
	.zero		1


	//----- nvinfo : EIATTR_EXIT_INSTR_OFFSETS
	.align		4
        /*0088*/ 	.byte	0x04, 0x1c
        /*008a*/ 	.short	(.L_3255 - .L_3254)


	//   ....[0]....
.L_3254:
        /*008c*/ 	.word	0x000004d0


	//   ....[1]....
        /*0090*/ 	.word	0x00000530


	//----- nvinfo : EIATTR_MAX_THREADS
	.align		4
.L_3255:
        /*0094*/ 	.byte	0x04, 0x05
        /*0096*/ 	.short	(.L_3257 - .L_3256)
.L_3256:
        /*0098*/ 	.word	0x00000080
        /*009c*/ 	.word	0x00000001
        /*00a0*/ 	.word	0x00000001


	//----- nvinfo : EIATTR_CRS_STACK_SIZE
	.align		4
.L_3257:
        /*00a4*/ 	.byte	0x04, 0x1e
        /*00a6*/ 	.short	(.L_3259 - .L_3258)
.L_3258:
        /*00a8*/ 	.word	0x00000000


	//----- nvinfo : EIATTR_CBANK_PARAM_SIZE
	.align		4
.L_3259:
        /*00ac*/ 	.byte	0x03, 0x19
        /*00ae*/ 	.short	0x001c


	//----- nvinfo : EIATTR_PARAM_CBANK
	.align		4
        /*00b0*/ 	.byte	0x04, 0x0a
        /*00b2*/ 	.short	(.L_3261 - .L_3260)
	.align		4
.L_3260:
        /*00b4*/ 	.word	index@(.nv.constant0._ZN2at6native27unrolled_elementwise_kernelINS0_13BUnaryFunctorIhhhZZZNS0_18rshift_kernel_cudaERNS_18TensorIteratorBaseEENKUlvE_clEvENKUlvE_clEvEUlhhE_EESt5arrayIPcLm2EELi4E23TrivialOffsetCalculatorILi1EjESD_NS0_6memory15LoadWithoutCastENSE_16StoreWithoutCastEEEviT_T0_T2_T3_T4_T5_)
        /*00b8*/ 	.short	0x0380
        /*00ba*/ 	.short	0x001c


	//----- nvinfo : EIATTR_SW_WAR
	.align		4
.L_3261:
        /*00bc*/ 	.byte	0x04, 0x36
        /*00be*/ 	.short	(.L_3263 - .L_3262)
.L_3262:
        /*00c0*/ 	.word	0x00000008
.L_3263:


//--------------------- .nv.info._ZN2at6native29vectorized_elementwise_kernelILi2ENS0_13BUnaryFunctorIhhhZZZNS0_18rshift_kernel_cudaERNS_18TensorIteratorBaseEENKUlvE_clEvENKUlvE_clEvEUlhhE_EESt5arrayIPcLm2EEEEviT0_T1_ --------------------------
	.section	.nv.info._ZN2at6native29vectorized_elementwise_kernelILi2ENS0_13BUnaryFunctorIhhhZZZNS0_18rshift_kernel_cudaERNS_18TensorIteratorBaseEENKUlvE_clEvENKUlvE_clEvEUlhhE_EESt5arrayIPcLm2EEEEviT0_T1_,"",@"SHT_CUDA_INFO"
	.sectionflags	@""
	.align	4


	//----- nvinfo : EIATTR_CUDA_API_VERSION
	.align		4
        /*0000*/ 	.byte	0x04, 0x37
        /*0002*/ 	.short	(.L_3265 - .L_3264)
.L_3264:
        /*0004*/ 	.word	0x00000082


	//----- nvinfo : EIATTR_KPARAM_INFO
	.align		4
.L_3265:
        /*0008*/ 	.byte	0x04, 0x17
        /*000a*/ 	.short	(.L_3267 - .L_3266)
.L_3266:
        /*000c*/ 	.word	0x00000000
        /*0010*/ 	.short	0x0002
        /*0012*/ 	.short	0x0008
        /*0014*/ 	.byte	0x00, 0xf0, 0x41, 0x00


	//----- nvinfo : EIATTR_KPARAM_INFO
	.align		4
.L_3267:
        /*0018*/ 	.byte	0x04, 0x17
        /*001a*/ 	.short	(.L_3269 - .L_3268)
.L_3268:
        /*001c*/ 	.word	0x00000000
        /*0020*/ 	.short	0x0001
        /*0022*/ 	.short	0x0004
        /*0024*/ 	.byte	0x00, 0xf0, 0x09, 0x00


	//----- nvinfo : EIATTR_KPARAM_INFO
	.align		4
.L_3269:
        /*0028*/ 	.byte	0x04, 0x17
        /*002a*/ 	.short	(.L_3271 - .L_3270)
.L_3270:
        /*002c*/ 	.word	0x00000000
        /*0030*/ 	.short	0x0000
        /*0032*/ 	.short	0x0000
        /*0034*/ 	.byte	0x00, 0xf0, 0x11, 0x00


	//----- nvinfo : EIATTR_SPARSE_MMA_MASK
	.align		4
.L_3271:
        /*0038*/ 	.byte	0x03, 0x50
        /*003a*/ 	.short	0x0000


	//----- nvinfo : EIATTR_MAXREG_COUNT
	.align		4
        /*003c*/ 	.byte	0x03, 0x1b
        /*003e*/ 	.short	0x00ff


	//----- nvinfo : EIATTR_MERCURY_ISA_VERSION
	.align		4
        /*0040*/ 	.byte	0x03, 0x5f
        /*0042*/ 	.short	0x0101


	//----- nvinfo : EIATTR_VRC_CTA_INIT_COUNT
	.align		4
        /*0044*/ 	.byte	0x02, 0x4a
	.zero		1
	.zero		1


	//----- nvinfo : EIATTR_EXIT_INSTR_OFFSETS
	.align		4
        /*0048*/ 	.byte	0x04, 0x1c
        /*004a*/ 	.short	(.L_3273 - .L_3272)


	//   ....[0]....
.L_3272:
        /*004c*/ 	.word	0x00000990


	//   ....[1]....
        /*0050*/ 	.word	0x000009f0


	//   ....[2]....
        /*0054*/ 	.word	0x00000d20


	//----- nvinfo : EIATTR_MAX_THREADS
	.align		4
.L_3273:
        /*0058*/ 	.byte	0x04, 0x05
        /*005a*/ 	.short	(.L_3275 - .L_3274)
.L_3274:
        /*005c*/ 	.word	0x00000080
        /*0060*/ 	.word	0x00000001
        /*0064*/ 	.word	0x00000001


	//----- nvinfo : EIATTR_CRS_STACK_SIZE
	.align		4
.L_3275:
        /*0068*/ 	.byte	0x04, 0x1e
        /*006a*/ 	.short	(.L_3277 - .L_3276)
.L_3276:
        /*006c*/ 	.word	0x00000000


	//----- nvinfo : EIATTR_CBANK_PARAM_SIZE
	.align		4
.L_3277:
        /*0070*/ 	.byte	0x03, 0x19
        /*0072*/ 	.short	0x0018


	//----- nvinfo : EIATTR_PARAM_CBANK
	.align		4
        /*0074*/ 	.byte	0x04, 0x0a
        /*0076*/ 	.short	(.L_3279 - .L_3278)
	.align		4
.L_3278:
        /*0078*/ 	.word	index@(.nv.constant0._ZN2at6native29vectorized_elementwise_kernelILi2ENS0_13BUnaryFunctorIhhhZZZNS0_18rshift_kernel_cudaERNS_18TensorIteratorBaseEENKUlvE_clEvENKUlvE_clEvEUlhhE_EESt5arrayIPcLm2EEEEviT0_T1_)
        /*007c*/ 	.short	0x0380
        /*007e*/ 	.short	0x0018


	//----- nvinfo : EIATTR_SW_WAR
	.align		4
.L_3279:
        /*0080*/ 	.byte	0x04, 0x36
        /*0082*/ 	.short	(.L_3281 - .L_3280)
.L_3280:
        /*0084*/ 	.word	0x00000008
.L_3281:


//--------------------- .nv.info._ZN2at6native29vectorized_elementwise_kernelILi4ENS0_13BUnaryFunctorIhhhZZZNS0_18rshift_kernel_cudaERNS_18TensorIteratorBaseEENKUlvE_clEvENKUlvE_clEvEUlhhE_EESt5arrayIPcLm2EEEEviT0_T1_ --------------------------
	.section	.nv.info._ZN2at6native29vectorized_elementwise_kernelILi4ENS0_13BUnaryFunctorIhhhZZZNS0_18rshift_kernel_cudaERNS_18TensorIteratorBaseEENKUlvE_clEvENKUlvE_clEvEUlhhE_EESt5arrayIPcLm2EEEEviT0_T1_,"",@"SHT_CUDA_INFO"
	.sectionflags	@""
	.align	4


	//----- nvinfo : EIATTR_CUDA_API_VERSION
	.align		4
        /*0000*/ 	.byte	0x04, 0x37
        /*0002*/ 	.short	(.L_3283 - .L_3282)
.L_3282:
        /*0004*/ 	.word	0x00000082


	//----- nvinfo : EIATTR_KPARAM_INFO
	.align		4
.L_3283:
        /*0008*/ 	.byte	0x04, 0x17
        /*000a*/ 	.short	(.L_3285 - .L_3284)
.L_3284:
        /*000c*/ 	.word	0x00000000
        /*0010*/ 	.short	0x0002
        /*0012*/ 	.short	0x0008
        /*0014*/ 	.byte	0x00, 0xf0, 0x41, 0x00


	//----- nvinfo : EIATTR_KPARAM_INFO
	.align		4
.L_3285:
        /*0018*/ 	.byte	0x04, 0x17
        /*001a*/ 	.short	(.L_3287 - .L_3286)
.L_3286:
        /*001c*/ 	.word	0x00000000
        /*0020*/ 	.short	0x0001
        /*0022*/ 	.short	0x0004
        /*0024*/ 	.byte	0x00, 0xf0, 0x09, 0x00


	//----- nvinfo : EIATTR_KPARAM_INFO
	.align		4
.L_3287:
        /*0028*/ 	.byte	0x04, 0x17
        /*002a*/ 	.short	(.L_3289 - .L_3288)
.L_3288:
        /*002c*/ 	.word	0x00000000
        /*0030*/ 	.short	0x0000
        /*0032*/ 	.short	0x0000
        /*0034*/ 	.byte	0x00, 0xf0, 0x11, 0x00


	//----- nvinfo : EIATTR_SPARSE_MMA_MASK
	.align		4
.L_3289:
        /*0038*/ 	.byte	0x03, 0x50
        /*003a*/ 	.short	0x0000


	//----- nvinfo : EIATTR_MAXREG_COUNT
	.align		4
        /*003c*/ 	.byte	0x03, 0x1b
        /*003e*/ 	.short	0x00ff


	//----- nvinfo : EIATTR_MERCURY_ISA_VERSION
	.align		4
        /*0040*/ 	.byte	0x03, 0x5f
        /*0042*/ 	.short	0x0101


	//----- nvinfo : EIATTR_VRC_CTA_INIT_COUNT
	.align		4
        /*0044*/ 	.byte	0x02, 0x4a
	.zero		1
	.zero		1


	//----- nvinfo : EIATTR_EXIT_INSTR_OFFSETS
	.align		4
        /*0048*/ 	.byte	0x04, 0x1c
        /*004a*/ 	.short	(.L_3291 - .L_3290)


	//   ....[0]....
.L_3290:
        /*004c*/ 	.word	0x00000990


	//   ....[1]....
        /*0050*/ 	.word	0x000009f0


	//   ....[2]....
        /*0054*/ 	.word	0x00000d80


	//----- nvinfo : EIATTR_MAX_THREADS
	.align		4
.L_3291:
        /*0058*/ 	.byte	0x04, 0x05
        /*005a*/ 	.short	(.L_3293 - .L_3292)
.L_3292:
        /*005c*/ 	.word	0x00000080
        /*0060*/ 	.word	0x00000001
        /*0064*/ 	.word	0x00000001


	//----- nvinfo : EIATTR_CRS_STACK_SIZE
	.align		4
.L_3293:
        /*0068*/ 	.byte	0x04, 0x1e
        /*006a*/ 	.short	(.L_3295 - .L_3294)
.L_3294:
        /*006c*/ 	.word	0x00000000


	//----- nvinfo : EIATTR_CBANK_PARAM_SIZE
	.align		4
.L_3295:
        /*0070*/ 	.byte	0x03, 0x19
        /*0072*/ 	.short	0x0018


	//----- nvinfo : EIATTR_PARAM_CBANK
	.align		4
        /*0074*/ 	.byte	0x04, 0x0a
        /*0076*/ 	.short	(.L_3297 - .L_3296)
	.align		4
.L_3296:
        /*0078*/ 	.word	index@(.nv.constant0._ZN2at6native29vectorized_elementwise_kernelILi4ENS0_13BUnaryFunctorIhhhZZZNS0_18rshift_kernel_cudaERNS_18TensorIteratorBaseEENKUlvE_clEvENKUlvE_clEvEUlhhE_EESt5arrayIPcLm2EEEEviT0_T1_)
        /*007c*/ 	.short	0x0380
        /*007e*/ 	.short	0x0018


	//----- nvinfo : EIATTR_SW_WAR
	.align		4
.L_3297:
        /*0080*/ 	.byte	0x04, 0x36
        /*0082*/ 	.short	(.L_3299 - .L_3298)
.L_3298:
        /*0084*/ 	.word	0x00000008
.L_3299:


//--------------------- .nv.info._ZN2at6native29vectorized_elementwise_kernelILi8ENS0_13BUnaryFunctorIhhhZZZNS0_18rshift_kernel_cudaERNS_18TensorIteratorBaseEENKUlvE_clEvENKUlvE_clEvEUlhhE_EESt5arrayIPcLm2EEEEviT0_T1_ --------------------------
	.section	.nv.info._ZN2at6native29vectorized_elementwise_kernelILi8ENS0_13BUnaryFunctorIhhhZZZNS0_18rshift_kernel_cudaERNS_18TensorIteratorBaseEENKUlvE_clEvENKUlvE_clEvEUlhhE_EESt5arrayIPcLm2EEEEviT0_T1_,"",@"SHT_CUDA_INFO"
	.sectionflags	@""
	.align	4


	//----- nvinfo : EIATTR_CUDA_API_VERSION
	.align		4
        /*0000*/ 	.byte	0x04, 0x37
        /*0002*/ 	.short	(.L_3301 - .L_3300)
.L_3300:
        /*0004*/ 	.word	0x00000082


	//----- nvinfo : EIATTR_KPARAM_INFO
	.align		4
.L_3301:
        /*0008*/ 	.byte	0x04, 0x17
        /*000a*/ 	.short	(.L_3303 - .L_3302)
.L_3302:
        /*000c*/ 	.word	0x00000000
        /*0010*/ 	.short	0x0002
        /*0012*/ 	.short	0x0008
        /*0014*/ 	.byte	0x00, 0xf0, 0x41, 0x00


	//----- nvinfo : EIATTR_KPARAM_INFO
	.align		4
.L_3303:
        /*0018*/ 	.byte	0x04, 0x17
        /*001a*/ 	.short	(.L_3305 - .L_3304)
.L_3304:
        /*001c*/ 	.word	0x00000000
        /*0020*/ 	.short	0x0001
        /*0022*/ 	.short	0x0004
        /*0024*/ 	.byte	0x00, 0xf0, 0x09, 0x00


	//----- nvinfo : EIATTR_KPARAM_INFO
	.align		4
.L_3305:
        /*0028*/ 	.byte	0x04, 0x17
        /*002a*/ 	.short	(.L_3307 - .L_3306)
.L_3306:
        /*002c*/ 	.word	0x00000000
        /*0030*/ 	.short	0x0000
        /*0032*/ 	.short	0x0000
        /*0034*/ 	.byte	0x00, 0xf0, 0x11, 0x00


	//----- nvinfo : EIATTR_SPARSE_MMA_MASK
	.align		4
.L_3307:
        /*0038*/ 	.byte	0x03, 0x50
        /*003a*/ 	.short	0x0000


	//----- nvinfo : EIATTR_MAXREG_COUNT
	.align		4
        /*003c*/ 	.byte	0x03, 0x1b
        /*003e*/ 	.short	0x00ff


	//----- nvinfo : EIATTR_MERCURY_ISA_VERSION
	.align		4
        /*0040*/ 	.byte	0x03, 0x5f
        /*0042*/ 	.short	0x0101


	//----- nvinfo : EIATTR_VRC_CTA_INIT_COUNT
	.align		4
        /*0044*/ 	.byte	0x02, 0x4a
	.zero		1
	.zero		1


	//----- nvinfo : EIATTR_EXIT_INSTR_OFFSETS
	.align		4
        /*0048*/ 	.byte	0x04, 0x1c
        /*004a*/ 	.short	(.L_3309 - .L_3308)


	//   ....[0]....
.L_3308:
        /*004c*/ 	.word	0x00000010


	//----- nvinfo : EIATTR_MAX_THREADS
	.align		4
.L_3309:
        /*0050*/ 	.byte	0x04, 0x05
        /*0052*/ 	.short	(.L_3311 - .L_3310)
.L_3310:
        /*0054*/ 	.word	0x00000080
        /*0058*/ 	.word	0x00000001
        /*005c*/ 	.word	0x00000001


	//----- nvinfo : EIATTR_CBANK_PARAM_SIZE
	.align		4
.L_3311:
        /*0060*/ 	.byte	0x03, 0x19
        /*0062*/ 	.short	0x0018


	//----- nvinfo : EIATTR_PARAM_CBANK
	.align		4
        /*0064*/ 	.byte	0x04, 0x0a
        /*0066*/ 	.short	(.L_3313 - .L_3312)
	.align		4
.L_3312:
        /*0068*/ 	.word	index@(.nv.constant0._ZN2at6native29vectorized_elementwise_kernelILi8ENS0_13BUnaryFunctorIhhhZZZNS0_18rshift_kernel_cudaERNS_18TensorIteratorBaseEENKUlvE_clEvENKUlvE_clEvEUlhhE_EESt5arrayIPcLm2EEEEviT0_T1_)
        /*006c*/ 	.short	0x0380
        /*006e*/ 	.short	0x0018


	//----- nvinfo : EIATTR_SW_WAR
	.align		4
.L_3313:
        /*0070*/ 	.byte	0x04, 0x36
        /*0072*/ 	.short	(.L_3315 - .L_3314)
.L_3314:
        /*0074*/ 	.word	0x00000008
.L_3315:


//--------------------- .nv.info._ZN2at6native18elementwise_kernelILi128ELi4EZNS0_15gpu_kernel_implINS0_13AUnaryFunctorIhhhZZZNS0_18rshift_kernel_cudaERNS_18TensorIteratorBaseEENKUlvE_clEvENKUlvE_clEvEUlhhE_EEEEvS5_RKT_EUliE_EEviT1_ --------------------------
	.section	.nv.info._ZN2at6native18elementwise_kernelILi128ELi4EZNS0_15gpu_kernel_implINS0_13AUnaryFunctorIhhhZZZNS0_18rshift_kernel_cudaERNS_18TensorIteratorBaseEENKUlvE_clEvENKUlvE_clEvEUlhhE_EEEEvS5_RKT_EUliE_EEviT1_,"",@"SHT_CUDA_INFO"
	.sectionflags	@""
	.align	4


	//----- nvinfo : EIATTR_CUDA_API_VERSION
	.align		4
        /*0000*/ 	.byte	0x04, 0x37
        /*0002*/ 	.short	(.L_3317 - .L_3316)
.L_3316:
        /*0004*/ 	.word	0x00000082


	//----- nvinfo : EIATTR_KPARAM_INFO
	.align		4
.L_3317:
        /*0008*/ 	.byte	0x04, 0x17
        /*000a*/ 	.short	(.L_3319 - .L_3318)
.L_3318:
        /*000c*/ 	.word	0x00000000
        /*0010*/ 	.short	0x0001
        /*0012*/ 	.short	0x0008
        /*0014*/ 	.byte	0x00, 0xf0, 0x61, 0x08


	//----- nvinfo : EIATTR_KPARAM_INFO
	.align		4
.L_3319:
        /*0018*/ 	.byte	0x04, 0x17
        /*001a*/ 	.short	(.L_3321 - .L_3320)
.L_3320:
        /*001c*/ 	.word	0x00000000
        /*0020*/ 	.short	0x0000
        /*0022*/ 	.short	0x0000
        /*0024*/ 	.byte	0x00, 0xf0, 0x11, 0x00


	//----- nvinfo : EIATTR_SPARSE_MMA_MASK
	.align		4
.L_3321:
        /*0028*/ 	.byte	0x03, 0x50
        /*002a*/ 	.short	0x0000


	//----- nvinfo : EIATTR_MAXREG_COUNT
	.align		4
        /*002c*/ 	.byte	0x03, 0x1b
        /*002e*/ 	.short	0x0080


	//----- nvinfo : EIATTR_EXTERNS
	.align		4
        /*0030*/ 	.byte	0x04, 0x0f
        /*0032*/ 	.short	(.L_3323 - .L_3322)


	//   ....[0]....
	.align		4
.L_3322:
        /*0034*/ 	.word	index@(__assertfail)


	//----- nvinfo : EIATTR_MERCURY_ISA_VERSION
	.align		4
.L_3323:
        /*0038*/ 	.byte	0x03, 0x5f
        /*003a*/ 	.short	0x0101


	//----- nvinfo : EIATTR_VRC_CTA_INIT_COUNT
	.align		4
        /*003c*/ 	.byte	0x02, 0x4a
	.zero		1
	.zero		1


	//----- nvinfo : EIATTR_SYSCALL_OFFSETS
	.align		4
        /*0040*/ 	.byte	0x04, 0x46
        /*0042*/ 	.short	(.L_3325 - .L_3324)


	//   ....[0]....
.L_3324:
        /*0044*/ 	.word	0x00002170


	//   ....[1]....
        /*0048*/ 	.word	0x00002f10


	//   ....[2]....
        /*004c*/ 	.word	0x00005210


	//   ....[3]....
        /*0050*/ 	.word	0x00005e10


	//   ....[4]....
        /*0054*/ 	.word	0x000081e0


	//   ....[5]....
        /*0058*/ 	.word	0x00008de0


	//   ....[6]....
        /*005c*/ 	.word	0x0000b1c0


	//   ....[7]....
        /*0060*/ 	.word	0x0000bd80


	//----- nvinfo : EIATTR_EXIT_INSTR_OFFSETS
	.align		4
.L_3325:
        /*0064*/ 	.byte	0x04, 0x1c
        /*0066*/ 	.short	(.L_3327 - .L_3326)


	//   ....[0]....
.L_3326:
        /*0068*/ 	.word	0x00009070


	//   ....[1]....
        /*006c*/ 	.word	0x0000b330


	//   ....[2]....
        /*0070*/ 	.word	0x0000b350


	//   ....[3]....
        /*0074*/ 	.word	0x0000b3f0


	//   ....[4]....
        /*0078*/ 	.word	0x0000b420


	//   ....[5]....
        /*007c*/ 	.word	0x0000b440


	//   ....[6]....
        /*0080*/ 	.word	0x0000b4d0


	//   ....[7]....
        /*0084*/ 	.word	0x0000b510


	//   ....[8]....
        /*0088*/ 	.word	0x0000b5b0


	//   ....[9]....
        /*008c*/ 	.word	0x0000b600


	//   ....[10]....
        /*0090*/ 	.word	0x0000b630


	//   ....[11]....
        /*0094*/ 	.word	0x0000b6f0


	//   ....[12]....
        /*0098*/ 	.word	0x0000b830


	//   ....[13]....
        /*009c*/ 	.word	0x0000b970


	//   ....[14]....
        /*00a0*/ 	.word	0x0000bac0


	//   ....[15]....
        /*00a4*/ 	.word	0x0000bb00


	//   ....[16]....
        /*00a8*/ 	.word	0x0000bb30


	//   ....[17]....
        /*00ac*/ 	.word	0x0000bbe0


	//   ....[18]....
        /*00b0*/ 	.word	0x0000bc20


	//   ....[19]....
        /*00b4*/ 	.word	0x0000bd90


	//   ....[20]....
        /*00b8*/ 	.word	0x0000be70


	//   ....[21]....
        /*00bc*/ 	.word	0x0000bf10


	//   ....[22]....
        /*00c0*/ 	.word	0x0000bf40


	//   ....[23]....
        /*00c4*/ 	.word	0x0000bf90


	//   ....[24]....
        /*00c8*/ 	.word	0x0000bfd0


	//----- nvinfo : EIATTR_MAX_THREADS
	.align		4
.L_3327:
        /*00cc*/ 	.byte	0x04, 0x05
        /*00ce*/ 	.short	(.L_3329 - .L_3328)
.L_3328:
        /*00d0*/ 	.word	0x00000080
        /*00d4*/ 	.word	0x00000001
        /*00d8*/ 	.word	0x00000001


	//----- nvinfo : EIATTR_CRS_STACK_SIZE
	.align		4
.L_3329:
        /*00dc*/ 	.byte	0x04, 0x1e
        /*00de*/ 	.short	(.L_3331 - .L_3330)
.L_3330:
        /*00e0*/ 	.word	0x00000000


	//----- nvinfo : EIATTR_CBANK_PARAM_SIZE
	.align		4
.L_3331:
        /*00e4*/ 	.byte	0x03, 0x19
        /*00e6*/ 	.short	0x0220


	//----- nvinfo : EIATTR_PARAM_CBANK
	.align		4
        /*00e8*/ 	.byte	0x04, 0x0a
        /*00ea*/ 	.short	(.L_3333 - .L_3332)
	.align		4
.L_3332:
        /*00ec*/ 	.word	index@(.nv.constant0._ZN2at6native18elementwise_kernelILi128ELi4EZNS0_15gpu_kernel_implINS0_13AUnaryFunctorIhhhZZZNS0_18rshift_kernel_cudaERNS_18TensorIteratorBaseEENKUlvE_clEvENKUlvE_clEvEUlhhE_EEEEvS5_RKT_EUliE_EEviT1_)
        /*00f0*/ 	.short	0x0380
        /*00f2*/ 	.short	0x0220


	//----- nvinfo : EIATTR_SW_WAR
	.align		4
.L_3333:
        /*00f4*/ 	.byte	0x04, 0x36
        /*00f6*/ 	.short	(.L_3335 - .L_3334)
.L_3334:
        /*00f8*/ 	.word	0x00000008
.L_3335:


//--------------------- .nv.info._ZN2at6native27unrolled_elementwise_kernelINS0_13AUnaryFunctorIhhhZZZNS0_18rshift_kernel_cudaERNS_18TensorIteratorBaseEENKUlvE_clEvENKUlvE_clEvEUlhhE_EESt5arrayIPcLm2EELi4E23TrivialOffsetCalculatorILi1EjESD_NS0_6memory12LoadWithCastILi1EEENSE_13StoreWithCastILi1EEEEEviT_T0_T2_T3_T4_T5_ --------------------------
	.section	.nv.info._ZN2at6native27unrolled_elementwise_kernelINS0_13AUnaryFunctorIhhhZZZNS0_18rshift_kernel_cudaERNS_18TensorIteratorBaseEENKUlvE_clEvENKUlvE_clEvEUlhhE_EESt5arrayIPcLm2EELi4E23TrivialOffsetCalculatorILi1EjESD_NS0_6memory12LoadWithCastILi1EEENSE_13StoreWithCastILi1EEEEEviT_T0_T2_T3_T4_T5_,"",@"SHT_CUDA_INFO"
	.sectionflags	@""
	.align	4


	//----- nvinfo : EIATTR_CUDA_API_VERSION
	.align		4
        /*0000*/ 	.byte	0x04, 0x37
        /*0002*/ 	.short	(.L_3337 - .L_3336)
.L_3336:
        /*0004*/ 	.word	0x00000082


	//----- nvinfo : EIATTR_KPARAM_INFO
	.align		4
.L_3337:
        /*0008*/ 	.byte	0x04, 0x17
        /*000a*/ 	.short	(.L_3339 - .L_3338)
.L_3338:
        /*000c*/ 	.word	0x00000000
        /*0010*/ 	.short	0x0006
        /*0012*/ 	.short	0x0024
        /*0014*/ 	.byte	0x00, 0xf0, 0x21, 0x00


	//----- nvinfo : EIATTR_KPARAM_INFO
	.align		4
.L_3339:
        /*0018*/ 	.byte	0x04, 0x17
        /*001a*/ 	.short	(.L_3341 - .L_3340)
.L_3340:
        /*001c*/ 	.word	0x00000000
        /*0020*/ 	.short	0x0005
        /*0022*/ 	.short	0x001c
        /*0024*/ 	.byte	0x00, 0xf0, 0x21, 0x00


	//----- nvinfo : EIATTR_KPARAM_INFO
	.align		4
.L_3341:
        /*0028*/ 	.byte	0x04, 0x17
        /*002a*/ 	.short	(.L_3343 - .L_3342)
.L_3342:
        /*002c*/ 	.word	0x00000000
        /*0030*/ 	.short	0x0004
        /*0032*/ 	.short	0x0019
        /*0034*/ 	.byte	0x00, 0xf0, 0x05, 0x00


	//----- nvinfo : EIATTR_KPARAM_INFO
	.align		4
.L_3343:
        /*0038*/ 	.byte	0x04, 0x17
        /*003a*/ 	.short	(.L_3345 - .L_3344)
.L_3344:
        /*003c*/ 	.word	0x00000000
        /*0040*/ 	.short	0x0003
        /*0042*/ 	.short	0x0018
        /*0044*/ 	.byte	0x00, 0xf0, 0x05, 0x00


	//----- nvinfo : EIATTR_KPARAM_INFO
	.align		4
.L_3345:
        /*0048*/ 	.byte	0x04, 0x17
        /*004a*/ 	.short	(.L_3347 - .L_3346)
.L_3346:
        /*004c*/ 	.word	0x00000000
        /*0050*/ 	.short	0x0002
        /*0052*/ 	.short	0x0008
        /*0054*/ 	.byte	0x00, 0xf0, 0x41, 0x00


	//----- nvinfo : EIATTR_KPARAM_INFO
	.align		4
.L_3347:
        /*0058*/ 	.byte	0x04, 0x17
        /*005a*/ 	.short	(.L_3349 - .L_3348)
.L_3348:
        /*005c*/ 	.word	0x00000000
        /*0060*/ 	.short	0x0001
        /*0062*/ 	.short	0x0004
        /*0064*/ 	.byte	0x00, 0xf0, 0x09, 0x00


	//----- nvinfo : EIATTR_KPARAM_INFO
	.align		4
.L_3349:
        /*0068*/ 	.byte	0x04, 0x17
        /*006a*/ 	.short	(.L_3351 - .L_3350)
.L_3350:
        /*006c*/ 	.word	0x00000000
        /*0070*/ 	.short	0x0000
        /*0072*/ 	.short	0x0000
        /*0074*/ 	.byte	0x00, 0xf0, 0x11, 0x00


	//----- nvinfo : EIATTR_SPARSE_MMA_MASK
	.align		4
.L_3351:
        /*0078*/ 	.byte	0x03, 0x50
        /*007a*/ 	.short	0x0000


	//----- nvinfo : EIATTR_MAXREG_COUNT
	.align		4
        /*007c*/ 	.byte	0x03, 0x1b
        /*007e*/ 	.short	0x00ff


	//----- nvinfo : EIATTR_EXTERNS
	.align		4
        /*0080*/ 	.byte	0x04, 0x0f
        /*0082*/ 	.short	(.L_3353 - .L_3352)


	//   ....[0]....
	.align		4
.L_3352:
        /*0084*/ 	.word	index@(__assertfail)


	//----- nvinfo : EIATTR_MERCURY_ISA_VERSION
	.align		4
.L_3353:
        /*0088*/ 	.byte	0x03, 0x5f
        /*008a*/ 	.short	0x0101


	//----- nvinfo : EIATTR_VRC_CTA_INIT_COUNT
	.align		4
        /*008c*/ 	.byte	0x02, 0x4a
	.zero		1
	.zero		1


	//----- nvinfo : EIATTR_SYSCALL_OFFSETS
	.align		4
        /*0090*/ 	.byte	0x04, 0x46
        /*0092*/ 	.short	(.L_3355 - .L_3354)


	//   ....[0]....
.L_3354:
        /*0094*/ 	.word	0x00000e70


	//   ....[1]....
        /*0098*/ 	.word	0x00001e60


	//   ....[2]....
        /*009c*/ 	.word	0x00002d90


	//   ....[3]....
        /*00a0*/ 	.word	0x00003cc0


	//   ....[4]....
        /*00a4*/ 	.word	0x00004d60


	//   ....[5]....
        /*00a8*/ 	.word	0x00005ba0


	//   ....[6]....
        /*00ac*/ 	.word	0x00006a80


	//   ....[7]....
        /*00b0*/ 	.word	0x00007950


	//----- nvinfo : EIATTR_EXIT_INSTR_OFFSETS
	.align		4
.L_3355:
        /*00b4*/ 	.byte	0x04, 0x1c
        /*00b6*/ 	.short	(.L_3357 - .L_3356)


	//   ....[0]....
.L_3356:
        /*00b8*/ 	.word	0x00006d30


	//   ....[1]....
        /*00bc*/ 	.word	0x00006e60


	//   ....[2]....
        /*00c0*/ 	.word	0x00006e80


	//   ....[3]....
        /*00c4*/ 	.word	0x00006f20


	//   ....[4]....
        /*00c8*/ 	.word	0x00006f50


	//   ....[5]....
        /*00cc*/ 	.word	0x00006f80


	//   ....[6]....
        /*00d0*/ 	.word	0x00007020


	//   ....[7]....
        /*00d4*/ 	.word	0x00007070


	//   ....[8]....
        /*00d8*/ 	.word	0x00007120


	//   ....[9]....
        /*00dc*/ 	.word	0x00007180


	//   ....[10]....
        /*00e0*/ 	.word	0x000071c0


	//   ....[11]....
        /*00e4*/ 	.word	0x00007290


	//   ....[12]....
        /*00e8*/ 	.word	0x000073e0


	//   ....[13]....
        /*00ec*/ 	.word	0x00007530


	//   ....[14]....
        /*00f0*/ 	.word	0x00007690


	//   ....[15]....
        /*00f4*/ 	.word	0x000076d0


	//   ....[16]....
        /*00f8*/ 	.word	0x00007700


	//   ....[17]....
        /*00fc*/ 	.word	0x000077a0


	//   ....[18]....
        /*0100*/ 	.word	0x000077f0


	//   ....[19]....
        /*0104*/ 	.word	0x00007960


	//   ....[20]....
        /*0108*/ 	.word	0x00007a50


	//   ....[21]....
        /*010c*/ 	.word	0x00007b00


	//   ....[22]....
        /*0110*/ 	.word	0x00007b30


	//   ....[23]....
        /*0114*/ 	.word	0x00007b80


	//   ....[24]....
        /*0118*/ 	.word	0x00007bd0


	//----- nvinfo : EIATTR_MAX_THREADS
	.align		4
.L_3357:
        /*011c*/ 	.byte	0x04, 0x05
        /*011e*/ 	.short	(.L_3359 - .L_3358)
.L_3358:
        /*0120*/ 	.word	0x00000080
        /*0124*/ 	.word	0x00000001
        /*0128*/ 	.word	0x00000001


	//----- nvinfo : EIATTR_CRS_STACK_SIZE
	.align		4
.L_3359:
        /*012c*/ 	.byte	0x04, 0x1e
        /*012e*/ 	.short	(.L_3361 - .L_3360)
.L_3360:
        /*0130*/ 	.word	0x00000000


	//----- nvinfo : EIATTR_CBANK_PARAM_SIZE
	.align		4
.L_3361:
        /*0134*/ 	.byte	0x03, 0x19
        /*0136*/ 	.short	0x002c


	//----- nvinfo : EIATTR_PARAM_CBANK
	.align		4
        /*0138*/ 	.byte	0x04, 0x0a
        /*013a*/ 	.short	(.L_3363 - .L_3362)
	.align		4
.L_3362:
        /*013c*/ 	.word	index@(.nv.constant0._ZN2at6native27unrolled_elementwise_kernelINS0_13AUnaryFunctorIhhhZZZNS0_18rshift_kernel_cudaERNS_18TensorIteratorBaseEENKUlvE_clEvENKUlvE_clEvEUlhhE_EESt5arrayIPcLm2EELi4E23TrivialOffsetCalculatorILi1EjESD_NS0_6memory12LoadWithCastILi1EEENSE_13StoreWithCastILi1EEEEEviT_T0_T2_T3_T4_T5_)
        /*0140*/ 	.short	0x0380
        /*0142*/ 	.short	0x002c


	//----- nvinfo : EIATTR_SW_WAR
	.align		4
.L_3363:
        /*0144*/ 	.byte	0x04, 0x36
        /*0146*/ 	.short	(.L_3365 - .L_3364)
.L_3364:
        /*0148*/ 	.word	0x00000008
.L_3365:


//--------------------- .nv.info._ZN2at6native18elementwise_kernelILi128ELi4EZNS0_22gpu_kernel_impl_nocastINS0_13AUnaryFunctorIhhhZZZNS0_18rshift_kernel_cudaERNS_18TensorIteratorBaseEENKUlvE_clEvENKUlvE_clEvEUlhhE_EEEEvS5_RKT_EUliE_EEviT1_ --------------------------
	.section	.nv.info._ZN2at6native18elementwise_kernelILi128ELi4EZNS0_22gpu_kernel_impl_nocastINS0_13AUnaryFunctorIhhhZZZNS0_18rshift_kernel_cudaERNS_18TensorIteratorBaseEENKUlvE_clEvENKUlvE_clEvEUlhhE_EEEEvS5_RKT_EUliE_EEviT1_,"",@"SHT_CUDA_INFO"
	.sectionflags	@""
	.align	4


	//----- nvinfo : EIATTR_CUDA_API_VERSION
	.align		4
        /*0000*/ 	.byte	0x04, 0x37
        /*0002*/ 	.short	(.L_3367 - .L_3366)
.L_3366:
        /*0004*/ 	.word	0x00000082


	//----- nvinfo : EIATTR_KPARAM_INFO
	.align		4
.L_3367:
        /*0008*/ 	.byte	0x04, 0x17
        /*000a*/ 	.short	(.L_3369 - .L_3368)
.L_3368:
        /*000c*/ 	.word	0x00000000
        /*0010*/ 	.short	0x0001
        /*0012*/ 	.short	0x0008
        /*0014*/ 	.byte	0x00, 0xf0, 0x61, 0x08


	//----- nvinfo : EIATTR_KPARAM_INFO
	.align		4
.L_3369:
        /*0018*/ 	.byte	0x04, 0x17
        /*001a*/ 	.short	(.L_3371 - .L_3370)
.L_3370:
        /*001c*/ 	.word	0x00000000
        /*0020*/ 	.short	0x0000
        /*0022*/ 	.short	0x0000
        /*0024*/ 	.byte	0x00, 0xf0, 0x11, 0x00


	//----- nvinfo : EIATTR_SPARSE_MMA_MASK
	.align		4
.L_3371:
        /*0028*/ 	.byte	0x03, 0x50
        /*002a*/ 	.short	0x0000


	//----- nvinfo : EIATTR_MAXREG_COUNT
	.align		4
        /*002c*/ 	.byte	0x03, 0x1b
        /*002e*/ 	.short	0x0080


	//----- nvinfo : EIATTR_MERCURY_ISA_VERSION
	.align		4
        /*0030*/ 	.byte	0x03, 0x5f
        /*0032*/ 	.short	0x0101


	//----- nvinfo : EIATTR_VRC_CTA_INIT_COUNT
	.align		4
        /*0034*/ 	.byte	0x02, 0x4a
	.zero		1
	.zero		1


	//----- nvinfo : EIATTR_EXIT_INSTR_OFFSETS
	.align		4
        /*0038*/ 	.byte	0x04, 0x1c
        /*003a*/ 	.short	(.L_3373 - .L_3372)


	//   ....[0]....
.L_3372:
        /*003c*/ 	.word	0x00000310


	//   ....[1]....
        /*0040*/ 	.word	0x00000390


	//   ....[2]....
        /*0044*/ 	.word	0x00003eb0


	//   ....[3]....
        /*0048*/ 	.word	0x00005200


	//----- nvinfo : EIATTR_MAX_THREADS
	.align		4
.L_3373:
        /*004c*/ 	.byte	0x04, 0x05
        /*004e*/ 	.short	(.L_3375 - .L_3374)
.L_3374:
        /*0050*/ 	.word	0x00000080
        /*0054*/ 	.word	0x00000001
        /*0058*/ 	.word	0x00000001


	//----- nvinfo : EIATTR_CRS_STACK_SIZE
	.align		4
.L_3375:
        /*005c*/ 	.byte	0x04, 0x1e
        /*005e*/ 	.short	(.L_3377 - .L_3376)
.L_3376:
        /*0060*/ 	.word	0x00000000


	//----- nvinfo : EIATTR_CBANK_PARAM_SIZE
	.align		4
.L_3377:
        /*0064*/ 	.byte	0x03, 0x19
        /*0066*/ 	.short	0x0220


	//----- nvinfo : EIATTR_PARAM_CBANK
	.align		4
        /*0068*/ 	.byte	0x04, 0x0a
        /*006a*/ 	.short	(.L_3379 - .L_3378)
	.align		4
.L_3378:
        /*006c*/ 	.word	index@(.nv.constant0._ZN2at6native18elementwise_kernelILi128ELi4EZNS0_22gpu_kernel_impl_nocastINS0_13AUnaryFunctorIhhhZZZNS0_18rshift_kernel_cudaERNS_18TensorIteratorBaseEENKUlvE_clEvENKUlvE_clEvEUlhhE_EEEEvS5_RKT_EUliE_EEviT1_)
        /*0070*/ 	.short	0x0380
        /*0072*/ 	.short	0x0220


	//----- nvinfo : EIATTR_SW_WAR
	.align		4
.L_3379:
        /*0074*/ 	.byte	0x04, 0x36
        /*0076*/ 	.short	(.L_3381 - .L_3380)
.L_3380:
        /*0078*/ 	.word	0x00000008
.L_3381:


//--------------------- .nv.info._ZN2at6native27unrolled_elementwise_kernelINS0_13AUnaryFunctorIhhhZZZNS0_18rshift_kernel_cudaERNS_18TensorIteratorBaseEENKUlvE_clEvENKUlvE_clEvEUlhhE_EESt5arrayIPcLm2EELi4E23TrivialOffsetCalculatorILi1EjESD_NS0_6memory15LoadWithoutCastENSE_16StoreWithoutCastEEEviT_T0_T2_T3_T4_T5_ --------------------------
	.section	.nv.info._ZN2at6native27unrolled_elementwise_kernelINS0_13AUnaryFunctorIhhhZZZNS0_18rshift_kernel_cudaERNS_18TensorIteratorBaseEENKUlvE_clEvENKUlvE_clEvEUlhhE_EESt5arrayIPcLm2EELi4E23TrivialOffsetCalculatorILi1EjESD_NS0_6memory15LoadWithoutCastENSE_16StoreWithoutCastEEEviT_T0_T2_T3_T4_T5_,"",@"SHT_CUDA_INFO"
	.sectionflags	@""
	.align	4


	//----- nvinfo : EIATTR_CUDA_API_VERSION
	.align		4
        /*0000*/ 	.byte	0x04, 0x37
        /*0002*/ 	.short	(.L_3383 - .L_3382)
.L_3382:
        /*0004*/ 	.word	0x00000082


	//----- nvinfo : EIATTR_KPARAM_INFO
	.align		4
.L_3383:
        /*0008*/ 	.byte	0x04, 0x17
        /*000a*/ 	.short	(.L_3385 - .L_3384)
.L_3384:
        /*000c*/ 	.word	0x00000000
        /*0010*/ 	.short	0x0006
        /*0012*/ 	.short	0x001b
        /*0014*/ 	.byte	0x00, 0xf0, 0x05, 0x00


	//----- nvinfo : EIATTR_KPARAM_INFO
	.align		4
.L_3385:
        /*0018*/ 	.byte	0x04, 0x17
        /*001a*/ 	.short	(.L_3387 - .L_3386)
.L_3386:
        /*001c*/ 	.word	0x00000000
        /*0020*/ 	.short	0x0005
        /*0022*/ 	.short	0x001a
        /*0024*/ 	.byte	0x00, 0xf0, 0x05, 0x00


	//----- nvinfo : EIATTR_KPARAM_INFO
	.align		4
.L_3387:
        /*0028*/ 	.byte	0x04, 0x17
        /*002a*/ 	.short	(.L_3389 - .L_3388)
.L_3388:
        /*002c*/ 	.word	0x00000000
        /*0030*/ 	.short	0x0004
        /*0032*/ 	.short	0x0019
        /*0034*/ 	.byte	0x00, 0xf0, 0x05, 0x00


	//----- nvinfo : EIATTR_KPARAM_INFO
	.align		4
.L_3389:
        /*0038*/ 	.byte	0x04, 0x17
        /*003a*/ 	.short	(.L_3391 - .L_3390)
.L_3390:
        /*003c*/ 	.word	0x00000000
        /*0040*/ 	.short	0x0003
        /*0042*/ 	.short	0x0018
        /*0044*/ 	.byte	0x00, 0xf0, 0x05, 0x00


	//----- nvinfo : EIATTR_KPARAM_INFO
	.align		4
.L_3391:
        /*0048*/ 	.byte	0x04, 0x17
        /*004a*/ 	.short	(.L_3393 - .L_3392)
.L_3392:
        /*004c*/ 	.word	0x00000000
        /*0050*/ 	.short	0x0002
        /*0052*/ 	.short	0x0008
        /*0054*/ 	.byte	0x00, 0xf0, 0x41, 0x00


	//----- nvinfo : EIATTR_KPARAM_INFO
	.align		4
.L_3393:
        /*0058*/ 	.byte	0x04, 0x17
        /*005a*/ 	.short	(.L_3395 - .L_3394)
.L_3394:
        /*005c*/ 	.word	0x00000000
        /*0060*/ 	.short	0x0001
        /*0062*/ 	.short	0x0004
        /*0064*/ 	.byte	0x00, 0xf0, 0x09, 0x00


	//----- nvinfo : EIATTR_KPARAM_INFO
	.align		4
.L_3395:
        /*0068*/ 	.byte	0x04, 0x17
        /*006a*/ 	.short	(.L_3397 - .L_3396)
.L_3396:
        /*006c*/ 	.word	0x00000000
        /*0070*/ 	.short	0x0000
        /*0072*/ 	.short	0x0000
        /*0074*/ 	.byte	0x00, 0xf0, 0x11, 0x00


	//----- nvinfo : EIATTR_SPARSE_MMA_MASK
	.align		4
.L_3397:
        /*0078*/ 	.byte	0x03, 0x50
        /*007a*/ 	.short	0x0000


	//----- nvinfo : EIATTR_MAXREG_COUNT
	.align		4
        /*007c*/ 	.byte	0x03, 0x1b
        /*007e*/ 	.short	0x00ff


	//----- nvinfo : EIATTR_MERCURY_ISA_VERSION
	.align		4
        /*0080*/ 	.byte	0x03, 0x5f
        /*0082*/ 	.short	0x0101


	//----- nvinfo : EIATTR_VRC_CTA_INIT_COUNT
	.align		4
        /*0084*/ 	.byte	0x02, 0x4a
	.zero		1
	.zero		1


	//----- nvinfo : EIATTR_EXIT_INSTR_OFFSETS
	.align		4
        /*0088*/ 	.byte	0x04, 0x1c
        /*008a*/ 	.short	(.L_3399 - .L_3398)


	//   ....[0]....
.L_3398:
        /*008c*/ 	.word	0x00000540


	//   ....[1]....
        /*0090*/ 	.word	0x000005f0


	//----- nvinfo : EIATTR_MAX_THREADS
	.align		4
.L_3399:
        /*0094*/ 	.byte	0x04, 0x05
        /*0096*/ 	.short	(.L_3401 - .L_3400)
.L_3400:
        /*0098*/ 	.word	0x00000080
        /*009c*/ 	.word	0x00000001
        /*00a0*/ 	.word	0x00000001


	//----- nvinfo : EIATTR_CRS_STACK_SIZE
	.align		4
.L_3401:
        /*00a4*/ 	.byte	0x04, 0x1e
        /*00a6*/ 	.short	(.L_3403 - .L_3402)
.L_3402:
        /*00a8*/ 	.word	0x00000000


	//----- nvinfo : EIATTR_CBANK_PARAM_SIZE
	.align		4
.L_3403:
        /*00ac*/ 	.byte	0x03, 0x19
        /*00ae*/ 	.short	0x001c


	//----- nvinfo : EIATTR_PARAM_CBANK
	.align		4
        /*00b0*/ 	.byte	0x04, 0x0a
        /*00b2*/ 	.short	(.L_3405 - .L_3404)
	.align		4
.L_3404:
        /*00b4*/ 	.word	index@(.nv.constant0._ZN2at6native27unrolled_elementwise_kernelINS0_13AUnaryFunctorIhhhZZZNS0_18rshift_kernel_cudaERNS_18TensorIteratorBaseEENKUlvE_clEvENKUlvE_clEvEUlhhE_EESt5arrayIPcLm2EELi4E23TrivialOffsetCalculatorILi1EjESD_NS0_6memory15LoadWithoutCastENSE_16StoreWithoutCastEEEviT_T0_T2_T3_T4_T5_)
        /*00b8*/ 	.short	0x0380
        /*00ba*/ 	.short	0x001c


	//----- nvinfo : EIATTR_SW_WAR
	.align		4
.L_3405:
        /*00bc*/ 	.byte	0x04, 0x36
        /*00be*/ 	.short	(.L_3407 - .L_3406)
.L_3406:
        /*00c0*/ 	.word	0x00000008
.L_3407:


//--------------------- .nv.info._ZN2at6native29vectorized_elementwise_kernelILi2ENS0_13AUnaryFunctorIhhhZZZNS0_18rshift_kernel_cudaERNS_18TensorIteratorBaseEENKUlvE_clEvENKUlvE_clEvEUlhhE_EESt5arrayIPcLm2EEEEviT0_T1_ --------------------------
	.section	.nv.info._ZN2at6native29vectorized_elementwise_kernelILi2ENS0_13AUnaryFunctorIhhhZZZNS0_18rshift_kernel_cudaERNS_18TensorIteratorBaseEENKUlvE_clEvENKUlvE_clEvEUlhhE_EESt5arrayIPcLm2EEEEviT0_T1_,"",@"SHT_CUDA_INFO"
	.sectionflags	@""
	.align	4


	//----- nvinfo : EIATTR_CUDA_API_VERSION
	.align		4
        /*0000*/ 	.byte	0x04, 0x37
        /*0002*/ 	.short	(.L_3409 - .L_3408)
.L_3408:
        /*0004*/ 	.word	0x00000082


	//----- nvinfo : EIATTR_KPARAM_INFO
	.align		4
.L_3409:
        /*0008*/ 	.byte	0x04, 0x17
        /*000a*/ 	.short	(.L_3411 - .L_3410)
.L_3410:
        /*000c*/ 	.word	0x00000000
        /*0010*/ 	.short	0x0002
        /*0012*/ 	.short	0x0008
        /*0014*/ 	.byte	0x00, 0xf0, 0x41, 0x00


	//----- nvinfo : EIATTR_KPARAM_INFO
	.align		4
.L_3411:
        /*0018*/ 	.byte	0x04, 0x17
        /*001a*/ 	.short	(.L_3413 - .L_3412)
.L_3412:
        /*001c*/ 	.word	0x00000000
        /*0020*/ 	.short	0x0001
        /*0022*/ 	.short	0x0004
        /*0024*/ 	.byte	0x00, 0xf0, 0x09, 0x00


	//----- nvinfo : EIATTR_KPARAM_INFO
	.align		4
.L_3413:
        /*0028*/ 	.byte	0x04, 0x17
        /*002a*/ 	.short	(.L_3415 - .L_3414)
.L_3414:
        /*002c*/ 	.word	0x00000000
        /*0030*/ 	.short	0x0000
        /*0032*/ 	.short	0x0000
        /*0034*/ 	.byte	0x00, 0xf0, 0x11, 0x00


	//----- nvinfo : EIATTR_SPARSE_MMA_MASK
	.align		4
.L_3415:
        /*0038*/ 	.byte	0x03, 0x50
        /*003a*/ 	.short	0x0000


	//----- nvinfo : EIATTR_MAXREG_COUNT
	.align		4
        /*003c*/ 	.byte	0x03, 0x1b
        /*003e*/ 	.short	0x00ff


	//----- nvinfo : EIATTR_MERCURY_ISA_VERSION
	.align		4
        /*0040*/ 	.byte	0x03, 0x5f
        /*0042*/ 	.short	0x0101


	//----- nvinfo : EIATTR_VRC_CTA_INIT_COUNT
	.align		4
        /*0044*/ 	.byte	0x02, 0x4a
	.zero		1
	.zero		1


	//----- nvinfo : EIATTR_EXIT_INSTR_OFFSETS
	.align		4
        /*0048*/ 	.byte	0x04, 0x1c
        /*004a*/ 	.short	(.L_3417 - .L_3416)


	//   ....[0]....
.L_3416:
        /*004c*/ 	.word	0x00000bc0


	//   ....[1]....
        /*0050*/ 	.word	0x00000c20


	//   ....[2]....
        /*0054*/ 	.word	0x00000fc0


	//----- nvinfo : EIATTR_MAX_THREADS
	.align		4
.L_3417:
        /*0058*/ 	.byte	0x04, 0x05
        /*005a*/ 	.short	(.L_3419 - .L_3418)
.L_3418:
        /*005c*/ 	.word	0x00000080
        /*0060*/ 	.word	0x00000001
        /*0064*/ 	.word	0x00000001


	//----- nvinfo : EIATTR_CRS_STACK_SIZE
	.align		4
.L_3419:
        /*0068*/ 	.byte	0x04, 0x1e
        /*006a*/ 	.short	(.L_3421 - .L_3420)
.L_3420:
        /*006c*/ 	.word	0x00000000


	//----- nvinfo : EIATTR_CBANK_PARAM_SIZE
	.align		4
.L_3421:
        /*0070*/ 	.byte	0x03, 0x19
        /*0072*/ 	.short	0x0018


	//----- nvinfo : EIATTR_PARAM_CBANK
	.align		4
        /*0074*/ 	.byte	0x04, 0x0a
        /*0076*/ 	.short	(.L_3423 - .L_3422)
	.align		4
.L_3422:
        /*0078*/ 	.word	index@(.nv.constant0._ZN2at6native29vectorized_elementwise_kernelILi2ENS0_13AUnaryFunctorIhhhZZZNS0_18rshift_kernel_cudaERNS_18TensorIteratorBaseEENKUlvE_clEvENKUlvE_clEvEUlhhE_EESt5arrayIPcLm2EEEEviT0_T1_)
        /*007c*/ 	.short	0x0380
        /*007e*/ 	.short	0x0018


	//----- nvinfo : EIATTR_SW_WAR
	.align		4
.L_3423:
        /*0080*/ 	.byte	0x04, 0x36
        /*0082*/ 	.short	(.L_3425 - .L_3424)
.L_3424:
        /*0084*/ 	.word	0x00000008
.L_3425:


//--------------------- .nv.info._ZN2at6native29vectorized_elementwise_kernelILi4ENS0_13AUnaryFunctorIhhhZZZNS0_18rshift_kernel_cudaERNS_18TensorIteratorBaseEENKUlvE_clEvENKUlvE_clEvEUlhhE_EESt5arrayIPcLm2EEEEviT0_T1_ --------------------------
	.section	.nv.info._ZN2at6native29vectorized_elementwise_kernelILi4ENS0_13AUnaryFunctorIhhhZZZNS0_18rshift_kernel_cudaERNS_18TensorIteratorBaseEENKUlvE_clEvENKUlvE_clEvEUlhhE_EESt5arrayIPcLm2EEEEviT0_T1_,"",@"SHT_CUDA_INFO"
	.sectionflags	@""
	.align	4


	//----- nvinfo : EIATTR_CUDA_API_VERSION
	.align		4
        /*0000*/ 	.byte	0x04, 0x37
        /*0002*/ 	.short	(.L_3427 - .L_3426)
.L_3426:
        /*0004*/ 	.word	0x00000082


	//----- nvinfo : EIATTR_KPARAM_INFO
	.align		4
.L_3427:
        /*0008*/ 	.byte	0x04, 0x17
        /*000a*/ 	.short	(.L_3429 - .L_3428)
.L_3428:
        /*000c*/ 	.word	0x00000000
        /*0010*/ 	.short	0x0002
        /*0012*/ 	.short	0x0008
        /*0014*/ 	.byte	0x00, 0xf0, 0x41, 0x00


	//----- nvinfo : EIATTR_KPARAM_INFO
	.align		4
.L_3429:
        /*0018*/ 	.byte	0x04, 0x17
        /*001a*/ 	.short	(.L_3431 - .L_3430)
.L_3430:
        /*001c*/ 	.word	0x00000000
        /*0020*/ 	.short	0x0001
        /*0022*/ 	.short	0x0004
        /*0024*/ 	.byte	0x00, 0xf0, 0x09, 0x00


	//----- nvinfo : EIATTR_KPARAM_INFO
	.align		4
.L_3431:
        /*0028*/ 	.byte	0x04, 0x17
        /*002a*/ 	.short	(.L_3433 - .L_3432)
.L_3432:
        /*002c*/ 	.word	0x00000000
        /*0030*/ 	.short	0x0000
        /*0032*/ 	.short	0x0000
        /*0034*/ 	.byte	0x00, 0xf0, 0x11, 0x00


	//----- nvinfo : EIATTR_SPARSE_MMA_MASK
	.align		4
.L_3433:
        /*0038*/ 	.byte	0x03, 0x50
        /*003a*/ 	.short	0x0000


	//----- nvinfo : EIATTR_MAXREG_COUNT
	.align		4
        /*003c*/ 	.byte	0x03, 0x1b
        /*003e*/ 	.short	0x00ff


	//----- nvinfo : EIATTR_MERCURY_ISA_VERSION
	.align		4
        /*0040*/ 	.byte	0x03, 0x5f
        /*0042*/ 	.short	0x0101


	//----- nvinfo : EIATTR_VRC_CTA_INIT_COUNT
	.align		4
        /*0044*/ 	.byte	0x02, 0x4a
	.zero		1
	.zero		1


	//----- nvinfo : EIATTR_EXIT_INSTR_OFFSETS
	.align		4
        /*0048*/ 	.byte	0x04, 0x1c
        /*004a*/ 	.short	(.L_3435 - .L_3434)


	//   ....[0]....
.L_3434:
        /*004c*/ 	.word	0x00000bc0


	//   ....[1]....
        /*0050*/ 	.word	0x00000c20


	//   ....[2]....
        /*0054*/ 	.word	0x00001020


	//----- nvinfo : EIATTR_MAX_THREADS
	.align		4
.L_3435:
        /*0058*/ 	.byte	0x04, 0x05
        /*005a*/ 	.short	(.L_3437 - .L_3436)
.L_3436:
        /*005c*/ 	.word	0x00000080
        /*0060*/ 	.word	0x00000001
        /*0064*/ 	.word	0x00000001


	//----- nvinfo : EIATTR_CRS_STACK_SIZE
	.align		4
.L_3437:
        /*0068*/ 	.byte	0x04, 0x1e
        /*006a*/ 	.short	(.L_3439 - .L_3438)
.L_3438:
        /*006c*/ 	.word	0x00000000


	//----- nvinfo : EIATTR_CBANK_PARAM_SIZE
	.align		4
.L_3439:
        /*0070*/ 	.byte	0x03, 0x19
        /*0072*/ 	.short	0x0018


	//----- nvinfo : EIATTR_PARAM_CBANK
	.align		4
        /*0074*/ 	.byte	0x04, 0x0a
        /*0076*/ 	.short	(.L_3441 - .L_3440)
	.align		4
.L_3440:
        /*0078*/ 	.word	index@(.nv.constant0._ZN2at6native29vectorized_elementwise_kernelILi4ENS0_13AUnaryFunctorIhhhZZZNS0_18rshift_kernel_cudaERNS_18TensorIteratorBaseEENKUlvE_clEvENKUlvE_clEvEUlhhE_EESt5arrayIPcLm2EEEEviT0_T1_)
        /*007c*/ 	.short	0x0380
        /*007e*/ 	.short	0x0018


	//----- nvinfo : EIATTR_SW_WAR
	.align		4
.L_3441:
        /*0080*/ 	.byte	0x04, 0x36
        /*0082*/ 	.short	(.L_3443 - .L_3442)
.L_3442:
        /*0084*/ 	.word	0x00000008
.L_3443:


//--------------------- .nv.info._ZN2at6native29vectorized_elementwise_kernelILi8ENS0_13AUnaryFunctorIhhhZZZNS0_18rshift_kernel_cudaERNS_18TensorIteratorBaseEENKUlvE_clEvENKUlvE_clEvEUlhhE_EESt5arrayIPcLm2EEEEviT0_T1_ --------------------------
	.section	.nv.info._ZN2at6native29vectorized_elementwise_kernelILi8ENS0_13AUnaryFunctorIhhhZZZNS0_18rshift_kernel_cudaERNS_18TensorIteratorBaseEENKUlvE_clEvENKUlvE_clEvEUlhhE_EESt5arrayIPcLm2EEEEviT0_T1_,"",@"SHT_CUDA_INFO"
	.sectionflags	@""
	.align	4


	//----- nvinfo : EIATTR_CUDA_API_VERSION
	.align		4
        /*0000*/ 	.byte	0x04, 0x37
        /*0002*/ 	.short	(.L_3445 - .L_3444)
.L_3444:
        /*0004*/ 	.word	0x00000082


	//----- nvinfo : EIATTR_KPARAM_INFO
	.align		4
.L_3445:
        /*0008*/ 	.byte	0x04, 0x17
        /*000a*/ 	.short	(.L_3447 - .L_3446)
.L_3446:
        /*000c*/ 	.word	0x00000000
        /*0010*/ 	.short	0x0002
        /*0012*/ 	.short	0x0008
        /*0014*/ 	.byte	0x00, 0xf0, 0x41, 0x00


	//----- nvinfo : EIATTR_KPARAM_INFO
	.align		4
.L_3447:
        /*0018*/ 	.byte	0x04, 0x17
        /*001a*/ 	.short	(.L_3449 - .L_3448)
.L_3448:
        /*001c*/ 	.word	0x00000000
        /*0020*/ 	.short	0x0001
        /*0022*/ 	.short	0x0004
        /*0024*/ 	.byte	0x00, 0xf0, 0x09, 0x00


	//----- nvinfo : EIATTR_KPARAM_INFO
	.align		4
.L_3449:
        /*0028*/ 	.byte	0x04, 0x17
        /*002a*/ 	.short	(.L_3451 - .L_3450)
.L_3450:
        /*002c*/ 	.word	0x00000000
        /*0030*/ 	.short	0x0000
        /*0032*/ 	.short	0x0000
        /*0034*/ 	.byte	0x00, 0xf0, 0x11, 0x00


	//----- nvinfo : EIATTR_SPARSE_MMA_MASK
	.align		4
.L_3451:
        /*0038*/ 	.byte	0x03, 0x50
        /*003a*/ 	.short	0x0000


	//----- nvinfo : EIATTR_MAXREG_COUNT
	.align		4
        /*003c*/ 	.byte	0x03, 0x1b
        /*003e*/ 	.short	0x00ff


	//----- nvinfo : EIATTR_MERCURY_ISA_VERSION
	.align		4
        /*0040*/ 	.byte	0x03, 0x5f
        /*0042*/ 	.short	0x0101


	//----- nvinfo : EIATTR_VRC_CTA_INIT_COUNT
	.align		4
        /*0044*/ 	.byte	0x02, 0x4a
	.zero		1
	.zero		1


	//----- nvinfo : EIATTR_EXIT_INSTR_OFFSETS
	.align		4
        /*0048*/ 	.byte	0x04, 0x1c
        /*004a*/ 	.short	(.L_3453 - .L_3452)


	//   ....[0]....
.L_3452:
        /*004c*/ 	.word	0x00000010


	//----- nvinfo : EIATTR_MAX_THREADS
	.align		4
.L_3453:
        /*0050*/ 	.byte	0x04, 0x05
        /*0052*/ 	.short	(.L_3455 - .L_3454)
.L_3454:
        /*0054*/ 	.word	0x00000080
        /*0058*/ 	.word	0x00000001
        /*005c*/ 	.word	0x00000001


	//----- nvinfo : EIATTR_CBANK_PARAM_SIZE
	.align		4
.L_3455:
        /*0060*/ 	.byte	0x03, 0x19
        /*0062*/ 	.short	0x0018


	//----- nvinfo : EIATTR_PARAM_CBANK
	.align		4
        /*0064*/ 	.byte	0x04, 0x0a
        /*0066*/ 	.short	(.L_3457 - .L_3456)
	.align		4
.L_3456:
        /*0068*/ 	.word	index@(.nv.constant0._ZN2at6native29vectorized_elementwise_kernelILi8ENS0_13AUnaryFunctorIhhhZZZNS0_18rshift_kernel_cudaERNS_18TensorIteratorBaseEENKUlvE_clEvENKUlvE_clEvEUlhhE_EESt5arrayIPcLm2EEEEviT0_T1_)
        /*006c*/ 	.short	0x0380
        /*006e*/ 	.short	0x0018


	//----- nvinfo : EIATTR_SW_WAR
	.align		4
.L_3457:
        /*0070*/ 	.byte	0x04, 0x36
        /*0072*/ 	.short	(.L_3459 - .L_3458)
.L_3458:
        /*0074*/ 	.word	0x00000008
.L_3459:


//--------------------- .nv.info._ZN2at6native18elementwise_kernelILi128ELi4EZNS0_15gpu_kernel_implINS0_13BinaryFunctorIsssZZZNS0_18lshift_kernel_cudaERNS_18TensorIteratorBaseEENKUlvE_clEvENKUlvE3_clEvEUlssE_EEEEvS5_RKT_EUliE_EEviT1_ --------------------------
	.section	.nv.info._ZN2at6native18elementwise_kernelILi128ELi4EZNS0_15gpu_kernel_implINS0_13BinaryFunctorIsssZZZNS0_18lshift_kernel_cudaERNS_18TensorIteratorBaseEENKUlvE_clEvENKUlvE3_clEvEUlssE_EEEEvS5_RKT_EUliE_EEviT1_,"",@"SHT_CUDA_INFO"
	.sectionflags	@""
	.align	4


	//----- nvinfo : EIATTR_CUDA_API_VERSION
	.align		4
        /*0000*/ 	.byte	0x04, 0x37
        /*0002*/ 	.short	(.L_3461 - .L_3460)
.L_3460:
        /*0004*/ 	.word	0x00000082


	//----- nvinfo : EIATTR_KPARAM_INFO
	.align		4
.L_3461:
        /*0008*/ 	.byte	0x04, 0x17
        /*000a*/ 	.short	(.L_3463 - .L_3462)
.L_3462:
        /*000c*/ 	.word	0x00000000
        /*0010*/ 	.short	0x0001
        /*0012*/ 	.short	0x0008
        /*0014*/ 	.byte	0x00, 0xf0, 0x21, 0x0a


	//----- nvinfo : EIATTR_KPARAM_INFO
	.align		4
.L_3463:
        /*0018*/ 	.byte	0x04, 0x17
        /*001a*/ 	.short	(.L_3465 - .L_3464)
.L_3464:
        /*001c*/ 	.word	0x00000000
        /*0020*/ 	.short	0x0000
        /*0022*/ 	.short	0x0000
        /*0024*/ 	.byte	0x00, 0xf0, 0x11, 0x00


	//----- nvinfo : EIATTR_SPARSE_MMA_MASK
	.align		4
.L_3465:
        /*0028*/ 	.byte	0x03, 0x50
        /*002a*/ 	.short	0x0000


	//----- nvinfo : EIATTR_MAXREG_COUNT
	.align		4
        /*002c*/ 	.byte	0x03, 0x1b
        /*002e*/ 	.short	0x0080


	//----- nvinfo : EIATTR_EXTERNS
	.align		4
        /*0030*/ 	.byte	0x04, 0x0f
        /*0032*/ 	.short	(.L_3467 - .L_3466)


	//   ....[0]....
	.align		4
.L_3466:
        /*0034*/ 	.word	index@(__assertfail)


	//----- nvinfo : EIATTR_MERCURY_ISA_VERSION
	.align		4
.L_3467:
        /*0038*/ 	.byte	0x03, 0x5f
        /*003a*/ 	.short	0x0101


	//----- nvinfo : EIATTR_VRC_CTA_INIT_COUNT
	.align		4
        /*003c*/ 	.byte	0x02, 0x4a
	.zero		1
	.zero		1


	//----- nvinfo : EIATTR_SYSCALL_OFFSETS
	.align		4
        /*0040*/ 	.byte	0x04, 0x46
        /*0042*/ 	.short	(.L_3469 - .L_3468)


	//   ....[0]....
.L_3468:
        /*0044*/ 	.word	0x00002460


	//   ....[1]....
        /*0048*/ 	.word	0x000032b0


	//   ....[2]....
        /*004c*/ 	.word	0x00004100


	//   ....[3]....
        /*0050*/ 	.word	0x000066f0


	//   ....[4]....
        /*0054*/ 	.word	0x00007540


	//   ....[5]....
        /*0058*/ 	.word	0x000081a0


	//   ....[6]....
        /*005c*/ 	.word	0x0000a8b0


	//   ....[7]....
        /*0060*/ 	.word	0x0000b700


	//   ....[8]....
        /*0064*/ 	.word	0x0000c360


	//   ....[9]....
        /*0068*/ 	.word	0x0000ea90


	//   ....[10]....
        /*006c*/ 	.word	0x0000f8e0


	//   ....[11]....
        /*0070*/ 	.word	0x00010510


	//----- nvinfo : EIATTR_EXIT_INSTR_OFFSETS
	.align		4
.L_3469:
        /*0074*/ 	.byte	0x04, 0x1c
        /*0076*/ 	.short	(.L_3471 - .L_3470)


	//   ....[0]....
.L_3470:
        /*0078*/ 	.word	0x0000c640


	//   ....[1]....
        /*007c*/ 	.word	0x0000fa50


	//   ....[2]....
        /*0080*/ 	.word	0x0000fa70


	//   ....[3]....
        /*0084*/ 	.word	0x0000fb10


	//   ....[4]....
        /*0088*/ 	.word	0x0000fb40


	//   ....[5]....
        /*008c*/ 	.word	0x0000fb60


	//   ....[6]....
        /*0090*/ 	.word	0x0000fbf0


	//   ....[7]....
        /*0094*/ 	.word	0x0000fc30


	//   ....[8]....
        /*0098*/ 	.word	0x0000fcd0


	//   ....[9]....
        /*009c*/ 	.word	0x0000fd20


	//   ....[10]....
        /*00a0*/ 	.word	0x0000fd50


	//   ....[11]....
        /*00a4*/ 	.word	0x0000fe10


	//   ....[12]....
        /*00a8*/ 	.word	0x0000ff80


	//   ....[13]....
        /*00ac*/ 	.word	0x000100f0


	//   ....[14]....
        /*00b0*/ 	.word	0x00010250


	//   ....[15]....
        /*00b4*/ 	.word	0x00010290


	//   ....[16]....
        /*00b8*/ 	.word	0x000102c0


	//   ....[17]....
        /*00bc*/ 	.word	0x00010370


	//   ....[18]....
        /*00c0*/ 	.word	0x000103b0


	//   ....[19]....
        /*00c4*/ 	.word	0x00010520


	//   ....[20]....
        /*00c8*/ 	.word	0x00010630


	//   ....[21]....
        /*00cc*/ 	.word	0x00010770


	//   ....[22]....
        /*00d0*/ 	.word	0x000107b0


	//----- nvinfo : EIATTR_MAX_THREADS
	.align		4
.L_3471:
        /*00d4*/ 	.byte	0x04, 0x05
        /*00d6*/ 	.short	(.L_3473 - .L_3472)
.L_3472:
        /*00d8*/ 	.word	0x00000080
        /*00dc*/ 	.word	0x00000001
        /*00e0*/ 	.word	0x00000001


	//----- nvinfo : EIATTR_CRS_STACK_SIZE
	.align		4
.L_3473:
        /*00e4*/ 	.byte	0x04, 0x1e
        /*00e6*/ 	.short	(.L_3475 - .L_3474)
.L_3474:
        /*00e8*/ 	.word	0x00000000


	//----- nvinfo : EIATTR_CBANK_PARAM_SIZE
	.align		4
.L_3475:
        /*00ec*/ 	.byte	0x03, 0x19
        /*00ee*/ 	.short	0x0290


	//----- nvinfo : EIATTR_PARAM_CBANK
	.align		4
        /*00f0*/ 	.byte	0x04, 0x0a
        /*00f2*/ 	.short	(.L_3477 - .L_3476)
	.align		4
.L_3476:
        /*00f4*/ 	.word	index@(.nv.constant0._ZN2at6native18elementwise_kernelILi128ELi4EZNS0_15gpu_kernel_implINS0_13BinaryFunctorIsssZZZNS0_18lshift_kernel_cudaERNS_18TensorIteratorBaseEENKUlvE_clEvENKUlvE3_clEvEUlssE_EEEEvS5_RKT_EUliE_EEviT1_)
        /*00f8*/ 	.short	0x0380
        /*00fa*/ 	.short	0x0290


	//----- nvinfo : EIATTR_SW_WAR
	.align		4
.L_3477:
        /*00fc*/ 	.byte	0x04, 0x36
        /*00fe*/ 	.short	(.L_3479 - .L_3478)
.L_3478:
        /*0100*/ 	.word	0x00000008
.L_3479:


//--------------------- .nv.info._ZN2at6native27unrolled_elementwise_kernelINS0_13BinaryFunctorIsssZZZNS0_18lshift_kernel_cudaERNS_18TensorIteratorBaseEENKUlvE_clEvENKUlvE3_clEvEUlssE_EESt5arrayIPcLm3EELi4E23TrivialOffsetCalculatorILi2EjESC_ILi1EjENS0_6memory12LoadWithCastILi2EEENSF_13StoreWithCastILi1EEEEEviT_T0_T2_T3_T4_T5_ --------------------------
	.section	.nv.info._ZN2at6native27unrolled_elementwise_kernelINS0_13BinaryFunctorIsssZZZNS0_18lshift_kernel_cudaERNS_18TensorIteratorBaseEENKUlvE_clEvENKUlvE3_clEvEUlssE_EESt5arrayIPcLm3EELi4E23TrivialOffsetCalculatorILi2EjESC_ILi1EjENS0_6memory12LoadWithCastILi2EEENSF_13StoreWithCastILi1EEEEEviT_T0_T2_T3_T4_T5_,"",@"SHT_CUDA_INFO"
	.sectionflags	@""
	.align	4


	//----- nvinfo : EIATTR_CUDA_API_VERSION
	.align		4
        /*0000*/ 	.byte	0x04, 0x37
        /*0002*/ 	.short	(.L_3481 - .L_3480)
.L_3480:
        /*0004*/ 	.word	0x00000082


	//----- nvinfo : EIATTR_KPARAM_INFO
	.align		4
.L_3481:
        /*0008*/ 	.byte	0x04, 0x17
        /*000a*/ 	.short	(.L_3483 - .L_3482)
.L_3482:
        /*000c*/ 	.word	0x00000000
        /*0010*/ 	.short	0x0006
        /*0012*/ 	.short	0x0030
        /*0014*/ 	.byte	0x00, 0xf0, 0x21, 0x00


	//----- nvinfo : EIATTR_KPARAM_INFO
	.align		4
.L_3483:
        /*0018*/ 	.byte	0x04, 0x17
        /*001a*/ 	.short	(.L_3485 - .L_3484)
.L_3484:
        /*001c*/ 	.word	0x00000000
        /*0020*/ 	.short	0x0005
        /*0022*/ 	.short	0x0024
        /*0024*/ 	.byte	0x00, 0xf0, 0x31, 0x00


	//----- nvinfo : EIATTR_KPARAM_INFO
	.align		4
.L_3485:
        /*0028*/ 	.byte	0x04, 0x17
        /*002a*/ 	.short	(.L_3487 - .L_3486)
.L_3486:
        /*002c*/ 	.word	0x00000000
        /*0030*/ 	.short	0x0004
        /*0032*/ 	.short	0x0021
        /*0034*/ 	.byte	0x00, 0xf0, 0x05, 0x00


	//----- nvinfo : EIATTR_KPARAM_INFO
	.align		4
.L_3487:
        /*0038*/ 	.byte	0x04, 0x17
        /*003a*/ 	.short	(.L_3489 - .L_3488)
.L_3488:
        /*003c*/ 	.word	0x00000000
        /*0040*/ 	.short	0x0003
        /*0042*/ 	.short	0x0020
        /*0044*/ 	.byte	0x00, 0xf0, 0x05, 0x00


	//----- nvinfo : EIATTR_KPARAM_INFO
	.align		4
.L_3489:
        /*0048*/ 	.byte	0x04, 0x17
        /*004a*/ 	.short	(.L_3491 - .L_3490)
.L_3490:
        /*004c*/ 	.word	0x00000000
        /*0050*/ 	.short	0x0002
        /*0052*/ 	.short	0x0008
        /*0054*/ 	.byte	0x00, 0xf0, 0x61, 0x00


	//----- nvinfo : EIATTR_KPARAM_INFO
	.align		4
.L_3491:
        /*0058*/ 	.byte	0x04, 0x17
        /*005a*/ 	.short	(.L_3493 - .L_3492)
.L_3492:
        /*005c*/ 	.word	0x00000000
        /*0060*/ 	.short	0x0001
        /*0062*/ 	.short	0x0004
        /*0064*/ 	.byte	0x00, 0xf0, 0x05, 0x00


	//----- nvinfo : EIATTR_KPARAM_INFO
	.align		4
.L_3493:
        /*0068*/ 	.byte	0x04, 0x17
        /*006a*/ 	.short	(.L_3495 - .L_3494)
.L_3494:
        /*006c*/ 	.word	0x00000000
        /*0070*/ 	.short	0x0000
        /*0072*/ 	.short	0x0000
        /*0074*/ 	.byte	0x00, 0xf0, 0x11, 0x00


	//----- nvinfo : EIATTR_SPARSE_MMA_MASK
	.align		4
.L_3495:
        /*0078*/ 	.byte	0x03, 0x50
        /*007a*/ 	.short	0x0000


	//----- nvinfo : EIATTR_MAXREG_COUNT
	.align		4
        /*007c*/ 	.byte	0x03, 0x1b
        /*007e*/ 	.short	0x00ff


	//----- nvinfo : EIATTR_EXTERNS
	.align		4
        /*0080*/ 	.byte	0x04, 0x0f
        /*0082*/ 	.short	(.L_3497 - .L_3496)


	//   ....[0]....
	.align		4
.L_3496:
        /*0084*/ 	.word	index@(__assertfail)


	//----- nvinfo : EIATTR_MERCURY_ISA_VERSION
	.align		4
.L_3497:
        /*0088*/ 	.byte	0x03, 0x5f
        /*008a*/ 	.short	0x0101


	//----- nvinfo : EIATTR_VRC_CTA_INIT_COUNT
	.align		4
        /*008c*/ 	.byte	0x02, 0x4a
	.zero		1
	.zero		1


	//----- nvinfo : EIATTR_SYSCALL_OFFSETS
	.align		4
        /*0090*/ 	.byte	0x04, 0x46
        /*0092*/ 	.short	(.L_3499 - .L_3498)


	//   ....[0]....
.L_3498:
        /*0094*/ 	.word	0x00000e50


	//   ....[1]....
        /*0098*/ 	.word	0x00001cd0


	//   ....[2]....
        /*009c*/ 	.word	0x00002ca0


	//   ....[3]....
        /*00a0*/ 	.word	0x00003b20


	//   ....[4]....
        /*00a4*/ 	.word	0x00004a30


	//   ....[5]....
        /*00a8*/ 	.word	0x000058c0


	//   ....[6]....
        /*00ac*/ 	.word	0x000067d0


	//   ....[7]....
        /*00b0*/ 	.word	0x00007660


	//   ....[8]....
        /*00b4*/ 	.word	0x00008560


	//   ....[9]....
        /*00b8*/ 	.word	0x00009300


	//   ....[10]....
        /*00bc*/ 	.word	0x0000a1e0


	//   ....[11]....
        /*00c0*/ 	.word	0x0000b0a0


	//----- nvinfo : EIATTR_EXIT_INSTR_OFFSETS
	.align		4
.L_3499:
        /*00c4*/ 	.byte	0x04, 0x1c
        /*00c6*/ 	.short	(.L_3501 - .L_3500)


	//   ....[0]....
.L_3500:
        /*00c8*/ 	.word	0x0000a4b0


	//   ....[1]....
        /*00cc*/ 	.word	0x0000a5e0


	//   ....[2]....
        /*00d0*/ 	.word	0x0000a600


	//   ....[3]....
        /*00d4*/ 	.word	0x0000a6a0


	//   ....[4]....
        /*00d8*/ 	.word	0x0000a6d0


	//   ....[5]....
        /*00dc*/ 	.word	0x0000a6f0


	//   ....[6]....
        /*00e0*/ 	.word	0x0000a780


	//   ....[7]....
        /*00e4*/ 	.word	0x0000a7c0


	//   ....[8]....
        /*00e8*/ 	.word	0x0000a860


	//   ....[9]....
        /*00ec*/ 	.word	0x0000a8b0


	//   ....[10]....
        /*00f0*/ 	.word	0x0000a8e0


	//   ....[11]....
        /*00f4*/ 	.word	0x0000a9a0


	//   ....[12]....
        /*00f8*/ 	.word	0x0000ab10


	//   ....[13]....
        /*00fc*/ 	.word	0x0000ac80


	//   ....[14]....
        /*0100*/ 	.word	0x0000ade0


	//   ....[15]....
        /*0104*/ 	.word	0x0000ae20


	//   ....[16]....
        /*0108*/ 	.word	0x0000ae50


	//   ....[17]....
        /*010c*/ 	.word	0x0000af00


	//   ....[18]....
        /*0110*/ 	.word	0x0000af40


	//   ....[19]....
        /*0114*/ 	.word	0x0000b0b0


	//   ....[20]....
        /*0118*/ 	.word	0x0000b1c0


	//   ....[21]....
        /*011c*/ 	.word	0x0000b300


	//   ....[22]....
        /*0120*/ 	.word	0x0000b340


	//----- nvinfo : EIATTR_MAX_THREADS
	.align		4
.L_3501:
        /*0124*/ 	.byte	0x04, 0x05
        /*0126*/ 	.short	(.L_3503 - .L_3502)
.L_3502:
        /*0128*/ 	.word	0x00000080
        /*012c*/ 	.word	0x00000001
        /*0130*/ 	.word	0x00000001


	//----- nvinfo : EIATTR_CRS_STACK_SIZE
	.align		4
.L_3503:
        /*0134*/ 	.byte	0x04, 0x1e
        /*0136*/ 	.short	(.L_3505 - .L_3504)
.L_3504:
        /*0138*/ 	.word	0x00000000


	//----- nvinfo : EIATTR_CBANK_PARAM_SIZE
	.align		4
.L_3505:
        /*013c*/ 	.byte	0x03, 0x19
        /*013e*/ 	.short	0x0038


	//----- nvinfo : EIATTR_PARAM_CBANK
	.align		4
        /*0140*/ 	.byte	0x04, 0x0a
        /*0142*/ 	.short	(.L_3507 - .L_3506)
	.align		4
.L_3506:
        /*0144*/ 	.word	index@(.nv.constant0._ZN2at6native27unrolled_elementwise_kernelINS0_13BinaryFunctorIsssZZZNS0_18lshift_kernel_cudaERNS_18TensorIteratorBaseEENKUlvE_clEvENKUlvE3_clEvEUlssE_EESt5arrayIPcLm3EELi4E23TrivialOffsetCalculatorILi2EjESC_ILi1EjENS0_6memory12LoadWithCastILi2EEENSF_13StoreWithCastILi1EEEEEviT_T0_T2_T3_T4_T5_)
        /*0148*/ 	.short	0x0380
        /*014a*/ 	.short	0x0038


	//----- nvinfo : EIATTR_SW_WAR
	.align		4
.L_3507:
        /*014c*/ 	.byte	0x04, 0x36
        /*014e*/ 	.short	(.L_3509 - .L_3508)
.L_3508:
        /*0150*/ 	.word	0x00000008
.L_3509:


//--------------------- .nv.info._ZN2at6native18elementwise_kernelILi128ELi4EZNS0_22gpu_kernel_impl_nocastINS0_13BinaryFunctorIsssZZZNS0_18lshift_kernel_cudaERNS_18TensorIteratorBaseEENKUlvE_clEvENKUlvE3_clEvEUlssE_EEEEvS5_RKT_EUliE_EEviT1_ --------------------------
	.section	.nv.info._ZN2at6native18elementwise_kernelILi128ELi4EZNS0_22gpu_kernel_impl_nocastINS0_13BinaryFunctorIsssZZZNS0_18lshift_kernel_cudaERNS_18TensorIteratorBaseEENKUlvE_clEvENKUlvE3_clEvEUlssE_EEEEvS5_RKT_EUliE_EEviT1_,"",@"SHT_CUDA_INFO"
	.sectionflags	@""
	.align	4


	//----- nvinfo : EIATTR_CUDA_API_VERSION
	.align		4
        /*0000*/ 	.byte	0x04, 0x37
        /*0002*/ 	.short	(.L_3511 - .L_3510)
.L_3510:
        /*0004*/ 	.word	0x00000082


	//----- nvinfo : EIATTR_KPARAM_INFO
	.align		4
.L_3511:
        /*0008*/ 	.byte	0x04, 0x17
        /*000a*/ 	.short	(.L_3513 - .L_3512)
.L_3512:
        /*000c*/ 	.word	0x00000000
        /*0010*/ 	.short	0x0001
        /*0012*/ 	.short	0x0008
        /*0014*/ 	.byte	0x00, 0xf0, 0x21, 0x0a


	//----- nvinfo : EIATTR_KPARAM_INFO
	.align		4
.L_3513:
        /*0018*/ 	.byte	0x04, 0x17
        /*001a*/ 	.short	(.L_3515 - .L_3514)
.L_3514:
        /*001c*/ 	.word	0x00000000
        /*0020*/ 	.short	0x0000
        /*0022*/ 	.short	0x0000
        /*0024*/ 	.byte	0x00, 0xf0, 0x11, 0x00


	//----- nvinfo : EIATTR_SPARSE_MMA_MASK
	.align		4
.L_3515:
        /*0028*/ 	.byte	0x03, 0x50
        /*002a*/ 	.short	0x0000


	//----- nvinfo : EIATTR_MAXREG_COUNT
	.align		4
        /*002c*/ 	.byte	0x03, 0x1b
        /*002e*/ 	.short	0x0080


	//----- nvinfo : EIATTR_MERCURY_ISA_VERSION
	.align		4
        /*0030*/ 	.byte	0x03, 0x5f
        /*0032*/ 	.short	0x0101


	//----- nvinfo : EIATTR_VRC_CTA_INIT_COUNT
	.align		4
        /*0034*/ 	.byte	0x02, 0x4a
	.zero		1
	.zero		1


	//----- nvinfo : EIATTR_EXIT_INSTR_OFFSETS
	.align		4
        /*0038*/ 	.byte	0x04, 0x1c
        /*003a*/ 	.short	(.L_3517 - .L_3516)


	//   ....[0]....
.L_3516:
        /*003c*/ 	.word	0x00000360


	//   ....[1]....
        /*0040*/ 	.word	0x00000400


	//   ....[2]....
        /*0044*/ 	.word	0x00004940


	//   ....[3]....
        /*0048*/ 	.word	0x00005ff0


	//----- nvinfo : EIATTR_MAX_THREADS
	.align		4
.L_3517:
        /*004c*/ 	.byte	0x04, 0x05
        /*004e*/ 	.short	(.L_3519 - .L_3518)
.L_3518:
        /*0050*/ 	.word	0x00000080
        /*0054*/ 	.word	0x00000001
        /*0058*/ 	.word	0x00000001


	//----- nvinfo : EIATTR_CRS_STACK_SIZE
	.align		4
.L_3519:
        /*005c*/ 	.byte	0x04, 0x1e
        /*005e*/ 	.short	(.L_3521 - .L_3520)
.L_3520:
        /*0060*/ 	.word	0x00000000


	//----- nvinfo : EIATTR_CBANK_PARAM_SIZE
	.align		4
.L_3521:
        /*0064*/ 	.byte	0x03, 0x19
        /*0066*/ 	.short	0x0290


	//----- nvinfo : EIATTR_PARAM_CBANK
	.align		4
        /*0068*/ 	.byte	0x04, 0x0a
        /*006a*/ 	.short	(.L_3523 - .L_3522)
	.align		4
.L_3522:
        /*006c*/ 	.word	index@(.nv.constant0._ZN2at6native18elementwise_kernelILi128ELi4EZNS0_22gpu_kernel_impl_nocastINS0_13BinaryFunctorIsssZZZNS0_18lshift_kernel_cudaERNS_18TensorIteratorBaseEENKUlvE_clEvENKUlvE3_clEvEUlssE_EEEEvS5_RKT_EUliE_EEviT1_)
        /*0070*/ 	.short	0x0380
        /*0072*/ 	.short	0x0290


	//----- nvinfo : EIATTR_SW_WAR
	.align		4
.L_3523:
        /*0074*/ 	.byte	0x04, 0x36
        /*0076*/ 	.short	(.L_3525 - .L_3524)
.L_3524:
        /*0078*/ 	.word	0x00000008
.L_3525:


//--------------------- .nv.info._ZN2at6native27unrolled_elementwise_kernelINS0_13BinaryFunctorIsssZZZNS0_18lshift_kernel_cudaERNS_18TensorIteratorBaseEENKUlvE_clEvENKUlvE3_clEvEUlssE_EESt5arrayIPcLm3EELi4E23TrivialOffsetCalculatorILi2EjESC_ILi1EjENS0_6memory15LoadWithoutCastENSF_16StoreWithoutCastEEEviT_T0_T2_T3_T4_T5_ --------------------------
	.section	.nv.info._ZN2at6native27unrolled_elementwise_kernelINS0_13BinaryFunctorIsssZZZNS0_18lshift_kernel_cudaERNS_18TensorIteratorBaseEENKUlvE_clEvENKUlvE3_clEvEUlssE_EESt5arrayIPcLm3EELi4E23TrivialOffsetCalculatorILi2EjESC_ILi1EjENS0_6memory15LoadWithoutCastENSF_16StoreWithoutCastEEEviT_T0_T2_T3_T4_T5_,"",@"SHT_CUDA_INFO"
	.sectionflags	@""
	.align	4


	//----- nvinfo : EIATTR_CUDA_API_VERSION
	.align		4
        /*0000*/ 	.byte	0x04, 0x37
        /*0002*/ 	.short	(.L_3527 - .L_3526)
.L_3526:
        /*0004*/ 	.word	0x00000082


	//----- nvinfo : EIATTR_KPARAM_INFO
	.align		4
.L_3527:
        /*0008*/ 	.byte	0x04, 0x17
        /*000a*/ 	.short	(.L_3529 - .L_3528)
.L_3528:
        /*000c*/ 	.word	0x00000000
        /*0010*/ 	.short	0x0006
        /*0012*/ 	.short	0x0023
        /*0014*/ 	.byte	0x00, 0xf0, 0x05, 0x00


	//----- nvinfo : EIATTR_KPARAM_INFO
	.align		4
.L_3529:
        /*0018*/ 	.byte	0x04, 0x17
        /*001a*/ 	.short	(.L_3531 - .L_3530)
.L_3530:
        /*001c*/ 	.word	0x00000000
        /*0020*/ 	.short	0x0005
        /*0022*/ 	.short	0x0022
        /*0024*/ 	.byte	0x00, 0xf0, 0x05, 0x00


	//----- nvinfo : EIATTR_KPARAM_INFO
	.align		4
.L_3531:
        /*0028*/ 	.byte	0x04, 0x17
        /*002a*/ 	.short	(.L_3533 - .L_3532)
.L_3532:
        /*002c*/ 	.word	0x00000000
        /*0030*/ 	.short	0x0004
        /*0032*/ 	.short	0x0021
        /*0034*/ 	.byte	0x00, 0xf0, 0x05, 0x00


	//----- nvinfo : EIATTR_KPARAM_INFO
	.align		4
.L_3533:
        /*0038*/ 	.byte	0x04, 0x17
        /*003a*/ 	.short	(.L_3535 - .L_3534)
.L_3534:
        /*003c*/ 	.word	0x00000000
        /*0040*/ 	.short	0x0003
        /*0042*/ 	.short	0x0020
        /*0044*/ 	.byte	0x00, 0xf0, 0x05, 0x00


	//----- nvinfo : EIATTR_KPARAM_INFO
	.align		4
.L_3535:
        /*0048*/ 	.byte	0x04, 0x17
        /*004a*/ 	.short	(.L_3537 - .L_3536)
.L_3536:
        /*004c*/ 	.word	0x00000000
        /*0050*/ 	.short	0x0002
        /*0052*/ 	.short	0x0008
        /*0054*/ 	.byte	0x00, 0xf0, 0x61, 0x00


	//----- nvinfo : EIATTR_KPARAM_INFO
	.align		4
.L_3537:
        /*0058*/ 	.byte	0x04, 0x17
        /*005a*/ 	.short	(.L_3539 - .L_3538)
.L_3538:
        /*005c*/ 	.word	0x00000000
        /*0060*/ 	.short	0x0001
        /*0062*/ 	.short	0x0004
        /*0064*/ 	.byte	0x00, 0xf0, 0x05, 0x00


	//----- nvinfo : EIATTR_KPARAM_INFO
	.align		4
.L_3539:
        /*0068*/ 	.byte	0x04, 0x17
        /*006a*/ 	.short	(.L_3541 - .L_3540)
.L_3540:
        /*006c*/ 	.word	0x00000000
        /*0070*/ 	.short	0x0000
        /*0072*/ 	.short	0x0000
        /*0074*/ 	.byte	0x00, 0xf0, 0x11, 0x00


	//----- nvinfo : EIATTR_SPARSE_MMA_MASK
	.align		4
.L_3541:
        /*0078*/ 	.byte	0x03, 0x50
        /*007a*/ 	.short	0x0000


	//----- nvinfo : EIATTR_MAXREG_COUNT
	.align		4
        /*007c*/ 	.byte	0x03, 0x1b
        /*007e*/ 	.short	0x00ff


	//----- nvinfo : EIATTR_MERCURY_ISA_VERSION
	.align		4
        /*0080*/ 	.byte	0x03, 0x5f
        /*0082*/ 	.short	0x0101


	//----- nvinfo : EIATTR_VRC_CTA_INIT_COUNT
	.align		4
        /*0084*/ 	.byte	0x02, 0x4a
	.zero		1
	.zero		1


	//----- nvinfo : EIATTR_EXIT_INSTR_OFFSETS
	.align		4
        /*0088*/ 	.byte	0x04, 0x1c
        /*008a*/ 	.short	(.L_3543 - .L_3542)


	//   ....[0]....
.L_3542:
        /*008c*/ 	.word	0x000005c0


	//   ....[1]....
        /*0090*/ 	.word	0x00000610


	//----- nvinfo : EIATTR_MAX_THREADS
	.align		4
.L_3543:
        /*0094*/ 	.byte	0x04, 0x05
        /*0096*/ 	.short	(.L_3545 - .L_3544)
.L_3544:
        /*0098*/ 	.word	0x00000080
        /*009c*/ 	.word	0x00000001
        /*00a0*/ 	.word	0x00000001


	//----- nvinfo : EIATTR_CRS_STACK_SIZE
	.align		4
.L_3545:
        /*00a4*/ 	.byte	0x04, 0x1e
        /*00a6*/ 	.short	(.L_3547 - .L_3546)
.L_3546:
        /*00a8*/ 	.word	0x00000000


	//----- nvinfo : EIATTR_CBANK_PARAM_SIZE
	.align		4
.L_3547:
        /*00ac*/ 	.byte	0x03, 0x19
        /*00ae*/ 	.short	0x0024


	//----- nvinfo : EIATTR_PARAM_CBANK
	.align		4
        /*00b0*/ 	.byte	0x04, 0x0a
        /*00b2*/ 	.short	(.L_3549 - .L_3548)
	.align		4
.L_3548:
        /*00b4*/ 	.word	index@(.nv.constant0._ZN2at6native27unrolled_elementwise_kernelINS0_13BinaryFunctorIsssZZZNS0_18lshift_kernel_cudaERNS_18TensorIteratorBaseEENKUlvE_clEvENKUlvE3_clEvEUlssE_EESt5arrayIPcLm3EELi4E23TrivialOffsetCalculatorILi2EjESC_ILi1EjENS0_6memory15LoadWithoutCastENSF_16StoreWithoutCastEEEviT_T0_T2_T3_T4_T5_)
        /*00b8*/ 	.short	0x0380
        /*00ba*/ 	.short	0x0024


	//----- nvinfo : EIATTR_SW_WAR
	.align		4
.L_3549:
        /*00bc*/ 	.byte	0x04, 0x36
        /*00be*/ 	.short	(.L_3551 - .L_3550)
.L_3550:
        /*00c0*/ 	.word	0x00000008
.L_3551:


//--------------------- .nv.info._ZN2at6native29vectorized_elementwise_kernelILi2ENS0_13BinaryFunctorIsssZZZNS0_18lshift_kernel_cudaERNS_18TensorIteratorBaseEENKUlvE_clEvENKUlvE3_clEvEUlssE_EESt5arrayIPcLm3EEEEviT0_T1_ --------------------------
	.section	.nv.info._ZN2at6native29vectorized_elementwise_kernelILi2ENS0_13BinaryFunctorIsssZZZNS0_18lshift_kernel_cudaERNS_18TensorIteratorBaseEENKUlvE_clEvENKUlvE3_clEvEUlssE_EESt5arrayIPcLm3EEEEviT0_T1_,"",@"SHT_CUDA_INFO"
	.sectionflags	@""
	.align	4


	//----- nvinfo : EIATTR_CUDA_API_VERSION
	.align		4
        /*0000*/ 	.byte	0x04, 0x37
        /*0002*/ 	.short	(.L_3553 - .L_3552)
.L_3552:
        /*0004*/ 	.word	0x00000082


	//----- nvinfo : EIATTR_KPARAM_INFO
	.align		4
.L_3553:
        /*0008*/ 	.byte	0x04, 0x17
        /*000a*/ 	.short	(.L_3555 - .L_3554)
.L_3554:
        /*000c*/ 	.word	0x00000000
        /*0010*/ 	.short	0x0002
        /*0012*/ 	.short	0x0008
        /*0014*/ 	.byte	0x00, 0xf0, 0x61, 0x00


	//----- nvinfo : EIATTR_KPARAM_INFO
	.align		4
.L_3555:
        /*0018*/ 	.byte	0x04, 0x17
        /*001a*/ 	.short	(.L_3557 - .L_3556)
.L_3556:
        /*001c*/ 	.word	0x00000000
        /*0020*/ 	.short	0x0001
        /*0022*/ 	.short	0x0004
        /*0024*/ 	.byte	0x00, 0xf0, 0x05, 0x00


	//----- nvinfo : EIATTR_KPARAM_INFO
	.align		4
.L_3557:
        /*0028*/ 	.byte	0x04, 0x17
        /*002a*/ 	.short	(.L_3559 - .L_3558)
.L_3558:
        /*002c*/ 	.word	0x00000000
        /*0030*/ 	.short	0x0000
        /*0032*/ 	.short	0x0000
        /*0034*/ 	.byte	0x00, 0xf0, 0x11, 0x00


	//----- nvinfo : EIATTR_SPARSE_MMA_MASK
	.align		4
.L_3559:
        /*0038*/ 	.byte	0x03, 0x50
        /*003a*/ 	.short	0x0000


	//----- nvinfo : EIATTR_MAXREG_COUNT
	.align		4
        /*003c*/ 	.byte	0x03, 0x1b
        /*003e*/ 	.short	0x00ff


	//----- nvinfo : EIATTR_MERCURY_ISA_VERSION
	.align		4
        /*0040*/ 	.byte	0x03, 0x5f
        /*0042*/ 	.short	0x0101


	//----- nvinfo : EIATTR_VRC_CTA_INIT_COUNT
	.align		4
        /*0044*/ 	.byte	0x02, 0x4a
	.zero		1
	.zero		1


	//----- nvinfo : EIATTR_EXIT_INSTR_OFFSETS
	.align		4
        /*0048*/ 	.byte	0x04, 0x1c
        /*004a*/ 	.short	(.L_3561 - .L_3560)


	//   ....[0]....
.L_3560:
        /*004c*/ 	.word	0x00000b50


	//   ....[1]....
        /*0050*/ 	.word	0x00000ba0


	//   ....[2]....
        /*0054*/ 	.word	0x00000fe0


	//----- nvinfo : EIATTR_MAX_THREADS
	.align		4
.L_3561:
        /*0058*/ 	.byte	0x04, 0x05
        /*005a*/ 	.short	(.L_3563 - .L_3562)
.L_3562:
        /*005c*/ 	.word	0x00000080
        /*0060*/ 	.word	0x00000001
        /*0064*/ 	.word	0x00000001


	//----- nvinfo : EIATTR_CRS_STACK_SIZE
	.align		4
.L_3563:
        /*0068*/ 	.byte	0x04, 0x1e
        /*006a*/ 	.short	(.L_3565 - .L_3564)
.L_3564:
        /*006c*/ 	.word	0x00000000


	//----- nvinfo : EIATTR_CBANK_PARAM_SIZE
	.align		4
.L_3565:
        /*0070*/ 	.byte	0x03, 0x19
        /*0072*/ 	.short	0x0020


	//----- nvinfo : EIATTR_PARAM_CBANK
	.align		4
        /*0074*/ 	.byte	0x04, 0x0a
        /*0076*/ 	.short	(.L_3567 - .L_3566)
	.align		4
.L_3566:
        /*0078*/ 	.word	index@(.nv.constant0._ZN2at6native29vectorized_elementwise_kernelILi2ENS0_13BinaryFunctorIsssZZZNS0_18lshift_kernel_cudaERNS_18TensorIteratorBaseEENKUlvE_clEvENKUlvE3_clEvEUlssE_EESt5arrayIPcLm3EEEEviT0_T1_)
        /*007c*/ 	.short	0x0380
        /*007e*/ 	.short	0x0020


	//----- nvinfo : EIATTR_SW_WAR
	.align		4
.L_3567:
        /*0080*/ 	.byte	0x04, 0x36
        /*0082*/ 	.short	(.L_3569 - .L_3568)
.L_3568:
        /*0084*/ 	.word	0x00000008
.L_3569:


//--------------------- .nv.info._ZN2at6native29vectorized_elementwise_kernelILi4ENS0_13BinaryFunctorIsssZZZNS0_18lshift_kernel_cudaERNS_18TensorIteratorBaseEENKUlvE_clEvENKUlvE3_clEvEUlssE_EESt5arrayIPcLm3EEEEviT0_T1_ --------------------------
	.section	.nv.info._ZN2at6native29vectorized_elementwise_kernelILi4ENS0_13BinaryFunctorIsssZZZNS0_18lshift_kernel_cudaERNS_18TensorIteratorBaseEENKUlvE_clEvENKUlvE3_clEvEUlssE_EESt5arrayIPcLm3EEEEviT0_T1_,"",@"SHT_CUDA_INFO"
	.sectionflags	@""
	.align	4


	//----- nvinfo : EIATTR_CUDA_API_VERSION
	.align		4
        /*0000*/ 	.byte	0x04, 0x37
        /*0002*/ 	.short	(.L_3571 - .L_3570)
.L_3570:
        /*0004*/ 	.word	0x00000082


	//----- nvinfo : EIATTR_KPARAM_INFO
	.align		4
.L_3571:
        /*0008*/ 	.byte	0x04, 0x17
        /*000a*/ 	.short	(.L_3573 - .L_3572)
.L_3572:
        /*000c*/ 	.word	0x00000000
        /*0010*/ 	.short	0x0002
        /*0012*/ 	.short	0x0008
        /*0014*/ 	.byte	0x00, 0xf0, 0x61, 0x00


	//----- nvinfo : EIATTR_KPARAM_INFO
	.align		4
.L_3573:
        /*0018*/ 	.byte	0x04, 0x17
        /*001a*/ 	.short	(.L_3575 - .L_3574)
.L_3574:
        /*001c*/ 	.word	0x00000000
        /*0020*/ 	.short	0x0001
        /*0022*/ 	.short	0x0004
        /*0024*/ 	.byte	0x00, 0xf0, 0x05, 0x00


	//----- nvinfo : EIATTR_KPARAM_INFO
	.align		4
.L_3575:
        /*0028*/ 	.byte	0x04, 0x17
        /*002a*/ 	.short	(.L_3577 - .L_3576)
.L_3576:
        /*002c*/ 	.word	0x00000000
        /*0030*/ 	.short	0x0000
        /*0032*/ 	.short	0x0000
        /*0034*/ 	.byte	0x00, 0xf0, 0x11, 0x00


	//----- nvinfo : EIATTR_SPARSE_MMA_MASK
	.align		4
.L_3577:
        /*0038*/ 	.byte	0x03, 0x50
        /*003a*/ 	.short	0x0000


	//----- nvinfo : EIATTR_MAXREG_COUNT
	.align		4
        /*003c*/ 	.byte	0x03, 0x1b
        /*003e*/ 	.short	0x00ff


	//----- nvinfo : EIATTR_MERCURY_ISA_VERSION
	.align		4
        /*0040*/ 	.byte	0x03, 0x5f
        /*0042*/ 	.short	0x0101


	//----- nvinfo : EIATTR_VRC_CTA_INIT_COUNT
	.align		4
        /*0044*/ 	.byte	0x02, 0x4a
	.zero		1
	.zero		1


	//----- nvinfo : EIATTR_EXIT_INSTR_OFFSETS
	.align		4
        /*0048*/ 	.byte	0x04, 0x1c
        /*004a*/ 	.short	(.L_3579 - .L_3578)


	//   ....[0]....
.L_3578:
        /*004c*/ 	.word	0x00000b50


	//   ....[1]....
        /*0050*/ 	.word	0x00000ba0


	//   ....[2]....
        /*0054*/ 	.word	0x00000fb0


	//----- nvinfo : EIATTR_MAX_THREADS
	.align		4
.L_3579:
        /*0058*/ 	.byte	0x04, 0x05
        /*005a*/ 	.short	(.L_3581 - .L_3580)
.L_3580:
        /*005c*/ 	.word	0x00000080
        /*0060*/ 	.word	0x00000001
        /*0064*/ 	.word	0x00000001


	//----- nvinfo : EIATTR_CRS_STACK_SIZE
	.align		4
.L_3581:
        /*0068*/ 	.byte	0x04, 0x1e
        /*006a*/ 	.short	(.L_3583 - .L_3582)
.L_3582:
        /*006c*/ 	.word	0x00000000


	//----- nvinfo : EIATTR_CBANK_PARAM_SIZE
	.align		4
.L_3583:
        /*0070*/ 	.byte	0x03, 0x19
        /*0072*/ 	.short	0x0020


	//----- nvinfo : EIATTR_PARAM_CBANK
	.align		4
        /*0074*/ 	.byte	0x04, 0x0a
        /*0076*/ 	.short	(.L_3585 - .L_3584)
	.align		4
.L_3584:
        /*0078*/ 	.word	index@(.nv.constant0._ZN2at6native29vectorized_elementwise_kernelILi4ENS0_13BinaryFunctorIsssZZZNS0_18lshift_kernel_cudaERNS_18TensorIteratorBaseEENKUlvE_clEvENKUlvE3_clEvEUlssE_EESt5arrayIPcLm3EEEEviT0_T1_)
        /*007c*/ 	.short	0x0380
        /*007e*/ 	.short	0x0020


	//----- nvinfo : EIATTR_SW_WAR
	.align		4
.L_3585:
        /*0080*/ 	.byte	0x04, 0x36
        /*0082*/ 	.short	(.L_3587 - .L_3586)
.L_3586:
        /*0084*/ 	.word	0x00000008
.L_3587:


//--------------------- .nv.info._ZN2at6native29vectorized_elementwise_kernelILi8ENS0_13BinaryFunctorIsssZZZNS0_18lshift_kernel_cudaERNS_18TensorIteratorBaseEENKUlvE_clEvENKUlvE3_clEvEUlssE_EESt5arrayIPcLm3EEEEviT0_T1_ --------------------------
	.section	.nv.info._ZN2at6native29vectorized_elementwise_kernelILi8ENS0_13BinaryFunctorIsssZZZNS0_18lshift_kernel_cudaERNS_18TensorIteratorBaseEENKUlvE_clEvENKUlvE3_clEvEUlssE_EESt5arrayIPcLm3EEEEviT0_T1_,"",@"SHT_CUDA_INFO"
	.sectionflags	@""
	.align	4


	//----- nvinfo : EIATTR_CUDA_API_VERSION
	.align		4
        /*0000*/ 	.byte	0x04, 0x37
        /*0002*/ 	.short	(.L_3589 - .L_3588)
.L_3588:
        /*0004*/ 	.word	0x00000082


	//----- nvinfo : EIATTR_KPARAM_INFO
	.align		4
.L_3589:
        /*0008*/ 	.byte	0x04, 0x17
        /*000a*/ 	.short	(.L_3591 - .L_3590)
.L_3590:
        /*000c*/ 	.word	0x00000000
        /*0010*/ 	.short	0x0002
        /*0012*/ 	.short	0x0008
        /*0014*/ 	.byte	0x00, 0xf0, 0x61, 0x00


	//----- nvinfo : EIATTR_KPARAM_INFO
	.align		4
.L_3591:
        /*0018*/ 	.byte	0x04, 0x17
        /*001a*/ 	.short	(.L_3593 - .L_3592)
.L_3592:
        /*001c*/ 	.word	0x00000000
        /*0020*/ 	.short	0x0001
        /*0022*/ 	.short	0x0004
        /*0024*/ 	.byte	0x00, 0xf0, 0x05, 0x00


	//----- nvinfo : EIATTR_KPARAM_INFO
	.align		4
.L_3593:
        /*0028*/ 	.byte	0x04, 0x17
        /*002a*/ 	.short	(.L_3595 - .L_3594)
.L_3594:
        /*002c*/ 	.word	0x00000000
        /*0030*/ 	.short	0x0000
        /*0032*/ 	.short	0x0000
        /*0034*/ 	.byte	0x00, 0xf0, 0x11, 0x00


	//----- nvinfo : EIATTR_SPARSE_MMA_MASK
	.align		4
.L_3595:
        /*0038*/ 	.byte	0x03, 0x50
        /*003a*/ 	.short	0x0000


	//----- nvinfo : EIATTR_MAXREG_COUNT
	.align		4
        /*003c*/ 	.byte	0x03, 0x1b
        /*003e*/ 	.short	0x00ff


	//----- nvinfo : EIATTR_MERCURY_ISA_VERSION
	.align		4
        /*0040*/ 	.byte	0x03, 0x5f
        /*0042*/ 	.short	0x0101


	//----- nvinfo : EIATTR_VRC_CTA_INIT_COUNT
	.align		4
        /*0044*/ 	.byte	0x02, 0x4a
	.zero		1
	.zero		1


	//----- nvinfo : EIATTR_EXIT_INSTR_OFFSETS
	.align		4
        /*0048*/ 	.byte	0x04, 0x1c
        /*004a*/ 	.short	(.L_3597 - .L_3596)


	//   ....[0]....
.L_3596:
        /*004c*/ 	.word	0x00000010


	//----- nvinfo : EIATTR_MAX_THREADS
	.align		4
.L_3597:
        /*0050*/ 	.byte	0x04, 0x05
        /*0052*/ 	.short	(.L_3599 - .L_3598)
.L_3598:
        /*0054*/ 	.word	0x00000080
        /*0058*/ 	.word	0x00000001
        /*005c*/ 	.word	0x00000001


	//----- nvinfo : EIATTR_CBANK_PARAM_SIZE
	.align		4
.L_3599:
        /*0060*/ 	.byte	0x03, 0x19
        /*0062*/ 	.short	0x0020


	//----- nvinfo : EIATTR_PARAM_CBANK
	.align		4
        /*0064*/ 	.byte	0x04, 0x0a
        /*0066*/ 	.short	(.L_3601 - .L_3600)
	.align		4
.L_3600:
        /*0068*/ 	.word	index@(.nv.constant0._ZN2at6native29vectorized_elementwise_kernelILi8ENS0_13BinaryFunctorIsssZZZNS0_18lshift_kernel_cudaERNS_18TensorIteratorBaseEENKUlvE_clEvENKUlvE3_clEvEUlssE_EESt5arrayIPcLm3EEEEviT0_T1_)
        /*006c*/ 	.short	0x0380
        /*006e*/ 	.short	0x0020


	//----- nvinfo : EIATTR_SW_WAR
	.align		4
.L_3601:
        /*0070*/ 	.byte	0x04, 0x36
        /*0072*/ 	.short	(.L_3603 - .L_3602)
.L_3602:
        /*0074*/ 	.word	0x00000008
.L_3603:


//--------------------- .nv.info._ZN2at6native18elementwise_kernelILi128ELi4EZNS0_15gpu_kernel_implINS0_13BUnaryFunctorIsssZZZNS0_18lshift_kernel_cudaERNS_18TensorIteratorBaseEENKUlvE_clEvENKUlvE3_clEvEUlssE_EEEEvS5_RKT_EUliE_EEviT1_ --------------------------
	.section	.nv.info._ZN2at6native18elementwise_kernelILi128ELi4EZNS0_15gpu_kernel_implINS0_13BUnaryFunctorIsssZZZNS0_18lshift_kernel_cudaERNS_18TensorIteratorBaseEENKUlvE_clEvENKUlvE3_clEvEUlssE_EEEEvS5_RKT_EUliE_EEviT1_,"",@"SHT_CUDA_INFO"
	.sectionflags	@""
	.align	4


	//----- nvinfo : EIATTR_CUDA_API_VERSION
	.align		4
        /*0000*/ 	.byte	0x04, 0x37
        /*0002*/ 	.short	(.L_3605 - .L_3604)
.L_3604:
        /*0004*/ 	.word	0x00000082


	//----- nvinfo : EIATTR_KPARAM_INFO
	.align		4
.L_3605:
        /*0008*/ 	.byte	0x04, 0x17
        /*000a*/ 	.short	(.L_3607 - .L_3606)
.L_3606:
        /*000c*/ 	.word	0x00000000
        /*0010*/ 	.short	0x0001
        /*0012*/ 	.short	0x0008
        /*0014*/ 	.byte	0x00, 0xf0, 0x61, 0x08


	//----- nvinfo : EIATTR_KPARAM_INFO
	.align		4
.L_3607:
        /*0018*/ 	.byte	0x04, 0x17
        /*001a*/ 	.short	(.L_3609 - .L_3608)
.L_3608:
        /*001c*/ 	.word	0x00000000
        /*0020*/ 	.short	0x0000
        /*0022*/ 	.short	0x0000
        /*0024*/ 	.byte	0x00, 0xf0, 0x11, 0x00


	//----- nvinfo : EIATTR_SPARSE_MMA_MASK
	.align		4
.L_3609:
        /*0028*/ 	.byte	0x03, 0x50
        /*002a*/ 	.short	0x0000


	//----- nvinfo : EIATTR_MAXREG_COUNT
	.align		4
        /*002c*/ 	.byte	0x03, 0x1b
        /*002e*/ 	.short	0x0080


	//----- nvinfo : EIATTR_EXTERNS
	.align		4
        /*0030*/ 	.byte	0x04, 0x0f
        /*0032*/ 	.short	(.L_3611 - .L_3610)


	//   ....[0]....
	.align		4
.L_3610:
        /*0034*/ 	.word	index@(__assertfail)


	//----- nvinfo : EIATTR_MERCURY_ISA_VERSION
	.align		4
.L_3611:
        /*0038*/ 	.byte	0x03, 0x5f
        /*003a*/ 	.short	0x0101


	//----- nvinfo : EIATTR_VRC_CTA_INIT_COUNT
	.align		4
        /*003c*/ 	.byte	0x02, 0x4a
	.zero		1
	.zero		1


	//----- nvinfo : EIATTR_SYSCALL_OFFSETS
	.align		4
        /*0040*/ 	.byte	0x04, 0x46
        /*0042*/ 	.short	(.L_3613 - .L_3612)


	//   ....[0]....
.L_3612:
        /*0044*/ 	.word	0x00002120


	//   ....[1]....
        /*0048*/ 	.word	0x00002f70


	//   ....[2]....
        /*004c*/ 	.word	0x00005230


	//   ....[3]....
        /*0050*/ 	.word	0x00005e90


	//   ....[4]....
        /*0054*/ 	.word	0x00008270


	//   ....[5]....
        /*0058*/ 	.word	0x00008ed0


	//   ....[6]....
        /*005c*/ 	.word	0x0000b2c0


	//   ....[7]....
        /*0060*/ 	.word	0x0000bef0


	//----- nvinfo : EIATTR_EXIT_INSTR_OFFSETS
	.align		4
.L_3613:
        /*0064*/ 	.byte	0x04, 0x1c
        /*0066*/ 	.short	(.L_3615 - .L_3614)


	//   ....[0]....
.L_3614:
        /*0068*/ 	.word	0x000091b0


	//   ....[1]....
        /*006c*/ 	.word	0x0000b430


	//   ....[2]....
        /*0070*/ 	.word	0x0000b450


	//   ....[3]....
        /*0074*/ 	.word	0x0000b4f0


	//   ....[4]....
        /*0078*/ 	.word	0x0000b520


	//   ....[5]....
        /*007c*/ 	.word	0x0000b540


	//   ....[6]....
        /*0080*/ 	.word	0x0000b5d0


	//   ....[7]....
        /*0084*/ 	.word	0x0000b610


	//   ....[8]....
        /*0088*/ 	.word	0x0000b6b0


	//   ....[9]....
        /*008c*/ 	.word	0x0000b700


	//   ....[10]....
        /*0090*/ 	.word	0x0000b730


	//   ....[11]....
        /*0094*/ 	.word	0x0000b7f0


	//   ....[12]....
        /*0098*/ 	.word	0x0000b960


	//   ....[13]....
        /*009c*/ 	.word	0x0000bad0


	//   ....[14]....
        /*00a0*/ 	.word	0x0000bc30


	//   ....[15]....
        /*00a4*/ 	.word	0x0000bc70


	//   ....[16]....
        /*00a8*/ 	.word	0x0000bca0


	//   ....[17]....
        /*00ac*/ 	.word	0x0000bd50


	//   ....[18]....
        /*00b0*/ 	.word	0x0000bd90


	//   ....[19]....
        /*00b4*/ 	.word	0x0000bf00


	//   ....[20]....
        /*00b8*/ 	.word	0x0000c010


	//   ....[21]....
        /*00bc*/ 	.word	0x0000c150


	//   ....[22]....
        /*00c0*/ 	.word	0x0000c190


	//----- nvinfo : EIATTR_MAX_THREADS
	.align		4
.L_3615:
        /*00c4*/ 	.byte	0x04, 0x05
        /*00c6*/ 	.short	(.L_3617 - .L_3616)
.L_3616:
        /*00c8*/ 	.word	0x00000080
        /*00cc*/ 	.word	0x00000001
        /*00d0*/ 	.word	0x00000001


	//----- nvinfo : EIATTR_CRS_STACK_SIZE
	.align		4
.L_3617:
        /*00d4*/ 	.byte	0x04, 0x1e
        /*00d6*/ 	.short	(.L_3619 - .L_3618)
.L_3618:
        /*00d8*/ 	.word	0x00000000


	//----- nvinfo : EIATTR_CBANK_PARAM_SIZE
	.align		4
.L_3619:
        /*00dc*/ 	.byte	0x03, 0x19
        /*00de*/ 	.short	0x0220


	//----- nvinfo : EIATTR_PARAM_CBANK
	.align		4
        /*00e0*/ 	.byte	0x04, 0x0a
        /*00e2*/ 	.short	(.L_3621 - .L_3620)
	.align		4
.L_3620:
        /*00e4*/ 	.word	index@(.nv.constant0._ZN2at6native18elementwise_kernelILi128ELi4EZNS0_15gpu_kernel_implINS0_13BUnaryFunctorIsssZZZNS0_18lshift_kernel_cudaERNS_18TensorIteratorBaseEENKUlvE_clEvENKUlvE3_clEvEUlssE_EEEEvS5_RKT_EUliE_EEviT1_)
        /*00e8*/ 	.short	0x0380
        /*00ea*/ 	.short	0x0220


	//----- nvinfo : EIATTR_SW_WAR
	.align		4
.L_3621:
        /*00ec*/ 	.byte	0x04, 0x36
        /*00ee*/ 	.short	(.L_3623 - .L_3622)
.L_3622:
        /*00f0*/ 	.word	0x00000008
.L_3623:


//--------------------- .nv.info._ZN2at6native27unrolled_elementwise_kernelINS0_13BUnaryFunctorIsssZZZNS0_18lshift_kernel_cudaERNS_18TensorIteratorBaseEENKUlvE_clEvENKUlvE3_clEvEUlssE_EESt5arrayIPcLm2EELi4E23TrivialOffsetCalculatorILi1EjESD_NS0_6memory12LoadWithCastILi1EEENSE_13StoreWithCastILi1EEEEEviT_T0_T2_T3_T4_T5_ --------------------------
	.section	.nv.info._ZN2at6native27unrolled_elementwise_kernelINS0_13BUnaryFunctorIsssZZZNS0_18lshift_kernel_cudaERNS_18TensorIteratorBaseEENKUlvE_clEvENKUlvE3_clEvEUlssE_EESt5arrayIPcLm2EELi4E23TrivialOffsetCalculatorILi1EjESD_NS0_6memory12LoadWithCastILi1EEENSE_13StoreWithCastILi1EEEEEviT_T0_T2_T3_T4_T5_,"",@"SHT_CUDA_INFO"
	.sectionflags	@""
	.align	4


	//----- nvinfo : EIATTR_CUDA_API_VERSION
	.align		4
        /*0000*/ 	.byte	0x04, 0x37
        /*0002*/ 	.short	(.L_3625 - .L_3624)
.L_3624:
        /*0004*/ 	.word	0x00000082


	//----- nvinfo : EIATTR_KPARAM_INFO
	.align		4
.L_3625:
        /*0008*/ 	.byte	0x04, 0x17
        /*000a*/ 	.short	(.L_3627 - .L_3626)
.L_3626:
        /*000c*/ 	.word	0x00000000
        /*0010*/ 	.short	0x0006
        /*0012*/ 	.short	0x0024
        /*0014*/ 	.byte	0x00, 0xf0, 0x21, 0x00


	//----- nvinfo : EIATTR_KPARAM_INFO
	.align		4
.L_3627:
        /*0018*/ 	.byte	0x04, 0x17
        /*001a*/ 	.short	(.L_3629 - .L_3628)
.L_3628:
        /*001c*/ 	.word	0x00000000
        /*0020*/ 	.short	0x0005
        /*0022*/ 	.short	0x001c
        /*0024*/ 	.byte	0x00, 0xf0, 0x21, 0x00


	//----- nvinfo : EIATTR_KPARAM_INFO
	.align		4
.L_3629:
        /*0028*/ 	.byte	0x04, 0x17
        /*002a*/ 	.short	(.L_3631 - .L_3630)
.L_3630:
        /*002c*/ 	.word	0x00000000
        /*0030*/ 	.short	0x0004
        /*0032*/ 	.short	0x0019
        /*0034*/ 	.byte	0x00, 0xf0, 0x05, 0x00


	//----- nvinfo : EIATTR_KPARAM_INFO
	.align		4
.L_3631:
        /*0038*/ 	.byte	0x04, 0x17
        /*003a*/ 	.short	(.L_3633 - .L_3632)
.L_3632:
        /*003c*/ 	.word	0x00000000
        /*0040*/ 	.short	0x0003
        /*0042*/ 	.short	0x0018
        /*0044*/ 	.byte	0x00, 0xf0, 0x05, 0x00


	//----- nvinfo : EIATTR_KPARAM_INFO
	.align		4
.L_3633:
        /*0048*/ 	.byte	0x04, 0x17
        /*004a*/ 	.short	(.L_3635 - .L_3634)
.L_3634:
        /*004c*/ 	.word	0x00000000
        /*0050*/ 	.short	0x0002
        /*0052*/ 	.short	0x0008
        /*0054*/ 	.byte	0x00, 0xf0, 0x41, 0x00


	//----- nvinfo : EIATTR_KPARAM_INFO
	.align		4
.L_3635:
        /*0058*/ 	.byte	0x04, 0x17
        /*005a*/ 	.short	(.L_3637 - .L_3636)
.L_3636:
        /*005c*/ 	.word	0x00000000
        /*0060*/ 	.short	0x0001
        /*0062*/ 	.short	0x0004
        /*0064*/ 	.byte	0x00, 0xf0, 0x11, 0x00


	//----- nvinfo : EIATTR_KPARAM_INFO
	.align		4
.L_3637:
        /*0068*/ 	.byte	0x04, 0x17
        /*006a*/ 	.short	(.L_3639 - .L_3638)
.L_3638:
        /*006c*/ 	.word	0x00000000
        /*0070*/ 	.short	0x0000
        /*0072*/ 	.short	0x0000
        /*0074*/ 	.byte	0x00, 0xf0, 0x11, 0x00


	//----- nvinfo : EIATTR_SPARSE_MMA_MASK
	.align		4
.L_3639:
        /*0078*/ 	.byte	0x03, 0x50
        /*007a*/ 	.short	0x0000


	//----- nvinfo : EIATTR_MAXREG_COUNT
	.align		4
        /*007c*/ 	.byte	0x03, 0x1b
        /*007e*/ 	.short	0x00ff


	//----- nvinfo : EIATTR_EXTERNS
	.align		4
        /*0080*/ 	.byte	0x04, 0x0f
        /*0082*/ 	.short	(.L_3641 - .L_3640)


	//   ....[0]....
	.align		4
.L_3640:
        /*0084*/ 	.word	index@(__assertfail)


	//----- nvinfo : EIATTR_MERCURY_ISA_VERSION
	.align		4
.L_3641:
        /*0088*/ 	.byte	0x03, 0x5f
        /*008a*/ 	.short	0x0101


	//----- nvinfo : EIATTR_VRC_CTA_INIT_COUNT
	.align		4
        /*008c*/ 	.byte	0x02, 0x4a
	.zero		1
	.zero		1


	//----- nvinfo : EIATTR_SYSCALL_OFFSETS
	.align		4
        /*0090*/ 	.byte	0x04, 0x46
        /*0092*/ 	.short	(.L_3643 - .L_3642)


	//   ....[0]....
.L_3642:
        /*0094*/ 	.word	0x00000e30


	//   ....[1]....
        /*0098*/ 	.word	0x00001df0


	//   ....[2]....
        /*009c*/ 	.word	0x00002cf0


	//   ....[3]....
        /*00a0*/ 	.word	0x00003bf0


	//   ....[4]....
        /*00a4*/ 	.word	0x00004a90


	//   ....[5]....
        /*00a8*/ 	.word	0x00005830


	//   ....[6]....
        /*00ac*/ 	.word	0x00006710


	//   ....[7]....
        /*00b0*/ 	.word	0x000075d0


	//----- nvinfo : EIATTR_EXIT_INSTR_OFFSETS
	.align		4
.L_3643:
        /*00b4*/ 	.byte	0x04, 0x1c
        /*00b6*/ 	.short	(.L_3645 - .L_3644)


	//   ....[0]....
.L_3644:
        /*00b8*/ 	.word	0x000069e0


	//   ....[1]....
        /*00bc*/ 	.word	0x00006b10


	//   ....[2]....
        /*00c0*/ 	.word	0x00006b30


	//   ....[3]....
        /*00c4*/ 	.word	0x00006bd0


	//   ....[4]....
        /*00c8*/ 	.word	0x00006c00


	//   ....[5]....
        /*00cc*/ 	.word	0x00006c20


	//   ....[6]....
        /*00d0*/ 	.word	0x00006cb0


	//   ....[7]....
        /*00d4*/ 	.word	0x00006cf0


	//   ....[8]....
        /*00d8*/ 	.word	0x00006d90


	//   ....[9]....
        /*00dc*/ 	.word	0x00006de0


	//   ....[10]....
        /*00e0*/ 	.word	0x00006e10


	//   ....[11]....
        /*00e4*/ 	.word	0x00006ed0


	//   ....[12]....
        /*00e8*/ 	.word	0x00007040


	//   ....[13]....
        /*00ec*/ 	.word	0x000071b0


	//   ....[14]....
        /*00f0*/ 	.word	0x00007310


	//   ....[15]....
        /*00f4*/ 	.word	0x00007350


	//   ....[16]....
        /*00f8*/ 	.word	0x00007380


	//   ....[17]....
        /*00fc*/ 	.word	0x00007430


	//   ....[18]....
        /*0100*/ 	.word	0x00007470


	//   ....[19]....
        /*0104*/ 	.word	0x000075e0


	//   ....[20]....
        /*0108*/ 	.word	0x000076f0


	//   ....[21]....
        /*010c*/ 	.word	0x00007830


	//   ....[22]....
        /*0110*/ 	.word	0x00007870


	//----- nvinfo : EIATTR_MAX_THREADS
	.align		4
.L_3645:
        /*0114*/ 	.byte	0x04, 0x05
        /*0116*/ 	.short	(.L_3647 - .L_3646)
.L_3646:
        /*0118*/ 	.word	0x00000080
        /*011c*/ 	.word	0x00000001
        /*0120*/ 	.word	0x00000001


	//----- nvinfo : EIATTR_CRS_STACK_SIZE
	.align		4
.L_3647:
        /*0124*/ 	.byte	0x04, 0x1e
        /*0126*/ 	.short	(.L_3649 - .L_3648)
.L_3648:
        /*0128*/ 	.word	0x00000000


	//----- nvinfo : EIATTR_CBANK_PARAM_SIZE
	.align		4
.L_3649:
        /*012c*/ 	.byte	0x03, 0x19
        /*012e*/ 	.short	0x002c


	//----- nvinfo : EIATTR_PARAM_CBANK
	.align		4
        /*0130*/ 	.byte	0x04, 0x0a
        /*0132*/ 	.short	(.L_3651 - .L_3650)
	.align		4
.L_3650:
        /*0134*/ 	.word	index@(.nv.constant0._ZN2at6native27unrolled_elementwise_kernelINS0_13BUnaryFunctorIsssZZZNS0_18lshift_kernel_cudaERNS_18TensorIteratorBaseEENKUlvE_clEvENKUlvE3_clEvEUlssE_EESt5arrayIPcLm2EELi4E23TrivialOffsetCalculatorILi1EjESD_NS0_6memory12LoadWithCastILi1EEENSE_13StoreWithCastILi1EEEEEviT_T0_T2_T3_T4_T5_)
        /*0138*/ 	.short	0x0380
        /*013a*/ 	.short	0x002c


	//----- nvinfo : EIATTR_SW_WAR
	.align		4
.L_3651:
        /*013c*/ 	.byte	0x04, 0x36
        /*013e*/ 	.short	(.L_3653 - .L_3652)
.L_3652:
        /*0140*/ 	.word	0x00000008
.L_3653:


//--------------------- .nv.info._ZN2at6native18elementwise_kernelILi128ELi4EZNS0_22gpu_kernel_impl_nocastINS0_13BUnaryFunctorIsssZZZNS0_18lshift_kernel_cudaERNS_18TensorIteratorBaseEENKUlvE_clEvENKUlvE3_clEvEUlssE_EEEEvS5_RKT_EUliE_EEviT1_ --------------------------
	.section	.nv.info._ZN2at6native18elementwise_kernelILi128ELi4EZNS0_22gpu_kernel_impl_nocastINS0_13BUnaryFunctorIsssZZZNS0_18lshift_kernel_cudaERNS_18TensorIteratorBaseEENKUlvE_clEvENKUlvE3_clEvEUlssE_EEEEvS5_RKT_EUliE_EEviT1_,"",@"SHT_CUDA_INFO"
	.sectionflags	@""
	.align	4


	//----- nvinfo : EIATTR_CUDA_API_VERSION
	.align		4
        /*0000*/ 	.byte	0x04, 0x37
        /*0002*/ 	.short	(.L_3655 - .L_3654)
.L_3654:
        /*0004*/ 	.word	0x00000082


	//----- nvinfo : EIATTR_KPARAM_INFO
	.align		4
.L_3655:
        /*0008*/ 	.byte	0x04, 0x17
        /*000a*/ 	.short	(.L_3657 - .L_3656)
.L_3656:
        /*000c*/ 	.word	0x00000000
        /*0010*/ 	.short	0x0001
        /*0012*/ 	.short	0x0008
        /*0014*/ 	.byte	0x00, 0xf0, 0x61, 0x08


	//----- nvinfo : EIATTR_KPARAM_INFO
	.align		4
.L_3657:
        /*0018*/ 	.byte	0x04, 0x17
        /*001a*/ 	.short	(.L_3659 - .L_3658)
.L_3658:
        /*001c*/ 	.word	0x00000000
        /*0020*/ 	.short	0x0000
        /*0022*/ 	.short	0x0000
        /*0024*/ 	.byte	0x00, 0xf0, 0x11, 0x00


	//----- nvinfo : EIATTR_SPARSE_MMA_MASK
	.align		4
.L_3659:
        /*0028*/ 	.byte	0x03, 0x50
        /*002a*/ 	.short	0x0000


	//----- nvinfo : EIATTR_MAXREG_COUNT
	.align		4
        /*002c*/ 	.byte	0x03, 0x1b
        /*002e*/ 	.short	0x0080


	//----- nvinfo : EIATTR_MERCURY_ISA_VERSION
	.align		4
        /*0030*/ 	.byte	0x03, 0x5f
        /*0032*/ 	.short	0x0101


	//----- nvinfo : EIATTR_VRC_CTA_INIT_COUNT
	.align		4
        /*0034*/ 	.byte	0x02, 0x4a
	.zero		1
	.zero		1


	//----- nvinfo : EIATTR_EXIT_INSTR_OFFSETS
	.align		4
        /*0038*/ 	.byte	0x04, 0x1c
        /*003a*/ 	.short	(.L_3661 - .L_3660)


	//   ....[0]....
.L_3660:
        /*003c*/ 	.word	0x00000310


	//   ....[1]....
        /*0040*/ 	.word	0x00000390


	//   ....[2]....
        /*0044*/ 	.word	0x00003eb0


	//   ....[3]....
        /*0048*/ 	.word	0x00005200


	//----- nvinfo : EIATTR_MAX_THREADS
	.align		4
.L_3661:
        /*004c*/ 	.byte	0x04, 0x05
        /*004e*/ 	.short	(.L_3663 - .L_3662)
.L_3662:
        /*0050*/ 	.word	0x00000080
        /*0054*/ 	.word	0x00000001
        /*0058*/ 	.word	0x00000001


	//----- nvinfo : EIATTR_CRS_STACK_SIZE
	.align		4
.L_3663:
        /*005c*/ 	.byte	0x04, 0x1e
        /*005e*/ 	.short	(.L_3665 - .L_3664)
.L_3664:
        /*0060*/ 	.word	0x00000000


	//----- nvinfo : EIATTR_CBANK_PARAM_SIZE
	.align		4
.L_3665:
        /*0064*/ 	.byte	0x03, 0x19
        /*0066*/ 	.short	0x0220


	//----- nvinfo : EIATTR_PARAM_CBANK
	.align		4
        /*0068*/ 	.byte	0x04, 0x0a
        /*006a*/ 	.short	(.L_3667 - .L_3666)
	.align		4
.L_3666:
        /*006c*/ 	.word	index@(.nv.constant0._ZN2at6native18elementwise_kernelILi128ELi4EZNS0_22gpu_kernel_impl_nocastINS0_13BUnaryFunctorIsssZZZNS0_18lshift_kernel_cudaERNS_18TensorIteratorBaseEENKUlvE_clEvENKUlvE3_clEvEUlssE_EEEEvS5_RKT_EUliE_EEviT1_)
        /*0070*/ 	.short	0x0380
        /*0072*/ 	.short	0x0220


	//----- nvinfo : EIATTR_SW_WAR
	.align		4
.L_3667:
        /*0074*/ 	.byte	0x04, 0x36
        /*0076*/ 	.short	(.L_3669 - .L_3668)
.L_3668:
        /*0078*/ 	.word	0x00000008
.L_3669:


//--------------------- .nv.info._ZN2at6native27unrolled_elementwise_kernelINS0_13BUnaryFunctorIsssZZZNS0_18lshift_kernel_cudaERNS_18TensorIteratorBaseEENKUlvE_clEvENKUlvE3_clEvEUlssE_EESt5arrayIPcLm2EELi4E23TrivialOffsetCalculatorILi1EjESD_NS0_6memory15LoadWithoutCastENSE_16StoreWithoutCastEEEviT_T0_T2_T3_T4_T5_ --------------------------
	.section	.nv.info._ZN2at6native27unrolled_elementwise_kernelINS0_13BUnaryFunctorIsssZZZNS0_18lshift_kernel_cudaERNS_18TensorIteratorBaseEENKUlvE_clEvENKUlvE3_clEvEUlssE_EESt5arrayIPcLm2EELi4E23TrivialOffsetCalculatorILi1EjESD_NS0_6memory15LoadWithoutCastENSE_16StoreWithoutCastEEEviT_T0_T2_T3_T4_T5_,"",@"SHT_CUDA_INFO"
	.sectionflags	@""
	.align	4


	//----- nvinfo : EIATTR_CUDA_API_VERSION
	.align		4
        /*0000*/ 	.byte	0x04, 0x37
        /*0002*/ 	.short	(.L_3671 - .L_3670)
.L_3670:
        /*0004*/ 	.word	0x00000082


	//----- nvinfo : EIATTR_KPARAM_INFO
	.align		4
.L_3671:
        /*0008*/ 	.byte	0x04, 0x17
        /*000a*/ 	.short	(.L_3673 - .L_3672)
.L_3672:
        /*000c*/ 	.word	0x00000000
        /*0010*/ 	.short	0x0006
        /*0012*/ 	.short	0x001b
        /*0014*/ 	.byte	0x00, 0xf0, 0x05, 0x00


	//----- nvinfo : EIATTR_KPARAM_INFO
	.align		4
.L_3673:
        /*0018*/ 	.byte	0x04, 0x17
        /*001a*/ 	.short	(.L_3675 - .L_3674)
.L_3674:
        /*001c*/ 	.word	0x00000000
        /*0020*/ 	.short	0x0005
        /*0022*/ 	.short	0x001a
        /*0024*/ 	.byte	0x00, 0xf0, 0x05, 0x00


	//----- nvinfo : EIATTR_KPARAM_INFO
	.align		4
.L_3675:
        /*0028*/ 	.byte	0x04, 0x17
        /*002a*/ 	.short	(.L_3677 - .L_3676)
.L_3676:
        /*002c*/ 	.word	0x00000000
        /*0030*/ 	.short	0x0004
        /*0032*/ 	.short	0x0019
        /*0034*/ 	.byte	0x00, 0xf0, 0x05, 0x00


	//----- nvinfo : EIATTR_KPARAM_INFO
	.align		4
.L_3677:
        /*0038*/ 	.byte	0x04, 0x17
        /*003a*/ 	.short	(.L_3679 - .L_3678)
.L_3678:
        /*003c*/ 	.word	0x00000000
        /*0040*/ 	.short	0x0003
        /*0042*/ 	.short	0x0018
        /*0044*/ 	.byte	0x00, 0xf0, 0x05, 0x00


	//----- nvinfo : EIATTR_KPARAM_INFO
	.align		4
.L_3679:
        /*0048*/ 	.byte	0x04, 0x17
        /*004a*/ 	.short	(.L_3681 - .L_3680)
.L_3680:
        /*004c*/ 	.word	0x00000000
        /*0050*/ 	.short	0x0002
        /*0052*/ 	.short	0x0008
        /*0054*/ 	.byte	0x00, 0xf0, 0x41, 0x00


	//----- nvinfo : EIATTR_KPARAM_INFO
	.align		4
.L_3681:
        /*0058*/ 	.byte	0x04, 0x17
        /*005a*/ 	.short	(.L_3683 - .L_3682)
.L_3682:
        /*005c*/ 	.word	0x00000000
        /*0060*/ 	.short	0x0001
        /*0062*/ 	.short	0x0004
        /*0064*/ 	.byte	0x00, 0xf0, 0x11, 0x00


	//----- nvinfo : EIATTR_KPARAM_INFO
	.align		4
.L_3683:
        /*0068*/ 	.byte	0x04, 0x17
        /*006a*/ 	.short	(.L_3685 - .L_3684)
.L_3684:
        /*006c*/ 	.word	0x00000000
        /*0070*/ 	.short	0x0000
        /*0072*/ 	.short	0x0000
        /*0074*/ 	.byte	0x00, 0xf0, 0x11, 0x00


	//----- nvinfo : EIATTR_SPARSE_MMA_MASK
	.align		4
.L_3685:
        /*0078*/ 	.byte	0x03, 0x50
        /*007a*/ 	.short	0x0000


	//----- nvinfo : EIATTR_MAXREG_COUNT
	.align		4
        /*007c*/ 	.byte	0x03, 0x1b
        /*007e*/ 	.short	0x00ff


	//----- nvinfo : EIATTR_MERCURY_ISA_VERSION
	.align		4
        /*0080*/ 	.byte	0x03, 0x5f
        /*0082*/ 	.short	0x0101


	//----- nvinfo : EIATTR_VRC_CTA_INIT_COUNT
	.align		4
        /*0084*/ 	.byte	0x02, 0x4a
	.zero		1
	.zero		1


	//----- nvinfo : EIATTR_EXIT_INSTR_OFFSETS
	.align		4
        /*0088*/ 	.byte	0x04, 0x1c
        /*008a*/ 	.short	(.L_3687 - .L_3686)


	//   ....[0]....
.L_3686:
        /*008c*/ 	.word	0x00000450


	//   ....[1]....
        /*0090*/ 	.word	0x000004a0


	//----- nvinfo : EIATTR_MAX_THREADS
	.align		4
.L_3687:
        /*0094*/ 	.byte	0x04, 0x05
        /*0096*/ 	.short	(.L_3689 - .L_3688)
.L_3688:
        /*0098*/ 	.word	0x00000080
        /*009c*/ 	.word	0x00000001
        /*00a0*/ 	.word	0x00000001


	//----- nvinfo : EIATTR_CRS_STACK_SIZE
	.align		4
.L_3689:
        /*00a4*/ 	.byte	0x04, 0x1e
        /*00a6*/ 	.short	(.L_3691 - .L_3690)
.L_3690:
        /*00a8*/ 	.word	0x00000000


	//----- nvinfo : EIATTR_CBANK_PARAM_SIZE
	.align		4
.L_3691:
        /*00ac*/ 	.byte	0x03, 0x19
        /*00ae*/ 	.short	0x001c


	//----- nvinfo : EIATTR_PARAM_CBANK
	.align		4
        /*00b0*/ 	.byte	0x04, 0x0a
        /*00b2*/ 	.short	(.L_3693 - .L_3692)
	.align		4
.L_3692:
        /*00b4*/ 	.word	index@(.nv.constant0._ZN2at6native27unrolled_elementwise_kernelINS0_13BUnaryFunctorIsssZZZNS0_18lshift_kernel_cudaERNS_18TensorIteratorBaseEENKUlvE_clEvENKUlvE3_clEvEUlssE_EESt5arrayIPcLm2EELi4E23TrivialOffsetCalculatorILi1EjESD_NS0_6memory15LoadWithoutCastENSE_16StoreWithoutCastEEEviT_T0_T2_T3_T4_T5_)
        /*00b8*/ 	.short	0x0380
        /*00ba*/ 	.short	0x001c


	//----- nvinfo : EIATTR_SW_WAR
	.align		4
.L_3693:
        /*00bc*/ 	.byte	0x04, 0x36
        /*00be*/ 	.short	(.L_3695 - .L_3694)
.L_3694:
        /*00c0*/ 	.word	0x00000008
.L_3695:


//--------------------- .nv.info._ZN2at6native29vectorized_elementwise_kernelILi2ENS0_13BUnaryFunctorIsssZZZNS0_18lshift_kernel_cudaERNS_18TensorIteratorBaseEENKUlvE_clEvENKUlvE3_clEvEUlssE_EESt5arrayIPcLm2EEEEviT0_T1_ --------------------------
	.section	.nv.info._ZN2at6native29vectorized_elementwise_kernelILi2ENS0_13BUnaryFunctorIsssZZZNS0_18lshift_kernel_cudaERNS_18TensorIteratorBaseEENKUlvE_clEvENKUlvE3_clEvEUlssE_EESt5arrayIPcLm2EEEEviT0_T1_,"",@"SHT_CUDA_INFO"
	.sectionflags	@""
	.align	4


	//----- nvinfo : EIATTR_CUDA_API_VERSION
	.align		4
        /*0000*/ 	.byte	0x04, 0x37
        /*0002*/ 	.short	(.L_3697 - .L_3696)
.L_3696:
        /*0004*/ 	.word	0x00000082


	//----- nvinfo : EIATTR_KPARAM_INFO
	.align		4
.L_3697:
        /*0008*/ 	.byte	0x04, 0x17
        /*000a*/ 	.short	(.L_3699 - .L_3698)
.L_3698:
        /*000c*/ 	.word	0x00000000
        /*0010*/ 	.short	0x0002
        /*0012*/ 	.short	0x0008
        /*0014*/ 	.byte	0x00, 0xf0, 0x41, 0x00


	//----- nvinfo : EIATTR_KPARAM_INFO
	.align		4
.L_3699:
        /*0018*/ 	.byte	0x04, 0x17
        /*001a*/ 	.short	(.L_3701 - .L_3700)
.L_3700:
        /*001c*/ 	.word	0x00000000
        /*0020*/ 	.short	0x0001
        /*0022*/ 	.short	0x0004
        /*0024*/ 	.byte	0x00, 0xf0, 0x11, 0x00


	//----- nvinfo : EIATTR_KPARAM_INFO
	.align		4
.L_3701:
        /*0028*/ 	.byte	0x04, 0x17
        /*002a*/ 	.short	(.L_3703 - .L_3702)
.L_3702:
        /*002c*/ 	.word	0x00000000
        /*0030*/ 	.short	0x0000
        /*0032*/ 	.short	0x0000
        /*0034*/ 	.byte	0x00, 0xf0, 0x11, 0x00


	//----- nvinfo : EIATTR_SPARSE_MMA_MASK
	.align		4
.L_3703:
        /*0038*/ 	.byte	0x03, 0x50
        /*003a*/ 	.short	0x0000


	//----- nvinfo : EIATTR_MAXREG_COUNT
	.align		4
        /*003c*/ 	.byte	0x03, 0x1b
        /*003e*/ 	.short	0x00ff


	//----- nvinfo : EIATTR_MERCURY_ISA_VERSION
	.align		4
        /*0040*/ 	.byte	0x03, 0x5f
        /*0042*/ 	.short	0x0101


	//----- nvinfo : EIATTR_VRC_CTA_INIT_COUNT
	.align		4
        /*0044*/ 	.byte	0x02, 0x4a
	.zero		1
	.zero		1


	//----- nvinfo : EIATTR_EXIT_INSTR_OFFSETS
	.align		4
        /*0048*/ 	.byte	0x04, 0x1c
        /*004a*/ 	.short	(.L_3705 - .L_3704)


	//   ....[0]....
.L_3704:
        /*004c*/ 	.word	0x000008a0


	//   ....[1]....
        /*0050*/ 	.word	0x000008f0


	//   ....[2]....
        /*0054*/ 	.word	0x00000bf0


	//----- nvinfo : EIATTR_MAX_THREADS
	.align		4
.L_3705:
        /*0058*/ 	.byte	0x04, 0x05
        /*005a*/ 	.short	(.L_3707 - .L_3706)
.L_3706:
        /*005c*/ 	.word	0x00000080
        /*0060*/ 	.word	0x00000001
        /*0064*/ 	.word	0x00000001


	//----- nvinfo : EIATTR_CRS_STACK_SIZE
	.align		4
.L_3707:
        /*0068*/ 	.byte	0x04, 0x1e
        /*006a*/ 	.short	(.L_3709 - .L_3708)
.L_3708:
        /*006c*/ 	.word	0x00000000


	//----- nvinfo : EIATTR_CBANK_PARAM_SIZE
	.align		4
.L_3709:
        /*0070*/ 	.byte	0x03, 0x19
        /*0072*/ 	.short	0x0018


	//----- nvinfo : EIATTR_PARAM_CBANK
	.align		4
        /*0074*/ 	.byte	0x04, 0x0a
        /*0076*/ 	.short	(.L_3711 - .L_3710)
	.align		4
.L_3710:
        /*0078*/ 	.word	index@(.nv.constant0._ZN2at6native29vectorized_elementwise_kernelILi2ENS0_13BUnaryFunctorIsssZZZNS0_18lshift_kernel_cudaERNS_18TensorIteratorBaseEENKUlvE_clEvENKUlvE3_clEvEUlssE_EESt5arrayIPcLm2EEEEviT0_T1_)
        /*007c*/ 	.short	0x0380
        /*007e*/ 	.short	0x0018


	//----- nvinfo : EIATTR_SW_WAR
	.align		4
.L_3711:
        /*0080*/ 	.byte	0x04, 0x36
        /*0082*/ 	.short	(.L_3713 - .L_3712)
.L_3712:
        /*0084*/ 	.word	0x00000008
.L_3713:


//--------------------- .nv.info._ZN2at6native29vectorized_elementwise_kernelILi4ENS0_13BUnaryFunctorIsssZZZNS0_18lshift_kernel_cudaERNS_18TensorIteratorBaseEENKUlvE_clEvENKUlvE3_clEvEUlssE_EESt5arrayIPcLm2EEEEviT0_T1_ --------------------------
	.section	.nv.info._ZN2at6native29vectorized_elementwise_kernelILi4ENS0_13BUnaryFunctorIsssZZZNS0_18lshift_kernel_cudaERNS_18TensorIteratorBaseEENKUlvE_clEvENKUlvE3_clEvEUlssE_EESt5arrayIPcLm2EEEEviT0_T1_,"",@"SHT_CUDA_INFO"
	.sectionflags	@""
	.align	4


	//----- nvinfo : EIATTR_CUDA_API_VERSION
	.align		4
        /*0000*/ 	.byte	0x04, 0x37
        /*0002*/ 	.short	(.L_3715 - .L_3714)
.L_3714:
        /*0004*/ 	.word	0x00000082


	//----- nvinfo : EIATTR_KPARAM_INFO
	.align		4
.L_3715:
        /*0008*/ 	.byte	0x04, 0x17
        /*000a*/ 	.short	(.L_3717 - .L_3716)
.L_3716:
        /*000c*/ 	.word	0x00000000
        /*0010*/ 	.short	0x0002
        /*0012*/ 	.short	0x0008
        /*0014*/ 	.byte	0x00, 0xf0, 0x41, 0x00


	//----- nvinfo : EIATTR_KPARAM_INFO
	.align		4
.L_3717:
        /*0018*/ 	.byte	0x04, 0x17
        /*001a*/ 	.short	(.L_3719 - .L_3718)
.L_3718:
        /*001c*/ 	.word	0x00000000
        /*0020*/ 	.short	0x0001
        /*0022*/ 	.short	0x0004
        /*0024*/ 	.byte	0x00, 0xf0, 0x11, 0x00


	//----- nvinfo : EIATTR_KPARAM_INFO
	.align		4
.L_3719:
        /*0028*/ 	.byte	0x04, 0x17
        /*002a*/ 	.short	(.L_3721 - .L_3720)
.L_3720:
        /*002c*/ 	.word	0x00000000
        /*0030*/ 	.short	0x0000
        /*0032*/ 	.short	0x0000
        /*0034*/ 	.byte	0x00, 0xf0, 0x11, 0x00


	//----- nvinfo : EIATTR_SPARSE_MMA_MASK
	.align		4
.L_3721:
        /*0038*/ 	.byte	0x03, 0x50
        /*003a*/ 	.short	0x0000


	//----- nvinfo : EIATTR_MAXREG_COUNT
	.align		4
        /*003c*/ 	.byte	0x03, 0x1b
        /*003e*/ 	.short	0x00ff


	//----- nvinfo : EIATTR_MERCURY_ISA_VERSION
	.align		4
        /*0040*/ 	.byte	0x03, 0x5f
        /*0042*/ 	.short	0x0101


	//----- nvinfo : EIATTR_VRC_CTA_INIT_COUNT
	.align		4
        /*0044*/ 	.byte	0x02, 0x4a
	.zero		1
	.zero		1


	//----- nvinfo : EIATTR_EXIT_INSTR_OFFSETS
	.align		4
        /*0048*/ 	.byte	0x04, 0x1c
        /*004a*/ 	.short	(.L_3723 - .L_3722)


	//   ....[0]....
.L_3722:
        /*004c*/ 	.word	0x000008a0


	//   ....[1]....
        /*0050*/ 	.word	0x000008f0


	//   ....[2]....
        /*0054*/ 	.word	0x00000bb0


	//----- nvinfo : EIATTR_MAX_THREADS
	.align		4
.L_3723:
        /*0058*/ 	.byte	0x04, 0x05
        /*005a*/ 	.short	(.L_3725 - .L_3724)
.L_3724:
        /*005c*/ 	.word	0x00000080
        /*0060*/ 	.word	0x00000001
        /*0064*/ 	.word	0x00000001


	//----- nvinfo : EIATTR_CRS_STACK_SIZE
	.align		4
.L_3725:
        /*0068*/ 	.byte	0x04, 0x1e
        /*006a*/ 	.short	(.L_3727 - .L_3726)
.L_3726:
        /*006c*/ 	.word	0x00000000


	//----- nvinfo : EIATTR_CBANK_PARAM_SIZE
	.align		4
.L_3727:
        /*0070*/ 	.byte	0x03, 0x19
        /*0072*/ 	.short	0x0018


	//----- nvinfo : EIATTR_PARAM_CBANK
	.align		4
        /*0074*/ 	.byte	0x04, 0x0a
        /*0076*/ 	.short	(.L_3729 - .L_3728)
	.align		4
.L_3728:
        /*0078*/ 	.word	index@(.nv.constant0._ZN2at6native29vectorized_elementwise_kernelILi4ENS0_13BUnaryFunctorIsssZZZNS0_18lshift_kernel_cudaERNS_18TensorIteratorBaseEENKUlvE_clEvENKUlvE3_clEvEUlssE_EESt5arrayIPcLm2EEEEviT0_T1_)
        /*007c*/ 	.short	0x0380
        /*007e*/ 	.short	0x0018


	//----- nvinfo : EIATTR_SW_WAR
	.align		4
.L_3729:
        /*0080*/ 	.byte	0x04, 0x36
        /*0082*/ 	.short	(.L_3731 - .L_3730)
.L_3730:
        /*0084*/ 	.word	0x00000008
.L_3731:


//--------------------- .nv.info._ZN2at6native29vectorized_elementwise_kernelILi8ENS0_13BUnaryFunctorIsssZZZNS0_18lshift_kernel_cudaERNS_18TensorIteratorBaseEENKUlvE_clEvENKUlvE3_clEvEUlssE_EESt5arrayIPcLm2EEEEviT0_T1_ --------------------------
	.section	.nv.info._ZN2at6native29vectorized_elementwise_kernelILi8ENS0_13BUnaryFunctorIsssZZZNS0_18lshift_kernel_cudaERNS_18TensorIteratorBaseEENKUlvE_clEvENKUlvE3_clEvEUlssE_EESt5arrayIPcLm2EEEEviT0_T1_,"",@"SHT_CUDA_INFO"
	.sectionflags	@""
	.align	4


	//----- nvinfo : EIATTR_CUDA_API_VERSION
	.align		4
        /*0000*/ 	.byte	0x04, 0x37
        /*0002*/ 	.short	(.L_3733 - .L_3732)
.L_3732:
        /*0004*/ 	.word	0x00000082


	//----- nvinfo : EIATTR_KPARAM_INFO
	.align		4
.L_3733:
        /*0008*/ 	.byte	0x04, 0x17
        /*000a*/ 	.short	(.L_3735 - .L_3734)
.L_3734:
        /*000c*/ 	.word	0x00000000
        /*0010*/ 	.short	0x0002
        /*0012*/ 	.short	0x0008
        /*0014*/ 	.byte	0x00, 0xf0, 0x41, 0x00


	//----- nvinfo : EIATTR_KPARAM_INFO
	.align		4
.L_3735:
        /*0018*/ 	.byte	0x04, 0x17
        /*001a*/ 	.short	(.L_3737 - .L_3736)
.L_3736:
        /*001c*/ 	.word	0x00000000
        /*0020*/ 	.short	0x0001
        /*0022*/ 	.short	0x0004
        /*0024*/ 	.byte	0x00, 0xf0, 0x11, 0x00


	//----- nvinfo : EIATTR_KPARAM_INFO
	.align		4
.L_3737:
        /*0028*/ 	.byte	0x04, 0x17
        /*002a*/ 	.short	(.L_3739 - .L_3738)
.L_3738:
        /*002c*/ 	.word	0x00000000
        /*0030*/ 	.short	0x0000
        /*0032*/ 	.short	0x0000
        /*0034*/ 	.byte	0x00, 0xf0, 0x11, 0x00


	//----- nvinfo : EIATTR_SPARSE_MMA_MASK
	.align		4
.L_3739:
        /*0038*/ 	.byte	0x03, 0x50
        /*003a*/ 	.short	0x0000


	//----- nvinfo : EIATTR_MAXREG_COUNT
	.align		4
        /*003c*/ 	.byte	0x03, 0x1b
        /*003e*/ 	.short	0x00ff


	//----- nvinfo : EIATTR_MERCURY_ISA_VERSION
	.align		4
        /*0040*/ 	.byte	0x03, 0x5f
        /*0042*/ 	.short	0x0101


	//----- nvinfo : EIATTR_VRC_CTA_INIT_COUNT
	.align		4
        /*0044*/ 	.byte	0x02, 0x4a
	.zero		1
	.zero		1


	//----- nvinfo : EIATTR_EXIT_INSTR_OFFSETS
	.align		4
        /*0048*/ 	.byte	0x04, 0x1c
        /*004a*/ 	.short	(.L_3741 - .L_3740)


	//   ....[0]....
.L_3740:
        /*004c*/ 	.word	0x00000010


	//----- nvinfo : EIATTR_MAX_THREADS
	.align		4
.L_3741:
        /*0050*/ 	.byte	0x04, 0x05
        /*0052*/ 	.short	(.L_3743 - .L_3742)
.L_3742:
        /*0054*/ 	.word	0x00000080
        /*0058*/ 	.word	0x00000001
        /*005c*/ 	.word	0x00000001


	//----- nvinfo : EIATTR_CBANK_PARAM_SIZE
	.align		4
.L_3743:
        /*0060*/ 	.byte	0x03, 0x19
        /*0062*/ 	.short	0x0018


	//----- nvinfo : EIATTR_PARAM_CBANK
	.align		4
        /*0064*/ 	.byte	0x04, 0x0a
        /*0066*/ 	.short	(.L_3745 - .L_3744)
	.align		4
.L_3744:
        /*0068*/ 	.word	index@(.nv.constant0._ZN2at6native29vectorized_elementwise_kernelILi8ENS0_13BUnaryFunctorIsssZZZNS0_18lshift_kernel_cudaERNS_18TensorIteratorBaseEENKUlvE_clEvENKUlvE3_clEvEUlssE_EESt5arrayIPcLm2EEEEviT0_T1_)
        /*006c*/ 	.short	0x0380
        /*006e*/ 	.short	0x0018


	//----- nvinfo : EIATTR_SW_WAR
	.align		4
.L_3745:
        /*0070*/ 	.byte	0x04, 0x36
        /*0072*/ 	.short	(.L_3747 - .L_3746)
.L_3746:
        /*0074*/ 	.word	0x00000008
.L_3747:


//--------------------- .nv.info._ZN2at6native18elementwise_kernelILi128ELi4EZNS0_15gpu_kernel_implINS0_13AUnaryFunctorIsssZZZNS0_18lshift_kernel_cudaERNS_18TensorIteratorBaseEENKUlvE_clEvENKUlvE3_clEvEUlssE_EEEEvS5_RKT_EUliE_EEviT1_ --------------------------
	.section	.nv.info._ZN2at6native18elementwise_kernelILi128ELi4EZNS0_15gpu_kernel_implINS0_13AUnaryFunctorIsssZZZNS0_18lshift_kernel_cudaERNS_18TensorIteratorBaseEENKUlvE_clEvENKUlvE3_clEvEUlssE_EEEEvS5_RKT_EUliE_EEviT1_,"",@"SHT_CUDA_INFO"
	.sectionflags	@""
	.align	4


	//----- nvinfo : EIATTR_CUDA_API_VERSION
	.align		4
        /*0000*/ 	.byte	0x04, 0x37
        /*0002*/ 	.short	(.L_3749 - .L_3748)
.L_3748:
        /*0004*/ 	.word	0x00000082


	//----- nvinfo : EIATTR_KPARAM_INFO
	.align		4
.L_3749:
        /*0008*/ 	.byte	0x04, 0x17
        /*000a*/ 	.short	(.L_3751 - .L_3750)
.L_3750:
        /*000c*/ 	.word	0x00000000
        /*0010*/ 	.short	0x0001
        /*0012*/ 	.short	0x0008
        /*0014*/ 	.byte	0x00, 0xf0, 0x61, 0x08


	//----- nvinfo : EIATTR_KPARAM_INFO
	.align		4
.L_3751:
        /*0018*/ 	.byte	0x04, 0x17
        /*001a*/ 	.short	(.L_3753 - .L_3752)
.L_3752:
        /*001c*/ 	.word	0x00000000
        /*0020*/ 	.short	0x0000
        /*0022*/ 	.short	0x0000
        /*0024*/ 	.byte	0x00, 0xf0, 0x11, 0x00


	//----- nvinfo : EIATTR_SPARSE_MMA_MASK
	.align		4
.L_3753:
        /*0028*/ 	.byte	0x03, 0x50
        /*002a*/ 	.short	0x0000


	//----- nvinfo : EIATTR_MAXREG_COUNT
	.align		4
        /*002c*/ 	.byte	0x03, 0x1b
        /*002e*/ 	.short	0x0080


	//----- nvinfo : EIATTR_EXTERNS
	.align		4
        /*0030*/ 	.byte	0x04, 0x0f
        /*0032*/ 	.short	(.L_3755 - .L_3754)


	//   ....[0]....
	.align		4
.L_3754:
        /*0034*/ 	.word	index@(__assertfail)


	//----- nvinfo : EIATTR_MERCURY_ISA_VERSION
	.align		4
.L_3755:
        /*0038*/ 	.byte	0x03, 0x5f
        /*003a*/ 	.short	0x0101


	//----- nvinfo : EIATTR_VRC_CTA_INIT_COUNT
	.align		4
        /*003c*/ 	.byte	0x02, 0x4a
	.zero		1
	.zero		1


	//----- nvinfo : EIATTR_SYSCALL_OFFSETS
	.align		4
        /*0040*/ 	.byte	0x04, 0x46
        /*0042*/ 	.short	(.L_3757 - .L_3756)


	//   ....[0]....
.L_3756:
        /*0044*/ 	.word	0x00002130


	//   ....[1]....
        /*0048*/ 	.word	0x00002f70


	//   ....[2]....
        /*004c*/ 	.word	0x00005230


	//   ....[3]....
        /*0050*/ 	.word	0x00005e80


	//   ....[4]....
        /*0054*/ 	.word	0x00008260


	//   ....[5]....
        /*0058*/ 	.word	0x00008eb0


	//   ....[6]....
        /*005c*/ 	.word	0x0000b2a0


	//   ....[7]....
        /*0060*/ 	.word	0x0000bec0


	//----- nvinfo : EIATTR_EXIT_INSTR_OFFSETS
	.align		4
.L_3757:
        /*0064*/ 	.byte	0x04, 0x1c
        /*0066*/ 	.short	(.L_3759 - .L_3758)


	//   ....[0]....
.L_3758:
        /*0068*/ 	.word	0x00009190


	//   ....[1]....
        /*006c*/ 	.word	0x0000b400


	//   ....[2]....
        /*0070*/ 	.word	0x0000b420


	//   ....[3]....
        /*0074*/ 	.word	0x0000b4c0


	//   ....[4]....
        /*0078*/ 	.word	0x0000b4f0


	//   ....[5]....
        /*007c*/ 	.word	0x0000b510


	//   ....[6]....
        /*0080*/ 	.word	0x0000b5a0


	//   ....[7]....
        /*0084*/ 	.word	0x0000b5e0


	//   ....[8]....
        /*0088*/ 	.word	0x0000b680


	//   ....[9]....
        /*008c*/ 	.word	0x0000b6d0


	//   ....[10]....
        /*0090*/ 	.word	0x0000b700


	//   ....[11]....
        /*0094*/ 	.word	0x0000b7c0


	//   ....[12]....
        /*0098*/ 	.word	0x0000b930


	//   ....[13]....
        /*009c*/ 	.word	0x0000baa0


	//   ....[14]....
        /*00a0*/ 	.word	0x0000bc00


	//   ....[15]....
        /*00a4*/ 	.word	0x0000bc40


	//   ....[16]....
        /*00a8*/ 	.word	0x0000bc70


	//   ....[17]....
        /*00ac*/ 	.word	0x0000bd20


	//   ....[18]....
        /*00b0*/ 	.word	0x0000bd60


	//   ....[19]....
        /*00b4*/ 	.word	0x0000bed0


	//   ....[20]....
        /*00b8*/ 	.word	0x0000bfe0


	//   ....[21]....
        /*00bc*/ 	.word	0x0000c120


	//   ....[22]....
        /*00c0*/ 	.word	0x0000c160


	//----- nvinfo : EIATTR_MAX_THREADS
	.align		4
.L_3759:
        /*00c4*/ 	.byte	0x04, 0x05
        /*00c6*/ 	.short	(.L_3761 - .L_3760)
.L_3760:
        /*00c8*/ 	.word	0x00000080
        /*00cc*/ 	.word	0x00000001
        /*00d0*/ 	.word	0x00000001


	//----- nvinfo : EIATTR_CRS_STACK_SIZE
	.align		4
.L_3761:
        /*00d4*/ 	.byte	0x04, 0x1e
        /*00d6*/ 	.short	(.L_3763 - .L_3762)
.L_3762:
        /*00d8*/ 	.word	0x00000000


	//----- nvinfo : EIATTR_CBANK_PARAM_SIZE
	.align		4
.L_3763:
        /*00dc*/ 	.byte	0x03, 0x19
        /*00de*/ 	.short	0x0220


	//----- nvinfo : EIATTR_PARAM_CBANK
	.align		4
        /*00e0*/ 	.byte	0x04, 0x0a
        /*00e2*/ 	.short	(.L_3765 - .L_3764)
	.align		4
.L_3764:
        /*00e4*/ 	.word	index@(.nv.constant0._ZN2at6native18elementwise_kernelILi128ELi4EZNS0_15gpu_kernel_implINS0_13AUnaryFunctorIsssZZZNS0_18lshift_kernel_cudaERNS_18TensorIteratorBaseEENKUlvE_clEvENKUlvE3_clEvEUlssE_EEEEvS5_RKT_EUliE_EEviT1_)
        /*00e8*/ 	.short	0x0380
        /*00ea*/ 	.short	0x0220


	//----- nvinfo : EIATTR_SW_WAR
	.align		4
.L_3765:
        /*00ec*/ 	.byte	0x04, 0x36
        /*00ee*/ 	.short	(.L_3767 - .L_3766)
.L_3766:
        /*00f0*/ 	.word	0x00000008
.L_3767:


//--------------------- .nv.info._ZN2at6native27unrolled_elementwise_kernelINS0_13AUnaryFunctorIsssZZZNS0_18lshift_kernel_cudaERNS_18TensorIteratorBaseEENKUlvE_clEvENKUlvE3_clEvEUlssE_EESt5arrayIPcLm2EELi4E23TrivialOffsetCalculatorILi1EjESD_NS0_6memory12LoadWithCastILi1EEENSE_13StoreWithCastILi1EEEEEviT_T0_T2_T3_T4_T5_ --------------------------
	.section	.nv.info._ZN2at6native27unrolled_elementwise_kernelINS0_13AUnaryFunctorIsssZZZNS0_18lshift_kernel_cudaERNS_18TensorIteratorBaseEENKUlvE_clEvENKUlvE3_clEvEUlssE_EESt5arrayIPcLm2EELi4E23TrivialOffsetCalculatorILi1EjESD_NS0_6memory12LoadWithCastILi1EEENSE_13StoreWithCastILi1EEEEEviT_T0_T2_T3_T4_T5_,"",@"SHT_CUDA_INFO"
	.sectionflags	@""
	.align	4


	//----- nvinfo : EIATTR_CUDA_API_VERSION
	.align		4
        /*0000*/ 	.byte	0x04, 0x37
        /*0002*/ 	.short	(.L_3769 - .L_3768)
.L_3768:
        /*0004*/ 	.word	0x00000082


	//----- nvinfo : EIATTR_KPARAM_INFO
	.align		4
.L_3769:
        /*0008*/ 	.byte	0x04, 0x17
        /*000a*/ 	.short	(.L_3771 - .L_3770)
.L_3770:
        /*000c*/ 	.word	0x00000000
        /*0010*/ 	.short	0x0006
        /*0012*/ 	.short	0x0024
        /*0014*/ 	.byte	0x00, 0xf0, 0x21, 0x00


	//----- nvinfo : EIATTR_KPARAM_INFO
	.align		4
.L_3771:
        /*0018*/ 	.byte	0x04, 0x17
        /*001a*/ 	.short	(.L_3773 - .L_3772)
.L_3772:
        /*001c*/ 	.word	0x00000000
        /*0020*/ 	.short	0x0005
        /*0022*/ 	.short	0x001c
        /*0024*/ 	.byte	0x00, 0xf0, 0x21, 0x00


	//----- nvinfo : EIATTR_KPARAM_INFO
	.align		4
.L_3773:
        /*0028*/ 	.byte	0x04, 0x17
        /*002a*/ 	.short	(.L_3775 - .L_3774)
.L_3774:
        /*002c*/ 	.word	0x00000000
        /*0030*/ 	.short	0x0004
        /*0032*/ 	.short	0x0019
        /*0034*/ 	.byte	0x00, 0xf0, 0x05, 0x00


	//----- nvinfo : EIATTR_KPARAM_INFO
	.align		4
.L_3775:
        /*0038*/ 	.byte	0x04, 0x17
        /*003a*/ 	.short	(.L_3777 - .L_3776)
.L_3776:
        /*003c*/ 	.word	0x00000000
        /*0040*/ 	.short	0x0003
        /*0042*/ 	.short	0x0018
        /*0044*/ 	.byte	0x00, 0xf0, 0x05, 0x00


	//----- nvinfo : EIATTR_KPARAM_INFO
	.align		4
.L_3777:
        /*0048*/ 	.byte	0x04, 0x17
        /*004a*/ 	.short	(.L_3779 - .L_3778)
.L_3778:
        /*004c*/ 	.word	0x00000000
        /*0050*/ 	.short	0x0002
        /*0052*/ 	.short	0x0008
        /*0054*/ 	.byte	0x00, 0xf0, 0x41, 0x00


	//----- nvinfo : EIATTR_KPARAM_INFO
	.align		4
.L_3779:
        /*0058*/ 	.byte	0x04, 0x17
        /*005a*/ 	.short	(.L_3781 - .L_3780)
.L_3780:
        /*005c*/ 	.word	0x00000000
        /*0060*/ 	.short	0x0001
        /*0062*/ 	.short	0x0004
        /*0064*/ 	.byte	0x00, 0xf0, 0x11, 0x00


	//----- nvinfo : EIATTR_KPARAM_INFO
	.align		4
.L_3781:
        /*0068*/ 	.byte	0x04, 0x17
        /*006a*/ 	.short	(.L_3783 - .L_3782)
.L_3782:
        /*006c*/ 	.word	0x00000000
        /*0070*/ 	.short	0x0000
        /*0072*/ 	.short	0x0000
        /*0074*/ 	.byte	0x00, 0xf0, 0x11, 0x00


	//----- nvinfo : EIATTR_SPARSE_MMA_MASK
	.align		4
.L_3783:
        /*0078*/ 	.byte	0x03, 0x50
        /*007a*/ 	.short	0x0000


	//----- nvinfo : EIATTR_MAXREG_COUNT
	.align		4
        /*007c*/ 	.byte	0x03, 0x1b
        /*007e*/ 	.short	0x00ff


	//----- nvinfo : EIATTR_EXTERNS
	.align		4
        /*0080*/ 	.byte	0x04, 0x0f
        /*0082*/ 	.short	(.L_3785 - .L_3784)


	//   ....[0]....
	.align		4
.L_3784:
        /*0084*/ 	.word	index@(__assertfail)


	//----- nvinfo : EIATTR_MERCURY_ISA_VERSION
	.align		4
.L_3785:
        /*0088*/ 	.byte	0x03, 0x5f
        /*008a*/ 	.short	0x0101


	//----- nvinfo : EIATTR_VRC_CTA_INIT_COUNT
	.align		4
        /*008c*/ 	.byte	0x02, 0x4a
	.zero		1
	.zero		1


	//----- nvinfo : EIATTR_SYSCALL_OFFSETS
	.align		4
        /*0090*/ 	.byte	0x04, 0x46
        /*0092*/ 	.short	(.L_3787 - .L_3786)


	//   ....[0]....
.L_3786:
        /*0094*/ 	.word	0x00000e30


	//   ....[1]....
        /*0098*/ 	.word	0x00001de0


	//   ....[2]....
        /*009c*/ 	.word	0x00002cd0


	//   ....[3]....
        /*00a0*/ 	.word	0x00003bc0


	//   ....[4]....
        /*00a4*/ 	.word	0x00004ac0


	//   ....[5]....
        /*00a8*/ 	.word	0x00005880


	//   ....[6]....
        /*00ac*/ 	.word	0x00006760


	//   ....[7]....
        /*00b0*/ 	.word	0x00007620


	//----- nvinfo : EIATTR_EXIT_INSTR_OFFSETS
	.align		4
.L_3787:
        /*00b4*/ 	.byte	0x04, 0x1c
        /*00b6*/ 	.short	(.L_3789 - .L_3788)


	//   ....[0]....
.L_3788:
        /*00b8*/ 	.word	0x00006a30


	//   ....[1]....
        /*00bc*/ 	.word	0x00006b60


	//   ....[2]....
        /*00c0*/ 	.word	0x00006b80


	//   ....[3]....
        /*00c4*/ 	.word	0x00006c20


	//   ....[4]....
        /*00c8*/ 	.word	0x00006c50


	//   ....[5]....
        /*00cc*/ 	.word	0x00006c70


	//   ....[6]....
        /*00d0*/ 	.word	0x00006d00


	//   ....[7]....
        /*00d4*/ 	.word	0x00006d40


	//   ....[8]....
        /*00d8*/ 	.word	0x00006de0


	//   ....[9]....
        /*00dc*/ 	.word	0x00006e30


	//   ....[10]....
        /*00e0*/ 	.word	0x00006e60


	//   ....[11]....
        /*00e4*/ 	.word	0x00006f20


	//   ....[12]....
        /*00e8*/ 	.word	0x00007090


	//   ....[13]....
        /*00ec*/ 	.word	0x00007200


	//   ....[14]....
        /*00f0*/ 	.word	0x00007360


	//   ....[15]....
        /*00f4*/ 	.word	0x000073a0


	//   ....[16]....
        /*00f8*/ 	.word	0x000073d0


	//   ....[17]....
        /*00fc*/ 	.word	0x00007480


	//   ....[18]....
        /*0100*/ 	.word	0x000074c0


	//   ....[19]....
        /*0104*/ 	.word	0x00007630


	//   ....[20]....
        /*0108*/ 	.word	0x00007740


	//   ....[21]....
        /*010c*/ 	.word	0x00007880


	//   ....[22]....
        /*0110*/ 	.word	0x000078c0


	//----- nvinfo : EIATTR_MAX_THREADS
	.align		4
.L_3789:
        /*0114*/ 	.byte	0x04, 0x05
        /*0116*/ 	.short	(.L_3791 - .L_3790)
.L_3790:
        /*0118*/ 	.word	0x00000080
        /*011c*/ 	.word	0x00000001
        /*0120*/ 	.word	0x00000001


	//----- nvinfo : EIATTR_CRS_STACK_SIZE
	.align		4
.L_3791:
        /*0124*/ 	.byte	0x04, 0x1e
        /*0126*/ 	.short	(.L_3793 - .L_3792)
.L_3792:
        /*0128*/ 	.word	0x00000000


	//----- nvinfo : EIATTR_CBANK_PARAM_SIZE
	.align		4
.L_3793:
        /*012c*/ 	.byte	0x03, 0x19
        /*012e*/ 	.short	0x002c


	//----- nvinfo : EIATTR_PARAM_CBANK
	.align		4
        /*0130*/ 	.byte	0x04, 0x0a
        /*0132*/ 	.short	(.L_3795 - .L_3794)
	.align		4
.L_3794:
        /*0134*/ 	.word	index@(.nv.constant0._ZN2at6native27unrolled_elementwise_kernelINS0_13AUnaryFunctorIsssZZZNS0_18lshift_kernel_cudaERNS_18TensorIteratorBaseEENKUlvE_clEvENKUlvE3_clEvEUlssE_EESt5arrayIPcLm2EELi4E23TrivialOffsetCalculatorILi1EjESD_NS0_6memory12LoadWithCastILi1EEENSE_13StoreWithCastILi1EEEEEviT_T0_T2_T3_T4_T5_)
        /*0138*/ 	.short	0x0380
        /*013a*/ 	.short	0x002c


	//----- nvinfo : EIATTR_SW_WAR
	.align		4
.L_3795:
        /*013c*/ 	.byte	0x04, 0x36
        /*013e*/ 	.short	(.L_3797 - .L_3796)
.L_3796:
        /*0140*/ 	.word	0x00000008
.L_3797:


//--------------------- .nv.info._ZN2at6native18elementwise_kernelILi128ELi4EZNS0_22gpu_kernel_impl_nocastINS0_13AUnaryFunctorIsssZZZNS0_18lshift_kernel_cudaERNS_18TensorIteratorBaseEENKUlvE_clEvENKUlvE3_clEvEUlssE_EEEEvS5_RKT_EUliE_EEviT1_ --------------------------
	.section	.nv.info._ZN2at6native18elementwise_kernelILi128ELi4EZNS0_22gpu_kernel_impl_nocastINS0_13AUnaryFunctorIsssZZZNS0_18lshift_kernel_cudaERNS_18TensorIteratorBaseEENKUlvE_clEvENKUlvE3_clEvEUlssE_EEEEvS5_RKT_EUliE_EEviT1_,"",@"SHT_CUDA_INFO"
	.sectionflags	@""
	.align	4


	//----- nvinfo : EIATTR_CUDA_API_VERSION
	.align		4
        /*0000*/ 	.byte	0x04, 0x37
        /*0002*/ 	.short	(.L_3799 - .L_3798)
.L_3798:
        /*0004*/ 	.word	0x00000082


	//----- nvinfo : EIATTR_KPARAM_INFO
	.align		4
.L_3799:
        /*0008*/ 	.byte	0x04, 0x17
        /*000a*/ 	.short	(.L_3801 - .L_3800)
.L_3800:
        /*000c*/ 	.word	0x00000000
        /*0010*/ 	.short	0x0001
        /*0012*/ 	.short	0x0008
        /*0014*/ 	.byte	0x00, 0xf0, 0x61, 0x08


	//----- nvinfo : EIATTR_KPARAM_INFO
	.align		4
.L_3801:
        /*0018*/ 	.byte	0x04, 0x17
        /*001a*/ 	.short	(.L_3803 - .L_3802)
.L_3802:
        /*001c*/ 	.word	0x00000000
        /*0020*/ 	.short	0x0000
        /*0022*/ 	.short	0x0000
        /*0024*/ 	.byte	0x00, 0xf0, 0x11, 0x00


	//----- nvinfo : EIATTR_SPARSE_MMA_MASK
	.align		4
.L_3803:
        /*0028*/ 	.byte	0x03, 0x50
        /*002a*/ 	.short	0x0000


	//----- nvinfo : EIATTR_MAXREG_COUNT
	.align		4
        /*002c*/ 	.byte	0x03, 0x1b
        /*002e*/ 	.short	0x0080


	//----- nvinfo : EIATTR_MERCURY_ISA_VERSION
	.align		4
        /*0030*/ 	.byte	0x03, 0x5f
        /*0032*/ 	.short	0x0101


	//----- nvinfo : EIATTR_VRC_CTA_INIT_COUNT
	.align		4
        /*0034*/ 	.byte	0x02, 0x4a
	.zero		1
	.zero		1


	//----- nvinfo : EIATTR_EXIT_INSTR_OFFSETS
	.align		4
        /*0038*/ 	.byte	0x04, 0x1c
        /*003a*/ 	.short	(.L_3805 - .L_3804)


	//   ....[0]....
.L_3804:
        /*003c*/ 	.word	0x00000310


	//   ....[1]....
        /*0040*/ 	.word	0x00000390


	//   ....[2]....
        /*0044*/ 	.word	0x00003eb0


	//   ....[3]....
        /*0048*/ 	.word	0x00005200


	//----- nvinfo : EIATTR_MAX_THREADS
	.align		4
.L_3805:
        /*004c*/ 	.byte	0x04, 0x05
        /*004e*/ 	.short	(.L_3807 - .L_3806)
.L_3806:
        /*0050*/ 	.word	0x00000080
        /*0054*/ 	.word	0x00000001
        /*0058*/ 	.word	0x00000001


	//----- nvinfo : EIATTR_CRS_STACK_SIZE
	.align		4
.L_3807:
        /*005c*/ 	.byte	0x04, 0x1e
        /*005e*/ 	.short	(.L_3809 - .L_3808)
.L_3808:
        /*0060*/ 	.word	0x00000000


	//----- nvinfo : EIATTR_CBANK_PARAM_SIZE
	.align		4
.L_3809:
        /*0064*/ 	.byte	0x03, 0x19
        /*0066*/ 	.short	0x0220


	//----- nvinfo : EIATTR_PARAM_CBANK
	.align		4
        /*0068*/ 	.byte	0x04, 0x0a
        /*006a*/ 	.short	(.L_3811 - .L_3810)
	.align		4
.L_3810:
        /*006c*/ 	.word	index@(.nv.constant0._ZN2at6native18elementwise_kernelILi128ELi4EZNS0_22gpu_kernel_impl_nocastINS0_13AUnaryFunctorIsssZZZNS0_18lshift_kernel_cudaERNS_18TensorIteratorBaseEENKUlvE_clEvENKUlvE3_clEvEUlssE_EEEEvS5_RKT_EUliE_EEviT1_)
        /*0070*/ 	.short	0x0380
        /*0072*/ 	.short	0x0220


	//----- nvinfo : EIATTR_SW_WAR
	.align		4
.L_3811:
        /*0074*/ 	.byte	0x04, 0x36
        /*0076*/ 	.short	(.L_3813 - .L_3812)
.L_3812:
        /*0078*/ 	.word	0x00000008
.L_3813:


//--------------------- .nv.info._ZN2at6native27unrolled_elementwise_kernelINS0_13AUnaryFunctorIsssZZZNS0_18lshift_kernel_cudaERNS_18TensorIteratorBaseEENKUlvE_clEvENKUlvE3_clEvEUlssE_EESt5arrayIPcLm2EELi4E23TrivialOffsetCalculatorILi1EjESD_NS0_6memory15LoadWithoutCastENSE_16StoreWithoutCastEEEviT_T0_T2_T3_T4_T5_ --------------------------
	.section	.nv.info._ZN2at6native27unrolled_elementwise_kernelINS0_13AUnaryFunctorIsssZZZNS0_18lshift_kernel_cudaERNS_18TensorIteratorBaseEENKUlvE_clEvENKUlvE3_clEvEUlssE_EESt5arrayIPcLm2EELi4E23TrivialOffsetCalculatorILi1EjESD_NS0_6memory15LoadWithoutCastENSE_16StoreWithoutCastEEEviT_T0_T2_T3_T4_T5_,"",@"SHT_CUDA_INFO"
	.sectionflags	@""
	.align	4


	//----- nvinfo : EIATTR_CUDA_API_VERSION
	.align		4
        /*0000*/ 	.byte	0x04, 0x37
        /*0002*/ 	.short	(.L_3815 - .L_3814)
.L_3814:
        /*0004*/ 	.word	0x00000082


	//----- nvinfo : EIATTR_KPARAM_INFO
	.align		4
.L_3815:
        /*0008*/ 	.byte	0x04, 0x17
        /*000a*/ 	.short	(.L_3817 - .L_3816)
.L_3816:
        /*000c*/ 	.word	0x00000000
        /*0010*/ 	.short	0x0006
        /*0012*/ 	.short	0x001b
        /*0014*/ 	.byte	0x00, 0xf0, 0x05, 0x00


	//----- nvinfo : EIATTR_KPARAM_INFO
	.align		4
.L_3817:
        /*0018*/ 	.byte	0x04, 0x17
        /*001a*/ 	.short	(.L_3819 - .L_3818)
.L_3818:
        /*001c*/ 	.word	0x00000000
        /*0020*/ 	.short	0x0005
        /*0022*/ 	.short	0x001a
        /*0024*/ 	.byte	0x00, 0xf0, 0x05, 0x00


	//----- nvinfo : EIATTR_KPARAM_INFO
	.align		4
.L_3819:
        /*0028*/ 	.byte	0x04, 0x17
        /*002a*/ 	.short	(.L_3821 - .L_3820)
.L_3820:
        /*002c*/ 	.word	0x00000000
        /*0030*/ 	.short	0x0004
        /*0032*/ 	.short	0x0019
        /*0034*/ 	.byte	0x00, 0xf0, 0x05, 0x00


	//----- nvinfo : EIATTR_KPARAM_INFO
	.align		4
.L_3821:
        /*0038*/ 	.byte	0x04, 0x17
        /*003a*/ 	.short	(.L_3823 - .L_3822)
.L_3822:
        /*003c*/ 	.word	0x00000000
        /*0040*/ 	.short	0x0003
        /*0042*/ 	.short	0x0018
        /*0044*/ 	.byte	0x00, 0xf0, 0x05, 0x00


	//----- nvinfo : EIATTR_KPARAM_INFO
	.align		4
.L_3823:
        /*0048*/ 	.byte	0x04, 0x17
        /*004a*/ 	.short	(.L_3825 - .L_3824)
.L_3824:
        /*004c*/ 	.word	0x00000000
        /*0050*/ 	.short	0x0002
        /*0052*/ 	.short	0x0008
        /*0054*/ 	.byte	0x00, 0xf0, 0x41, 0x00


	//----- nvinfo : EIATTR_KPARAM_INFO
	.align		4
.L_3825:
        /*0058*/ 	.byte	0x04, 0x17
        /*005a*/ 	.short	(.L_3827 - .L_3826)
.L_3826:
        /*005c*/ 	.word	0x00000000
        /*0060*/ 	.short	0x0001
        /*0062*/ 	.short	0x0004
        /*0064*/ 	.byte	0x00, 0xf0, 0x11, 0x00


	//----- nvinfo : EIATTR_KPARAM_INFO
	.align		4
.L_3827:
        /*0068*/ 	.byte	0x04, 0x17
        /*006a*/ 	.short	(.L_3829 - .L_3828)
.L_3828:
        /*006c*/ 	.word	0x00000000
        /*0070*/ 	.short	0x0000
        /*0072*/ 	.short	0x0000
        /*0074*/ 	.byte	0x00, 0xf0, 0x11, 0x00


	//----- nvinfo : EIATTR_SPARSE_MMA_MASK
	.align		4
.L_3829:
        /*0078*/ 	.byte	0x03, 0x50
        /*007a*/ 	.short	0x0000


	//----- nvinfo : EIATTR_MAXREG_COUNT
	.align		4
        /*007c*/ 	.byte	0x03, 0x1b
        /*007e*/ 	.short	0x00ff


	//----- nvinfo : EIATTR_MERCURY_ISA_VERSION
	.align		4
        /*0080*/ 	.byte	0x03, 0x5f
        /*0082*/ 	.short	0x0101


	//----- nvinfo : EIATTR_VRC_CTA_INIT_COUNT
	.align		4
        /*0084*/ 	.byte	0x02, 0x4a
	.zero		1
	.zero		1


	//----- nvinfo : EIATTR_EXIT_INSTR_OFFSETS
	.align		4
        /*0088*/ 	.byte	0x04, 0x1c
        /*008a*/ 	.short	(.L_3831 - .L_3830)


	//   ....[0]....
.L_3830:
        /*008c*/ 	.word	0x000004e0


	//   ....[1]....
        /*0090*/ 	.word	0x00000530


	//----- nvinfo : EIATTR_MAX_THREADS
	.align		4
.L_3831:
        /*0094*/ 	.byte	0x04, 0x05
        /*0096*/ 	.short	(.L_3833 - .L_3832)
.L_3832:
        /*0098*/ 	.word	0x00000080
        /*009c*/ 	.word	0x00000001
        /*00a0*/ 	.word	0x00000001


	//----- nvinfo : EIATTR_CRS_STACK_SIZE
	.align		4
.L_3833:
        /*00a4*/ 	.byte	0x04, 0x1e
        /*00a6*/ 	.short	(.L_3835 - .L_3834)
.L_3834:
        /*00a8*/ 	.word	0x00000000


	//----- nvinfo : EIATTR_CBANK_PARAM_SIZE
	.align		4
.L_3835:
        /*00ac*/ 	.byte	0x03, 0x19
        /*00ae*/ 	.short	0x001c


	//----- nvinfo : EIATTR_PARAM_CBANK
	.align		4
        /*00b0*/ 	.byte	0x04, 0x0a
        /*00b2*/ 	.short	(.L_3837 - .L_3836)
	.align		4
.L_3836:
        /*00b4*/ 	.word	index@(.nv.constant0._ZN2at6native27unrolled_elementwise_kernelINS0_13AUnaryFunctorIsssZZZNS0_18lshift_kernel_cudaERNS_18TensorIteratorBaseEENKUlvE_clEvENKUlvE3_clEvEUlssE_EESt5arrayIPcLm2EELi4E23TrivialOffsetCalculatorILi1EjESD_NS0_6memory15LoadWithoutCastENSE_16StoreWithoutCastEEEviT_T0_T2_T3_T4_T5_)
        /*00b8*/ 	.short	0x0380
        /*00ba*/ 	.short	0x001c


	//----- nvinfo : EIATTR_SW_WAR
	.align		4
.L_3837:
        /*00bc*/ 	.byte	0x04, 0x36
        /*00be*/ 	.short	(.L_3839 - .L_3838)
.L_3838:
        /*00c0*/ 	.word	0x00000008
.L_3839:


//--------------------- .nv.info._ZN2at6native29vectorized_elementwise_kernelILi2ENS0_13AUnaryFunctorIsssZZZNS0_18lshift_kernel_cudaERNS_18TensorIteratorBaseEENKUlvE_clEvENKUlvE3_clEvEUlssE_EESt5arrayIPcLm2EEEEviT0_T1_ --------------------------
	.section	.nv.info._ZN2at6native29vectorized_elementwise_kernelILi2ENS0_13AUnaryFunctorIsssZZZNS0_18lshift_kernel_cudaERNS_18TensorIteratorBaseEENKUlvE_clEvENKUlvE3_clEvEUlssE_EESt5arrayIPcLm2EEEEviT0_T1_,"",@"SHT_CUDA_INFO"
	.sectionflags	@""
	.align	4


	//----- nvinfo : EIATTR_CUDA_API_VERSION
	.align		4
        /*0000*/ 	.byte	0x04, 0x37
        /*0002*/ 	.short	(.L_3841 - .L_3840)
.L_3840:
        /*0004*/ 	.word	0x00000082


	//----- nvinfo : EIATTR_KPARAM_INFO
	.align		4
.L_3841:
        /*0008*/ 	.byte	0x04, 0x17
        /*000a*/ 	.short	(.L_3843 - .L_3842)
.L_3842:
        /*000c*/ 	.word	0x00000000
        /*0010*/ 	.short	0x0002
        /*0012*/ 	.short	0x0008
        /*0014*/ 	.byte	0x00, 0xf0, 0x41, 0x00


	//----- nvinfo : EIATTR_KPARAM_INFO
	.align		4
.L_3843:
        /*0018*/ 	.byte	0x04, 0x17
        /*001a*/ 	.short	(.L_3845 - .L_3844)
.L_3844:
        /*001c*/ 	.word	0x00000000
        /*0020*/ 	.short	0x0001
        /*0022*/ 	.short	0x0004
        /*0024*/ 	.byte	0x00, 0xf0, 0x11, 0x00


	//----- nvinfo : EIATTR_KPARAM_INFO
	.align		4
.L_3845:
        /*0028*/ 	.byte	0x04, 0x17
        /*002a*/ 	.short	(.L_3847 - .L_3846)
.L_3846:
        /*002c*/ 	.word	0x00000000
        /*0030*/ 	.short	0x0000
        /*0032*/ 	.short	0x0000
        /*0034*/ 	.byte	0x00, 0xf0, 0x11, 0x00


	//----- nvinfo : EIATTR_SPARSE_MMA_MASK
	.align		4
.L_3847:
        /*0038*/ 	.byte	0x03, 0x50
        /*003a*/ 	.short	0x0000


	//----- nvinfo : EIATTR_MAXREG_COUNT
	.align		4
        /*003c*/ 	.byte	0x03, 0x1b
        /*003e*/ 	.short	0x00ff


	//----- nvinfo : EIATTR_MERCURY_ISA_VERSION
	.align		4
        /*0040*/ 	.byte	0x03, 0x5f
        /*0042*/ 	.short	0x0101


	//----- nvinfo : EIATTR_VRC_CTA_INIT_COUNT
	.align		4
        /*0044*/ 	.byte	0x02, 0x4a
	.zero		1
	.zero		1


	//----- nvinfo : EIATTR_EXIT_INSTR_OFFSETS
	.align		4
        /*0048*/ 	.byte	0x04, 0x1c
        /*004a*/ 	.short	(.L_3849 - .L_3848)


	//   ....[0]....
.L_3848:
        /*004c*/ 	.word	0x00000990


	//   ....[1]....
        /*0050*/ 	.word	0x000009e0


	//   ....[2]....
        /*0054*/ 	.word	0x00000d60


	//----- nvinfo : EIATTR_MAX_THREADS
	.align		4
.L_3849:
        /*0058*/ 	.byte	0x04, 0x05
        /*005a*/ 	.short	(.L_3851 - .L_3850)
.L_3850:
        /*005c*/ 	.word	0x00000080
        /*0060*/ 	.word	0x00000001
        /*0064*/ 	.word	0x00000001


	//----- nvinfo : EIATTR_CRS_STACK_SIZE
	.align		4
.L_3851:
        /*0068*/ 	.byte	0x04, 0x1e
        /*006a*/ 	.short	(.L_3853 - .L_3852)
.L_3852:
        /*006c*/ 	.word	0x00000000


	//----- nvinfo : EIATTR_CBANK_PARAM_SIZE
	.align		4
.L_3853:
        /*0070*/ 	.byte	0x03, 0x19
        /*0072*/ 	.short	0x0018


	//----- nvinfo : EIATTR_PARAM_CBANK
	.align		4
        /*0074*/ 	.byte	0x04, 0x0a
        /*0076*/ 	.short	(.L_3855 - .L_3854)
	.align		4
.L_3854:
        /*0078*/ 	.word	index@(.nv.constant0._ZN2at6native29vectorized_elementwise_kernelILi2ENS0_13AUnaryFunctorIsssZZZNS0_18lshift_kernel_cudaERNS_18TensorIteratorBaseEENKUlvE_clEvENKUlvE3_clEvEUlssE_EESt5arrayIPcLm2EEEEviT0_T1_)
        /*007c*/ 	.short	0x0380
        /*007e*/ 	.short	0x0018


	//----- nvinfo : EIATTR_SW_WAR
	.align		4
.L_3855:
        /*0080*/ 	.byte	0x04, 0x36
        /*0082*/ 	.short	(.L_3857 - .L_3856)
.L_3856:
        /*0084*/ 	.word	0x00000008
.L_3857:


//--------------------- .nv.info._ZN2at6native29vectorized_elementwise_kernelILi4ENS0_13AUnaryFunctorIsssZZZNS0_18lshift_kernel_cudaERNS_18TensorIteratorBaseEENKUlvE_clEvENKUlvE3_clEvEUlssE_EESt5arrayIPcLm2EEEEviT0_T1_ --------------------------
	.section	.nv.info._ZN2at6native29vectorized_elementwise_kernelILi4ENS0_13AUnaryFunctorIsssZZZNS0_18lshift_kernel_cudaERNS_18TensorIteratorBaseEENKUlvE_clEvENKUlvE3_clEvEUlssE_EESt5arrayIPcLm2EEEEviT0_T1_,"",@"SHT_CUDA_INFO"
	.sectionflags	@""
	.align	4


	//----- nvinfo : EIATTR_CUDA_API_VERSION
	.align		4
        /*0000*/ 	.byte	0x04, 0x37
        /*0002*/ 	.short	(.L_3859 - .L_3858)
.L_3858:
        /*0004*/ 	.word	0x00000082


	//----- nvinfo : EIATTR_KPARAM_INFO
	.align		4
.L_3859:
        /*0008*/ 	.byte	0x04, 0x17
        /*000a*/ 	.short	(.L_3861 - .L_3860)
.L_3860:
        /*000c*/ 	.word	0x00000000
        /*0010*/ 	.short	0x0002
        /*0012*/ 	.short	0x0008
        /*0014*/ 	.byte	0x00, 0xf0, 0x41, 0x00


	//----- nvinfo : EIATTR_KPARAM_INFO
	.align		4
.L_3861:
        /*0018*/ 	.byte	0x04, 0x17
        /*001a*/ 	.short	(.L_3863 - .L_3862)
.L_3862:
        /*001c*/ 	.word	0x00000000
        /*0020*/ 	.short	0x0001
        /*0022*/ 	.short	0x0004
        /*0024*/ 	.byte	0x00, 0xf0, 0x11, 0x00


	//----- nvinfo : EIATTR_KPARAM_INFO
	.align		4
.L_3863:
        /*0028*/ 	.byte	0x04, 0x17
        /*002a*/ 	.short	(.L_3865 - .L_3864)
.L_3864:
        /*002c*/ 	.word	0x00000000
        /*0030*/ 	.short	0x0000
        /*0032*/ 	.short	0x0000
        /*0034*/ 	.byte	0x00, 0xf0, 0x11, 0x00


	//----- nvinfo : EIATTR_SPARSE_MMA_MASK
	.align		4
.L_3865:
        /*0038*/ 	.byte	0x03, 0x50
        /*003a*/ 	.short	0x0000


	//----- nvinfo : EIATTR_MAXREG_COUNT
	.align		4
        /*003c*/ 	.byte	0x03, 0x1b
        /*003e*/ 	.short	0x00ff


	//----- nvinfo : EIATTR_MERCURY_ISA_VERSION
	.align		4
        /*0040*/ 	.byte	0x03, 0x5f
        /*0042*/ 	.short	0x0101


	//----- nvinfo : EIATTR_VRC_CTA_INIT_COUNT
	.align		4
        /*0044*/ 	.byte	0x02, 0x4a
	.zero		1
	.zero		1


	//----- nvinfo : EIATTR_EXIT_INSTR_OFFSETS
	.align		4
        /*0048*/ 	.byte	0x04, 0x1c
        /*004a*/ 	.short	(.L_3867 - .L_3866)


	//   ....[0]....
.L_3866:
        /*004c*/ 	.word	0x00000990


	//   ....[1]....
        /*0050*/ 	.word	0x000009e0


	//   ....[2]....
        /*0054*/ 	.word	0x00000d30


	//----- nvinfo : EIATTR_MAX_THREADS
	.align		4
.L_3867:
        /*0058*/ 	.byte	0x04, 0x05
        /*005a*/ 	.short	(.L_3869 - .L_3868)
.L_3868:
        /*005c*/ 	.word	0x00000080
        /*0060*/ 	.word	0x00000001
        /*0064*/ 	.word	0x00000001


	//----- nvinfo : EIATTR_CRS_STACK_SIZE
	.align		4
.L_3869:
        /*0068*/ 	.byte	0x04, 0x1e
        /*006a*/ 	.short	(.L_3871 - .L_3870)
.L_3870:
        /*006c*/ 	.word	0x00000000


	//----- nvinfo : EIATTR_CBANK_PARAM_SIZE
	.align		4
.L_3871:
        /*0070*/ 	.byte	0x03, 0x19
        /*0072*/ 	.short	0x0018


	//----- nvinfo : EIATTR_PARAM_CBANK
	.align		4
        /*0074*/ 	.byte	0x04, 0x0a
        /*0076*/ 	.short	(.L_3873 - .L_3872)
	.align		4
.L_3872:
        /*0078*/ 	.word	index@(.nv.constant0._ZN2at6native29vectorized_elementwise_kernelILi4ENS0_13AUnaryFunctorIsssZZZNS0_18lshift_kernel_cudaERNS_18TensorIteratorBaseEENKUlvE_clEvENKUlvE3_clEvEUlssE_EESt5arrayIPcLm2EEEEviT0_T1_)
        /*007c*/ 	.short	0x0380
        /*007e*/ 	.short	0x0018


	//----- nvinfo : EIATTR_SW_WAR
	.align		4
.L_3873:
        /*0080*/ 	.byte	0x04, 0x36
        /*0082*/ 	.short	(.L_3875 - .L_3874)
.L_3874:
        /*0084*/ 	.word	0x00000008
.L_3875:


//--------------------- .nv.info._ZN2at6native29vectorized_elementwise_kernelILi8ENS0_13AUnaryFunctorIsssZZZNS0_18lshift_kernel_cudaERNS_18TensorIteratorBaseEENKUlvE_clEvENKUlvE3_clEvEUlssE_EESt5arrayIPcLm2EEEEviT0_T1_ --------------------------
	.section	.nv.info._ZN2at6native29vectorized_elementwise_kernelILi8ENS0_13AUnaryFunctorIsssZZZNS0_18lshift_kernel_cudaERNS_18TensorIteratorBaseEENKUlvE_clEvENKUlvE3_clEvEUlssE_EESt5arrayIPcLm2EEEEviT0_T1_,"",@"SHT_CUDA_INFO"
	.sectionflags	@""
	.align	4


	//----- nvinfo : EIATTR_CUDA_API_VERSION
	.align		4
        /*0000*/ 	.byte	0x04, 0x37
        /*0002*/ 	.short	(.L_3877 - .L_3876)
.L_3876:
        /*0004*/ 	.word	0x00000082


	//----- nvinfo : EIATTR_KPARAM_INFO
	.align		4
.L_3877:
        /*0008*/ 	.byte	0x04, 0x17
        /*000a*/ 	.short	(.L_3879 - .L_3878)
.L_3878:
        /*000c*/ 	.word	0x00000000
        /*0010*/ 	.short	0x0002
        /*0012*/ 	.short	0x0008
        /*0014*/ 	.byte	0x00, 0xf0, 0x41, 0x00


	//----- nvinfo : EIATTR_KPARAM_INFO
	.align		4
.L_3879:
        /*0018*/ 	.byte	0x04, 0x17
        /*001a*/ 	.short	(.L_3881 - .L_3880)
.L_3880:
        /*001c*/ 	.word	0x00000000
        /*0020*/ 	.short	0x0001
        /*0022*/ 	.short	0x0004
        /*0024*/ 	.byte	0x00, 0xf0, 0x11, 0x00


	//----- nvinfo : EIATTR_KPARAM_INFO
	.align		4
.L_3881:
        /*0028*/ 	.byte	0x04, 0x17
        /*002a*/ 	.short	(.L_3883 - .L_3882)
.L_3882:
        /*002c*/ 	.word	0x00000000
        /*0030*/ 	.short	0x0000
        /*0032*/ 	.short	0x0000
        /*0034*/ 	.byte	0x00, 0xf0, 0x11, 0x00


	//----- nvinfo : EIATTR_SPARSE_MMA_MASK
	.align		4
.L_3883:
        /*0038*/ 	.byte	0x03, 0x50
        /*003a*/ 	.short	0x0000


	//----- nvinfo : EIATTR_MAXREG_COUNT
	.align		4
        /*003c*/ 	.byte	0x03, 0x1b
        /*003e*/ 	.short	0x00ff


	//----- nvinfo : EIATTR_MERCURY_ISA_VERSION
	.align		4
        /*0040*/ 	.byte	0x03, 0x5f
        /*0042*/ 	.short	0x0101


	//----- nvinfo : EIATTR_VRC_CTA_INIT_COUNT
	.align		4
        /*0044*/ 	.byte	0x02, 0x4a
	.zero		1
	.zero		1


	//----- nvinfo : EIATTR_EXIT_INSTR_OFFSETS
	.align		4
        /*0048*/ 	.byte	0x04, 0x1c
        /*004a*/ 	.short	(.L_3885 - .L_3884)


	//   ....[0]....
.L_3884:
        /*004c*/ 	.word	0x00000010


	//----- nvinfo : EIATTR_MAX_THREADS
	.align		4
.L_3885:
        /*0050*/ 	.byte	0x04, 0x05
        /*0052*/ 	.short	(.L_3887 - .L_3886)
.L_3886:
        /*0054*/ 	.word	0x00000080
        /*0058*/ 	.word	0x00000001
        /*005c*/ 	.word	0x00000001


	//----- nvinfo : EIATTR_CBANK_PARAM_SIZE
	.align		4
.L_3887:
        /*0060*/ 	.byte	0x03, 0x19
        /*0062*/ 	.short	0x0018


	//----- nvinfo : EIATTR_PARAM_CBANK
	.align		4
        /*0064*/ 	.byte	0x04, 0x0a
        /*0066*/ 	.short	(.L_3889 - .L_3888)
	.align		4
.L_3888:
        /*0068*/ 	.word	index@(.nv.constant0._ZN2at6native29vectorized_elementwise_kernelILi8ENS0_13AUnaryFunctorIsssZZZNS0_18lshift_kernel_cudaERNS_18TensorIteratorBaseEENKUlvE_clEvENKUlvE3_clEvEUlssE_EESt5arrayIPcLm2EEEEviT0_T1_)
        /*006c*/ 	.short	0x0380
        /*006e*/ 	.short	0x0018


	//----- nvinfo : EIATTR_SW_WAR
	.align		4
.L_3889:
        /*0070*/ 	.byte	0x04, 0x36
        /*0072*/ 	.short	(.L_3891 - .L_3890)
.L_3890:
        /*0074*/ 	.word	0x00000008
.L_3891:


//--------------------- .nv.info._ZN2at6native18elementwise_kernelILi128ELi4EZNS0_15gpu_kernel_implINS0_13BinaryFunctorIlllZZZNS0_18lshift_kernel_cudaERNS_18TensorIteratorBaseEENKUlvE_clEvENKUlvE2_clEvEUlllE_EEEEvS5_RKT_EUliE_EEviT1_ --------------------------
	.section	.nv.info._ZN2at6native18elementwise_kernelILi128ELi4EZNS0_15gpu_kernel_implINS0_13BinaryFunctorIlllZZZNS0_18lshift_kernel_cudaERNS_18TensorIteratorBaseEENKUlvE_clEvENKUlvE2_clEvEUlllE_EEEEvS5_RKT_EUliE_EEviT1_,"",@"SHT_CUDA_INFO"
	.sectionflags	@""
	.align	4


	//----- nvinfo : EIATTR_CUDA_API_VERSION
	.align		4
        /*0000*/ 	.byte	0x04, 0x37
        /*0002*/ 	.short	(.L_3893 - .L_3892)
.L_3892:
        /*0004*/ 	.word	0x00000082


	//----- nvinfo : EIATTR_KPARAM_INFO
	.align		4
.L_3893:
        /*0008*/ 	.byte	0x04, 0x17
        /*000a*/ 	.short	(.L_3895 - .L_3894)
.L_3894:
        /*000c*/ 	.word	0x00000000
        /*0010*/ 	.short	0x0001
        /*0012*/ 	.short	0x0008
        /*0014*/ 	.byte	0x00, 0xf0, 0x21, 0x0a


	//----- nvinfo : EIATTR_KPARAM_INFO
	.align		4
.L_3895:
        /*0018*/ 	.byte	0x04, 0x17
        /*001a*/ 	.short	(.L_3897 - .L_3896)
.L_3896:
        /*001c*/ 	.word	0x00000000
        /*0020*/ 	.short	0x0000
        /*0022*/ 	.short	0x0000
        /*0024*/ 	.byte	0x00, 0xf0, 0x11, 0x00


	//----- nvinfo : EIATTR_SPARSE_MMA_MASK
	.align		4
.L_3897:
        /*0028*/ 	.byte	0x03, 0x50
        /*002a*/ 	.short	0x0000


	//----- nvinfo : EIATTR_MAXREG_COUNT
	.align		4
        /*002c*/ 	.byte	0x03, 0x1b
        /*002e*/ 	.short	0x0080


	//----- nvinfo : EIATTR_EXTERNS
	.align		4
        /*0030*/ 	.byte	0x04, 0x0f
        /*0032*/ 	.short	(.L_3899 - .L_3898)


	//   ....[0]....
	.align		4
.L_3898:
        /*0034*/ 	.word	index@(__assertfail)


	//----- nvinfo : EIATTR_MERCURY_ISA_VERSION
	.align		4
.L_3899:
        /*0038*/ 	.byte	0x03, 0x5f
        /*003a*/ 	.short	0x0101


	//----- nvinfo : EIATTR_VRC_CTA_INIT_COUNT
	.align		4
        /*003c*/ 	.byte	0x02, 0x4a
	.zero		1
	.zero		1


	//----- nvinfo : EIATTR_SYSCALL_OFFSETS
	.align		4
        /*0040*/ 	.byte	0x04, 0x46
        /*0042*/ 	.short	(.L_3901 - .L_3900)


	//   ....[0]....
.L_3900:
        /*0044*/ 	.word	0x00002450


	//   ....[1]....
        /*0048*/ 	.word	0x00003290


	//   ....[2]....
        /*004c*/ 	.word	0x000040d0


	//   ....[3]....
        /*0050*/ 	.word	0x00006680


	//   ....[4]....
        /*0054*/ 	.word	0x000074c0


	//   ....[5]....
        /*0058*/ 	.word	0x00008100


	//   ....[6]....
        /*005c*/ 	.word	0x0000a7f0


	//   ....[7]....
        /*0060*/ 	.word	0x0000b630


	//   ....[8]....
        /*0064*/ 	.word	0x0000c270


	//   ....[9]....
        /*0068*/ 	.word	0x0000e980


	//   ....[10]....
        /*006c*/ 	.word	0x0000f7c0


	//   ....[11]....
        /*0070*/ 	.word	0x000103d0


	//----- nvinfo : EIATTR_EXIT_INSTR_OFFSETS
	.align		4
.L_3901:
        /*0074*/ 	.byte	0x04, 0x1c
        /*0076*/ 	.short	(.L_3903 - .L_3902)


	//   ....[0]....
.L_3902:
        /*0078*/ 	.word	0x0000c550


	//   ....[1]....
        /*007c*/ 	.word	0x0000f960


	//   ....[2]....
        /*0080*/ 	.word	0x0000f980


	//   ....[3]....
        /*0084*/ 	.word	0x0000fa00


	//   ....[4]....
        /*0088*/ 	.word	0x0000fa20


	//   ....[5]....
        /*008c*/ 	.word	0x0000fa40


	//   ....[6]....
        /*0090*/ 	.word	0x0000fad0


	//   ....[7]....
        /*0094*/ 	.word	0x0000fb10


	//   ....[8]....
        /*0098*/ 	.word	0x0000fbb0


	//   ....[9]....
        /*009c*/ 	.word	0x0000fc00


	//   ....[10]....
        /*00a0*/ 	.word	0x0000fc30


	//   ....[11]....
        /*00a4*/ 	.word	0x0000fcf0


	//   ....[12]....
        /*00a8*/ 	.word	0x0000fe60


	//   ....[13]....
        /*00ac*/ 	.word	0x0000ffd0


	//   ....[14]....
        /*00b0*/ 	.word	0x00010140


	//   ....[15]....
        /*00b4*/ 	.word	0x00010160


	//   ....[16]....
        /*00b8*/ 	.word	0x00010180


	//   ....[17]....
        /*00bc*/ 	.word	0x00010230


	//   ....[18]....
        /*00c0*/ 	.word	0x00010270


	//   ....[19]....
        /*00c4*/ 	.word	0x000103e0


	//   ....[20]....
        /*00c8*/ 	.word	0x000104f0


	//   ....[21]....
        /*00cc*/ 	.word	0x00010630


	//   ....[22]....
        /*00d0*/ 	.word	0x00010670


	//----- nvinfo : EIATTR_MAX_THREADS
	.align		4
.L_3903:
        /*00d4*/ 	.byte	0x04, 0x05
        /*00d6*/ 	.short	(.L_3905 - .L_3904)
.L_3904:
        /*00d8*/ 	.word	0x00000080
        /*00dc*/ 	.word	0x00000001
        /*00e0*/ 	.word	0x00000001


	//----- nvinfo : EIATTR_CRS_STACK_SIZE
	.align		4
.L_3905:
        /*00e4*/ 	.byte	0x04, 0x1e
        /*00e6*/ 	.short	(.L_3907 - .L_3906)
.L_3906:
        /*00e8*/ 	.word	0x00000000


	//----- nvinfo : EIATTR_CBANK_PARAM_SIZE
	.align		4
.L_3907:
        /*00ec*/ 	.byte	0x03, 0x19
        /*00ee*/ 	.short	0x0290


	//----- nvinfo : EIATTR_PARAM_CBANK
	.align		4
        /*00f0*/ 	.byte	0x04, 0x0a
        /*00f2*/ 	.short	(.L_3909 - .L_3908)
	.align		4
.L_3908:
        /*00f4*/ 	.word	index@(.nv.constant0._ZN2at6native18elementwise_kernelILi128ELi4EZNS0_15gpu_kernel_implINS0_13BinaryFunctorIlllZZZNS0_18lshift_kernel_cudaERNS_18TensorIteratorBaseEENKUlvE_clEvENKUlvE2_clEvEUlllE_EEEEvS5_RKT_EUliE_EEviT1_)
        /*00f8*/ 	.short	0x0380
        /*00fa*/ 	.short	0x0290


	//----- nvinfo : EIATTR_SW_WAR
	.align		4
.L_3909:
        /*00fc*/ 	.byte	0x04, 0x36
        /*00fe*/ 	.short	(.L_3911 - .L_3910)
.L_3910:
        /*0100*/ 	.word	0x00000008
.L_3911:


//--------------------- .nv.info._ZN2at6native27unrolled_elementwise_kernelINS0_13BinaryFunctorIlllZZZNS0_18lshift_kernel_cudaERNS_18TensorIteratorBaseEENKUlvE_clEvENKUlvE2_clEvEUlllE_EESt5arrayIPcLm3EELi4E23TrivialOffsetCalculatorILi2EjESC_ILi1EjENS0_6memory12LoadWithCastILi2EEENSF_13StoreWithCastILi1EEEEEviT_T0_T2_T3_T4_T5_ --------------------------
	.section	.nv.info._ZN2at6native27unrolled_elementwise_kernelINS0_13BinaryFunctorIlllZZZNS0_18lshift_kernel_cudaERNS_18TensorIteratorBaseEENKUlvE_clEvENKUlvE2_clEvEUlllE_EESt5arrayIPcLm3EELi4E23TrivialOffsetCalculatorILi2EjESC_ILi1EjENS0_6memory12LoadWithCastILi2EEENSF_13StoreWithCastILi1EEEEEviT_T0_T2_T3_T4_T5_,"",@"SHT_CUDA_INFO"
	.sectionflags	@""
	.align	4


	//----- nvinfo : EIATTR_CUDA_API_VERSION
	.align		4
        /*0000*/ 	.byte	0x04, 0x37
        /*0002*/ 	.short	(.L_3913 - .L_3912)
.L_3912:
        /*0004*/ 	.word	0x00000082


	//----- nvinfo : EIATTR_KPARAM_INFO
	.align		4
.L_3913:
        /*0008*/ 	.byte	0x04, 0x17
        /*000a*/ 	.short	(.L_3915 - .L_3914)
.L_3914:
        /*000c*/ 	.word	0x00000000
        /*0010*/ 	.short	0x0006
        /*0012*/ 	.short	0x0030
        /*0014*/ 	.byte	0x00, 0xf0, 0x21, 0x00


	//----- nvinfo : EIATTR_KPARAM_INFO
	.align		4
.L_3915:
        /*0018*/ 	.byte	0x04, 0x17
        /*001a*/ 	.short	(.L_3917 - .L_3916)
.L_3916:
        /*001c*/ 	.word	0x00000000
        /*0020*/ 	.short	0x0005
        /*0022*/ 	.short	0x0024
        /*0024*/ 	.byte	0x00, 0xf0, 0x31, 0x00


	//----- nvinfo : EIATTR_KPARAM_INFO
	.align		4
.L_3917:
        /*0028*/ 	.byte	0x04, 0x17
        /*002a*/ 	.short	(.L_3919 - .L_3918)
.L_3918:
        /*002c*/ 	.word	0x00000000
        /*0030*/ 	.short	0x0004
        /*0032*/ 	.short	0x0021
        /*0034*/ 	.byte	0x00, 0xf0, 0x05, 0x00


	//----- nvinfo : EIATTR_KPARAM_INFO
	.align		4
.L_3919:
        /*0038*/ 	.byte	0x04, 0x17
        /*003a*/ 	.short	(.L_3921 - .L_3920)
.L_3920:
        /*003c*/ 	.word	0x00000000
        /*0040*/ 	.short	0x0003
        /*0042*/ 	.short	0x0020
        /*0044*/ 	.byte	0x00, 0xf0, 0x05, 0x00


	//----- nvinfo : EIATTR_KPARAM_INFO
	.align		4
.L_3921:
        /*0048*/ 	.byte	0x04, 0x17
        /*004a*/ 	.short	(.L_3923 - .L_3922)
.L_3922:
        /*004c*/ 	.word	0x00000000
        /*0050*/ 	.short	0x0002
        /*0052*/ 	.short	0x0008
        /*0054*/ 	.byte	0x00, 0xf0, 0x61, 0x00


	//----- nvinfo : EIATTR_KPARAM_INFO
	.align		4
.L_3923:
        /*0058*/ 	.byte	0x04, 0x17
        /*005a*/ 	.short	(.L_3925 - .L_3924)
.L_3924:
        /*005c*/ 	.word	0x00000000
        /*0060*/ 	.short	0x0001
        /*0062*/ 	.short	0x0004
        /*0064*/ 	.byte	0x00, 0xf0, 0x05, 0x00


	//----- nvinfo : EIATTR_KPARAM_INFO
	.align		4
.L_3925:
        /*0068*/ 	.byte	0x04, 0x17
        /*006a*/ 	.short	(.L_3927 - .L_3926)
.L_3926:
        /*006c*/ 	.word	0x00000000
        /*0070*/ 	.short	0x0000
        /*0072*/ 	.short	0x0000
        /*0074*/ 	.byte	0x00, 0xf0, 0x11, 0x00


	//----- nvinfo : EIATTR_SPARSE_MMA_MASK
	.align		4
.L_3927:
        /*0078*/ 	.byte	0x03, 0x50
        /*007a*/ 	.short	0x0000


	//----- nvinfo : EIATTR_MAXREG_COUNT
	.align		4
        /*007c*/ 	.byte	0x03, 0x1b
        /*007e*/ 	.short	0x00ff


	//----- nvinfo : EIATTR_EXTERNS
	.align		4
        /*0080*/ 	.byte	0x04, 0x0f
        /*0082*/ 	.short	(.L_3929 - .L_3928)


	//   ....[0]....
	.align		4
.L_3928:
        /*0084*/ 	.word	index@(__assertfail)


	//----- nvinfo : EIATTR_MERCURY_ISA_VERSION
	.align		4
.L_3929:
        /*0088*/ 	.byte	0x03, 0x5f
        /*008a*/ 	.short	0x0101


	//----- nvinfo : EIATTR_VRC_CTA_INIT_COUNT
	.align		4
        /*008c*/ 	.byte	0x02, 0x4a
	.zero		1
	.zero		1


	//----- nvinfo : EIATTR_SYSCALL_OFFSETS
	.align		4
        /*0090*/ 	.byte	0x04, 0x46
        /*0092*/ 	.short	(.L_3931 - .L_3930)


	//   ....[0]....
.L_3930:
        /*0094*/ 	.word	0x00000e40


	//   ....[1]....
        /*0098*/ 	.word	0x00001cb0


	//   ....[2]....
        /*009c*/ 	.word	0x00002c50


	//   ....[3]....
        /*00a0*/ 	.word	0x00003ac0


	//   ....[4]....
        /*00a4*/ 	.word	0x000049b0


	//   ....[5]....
        /*00a8*/ 	.word	0x00005820


	//   ....[6]....
        /*00ac*/ 	.word	0x00006710


	//   ....[7]....
        /*00b0*/ 	.word	0x00007580


	//   ....[8]....
        /*00b4*/ 	.word	0x000084c0


	//   ....[9]....
        /*00b8*/ 	.word	0x000091d0


	//   ....[10]....
        /*00bc*/ 	.word	0x0000a050


	//   ....[11]....
        /*00c0*/ 	.word	0x0000aeb0


	//----- nvinfo : EIATTR_EXIT_INSTR_OFFSETS
	.align		4
.L_3931:
        /*00c4*/ 	.byte	0x04, 0x1c
        /*00c6*/ 	.short	(.L_3933 - .L_3932)


	//   ....[0]....
.L_3932:
        /*00c8*/ 	.word	0x0000a320


	//   ....[1]....
        /*00cc*/ 	.word	0x0000a450


	//   ....[2]....
        /*00d0*/ 	.word	0x0000a470


	//   ....[3]....
        /*00d4*/ 	.word	0x0000a4f0


	//   ....[4]....
        /*00d8*/ 	.word	0x0000a510


	//   ....[5]....
        /*00dc*/ 	.word	0x0000a530


	//   ....[6]....
        /*00e0*/ 	.word	0x0000a5c0


	//   ....[7]....
        /*00e4*/ 	.word	0x0000a600


	//   ....[8]....
        /*00e8*/ 	.word	0x0000a6a0


	//   ....[9]....
        /*00ec*/ 	.word	0x0000a6f0


	//   ....[10]....
        /*00f0*/ 	.word	0x0000a720


	//   ....[11]....
        /*00f4*/ 	.word	0x0000a7e0


	//   ....[12]....
        /*00f8*/ 	.word	0x0000a950


	//   ....[13]....
        /*00fc*/ 	.word	0x0000aac0


	//   ....[14]....
        /*0100*/ 	.word	0x0000ac20


	//   ....[15]....
        /*0104*/ 	.word	0x0000ac40


	//   ....[16]....
        /*0108*/ 	.word	0x0000ac60


	//   ....[17]....
        /*010c*/ 	.word	0x0000ad10


	//   ....[18]....
        /*0110*/ 	.word	0x0000ad50


	//   ....[19]....
        /*0114*/ 	.word	0x0000aec0


	//   ....[20]....
        /*0118*/ 	.word	0x0000afd0


	//   ....[21]....
        /*011c*/ 	.word	0x0000b110


	//   ....[22]....
        /*0120*/ 	.word	0x0000b150


	//----- nvinfo : EIATTR_MAX_THREADS
	.align		4
.L_3933:
        /*0124*/ 	.byte	0x04, 0x05
        /*0126*/ 	.short	(.L_3935 - .L_3934)
.L_3934:
        /*0128*/ 	.word	0x00000080
        /*012c*/ 	.word	0x00000001
        /*0130*/ 	.word	0x00000001


	//----- nvinfo : EIATTR_CRS_STACK_SIZE
	.align		4
.L_3935:
        /*0134*/ 	.byte	0x04, 0x1e
        /*0136*/ 	.short	(.L_3937 - .L_3936)
.L_3936:
        /*0138*/ 	.word	0x00000000


	//----- nvinfo : EIATTR_CBANK_PARAM_SIZE
	.align		4
.L_3937:
        /*013c*/ 	.byte	0x03, 0x19
        /*013e*/ 	.short	0x0038


	//----- nvinfo : EIATTR_PARAM_CBANK
	.align		4
        /*0140*/ 	.byte	0x04, 0x0a
        /*0142*/ 	.short	(.L_3939 - .L_3938)
	.align		4
.L_3938:
        /*0144*/ 	.word	index@(.nv.constant0._ZN2at6native27unrolled_elementwise_kernelINS0_13BinaryFunctorIlllZZZNS0_18lshift_kernel_cudaERNS_18TensorIteratorBaseEENKUlvE_clEvENKUlvE2_clEvEUlllE_EESt5arrayIPcLm3EELi4E23TrivialOffsetCalculatorILi2EjESC_ILi1EjENS0_6memory12LoadWithCastILi2EEENSF_13StoreWithCastILi1EEEEEviT_T0_T2_T3_T4_T5_)
        /*0148*/ 	.short	0x0380
        /*014a*/ 	.short	0x0038


	//----- nvinfo : EIATTR_SW_WAR
	.align		4
.L_3939:
        /*014c*/ 	.byte	0x04, 0x36
        /*014e*/ 	.short	(.L_3941 - .L_3940)
.L_3940:
        /*0150*/ 	.word	0x00000008
.L_3941:


//--------------------- .nv.info._ZN2at6native18elementwise_kernelILi128ELi2EZNS0_22gpu_kernel_impl_nocastINS0_13BinaryFunctorIlllZZZNS0_18lshift_kernel_cudaERNS_18TensorIteratorBaseEENKUlvE_clEvENKUlvE2_clEvEUlllE_EEEEvS5_RKT_EUliE_EEviT1_ --------------------------
	.section	.nv.info._ZN2at6native18elementwise_kernelILi128ELi2EZNS0_22gpu_kernel_impl_nocastINS0_13BinaryFunctorIlllZZZNS0_18lshift_kernel_cudaERNS_18TensorIteratorBaseEENKUlvE_clEvENKUlvE2_clEvEUlllE_EEEEvS5_RKT_EUliE_EEviT1_,"",@"SHT_CUDA_INFO"
	.sectionflags	@""
	.align	4


	//----- nvinfo : EIATTR_CUDA_API_VERSION
	.align		4
        /*0000*/ 	.byte	0x04, 0x37
        /*0002*/ 	.short	(.L_3943 - .L_3942)
.L_3942:
        /*0004*/ 	.word	0x00000082


	//----- nvinfo : EIATTR_KPARAM_INFO
	.align		4
.L_3943:
        /*0008*/ 	.byte	0x04, 0x17
        /*000a*/ 	.short	(.L_3945 - .L_3944)
.L_3944:
        /*000c*/ 	.word	0x00000000
        /*0010*/ 	.short	0x0001
        /*0012*/ 	.short	0x0008
        /*0014*/ 	.byte	0x00, 0xf0, 0x21, 0x0a


	//----- nvinfo : EIATTR_KPARAM_INFO
	.align		4
.L_3945:
        /*0018*/ 	.byte	0x04, 0x17
        /*001a*/ 	.short	(.L_3947 - .L_3946)
.L_3946:
        /*001c*/ 	.word	0x00000000
        /*0020*/ 	.short	0x0000
        /*0022*/ 	.short	0x0000
        /*0024*/ 	.byte	0x00, 0xf0, 0x11, 0x00


	//----- nvinfo : EIATTR_SPARSE_MMA_MASK
	.align		4
.L_3947:
        /*0028*/ 	.byte	0x03, 0x50
        /*002a*/ 	.short	0x0000


	//----- nvinfo : EIATTR_MAXREG_COUNT
	.align		4
        /*002c*/ 	.byte	0x03, 0x1b
        /*002e*/ 	.short	0x0080


	//----- nvinfo : EIATTR_MERCURY_ISA_VERSION
	.align		4
        /*0030*/ 	.byte	0x03, 0x5f
        /*0032*/ 	.short	0x0101


	//----- nvinfo : EIATTR_VRC_CTA_INIT_COUNT
	.align		4
        /*0034*/ 	.byte	0x02, 0x4a
	.zero		1
	.zero		1


	//----- nvinfo : EIATTR_EXIT_INSTR_OFFSETS
	.align		4
        /*0038*/ 	.byte	0x04, 0x1c
        /*003a*/ 	.short	(.L_3949 - .L_3948)


	//   ....[0]....
.L_3948:
        /*003c*/ 	.word	0x000001c0


	//   ....[1]....
        /*0040*/ 	.word	0x00000290


	//   ....[2]....
        /*0044*/ 	.word	0x00001a10


	//   ....[3]....
        /*0048*/ 	.word	0x000030f0


	//----- nvinfo : EIATTR_MAX_THREADS
	.align		4
.L_3949:
        /*004c*/ 	.byte	0x04, 0x05
        /*004e*/ 	.short	(.L_3951 - .L_3950)
.L_3950:
        /*0050*/ 	.word	0x00000080
        /*0054*/ 	.word	0x00000001
        /*0058*/ 	.word	0x00000001


	//----- nvinfo : EIATTR_CRS_STACK_SIZE
	.align		4
.L_3951:
        /*005c*/ 	.byte	0x04, 0x1e
        /*005e*/ 	.short	(.L_3953 - .L_3952)
.L_3952:
        /*0060*/ 	.word	0x00000000


	//----- nvinfo : EIATTR_CBANK_PARAM_SIZE
	.align		4
.L_3953:
        /*0064*/ 	.byte	0x03, 0x19
        /*0066*/ 	.short	0x0290


	//----- nvinfo : EIATTR_PARAM_CBANK
	.align		4
        /*0068*/ 	.byte	0x04, 0x0a
        /*006a*/ 	.short	(.L_3955 - .L_3954)
	.align		4
.L_3954:
        /*006c*/ 	.word	index@(.nv.constant0._ZN2at6native18elementwise_kernelILi128ELi2EZNS0_22gpu_kernel_impl_nocastINS0_13BinaryFunctorIlllZZZNS0_18lshift_kernel_cudaERNS_18TensorIteratorBaseEENKUlvE_clEvENKUlvE2_clEvEUlllE_EEEEvS5_RKT_EUliE_EEviT1_)
        /*0070*/ 	.short	0x0380
        /*0072*/ 	.short	0x0290


	//----- nvinfo : EIATTR_SW_WAR
	.align		4
.L_3955:
        /*0074*/ 	.byte	0x04, 0x36
        /*0076*/ 	.short	(.L_3957 - .L_3956)
.L_3956:
        /*0078*/ 	.word	0x00000008
.L_3957:


//--------------------- .nv.info._ZN2at6native27unrolled_elementwise_kernelINS0_13BinaryFunctorIlllZZZNS0_18lshift_kernel_cudaERNS_18TensorIteratorBaseEENKUlvE_clEvENKUlvE2_clEvEUlllE_EESt5arrayIPcLm3EELi4E23TrivialOffsetCalculatorILi2EjESC_ILi1EjENS0_6memory15LoadWithoutCastENSF_16StoreWithoutCastEEEviT_T0_T2_T3_T4_T5_ --------------------------
	.section	.nv.info._ZN2at6native27unrolled_elementwise_kernelINS0_13BinaryFunctorIlllZZZNS0_18lshift_kernel_cudaERNS_18TensorIteratorBaseEENKUlvE_clEvENKUlvE2_clEvEUlllE_EESt5arrayIPcLm3EELi4E23TrivialOffsetCalculatorILi2EjESC_ILi1EjENS0_6memory15LoadWithoutCastENSF_16StoreWithoutCastEEEviT_T0_T2_T3_T4_T5_,"",@"SHT_CUDA_INFO"
	.sectionflags	@""
	.align	4


	//----- nvinfo : EIATTR_CUDA_API_VERSION
	.align		4
        /*0000*/ 	.byte	0x04, 0x37
        /*0002*/ 	.short	(.L_3959 - .L_3958)
.L_3958:
        /*0004*/ 	.word	0x00000082


	//----- nvinfo : EIATTR_KPARAM_INFO
	.align		4
.L_3959:
        /*0008*/ 	.byte	0x04, 0x17
        /*000a*/ 	.short	(.L_3961 - .L_3960)
.L_3960:
        /*000c*/ 	.word	0x00000000
        /*0010*/ 	.short	0x0006
        /*0012*/ 	.short	0x0023
        /*0014*/ 	.byte	0x00, 0xf0, 0x05, 0x00


	//----- nvinfo : EIATTR_KPARAM_INFO
	.align		4
.L_3961:
        /*0018*/ 	.byte	0x04, 0x17
        /*001a*/ 	.short	(.L_3963 - .L_3962)
.L_3962:
        /*001c*/ 	.word	0x00000000
        /*0020*/ 	.short	0x0005
        /*0022*/ 	.short	0x0022
        /*0024*/ 	.byte	0x00, 0xf0, 0x05, 0x00


	//----- nvinfo : EIATTR_KPARAM_INFO
	.align		4
.L_3963:
        /*0028*/ 	.byte	0x04, 0x17
        /*002a*/ 	.short	(.L_3965 - .L_3964)
.L_3964:
        /*002c*/ 	.word	0x00000000
        /*0030*/ 	.short	0x0004
        /*0032*/ 	.short	0x0021
        /*0034*/ 	.byte	0x00, 0xf0, 0x05, 0x00


	//----- nvinfo : EIATTR_KPARAM_INFO
	.align		4
.L_3965:
        /*0038*/ 	.byte	0x04, 0x17
        /*003a*/ 	.short	(.L_3967 - .L_3966)
.L_3966:
        /*003c*/ 	.word	0x00000000
        /*0040*/ 	.short	0x0003
        /*0042*/ 	.short	0x0020
        /*0044*/ 	.byte	0x00, 0xf0, 0x05, 0x00


	//----- nvinfo : EIATTR_KPARAM_INFO
	.align		4
.L_3967:
        /*0048*/ 	.byte	0x04, 0x17
        /*004a*/ 	.short	(.L_3969 - .L_3968)
.L_3968:
        /*004c*/ 	.word	0x00000000
        /*0050*/ 	.short	0x0002
        /*0052*/ 	.short	0x0008
        /*0054*/ 	.byte	0x00, 0xf0, 0x61, 0x00


	//----- nvinfo : EIATTR_KPARAM_INFO
	.align		4
.L_3969:
        /*0058*/ 	.byte	0x04, 0x17
        /*005a*/ 	.short	(.L_3971 - .L_3970)
.L_3970:
        /*005c*/ 	.word	0x00000000
        /*0060*/ 	.short	0x0001
        /*0062*/ 	.short	0x0004
        /*0064*/ 	.byte	0x00, 0xf0, 0x05, 0x00


	//----- nvinfo : EIATTR_KPARAM_INFO
	.align		4
.L_3971:
        /*0068*/ 	.byte	0x04, 0x17
        /*006a*/ 	.short	(.L_3973 - .L_3972)
.L_3972:
        /*006c*/ 	.word	0x00000000
        /*0070*/ 	.short	0x0000
        /*0072*/ 	.short	0x0000
        /*0074*/ 	.byte	0x00, 0xf0, 0x11, 0x00


	//----- nvinfo : EIATTR_SPARSE_MMA_MASK
	.align		4
.L_3973:
        /*0078*/ 	.byte	0x03, 0x50
        /*007a*/ 	.short	0x0000


	//----- nvinfo : EIATTR_MAXREG_COUNT
	.align		4
        /*007c*/ 	.byte	0x03, 0x1b
        /*007e*/ 	.short	0x00ff


	//----- nvinfo : EIATTR_MERCURY_ISA_VERSION
	.align		4
        /*0080*/ 	.byte	0x03, 0x5f
        /*0082*/ 	.short	0x0101


	//----- nvinfo : EIATTR_VRC_CTA_INIT_COUNT
	.align		4
        /*0084*/ 	.byte	0x02, 0x4a
	.zero		1
	.zero		1


	//----- nvinfo : EIATTR_EXIT_INSTR_OFFSETS
	.align		4
        /*0088*/ 	.byte	0x04, 0x1c
        /*008a*/ 	.short	(.L_3975 - .L_3974)


	//   ....[0]....
.L_3974:
        /*008c*/ 	.word	0x00000650


	//   ....[1]....
        /*0090*/ 	.word	0x000006a0


	//----- nvinfo : EIATTR_MAX_THREADS
	.align		4
.L_3975:
        /*0094*/ 	.byte	0x04, 0x05
        /*0096*/ 	.short	(.L_3977 - .L_3976)
.L_3976:
        /*0098*/ 	.word	0x00000080
        /*009c*/ 	.word	0x00000001
        /*00a0*/ 	.word	0x00000001


	//----- nvinfo : EIATTR_CRS_STACK_SIZE
	.align		4
.L_3977:
        /*00a4*/ 	.byte	0x04, 0x1e
        /*00a6*/ 	.short	(.L_3979 - .L_3978)
.L_3978:
        /*00a8*/ 	.word	0x00000000


	//----- nvinfo : EIATTR_CBANK_PARAM_SIZE
	.align		4
.L_3979:
        /*00ac*/ 	.byte	0x03, 0x19
        /*00ae*/ 	.short	0x0024


	//----- nvinfo : EIATTR_PARAM_CBANK
	.align		4
        /*00b0*/ 	.byte	0x04, 0x0a
        /*00b2*/ 	.short	(.L_3981 - .L_3980)
	.align		4
.L_3980:
        /*00b4*/ 	.word	index@(.nv.constant0._ZN2at6native27unrolled_elementwise_kernelINS0_13BinaryFunctorIlllZZZNS0_18lshift_kernel_cudaERNS_18TensorIteratorBaseEENKUlvE_clEvENKUlvE2_clEvEUlllE_EESt5arrayIPcLm3EELi4E23TrivialOffsetCalculatorILi2EjESC_ILi1EjENS0_6memory15LoadWithoutCastENSF_16StoreWithoutCastEEEviT_T0_T2_T3_T4_T5_)
        /*00b8*/ 	.short	0x0380
        /*00ba*/ 	.short	0x0024


	//----- nvinfo : EIATTR_SW_WAR
	.align		4
.L_3981:
        /*00bc*/ 	.byte	0x04, 0x36
        /*00be*/ 	.short	(.L_3983 - .L_3982)
.L_3982:
        /*00c0*/ 	.word	0x00000008
.L_3983:


//--------------------- .nv.info._ZN2at6native29vectorized_elementwise_kernelILi2ENS0_13BinaryFunctorIlllZZZNS0_18lshift_kernel_cudaERNS_18TensorIteratorBaseEENKUlvE_clEvENKUlvE2_clEvEUlllE_EESt5arrayIPcLm3EEEEviT0_T1_ --------------------------
	.section	.nv.info._ZN2at6native29vectorized_elementwise_kernelILi2ENS0_13BinaryFunctorIlllZZZNS0_18lshift_kernel_cudaERNS_18TensorIteratorBaseEENKUlvE_clEvENKUlvE2_clEvEUlllE_EESt5arrayIPcLm3EEEEviT0_T1_,"",@"SHT_CUDA_INFO"
	.sectionflags	@""
	.align	4


	//----- nvinfo : EIATTR_CUDA_API_VERSION
	.align		4
        /*0000*/ 	.byte	0x04, 0x37
        /*0002*/ 	.short	(.L_3985 - .L_3984)
.L_3984:
        /*0004*/ 	.word	0x00000082


	//----- nvinfo : EIATTR_KPARAM_INFO
	.align		4
.L_3985:
        /*0008*/ 	.byte	0x04, 0x17
        /*000a*/ 	.short	(.L_3987 - .L_3986)
.L_3986:
        /*000c*/ 	.word	0x00000000
        /*0010*/ 	.short	0x0002
        /*0012*/ 	.short	0x0008
        /*0014*/ 	.byte	0x00, 0xf0, 0x61, 0x00


	//----- nvinfo : EIATTR_KPARAM_INFO
	.align		4
.L_3987:
        /*0018*/ 	.byte	0x04, 0x17
        /*001a*/ 	.short	(.L_3989 - .L_3988)
.L_3988:
        /*001c*/ 	.word	0x00000000
        /*0020*/ 	.short	0x0001
        /*0022*/ 	.short	0x0004
        /*0024*/ 	.byte	0x00, 0xf0, 0x05, 0x00


	//----- nvinfo : EIATTR_KPARAM_INFO
	.align		4
.L_3989:
        /*0028*/ 	.byte	0x04, 0x17
        /*002a*/ 	.short	(.L_3991 - .L_3990)
.L_3990:
        /*002c*/ 	.word	0x00000000
        /*0030*/ 	.short	0x0000
        /*0032*/ 	.short	0x0000
        /*0034*/ 	.byte	0x00, 0xf0, 0x11, 0x00


	//----- nvinfo : EIATTR_SPARSE_MMA_MASK
	.align		4
.L_3991:
        /*0038*/ 	.byte	0x03, 0x50
        /*003a*/ 	.short	0x0000


	//----- nvinfo : EIATTR_MAXREG_COUNT
	.align		4
        /*003c*/ 	.byte	0x03, 0x1b
        /*003e*/ 	.short	0x00ff


	//----- nvinfo : EIATTR_MERCURY_ISA_VERSION
	.align		4
        /*0040*/ 	.byte	0x03, 0x5f
        /*0042*/ 	.short	0x0101


	//----- nvinfo : EIATTR_VRC_CTA_INIT_COUNT
	.align		4
        /*0044*/ 	.byte	0x02, 0x4a
	.zero		1
	.zero		1


	//----- nvinfo : EIATTR_EXIT_INSTR_OFFSETS
	.align		4
        /*0048*/ 	.byte	0x04, 0x1c
        /*004a*/ 	.short	(.L_3993 - .L_3992)


	//   ....[0]....
.L_3992:
        /*004c*/ 	.word	0x00000c80


	//   ....[1]....
        /*0050*/ 	.word	0x00000cd0


	//   ....[2]....
        /*0054*/ 	.word	0x00001230


	//----- nvinfo : EIATTR_MAX_THREADS
	.align		4
.L_3993:
        /*0058*/ 	.byte	0x04, 0x05
        /*005a*/ 	.short	(.L_3995 - .L_3994)
.L_3994:
        /*005c*/ 	.word	0x00000080
        /*0060*/ 	.word	0x00000001
        /*0064*/ 	.word	0x00000001


	//----- nvinfo : EIATTR_CRS_STACK_SIZE
	.align		4
.L_3995:
        /*0068*/ 	.byte	0x04, 0x1e
        /*006a*/ 	.short	(.L_3997 - .L_3996)
.L_3996:
        /*006c*/ 	.word	0x00000000


	//----- nvinfo : EIATTR_CBANK_PARAM_SIZE
	.align		4
.L_3997:
        /*0070*/ 	.byte	0x03, 0x19
        /*0072*/ 	.short	0x0020


	//----- nvinfo : EIATTR_PARAM_CBANK
	.align		4
        /*0074*/ 	.byte	0x04, 0x0a
        /*0076*/ 	.short	(.L_3999 - .L_3998)
	.align		4
.L_3998:
        /*0078*/ 	.word	index@(.nv.constant0._ZN2at6native29vectorized_elementwise_kernelILi2ENS0_13BinaryFunctorIlllZZZNS0_18lshift_kernel_cudaERNS_18TensorIteratorBaseEENKUlvE_clEvENKUlvE2_clEvEUlllE_EESt5arrayIPcLm3EEEEviT0_T1_)
        /*007c*/ 	.short	0x0380
        /*007e*/ 	.short	0x0020


	//----- nvinfo : EIATTR_SW_WAR
	.align		4
.L_3999:
        /*0080*/ 	.byte	0x04, 0x36
        /*0082*/ 	.short	(.L_4001 - .L_4000)
.L_4000:
        /*0084*/ 	.word	0x00000008
.L_4001:


//--------------------- .nv.info._ZN2at6native29vectorized_elementwise_kernelILi4ENS0_13BinaryFunctorIlllZZZNS0_18lshift_kernel_cudaERNS_18TensorIteratorBaseEENKUlvE_clEvENKUlvE2_clEvEUlllE_EESt5arrayIPcLm3EEEEviT0_T1_ --------------------------
	.section	.nv.info._ZN2at6native29vectorized_elementwise_kernelILi4ENS0_13BinaryFunctorIlllZZZNS0_18lshift_kernel_cudaERNS_18TensorIteratorBaseEENKUlvE_clEvENKUlvE2_clEvEUlllE_EESt5arrayIPcLm3EEEEviT0_T1_,"",@"SHT_CUDA_INFO"
	.sectionflags	@""
	.align	4


	//----- nvinfo : EIATTR_CUDA_API_VERSION
	.align		4
        /*0000*/ 	.byte	0x04, 0x37
        /*0002*/ 	.short	(.L_4003 - .L_4002)
.L_4002:
        /*0004*/ 	.word	0x00000082


	//----- nvinfo : EIATTR_KPARAM_INFO
	.align		4
.L_4003:
        /*0008*/ 	.byte	0x04, 0x17
        /*000a*/ 	.short	(.L_4005 - .L_4004)
.L_4004:
        /*000c*/ 	.word	0x00000000
        /*0010*/ 	.short	0x0002
        /*0012*/ 	.short	0x0008
        /*0014*/ 	.byte	0x00, 0xf0, 0x61, 0x00


	//----- nvinfo : EIATTR_KPARAM_INFO
	.align		4
.L_4005:
        /*0018*/ 	.byte	0x04, 0x17
        /*001a*/ 	.short	(.L_4007 - .L_4006)
.L_4006:
        /*001c*/ 	.word	0x00000000
        /*0020*/ 	.short	0x0001
        /*0022*/ 	.short	0x0004
        /*0024*/ 	.byte	0x00, 0xf0, 0x05, 0x00


	//----- nvinfo : EIATTR_KPARAM_INFO
	.align		4
.L_4007:
        /*0028*/ 	.byte	0x04, 0x17
        /*002a*/ 	.short	(.L_4009 - .L_4008)
.L_4008:
        /*002c*/ 	.word	0x00000000
        /*0030*/ 	.short	0x0000
        /*0032*/ 	.short	0x0000
        /*0034*/ 	.byte	0x00, 0xf0, 0x11, 0x00


	//----- nvinfo : EIATTR_SPARSE_MMA_MASK
	.align		4
.L_4009:
        /*0038*/ 	.byte	0x03, 0x50
        /*003a*/ 	.short	0x0000


	//----- nvinfo : EIATTR_MAXREG_COUNT
	.align		4
        /*003c*/ 	.byte	0x03, 0x1b
        /*003e*/ 	.short	0x00ff


	//----- nvinfo : EIATTR_MERCURY_ISA_VERSION
	.align		4
        /*0040*/ 	.byte	0x03, 0x5f
        /*0042*/ 	.short	0x0101


	//----- nvinfo : EIATTR_VRC_CTA_INIT_COUNT
	.align		4
        /*0044*/ 	.byte	0x02, 0x4a
	.zero		1
	.zero		1


	//----- nvinfo : EIATTR_EXIT_INSTR_OFFSETS
	.align		4
        /*0048*/ 	.byte	0x04, 0x1c
        /*004a*/ 	.short	(.L_4011 - .L_4010)


	//   ....[0]....
.L_4010:
        /*004c*/ 	.word	0x00000c80


	//   ....[1]....
        /*0050*/ 	.word	0x00000cd0


	//   ....[2]....
        /*0054*/ 	.word	0x000011c0


	//----- nvinfo : EIATTR_MAX_THREADS
	.align		4
.L_4011:
        /*0058*/ 	.byte	0x04, 0x05
        /*005a*/ 	.short	(.L_4013 - .L_4012)
.L_4012:
        /*005c*/ 	.word	0x00000080
        /*0060*/ 	.word	0x00000001
        /*0064*/ 	.word	0x00000001


	//----- nvinfo : EIATTR_CRS_STACK_SIZE
	.align		4
.L_4013:
        /*0068*/ 	.byte	0x04, 0x1e
        /*006a*/ 	.short	(.L_4015 - .L_4014)
.L_4014:
        /*006c*/ 	.word	0x00000000


	//----- nvinfo : EIATTR_CBANK_PARAM_SIZE
	.align		4
.L_4015:
        /*0070*/ 	.byte	0x03, 0x19
        /*0072*/ 	.short	0x0020


	//----- nvinfo : EIATTR_PARAM_CBANK
	.align		4
        /*0074*/ 	.byte	0x04, 0x0a
        /*0076*/ 	.short	(.L_4017 - .L_4016)
	.align		4
.L_4016:
        /*0078*/ 	.word	index@(.nv.constant0._ZN2at6native29vectorized_elementwise_kernelILi4ENS0_13BinaryFunctorIlllZZZNS0_18lshift_kernel_cudaERNS_18TensorIteratorBaseEENKUlvE_clEvENKUlvE2_clEvEUlllE_EESt5arrayIPcLm3EEEEviT0_T1_)
        /*007c*/ 	.short	0x0380
        /*007e*/ 	.short	0x0020


	//----- nvinfo : EIATTR_SW_WAR
	.align		4
.L_4017:
        /*0080*/ 	.byte	0x04, 0x36
        /*0082*/ 	.short	(.L_4019 - .L_4018)
.L_4018:
        /*0084*/ 	.word	0x00000008
.L_4019:


//--------------------- .nv.info._ZN2at6native29vectorized_elementwise_kernelILi8ENS0_13BinaryFunctorIlllZZZNS0_18lshift_kernel_cudaERNS_18TensorIteratorBaseEENKUlvE_clEvENKUlvE2_clEvEUlllE_EESt5arrayIPcLm3EEEEviT0_T1_ --------------------------
	.section	.nv.info._ZN2at6native29vectorized_elementwise_kernelILi8ENS0_13BinaryFunctorIlllZZZNS0_18lshift_kernel_cudaERNS_18TensorIteratorBaseEENKUlvE_clEvENKUlvE2_clEvEUlllE_EESt5arrayIPcLm3EEEEviT0_T1_,"",@"SHT_CUDA_INFO"
	.sectionflags	@""
	.align	4


	//----- nvinfo : EIATTR_CUDA_API_VERSION
	.align		4
        /*0000*/ 	.byte	0x04, 0x37
        /*0002*/ 	.short	(.L_4021 - .L_4020)
.L_4020:
        /*0004*/ 	.word	0x00000082


	//----- nvinfo : EIATTR_KPARAM_INFO
	.align		4
.L_4021:
        /*0008*/ 	.byte	0x04, 0x17
        /*000a*/ 	.short	(.L_4023 - .L_4022)
.L_4022:
        /*000c*/ 	.word	0x00000000
        /*0010*/ 	.short	0x0002
        /*0012*/ 	.short	0x0008
        /*0014*/ 	.byte	0x00, 0xf0, 0x61, 0x00


	//----- nvinfo : EIATTR_KPARAM_INFO
	.align		4
.L_4023:
        /*0018*/ 	.byte	0x04, 0x17
        /*001a*/ 	.short	(.L_4025 - .L_4024)
.L_4024:
        /*001c*/ 	.word	0x00000000
        /*0020*/ 	.short	0x0001
        /*0022*/ 	.short	0x0004
        /*0024*/ 	.byte	0x00, 0xf0, 0x05, 0x00


	//----- nvinfo : EIATTR_KPARAM_INFO
	.align		4
.L_4025:
        /*0028*/ 	.byte	0x04, 0x17
        /*002a*/ 	.short	(.L_4027 - .L_4026)
.L_4026:
        /*002c*/ 	.word	0x00000000
        /*0030*/ 	.short	0x0000
        /*0032*/ 	.short	0x0000
        /*0034*/ 	.byte	0x00, 0xf0, 0x11, 0x00


	//----- nvinfo : EIATTR_SPARSE_MMA_MASK
	.align		4
.L_4027:
        /*0038*/ 	.byte	0x03, 0x50
        /*003a*/ 	.short	0x0000


	//----- nvinfo : EIATTR_MAXREG_COUNT
	.align		4
        /*003c*/ 	.byte	0x03, 0x1b
        /*003e*/ 	.short	0x00ff


	//----- nvinfo : EIATTR_MERCURY_ISA_VERSION
	.align		4
        /*0040*/ 	.byte	0x03, 0x5f
        /*0042*/ 	.short	0x0101


	//----- nvinfo : EIATTR_VRC_CTA_INIT_COUNT
	.align		4
        /*0044*/ 	.byte	0x02, 0x4a
	.zero		1
	.zero		1


	//----- nvinfo : EIATTR_EXIT_INSTR_OFFSETS
	.align		4
        /*0048*/ 	.byte	0x04, 0x1c
        /*004a*/ 	.short	(.L_4029 - .L_4028)


	//   ....[0]....
.L_4028:
        /*004c*/ 	.word	0x00000010


	//----- nvinfo : EIATTR_MAX_THREADS
	.align		4
.L_4029:
        /*0050*/ 	.byte	0x04, 0x05
        /*0052*/ 	.short	(.L_4031 - .L_4030)
.L_4030:
        /*0054*/ 	.word	0x00000080
        /*0058*/ 	.word	0x00000001
        /*005c*/ 	.word	0x00000001


	//----- nvinfo : EIATTR_CBANK_PARAM_SIZE
	.align		4
.L_4031:
        /*0060*/ 	.byte	0x03, 0x19
        /*0062*/ 	.short	0x0020


	//----- nvinfo : EIATTR_PARAM_CBANK
	.align		4
        /*0064*/ 	.byte	0x04, 0x0a
        /*0066*/ 	.short	(.L_4033 - .L_4032)
	.align		4
.L_4032:
        /*0068*/ 	.word	index@(.nv.constant0._ZN2at6native29vectorized_elementwise_kernelILi8ENS0_13BinaryFunctorIlllZZZNS0_18lshift_kernel_cudaERNS_18TensorIteratorBaseEENKUlvE_clEvENKUlvE2_clEvEUlllE_EESt5arrayIPcLm3EEEEviT0_T1_)
        /*006c*/ 	.short	0x0380
        /*006e*/ 	.short	0x0020


	//----- nvinfo : EIATTR_SW_WAR
	.align		4
.L_4033:
        /*0070*/ 	.byte	0x04, 0x36
        /*0072*/ 	.short	(.L_4035 - .L_4034)
.L_4034:
        /*0074*/ 	.word	0x00000008
.L_4035:


//--------------------- .nv.info._ZN2at6native18elementwise_kernelILi128ELi4EZNS0_15gpu_kernel_implINS0_13BUnaryFunctorIlllZZZNS0_18lshift_kernel_cudaERNS_18TensorIteratorBaseEENKUlvE_clEvENKUlvE2_clEvEUlllE_EEEEvS5_RKT_EUliE_EEviT1_ --------------------------
	.section	.nv.info._ZN2at6native18elementwise_kernelILi128ELi4EZNS0_15gpu_kernel_implINS0_13BUnaryFunctorIlllZZZNS0_18lshift_kernel_cudaERNS_18TensorIteratorBaseEENKUlvE_clEvENKUlvE2_clEvEUlllE_EEEEvS5_RKT_EUliE_EEviT1_,"",@"SHT_CUDA_INFO"
	.sectionflags	@""
	.align	4


	//----- nvinfo : EIATTR_CUDA_API_VERSION
	.align		4
        /*0000*/ 	.byte	0x04, 0x37
        /*0002*/ 	.short	(.L_4037 - .L_4036)
.L_4036:
        /*0004*/ 	.word	0x00000082


	//----- nvinfo : EIATTR_KPARAM_INFO
	.align		4
.L_4037:
        /*0008*/ 	.byte	0x04, 0x17
        /*000a*/ 	.short	(.L_4039 - .L_4038)
.L_4038:
        /*000c*/ 	.word	0x00000000
        /*0010*/ 	.short	0x0001
        /*0012*/ 	.short	0x0008
        /*0014*/ 	.byte	0x00, 0xf0, 0xa1, 0x08


	//----- nvinfo : EIATTR_KPARAM_INFO
	.align		4
.L_4039:
        /*0018*/ 	.byte	0x04, 0x17
        /*001a*/ 	.short	(.L_4041 - .L_4040)
.L_4040:
        /*001c*/ 	.word	0x00000000
        /*0020*/ 	.short	0x0000
        /*0022*/ 	.short	0x0000
        /*0024*/ 	.byte	0x00, 0xf0, 0x11, 0x00


	//----- nvinfo : EIATTR_SPARSE_MMA_MASK
	.align		4
.L_4041:
        /*0028*/ 	.byte	0x03, 0x50
        /*002a*/ 	.short	0x0000


	//----- nvinfo : EIATTR_MAXREG_COUNT
	.align		4
        /*002c*/ 	.byte	0x03, 0x1b
        /*002e*/ 	.short	0x0080


	//----- nvinfo : EIATTR_EXTERNS
	.align		4
        /*0030*/ 	.byte	0x04, 0x0f
        /*0032*/ 	.short	(.L_4043 - .L_4042)


	//   ....[0]....
	.align		4
.L_4042:
        /*0034*/ 	.word	index@(__assertfail)


	//----- nvinfo : EIATTR_MERCURY_ISA_VERSION
	.align		4
.L_4043:
        /*0038*/ 	.byte	0x03, 0x5f
        /*003a*/ 	.short	0x0101


	//----- nvinfo : EIATTR_VRC_CTA_INIT_COUNT
	.align		4
        /*003c*/ 	.byte	0x02, 0x4a
	.zero		1
	.zero		1


	//----- nvinfo : EIATTR_SYSCALL_OFFSETS
	.align		4
        /*0040*/ 	.byte	0x04, 0x46
        /*0042*/ 	.short	(.L_4045 - .L_4044)


	//   ....[0]....
.L_4044:
        /*0044*/ 	.word	0x00002110


	//   ....[1]....
        /*0048*/ 	.word	0x00002f60


	//   ....[2]....
        /*004c*/ 	.word	0x000051e0


	//   ....[3]....
        /*0050*/ 	.word	0x00005e30


	//   ....[4]....
        /*0054*/ 	.word	0x000081f0


	//   ....[5]....
        /*0058*/ 	.word	0x00008e40


	//   ....[6]....
        /*005c*/ 	.word	0x0000b210


	//   ....[7]....
        /*0060*/ 	.word	0x0000be30


	//----- nvinfo : EIATTR_EXIT_INSTR_OFFSETS
	.align		4
.L_4045:
        /*0064*/ 	.byte	0x04, 0x1c
        /*0066*/ 	.short	(.L_4047 - .L_4046)


	//   ....[0]....
.L_4046:
        /*0068*/ 	.word	0x00009120


	//   ....[1]....
        /*006c*/ 	.word	0x0000b3c0


	//   ....[2]....
        /*0070*/ 	.word	0x0000b3e0


	//   ....[3]....
        /*0074*/ 	.word	0x0000b460


	//   ....[4]....
        /*0078*/ 	.word	0x0000b480


	//   ....[5]....
        /*007c*/ 	.word	0x0000b4a0


	//   ....[6]....
        /*0080*/ 	.word	0x0000b530


	//   ....[7]....
        /*0084*/ 	.word	0x0000b570


	//   ....[8]....
        /*0088*/ 	.word	0x0000b610


	//   ....[9]....
        /*008c*/ 	.word	0x0000b660


	//   ....[10]....
        /*0090*/ 	.word	0x0000b690


	//   ....[11]....
        /*0094*/ 	.word	0x0000b750


	//   ....[12]....
        /*0098*/ 	.word	0x0000b8c0


	//   ....[13]....
        /*009c*/ 	.word	0x0000ba30


	//   ....[14]....
        /*00a0*/ 	.word	0x0000bba0


	//   ....[15]....
        /*00a4*/ 	.word	0x0000bbc0


	//   ....[16]....
        /*00a8*/ 	.word	0x0000bbe0


	//   ....[17]....
        /*00ac*/ 	.word	0x0000bc90


	//   ....[18]....
        /*00b0*/ 	.word	0x0000bcd0


	//   ....[19]....
        /*00b4*/ 	.word	0x0000be40


	//   ....[20]....
        /*00b8*/ 	.word	0x0000bf50


	//   ....[21]....
        /*00bc*/ 	.word	0x0000c090


	//   ....[22]....
        /*00c0*/ 	.word	0x0000c0d0


	//----- nvinfo : EIATTR_MAX_THREADS
	.align		4
.L_4047:
        /*00c4*/ 	.byte	0x04, 0x05
        /*00c6*/ 	.short	(.L_4049 - .L_4048)
.L_4048:
        /*00c8*/ 	.word	0x00000080
        /*00cc*/ 	.word	0x00000001
        /*00d0*/ 	.word	0x00000001


	//----- nvinfo : EIATTR_CRS_STACK_SIZE
	.align		4
.L_4049:
        /*00d4*/ 	.byte	0x04, 0x1e
        /*00d6*/ 	.short	(.L_4051 - .L_4050)
.L_4050:
        /*00d8*/ 	.word	0x00000000


	//----- nvinfo : EIATTR_CBANK_PARAM_SIZE
	.align		4
.L_4051:
        /*00dc*/ 	.byte	0x03, 0x19
        /*00de*/ 	.short	0x0230


	//----- nvinfo : EIATTR_PARAM_CBANK
	.align		4
        /*00e0*/ 	.byte	0x04, 0x0a
        /*00e2*/ 	.short	(.L_4053 - .L_4052)
	.align		4
.L_4052:
        /*00e4*/ 	.word	index@(.nv.constant0._ZN2at6native18elementwise_kernelILi128ELi4EZNS0_15gpu_kernel_implINS0_13BUnaryFunctorIlllZZZNS0_18lshift_kernel_cudaERNS_18TensorIteratorBaseEENKUlvE_clEvENKUlvE2_clEvEUlllE_EEEEvS5_RKT_EUliE_EEviT1_)
        /*00e8*/ 	.short	0x0380
        /*00ea*/ 	.short	0x0230


	//----- nvinfo : EIATTR_SW_WAR
	.align		4
.L_4053:
        /*00ec*/ 	.byte	0x04, 0x36
        /*00ee*/ 	.short	(.L_4055 - .L_4054)
.L_4054:
        /*00f0*/ 	.word	0x00000008
.L_4055:


//--------------------- .nv.info._ZN2at6native27unrolled_elementwise_kernelINS0_13BUnaryFunctorIlllZZZNS0_18lshift_kernel_cudaERNS_18TensorIteratorBaseEENKUlvE_clEvENKUlvE2_clEvEUlllE_EESt5arrayIPcLm2EELi4E23TrivialOffsetCalculatorILi1EjESD_NS0_6memory12LoadWithCastILi1EEENSE_13StoreWithCastILi1EEEEEviT_T0_T2_T3_T4_T5_ --------------------------
	.section	.nv.info._ZN2at6native27unrolled_elementwise_kernelINS0_13BUnaryFunctorIlllZZZNS0_18lshift_kernel_cudaERNS_18TensorIteratorBaseEENKUlvE_clEvENKUlvE2_clEvEUlllE_EESt5arrayIPcLm2EELi4E23TrivialOffsetCalculatorILi1EjESD_NS0_6memory12LoadWithCastILi1EEENSE_13StoreWithCastILi1EEEEEviT_T0_T2_T3_T4_T5_,"",@"SHT_CUDA_INFO"
	.sectionflags	@""
	.align	4


	//----- nvinfo : EIATTR_CUDA_API_VERSION
	.align		4
        /*0000*/ 	.byte	0x04, 0x37
        /*0002*/ 	.short	(.L_4057 - .L_4056)
.L_4056:
        /*0004*/ 	.word	0x00000082


	//----- nvinfo : EIATTR_KPARAM_INFO
	.align		4
.L_4057:
        /*0008*/ 	.byte	0x04, 0x17
        /*000a*/ 	.short	(.L_4059 - .L_4058)
.L_4058:
        /*000c*/ 	.word	0x00000000
        /*0010*/ 	.short	0x0006
        /*0012*/ 	.short	0x0034
        /*0014*/ 	.byte	0x00, 0xf0, 0x21, 0x00


	//----- nvinfo : EIATTR_KPARAM_INFO
	.align		4
.L_4059:
        /*0018*/ 	.byte	0x04, 0x17
        /*001a*/ 	.short	(.L_4061 - .L_4060)
.L_4060:
        /*001c*/ 	.word	0x00000000
        /*0020*/ 	.short	0x0005
        /*0022*/ 	.short	0x002c
        /*0024*/ 	.byte	0x00, 0xf0, 0x21, 0x00


	//----- nvinfo : EIATTR_KPARAM_INFO
	.align		4
.L_4061:
        /*0028*/ 	.byte	0x04, 0x17
        /*002a*/ 	.short	(.L_4063 - .L_4062)
.L_4062:
        /*002c*/ 	.word	0x00000000
        /*0030*/ 	.short	0x0004
        /*0032*/ 	.short	0x0029
        /*0034*/ 	.byte	0x00, 0xf0, 0x05, 0x00


	//----- nvinfo : EIATTR_KPARAM_INFO
	.align		4
.L_4063:
        /*0038*/ 	.byte	0x04, 0x17
        /*003a*/ 	.short	(.L_4065 - .L_4064)
.L_4064:
        /*003c*/ 	.word	0x00000000
        /*0040*/ 	.short	0x0003
        /*0042*/ 	.short	0x0028
        /*0044*/ 	.byte	0x00, 0xf0, 0x05, 0x00


	//----- nvinfo : EIATTR_KPARAM_INFO
	.align		4
.L_4065:
        /*0048*/ 	.byte	0x04, 0x17
        /*004a*/ 	.short	(.L_4067 - .L_4066)
.L_4066:
        /*004c*/ 	.word	0x00000000
        /*0050*/ 	.short	0x0002
        /*0052*/ 	.short	0x0018
        /*0054*/ 	.byte	0x00, 0xf0, 0x41, 0x00


	//----- nvinfo : EIATTR_KPARAM_INFO
	.align		4
.L_4067:
        /*0058*/ 	.byte	0x04, 0x17
        /*005a*/ 	.short	(.L_4069 - .L_4068)
.L_4068:
        /*005c*/ 	.word	0x00000000
        /*0060*/ 	.short	0x0001
        /*0062*/ 	.short	0x0008
        /*0064*/ 	.byte	0x00, 0xf0, 0x41, 0x00


	//----- nvinfo : EIATTR_KPARAM_INFO
	.align		4
.L_4069:
        /*0068*/ 	.byte	0x04, 0x17
        /*006a*/ 	.short	(.L_4071 - .L_4070)
.L_4070:
        /*006c*/ 	.word	0x00000000
        /*0070*/ 	.short	0x0000
        /*0072*/ 	.short	0x0000
        /*0074*/ 	.byte	0x00, 0xf0, 0x11, 0x00


	//----- nvinfo : EIATTR_SPARSE_MMA_MASK
	.align		4
.L_4071:
        /*0078*/ 	.byte	0x03, 0x50
        /*007a*/ 	.short	0x0000


	//----- nvinfo : EIATTR_MAXREG_COUNT
	.align		4
        /*007c*/ 	.byte	0x03, 0x1b
        /*007e*/ 	.short	0x00ff


	//----- nvinfo : EIATTR_EXTERNS
	.align		4
        /*0080*/ 	.byte	0x04, 0x0f
        /*0082*/ 	.short	(.L_4073 - .L_4072)


	//   ....[0]....
	.align		4
.L_4072:
        /*0084*/ 	.word	index@(__assertfail)


	//----- nvinfo : EIATTR_MERCURY_ISA_VERSION
	.align		4
.L_4073:
        /*0088*/ 	.byte	0x03, 0x5f
        /*008a*/ 	.short	0x0101


	//----- nvinfo : EIATTR_VRC_CTA_INIT_COUNT
	.align		4
        /*008c*/ 	.byte	0x02, 0x4a
	.zero		1
	.zero		1


	//----- nvinfo : EIATTR_SYSCALL_OFFSETS
	.align		4
        /*0090*/ 	.byte	0x04, 0x46
        /*0092*/ 	.short	(.L_4075 - .L_4074)


	//   ....[0]....
.L_4074:
        /*0094*/ 	.word	0x00000e20


	//   ....[1]....
        /*0098*/ 	.word	0x00001db0


	//   ....[2]....
        /*009c*/ 	.word	0x00002c90


	//   ....[3]....
        /*00a0*/ 	.word	0x00003b70


	//   ....[4]....
        /*00a4*/ 	.word	0x00004a70


	//   ....[5]....
        /*00a8*/ 	.word	0x00005780


	//   ....[6]....
        /*00ac*/ 	.word	0x00006600


	//   ....[7]....
        /*00b0*/ 	.word	0x00007460


	//----- nvinfo : EIATTR_EXIT_INSTR_OFFSETS
	.align		4
.L_4075:
        /*00b4*/ 	.byte	0x04, 0x1c
        /*00b6*/ 	.short	(.L_4077 - .L_4076)


	//   ....[0]....
.L_4076:
        /*00b8*/ 	.word	0x000068d0


	//   ....[1]....
        /*00bc*/ 	.word	0x00006a00


	//   ....[2]....
        /*00c0*/ 	.word	0x00006a20


	//   ....[3]....
        /*00c4*/ 	.word	0x00006aa0


	//   ....[4]....
        /*00c8*/ 	.word	0x00006ac0


	//   ....[5]....
        /*00cc*/ 	.word	0x00006ae0


	//   ....[6]....
        /*00d0*/ 	.word	0x00006b70


	//   ....[7]....
        /*00d4*/ 	.word	0x00006bb0


	//   ....[8]....
        /*00d8*/ 	.word	0x00006c50


	//   ....[9]....
        /*00dc*/ 	.word	0x00006ca0


	//   ....[10]....
        /*00e0*/ 	.word	0x00006cd0


	//   ....[11]....
        /*00e4*/ 	.word	0x00006d90


	//   ....[12]....
        /*00e8*/ 	.word	0x00006f00


	//   ....[13]....
        /*00ec*/ 	.word	0x00007070


	//   ....[14]....
        /*00f0*/ 	.word	0x000071d0


	//   ....[15]....
        /*00f4*/ 	.word	0x000071f0


	//   ....[16]....
        /*00f8*/ 	.word	0x00007210


	//   ....[17]....
        /*00fc*/ 	.word	0x000072c0


	//   ....[18]....
        /*0100*/ 	.word	0x00007300


	//   ....[19]....
        /*0104*/ 	.word	0x00007470


	//   ....[20]....
        /*0108*/ 	.word	0x00007580


	//   ....[21]....
        /*010c*/ 	.word	0x000076c0


	//   ....[22]....
        /*0110*/ 	.word	0x00007700


	//----- nvinfo : EIATTR_MAX_THREADS
	.align		4
.L_4077:
        /*0114*/ 	.byte	0x04, 0x05
        /*0116*/ 	.short	(.L_4079 - .L_4078)
.L_4078:
        /*0118*/ 	.word	0x00000080
        /*011c*/ 	.word	0x00000001
        /*0120*/ 	.word	0x00000001


	//----- nvinfo : EIATTR_CRS_STACK_SIZE
	.align		4
.L_4079:
        /*0124*/ 	.byte	0x04, 0x1e
        /*0126*/ 	.short	(.L_4081 - .L_4080)
.L_4080:
        /*0128*/ 	.word	0x00000000


	//----- nvinfo : EIATTR_CBANK_PARAM_SIZE
	.align		4
.L_4081:
        /*012c*/ 	.byte	0x03, 0x19
        /*012e*/ 	.short	0x003c


	//----- nvinfo : EIATTR_PARAM_CBANK
	.align		4
        /*0130*/ 	.byte	0x04, 0x0a
        /*0132*/ 	.short	(.L_4083 - .L_4082)
	.align		4
.L_4082:
        /*0134*/ 	.word	index@(.nv.constant0._ZN2at6native27unrolled_elementwise_kernelINS0_13BUnaryFunctorIlllZZZNS0_18lshift_kernel_cudaERNS_18TensorIteratorBaseEENKUlvE_clEvENKUlvE2_clEvEUlllE_EESt5arrayIPcLm2EELi4E23TrivialOffsetCalculatorILi1EjESD_NS0_6memory12LoadWithCastILi1EEENSE_13StoreWithCastILi1EEEEEviT_T0_T2_T3_T4_T5_)
        /*0138*/ 	.short	0x0380
        /*013a*/ 	.short	0x003c


	//----- nvinfo : EIATTR_SW_WAR
	.align		4
.L_4083:
        /*013c*/ 	.byte	0x04, 0x36
        /*013e*/ 	.short	(.L_4085 - .L_4084)
.L_4084:
        /*0140*/ 	.word	0x00000008
.L_4085:


//--------------------- .nv.info._ZN2at6native18elementwise_kernelILi128ELi2EZNS0_22gpu_kernel_impl_nocastINS0_13BUnaryFunctorIlllZZZNS0_18lshift_kernel_cudaERNS_18TensorIteratorBaseEENKUlvE_clEvENKUlvE2_clEvEUlllE_EEEEvS5_RKT_EUliE_EEviT1_ --------------------------
	.section	.nv.info._ZN2at6native18elementwise_kernelILi128ELi2EZNS0_22gpu_kernel_impl_nocastINS0_13BUnaryFunctorIlllZZZNS0_18lshift_kernel_cudaERNS_18TensorIteratorBaseEENKUlvE_clEvENKUlvE2_clEvEUlllE_EEEEvS5_RKT_EUliE_EEviT1_,"",@"SHT_CUDA_INFO"
	.sectionflags	@""
	.align	4


	//----- nvinfo : EIATTR_CUDA_API_VERSION
	.align		4
        /*0000*/ 	.byte	0x04, 0x37
        /*0002*/ 	.short	(.L_4087 - .L_4086)
.L_4086:
        /*0004*/ 	.word	0x00000082


	//----- nvinfo : EIATTR_KPARAM_INFO
	.align		4
.L_4087:
        /*0008*/ 	.byte	0x04, 0x17
        /*000a*/ 	.short	(.L_4089 - .L_4088)
.L_4088:
        /*000c*/ 	.word	0x00000000
        /*0010*/ 	.short	0x0001
        /*0012*/ 	.short	0x0008
        /*0014*/ 	.byte	0x00, 0xf0, 0x81, 0x08


	//----- nvinfo : EIATTR_KPARAM_INFO
	.align		4
.L_4089:
        /*0018*/ 	.byte	0x04, 0x17
        /*001a*/ 	.short	(.L_4091 - .L_4090)
.L_4090:
        /*001c*/ 	.word	0x00000000
        /*0020*/ 	.short	0x0000
        /*0022*/ 	.short	0x0000
        /*0024*/ 	.byte	0x00, 0xf0, 0x11, 0x00


	//----- nvinfo : EIATTR_SPARSE_MMA_MASK
	.align		4
.L_4091:
        /*0028*/ 	.byte	0x03, 0x50
        /*002a*/ 	.short	0x0000


	//----- nvinfo : EIATTR_MAXREG_COUNT
	.align		4
        /*002c*/ 	.byte	0x03, 0x1b
        /*002e*/ 	.short	0x0080


	//----- nvinfo : EIATTR_MERCURY_ISA_VERSION
	.align		4
        /*0030*/ 	.byte	0x03, 0x5f
        /*0032*/ 	.short	0x0101


	//----- nvinfo : EIATTR_VRC_CTA_INIT_COUNT
	.align		4
        /*0034*/ 	.byte	0x02, 0x4a
	.zero		1
	.zero		1


	//----- nvinfo : EIATTR_EXIT_INSTR_OFFSETS
	.align		4
        /*0038*/ 	.byte	0x04, 0x1c
        /*003a*/ 	.short	(.L_4093 - .L_4092)


	//   ....[0]....
.L_4092:
        /*003c*/ 	.word	0x000001b0


	//   ....[1]....
        /*0040*/ 	.word	0x00000270


	//   ....[2]....
        /*0044*/ 	.word	0x000016a0


	//   ....[3]....
        /*0048*/ 	.word	0x00002a30


	//----- nvinfo : EIATTR_MAX_THREADS
	.align		4
.L_4093:
        /*004c*/ 	.byte	0x04, 0x05
        /*004e*/ 	.short	(.L_4095 - .L_4094)
.L_4094:
        /*0050*/ 	.word	0x00000080
        /*0054*/ 	.word	0x00000001
        /*0058*/ 	.word	0x00000001


	//----- nvinfo : EIATTR_CRS_STACK_SIZE
	.align		4
.L_4095:
        /*005c*/ 	.byte	0x04, 0x1e
        /*005e*/ 	.short	(.L_4097 - .L_4096)
.L_4096:
        /*0060*/ 	.word	0x00000000


	//----- nvinfo : EIATTR_CBANK_PARAM_SIZE
	.align		4
.L_4097:
        /*0064*/ 	.byte	0x03, 0x19
        /*0066*/ 	.short	0x0228


	//----- nvinfo : EIATTR_PARAM_CBANK
	.align		4
        /*0068*/ 	.byte	0x04, 0x0a
        /*006a*/ 	.short	(.L_4099 - .L_4098)
	.align		4
.L_4098:
        /*006c*/ 	.word	index@(.nv.constant0._ZN2at6native18elementwise_kernelILi128ELi2EZNS0_22gpu_kernel_impl_nocastINS0_13BUnaryFunctorIlllZZZNS0_18lshift_kernel_cudaERNS_18TensorIteratorBaseEENKUlvE_clEvENKUlvE2_clEvEUlllE_EEEEvS5_RKT_EUliE_EEviT1_)
        /*0070*/ 	.short	0x0380
        /*0072*/ 	.short	0x0228


	//----- nvinfo : EIATTR_SW_WAR
	.align		4
.L_4099:
        /*0074*/ 	.byte	0x04, 0x36
        /*0076*/ 	.short	(.L_4101 - .L_4100)
.L_4100:
        /*0078*/ 	.word	0x00000008
.L_4101:


//--------------------- .nv.info._ZN2at6native27unrolled_elementwise_kernelINS0_13BUnaryFunctorIlllZZZNS0_18lshift_kernel_cudaERNS_18TensorIteratorBaseEENKUlvE_clEvENKUlvE2_clEvEUlllE_EESt5arrayIPcLm2EELi4E23TrivialOffsetCalculatorILi1EjESD_NS0_6memory15LoadWithoutCastENSE_16StoreWithoutCastEEEviT_T0_T2_T3_T4_T5_ --------------------------
	.section	.nv.info._ZN2at6native27unrolled_elementwise_kernelINS0_13BUnaryFunctorIlllZZZNS0_18lshift_kernel_cudaERNS_18TensorIteratorBaseEENKUlvE_clEvENKUlvE2_clEvEUlllE_EESt5arrayIPcLm2EELi4E23TrivialOffsetCalculatorILi1EjESD_NS0_6memory15LoadWithoutCastENSE_16StoreWithoutCastEEEviT_T0_T2_T3_T4_T5_,"",@"SHT_CUDA_INFO"
	.sectionflags	@""
	.align	4


	//----- nvinfo : EIATTR_CUDA_API_VERSION
	.align		4
        /*0000*/ 	.byte	0x04, 0x37
        /*0002*/ 	.short	(.L_4103 - .L_4102)
.L_4102:
        /*0004*/ 	.word	0x00000082


	//----- nvinfo : EIATTR_KPARAM_INFO
	.align		4
.L_4103:
        /*0008*/ 	.byte	0x04, 0x17
        /*000a*/ 	.short	(.L_4105 - .L_4104)
.L_4104:
        /*000c*/ 	.word	0x00000000
        /*0010*/ 	.short	0x0006
        /*0012*/ 	.short	0x002b
        /*0014*/ 	.byte	0x00, 0xf0, 0x05, 0x00


	//----- nvinfo : EIATTR_KPARAM_INFO
	.align		4
.L_4105:
        /*0018*/ 	.byte	0x04, 0x17
        /*001a*/ 	.short	(.L_4107 - .L_4106)
.L_4106:
        /*001c*/ 	.word	0x00000000
        /*0020*/ 	.short	0x0005
        /*0022*/ 	.short	0x002a
        /*0024*/ 	.byte	0x00, 0xf0, 0x05, 0x00


	//----- nvinfo : EIATTR_KPARAM_INFO
	.align		4
.L_4107:
        /*0028*/ 	.byte	0x04, 0x17
        /*002a*/ 	.short	(.L_4109 - .L_4108)
.L_4108:
        /*002c*/ 	.word	0x00000000
        /*0030*/ 	.short	0x0004
        /*0032*/ 	.short	0x0029
        /*0034*/ 	.byte	0x00, 0xf0, 0x05, 0x00


	//----- nvinfo : EIATTR_KPARAM_INFO
	.align		4
.L_4109:
        /*0038*/ 	.byte	0x04, 0x17
        /*003a*/ 	.short	(.L_4111 - .L_4110)
.L_4110:
        /*003c*/ 	.word	0x00000000
        /*0040*/ 	.short	0x0003
        /*0042*/ 	.short	0x0028
        /*0044*/ 	.byte	0x00, 0xf0, 0x05, 0x00


	//----- nvinfo : EIATTR_KPARAM_INFO
	.align		4
.L_4111:
        /*0048*/ 	.byte	0x04, 0x17
        /*004a*/ 	.short	(.L_4113 - .L_4112)
.L_4112:
        /*004c*/ 	.word	0x00000000
        /*0050*/ 	.short	0x0002
        /*0052*/ 	.short	0x0018
        /*0054*/ 	.byte	0x00, 0xf0, 0x41, 0x00


	//----- nvinfo : EIATTR_KPARAM_INFO
	.align		4
.L_4113:
        /*0058*/ 	.byte	0x04, 0x17
        /*005a*/ 	.short	(.L_4115 - .L_4114)
.L_4114:
        /*005c*/ 	.word	0x00000000
        /*0060*/ 	.short	0x0001
        /*0062*/ 	.short	0x0008
        /*0064*/ 	.byte	0x00, 0xf0, 0x41, 0x00


	//----- nvinfo : EIATTR_KPARAM_INFO
	.align		4
.L_4115:
        /*0068*/ 	.byte	0x04, 0x17
        /*006a*/ 	.short	(.L_4117 - .L_4116)
.L_4116:
        /*006c*/ 	.word	0x00000000
        /*0070*/ 	.short	0x0000
        /*0072*/ 	.short	0x0000
        /*0074*/ 	.byte	0x00, 0xf0, 0x11, 0x00


	//----- nvinfo : EIATTR_SPARSE_MMA_MASK
	.align		4
.L_4117:
        /*0078*/ 	.byte	0x03, 0x50
        /*007a*/ 	.short	0x0000


	//----- nvinfo : EIATTR_MAXREG_COUNT
	.align		4
        /*007c*/ 	.byte	0x03, 0x1b
        /*007e*/ 	.short	0x00ff


	//----- nvinfo : EIATTR_MERCURY_ISA_VERSION
	.align		4
        /*0080*/ 	.byte	0x03, 0x5f
        /*0082*/ 	.short	0x0101


	//----- nvinfo : EIATTR_VRC_CTA_INIT_COUNT
	.align		4
        /*0084*/ 	.byte	0x02, 0x4a
	.zero		1
	.zero		1


	//----- nvinfo : EIATTR_EXIT_INSTR_OFFSETS
	.align		4
        /*0088*/ 	.byte	0x04, 0x1c
        /*008a*/ 	.short	(.L_4119 - .L_4118)


	//   ....[0]....
.L_4118:
        /*008c*/ 	.word	0x00000500


	//   ....[1]....
        /*0090*/ 	.word	0x00000550


	//----- nvinfo : EIATTR_MAX_THREADS
	.align		4
.L_4119:
        /*0094*/ 	.byte	0x04, 0x05
        /*0096*/ 	.short	(.L_4121 - .L_4120)
.L_4120:
        /*0098*/ 	.word	0x00000080
        /*009c*/ 	.word	0x00000001
        /*00a0*/ 	.word	0x00000001


	//----- nvinfo : EIATTR_CRS_STACK_SIZE
	.align		4
.L_4121:
        /*00a4*/ 	.byte	0x04, 0x1e
        /*00a6*/ 	.short	(.L_4123 - .L_4122)
.L_4122:
        /*00a8*/ 	.word	0x00000000


	//----- nvinfo : EIATTR_CBANK_PARAM_SIZE
	.align		4
.L_4123:
        /*00ac*/ 	.byte	0x03, 0x19
        /*00ae*/ 	.short	0x002c


	//----- nvinfo : EIATTR_PARAM_CBANK
	.align		4
        /*00b0*/ 	.byte	0x04, 0x0a
        /*00b2*/ 	.short	(.L_4125 - .L_4124)
	.align		4
.L_4124:
        /*00b4*/ 	.word	index@(.nv.constant0._ZN2at6native27unrolled_elementwise_kernelINS0_13BUnaryFunctorIlllZZZNS0_18lshift_kernel_cudaERNS_18TensorIteratorBaseEENKUlvE_clEvENKUlvE2_clEvEUlllE_EESt5arrayIPcLm2EELi4E23TrivialOffsetCalculatorILi1EjESD_NS0_6memory15LoadWithoutCastENSE_16StoreWithoutCastEEEviT_T0_T2_T3_T4_T5_)
        /*00b8*/ 	.short	0x0380
        /*00ba*/ 	.short	0x002c


	//----- nvinfo : EIATTR_SW_WAR
	.align		4
.L_4125:
        /*00bc*/ 	.byte	0x04, 0x36
        /*00be*/ 	.short	(.L_4127 - .L_4126)
.L_4126:
        /*00c0*/ 	.word	0x00000008
.L_4127:


//--------------------- .nv.info._ZN2at6native29vectorized_elementwise_kernelILi2ENS0_13BUnaryFunctorIlllZZZNS0_18lshift_kernel_cudaERNS_18TensorIteratorBaseEENKUlvE_clEvENKUlvE2_clEvEUlllE_EESt5arrayIPcLm2EEEEviT0_T1_ --------------------------
	.section	.nv.info._ZN2at6native29vectorized_elementwise_kernelILi2ENS0_13BUnaryFunctorIlllZZZNS0_18lshift_kernel_cudaERNS_18TensorIteratorBaseEENKUlvE_clEvENKUlvE2_clEvEUlllE_EESt5arrayIPcLm2EEEEviT0_T1_,"",@"SHT_CUDA_INFO"
	.sectionflags	@""
	.align	4


	//----- nvinfo : EIATTR_CUDA_API_VERSION
	.align		4
        /*0000*/ 	.byte	0x04, 0x37
        /*0002*/ 	.short	(.L_4129 - .L_4128)
.L_4128:
        /*0004*/ 	.word	0x00000082


	//----- nvinfo : EIATTR_KPARAM_INFO
	.align		4
.L_4129:
        /*0008*/ 	.byte	0x04, 0x17
        /*000a*/ 	.short	(.L_4131 - .L_4130)
.L_4130:
        /*000c*/ 	.word	0x00000000
        /*0010*/ 	.short	0x0002
        /*0012*/ 	.short	0x0018
        /*0014*/ 	.byte	0x00, 0xf0, 0x41, 0x00


	//----- nvinfo : EIATTR_KPARAM_INFO
	.align		4
.L_4131:
        /*0018*/ 	.byte	0x04, 0x17
        /*001a*/ 	.short	(.L_4133 - .L_4132)
.L_4132:
        /*001c*/ 	.word	0x00000000
        /*0020*/ 	.short	0x0001
        /*0022*/ 	.short	0x0008
        /*0024*/ 	.byte	0x00, 0xf0, 0x41, 0x00


	//----- nvinfo : EIATTR_KPARAM_INFO
	.align		4
.L_4133:
        /*0028*/ 	.byte	0x04, 0x17
        /*002a*/ 	.short	(.L_4135 - .L_4134)
.L_4134:
        /*002c*/ 	.word	0x00000000
        /*0030*/ 	.short	0x0000
        /*0032*/ 	.short	0x0000
        /*0034*/ 	.byte	0x00, 0xf0, 0x11, 0x00


	//----- nvinfo : EIATTR_SPARSE_MMA_MASK
	.align		4
.L_4135:
        /*0038*/ 	.byte	0x03, 0x50
        /*003a*/ 	.short	0x0000


	//----- nvinfo : EIATTR_MAXREG_COUNT
	.align		4
        /*003c*/ 	.byte	0x03, 0x1b
        /*003e*/ 	.short	0x00ff


	//----- nvinfo : EIATTR_MERCURY_ISA_VERSION
	.align		4
        /*0040*/ 	.byte	0x03, 0x5f
        /*0042*/ 	.short	0x0101


	//----- nvinfo : EIATTR_VRC_CTA_INIT_COUNT
	.align		4
        /*0044*/ 	.byte	0x02, 0x4a
	.zero		1
	.zero		1


	//----- nvinfo : EIATTR_EXIT_INSTR_OFFSETS
	.align		4
        /*0048*/ 	.byte	0x04, 0x1c
        /*004a*/ 	.short	(.L_4137 - .L_4136)


	//   ....[0]....
.L_4136:
        /*004c*/ 	.word	0x000009b0


	//   ....[1]....
        /*0050*/ 	.word	0x00000a00


	//   ....[2]....
        /*0054*/ 	.word	0x00000df0


	//----- nvinfo : EIATTR_MAX_THREADS
	.align		4
.L_4137:
        /*0058*/ 	.byte	0x04, 0x05
        /*005a*/ 	.short	(.L_4139 - .L_4138)
.L_4138:
        /*005c*/ 	.word	0x00000080
        /*0060*/ 	.word	0x00000001
        /*0064*/ 	.word	0x00000001


	//----- nvinfo : EIATTR_CRS_STACK_SIZE
	.align		4
.L_4139:
        /*0068*/ 	.byte	0x04, 0x1e
        /*006a*/ 	.short	(.L_4141 - .L_4140)
.L_4140:
        /*006c*/ 	.word	0x00000000


	//----- nvinfo : EIATTR_CBANK_PARAM_SIZE
	.align		4
.L_4141:
        /*0070*/ 	.byte	0x03, 0x19
        /*0072*/ 	.short	0x0028


	//----- nvinfo : EIATTR_PARAM_CBANK
	.align		4
        /*0074*/ 	.byte	0x04, 0x0a
        /*0076*/ 	.short	(.L_4143 - .L_4142)
	.align		4
.L_4142:
        /*0078*/ 	.word	index@(.nv.constant0._ZN2at6native29vectorized_elementwise_kernelILi2ENS0_13BUnaryFunctorIlllZZZNS0_18lshift_kernel_cudaERNS_18TensorIteratorBaseEENKUlvE_clEvENKUlvE2_clEvEUlllE_EESt5arrayIPcLm2EEEEviT0_T1_)
        /*007c*/ 	.short	0x0380
        /*007e*/ 	.short	0x0028


	//----- nvinfo : EIATTR_SW_WAR
	.align		4
.L_4143:
        /*0080*/ 	.byte	0x04, 0x36
        /*0082*/ 	.short	(.L_4145 - .L_4144)
.L_4144:
        /*0084*/ 	.word	0x00000008
.L_4145:


//--------------------- .nv.info._ZN2at6native29vectorized_elementwise_kernelILi4ENS0_13BUnaryFunctorIlllZZZNS0_18lshift_kernel_cudaERNS_18TensorIteratorBaseEENKUlvE_clEvENKUlvE2_clEvEUlllE_EESt5arrayIPcLm2EEEEviT0_T1_ --------------------------
	.section	.nv.info._ZN2at6native29vectorized_elementwise_kernelILi4ENS0_13BUnaryFunctorIlllZZZNS0_18lshift_kernel_cudaERNS_18TensorIteratorBaseEENKUlvE_clEvENKUlvE2_clEvEUlllE_EESt5arrayIPcLm2EEEEviT0_T1_,"",@"SHT_CUDA_INFO"
	.sectionflags	@""
	.align	4


	//----- nvinfo : EIATTR_CUDA_API_VERSION
	.align		4
        /*0000*/ 	.byte	0x04, 0x37
        /*0002*/ 	.short	(.L_4147 - .L_4146)
.L_4146:
        /*0004*/ 	.word	0x00000082


	//----- nvinfo : EIATTR_KPARAM_INFO
	.align		4
.L_4147:
        /*0008*/ 	.byte	0x04, 0x17
        /*000a*/ 	.short	(.L_4149 - .L_4148)
.L_4148:
        /*000c*/ 	.word	0x00000000
        /*0010*/ 	.short	0x0002
        /*0012*/ 	.short	0x0018
        /*0014*/ 	.byte	0x00, 0xf0, 0x41, 0x00


	//----- nvinfo : EIATTR_KPARAM_INFO
	.align		4
.L_4149:
        /*0018*/ 	.byte	0x04, 0x17
        /*001a*/ 	.short	(.L_4151 - .L_4150)
.L_4150:
        /*001c*/ 	.word	0x00000000
        /*0020*/ 	.short	0x0001
        /*0022*/ 	.short	0x0008
        /*0024*/ 	.byte	0x00, 0xf0, 0x41, 0x00


	//----- nvinfo : EIATTR_KPARAM_INFO
	.align		4
.L_4151:
        /*0028*/ 	.byte	0x04, 0x17
        /*002a*/ 	.short	(.L_4153 - .L_4152)
.L_4152:
        /*002c*/ 	.word	0x00000000
        /*0030*/ 	.short	0x0000
        /*0032*/ 	.short	0x0000
        /*0034*/ 	.byte	0x00, 0xf0, 0x11, 0x00


	//----- nvinfo : EIATTR_SPARSE_MMA_MASK
	.align		4
.L_4153:
        /*0038*/ 	.byte	0x03, 0x50
        /*003a*/ 	.short	0x0000


	//----- nvinfo : EIATTR_MAXREG_COUNT
	.align		4
        /*003c*/ 	.byte	0x03, 0x1b
        /*003e*/ 	.short	0x00ff


	//----- nvinfo : EIATTR_MERCURY_ISA_VERSION
	.align		4
        /*0040*/ 	.byte	0x03, 0x5f
        /*0042*/ 	.short	0x0101


	//----- nvinfo : EIATTR_VRC_CTA_INIT_COUNT
	.align		4
        /*0044*/ 	.byte	0x02, 0x4a
	.zero		1
	.zero		1


	//----- nvinfo : EIATTR_EXIT_INSTR_OFFSETS
	.align		4
        /*0048*/ 	.byte	0x04, 0x1c
        /*004a*/ 	.short	(.L_4155 - .L_4154)


	//   ....[0]....
.L_4154:
        /*004c*/ 	.word	0x000009b0


	//   ....[1]....
        /*0050*/ 	.word	0x00000a00


	//   ....[2]....
        /*0054*/ 	.word	0x00000d30


	//----- nvinfo : EIATTR_MAX_THREADS
	.align		4
.L_4155:
        /*0058*/ 	.byte	0x04, 0x05
        /*005a*/ 	.short	(.L_4157 - .L_4156)
.L_4156:
        /*005c*/ 	.word	0x00000080
        /*0060*/ 	.word	0x00000001
        /*0064*/ 	.word	0x00000001


	//----- nvinfo : EIATTR_CRS_STACK_SIZE
	.align		4
.L_4157:
        /*0068*/ 	.byte	0x04, 0x1e
        /*006a*/ 	.short	(.L_4159 - .L_4158)
.L_4158:
        /*006c*/ 	.word	0x00000000


	//----- nvinfo : EIATTR_CBANK_PARAM_SIZE
	.align		4
.L_4159:
        /*0070*/ 	.byte	0x03, 0x19
        /*0072*/ 	.short	0x0028


	//----- nvinfo : EIATTR_PARAM_CBANK
	.align		4
        /*0074*/ 	.byte	0x04, 0x0a
        /*0076*/ 	.short	(.L_4161 - .L_4160)
	.align		4
.L_4160:
        /*0078*/ 	.word	index@(.nv.constant0._ZN2at6native29vectorized_elementwise_kernelILi4ENS0_13BUnaryFunctorIlllZZZNS0_18lshift_kernel_cudaERNS_18TensorIteratorBaseEENKUlvE_clEvENKUlvE2_clEvEUlllE_EESt5arrayIPcLm2EEEEviT0_T1_)
        /*007c*/ 	.short	0x0380
        /*007e*/ 	.short	0x0028


	//----- nvinfo : EIATTR_SW_WAR
	.align		4
.L_4161:
        /*0080*/ 	.byte	0x04, 0x36
        /*0082*/ 	.short	(.L_4163 - .L_4162)
.L_4162:
        /*0084*/ 	.word	0x00000008
.L_4163:


//--------------------- .nv.info._ZN2at6native29vectorized_elementwise_kernelILi8ENS0_13BUnaryFunctorIlllZZZNS0_18lshift_kernel_cudaERNS_18TensorIteratorBaseEENKUlvE_clEvENKUlvE2_clEvEUlllE_EESt5arrayIPcLm2EEEEviT0_T1_ --------------------------
	.section	.nv.info._ZN2at6native29vectorized_elementwise_kernelILi8ENS0_13BUnaryFunctorIlllZZZNS0_18lshift_kernel_cudaERNS_18TensorIteratorBaseEENKUlvE_clEvENKUlvE2_clEvEUlllE_EESt5arrayIPcLm2EEEEviT0_T1_,"",@"SHT_CUDA_INFO"
	.sectionflags	@""
	.align	4


	//----- nvinfo : EIATTR_CUDA_API_VERSION
	.align		4
        /*0000*/ 	.byte	0x04, 0x37
        /*0002*/ 	.short	(.L_4165 - .L_4164)
.L_4164:
        /*0004*/ 	.word	0x00000082


	//----- nvinfo : EIATTR_KPARAM_INFO
	.align		4
.L_4165:
        /*0008*/ 	.byte	0x04, 0x17
        /*000a*/ 	.short	(.L_4167 - .L_4166)
.L_4166:
        /*000c*/ 	.word	0x00000000
        /*0010*/ 	.short	0x0002
        /*0012*/ 	.short	0x0018
        /*0014*/ 	.byte	0x00, 0xf0, 0x41, 0x00


	//----- nvinfo : EIATTR_KPARAM_INFO
	.align		4
.L_4167:
        /*0018*/ 	.byte	0x04, 0x17
        /*001a*/ 	.short	(.L_4169 - .L_4168)
.L_4168:
        /*001c*/ 	.word	0x00000000
        /*0020*/ 	.short	0x0001
        /*0022*/ 	.short	0x0008
        /*0024*/ 	.byte	0x00, 0xf0, 0x41, 0x00


	//----- nvinfo : EIATTR_KPARAM_INFO
	.align		4
.L_4169:
        /*0028*/ 	.byte	0x04, 0x17
        /*002a*/ 	.short	(.L_4171 - .L_4170)
.L_4170:
        /*002c*/ 	.word	0x00000000
        /*0030*/ 	.short	0x0000
        /*0032*/ 	.short	0x0000
        /*0034*/ 	.byte	0x00, 0xf0, 0x11, 0x00


	//----- nvinfo : EIATTR_SPARSE_MMA_MASK
	.align		4
.L_4171:
        /*0038*/ 	.byte	0x03, 0x50
        /*003a*/ 	.short	0x0000


	//----- nvinfo : EIATTR_MAXREG_COUNT
	.align		4
        /*003c*/ 	.byte	0x03, 0x1b
        /*003e*/ 	.short	0x00ff


	//----- nvinfo : EIATTR_MERCURY_ISA_VERSION
	.align		4
        /*0040*/ 	.byte	0x03, 0x5f
        /*0042*/ 	.short	0x0101


	//----- nvinfo : EIATTR_VRC_CTA_INIT_COUNT
	.align		4
        /*0044*/ 	.byte	0x02, 0x4a
	.zero		1
	.zero		1


	//----- nvinfo : EIATTR_EXIT_INSTR_OFFSETS
	.align		4
        /*0048*/ 	.byte	0x04, 0x1c
        /*004a*/ 	.short	(.L_4173 - .L_4172)


	//   ....[0]....
.L_4172:
        /*004c*/ 	.word	0x00000010


	//----- nvinfo : EIATTR_MAX_THREADS
	.align		4
.L_4173:
        /*0050*/ 	.byte	0x04, 0x05
        /*0052*/ 	.short	(.L_4175 - .L_4174)
.L_4174:
        /*0054*/ 	.word	0x00000080
        /*0058*/ 	.word	0x00000001
        /*005c*/ 	.word	0x00000001


	//----- nvinfo : EIATTR_CBANK_PARAM_SIZE
	.align		4
.L_4175:
        /*0060*/ 	.byte	0x03, 0x19
        /*0062*/ 	.short	0x0028


	//----- nvinfo : EIATTR_PARAM_CBANK
	.align		4
        /*0064*/ 	.byte	0x04, 0x0a
        /*0066*/ 	.short	(.L_4177 - .L_4176)
	.align		4
.L_4176:
        /*0068*/ 	.word	index@(.nv.constant0._ZN2at6native29vectorized_elementwise_kernelILi8ENS0_13BUnaryFunctorIlllZZZNS0_18lshift_kernel_cudaERNS_18TensorIteratorBaseEENKUlvE_clEvENKUlvE2_clEvEUlllE_EESt5arrayIPcLm2EEEEviT0_T1_)
        /*006c*/ 	.short	0x0380
        /*006e*/ 	.short	0x0028


	//----- nvinfo : EIATTR_SW_WAR
	.align		4
.L_4177:
        /*0070*/ 	.byte	0x04, 0x36
        /*0072*/ 	.short	(.L_4179 - .L_4178)
.L_4178:
        /*0074*/ 	.word	0x00000008
.L_4179:


//--------------------- .nv.info._ZN2at6native18elementwise_kernelILi128ELi4EZNS0_15gpu_kernel_implINS0_13AUnaryFunctorIlllZZZNS0_18lshift_kernel_cudaERNS_18TensorIteratorBaseEENKUlvE_clEvENKUlvE2_clEvEUlllE_EEEEvS5_RKT_EUliE_EEviT1_ --------------------------
	.section	.nv.info._ZN2at6native18elementwise_kernelILi128ELi4EZNS0_15gpu_kernel_implINS0_13AUnaryFunctorIlllZZZNS0_18lshift_kernel_cudaERNS_18TensorIteratorBaseEENKUlvE_clEvENKUlvE2_clEvEUlllE_EEEEvS5_RKT_EUliE_EEviT1_,"",@"SHT_CUDA_INFO"
	.sectionflags	@""
	.align	4


	//----- nvinfo : EIATTR_CUDA_API_VERSION
	.align		4
        /*0000*/ 	.byte	0x04, 0x37
        /*0002*/ 	.short	(.L_4181 - .L_4180)
.L_4180:
        /*0004*/ 	.word	0x00000082


	//----- nvinfo : EIATTR_KPARAM_INFO
	.align		4
.L_4181:
        /*0008*/ 	.byte	0x04, 0x17
        /*000a*/ 	.short	(.L_4183 - .L_4182)
.L_4182:
        /*000c*/ 	.word	0x00000000
        /*0010*/ 	.short	0x0001
        /*0012*/ 	.short	0x0008
        /*0014*/ 	.byte	0x00, 0xf0, 0xa1, 0x08


	//----- nvinfo : EIATTR_KPARAM_INFO
	.align		4
.L_4183:
        /*0018*/ 	.byte	0x04, 0x17
        /*001a*/ 	.short	(.L_4185 - .L_4184)
.L_4184:
        /*001c*/ 	.word	0x00000000
        /*0020*/ 	.short	0x0000
        /*0022*/ 	.short	0x0000
        /*0024*/ 	.byte	0x00, 0xf0, 0x11, 0x00


	//----- nvinfo : EIATTR_SPARSE_MMA_MASK
	.align		4
.L_4185:
        /*0028*/ 	.byte	0x03, 0x50
        /*002a*/ 	.short	0x0000


	//----- nvinfo : EIATTR_MAXREG_COUNT
	.align		4
        /*002c*/ 	.byte	0x03, 0x1b
        /*002e*/ 	.short	0x0080


	//----- nvinfo : EIATTR_EXTERNS
	.align		4
        /*0030*/ 	.byte	0x04, 0x0f
        /*0032*/ 	.short	(.L_4187 - .L_4186)


	//   ....[0]....
	.align		4
.L_4186:
        /*0034*/ 	.word	index@(__assertfail)


	//----- nvinfo : EIATTR_MERCURY_ISA_VERSION
	.align		4
.L_4187:
        /*0038*/ 	.byte	0x03, 0x5f
        /*003a*/ 	.short	0x0101


	//----- nvinfo : EIATTR_VRC_CTA_INIT_COUNT
	.align		4
        /*003c*/ 	.byte	0x02, 0x4a
	.zero		1
	.zero		1


	//----- nvinfo : EIATTR_SYSCALL_OFFSETS
	.align		4
        /*0040*/ 	.byte	0x04, 0x46
        /*0042*/ 	.short	(.L_4189 - .L_4188)


	//   ....[0]....
.L_4188:
        /*0044*/ 	.word	0x00002110


	//   ....[1]....
        /*0048*/ 	.word	0x00002f60


	//   ....[2]....
        /*004c*/ 	.word	0x000051e0


	//   ....[3]....
        /*0050*/ 	.word	0x00005e30


	//   ....[4]....
        /*0054*/ 	.word	0x000081f0


	//   ....[5]....
        /*0058*/ 	.word	0x00008e40


	//   ....[6]....
        /*005c*/ 	.word	0x0000b210


	//   ....[7]....
        /*0060*/ 	.word	0x0000be30


	//----- nvinfo : EIATTR_EXIT_INSTR_OFFSETS
	.align		4
.L_4189:
        /*0064*/ 	.byte	0x04, 0x1c
        /*0066*/ 	.short	(.L_4191 - .L_4190)


	//   ....[0]....
.L_4190:
        /*0068*/ 	.word	0x00009120


	//   ....[1]....
        /*006c*/ 	.word	0x0000b3c0


	//   ....[2]....
        /*0070*/ 	.word	0x0000b3e0


	//   ....[3]....
        /*0074*/ 	.word	0x0000b460


	//   ....[4]....
        /*0078*/ 	.word	0x0000b480


	//   ....[5]....
        /*007c*/ 	.word	0x0000b4a0


	//   ....[6]....
        /*0080*/ 	.word	0x0000b530


	//   ....[7]....
        /*0084*/ 	.word	0x0000b570


	//   ....[8]....
        /*0088*/ 	.word	0x0000b610


	//   ....[9]....
        /*008c*/ 	.word	0x0000b660


	//   ....[10]....
        /*0090*/ 	.word	0x0000b690


	//   ....[11]....
        /*0094*/ 	.word	0x0000b750


	//   ....[12]....
        /*0098*/ 	.word	0x0000b8c0


	//   ....[13]....
        /*009c*/ 	.word	0x0000ba30


	//   ....[14]....
        /*00a0*/ 	.word	0x0000bba0


	//   ....[15]....
        /*00a4*/ 	.word	0x0000bbc0


	//   ....[16]....
        /*00a8*/ 	.word	0x0000bbe0


	//   ....[17]....
        /*00ac*/ 	.word	0x0000bc90


	//   ....[18]....
        /*00b0*/ 	.word	0x0000bcd0


	//   ....[19]....
        /*00b4*/ 	.word	0x0000be40


	//   ....[20]....
        /*00b8*/ 	.word	0x0000bf50


	//   ....[21]....
        /*00bc*/ 	.word	0x0000c090


	//   ....[22]....
        /*00c0*/ 	.word	0x0000c0d0


	//----- nvinfo : EIATTR_MAX_THREADS
	.align		4
.L_4191:
        /*00c4*/ 	.byte	0x04, 0x05
        /*00c6*/ 	.short	(.L_4193 - .L_4192)
.L_4192:
        /*00c8*/ 	.word	0x00000080
        /*00cc*/ 	.word	0x00000001
        /*00d0*/ 	.word	0x00000001


	//----- nvinfo : EIATTR_CRS_STACK_SIZE
	.align		4
.L_4193:
        /*00d4*/ 	.byte	0x04, 0x1e
        /*00d6*/ 	.short	(.L_4195 - .L_4194)
.L_4194:
        /*00d8*/ 	.word	0x00000000


	//----- nvinfo : EIATTR_CBANK_PARAM_SIZE
	.align		4
.L_4195:
        /*00dc*/ 	.byte	0x03, 0x19
        /*00de*/ 	.short	0x0230


	//----- nvinfo : EIATTR_PARAM_CBANK
	.align		4
        /*00e0*/ 	.byte	0x04, 0x0a
        /*00e2*/ 	.short	(.L_4197 - .L_4196)
	.align		4
.L_4196:
        /*00e4*/ 	.word	index@(.nv.constant0._ZN2at6native18elementwise_kernelILi128ELi4EZNS0_15gpu_kernel_implINS0_13AUnaryFunctorIlllZZZNS0_18lshift_kernel_cudaERNS_18TensorIteratorBaseEENKUlvE_clEvENKUlvE2_clEvEUlllE_EEEEvS5_RKT_EUliE_EEviT1_)
        /*00e8*/ 	.short	0x0380
        /*00ea*/ 	.short	0x0230


	//----- nvinfo : EIATTR_SW_WAR
	.align		4
.L_4197:
        /*00ec*/ 	.byte	0x04, 0x36
        /*00ee*/ 	.short	(.L_4199 - .L_4198)
.L_4198:
        /*00f0*/ 	.word	0x00000008
.L_4199:


//--------------------- .nv.info._ZN2at6native27unrolled_elementwise_kernelINS0_13AUnaryFunctorIlllZZZNS0_18lshift_kernel_cudaERNS_18TensorIteratorBaseEENKUlvE_clEvENKUlvE2_clEvEUlllE_EESt5arrayIPcLm2EELi4E23TrivialOffsetCalculatorILi1EjESD_NS0_6memory12LoadWithCastILi1EEENSE_13StoreWithCastILi1EEEEEviT_T0_T2_T3_T4_T5_ --------------------------
	.section	.nv.info._ZN2at6native27unrolled_elementwise_kernelINS0_13AUnaryFunctorIlllZZZNS0_18lshift_kernel_cudaERNS_18TensorIteratorBaseEENKUlvE_clEvENKUlvE2_clEvEUlllE_EESt5arrayIPcLm2EELi4E23TrivialOffsetCalculatorILi1EjESD_NS0_6memory12LoadWithCastILi1EEENSE_13StoreWithCastILi1EEEEEviT_T0_T2_T3_T4_T5_,"",@"SHT_CUDA_INFO"
	.sectionflags	@""
	.align	4


	//----- nvinfo : EIATTR_CUDA_API_VERSION
	.align		4
        /*0000*/ 	.byte	0x04, 0x37
        /*0002*/ 	.short	(.L_4201 - .L_4200)
.L_4200:
        /*0004*/ 	.word	0x00000082


	//----- nvinfo : EIATTR_KPARAM_INFO
	.align		4
.L_4201:
        /*0008*/ 	.byte	0x04, 0x17
        /*000a*/ 	.short	(.L_4203 - .L_4202)
.L_4202:
        /*000c*/ 	.word	0x00000000
        /*0010*/ 	.short	0x0006
        /*0012*/ 	.short	0x0034
        /*0014*/ 	.byte	0x00, 0xf0, 0x21, 0x00


	//----- nvinfo : EIATTR_KPARAM_INFO
	.align		4
.L_4203:
        /*0018*/ 	.byte	0x04, 0x17
        /*001a*/ 	.short	(.L_4205 - .L_4204)
.L_4204:
        /*001c*/ 	.word	0x00000000
        /*0020*/ 	.short	0x0005
        /*0022*/ 	.short	0x002c
        /*0024*/ 	.byte	0x00, 0xf0, 0x21, 0x00


	//----- nvinfo : EIATTR_KPARAM_INFO
	.align		4
.L_4205:
        /*0028*/ 	.byte	0x04, 0x17
        /*002a*/ 	.short	(.L_4207 - .L_4206)
.L_4206:
        /*002c*/ 	.word	0x00000000
        /*0030*/ 	.short	0x0004
        /*0032*/ 	.short	0x0029
        /*0034*/ 	.byte	0x00, 0xf0, 0x05, 0x00


	//----- nvinfo : EIATTR_KPARAM_INFO
	.align		4
.L_4207:
        /*0038*/ 	.byte	0x04, 0x17
        /*003a*/ 	.short	(.L_4209 - .L_4208)
.L_4208:
        /*003c*/ 	.word	0x00000000
        /*0040*/ 	.short	0x0003
        /*0042*/ 	.short	0x0028
        /*0044*/ 	.byte	0x00, 0xf0, 0x05, 0x00


	//----- nvinfo : EIATTR_KPARAM_INFO
	.align		4
.L_4209:
        /*0048*/ 	.byte	0x04, 0x17
        /*004a*/ 	.short	(.L_4211 - .L_4210)
.L_4210:
        /*004c*/ 	.word	0x00000000
        /*0050*/ 	.short	0x0002
        /*0052*/ 	.short	0x0018
        /*0054*/ 	.byte	0x00, 0xf0, 0x41, 0x00


	//----- nvinfo : EIATTR_KPARAM_INFO
	.align		4
.L_4211:
        /*0058*/ 	.byte	0x04, 0x17
        /*005a*/ 	.short	(.L_4213 - .L_4212)
.L_4212:
        /*005c*/ 	.word	0x00000000
        /*0060*/ 	.short	0x0001
        /*0062*/ 	.short	0x0008
        /*0064*/ 	.byte	0x00, 0xf0, 0x41, 0x00


	//----- nvinfo : EIATTR_KPARAM_INFO
	.align		4
.L_4213:
        /*0068*/ 	.byte	0x04, 0x17
        /*006a*/ 	.short	(.L_4215 - .L_4214)
.L_4214:
        /*006c*/ 	.word	0x00000000
        /*0070*/ 	.short	0x0000
        /*0072*/ 	.short	0x0000
        /*0074*/ 	.byte	0x00, 0xf0, 0x11, 0x00


	//----- nvinfo : EIATTR_SPARSE_MMA_MASK
	.align		4
.L_4215:
        /*0078*/ 	.byte	0x03, 0x50
        /*007a*/ 	.short	0x0000


	//----- nvinfo : EIATTR_MAXREG_COUNT
	.align		4
        /*007c*/ 	.byte	0x03, 0x1b
        /*007e*/ 	.short	0x00ff


	//----- nvinfo : EIATTR_EXTERNS
	.align		4
        /*0080*/ 	.byte	0x04, 0x0f
        /*0082*/ 	.short	(.L_4217 - .L_4216)


	//   ....[0]....
	.align		4
.L_4216:
        /*0084*/ 	.word	index@(__assertfail)


	//----- nvinfo : EIATTR_MERCURY_ISA_VERSION
	.align		4
.L_4217:
        /*0088*/ 	.byte	0x03, 0x5f
        /*008a*/ 	.short	0x0101


	//----- nvinfo : EIATTR_VRC_CTA_INIT_COUNT
	.align		4
        /*008c*/ 	.byte	0x02, 0x4a
	.zero		1
	.zero		1


	//----- nvinfo : EIATTR_SYSCALL_OFFSETS
	.align		4
        /*0090*/ 	.byte	0x04, 0x46
        /*0092*/ 	.short	(.L_4219 - .L_4218)


	//   ....[0]....
.L_4218:
        /*0094*/ 	.word	0x00000e20


	//   ....[1]....
        /*0098*/ 	.word	0x00001db0


	//   ....[2]....
        /*009c*/ 	.word	0x00002c90


	//   ....[3]....
        /*00a0*/ 	.word	0x00003b70


	//   ....[4]....
        /*00a4*/ 	.word	0x00004ad0


	//   ....[5]....
        /*00a8*/ 	.word	0x000057e0


	//   ....[6]....
        /*00ac*/ 	.word	0x00006660


	//   ....[7]....
        /*00b0*/ 	.word	0x000074c0


	//----- nvinfo : EIATTR_EXIT_INSTR_OFFSETS
	.align		4
.L_4219:
        /*00b4*/ 	.byte	0x04, 0x1c
        /*00b6*/ 	.short	(.L_4221 - .L_4220)


	//   ....[0]....
.L_4220:
        /*00b8*/ 	.word	0x00006930


	//   ....[1]....
        /*00bc*/ 	.word	0x00006a60


	//   ....[2]....
        /*00c0*/ 	.word	0x00006a80


	//   ....[3]....
        /*00c4*/ 	.word	0x00006b00


	//   ....[4]....
        /*00c8*/ 	.word	0x00006b20


	//   ....[5]....
        /*00cc*/ 	.word	0x00006b40


	//   ....[6]....
        /*00d0*/ 	.word	0x00006bd0


	//   ....[7]....
        /*00d4*/ 	.word	0x00006c10


	//   ....[8]....
        /*00d8*/ 	.word	0x00006cb0


	//   ....[9]....
        /*00dc*/ 	.word	0x00006d00


	//   ....[10]....
        /*00e0*/ 	.word	0x00006d30


	//   ....[11]....
        /*00e4*/ 	.word	0x00006df0


	//   ....[12]....
        /*00e8*/ 	.word	0x00006f60


	//   ....[13]....
        /*00ec*/ 	.word	0x000070d0


	//   ....[14]....
        /*00f0*/ 	.word	0x00007230


	//   ....[15]....
        /*00f4*/ 	.word	0x00007250


	//   ....[16]....
        /*00f8*/ 	.word	0x00007270


	//   ....[17]....
        /*00fc*/ 	.word	0x00007320


	//   ....[18]....
        /*0100*/ 	.word	0x00007360


	//   ....[19]....
        /*0104*/ 	.word	0x000074d0


	//   ....[20]....
        /*0108*/ 	.word	0x000075e0


	//   ....[21]....
        /*010c*/ 	.word	0x00007720


	//   ....[22]....
        /*0110*/ 	.word	0x00007760


	//----- nvinfo : EIATTR_MAX_THREADS
	.align		4
.L_4221:
        /*0114*/ 	.byte	0x04, 0x05
        /*0116*/ 	.short	(.L_4223 - .L_4222)
.L_4222:
        /*0118*/ 	.word	0x00000080
        /*011c*/ 	.word	0x00000001
        /*0120*/ 	.word	0x00000001


	//----- nvinfo : EIATTR_CRS_STACK_SIZE
	.align		4
.L_4223:
        /*0124*/ 	.byte	0x04, 0x1e
        /*0126*/ 	.short	(.L_4225 - .L_4224)
.L_4224:
        /*0128*/ 	.word	0x00000000


	//----- nvinfo : EIATTR_CBANK_PARAM_SIZE
	.align		4
.L_4225:
        /*012c*/ 	.byte	0x03, 0x19
        /*012e*/ 	.short	0x003c


	//----- nvinfo : EIATTR_PARAM_CBANK
	.align		4
        /*0130*/ 	.byte	0x04, 0x0a
        /*0132*/ 	.short	(.L_4227 - .L_4226)
	.align		4
.L_4226:
        /*0134*/ 	.word	index@(.nv.constant0._ZN2at6native27unrolled_elementwise_kernelINS0_13AUnaryFunctorIlllZZZNS0_18lshift_kernel_cudaERNS_18TensorIteratorBaseEENKUlvE_clEvENKUlvE2_clEvEUlllE_EESt5arrayIPcLm2EELi4E23TrivialOffsetCalculatorILi1EjESD_NS0_6memory12LoadWithCastILi1EEENSE_13StoreWithCastILi1EEEEEviT_T0_T2_T3_T4_T5_)
        /*0138*/ 	.short	0x0380
        /*013a*/ 	.short	0x003c


	//----- nvinfo : EIATTR_SW_WAR
	.align		4
.L_4227:
        /*013c*/ 	.byte	0x04, 0x36
        /*013e*/ 	.short	(.L_4229 - .L_4228)
.L_4228:
        /*0140*/ 	.word	0x00000008
.L_4229:


//--------------------- .nv.info._ZN2at6native18elementwise_kernelILi128ELi2EZNS0_22gpu_kernel_impl_nocastINS0_13AUnaryFunctorIlllZZZNS0_18lshift_kernel_cudaERNS_18TensorIteratorBaseEENKUlvE_clEvENKUlvE2_clEvEUlllE_EEEEvS5_RKT_EUliE_EEviT1_ --------------------------
	.section	.nv.info._ZN2at6native18elementwise_kernelILi128ELi2EZNS0_22gpu_kernel_impl_nocastINS0_13AUnaryFunctorIlllZZZNS0_18lshift_kernel_cudaERNS_18TensorIteratorBaseEENKUlvE_clEvENKUlvE2_clEvEUlllE_EEEEvS5_RKT_EUliE_EEviT1_,"",@"SHT_CUDA_INFO"
	.sectionflags	@""
	.align	4


	//----- nvinfo : EIATTR_CUDA_API_VERSION
	.align		4
        /*0000*/ 	.byte	0x04, 0x37
        /*0002*/ 	.short	(.L_4231 - .L_4230)
.L_4230:
        /*0004*/ 	.word	0x00000082


	//----- nvinfo : EIATTR_KPARAM_INFO
	.align		4
.L_4231:
        /*0008*/ 	.byte	0x04, 0x17
        /*000a*/ 	.short	(.L_4233 - .L_4232)
.L_4232:
        /*000c*/ 	.word	0x00000000
        /*0010*/ 	.short	0x0001
        /*0012*/ 	.short	0x0008
        /*0014*/ 	.byte	0x00, 0xf0, 0x81, 0x08


	//----- nvinfo : EIATTR_KPARAM_INFO
	.align		4
.L_4233:
        /*0018*/ 	.byte	0x04, 0x17
        /*001a*/ 	.short	(.L_4235 - .L_4234)
.L_4234:
        /*001c*/ 	.word	0x00000000
        /*0020*/ 	.short	0x0000
        /*0022*/ 	.short	0x0000
        /*0024*/ 	.byte	0x00, 0xf0, 0x11, 0x00


	//----- nvinfo : EIATTR_SPARSE_MMA_MASK
	.align		4
.L_4235:
        /*0028*/ 	.byte	0x03, 0x50
        /*002a*/ 	.short	0x0000


	//----- nvinfo : EIATTR_MAXREG_COUNT
	.align		4
        /*002c*/ 	.byte	0x03, 0x1b
        /*002e*/ 	.short	0x0080


	//----- nvinfo : EIATTR_MERCURY_ISA_VERSION
	.align		4
        /*0030*/ 	.byte	0x03, 0x5f
        /*0032*/ 	.short	0x0101


	//----- nvinfo : EIATTR_VRC_CTA_INIT_COUNT
	.align		4
        /*0034*/ 	.byte	0x02, 0x4a
	.zero		1
	.zero		1


	//----- nvinfo : EIATTR_EXIT_INSTR_OFFSETS
	.align		4
        /*0038*/ 	.byte	0x04, 0x1c
        /*003a*/ 	.short	(.L_4237 - .L_4236)


	//   ....[0]....
.L_4236:
        /*003c*/ 	.word	0x000001b0


	//   ....[1]....
        /*0040*/ 	.word	0x00000270


	//   ....[2]....
        /*0044*/ 	.word	0x000016a0


	//   ....[3]....
        /*0048*/ 	.word	0x00002a30


	//----- nvinfo : EIATTR_MAX_THREADS
	.align		4
.L_4237:
        /*004c*/ 	.byte	0x04, 0x05
        /*004e*/ 	.short	(.L_4239 - .L_4238)
.L_4238:
        /*0050*/ 	.word	0x00000080
        /*0054*/ 	.word	0x00000001
        /*0058*/ 	.word	0x00000001


	//----- nvinfo : EIATTR_CRS_STACK_SIZE
	.align		4
.L_4239:
        /*005c*/ 	.byte	0x04, 0x1e
        /*005e*/ 	.short	(.L_4241 - .L_4240)
.L_4240:
        /*0060*/ 	.word	0x00000000


	//----- nvinfo : EIATTR_CBANK_PARAM_SIZE
	.align		4
.L_4241:
        /*0064*/ 	.byte	0x03, 0x19
        /*0066*/ 	.short	0x0228


	//----- nvinfo : EIATTR_PARAM_CBANK
	.align		4
        /*0068*/ 	.byte	0x04, 0x0a
        /*006a*/ 	.short	(.L_4243 - .L_4242)
	.align		4
.L_4242:
        /*006c*/ 	.word	index@(.nv.constant0._ZN2at6native18elementwise_kernelILi128ELi2EZNS0_22gpu_kernel_impl_nocastINS0_13AUnaryFunctorIlllZZZNS0_18lshift_kernel_cudaERNS_18TensorIteratorBaseEENKUlvE_clEvENKUlvE2_clEvEUlllE_EEEEvS5_RKT_EUliE_EEviT1_)
        /*0070*/ 	.short	0x0380
        /*0072*/ 	.short	0x0228


	//----- nvinfo : EIATTR_SW_WAR
	.align		4
.L_4243:
        /*0074*/ 	.byte	0x04, 0x36
        /*0076*/ 	.short	(.L_4245 - .L_4244)
.L_4244:
        /*0078*/ 	.word	0x00000008
.L_4245:


//--------------------- .nv.info._ZN2at6native27unrolled_elementwise_kernelINS0_13AUnaryFunctorIlllZZZNS0_18lshift_kernel_cudaERNS_18TensorIteratorBaseEENKUlvE_clEvENKUlvE2_clEvEUlllE_EESt5arrayIPcLm2EELi4E23TrivialOffsetCalculatorILi1EjESD_NS0_6memory15LoadWithoutCastENSE_16StoreWithoutCastEEEviT_T0_T2_T3_T4_T5_ --------------------------
	.section	.nv.info._ZN2at6native27unrolled_elementwise_kernelINS0_13AUnaryFunctorIlllZZZNS0_18lshift_kernel_cudaERNS_18TensorIteratorBaseEENKUlvE_clEvENKUlvE2_clEvEUlllE_EESt5arrayIPcLm2EELi4E23TrivialOffsetCalculatorILi1EjESD_NS0_6memory15LoadWithoutCastENSE_16StoreWithoutCastEEEviT_T0_T2_T3_T4_T5_,"",@"SHT_CUDA_INFO"
	.sectionflags	@""
	.align	4


	//----- nvinfo : EIATTR_CUDA_API_VERSION
	.align		4
        /*0000*/ 	.byte	0x04, 0x37
        /*0002*/ 	.short	(.L_4247 - .L_4246)
.L_4246:
        /*0004*/ 	.word	0x00000082


	//----- nvinfo : EIATTR_KPARAM_INFO
	.align		4
.L_4247:
        /*0008*/ 	.byte	0x04, 0x17
        /*000a*/ 	.short	(.L_4249 - .L_4248)
.L_4248:
        /*000c*/ 	.word	0x00000000
        /*0010*/ 	.short	0x0006
        /*0012*/ 	.short	0x002b
        /*0014*/ 	.byte	0x00, 0xf0, 0x05, 0x00


	//----- nvinfo : EIATTR_KPARAM_INFO
	.align		4
.L_4249:
        /*0018*/ 	.byte	0x04, 0x17
        /*001a*/ 	.short	(.L_4251 - .L_4250)
.L_4250:
        /*001c*/ 	.word	0x00000000
        /*0020*/ 	.short	0x0005
        /*0022*/ 	.short	0x002a
        /*0024*/ 	.byte	0x00, 0xf0, 0x05, 0x00


	//----- nvinfo : EIATTR_KPARAM_INFO
	.align		4
.L_4251:
        /*0028*/ 	.byte	0x04, 0x17
        /*002a*/ 	.short	(.L_4253 - .L_4252)
.L_4252:
        /*002c*/ 	.word	0x00000000
        /*0030*/ 	.short	0x0004
        /*0032*/ 	.short	0x0029
        /*0034*/ 	.byte	0x00, 0xf0, 0x05, 0x00


	//----- nvinfo : EIATTR_KPARAM_INFO
	.align		4
.L_4253:
        /*0038*/ 	.byte	0x04, 0x17
        /*003a*/ 	.short	(.L_4255 - .L_4254)
.L_4254:
        /*003c*/ 	.word	0x00000000
        /*0040*/ 	.short	0x0003
        /*0042*/ 	.short	0x0028
        /*0044*/ 	.byte	0x00, 0xf0, 0x05, 0x00


	//----- nvinfo : EIATTR_KPARAM_INFO
	.align		4
.L_4255:
        /*0048*/ 	.byte	0x04, 0x17
        /*004a*/ 	.short	(.L_4257 - .L_4256)
.L_4256:
        /*004c*/ 	.word	0x00000000
        /*0050*/ 	.short	0x0002
        /*0052*/ 	.short	0x0018
        /*0054*/ 	.byte	0x00, 0xf0, 0x41, 0x00


	//----- nvinfo : EIATTR_KPARAM_INFO
	.align		4
.L_4257:
        /*0058*/ 	.byte	0x04, 0x17
        /*005a*/ 	.short	(.L_4259 - .L_4258)
.L_4258:
        /*005c*/ 	.word	0x00000000
        /*0060*/ 	.short	0x0001
        /*0062*/ 	.short	0x0008
        /*0064*/ 	.byte	0x00, 0xf0, 0x41, 0x00


	//----- nvinfo : EIATTR_KPARAM_INFO
	.align		4
.L_4259:
        /*0068*/ 	.byte	0x04, 0x17
        /*006a*/ 	.short	(.L_4261 - .L_4260)
.L_4260:
        /*006c*/ 	.word	0x00000000
        /*0070*/ 	.short	0x0000
        /*0072*/ 	.short	0x0000
        /*0074*/ 	.byte	0x00, 0xf0, 0x11, 0x00


	//----- nvinfo : EIATTR_SPARSE_MMA_MASK
	.align		4
.L_4261:
        /*0078*/ 	.byte	0x03, 0x50
        /*007a*/ 	.short	0x0000


	//----- nvinfo : EIATTR_MAXREG_COUNT
	.align		4
        /*007c*/ 	.byte	0x03, 0x1b
        /*007e*/ 	.short	0x00ff


	//----- nvinfo : EIATTR_MERCURY_ISA_VERSION
	.align		4
        /*0080*/ 	.byte	0x03, 0x5f
        /*0082*/ 	.short	0x0101


	//----- nvinfo : EIATTR_VRC_CTA_INIT_COUNT
	.align		4
        /*0084*/ 	.byte	0x02, 0x4a
	.zero		1
	.zero		1


	//----- nvinfo : EIATTR_EXIT_INSTR_OFFSETS
	.align		4
        /*0088*/ 	.byte	0x04, 0x1c
        /*008a*/ 	.short	(.L_4263 - .L_4262)


	//   ....[0]....
.L_4262:
        /*008c*/ 	.word	0x00000560


	//   ....[1]....
        /*0090*/ 	.word	0x000005b0


	//----- nvinfo : EIATTR_MAX_THREADS
	.align		4
.L_4263:
        /*0094*/ 	.byte	0x04, 0x05
        /*0096*/ 	.short	(.L_4265 - .L_4264)
.L_4264:
        /*0098*/ 	.word	0x00000080
        /*009c*/ 	.word	0x00000001
        /*00a0*/ 	.word	0x00000001


	//----- nvinfo : EIATTR_CRS_STACK_SIZE
	.align		4
.L_4265:
        /*00a4*/ 	.byte	0x04, 0x1e
        /*00a6*/ 	.short	(.L_4267 - .L_4266)
.L_4266:
        /*00a8*/ 	.word	0x00000000


	//----- nvinfo : EIATTR_CBANK_PARAM_SIZE
	.align		4
.L_4267:
        /*00ac*/ 	.byte	0x03, 0x19
        /*00ae*/ 	.short	0x002c


	//----- nvinfo : EIATTR_PARAM_CBANK
	.align		4
        /*00b0*/ 	.byte	0x04, 0x0a
        /*00b2*/ 	.short	(.L_4269 - .L_4268)
	.align		4
.L_4268:
        /*00b4*/ 	.word	index@(.nv.constant0._ZN2at6native27unrolled_elementwise_kernelINS0_13AUnaryFunctorIlllZZZNS0_18lshift_kernel_cudaERNS_18TensorIteratorBaseEENKUlvE_clEvENKUlvE2_clEvEUlllE_EESt5arrayIPcLm2EELi4E23TrivialOffsetCalculatorILi1EjESD_NS0_6memory15LoadWithoutCastENSE_16StoreWithoutCastEEEviT_T0_T2_T3_T4_T5_)
        /*00b8*/ 	.short	0x0380
        /*00ba*/ 	.short	0x002c


	//----- nvinfo : EIATTR_SW_WAR
	.align		4
.L_4269:
        /*00bc*/ 	.byte	0x04, 0x36
        /*00be*/ 	.short	(.L_4271 - .L_4270)
.L_4270:
        /*00c0*/ 	.word	0x00000008
.L_4271:


//--------------------- .nv.info._ZN2at6native29vectorized_elementwise_kernelILi2ENS0_13AUnaryFunctorIlllZZZNS0_18lshift_kernel_cudaERNS_18TensorIteratorBaseEENKUlvE_clEvENKUlvE2_clEvEUlllE_EESt5arrayIPcLm2EEEEviT0_T1_ --------------------------
	.section	.nv.info._ZN2at6native29vectorized_elementwise_kernelILi2ENS0_13AUnaryFunctorIlllZZZNS0_18lshift_kernel_cudaERNS_18TensorIteratorBaseEENKUlvE_clEvENKUlvE2_clEvEUlllE_EESt5arrayIPcLm2EEEEviT0_T1_,"",@"SHT_CUDA_INFO"
	.sectionflags	@""
	.align	4


	//----- nvinfo : EIATTR_CUDA_API_VERSION
	.align		4
        /*0000*/ 	.byte	0x04, 0x37
        /*0002*/ 	.short	(.L_4273 - .L_4272)
.L_4272:
        /*0004*/ 	.word	0x00000082


	//----- nvinfo : EIATTR_KPARAM_INFO
	.align		4
.L_4273:
        /*0008*/ 	.byte	0x04, 0x17
        /*000a*/ 	.short	(.L_4275 - .L_4274)
.L_4274:
        /*000c*/ 	.word	0x00000000
        /*0010*/ 	.short	0x0002
        /*0012*/ 	.short	0x0018
        /*0014*/ 	.byte	0x00, 0xf0, 0x41, 0x00


	//----- nvinfo : EIATTR_KPARAM_INFO
	.align		4
.L_4275:
        /*0018*/ 	.byte	0x04, 0x17
        /*001a*/ 	.short	(.L_4277 - .L_4276)
.L_4276:
        /*001c*/ 	.word	0x00000000
        /*0020*/ 	.short	0x0001
        /*0022*/ 	.short	0x0008
        /*0024*/ 	.byte	0x00, 0xf0, 0x41, 0x00


	//----- nvinfo : EIATTR_KPARAM_INFO
	.align		4
.L_4277:
        /*0028*/ 	.byte	0x04, 0x17
        /*002a*/ 	.short	(.L_4279 - .L_4278)
.L_4278:
        /*002c*/ 	.word	0x00000000
        /*0030*/ 	.short	0x0000
        /*0032*/ 	.short	0x0000
        /*0034*/ 	.byte	0x00, 0xf0, 0x11, 0x00


	//----- nvinfo : EIATTR_SPARSE_MMA_MASK
	.align		4
.L_4279:
        /*0038*/ 	.byte	0x03, 0x50
        /*003a*/ 	.short	0x0000


	//----- nvinfo : EIATTR_MAXREG_COUNT
	.align		4
        /*003c*/ 	.byte	0x03, 0x1b
        /*003e*/ 	.short	0x00ff


	//----- nvinfo : EIATTR_MERCURY_ISA_VERSION
	.align		4
        /*0040*/ 	.byte	0x03, 0x5f
        /*0042*/ 	.short	0x0101


	//----- nvinfo : EIATTR_VRC_CTA_INIT_COUNT
	.align		4
        /*0044*/ 	.byte	0x02, 0x4a
	.zero		1
	.zero		1


	//----- nvinfo : EIATTR_EXIT_INSTR_OFFSETS
	.align		4
        /*0048*/ 	.byte	0x04, 0x1c
        /*004a*/ 	.short	(.L_4281 - .L_4280)


	//   ....[0]....
.L_4280:
        /*004c*/ 	.word	0x00000a90


	//   ....[1]....
        /*0050*/ 	.word	0x00000ae0


	//   ....[2]....
        /*0054*/ 	.word	0x00000fd0


	//----- nvinfo : EIATTR_MAX_THREADS
	.align		4
.L_4281:
        /*0058*/ 	.byte	0x04, 0x05
        /*005a*/ 	.short	(.L_4283 - .L_4282)
.L_4282:
        /*005c*/ 	.word	0x00000080
        /*0060*/ 	.word	0x00000001
        /*0064*/ 	.word	0x00000001


	//----- nvinfo : EIATTR_CRS_STACK_SIZE
	.align		4
.L_4283:
        /*0068*/ 	.byte	0x04, 0x1e
        /*006a*/ 	.short	(.L_4285 - .L_4284)
.L_4284:
        /*006c*/ 	.word	0x00000000


	//----- nvinfo : EIATTR_CBANK_PARAM_SIZE
	.align		4
.L_4285:
        /*0070*/ 	.byte	0x03, 0x19
        /*0072*/ 	.short	0x0028


	//----- nvinfo : EIATTR_PARAM_CBANK
	.align		4
        /*0074*/ 	.byte	0x04, 0x0a
        /*0076*/ 	.short	(.L_4287 - .L_4286)
	.align		4
.L_4286:
        /*0078*/ 	.word	index@(.nv.constant0._ZN2at6native29vectorized_elementwise_kernelILi2ENS0_13AUnaryFunctorIlllZZZNS0_18lshift_kernel_cudaERNS_18TensorIteratorBaseEENKUlvE_clEvENKUlvE2_clEvEUlllE_EESt5arrayIPcLm2EEEEviT0_T1_)
        /*007c*/ 	.short	0x0380
        /*007e*/ 	.short	0x0028


	//----- nvinfo : EIATTR_SW_WAR
	.align		4
.L_4287:
        /*0080*/ 	.byte	0x04, 0x36
        /*0082*/ 	.short	(.L_4289 - .L_4288)
.L_4288:
        /*0084*/ 	.word	0x00000008
.L_4289:


//--------------------- .nv.info._ZN2at6native29vectorized_elementwise_kernelILi4ENS0_13AUnaryFunctorIlllZZZNS0_18lshift_kernel_cudaERNS_18TensorIteratorBaseEENKUlvE_clEvENKUlvE2_clEvEUlllE_EESt5arrayIPcLm2EEEEviT0_T1_ --------------------------
	.section	.nv.info._ZN2at6native29vectorized_elementwise_kernelILi4ENS0_13AUnaryFunctorIlllZZZNS0_18lshift_kernel_cudaERNS_18TensorIteratorBaseEENKUlvE_clEvENKUlvE2_clEvEUlllE_EESt5arrayIPcLm2EEEEviT0_T1_,"",@"SHT_CUDA_INFO"
	.sectionflags	@""
	.align	4


	//----- nvinfo : EIATTR_CUDA_API_VERSION
	.align		4
        /*0000*/ 	.byte	0x04, 0x37
        /*0002*/ 	.short	(.L_4291 - .L_4290)
.L_4290:
        /*0004*/ 	.word	0x00000082


	//----- nvinfo : EIATTR_KPARAM_INFO
	.align		4
.L_4291:
        /*0008*/ 	.byte	0x04, 0x17
        /*000a*/ 	.short	(.L_4293 - .L_4292)
.L_4292:
        /*000c*/ 	.word	0x00000000
        /*0010*/ 	.short	0x0002
        /*0012*/ 	.short	0x0018
        /*0014*/ 	.byte	0x00, 0xf0, 0x41, 0x00


	//----- nvinfo : EIATTR_KPARAM_INFO
	.align		4
.L_4293:
        /*0018*/ 	.byte	0x04, 0x17
        /*001a*/ 	.short	(.L_4295 - .L_4294)
.L_4294:
        /*001c*/ 	.word	0x00000000
        /*0020*/ 	.short	0x0001
        /*0022*/ 	.short	0x0008
        /*0024*/ 	.byte	0x00, 0xf0, 0x41, 0x00


	//----- nvinfo : EIATTR_KPARAM_INFO
	.align		4
.L_4295:
        /*0028*/ 	.byte	0x04, 0x17
        /*002a*/ 	.short	(.L_4297 - .L_4296)
.L_4296:
        /*002c*/ 	.word	0x00000000
        /*0030*/ 	.short	0x0000
        /*0032*/ 	.short	0x0000
        /*0034*/ 	.byte	0x00, 0xf0, 0x11, 0x00


	//----- nvinfo : EIATTR_SPARSE_MMA_MASK
	.align		4
.L_4297:
        /*0038*/ 	.byte	0x03, 0x50
        /*003a*/ 	.short	0x0000


	//----- nvinfo : EIATTR_MAXREG_COUNT
	.align		4
        /*003c*/ 	.byte	0x03, 0x1b
        /*003e*/ 	.short	0x00ff


	//----- nvinfo : EIATTR_MERCURY_ISA_VERSION
	.align		4
        /*0040*/ 	.byte	0x03, 0x5f
        /*0042*/ 	.short	0x0101


	//----- nvinfo : EIATTR_VRC_CTA_INIT_COUNT
	.align		4
        /*0044*/ 	.byte	0x02, 0x4a
	.zero		1
	.zero		1


	//----- nvinfo : EIATTR_EXIT_INSTR_OFFSETS
	.align		4
        /*0048*/ 	.byte	0x04, 0x1c
        /*004a*/ 	.short	(.L_4299 - .L_4298)


	//   ....[0]....
.L_4298:
        /*004c*/ 	.word	0x00000a90


	//   ....[1]....
        /*0050*/ 	.word	0x00000ae0


	//   ....[2]....
        /*0054*/ 	.word	0x00000f80


	//----- nvinfo : EIATTR_MAX_THREADS
	.align		4
.L_4299:
        /*0058*/ 	.byte	0x04, 0x05
        /*005a*/ 	.short	(.L_4301 - .L_4300)
.L_4300:
        /*005c*/ 	.word	0x00000080
        /*0060*/ 	.word	0x00000001
        /*0064*/ 	.word	0x00000001


	//----- nvinfo : EIATTR_CRS_STACK_SIZE
	.align		4
.L_4301:
        /*0068*/ 	.byte	0x04, 0x1e
        /*006a*/ 	.short	(.L_4303 - .L_4302)
.L_4302:
        /*006c*/ 	.word	0x00000000


	//----- nvinfo : EIATTR_CBANK_PARAM_SIZE
	.align		4
.L_4303:
        /*0070*/ 	.byte	0x03, 0x19
        /*0072*/ 	.short	0x0028


	//----- nvinfo : EIATTR_PARAM_CBANK
	.align		4
        /*0074*/ 	.byte	0x04, 0x0a
        /*0076*/ 	.short	(.L_4305 - .L_4304)
	.align		4
.L_4304:
        /*0078*/ 	.word	index@(.nv.constant0._ZN2at6native29vectorized_elementwise_kernelILi4ENS0_13AUnaryFunctorIlllZZZNS0_18lshift_kernel_cudaERNS_18TensorIteratorBaseEENKUlvE_clEvENKUlvE2_clEvEUlllE_EESt5arrayIPcLm2EEEEviT0_T1_)
        /*007c*/ 	.short	0x0380
        /*007e*/ 	.short	0x0028


	//----- nvinfo : EIATTR_SW_WAR
	.align		4
.L_4305:
        /*0080*/ 	.byte	0x04, 0x36
        /*0082*/ 	.short	(.L_4307 - .L_4306)
.L_4306:
        /*0084*/ 	.word	0x00000008
.L_4307:


//--------------------- .nv.info._ZN2at6native29vectorized_elementwise_kernelILi8ENS0_13AUnaryFunctorIlllZZZNS0_18lshift_kernel_cudaERNS_18TensorIteratorBaseEENKUlvE_clEvENKUlvE2_clEvEUlllE_EESt5arrayIPcLm2EEEEviT0_T1_ --------------------------
	.section	.nv.info._ZN2at6native29vectorized_elementwise_kernelILi8ENS0_13AUnaryFunctorIlllZZZNS0_18lshift_kernel_cudaERNS_18TensorIteratorBaseEENKUlvE_clEvENKUlvE2_clEvEUlllE_EESt5arrayIPcLm2EEEEviT0_T1_,"",@"SHT_CUDA_INFO"
	.sectionflags	@""
	.align	4


	//----- nvinfo : EIATTR_CUDA_API_VERSION
	.align		4
        /*0000*/ 	.byte	0x04, 0x37
        /*0002*/ 	.short	(.L_4309 - .L_4308)
.L_4308:
        /*0004*/ 	.word	0x00000082


	//----- nvinfo : EIATTR_KPARAM_INFO
	.align		4
.L_4309:
        /*0008*/ 	.byte	0x04, 0x17
        /*000a*/ 	.short	(.L_4311 - .L_4310)
.L_4310:
        /*000c*/ 	.word	0x00000000
        /*0010*/ 	.short	0x0002
        /*0012*/ 	.short	0x0018
        /*0014*/ 	.byte	0x00, 0xf0, 0x41, 0x00


	//----- nvinfo : EIATTR_KPARAM_INFO
	.align		4
.L_4311:
        /*0018*/ 	.byte	0x04, 0x17
        /*001a*/ 	.short	(.L_4313 - .L_4312)
.L_4312:
        /*001c*/ 	.word	0x00000000
        /*0020*/ 	.short	0x0001
        /*0022*/ 	.short	0x0008
        /*0024*/ 	.byte	0x00, 0xf0, 0x41, 0x00


	//----- nvinfo : EIATTR_KPARAM_INFO
	.align		4
.L_4313:
        /*0028*/ 	.byte	0x04, 0x17
        /*002a*/ 	.short	(.L_4315 - .L_4314)
.L_4314:
        /*002c*/ 	.word	0x00000000
        /*0030*/ 	.short	0x0000
        /*0032*/ 	.short	0x0000
        /*0034*/ 	.byte	0x00, 0xf0, 0x11, 0x00


	//----- nvinfo : EIATTR_SPARSE_MMA_MASK
	.align		4
.L_4315:
        /*0038*/ 	.byte	0x03, 0x50
        /*003a*/ 	.short	0x0000


	//----- nvinfo : EIATTR_MAXREG_COUNT
	.align		4
        /*003c*/ 	.byte	0x03, 0x1b
        /*003e*/ 	.short	0x00ff


	//----- nvinfo : EIATTR_MERCURY_ISA_VERSION
	.align		4
        /*0040*/ 	.byte	0x03, 0x5f
        /*0042*/ 	.short	0x0101


	//----- nvinfo : EIATTR_VRC_CTA_INIT_COUNT
	.align		4
        /*0044*/ 	.byte	0x02, 0x4a
	.zero		1
	.zero		1


	//----- nvinfo : EIATTR_EXIT_INSTR_OFFSETS
	.align		4
        /*0048*/ 	.byte	0x04, 0x1c
        /*004a*/ 	.short	(.L_4317 - .L_4316)


	//   ....[0]....
.L_4316:
        /*004c*/ 	.word	0x00000010


	//----- nvinfo : EIATTR_MAX_THREADS
	.align		4
.L_4317:
        /*0050*/ 	.byte	0x04, 0x05
        /*0052*/ 	.short	(.L_4319 - .L_4318)
.L_4318:
        /*0054*/ 	.word	0x00000080
        /*0058*/ 	.word	0x00000001
        /*005c*/ 	.word	0x00000001


	//----- nvinfo : EIATTR_CBANK_PARAM_SIZE
	.align		4
.L_4319:
        /*0060*/ 	.byte	0x03, 0x19
        /*0062*/ 	.short	0x0028


	//----- nvinfo : EIATTR_PARAM_CBANK
	.align		4
        /*0064*/ 	.byte	0x04, 0x0a
        /*0066*/ 	.short	(.L_4321 - .L_4320)
	.align		4
.L_4320:
        /*0068*/ 	.word	index@(.nv.constant0._ZN2at6native29vectorized_elementwise_kernelILi8ENS0_13AUnaryFunctorIlllZZZNS0_18lshift_kernel_cudaERNS_18TensorIteratorBaseEENKUlvE_clEvENKUlvE2_clEvEUlllE_EESt5arrayIPcLm2EEEEviT0_T1_)
        /*006c*/ 	.short	0x0380
        /*006e*/ 	.short	0x0028


	//----- nvinfo : EIATTR_SW_WAR
	.align		4
.L_4321:
        /*0070*/ 	.byte	0x04, 0x36
        /*0072*/ 	.short	(.L_4323 - .L_4322)
.L_4322:
        /*0074*/ 	.word	0x00000008
.L_4323:


//--------------------- .nv.info._ZN2at6native18elementwise_kernelILi128ELi4EZNS0_15gpu_kernel_implINS0_13BinaryFunctorIiiiZZZNS0_18lshift_kernel_cudaERNS_18TensorIteratorBaseEENKUlvE_clEvENKUlvE1_clEvEUliiE_EEEEvS5_RKT_EUliE_EEviT1_ --------------------------
	.section	.nv.info._ZN2at6native18elementwise_kernelILi128ELi4EZNS0_15gpu_kernel_implINS0_13BinaryFunctorIiiiZZZNS0_18lshift_kernel_cudaERNS_18TensorIteratorBaseEENKUlvE_clEvENKUlvE1_clEvEUliiE_EEEEvS5_RKT_EUliE_EEviT1_,"",@"SHT_CUDA_INFO"
	.sectionflags	@""
	.align	4


	//----- nvinfo : EIATTR_CUDA_API_VERSION
	.align		4
        /*0000*/ 	.byte	0x04, 0x37
        /*0002*/ 	.short	(.L_4325 - .L_4324)
.L_4324:
        /*0004*/ 	.word	0x00000082


	//----- nvinfo : EIATTR_KPARAM_INFO
	.align		4
.L_4325:
        /*0008*/ 	.byte	0x04, 0x17
        /*000a*/ 	.short	(.L_4327 - .L_4326)
.L_4326:
        /*000c*/ 	.word	0x00000000
        /*0010*/ 	.short	0x0001
        /*0012*/ 	.short	0x0008
        /*0014*/ 	.byte	0x00, 0xf0, 0x21, 0x0a


	//----- nvinfo : EIATTR_KPARAM_INFO
	.align		4
.L_4327:
        /*0018*/ 	.byte	0x04, 0x17
        /*001a*/ 	.short	(.L_4329 - .L_4328)
.L_4328:
        /*001c*/ 	.word	0x00000000
        /*0020*/ 	.short	0x0000
        /*0022*/ 	.short	0x0000
        /*0024*/ 	.byte	0x00, 0xf0, 0x11, 0x00


	//----- nvinfo : EIATTR_SPARSE_MMA_MASK
	.align		4
.L_4329:
        /*0028*/ 	.byte	0x03, 0x50
        /*002a*/ 	.short	0x0000


	//----- nvinfo : EIATTR_MAXREG_COUNT
	.align		4
        /*002c*/ 	.byte	0x03, 0x1b
        /*002e*/ 	.short	0x0080


	//----- nvinfo : EIATTR_EXTERNS
	.align		4
        /*0030*/ 	.byte	0x04, 0x0f
        /*0032*/ 	.short	(.L_4331 - .L_4330)


	//   ....[0]....
	.align		4
.L_4330:
        /*0034*/ 	.word	index@(__assertfail)


	//----- nvinfo : EIATTR_MERCURY_ISA_VERSION
	.align		4
.L_4331:
        /*0038*/ 	.byte	0x03, 0x5f
        /*003a*/ 	.short	0x0101


	//----- nvinfo : EIATTR_VRC_CTA_INIT_COUNT
	.align		4
        /*003c*/ 	.byte	0x02, 0x4a
	.zero		1
	.zero		1


	//----- nvinfo : EIATTR_SYSCALL_OFFSETS
	.align		4
        /*0040*/ 	.byte	0x04, 0x46
        /*0042*/ 	.short	(.L_4333 - .L_4332)


	//   ....[0]....
.L_4332:
        /*0044*/ 	.word	0x000023f0


	//   ....[1]....
        /*0048*/ 	.word	0x000031c0


	//   ....[2]....
        /*004c*/ 	.word	0x00003fb0


	//   ....[3]....
        /*0050*/ 	.word	0x00006500


	//   ....[4]....
        /*0054*/ 	.word	0x000072d0


	//   ....[5]....
        /*0058*/ 	.word	0x00007ec0


	//   ....[6]....
        /*005c*/ 	.word	0x0000a550


	//   ....[7]....
        /*0060*/ 	.word	0x0000b320


	//   ....[8]....
        /*0064*/ 	.word	0x0000bf10


	//   ....[9]....
        /*0068*/ 	.word	0x0000e5c0


	//   ....[10]....
        /*006c*/ 	.word	0x0000f390


	//   ....[11]....
        /*0070*/ 	.word	0x0000ff50


	//----- nvinfo : EIATTR_EXIT_INSTR_OFFSETS
	.align		4
.L_4333:
        /*0074*/ 	.byte	0x04, 0x1c
        /*0076*/ 	.short	(.L_4335 - .L_4334)


	//   ....[0]....
.L_4334:
        /*0078*/ 	.word	0x0000c1f0


	//   ....[1]....
        /*007c*/ 	.word	0x0000f4e0


	//   ....[2]....
        /*0080*/ 	.word	0x0000f500


	//   ....[3]....
        /*0084*/ 	.word	0x0000f590


	//   ....[4]....
        /*0088*/ 	.word	0x0000f5b0


	//   ....[5]....
        /*008c*/ 	.word	0x0000f5d0


	//   ....[6]....
        /*0090*/ 	.word	0x0000f660


	//   ....[7]....
        /*0094*/ 	.word	0x0000f6a0


	//   ....[8]....
        /*0098*/ 	.word	0x0000f740


	//   ....[9]....
        /*009c*/ 	.word	0x0000f790


	//   ....[10]....
        /*00a0*/ 	.word	0x0000f7c0


	//   ....[11]....
        /*00a4*/ 	.word	0x0000f880


	//   ....[12]....
        /*00a8*/ 	.word	0x0000f9f0


	//   ....[13]....
        /*00ac*/ 	.word	0x0000fb60


	//   ....[14]....
        /*00b0*/ 	.word	0x0000fcc0


	//   ....[15]....
        /*00b4*/ 	.word	0x0000fcf0


	//   ....[16]....
        /*00b8*/ 	.word	0x0000fd10


	//   ....[17]....
        /*00bc*/ 	.word	0x0000fdb0


	//   ....[18]....
        /*00c0*/ 	.word	0x0000fdf0


	//   ....[19]....
        /*00c4*/ 	.word	0x0000ff60


	//   ....[20]....
        /*00c8*/ 	.word	0x00010070


	//   ....[21]....
        /*00cc*/ 	.word	0x000101b0


	//   ....[22]....
        /*00d0*/ 	.word	0x000101f0


	//----- nvinfo : EIATTR_MAX_THREADS
	.align		4
.L_4335:
        /*00d4*/ 	.byte	0x04, 0x05
        /*00d6*/ 	.short	(.L_4337 - .L_4336)
.L_4336:
        /*00d8*/ 	.word	0x00000080
        /*00dc*/ 	.word	0x00000001
        /*00e0*/ 	.word	0x00000001


	//----- nvinfo : EIATTR_CRS_STACK_SIZE
	.align		4
.L_4337:
        /*00e4*/ 	.byte	0x04, 0x1e
        /*00e6*/ 	.short	(.L_4339 - .L_4338)
.L_4338:
        /*00e8*/ 	.word	0x00000000


	//----- nvinfo : EIATTR_CBANK_PARAM_SIZE
	.align		4
.L_4339:
        /*00ec*/ 	.byte	0x03, 0x19
        /*00ee*/ 	.short	0x0290


	//----- nvinfo : EIATTR_PARAM_CBANK
	.align		4
        /*00f0*/ 	.byte	0x04, 0x0a
        /*00f2*/ 	.short	(.L_4341 - .L_4340)
	.align		4
.L_4340:
        /*00f4*/ 	.word	index@(.nv.constant0._ZN2at6native18elementwise_kernelILi128ELi4EZNS0_15gpu_kernel_implINS0_13BinaryFunctorIiiiZZZNS0_18lshift_kernel_cudaERNS_18TensorIteratorBaseEENKUlvE_clEvENKUlvE1_clEvEUliiE_EEEEvS5_RKT_EUliE_EEviT1_)
        /*00f8*/ 	.short	0x0380
        /*00fa*/ 	.short	0x0290


	//----- nvinfo : EIATTR_SW_WAR
	.align		4
.L_4341:
        /*00fc*/ 	.byte	0x04, 0x36
        /*00fe*/ 	.short	(.L_4343 - .L_4342)
.L_4342:
        /*0100*/ 	.word	0x00000008
.L_4343:


//--------------------- .nv.info._ZN2at6native27unrolled_elementwise_kernelINS0_13BinaryFunctorIiiiZZZNS0_18lshift_kernel_cudaERNS_18TensorIteratorBaseEENKUlvE_clEvENKUlvE1_clEvEUliiE_EESt5arrayIPcLm3EELi4E23TrivialOffsetCalculatorILi2EjESC_ILi1EjENS0_6memory12LoadWithCastILi2EEENSF_13StoreWithCastILi1EEEEEviT_T0_T2_T3_T4_T5_ --------------------------
	.section	.nv.info._ZN2at6native27unrolled_elementwise_kernelINS0_13BinaryFunctorIiiiZZZNS0_18lshift_kernel_cudaERNS_18TensorIteratorBaseEENKUlvE_clEvENKUlvE1_clEvEUliiE_EESt5arrayIPcLm3EELi4E23TrivialOffsetCalculatorILi2EjESC_ILi1EjENS0_6memory12LoadWithCastILi2EEENSF_13StoreWithCastILi1EEEEEviT_T0_T2_T3_T4_T5_,"",@"SHT_CUDA_INFO"
	.sectionflags	@""
	.align	4


	//----- nvinfo : EIATTR_CUDA_API_VERSION
	.align		4
        /*0000*/ 	.byte	0x04, 0x37
        /*0002*/ 	.short	(.L_4345 - .L_4344)
.L_4344:
        /*0004*/ 	.word	0x00000082


	//----- nvinfo : EIATTR_KPARAM_INFO
	.align		4
.L_4345:
        /*0008*/ 	.byte	0x04, 0x17
        /*000a*/ 	.short	(.L_4347 - .L_4346)
.L_4346:
        /*000c*/ 	.word	0x00000000
        /*0010*/ 	.short	0x0006
        /*0012*/ 	.short	0x0030
        /*0014*/ 	.byte	0x00, 0xf0, 0x21, 0x00


	//----- nvinfo : EIATTR_KPARAM_INFO
	.align		4
.L_4347:
        /*0018*/ 	.byte	0x04, 0x17
        /*001a*/ 	.short	(.L_4349 - .L_4348)
.L_4348:
        /*001c*/ 	.word	0x00000000
        /*0020*/ 	.short	0x0005
        /*0022*/ 	.short	0x0024
        /*0024*/ 	.byte	0x00, 0xf0, 0x31, 0x00


	//----- nvinfo : EIATTR_KPARAM_INFO
	.align		4
.L_4349:
        /*0028*/ 	.byte	0x04, 0x17
        /*002a*/ 	.short	(.L_4351 - .L_4350)
.L_4350:
        /*002c*/ 	.word	0x00000000
        /*0030*/ 	.short	0x0004
        /*0032*/ 	.short	0x0021
        /*0034*/ 	.byte	0x00, 0xf0, 0x05, 0x00


	//----- nvinfo : EIATTR_KPARAM_INFO
	.align		4
.L_4351:
        /*0038*/ 	.byte	0x04, 0x17
        /*003a*/ 	.short	(.L_4353 - .L_4352)
.L_4352:
        /*003c*/ 	.word	0x00000000
        /*0040*/ 	.short	0x0003
        /*0042*/ 	.short	0x0020
        /*0044*/ 	.byte	0x00, 0xf0, 0x05, 0x00


	//----- nvinfo : EIATTR_KPARAM_INFO
	.align		4
.L_4353:
        /*0048*/ 	.byte	0x04, 0x17
        /*004a*/ 	.short	(.L_4355 - .L_4354)
.L_4354:
        /*004c*/ 	.word	0x00000000
        /*0050*/ 	.short	0x0002
        /*0052*/ 	.short	0x0008
        /*0054*/ 	.byte	0x00, 0xf0, 0x61, 0x00


	//----- nvinfo : EIATTR_KPARAM_INFO
	.align		4
.L_4355:
        /*0058*/ 	.byte	0x04, 0x17
        /*005a*/ 	.short	(.L_4357 - .L_4356)
.L_4356:
        /*005c*/ 	.word	0x00000000
        /*0060*/ 	.short	0x0001
        /*0062*/ 	.short	0x0004
        /*0064*/ 	.byte	0x00, 0xf0, 0x05, 0x00


	//----- nvinfo : EIATTR_KPARAM_INFO
	.align		4
.L_4357:
        /*0068*/ 	.byte	0x04, 0x17
        /*006a*/ 	.short	(.L_4359 - .L_4358)
.L_4358:
        /*006c*/ 	.word	0x00000000
        /*0070*/ 	.short	0x0000
        /*0072*/ 	.short	0x0000
        /*0074*/ 	.byte	0x00, 0xf0, 0x11, 0x00


	//----- nvinfo : EIATTR_SPARSE_MMA_MASK
	.align		4
.L_4359:
        /*0078*/ 	.byte	0x03, 0x50
        /*007a*/ 	.short	0x0000


	//----- nvinfo : EIATTR_MAXREG_COUNT
	.align		4
        /*007c*/ 	.byte	0x03, 0x1b
        /*007e*/ 	.short	0x00ff


	//----- nvinfo : EIATTR_EXTERNS
	.align		4
        /*0080*/ 	.byte	0x04, 0x0f
        /*0082*/ 	.short	(.L_4361 - .L_4360)


	//   ....[0]....
	.align		4
.L_4360:
        /*0084*/ 	.word	index@(__assertfail)


	//----- nvinfo : EIATTR_MERCURY_ISA_VERSION
	.align		4
.L_4361:
        /*0088*/ 	.byte	0x03, 0x5f
        /*008a*/ 	.short	0x0101


	//----- nvinfo : EIATTR_VRC_CTA_INIT_COUNT
	.align		4
        /*008c*/ 	.byte	0x02, 0x4a
	.zero		1
	.zero		1


	//----- nvinfo : EIATTR_SYSCALL_OFFSETS
	.align		4
        /*0090*/ 	.byte	0x04, 0x46
        /*0092*/ 	.short	(.L_4363 - .L_4362)


	//   ....[0]....
.L_4362:
        /*0094*/ 	.word	0x00000de0


	//   ....[1]....
        /*0098*/ 	.word	0x00001be0


	//   ....[2]....
        /*009c*/ 	.word	0x00002b00


	//   ....[3]....
        /*00a0*/ 	.word	0x00003900


	//   ....[4]....
        /*00a4*/ 	.word	0x00004770


	//   ....[5]....
        /*00a8*/ 	.word	0x00005570


	//   ....[6]....
        /*00ac*/ 	.word	0x000063e0


	//   ....[7]....
        /*00b0*/ 	.word	0x000071f0


	//   ....[8]....
        /*00b4*/ 	.word	0x00008060


	//   ....[9]....
        /*00b8*/ 	.word	0x00008d90


	//   ....[10]....
        /*00bc*/ 	.word	0x00009c20


	//   ....[11]....
        /*00c0*/ 	.word	0x0000aa90


	//----- nvinfo : EIATTR_EXIT_INSTR_OFFSETS
	.align		4
.L_4363:
        /*00c4*/ 	.byte	0x04, 0x1c
        /*00c6*/ 	.short	(.L_4365 - .L_4364)


	//   ....[0]....
.L_4364:
        /*00c8*/ 	.word	0x00009ef0


	//   ....[1]....
        /*00cc*/ 	.word	0x0000a020


	//   ....[2]....
        /*00d0*/ 	.word	0x0000a040


	//   ....[3]....
        /*00d4*/ 	.word	0x0000a0d0


	//   ....[4]....
        /*00d8*/ 	.word	0x0000a0f0


	//   ....[5]....
        /*00dc*/ 	.word	0x0000a110


	//   ....[6]....
        /*00e0*/ 	.word	0x0000a1a0


	//   ....[7]....
        /*00e4*/ 	.word	0x0000a1e0


	//   ....[8]....
        /*00e8*/ 	.word	0x0000a280


	//   ....[9]....
        /*00ec*/ 	.word	0x0000a2d0


	//   ....[10]....
        /*00f0*/ 	.word	0x0000a300


	//   ....[11]....
        /*00f4*/ 	.word	0x0000a3c0


	//   ....[12]....
        /*00f8*/ 	.word	0x0000a530


	//   ....[13]....
        /*00fc*/ 	.word	0x0000a6a0


	//   ....[14]....
        /*0100*/ 	.word	0x0000a800


	//   ....[15]....
        /*0104*/ 	.word	0x0000a830


	//   ....[16]....
        /*0108*/ 	.word	0x0000a850


	//   ....[17]....
        /*010c*/ 	.word	0x0000a8f0


	//   ....[18]....
        /*0110*/ 	.word	0x0000a930


	//   ....[19]....
        /*0114*/ 	.word	0x0000aaa0


	//   ....[20]....
        /*0118*/ 	.word	0x0000abb0


	//   ....[21]....
        /*011c*/ 	.word	0x0000acf0


	//   ....[22]....
        /*0120*/ 	.word	0x0000ad30


	//----- nvinfo : EIATTR_MAX_THREADS
	.align		4
.L_4365:
        /*0124*/ 	.byte	0x04, 0x05
        /*0126*/ 	.short	(.L_4367 - .L_4366)
.L_4366:
        /*0128*/ 	.word	0x00000080
        /*012c*/ 	.word	0x00000001
        /*0130*/ 	.word	0x00000001


	//----- nvinfo : EIATTR_CRS_STACK_SIZE
	.align		4
.L_4367:
        /*0134*/ 	.byte	0x04, 0x1e
        /*0136*/ 	.short	(.L_4369 - .L_4368)
.L_4368:
        /*0138*/ 	.word	0x00000000


	//----- nvinfo : EIATTR_CBANK_PARAM_SIZE
	.align		4
.L_4369:
        /*013c*/ 	.byte	0x03, 0x19
        /*013e*/ 	.short	0x0038


	//----- nvinfo : EIATTR_PARAM_CBANK
	.align		4
        /*0140*/ 	.byte	0x04, 0x0a
        /*0142*/ 	.short	(.L_4371 - .L_4370)
	.align		4
.L_4370:
        /*0144*/ 	.word	index@(.nv.constant0._ZN2at6native27unrolled_elementwise_kernelINS0_13BinaryFunctorIiiiZZZNS0_18lshift_kernel_cudaERNS_18TensorIteratorBaseEENKUlvE_clEvENKUlvE1_clEvEUliiE_EESt5arrayIPcLm3EELi4E23TrivialOffsetCalculatorILi2EjESC_ILi1EjENS0_6memory12LoadWithCastILi2EEENSF_13StoreWithCastILi1EEEEEviT_T0_T2_T3_T4_T5_)
        /*0148*/ 	.short	0x0380
        /*014a*/ 	.short	0x0038


	//----- nvinfo : EIATTR_SW_WAR
	.align		4
.L_4371:
        /*014c*/ 	.byte	0x04, 0x36
        /*014e*/ 	.short	(.L_4373 - .L_4372)
.L_4372:
        /*0150*/ 	.word	0x00000008
.L_4373:


//--------------------- .nv.info._ZN2at6native18elementwise_kernelILi128ELi2EZNS0_22gpu_kernel_impl_nocastINS0_13BinaryFunctorIiiiZZZNS0_18lshift_kernel_cudaERNS_18TensorIteratorBaseEENKUlvE_clEvENKUlvE1_clEvEUliiE_EEEEvS5_RKT_EUliE_EEviT1_ --------------------------
	.section	.nv.info._ZN2at6native18elementwise_kernelILi128ELi2EZNS0_22gpu_kernel_impl_nocastINS0_13BinaryFunctorIiiiZZZNS0_18lshift_kernel_cudaERNS_18TensorIteratorBaseEENKUlvE_clEvENKUlvE1_clEvEUliiE_EEEEvS5_RKT_EUliE_EEviT1_,"",@"SHT_CUDA_INFO"
	.sectionflags	@""
	.align	4


	//----- nvinfo : EIATTR_CUDA_API_VERSION
	.align		4
        /*0000*/ 	.byte	0x04, 0x37
        /*0002*/ 	.short	(.L_4375 - .L_4374)
.L_4374:
        /*0004*/ 	.word	0x00000082


	//----- nvinfo : EIATTR_KPARAM_INFO
	.align		4
.L_4375:
        /*0008*/ 	.byte	0x04, 0x17
        /*000a*/ 	.short	(.L_4377 - .L_4376)
.L_4376:
        /*000c*/ 	.word	0x00000000
        /*0010*/ 	.short	0x0001
        /*0012*/ 	.short	0x0008
        /*0014*/ 	.byte	0x00, 0xf0, 0x21, 0x0a


	//----- nvinfo : EIATTR_KPARAM_INFO
	.align		4
.L_4377:
        /*0018*/ 	.byte	0x04, 0x17
        /*001a*/ 	.short	(.L_4379 - .L_4378)
.L_4378:
        /*001c*/ 	.word	0x00000000
        /*0020*/ 	.short	0x0000
        /*0022*/ 	.short	0x0000
        /*0024*/ 	.byte	0x00, 0xf0, 0x11, 0x00


	//----- nvinfo : EIATTR_SPARSE_MMA_MASK
	.align		4
.L_4379:
        /*0028*/ 	.byte	0x03, 0x50
        /*002a*/ 	.short	0x0000


	//----- nvinfo : EIATTR_MAXREG_COUNT
	.align		4
        /*002c*/ 	.byte	0x03, 0x1b
        /*002e*/ 	.short	0x0080


	//----- nvinfo : EIATTR_MERCURY_ISA_VERSION
	.align		4
        /*0030*/ 	.byte	0x03, 0x5f
        /*0032*/ 	.short	0x0101


	//----- nvinfo : EIATTR_VRC_CTA_INIT_COUNT
	.align		4
        /*0034*/ 	.byte	0x02, 0x4a
	.zero		1
	.zero		1


	//----- nvinfo : EIATTR_EXIT_INSTR_OFFSETS
	.align		4
        /*0038*/ 	.byte	0x04, 0x1c
        /*003a*/ 	.short	(.L_4381 - .L_4380)


	//   ....[0]....
.L_4380:
        /*003c*/ 	.word	0x00000190


	//   ....[1]....
        /*0040*/ 	.word	0x00000230


	//   ....[2]....
        /*0044*/ 	.word	0x00001980


	//   ....[3]....
        /*0048*/ 	.word	0x00003030


	//----- nvinfo : EIATTR_MAX_THREADS
	.align		4
.L_4381:
        /*004c*/ 	.byte	0x04, 0x05
        /*004e*/ 	.short	(.L_4383 - .L_4382)
.L_4382:
        /*0050*/ 	.word	0x00000080
        /*0054*/ 	.word	0x00000001
        /*0058*/ 	.word	0x00000001


	//----- nvinfo : EIATTR_CRS_STACK_SIZE
	.align		4
.L_4383:
        /*005c*/ 	.byte	0x04, 0x1e
        /*005e*/ 	.short	(.L_4385 - .L_4384)
.L_4384:
        /*0060*/ 	.word	0x00000000


	//----- nvinfo : EIATTR_CBANK_PARAM_SIZE
	.align		4
.L_4385:
        /*0064*/ 	.byte	0x03, 0x19
        /*0066*/ 	.short	0x0290


	//----- nvinfo : EIATTR_PARAM_CBANK
	.align		4
        /*0068*/ 	.byte	0x04, 0x0a
        /*006a*/ 	.short	(.L_4387 - .L_4386)
	.align		4
.L_4386:
        /*006c*/ 	.word	index@(.nv.constant0._ZN2at6native18elementwise_kernelILi128ELi2EZNS0_22gpu_kernel_impl_nocastINS0_13BinaryFunctorIiiiZZZNS0_18lshift_kernel_cudaERNS_18TensorIteratorBaseEENKUlvE_clEvENKUlvE1_clEvEUliiE_EEEEvS5_RKT_EUliE_EEviT1_)
        /*0070*/ 	.short	0x0380
        /*0072*/ 	.short	0x0290


	//----- nvinfo : EIATTR_SW_WAR
	.align		4
.L_4387:
        /*0074*/ 	.byte	0x04, 0x36
        /*0076*/ 	.short	(.L_4389 - .L_4388)
.L_4388:
        /*0078*/ 	.word	0x00000008
.L_4389:


//--------------------- .nv.info._ZN2at6native27unrolled_elementwise_kernelINS0_13BinaryFunctorIiiiZZZNS0_18lshift_kernel_cudaERNS_18TensorIteratorBaseEENKUlvE_clEvENKUlvE1_clEvEUliiE_EESt5arrayIPcLm3EELi4E23TrivialOffsetCalculatorILi2EjESC_ILi1EjENS0_6memory15LoadWithoutCastENSF_16StoreWithoutCastEEEviT_T0_T2_T3_T4_T5_ --------------------------
	.section	.nv.info._ZN2at6native27unrolled_elementwise_kernelINS0_13BinaryFunctorIiiiZZZNS0_18lshift_kernel_cudaERNS_18TensorIteratorBaseEENKUlvE_clEvENKUlvE1_clEvEUliiE_EESt5arrayIPcLm3EELi4E23TrivialOffsetCalculatorILi2EjESC_ILi1EjENS0_6memory15LoadWithoutCastENSF_16StoreWithoutCastEEEviT_T0_T2_T3_T4_T5_,"",@"SHT_CUDA_INFO"
	.sectionflags	@""
	.align	4


	//----- nvinfo : EIATTR_CUDA_API_VERSION
	.align		4
        /*0000*/ 	.byte	0x04, 0x37
        /*0002*/ 	.short	(.L_4391 - .L_4390)
.L_4390:
        /*0004*/ 	.word	0x00000082


	//----- nvinfo : EIATTR_KPARAM_INFO
	.align		4
.L_4391:
        /*0008*/ 	.byte	0x04, 0x17
        /*000a*/ 	.short	(.L_4393 - .L_4392)
.L_4392:
        /*000c*/ 	.word	0x00000000
        /*0010*/ 	.short	0x0006
        /*0012*/ 	.short	0x0023
        /*0014*/ 	.byte	0x00, 0xf0, 0x05, 0x00


	//----- nvinfo : EIATTR_KPARAM_INFO
	.align		4
.L_4393:
        /*0018*/ 	.byte	0x04, 0x17
        /*001a*/ 	.short	(.L_4395 - .L_4394)
.L_4394:
        /*001c*/ 	.word	0x00000000
        /*0020*/ 	.short	0x0005
        /*0022*/ 	.short	0x0022
        /*0024*/ 	.byte	0x00, 0xf0, 0x05, 0x00


	//----- nvinfo : EIATTR_KPARAM_INFO
	.align		4
.L_4395:
        /*0028*/ 	.byte	0x04, 0x17
        /*002a*/ 	.short	(.L_4397 - .L_4396)
.L_4396:
        /*002c*/ 	.word	0x00000000
        /*0030*/ 	.short	0x0004
        /*0032*/ 	.short	0x0021
        /*0034*/ 	.byte	0x00, 0xf0, 0x05, 0x00


	//----- nvinfo : EIATTR_KPARAM_INFO
	.align		4
.L_4397:
        /*0038*/ 	.byte	0x04, 0x17
        /*003a*/ 	.short	(.L_4399 - .L_4398)
.L_4398:
        /*003c*/ 	.word	0x00000000
        /*0040*/ 	.short	0x0003
        /*0042*/ 	.short	0x0020
        /*0044*/ 	.byte	0x00, 0xf0, 0x05, 0x00


	//----- nvinfo : EIATTR_KPARAM_INFO
	.align		4
.L_4399:
        /*0048*/ 	.byte	0x04, 0x17
        /*004a*/ 	.short	(.L_4401 - .L_4400)
.L_4400:
        /*004c*/ 	.word	0x00000000
        /*0050*/ 	.short	0x0002
        /*0052*/ 	.short	0x0008
        /*0054*/ 	.byte	0x00, 0xf0, 0x61, 0x00


	//----- nvinfo : EIATTR_KPARAM_INFO
	.align		4
.L_4401:
        /*0058*/ 	.byte	0x04, 0x17
        /*005a*/ 	.short	(.L_4403 - .L_4402)
.L_4402:
        /*005c*/ 	.word	0x00000000
        /*0060*/ 	.short	0x0001
        /*0062*/ 	.short	0x0004
        /*0064*/ 	.byte	0x00, 0xf0, 0x05, 0x00


	//----- nvinfo : EIATTR_KPARAM_INFO
	.align		4
.L_4403:
        /*0068*/ 	.byte	0x04, 0x17
        /*006a*/ 	.short	(.L_4405 - .L_4404)
.L_4404:
        /*006c*/ 	.word	0x00000000
        /*0070*/ 	.short	0x0000
        /*0072*/ 	.short	0x0000
        /*0074*/ 	.byte	0x00, 0xf0, 0x11, 0x00


	//----- nvinfo : EIATTR_SPARSE_MMA_MASK
	.align		4
.L_4405:
        /*0078*/ 	.byte	0x03, 0x50
        /*007a*/ 	.short	0x0000


	//----- nvinfo : EIATTR_MAXREG_COUNT
	.align		4
        /*007c*/ 	.byte	0x03, 0x1b
        /*007e*/ 	.short	0x00ff


	//----- nvinfo : EIATTR_MERCURY_ISA_VERSION
	.align		4
        /*0080*/ 	.byte	0x03, 0x5f
        /*0082*/ 	.short	0x0101


	//----- nvinfo : EIATTR_VRC_CTA_INIT_COUNT
	.align		4
        /*0084*/ 	.byte	0x02, 0x4a
	.zero		1
	.zero		1


	//----- nvinfo : EIATTR_EXIT_INSTR_OFFSETS
	.align		4
        /*0088*/ 	.byte	0x04, 0x1c
        /*008a*/ 	.short	(.L_4407 - .L_4406)


	//   ....[0]....
.L_4406:
        /*008c*/ 	.word	0x00000580


	//   ....[1]....
        /*0090*/ 	.word	0x000005d0


	//----- nvinfo : EIATTR_MAX_THREADS
	.align		4
.L_4407:
        /*0094*/ 	.byte	0x04, 0x05
        /*0096*/ 	.short	(.L_4409 - .L_4408)
.L_4408:
        /*0098*/ 	.word	0x00000080
        /*009c*/ 	.word	0x00000001
        /*00a0*/ 	.word	0x00000001


	//----- nvinfo : EIATTR_CRS_STACK_SIZE
	.align		4
.L_4409:
        /*00a4*/ 	.byte	0x04, 0x1e
        /*00a6*/ 	.short	(.L_4411 - .L_4410)
.L_4410:
        /*00a8*/ 	.word	0x00000000


	//----- nvinfo : EIATTR_CBANK_PARAM_SIZE
	.align		4
.L_4411:
        /*00ac*/ 	.byte	0x03, 0x19
        /*00ae*/ 	.short	0x0024


	//----- nvinfo : EIATTR_PARAM_CBANK
	.align		4
        /*00b0*/ 	.byte	0x04, 0x0a
        /*00b2*/ 	.short	(.L_4413 - .L_4412)
	.align		4
.L_4412:
        /*00b4*/ 	.word	index@(.nv.constant0._ZN2at6native27unrolled_elementwise_kernelINS0_13BinaryFunctorIiiiZZZNS0_18lshift_kernel_cudaERNS_18TensorIteratorBaseEENKUlvE_clEvENKUlvE1_clEvEUliiE_EESt5arrayIPcLm3EELi4E23TrivialOffsetCalculatorILi2EjESC_ILi1EjENS0_6memory15LoadWithoutCastENSF_16StoreWithoutCastEEEviT_T0_T2_T3_T4_T5_)
        /*00b8*/ 	.short	0x0380
        /*00ba*/ 	.short	0x0024


	//----- nvinfo : EIATTR_SW_WAR
	.align		4
.L_4413:
        /*00bc*/ 	.byte	0x04, 0x36
        /*00be*/ 	.short	(.L_4415 - .L_4414)
.L_4414:
        /*00c0*/ 	.word	0x00000008
.L_4415:


//--------------------- .nv.info._ZN2at6native29vectorized_elementwise_kernelILi2ENS0_13BinaryFunctorIiiiZZZNS0_18lshift_kernel_cudaERNS_18TensorIteratorBaseEENKUlvE_clEvENKUlvE1_clEvEUliiE_EESt5arrayIPcLm3EEEEviT0_T1_ --------------------------
	.section	.nv.info._ZN2at6native29vectorized_elementwise_kernelILi2ENS0_13BinaryFunctorIiiiZZZNS0_18lshift_kernel_cudaERNS_18TensorIteratorBaseEENKUlvE_clEvENKUlvE1_clEvEUliiE_EESt5arrayIPcLm3EEEEviT0_T1_,"",@"SHT_CUDA_INFO"
	.sectionflags	@""
	.align	4


	//----- nvinfo : EIATTR_CUDA_API_VERSION
	.align		4
        /*0000*/ 	.byte	0x04, 0x37
        /*0002*/ 	.short	(.L_4417 - .L_4416)
.L_4416:
        /*0004*/ 	.word	0x00000082


	//----- nvinfo : EIATTR_KPARAM_INFO
	.align		4
.L_4417:
        /*0008*/ 	.byte	0x04, 0x17
        /*000a*/ 	.short	(.L_4419 - .L_4418)
.L_4418:
        /*000c*/ 	.word	0x00000000
        /*0010*/ 	.short	0x0002
        /*0012*/ 	.short	0x0008
        /*0014*/ 	.byte	0x00, 0xf0, 0x61, 0x00


	//----- nvinfo : EIATTR_KPARAM_INFO
	.align		4
.L_4419:
        /*0018*/ 	.byte	0x04, 0x17
        /*001a*/ 	.short	(.L_4421 - .L_4420)
.L_4420:
        /*001c*/ 	.word	0x00000000
        /*0020*/ 	.short	0x0001
        /*0022*/ 	.short	0x0004
        /*0024*/ 	.byte	0x00, 0xf0, 0x05, 0x00


	//----- nvinfo : EIATTR_KPARAM_INFO
	.align		4
.L_4421:
        /*0028*/ 	.byte	0x04, 0x17
        /*002a*/ 	.short	(.L_4423 - .L_4422)
.L_4422:
        /*002c*/ 	.word	0x00000000
        /*0030*/ 	.short	0x0000
        /*0032*/ 	.short	0x0000
        /*0034*/ 	.byte	0x00, 0xf0, 0x11, 0x00


	//----- nvinfo : EIATTR_SPARSE_MMA_MASK
	.align		4
.L_4423:
        /*0038*/ 	.byte	0x03, 0x50
        /*003a*/ 	.short	0x0000


	//----- nvinfo : EIATTR_MAXREG_COUNT
	.align		4
        /*003c*/ 	.byte	0x03, 0x1b
        /*003e*/ 	.short	0x00ff


	//----- nvinfo : EIATTR_MERCURY_ISA_VERSION
	.align		4
        /*0040*/ 	.byte	0x03, 0x5f
        /*0042*/ 	.short	0x0101


	//----- nvinfo : EIATTR_VRC_CTA_INIT_COUNT
	.align		4
        /*0044*/ 	.byte	0x02, 0x4a
	.zero		1
	.zero		1


	//----- nvinfo : EIATTR_EXIT_INSTR_OFFSETS
	.align		4
        /*0048*/ 	.byte	0x04, 0x1c
        /*004a*/ 	.short	(.L_4425 - .L_4424)


	//   ....[0]....
.L_4424:
        /*004c*/ 	.word	0x00000a90


	//   ....[1]....
        /*0050*/ 	.word	0x00000ae0


	//   ....[2]....
        /*0054*/ 	.word	0x00000dd0


	//----- nvinfo : EIATTR_MAX_THREADS
	.align		4
.L_4425:
        /*0058*/ 	.byte	0x04, 0x05
        /*005a*/ 	.short	(.L_4427 - .L_4426)
.L_4426:
        /*005c*/ 	.word	0x00000080
        /*0060*/ 	.word	0x00000001
        /*0064*/ 	.word	0x00000001


	//----- nvinfo : EIATTR_CRS_STACK_SIZE
	.align		4
.L_4427:
        /*0068*/ 	.byte	0x04, 0x1e
        /*006a*/ 	.short	(.L_4429 - .L_4428)
.L_4428:
        /*006c*/ 	.word	0x00000000


	//----- nvinfo : EIATTR_CBANK_PARAM_SIZE
	.align		4
.L_4429:
        /*0070*/ 	.byte	0x03, 0x19
        /*0072*/ 	.short	0x0020


	//----- nvinfo : EIATTR_PARAM_CBANK
	.align		4
        /*0074*/ 	.byte	0x04, 0x0a
        /*0076*/ 	.short	(.L_4431 - .L_4430)
	.align		4
.L_4430:
        /*0078*/ 	.word	index@(.nv.constant0._ZN2at6native29vectorized_elementwise_kernelILi2ENS0_13BinaryFunctorIiiiZZZNS0_18lshift_kernel_cudaERNS_18TensorIteratorBaseEENKUlvE_clEvENKUlvE1_clEvEUliiE_EESt5arrayIPcLm3EEEEviT0_T1_)
        /*007c*/ 	.short	0x0380
        /*007e*/ 	.short	0x0020


	//----- nvinfo : EIATTR_SW_WAR
	.align		4
.L_4431:
        /*0080*/ 	.byte	0x04, 0x36
        /*0082*/ 	.short	(.L_4433 - .L_4432)
.L_4432:
        /*0084*/ 	.word	0x00000008
.L_4433:


//--------------------- .nv.info._ZN2at6native29vectorized_elementwise_kernelILi4ENS0_13BinaryFunctorIiiiZZZNS0_18lshift_kernel_cudaERNS_18TensorIteratorBaseEENKUlvE_clEvENKUlvE1_clEvEUliiE_EESt5arrayIPcLm3EEEEviT0_T1_ --------------------------
	.section	.nv.info._ZN2at6native29vectorized_elementwise_kernelILi4ENS0_13BinaryFunctorIiiiZZZNS0_18lshift_kernel_cudaERNS_18TensorIteratorBaseEENKUlvE_clEvENKUlvE1_clEvEUliiE_EESt5arrayIPcLm3EEEEviT0_T1_,"",@"SHT_CUDA_INFO"
	.sectionflags	@""
	.align	4


	//----- nvinfo : EIATTR_CUDA_API_VERSION
	.align		4
        /*0000*/ 	.byte	0x04, 0x37
        /*0002*/ 	.short	(.L_4435 - .L_4434)
.L_4434:
        /*0004*/ 	.word	0x00000082


	//----- nvinfo : EIATTR_KPARAM_INFO
	.align		4
.L_4435:
        /*0008*/ 	.byte	0x04, 0x17
        /*000a*/ 	.short	(.L_4437 - .L_4436)
.L_4436:
        /*000c*/ 	.word	0x00000000
        /*0010*/ 	.short	0x0002
        /*0012*/ 	.short	0x0008
        /*0014*/ 	.byte	0x00, 0xf0, 0x61, 0x00


	//----- nvinfo : EIATTR_KPARAM_INFO
	.align		4
.L_4437:
        /*0018*/ 	.byte	0x04, 0x17
        /*001a*/ 	.short	(.L_4439 - .L_4438)
.L_4438:
        /*001c*/ 	.word	0x00000000
        /*0020*/ 	.short	0x0001
        /*0022*/ 	.short	0x0004
        /*0024*/ 	.byte	0x00, 0xf0, 0x05, 0x00


	//----- nvinfo : EIATTR_KPARAM_INFO
	.align		4
.L_4439:
        /*0028*/ 	.byte	0x04, 0x17
        /*002a*/ 	.short	(.L_4441 - .L_4440)
.L_4440:
        /*002c*/ 	.word	0x00000000
        /*0030*/ 	.short	0x0000
        /*0032*/ 	.short	0x0000
        /*0034*/ 	.byte	0x00, 0xf0, 0x11, 0x00


	//----- nvinfo : EIATTR_SPARSE_MMA_MASK
	.align		4
.L_4441:
        /*0038*/ 	.byte	0x03, 0x50
        /*003a*/ 	.short	0x0000


	//----- nvinfo : EIATTR_MAXREG_COUNT
	.align		4
        /*003c*/ 	.byte	0x03, 0x1b
        /*003e*/ 	.short	0x00ff


	//----- nvinfo : EIATTR_MERCURY_ISA_VERSION
	.align		4
        /*0040*/ 	.byte	0x03, 0x5f
        /*0042*/ 	.short	0x0101


	//----- nvinfo : EIATTR_VRC_CTA_INIT_COUNT
	.align		4
        /*0044*/ 	.byte	0x02, 0x4a
	.zero		1
	.zero		1


	//----- nvinfo : EIATTR_EXIT_INSTR_OFFSETS
	.align		4
        /*0048*/ 	.byte	0x04, 0x1c
        /*004a*/ 	.short	(.L_4443 - .L_4442)


	//   ....[0]....
.L_4442:
        /*004c*/ 	.word	0x00000a90


	//   ....[1]....
        /*0050*/ 	.word	0x00000ae0


	//   ....[2]....
        /*0054*/ 	.word	0x00000d70


	//----- nvinfo : EIATTR_MAX_THREADS
	.align		4
.L_4443:
        /*0058*/ 	.byte	0x04, 0x05
        /*005a*/ 	.short	(.L_4445 - .L_4444)
.L_4444:
        /*005c*/ 	.word	0x00000080
        /*0060*/ 	.word	0x00000001
        /*0064*/ 	.word	0x00000001


	//----- nvinfo : EIATTR_CRS_STACK_SIZE
	.align		4
.L_4445:
        /*0068*/ 	.byte	0x04, 0x1e
        /*006a*/ 	.short	(.L_4447 - .L_4446)
.L_4446:
        /*006c*/ 	.word	0x00000000


	//----- nvinfo : EIATTR_CBANK_PARAM_SIZE
	.align		4
.L_4447:
        /*0070*/ 	.byte	0x03, 0x19
        /*0072*/ 	.short	0x0020


	//----- nvinfo : EIATTR_PARAM_CBANK
	.align		4
        /*0074*/ 	.byte	0x04, 0x0a
        /*0076*/ 	.short	(.L_4449 - .L_4448)
	.align		4
.L_4448:
        /*0078*/ 	.word	index@(.nv.constant0._ZN2at6native29vectorized_elementwise_kernelILi4ENS0_13BinaryFunctorIiiiZZZNS0_18lshift_kernel_cudaERNS_18TensorIteratorBaseEENKUlvE_clEvENKUlvE1_clEvEUliiE_EESt5arrayIPcLm3EEEEviT0_T1_)
        /*007c*/ 	.short	0x0380
        /*007e*/ 	.short	0x0020


	//----- nvinfo : EIATTR_SW_WAR
	.align		4
.L_4449:
        /*0080*/ 	.byte	0x04, 0x36
        /*0082*/ 	.short	(.L_4451 - .L_4450)
.L_4450:
        /*0084*/ 	.word	0x00000008
.L_4451:


//--------------------- .nv.info._ZN2at6native29vectorized_elementwise_kernelILi8ENS0_13BinaryFunctorIiiiZZZNS0_18lshift_kernel_cudaERNS_18TensorIteratorBaseEENKUlvE_clEvENKUlvE1_clEvEUliiE_EESt5arrayIPcLm3EEEEviT0_T1_ --------------------------
	.section	.nv.info._ZN2at6native29vectorized_elementwise_kernelILi8ENS0_13BinaryFunctorIiiiZZZNS0_18lshift_kernel_cudaERNS_18TensorIteratorBaseEENKUlvE_clEvENKUlvE1_clEvEUliiE_EESt5arrayIPcLm3EEEEviT0_T1_,"",@"SHT_CUDA_INFO"
	.sectionflags	@""
	.align	4


	//----- nvinfo : EIATTR_CUDA_API_VERSION
	.align		4
        /*0000*/ 	.byte	0x04, 0x37
        /*0002*/ 	.short	(.L_4453 - .L_4452)
.L_4452:
        /*0004*/ 	.word	0x00000082


	//----- nvinfo : EIATTR_KPARAM_INFO
	.align		4
.L_4453:
        /*0008*/ 	.byte	0x04, 0x17
        /*000a*/ 	.short	(.L_4455 - .L_4454)
.L_4454:
        /*000c*/ 	.word	0x00000000
        /*0010*/ 	.short	0x0002
        /*0012*/ 	.short	0x0008
        /*0014*/ 	.byte	0x00, 0xf0, 0x61, 0x00


	//----- nvinfo : EIATTR_KPARAM_INFO
	.align		4
.L_4455:
        /*0018*/ 	.byte	0x04, 0x17
        /*001a*/ 	.short	(.L_4457 - .L_4456)
.L_4456:
        /*001c*/ 	.word	0x00000000
        /*0020*/ 	.short	0x0001
        /*0022*/ 	.short	0x0004
        /*0024*/ 	.byte	0x00, 0xf0, 0x05, 0x00


	//----- nvinfo : EIATTR_KPARAM_INFO
	.align		4
.L_4457:
        /*0028*/ 	.byte	0x04, 0x17
        /*002a*/ 	.short	(.L_4459 - .L_4458)
.L_4458:
        /*002c*/ 	.word	0x00000000
        /*0030*/ 	.short	0x0000
        /*0032*/ 	.short	0x0000
        /*0034*/ 	.byte	0x00, 0xf0, 0x11, 0x00


	//----- nvinfo : EIATTR_SPARSE_MMA_MASK
	.align		4
.L_4459:
        /*0038*/ 	.byte	0x03, 0x50
        /*003a*/ 	.short	0x0000


	//----- nvinfo : EIATTR_MAXREG_COUNT
	.align		4
        /*003c*/ 	.byte	0x03, 0x1b
        /*003e*/ 	.short	0x00ff


	//----- nvinfo : EIATTR_MERCURY_ISA_VERSION
	.align		4
        /*0040*/ 	.byte	0x03, 0x5f
        /*0042*/ 	.short	0x0101


	//----- nvinfo : EIATTR_VRC_CTA_INIT_COUNT
	.align		4
        /*0044*/ 	.byte	0x02, 0x4a
	.zero		1
	.zero		1


	//----- nvinfo : EIATTR_EXIT_INSTR_OFFSETS
	.align		4
        /*0048*/ 	.byte	0x04, 0x1c
        /*004a*/ 	.short	(.L_4461 - .L_4460)


	//   ....[0]....
.L_4460:
        /*004c*/ 	.word	0x00000010


	//----- nvinfo : EIATTR_MAX_THREADS
	.align		4
.L_4461:
        /*0050*/ 	.byte	0x04, 0x05
        /*0052*/ 	.short	(.L_4463 - .L_4462)
.L_4462:
        /*0054*/ 	.word	0x00000080
        /*0058*/ 	.word	0x00000001
        /*005c*/ 	.word	0x00000001


	//----- nvinfo : EIATTR_CBANK_PARAM_SIZE
	.align		4
.L_4463:
        /*0060*/ 	.byte	0x03, 0x19
        /*0062*/ 	.short	0x0020


	//----- nvinfo : EIATTR_PARAM_CBANK
	.align		4
        /*0064*/ 	.byte	0x04, 0x0a
        /*0066*/ 	.short	(.L_4465 - .L_4464)
	.align		4
.L_4464:
        /*0068*/ 	.word	index@(.nv.constant0._ZN2at6native29vectorized_elementwise_kernelILi8ENS0_13BinaryFunctorIiiiZZZNS0_18lshift_kernel_cudaERNS_18TensorIteratorBaseEENKUlvE_clEvENKUlvE1_clEvEUliiE_EESt5arrayIPcLm3EEEEviT0_T1_)
        /*006c*/ 	.short	0x0380
        /*006e*/ 	.short	0x0020


	//----- nvinfo : EIATTR_SW_WAR
	.align		4
.L_4465:
        /*0070*/ 	.byte	0x04, 0x36
        /*0072*/ 	.short	(.L_4467 - .L_4466)
.L_4466:
        /*0074*/ 	.word	0x00000008
.L_4467:


//--------------------- .nv.info._ZN2at6native18elementwise_kernelILi128ELi4EZNS0_15gpu_kernel_implINS0_13BUnaryFunctorIiiiZZZNS0_18lshift_kernel_cudaERNS_18TensorIteratorBaseEENKUlvE_clEvENKUlvE1_clEvEUliiE_EEEEvS5_RKT_EUliE_EEviT1_ --------------------------
	.section	.nv.info._ZN2at6native18elementwise_kernelILi128ELi4EZNS0_15gpu_kernel_implINS0_13BUnaryFunctorIiiiZZZNS0_18lshift_kernel_cudaERNS_18TensorIteratorBaseEENKUlvE_clEvENKUlvE1_clEvEUliiE_EEEEvS5_RKT_EUliE_EEviT1_,"",@"SHT_CUDA_INFO"
	.sectionflags	@""
	.align	4


	//----- nvinfo : EIATTR_CUDA_API_VERSION
	.align		4
        /*0000*/ 	.byte	0x04, 0x37
        /*0002*/ 	.short	(.L_4469 - .L_4468)
.L_4468:
        /*0004*/ 	.word	0x00000082


	//----- nvinfo : EIATTR_KPARAM_INFO
	.align		4
.L_4469:
        /*0008*/ 	.byte	0x04, 0x17
        /*000a*/ 	.short	(.L_4471 - .L_4470)
.L_4470:
        /*000c*/ 	.word	0x00000000
        /*0010*/ 	.short	0x0001
        /*0012*/ 	.short	0x0008
        /*0014*/ 	.byte	0x00, 0xf0, 0x81, 0x08


	//----- nvinfo : EIATTR_KPARAM_INFO
	.align		4
.L_4471:
        /*0018*/ 	.byte	0x04, 0x17
        /*001a*/ 	.short	(.L_4473 - .L_4472)
.L_4472:
        /*001c*/ 	.word	0x00000000
        /*0020*/ 	.short	0x0000
        /*0022*/ 	.short	0x0000
        /*0024*/ 	.byte	0x00, 0xf0, 0x11, 0x00


	//----- nvinfo : EIATTR_SPARSE_MMA_MASK
	.align		4
.L_4473:
        /*0028*/ 	.byte	0x03, 0x50
        /*002a*/ 	.short	0x0000


	//----- nvinfo : EIATTR_MAXREG_COUNT
	.align		4
        /*002c*/ 	.byte	0x03, 0x1b
        /*002e*/ 	.short	0x0080


	//----- nvinfo : EIATTR_EXTERNS
	.align		4
        /*0030*/ 	.byte	0x04, 0x0f
        /*0032*/ 	.short	(.L_4475 - .L_4474)


	//   ....[0]....
	.align		4
.L_4474:
        /*0034*/ 	.word	index@(__assertfail)


	//----- nvinfo : EIATTR_MERCURY_ISA_VERSION
	.align		4
.L_4475:
        /*0038*/ 	.byte	0x03, 0x5f
        /*003a*/ 	.short	0x0101


	//----- nvinfo : EIATTR_VRC_CTA_INIT_COUNT
	.align		4
        /*003c*/ 	.byte	0x02, 0x4a
	.zero		1
	.zero		1


	//----- nvinfo : EIATTR_SYSCALL_OFFSETS
	.align		4
        /*0040*/ 	.byte	0x04, 0x46
        /*0042*/ 	.short	(.L_4477 - .L_4476)


	//   ....[0]....
.L_4476:
        /*0044*/ 	.word	0x000020b0


	//   ....[1]....
        /*0048*/ 	.word	0x00002eb0


	//   ....[2]....
        /*004c*/ 	.word	0x000050d0


	//   ....[3]....
        /*0050*/ 	.word	0x00005cd0


	//   ....[4]....
        /*0054*/ 	.word	0x00008030


	//   ....[5]....
        /*0058*/ 	.word	0x00008c30


	//   ....[6]....
        /*005c*/ 	.word	0x0000afa0


	//   ....[7]....
        /*0060*/ 	.word	0x0000bb70


	//----- nvinfo : EIATTR_EXIT_INSTR_OFFSETS
	.align		4
.L_4477:
        /*0064*/ 	.byte	0x04, 0x1c
        /*0066*/ 	.short	(.L_4479 - .L_4478)


	//   ....[0]....
.L_4478:
        /*0068*/ 	.word	0x00008f10


	//   ....[1]....
        /*006c*/ 	.word	0x0000b100


	//   ....[2]....
        /*0070*/ 	.word	0x0000b120


	//   ....[3]....
        /*0074*/ 	.word	0x0000b1b0


	//   ....[4]....
        /*0078*/ 	.word	0x0000b1d0


	//   ....[5]....
        /*007c*/ 	.word	0x0000b1f0


	//   ....[6]....
        /*0080*/ 	.word	0x0000b280


	//   ....[7]....
        /*0084*/ 	.word	0x0000b2c0


	//   ....[8]....
        /*0088*/ 	.word	0x0000b360


	//   ....[9]....
        /*008c*/ 	.word	0x0000b3b0


	//   ....[10]....
        /*0090*/ 	.word	0x0000b3e0


	//   ....[11]....
        /*0094*/ 	.word	0x0000b4a0


	//   ....[12]....
        /*0098*/ 	.word	0x0000b610


	//   ....[13]....
        /*009c*/ 	.word	0x0000b780


	//   ....[14]....
        /*00a0*/ 	.word	0x0000b8e0


	//   ....[15]....
        /*00a4*/ 	.word	0x0000b910


	//   ....[16]....
        /*00a8*/ 	.word	0x0000b930


	//   ....[17]....
        /*00ac*/ 	.word	0x0000b9d0


	//   ....[18]....
        /*00b0*/ 	.word	0x0000ba10


	//   ....[19]....
        /*00b4*/ 	.word	0x0000bb80


	//   ....[20]....
        /*00b8*/ 	.word	0x0000bc90


	//   ....[21]....
        /*00bc*/ 	.word	0x0000bdd0


	//   ....[22]....
        /*00c0*/ 	.word	0x0000be10


	//----- nvinfo : EIATTR_MAX_THREADS
	.align		4
.L_4479:
        /*00c4*/ 	.byte	0x04, 0x05
        /*00c6*/ 	.short	(.L_4481 - .L_4480)
.L_4480:
        /*00c8*/ 	.word	0x00000080
        /*00cc*/ 	.word	0x00000001
        /*00d0*/ 	.word	0x00000001


	//----- nvinfo : EIATTR_CRS_STACK_SIZE
	.align		4
.L_4481:
        /*00d4*/ 	.byte	0x04, 0x1e
        /*00d6*/ 	.short	(.L_4483 - .L_4482)
.L_4482:
        /*00d8*/ 	.word	0x00000000


	//----- nvinfo : EIATTR_CBANK_PARAM_SIZE
	.align		4
.L_4483:
        /*00dc*/ 	.byte	0x03, 0x19
        /*00de*/ 	.short	0x0228


	//----- nvinfo : EIATTR_PARAM_CBANK
	.align		4
        /*00e0*/ 	.byte	0x04, 0x0a
        /*00e2*/ 	.short	(.L_4485 - .L_4484)
	.align		4
.L_4484:
        /*00e4*/ 	.word	index@(.nv.constant0._ZN2at6native18elementwise_kernelILi128ELi4EZNS0_15gpu_kernel_implINS0_13BUnaryFunctorIiiiZZZNS0_18lshift_kernel_cudaERNS_18TensorIteratorBaseEENKUlvE_clEvENKUlvE1_clEvEUliiE_EEEEvS5_RKT_EUliE_EEviT1_)
        /*00e8*/ 	.short	0x0380
        /*00ea*/ 	.short	0x0228


	//----- nvinfo : EIATTR_SW_WAR
	.align		4
.L_4485:
        /*00ec*/ 	.byte	0x04, 0x36
        /*00ee*/ 	.short	(.L_4487 - .L_4486)
.L_4486:
        /*00f0*/ 	.word	0x00000008
.L_4487:


//--------------------- .nv.info._ZN2at6native27unrolled_elementwise_kernelINS0_13BUnaryFunctorIiiiZZZNS0_18lshift_kernel_cudaERNS_18TensorIteratorBaseEENKUlvE_clEvENKUlvE1_clEvEUliiE_EESt5arrayIPcLm2EELi4E23TrivialOffsetCalculatorILi1EjESD_NS0_6memory12LoadWithCastILi1EEENSE_13StoreWithCastILi1EEEEEviT_T0_T2_T3_T4_T5_ --------------------------
	.section	.nv.info._ZN2at6native27unrolled_elementwise_kernelINS0_13BUnaryFunctorIiiiZZZNS0_18lshift_kernel_cudaERNS_18TensorIteratorBaseEENKUlvE_clEvENKUlvE1_clEvEUliiE_EESt5arrayIPcLm2EELi4E23TrivialOffsetCalculatorILi1EjESD_NS0_6memory12LoadWithCastILi1EEENSE_13StoreWithCastILi1EEEEEviT_T0_T2_T3_T4_T5_,"",@"SHT_CUDA_INFO"
	.sectionflags	@""
	.align	4


	//----- nvinfo : EIATTR_CUDA_API_VERSION
	.align		4
        /*0000*/ 	.byte	0x04, 0x37
        /*0002*/ 	.short	(.L_4489 - .L_4488)
.L_4488:
        /*0004*/ 	.word	0x00000082


	//----- nvinfo : EIATTR_KPARAM_INFO
	.align		4
.L_4489:
        /*0008*/ 	.byte	0x04, 0x17
        /*000a*/ 	.short	(.L_4491 - .L_4490)
.L_4490:
        /*000c*/ 	.word	0x00000000
        /*0010*/ 	.short	0x0006
        /*0012*/ 	.short	0x002c
        /*0014*/ 	.byte	0x00, 0xf0, 0x21, 0x00


	//----- nvinfo : EIATTR_KPARAM_INFO
	.align		4
.L_4491:
        /*0018*/ 	.byte	0x04, 0x17
        /*001a*/ 	.short	(.L_4493 - .L_4492)
.L_4492:
        /*001c*/ 	.word	0x00000000
        /*0020*/ 	.short	0x0005
        /*0022*/ 	.short	0x0024
        /*0024*/ 	.byte	0x00, 0xf0, 0x21, 0x00


	//----- nvinfo : EIATTR_KPARAM_INFO
	.align		4
.L_4493:
        /*0028*/ 	.byte	0x04, 0x17
        /*002a*/ 	.short	(.L_4495 - .L_4494)
.L_4494:
        /*002c*/ 	.word	0x00000000
        /*0030*/ 	.short	0x0004
        /*0032*/ 	.short	0x0021
        /*0034*/ 	.byte	0x00, 0xf0, 0x05, 0x00


	//----- nvinfo : EIATTR_KPARAM_INFO
	.align		4
.L_4495:
        /*0038*/ 	.byte	0x04, 0x17
        /*003a*/ 	.short	(.L_4497 - .L_4496)
.L_4496:
        /*003c*/ 	.word	0x00000000
        /*0040*/ 	.short	0x0003
        /*0042*/ 	.short	0x0020
        /*0044*/ 	.byte	0x00, 0xf0, 0x05, 0x00


	//----- nvinfo : EIATTR_KPARAM_INFO
	.align		4
.L_4497:
        /*0048*/ 	.byte	0x04, 0x17
        /*004a*/ 	.short	(.L_4499 - .L_4498)
.L_4498:
        /*004c*/ 	.word	0x00000000
        /*0050*/ 	.short	0x0002
        /*0052*/ 	.short	0x0010
        /*0054*/ 	.byte	0x00, 0xf0, 0x41, 0x00


	//----- nvinfo : EIATTR_KPARAM_INFO
	.align		4
.L_4499:
        /*0058*/ 	.byte	0x04, 0x17
        /*005a*/ 	.short	(.L_4501 - .L_4500)
.L_4500:
        /*005c*/ 	.word	0x00000000
        /*0060*/ 	.short	0x0001
        /*0062*/ 	.short	0x0004
        /*0064*/ 	.byte	0x00, 0xf0, 0x21, 0x00


	//----- nvinfo : EIATTR_KPARAM_INFO
	.align		4
.L_4501:
        /*0068*/ 	.byte	0x04, 0x17
        /*006a*/ 	.short	(.L_4503 - .L_4502)
.L_4502:
        /*006c*/ 	.word	0x00000000
        /*0070*/ 	.short	0x0000
        /*0072*/ 	.short	0x0000
        /*0074*/ 	.byte	0x00, 0xf0, 0x11, 0x00


	//----- nvinfo : EIATTR_SPARSE_MMA_MASK
	.align		4
.L_4503:
        /*0078*/ 	.byte	0x03, 0x50
        /*007a*/ 	.short	0x0000


	//----- nvinfo : EIATTR_MAXREG_COUNT
	.align		4
        /*007c*/ 	.byte	0x03, 0x1b
        /*007e*/ 	.short	0x00ff


	//----- nvinfo : EIATTR_EXTERNS
	.align		4
        /*0080*/ 	.byte	0x04, 0x0f
        /*0082*/ 	.short	(.L_4505 - .L_4504)


	//   ....[0]....
	.align		4
.L_4504:
        /*0084*/ 	.word	index@(__assertfail)


	//----- nvinfo : EIATTR_MERCURY_ISA_VERSION
	.align		4
.L_4505:
        /*0088*/ 	.byte	0x03, 0x5f
        /*008a*/ 	.short	0x0101


	//----- nvinfo : EIATTR_VRC_CTA_INIT_COUNT
	.align		4
        /*008c*/ 	.byte	0x02, 0x4a
	.zero		1
	.zero		1


	//----- nvinfo : EIATTR_SYSCALL_OFFSETS
	.align		4
        /*0090*/ 	.byte	0x04, 0x46
        /*0092*/ 	.short	(.L_4507 - .L_4506)


	//   ....[0]....
.L_4506:
        /*0094*/ 	.word	0x00000dc0


	//   ....[1]....
        /*0098*/ 	.word	0x00001ce0


	//   ....[2]....
        /*009c*/ 	.word	0x00002b50


	//   ....[3]....
        /*00a0*/ 	.word	0x000039c0


	//   ....[4]....
        /*00a4*/ 	.word	0x00004810


	//   ....[5]....
        /*00a8*/ 	.word	0x00005540


	//   ....[6]....
        /*00ac*/ 	.word	0x000063d0


	//   ....[7]....
        /*00b0*/ 	.word	0x00007240


	//----- nvinfo : EIATTR_EXIT_INSTR_OFFSETS
	.align		4
.L_4507:
        /*00b4*/ 	.byte	0x04, 0x1c
        /*00b6*/ 	.short	(.L_4509 - .L_4508)


	//   ....[0]....
.L_4508:
        /*00b8*/ 	.word	0x000066a0


	//   ....[1]....
        /*00bc*/ 	.word	0x000067d0


	//   ....[2]....
        /*00c0*/ 	.word	0x000067f0


	//   ....[3]....
        /*00c4*/ 	.word	0x00006880


	//   ....[4]....
        /*00c8*/ 	.word	0x000068a0


	//   ....[5]....
        /*00cc*/ 	.word	0x000068c0


	//   ....[6]....
        /*00d0*/ 	.word	0x00006950


	//   ....[7]....
        /*00d4*/ 	.word	0x00006990


	//   ....[8]....
        /*00d8*/ 	.word	0x00006a30


	//   ....[9]....
        /*00dc*/ 	.word	0x00006a80


	//   ....[10]....
        /*00e0*/ 	.word	0x00006ab0


	//   ....[11]....
        /*00e4*/ 	.word	0x00006b70


	//   ....[12]....
        /*00e8*/ 	.word	0x00006ce0


	//   ....[13]....
        /*00ec*/ 	.word	0x00006e50


	//   ....[14]....
        /*00f0*/ 	.word	0x00006fb0


	//   ....[15]....
        /*00f4*/ 	.word	0x00006fe0


	//   ....[16]....
        /*00f8*/ 	.word	0x00007000


	//   ....[17]....
        /*00fc*/ 	.word	0x000070a0


	//   ....[18]....
        /*0100*/ 	.word	0x000070e0


	//   ....[19]....
        /*0104*/ 	.word	0x00007250


	//   ....[20]....
        /*0108*/ 	.word	0x00007360


	//   ....[21]....
        /*010c*/ 	.word	0x000074a0


	//   ....[22]....
        /*0110*/ 	.word	0x000074e0


	//----- nvinfo : EIATTR_MAX_THREADS
	.align		4
.L_4509:
        /*0114*/ 	.byte	0x04, 0x05
        /*0116*/ 	.short	(.L_4511 - .L_4510)
.L_4510:
        /*0118*/ 	.word	0x00000080
        /*011c*/ 	.word	0x00000001
        /*0120*/ 	.word	0x00000001


	//----- nvinfo : EIATTR_CRS_STACK_SIZE
	.align		4
.L_4511:
        /*0124*/ 	.byte	0x04, 0x1e
        /*0126*/ 	.short	(.L_4513 - .L_4512)
.L_4512:
        /*0128*/ 	.word	0x00000000


	//----- nvinfo : EIATTR_CBANK_PARAM_SIZE
	.align		4
.L_4513:
        /*012c*/ 	.byte	0x03, 0x19
        /*012e*/ 	.short	0x0034


	//----- nvinfo : EIATTR_PARAM_CBANK
	.align		4
        /*0130*/ 	.byte	0x04, 0x0a
        /*0132*/ 	.short	(.L_4515 - .L_4514)
	.align		4
.L_4514:
        /*0134*/ 	.word	index@(.nv.constant0._ZN2at6native27unrolled_elementwise_kernelINS0_13BUnaryFunctorIiiiZZZNS0_18lshift_kernel_cudaERNS_18TensorIteratorBaseEENKUlvE_clEvENKUlvE1_clEvEUliiE_EESt5arrayIPcLm2EELi4E23TrivialOffsetCalculatorILi1EjESD_NS0_6memory12LoadWithCastILi1EEENSE_13StoreWithCastILi1EEEEEviT_T0_T2_T3_T4_T5_)
        /*0138*/ 	.short	0x0380
        /*013a*/ 	.short	0x0034


	//----- nvinfo : EIATTR_SW_WAR
	.align		4
.L_4515:
        /*013c*/ 	.byte	0x04, 0x36
        /*013e*/ 	.short	(.L_4517 - .L_4516)
.L_4516:
        /*0140*/ 	.word	0x00000008
.L_4517:


//--------------------- .nv.info._ZN2at6native18elementwise_kernelILi128ELi2EZNS0_22gpu_kernel_impl_nocastINS0_13BUnaryFunctorIiiiZZZNS0_18lshift_kernel_cudaERNS_18TensorIteratorBaseEENKUlvE_clEvENKUlvE1_clEvEUliiE_EEEEvS5_RKT_EUliE_EEviT1_ --------------------------
	.section	.nv.info._ZN2at6native18elementwise_kernelILi128ELi2EZNS0_22gpu_kernel_impl_nocastINS0_13BUnaryFunctorIiiiZZZNS0_18lshift_kernel_cudaERNS_18TensorIteratorBaseEENKUlvE_clEvENKUlvE1_clEvEUliiE_EEEEvS5_RKT_EUliE_EEviT1_,"",@"SHT_CUDA_INFO"
	.sectionflags	@""
	.align	4


	//----- nvinfo : EIATTR_CUDA_API_VERSION
	.align		4
        /*0000*/ 	.byte	0x04, 0x37
        /*0002*/ 	.short	(.L_4519 - .L_4518)
.L_4518:
        /*0004*/ 	.word	0x00000082


	//----- nvinfo : EIATTR_KPARAM_INFO
	.align		4
.L_4519:
        /*0008*/ 	.byte	0x04, 0x17
        /*000a*/ 	.short	(.L_4521 - .L_4520)
.L_4520:
        /*000c*/ 	.word	0x00000000
        /*0010*/ 	.short	0x0001
        /*0012*/ 	.short	0x0008
        /*0014*/ 	.byte	0x00, 0xf0, 0x61, 0x08


	//----- nvinfo : EIATTR_KPARAM_INFO
	.align		4
.L_4521:
        /*0018*/ 	.byte	0x04, 0x17
        /*001a*/ 	.short	(.L_4523 - .L_4522)
.L_4522:
        /*001c*/ 	.word	0x00000000
        /*0020*/ 	.short	0x0000
        /*0022*/ 	.short	0x0000
        /*0024*/ 	.byte	0x00, 0xf0, 0x11, 0x00


	//----- nvinfo : EIATTR_SPARSE_MMA_MASK
	.align		4
.L_4523:
        /*0028*/ 	.byte	0x03, 0x50
        /*002a*/ 	.short	0x0000


	//----- nvinfo : EIATTR_MAXREG_COUNT
	.align		4
        /*002c*/ 	.byte	0x03, 0x1b
        /*002e*/ 	.short	0x0080


	//----- nvinfo : EIATTR_MERCURY_ISA_VERSION
	.align		4
        /*0030*/ 	.byte	0x03, 0x5f
        /*0032*/ 	.short	0x0101


	//----- nvinfo : EIATTR_VRC_CTA_INIT_COUNT
	.align		4
        /*0034*/ 	.byte	0x02, 0x4a
	.zero		1
	.zero		1


	//----- nvinfo : EIATTR_EXIT_INSTR_OFFSETS
	.align		4
        /*0038*/ 	.byte	0x04, 0x1c
        /*003a*/ 	.short	(.L_4525 - .L_4524)


	//   ....[0]....
.L_4524:
        /*003c*/ 	.word	0x00000180


	//   ....[1]....
        /*0040*/ 	.word	0x00000210


	//   ....[2]....
        /*0044*/ 	.word	0x00001610


	//   ....[3]....
        /*0048*/ 	.word	0x00002970


	//----- nvinfo : EIATTR_MAX_THREADS
	.align		4
.L_4525:
        /*004c*/ 	.byte	0x04, 0x05
        /*004e*/ 	.short	(.L_4527 - .L_4526)
.L_4526:
        /*0050*/ 	.word	0x00000080
        /*0054*/ 	.word	0x00000001
        /*0058*/ 	.word	0x00000001


	//----- nvinfo : EIATTR_CRS_STACK_SIZE
	.align		4
.L_4527:
        /*005c*/ 	.byte	0x04, 0x1e
        /*005e*/ 	.short	(.L_4529 - .L_4528)
.L_4528:
        /*0060*/ 	.word	0x00000000


	//----- nvinfo : EIATTR_CBANK_PARAM_SIZE
	.align		4
.L_4529:
        /*0064*/ 	.byte	0x03, 0x19
        /*0066*/ 	.short	0x0220


	//----- nvinfo : EIATTR_PARAM_CBANK
	.align		4
        /*0068*/ 	.byte	0x04, 0x0a
        /*006a*/ 	.short	(.L_4531 - .L_4530)
	.align		4
.L_4530:
        /*006c*/ 	.word	index@(.nv.constant0._ZN2at6native18elementwise_kernelILi128ELi2EZNS0_22gpu_kernel_impl_nocastINS0_13BUnaryFunctorIiiiZZZNS0_18lshift_kernel_cudaERNS_18TensorIteratorBaseEENKUlvE_clEvENKUlvE1_clEvEUliiE_EEEEvS5_RKT_EUliE_EEviT1_)
        /*0070*/ 	.short	0x0380
        /*0072*/ 	.short	0x0220


	//----- nvinfo : EIATTR_SW_WAR
	.align		4
.L_4531:
        /*0074*/ 	.byte	0x04, 0x36
        /*0076*/ 	.short	(.L_4533 - .L_4532)
.L_4532:
        /*0078*/ 	.word	0x00000008
.L_4533:


//--------------------- .nv.info._ZN2at6native27unrolled_elementwise_kernelINS0_13BUnaryFunctorIiiiZZZNS0_18lshift_kernel_cudaERNS_18TensorIteratorBaseEENKUlvE_clEvENKUlvE1_clEvEUliiE_EESt5arrayIPcLm2EELi4E23TrivialOffsetCalculatorILi1EjESD_NS0_6memory15LoadWithoutCastENSE_16StoreWithoutCastEEEviT_T0_T2_T3_T4_T5_ --------------------------
	.section	.nv.info._ZN2at6native27unrolled_elementwise_kernelINS0_13BUnaryFunctorIiiiZZZNS0_18lshift_kernel_cudaERNS_18TensorIteratorBaseEENKUlvE_clEvENKUlvE1_clEvEUliiE_EESt5arrayIPcLm2EELi4E23TrivialOffsetCalculatorILi1EjESD_NS0_6memory15LoadWithoutCastENSE_16StoreWithoutCastEEEviT_T0_T2_T3_T4_T5_,"",@"SHT_CUDA_INFO"
	.sectionflags	@""
	.align	4


	//----- nvinfo : EIATTR_CUDA_API_VERSION
	.align		4
        /*0000*/ 	.byte	0x04, 0x37
        /*0002*/ 	.short	(.L_4535 - .L_4534)
.L_4534:
        /*0004*/ 	.word	0x00000082


	//----- nvinfo : EIATTR_KPARAM_INFO
	.align		4
.L_4535:
        /*0008*/ 	.byte	0x04, 0x17
        /*000a*/ 	.short	(.L_4537 - .L_4536)
.L_4536:
        /*000c*/ 	.word	0x00000000
        /*0010*/ 	.short	0x0006
        /*0012*/ 	.short	0x0023
        /*0014*/ 	.byte	0x00, 0xf0, 0x05, 0x00


	//----- nvinfo : EIATTR_KPARAM_INFO
	.align		4
.L_4537:
        /*0018*/ 	.byte	0x04, 0x17
        /*001a*/ 	.short	(.L_4539 - .L_4538)
.L_4538:
        /*001c*/ 	.word	0x00000000
        /*0020*/ 	.short	0x0005
        /*0022*/ 	.short	0x0022
        /*0024*/ 	.byte	0x00, 0xf0, 0x05, 0x00


	//----- nvinfo : EIATTR_KPARAM_INFO
	.align		4
.L_4539:
        /*0028*/ 	.byte	0x04, 0x17
        /*002a*/ 	.short	(.L_4541 - .L_4540)
.L_4540:
        /*002c*/ 	.word	0x00000000
        /*0030*/ 	.short	0x0004
        /*0032*/ 	.short	0x0021
        /*0034*/ 	.byte	0x00, 0xf0, 0x05, 0x00


	//----- nvinfo : EIATTR_KPARAM_INFO
	.align		4
.L_4541:
        /*0038*/ 	.byte	0x04, 0x17
        /*003a*/ 	.short	(.L_4543 - .L_4542)
.L_4542:
        /*003c*/ 	.word	0x00000000
        /*0040*/ 	.short	0x0003
        /*0042*/ 	.short	0x0020
        /*0044*/ 	.byte	0x00, 0xf0, 0x05, 0x00


	//----- nvinfo : EIATTR_KPARAM_INFO
	.align		4
.L_4543:
        /*0048*/ 	.byte	0x04, 0x17
        /*004a*/ 	.short	(.L_4545 - .L_4544)
.L_4544:
        /*004c*/ 	.word	0x00000000
        /*0050*/ 	.short	0x0002
        /*0052*/ 	.short	0x0010
        /*0054*/ 	.byte	0x00, 0xf0, 0x41, 0x00


	//----- nvinfo : EIATTR_KPARAM_INFO
	.align		4
.L_4545:
        /*0058*/ 	.byte	0x04, 0x17
        /*005a*/ 	.short	(.L_4547 - .L_4546)
.L_4546:
        /*005c*/ 	.word	0x00000000
        /*0060*/ 	.short	0x0001
        /*0062*/ 	.short	0x0004
        /*0064*/ 	.byte	0x00, 0xf0, 0x21, 0x00


	//----- nvinfo : EIATTR_KPARAM_INFO
	.align		4
.L_4547:
        /*0068*/ 	.byte	0x04, 0x17
        /*006a*/ 	.short	(.L_4549 - .L_4548)
.L_4548:
        /*006c*/ 	.word	0x00000000
        /*0070*/ 	.short	0x0000
        /*0072*/ 	.short	0x0000
        /*0074*/ 	.byte	0x00, 0xf0, 0x11, 0x00


	//----- nvinfo : EIATTR_SPARSE_MMA_MASK
	.align		4
.L_4549:
        /*0078*/ 	.byte	0x03, 0x50
        /*007a*/ 	.short	0x0000


	//----- nvinfo : EIATTR_MAXREG_COUNT
	.align		4
        /*007c*/ 	.byte	0x03, 0x1b
        /*007e*/ 	.short	0x00ff


	//----- nvinfo : EIATTR_MERCURY_ISA_VERSION
	.align		4
        /*0080*/ 	.byte	0x03, 0x5f
        /*0082*/ 	.short	0x0101


	//----- nvinfo : EIATTR_VRC_CTA_INIT_COUNT
	.align		4
        /*0084*/ 	.byte	0x02, 0x4a
	.zero		1
	.zero		1


	//----- nvinfo : EIATTR_EXIT_INSTR_OFFSETS
	.align		4
        /*0088*/ 	.byte	0x04, 0x1c
        /*008a*/ 	.short	(.L_4551 - .L_4550)


	//   ....[0]....
.L_4550:
        /*008c*/ 	.word	0x00000450


	//   ....[1]....
        /*0090*/ 	.word	0x000004a0


	//----- nvinfo : EIATTR_MAX_THREADS
	.align		4
.L_4551:
        /*0094*/ 	.byte	0x04, 0x05
        /*0096*/ 	.short	(.L_4553 - .L_4552)
.L_4552:
        /*0098*/ 	.word	0x00000080
        /*009c*/ 	.word	0x00000001
        /*00a0*/ 	.word	0x00000001


	//----- nvinfo : EIATTR_CRS_STACK_SIZE
	.align		4
.L_4553:
        /*00a4*/ 	.byte	0x04, 0x1e
        /*00a6*/ 	.short	(.L_4555 - .L_4554)
.L_4554:
        /*00a8*/ 	.word	0x00000000


	//----- nvinfo : EIATTR_CBANK_PARAM_SIZE
	.align		4
.L_4555:
        /*00ac*/ 	.byte	0x03, 0x19
        /*00ae*/ 	.short	0x0024


	//----- nvinfo : EIATTR_PARAM_CBANK
	.align		4
        /*00b0*/ 	.byte	0x04, 0x0a
        /*00b2*/ 	.short	(.L_4557 - .L_4556)
	.align		4
.L_4556:
        /*00b4*/ 	.word	index@(.nv.constant0._ZN2at6native27unrolled_elementwise_kernelINS0_13BUnaryFunctorIiiiZZZNS0_18lshift_kernel_cudaERNS_18TensorIteratorBaseEENKUlvE_clEvENKUlvE1_clEvEUliiE_EESt5arrayIPcLm2EELi4E23TrivialOffsetCalculatorILi1EjESD_NS0_6memory15LoadWithoutCastENSE_16StoreWithoutCastEEEviT_T0_T2_T3_T4_T5_)
        /*00b8*/ 	.short	0x0380
        /*00ba*/ 	.short	0x0024


	//----- nvinfo : EIATTR_SW_WAR
	.align		4
.L_4557:
        /*00bc*/ 	.byte	0x04, 0x36
        /*00be*/ 	.short	(.L_4559 - .L_4558)
.L_4558:
        /*00c0*/ 	.word	0x00000008
.L_4559:


//--------------------- .nv.info._ZN2at6native29vectorized_elementwise_kernelILi2ENS0_13BUnaryFunctorIiiiZZZNS0_18lshift_kernel_cudaERNS_18TensorIteratorBaseEENKUlvE_clEvENKUlvE1_clEvEUliiE_EESt5arrayIPcLm2EEEEviT0_T1_ --------------------------
	.section	.nv.info._ZN2at6native29vectorized_elementwise_kernelILi2ENS0_13BUnaryFunctorIiiiZZZNS0_18lshift_kernel_cudaERNS_18TensorIteratorBaseEENKUlvE_clEvENKUlvE1_clEvEUliiE_EESt5arrayIPcLm2EEEEviT0_T1_,"",@"SHT_CUDA_INFO"
	.sectionflags	@""
	.align	4


	//----- nvinfo : EIATTR_CUDA_API_VERSION
	.align		4
        /*0000*/ 	.byte	0x04, 0x37
        /*0002*/ 	.short	(.L_4561 - .L_4560)
.L_4560:
        /*0004*/ 	.word	0x00000082


	//----- nvinfo : EIATTR_KPARAM_INFO
	.align		4
.L_4561:
        /*0008*/ 	.byte	0x04, 0x17
        /*000a*/ 	.short	(.L_4563 - .L_4562)
.L_4562:
        /*000c*/ 	.word	0x00000000
        /*0010*/ 	.short	0x0002
        /*0012*/ 	.short	0x0010
        /*0014*/ 	.byte	0x00, 0xf0, 0x41, 0x00


	//----- nvinfo : EIATTR_KPARAM_INFO
	.align		4
.L_4563:
        /*0018*/ 	.byte	0x04, 0x17
        /*001a*/ 	.short	(.L_4565 - .L_4564)
.L_4564:
        /*001c*/ 	.word	0x00000000
        /*0020*/ 	.short	0x0001
        /*0022*/ 	.short	0x0004
        /*0024*/ 	.byte	0x00, 0xf0, 0x21, 0x00


	//----- nvinfo : EIATTR_KPARAM_INFO
	.align		4
.L_4565:
        /*0028*/ 	.byte	0x04, 0x17
        /*002a*/ 	.short	(.L_4567 - .L_4566)
.L_4566:
        /*002c*/ 	.word	0x00000000
        /*0030*/ 	.short	0x0000
        /*0032*/ 	.short	0x0000
        /*0034*/ 	.byte	0x00, 0xf0, 0x11, 0x00


	//----- nvinfo : EIATTR_SPARSE_MMA_MASK
	.align		4
.L_4567:
        /*0038*/ 	.byte	0x03, 0x50
        /*003a*/ 	.short	0x0000


	//----- nvinfo : EIATTR_MAXREG_COUNT
	.align		4
        /*003c*/ 	.byte	0x03, 0x1b
        /*003e*/ 	.short	0x00ff


	//----- nvinfo : EIATTR_MERCURY_ISA_VERSION
	.align		4
        /*0040*/ 	.byte	0x03, 0x5f
        /*0042*/ 	.short	0x0101


	//----- nvinfo : EIATTR_VRC_CTA_INIT_COUNT
	.align		4
        /*0044*/ 	.byte	0x02, 0x4a
	.zero		1
	.zero		1


	//----- nvinfo : EIATTR_EXIT_INSTR_OFFSETS
	.align		4
        /*0048*/ 	.byte	0x04, 0x1c
        /*004a*/ 	.short	(.L_4569 - .L_4568)


	//   ....[0]....
.L_4568:
        /*004c*/ 	.word	0x000008a0


	//   ....[1]....
        /*0050*/ 	.word	0x000008f0


	//   ....[2]....
        /*0054*/ 	.word	0x00000b10


	//----- nvinfo : EIATTR_MAX_THREADS
	.align		4
.L_4569:
        /*0058*/ 	.byte	0x04, 0x05
        /*005a*/ 	.short	(.L_4571 - .L_4570)
.L_4570:
        /*005c*/ 	.word	0x00000080
        /*0060*/ 	.word	0x00000001
        /*0064*/ 	.word	0x00000001


	//----- nvinfo : EIATTR_CRS_STACK_SIZE
	.align		4
.L_4571:
        /*0068*/ 	.byte	0x04, 0x1e
        /*006a*/ 	.short	(.L_4573 - .L_4572)
.L_4572:
        /*006c*/ 	.word	0x00000000


	//----- nvinfo : EIATTR_CBANK_PARAM_SIZE
	.align		4
.L_4573:
        /*0070*/ 	.byte	0x03, 0x19
        /*0072*/ 	.short	0x0020


	//----- nvinfo : EIATTR_PARAM_CBANK
	.align		4
        /*0074*/ 	.byte	0x04, 0x0a
        /*0076*/ 	.short	(.L_4575 - .L_4574)
	.align		4
.L_4574:
        /*0078*/ 	.word	index@(.nv.constant0._ZN2at6native29vectorized_elementwise_kernelILi2ENS0_13BUnaryFunctorIiiiZZZNS0_18lshift_kernel_cudaERNS_18TensorIteratorBaseEENKUlvE_clEvENKUlvE1_clEvEUliiE_EESt5arrayIPcLm2EEEEviT0_T1_)
        /*007c*/ 	.short	0x0380
        /*007e*/ 	.short	0x0020


	//----- nvinfo : EIATTR_SW_WAR
	.align		4
.L_4575:
        /*0080*/ 	.byte	0x04, 0x36
        /*0082*/ 	.short	(.L_4577 - .L_4576)
.L_4576:
        /*0084*/ 	.word	0x00000008
.L_4577:


//--------------------- .nv.info._ZN2at6native29vectorized_elementwise_kernelILi4ENS0_13BUnaryFunctorIiiiZZZNS0_18lshift_kernel_cudaERNS_18TensorIteratorBaseEENKUlvE_clEvENKUlvE1_clEvEUliiE_EESt5arrayIPcLm2EEEEviT0_T1_ --------------------------
	.section	.nv.info._ZN2at6native29vectorized_elementwise_kernelILi4ENS0_13BUnaryFunctorIiiiZZZNS0_18lshift_kernel_cudaERNS_18TensorIteratorBaseEENKUlvE_clEvENKUlvE1_clEvEUliiE_EESt5arrayIPcLm2EEEEviT0_T1_,"",@"SHT_CUDA_INFO"
	.sectionflags	@""
	.align	4


	//----- nvinfo : EIATTR_CUDA_API_VERSION
	.align		4
        /*0000*/ 	.byte	0x04, 0x37
        /*0002*/ 	.short	(.L_4579 - .L_4578)
.L_4578:
        /*0004*/ 	.word	0x00000082


	//----- nvinfo : EIATTR_KPARAM_INFO
	.align		4
.L_4579:
        /*0008*/ 	.byte	0x04, 0x17
        /*000a*/ 	.short	(.L_4581 - .L_4580)
.L_4580:
        /*000c*/ 	.word	0x00000000
        /*0010*/ 	.short	0x0002
        /*0012*/ 	.short	0x0010
        /*0014*/ 	.byte	0x00, 0xf0, 0x41, 0x00


	//----- nvinfo : EIATTR_KPARAM_INFO
	.align		4
.L_4581:
        /*0018*/ 	.byte	0x04, 0x17
        /*001a*/ 	.short	(.L_4583 - .L_4582)
.L_4582:
        /*001c*/ 	.word	0x00000000
        /*0020*/ 	.short	0x0001
        /*0022*/ 	.short	0x0004
        /*0024*/ 	.byte	0x00, 0xf0, 0x21, 0x00


	//----- nvinfo : EIATTR_KPARAM_INFO
	.align		4
.L_4583:
        /*0028*/ 	.byte	0x04, 0x17
        /*002a*/ 	.short	(.L_4585 - .L_4584)
.L_4584:
        /*002c*/ 	.word	0x00000000
        /*0030*/ 	.short	0x0000
        /*0032*/ 	.short	0x0000
        /*0034*/ 	.byte	0x00, 0xf0, 0x11, 0x00


	//----- nvinfo : EIATTR_SPARSE_MMA_MASK
	.align		4
.L_4585:
        /*0038*/ 	.byte	0x03, 0x50
        /*003a*/ 	.short	0x0000


	//----- nvinfo : EIATTR_MAXREG_COUNT
	.align		4
        /*003c*/ 	.byte	0x03, 0x1b
        /*003e*/ 	.short	0x00ff


	//----- nvinfo : EIATTR_MERCURY_ISA_VERSION
	.align		4
        /*0040*/ 	.byte	0x03, 0x5f
        /*0042*/ 	.short	0x0101


	//----- nvinfo : EIATTR_VRC_CTA_INIT_COUNT
	.align		4
        /*0044*/ 	.byte	0x02, 0x4a
	.zero		1
	.zero		1


	//----- nvinfo : EIATTR_EXIT_INSTR_OFFSETS
	.align		4
        /*0048*/ 	.byte	0x04, 0x1c
        /*004a*/ 	.short	(.L_4587 - .L_4586)


	//   ....[0]....
.L_4586:
        /*004c*/ 	.word	0x000008a0


	//   ....[1]....
        /*0050*/ 	.word	0x000008f0


	//   ....[2]....
        /*0054*/ 	.word	0x00000ad0


	//----- nvinfo : EIATTR_MAX_THREADS
	.align		4
.L_4587:
        /*0058*/ 	.byte	0x04, 0x05
        /*005a*/ 	.short	(.L_4589 - .L_4588)
.L_4588:
        /*005c*/ 	.word	0x00000080
        /*0060*/ 	.word	0x00000001
        /*0064*/ 	.word	0x00000001


	//----- nvinfo : EIATTR_CRS_STACK_SIZE
	.align		4
.L_4589:
        /*0068*/ 	.byte	0x04, 0x1e
        /*006a*/ 	.short	(.L_4591 - .L_4590)
.L_4590:
        /*006c*/ 	.word	0x00000000


	//----- nvinfo : EIATTR_CBANK_PARAM_SIZE
	.align		4
.L_4591:
        /*0070*/ 	.byte	0x03, 0x19
        /*0072*/ 	.short	0x0020


	//----- nvinfo : EIATTR_PARAM_CBANK
	.align		4
        /*0074*/ 	.byte	0x04, 0x0a
        /*0076*/ 	.short	(.L_4593 - .L_4592)
	.align		4
.L_4592:
        /*0078*/ 	.word	index@(.nv.constant0._ZN2at6native29vectorized_elementwise_kernelILi4ENS0_13BUnaryFunctorIiiiZZZNS0_18lshift_kernel_cudaERNS_18TensorIteratorBaseEENKUlvE_clEvENKUlvE1_clEvEUliiE_EESt5arrayIPcLm2EEEEviT0_T1_)
        /*007c*/ 	.short	0x0380
        /*007e*/ 	.short	0x0020


	//----- nvinfo : EIATTR_SW_WAR
	.align		4
.L_4593:
        /*0080*/ 	.byte	0x04, 0x36
        /*0082*/ 	.short	(.L_4595 - .L_4594)
.L_4594:
        /*0084*/ 	.word	0x00000008
.L_4595:


//--------------------- .nv.info._ZN2at6native29vectorized_elementwise_kernelILi8ENS0_13BUnaryFunctorIiiiZZZNS0_18lshift_kernel_cudaERNS_18TensorIteratorBaseEENKUlvE_clEvENKUlvE1_clEvEUliiE_EESt5arrayIPcLm2EEEEviT0_T1_ --------------------------
	.section	.nv.info._ZN2at6native29vectorized_elementwise_kernelILi8ENS0_13BUnaryFunctorIiiiZZZNS0_18lshift_kernel_cudaERNS_18TensorIteratorBaseEENKUlvE_clEvENKUlvE1_clEvEUliiE_EESt5arrayIPcLm2EEEEviT0_T1_,"",@"SHT_CUDA_INFO"
	.sectionflags	@""
	.align	4


	//----- nvinfo : EIATTR_CUDA_API_VERSION
	.align		4
        /*0000*/ 	.byte	0x04, 0x37
        /*0002*/ 	.short	(.L_4597 - .L_4596)
.L_4596:
        /*0004*/ 	.word	0x00000082


	//----- nvinfo : EIATTR_KPARAM_INFO
	.align		4
.L_4597:
        /*0008*/ 	.byte	0x04, 0x17
        /*000a*/ 	.short	(.L_4599 - .L_4598)
.L_4598:
        /*000c*/ 	.word	0x00000000
        /*0010*/ 	.short	0x0002
        /*0012*/ 	.short	0x0010
        /*0014*/ 	.byte	0x00, 0xf0, 0x41, 0x00


	//----- nvinfo : EIATTR_KPARAM_INFO
	.align		4
.L_4599:
        /*0018*/ 	.byte	0x04, 0x17
        /*001a*/ 	.short	(.L_4601 - .L_4600)
.L_4600:
        /*001c*/ 	.word	0x00000000
        /*0020*/ 	.short	0x0001
        /*0022*/ 	.short	0x0004
        /*0024*/ 	.byte	0x00, 0xf0, 0x21, 0x00


	//----- nvinfo : EIATTR_KPARAM_INFO
	.align		4
.L_4601:
        /*0028*/ 	.byte	0x04, 0x17
        /*002a*/ 	.short	(.L_4603 - .L_4602)
.L_4602:
        /*002c*/ 	.word	0x00000000
        /*0030*/ 	.short	0x0000
        /*0032*/ 	.short	0x0000
        /*0034*/ 	.byte	0x00, 0xf0, 0x11, 0x00


	//----- nvinfo : EIATTR_SPARSE_MMA_MASK
	.align		4
.L_4603:
        /*0038*/ 	.byte	0x03, 0x50
        /*003a*/ 	.short	0x0000


	//----- nvinfo : EIATTR_MAXREG_COUNT
	.align		4
        /*003c*/ 	.byte	0x03, 0x1b
        /*003e*/ 	.short	0x00ff


	//----- nvinfo : EIATTR_MERCURY_ISA_VERSION
	.align		4
        /*0040*/ 	.byte	0x03, 0x5f
        /*0042*/ 	.short	0x0101


	//----- nvinfo : EIATTR_VRC_CTA_INIT_COUNT
	.align		4
        /*0044*/ 	.byte	0x02, 0x4a
	.zero		1
	.zero		1


	//----- nvinfo : EIATTR_EXIT_INSTR_OFFSETS
	.align		4
        /*0048*/ 	.byte	0x04, 0x1c
        /*004a*/ 	.short	(.L_4605 - .L_4604)


	//   ....[0]....
.L_4604:
        /*004c*/ 	.word	0x00000010


	//----- nvinfo : EIATTR_MAX_THREADS
	.align		4
.L_4605:
        /*0050*/ 	.byte	0x04, 0x05
        /*0052*/ 	.short	(.L_4607 - .L_4606)
.L_4606:
        /*0054*/ 	.word	0x00000080
        /*0058*/ 	.word	0x00000001
        /*005c*/ 	.word	0x00000001


	//----- nvinfo : EIATTR_CBANK_PARAM_SIZE
	.align		4
.L_4607:
        /*0060*/ 	.byte	0x03, 0x19
        /*0062*/ 	.short	0x0020


	//----- nvinfo : EIATTR_PARAM_CBANK
	.align		4
        /*0064*/ 	.byte	0x04, 0x0a
        /*0066*/ 	.short	(.L_4609 - .L_4608)
	.align		4
.L_4608:
        /*0068*/ 	.word	index@(.nv.constant0._ZN2at6native29vectorized_elementwise_kernelILi8ENS0_13BUnaryFunctorIiiiZZZNS0_18lshift_kernel_cudaERNS_18TensorIteratorBaseEENKUlvE_clEvENKUlvE1_clEvEUliiE_EESt5arrayIPcLm2EEEEviT0_T1_)
        /*006c*/ 	.short	0x0380
        /*006e*/ 	.short	0x0020


	//----- nvinfo : EIATTR_SW_WAR
	.align		4
.L_4609:
        /*0070*/ 	.byte	0x04, 0x36
        /*0072*/ 	.short	(.L_4611 - .L_4610)
.L_4610:
        /*0074*/ 	.word	0x00000008
.L_4611:


//--------------------- .nv.info._ZN2at6native18elementwise_kernelILi128ELi4EZNS0_15gpu_kernel_implINS0_13AUnaryFunctorIiiiZZZNS0_18lshift_kernel_cudaERNS_18TensorIteratorBaseEENKUlvE_clEvENKUlvE1_clEvEUliiE_EEEEvS5_RKT_EUliE_EEviT1_ --------------------------
	.section	.nv.info._ZN2at6native18elementwise_kernelILi128ELi4EZNS0_15gpu_kernel_implINS0_13AUnaryFunctorIiiiZZZNS0_18lshift_kernel_cudaERNS_18TensorIteratorBaseEENKUlvE_clEvENKUlvE1_clEvEUliiE_EEEEvS5_RKT_EUliE_EEviT1_,"",@"SHT_CUDA_INFO"
	.sectionflags	@""
	.align	4


	//----- nvinfo : EIATTR_CUDA_API_VERSION
	.align		4
        /*0000*/ 	.byte	0x04, 0x37
        /*0002*/ 	.short	(.L_4613 - .L_4612)
.L_4612:
        /*0004*/ 	.word	0x00000082


	//----- nvinfo : EIATTR_KPARAM_INFO
	.align		4
.L_4613:
        /*0008*/ 	.byte	0x04, 0x17
        /*000a*/ 	.short	(.L_4615 - .L_4614)
.L_4614:
        /*000c*/ 	.word	0x00000000
        /*0010*/ 	.short	0x0001
        /*0012*/ 	.short	0x0008
        /*0014*/ 	.byte	0x00, 0xf0, 0x81, 0x08


	//----- nvinfo : EIATTR_KPARAM_INFO
	.align		4
.L_4615:
        /*0018*/ 	.byte	0x04, 0x17
        /*001a*/ 	.short	(.L_4617 - .L_4616)
.L_4616:
        /*001c*/ 	.word	0x00000000
        /*0020*/ 	.short	0x0000
        /*0022*/ 	.short	0x0000
        /*0024*/ 	.byte	0x00, 0xf0, 0x11, 0x00


	//----- nvinfo : EIATTR_SPARSE_MMA_MASK
	.align		4
.L_4617:
        /*0028*/ 	.byte	0x03, 0x50
        /*002a*/ 	.short	0x0000


	//----- nvinfo : EIATTR_MAXREG_COUNT
	.align		4
        /*002c*/ 	.byte	0x03, 0x1b
        /*002e*/ 	.short	0x0080


	//----- nvinfo : EIATTR_EXTERNS
	.align		4
        /*0030*/ 	.byte	0x04, 0x0f
        /*0032*/ 	.short	(.L_4619 - .L_4618)


	//   ....[0]....
	.align		4
.L_4618:
        /*0034*/ 	.word	index@(__assertfail)


	//----- nvinfo : EIATTR_MERCURY_ISA_VERSION
	.align		4
.L_4619:
        /*0038*/ 	.byte	0x03, 0x5f
        /*003a*/ 	.short	0x0101


	//----- nvinfo : EIATTR_VRC_CTA_INIT_COUNT
	.align		4
        /*003c*/ 	.byte	0x02, 0x4a
	.zero		1
	.zero		1


	//----- nvinfo : EIATTR_SYSCALL_OFFSETS
	.align		4
        /*0040*/ 	.byte	0x04, 0x46
        /*0042*/ 	.short	(.L_4621 - .L_4620)


	//   ....[0]....
.L_4620:
        /*0044*/ 	.word	0x000020b0


	//   ....[1]....
        /*0048*/ 	.word	0x00002eb0


	//   ....[2]....
        /*004c*/ 	.word	0x000050d0


	//   ....[3]....
        /*0050*/ 	.word	0x00005cd0


	//   ....[4]....
        /*0054*/ 	.word	0x00008030


	//   ....[5]....
        /*0058*/ 	.word	0x00008c30


	//   ....[6]....
        /*005c*/ 	.word	0x0000afa0


	//   ....[7]....
        /*0060*/ 	.word	0x0000bb70


	//----- nvinfo : EIATTR_EXIT_INSTR_OFFSETS
	.align		4
.L_4621:
        /*0064*/ 	.byte	0x04, 0x1c
        /*0066*/ 	.short	(.L_4623 - .L_4622)


	//   ....[0]....
.L_4622:
        /*0068*/ 	.word	0x00008f10


	//   ....[1]....
        /*006c*/ 	.word	0x0000b100


	//   ....[2]....
        /*0070*/ 	.word	0x0000b120


	//   ....[3]....
        /*0074*/ 	.word	0x0000b1b0


	//   ....[4]....
        /*0078*/ 	.word	0x0000b1d0


	//   ....[5]....
        /*007c*/ 	.word	0x0000b1f0


	//   ....[6]....
        /*0080*/ 	.word	0x0000b280


	//   ....[7]....
        /*0084*/ 	.word	0x0000b2c0


	//   ....[8]....
        /*0088*/ 	.word	0x0000b360


	//   ....[9]....
        /*008c*/ 	.word	0x0000b3b0


	//   ....[10]....
        /*0090*/ 	.word	0x0000b3e0


	//   ....[11]....
        /*0094*/ 	.word	0x0000b4a0


	//   ....[12]....
        /*0098*/ 	.word	0x0000b610


	//   ....[13]....
        /*009c*/ 	.word	0x0000b780


	//   ....[14]....
        /*00a0*/ 	.word	0x0000b8e0


	//   ....[15]....
        /*00a4*/ 	.word	0x0000b910


	//   ....[16]....
        /*00a8*/ 	.word	0x0000b930


	//   ....[17]....
        /*00ac*/ 	.word	0x0000b9d0


	//   ....[18]....
        /*00b0*/ 	.word	0x0000ba10


	//   ....[19]....
        /*00b4*/ 	.word	0x0000bb80


	//   ....[20]....
        /*00b8*/ 	.word	0x0000bc90


	//   ....[21]....
        /*00bc*/ 	.word	0x0000bdd0


	//   ....[22]....
        /*00c0*/ 	.word	0x0000be10


	//----- nvinfo : EIATTR_MAX_THREADS
	.align		4
.L_4623:
        /*00c4*/ 	.byte	0x04, 0x05
        /*00c6*/ 	.short	(.L_4625 - .L_4624)
.L_4624:
        /*00c8*/ 	.word	0x00000080
        /*00cc*/ 	.word	0x00000001
        /*00d0*/ 	.word	0x00000001


	//----- nvinfo : EIATTR_CRS_STACK_SIZE
	.align		4
.L_4625:
        /*00d4*/ 	.byte	0x04, 0x1e
        /*00d6*/ 	.short	(.L_4627 - .L_4626)
.L_4626:
        /*00d8*/ 	.word	0x00000000


	//----- nvinfo : EIATTR_CBANK_PARAM_SIZE
	.align		4
.L_4627:
        /*00dc*/ 	.byte	0x03, 0x19
        /*00de*/ 	.short	0x0228


	//----- nvinfo : EIATTR_PARAM_CBANK
	.align		4
        /*00e0*/ 	.byte	0x04, 0x0a
        /*00e2*/ 	.short	(.L_4629 - .L_4628)
	.align		4
.L_4628:
        /*00e4*/ 	.word	index@(.nv.constant0._ZN2at6native18elementwise_kernelILi128ELi4EZNS0_15gpu_kernel_implINS0_13AUnaryFunctorIiiiZZZNS0_18lshift_kernel_cudaERNS_18TensorIteratorBaseEENKUlvE_clEvENKUlvE1_clEvEUliiE_EEEEvS5_RKT_EUliE_EEviT1_)
        /*00e8*/ 	.short	0x0380
        /*00ea*/ 	.short	0x0228


	//----- nvinfo : EIATTR_SW_WAR
	.align		4
.L_4629:
        /*00ec*/ 	.byte	0x04, 0x36
        /*00ee*/ 	.short	(.L_4631 - .L_4630)
.L_4630:
        /*00f0*/ 	.word	0x00000008
.L_4631:


//--------------------- .nv.info._ZN2at6native27unrolled_elementwise_kernelINS0_13AUnaryFunctorIiiiZZZNS0_18lshift_kernel_cudaERNS_18TensorIteratorBaseEENKUlvE_clEvENKUlvE1_clEvEUliiE_EESt5arrayIPcLm2EELi4E23TrivialOffsetCalculatorILi1EjESD_NS0_6memory12LoadWithCastILi1EEENSE_13StoreWithCastILi1EEEEEviT_T0_T2_T3_T4_T5_ --------------------------
	.section	.nv.info._ZN2at6native27unrolled_elementwise_kernelINS0_13AUnaryFunctorIiiiZZZNS0_18lshift_kernel_cudaERNS_18TensorIteratorBaseEENKUlvE_clEvENKUlvE1_clEvEUliiE_EESt5arrayIPcLm2EELi4E23TrivialOffsetCalculatorILi1EjESD_NS0_6memory12LoadWithCastILi1EEENSE_13StoreWithCastILi1EEEEEviT_T0_T2_T3_T4_T5_,"",@"SHT_CUDA_INFO"
	.sectionflags	@""
	.align	4


	//----- nvinfo : EIATTR_CUDA_API_VERSION
	.align		4
        /*0000*/ 	.byte	0x04, 0x37
        /*0002*/ 	.short	(.L_4633 - .L_4632)
.L_4632:
        /*0004*/ 	.word	0x00000082


	//----- nvinfo : EIATTR_KPARAM_INFO
	.align		4
.L_4633:
        /*0008*/ 	.byte	0x04, 0x17
        /*000a*/ 	.short	(.L_4635 - .L_4634)
.L_4634:
        /*000c*/ 	.word	0x00000000
        /*0010*/ 	.short	0x0006
        /*0012*/ 	.short	0x002c
        /*0014*/ 	.byte	0x00, 0xf0, 0x21, 0x00


	//----- nvinfo : EIATTR_KPARAM_INFO
	.align		4
.L_4635:
        /*0018*/ 	.byte	0x04, 0x17
        /*001a*/ 	.short	(.L_4637 - .L_4636)
.L_4636:
        /*001c*/ 	.word	0x00000000
        /*0020*/ 	.short	0x0005
        /*0022*/ 	.short	0x0024
        /*0024*/ 	.byte	0x00, 0xf0, 0x21, 0x00


	//----- nvinfo : EIATTR_KPARAM_INFO
	.align		4
.L_4637:
        /*0028*/ 	.byte	0x04, 0x17
        /*002a*/ 	.short	(.L_4639 - .L_4638)
.L_4638:
        /*002c*/ 	.word	0x00000000
        /*0030*/ 	.short	0x0004
        /*0032*/ 	.short	0x0021
        /*0034*/ 	.byte	0x00, 0xf0, 0x05, 0x00


	//----- nvinfo : EIATTR_KPARAM_INFO
	.align		4
.L_4639:
        /*0038*/ 	.byte	0x04, 0x17
        /*003a*/ 	.short	(.L_4641 - .L_4640)
.L_4640:
        /*003c*/ 	.word	0x00000000
        /*0040*/ 	.short	0x0003
        /*0042*/ 	.short	0x0020
        /*0044*/ 	.byte	0x00, 0xf0, 0x05, 0x00


	//----- nvinfo : EIATTR_KPARAM_INFO
	.align		4
.L_4641:
        /*0048*/ 	.byte	0x04, 0x17
        /*004a*/ 	.short	(.L_4643 - .L_4642)
.L_4642:
        /*004c*/ 	.word	0x00000000
        /*0050*/ 	.short	0x0002
        /*0052*/ 	.short	0x0010
        /*0054*/ 	.byte	0x00, 0xf0, 0x41, 0x00


	//----- nvinfo : EIATTR_KPARAM_INFO
	.align		4
.L_4643:
        /*0058*/ 	.byte	0x04, 0x17
        /*005a*/ 	.short	(.L_4645 - .L_4644)
.L_4644:
        /*005c*/ 	.word	0x00000000
        /*0060*/ 	.short	0x0001
        /*0062*/ 	.short	0x0004
        /*0064*/ 	.byte	0x00, 0xf0, 0x21, 0x00


	//----- nvinfo : EIATTR_KPARAM_INFO
	.align		4
.L_4645:
        /*0068*/ 	.byte	0x04, 0x17
        /*006a*/ 	.short	(.L_4647 - .L_4646)
.L_4646:
        /*006c*/ 	.word	0x00000000
        /*0070*/ 	.short	0x0000
        /*0072*/ 	.short	0x0000
        /*0074*/ 	.byte	0x00, 0xf0, 0x11, 0x00


	//----- nvinfo : EIATTR_SPARSE_MMA_MASK
	.align		4
.L_4647:
        /*0078*/ 	.byte	0x03, 0x50
        /*007a*/ 	.short	0x0000


	//----- nvinfo : EIATTR_MAXREG_COUNT
	.align		4
        /*007c*/ 	.byte	0x03, 0x1b
        /*007e*/ 	.short	0x00ff


	//----- nvinfo : EIATTR_EXTERNS
	.align		4
        /*0080*/ 	.byte	0x04, 0x0f
        /*0082*/ 	.short	(.L_4649 - .L_4648)


	//   ....[0]....
	.align		4
.L_4648:
        /*0084*/ 	.word	index@(__assertfail)


	//----- nvinfo : EIATTR_MERCURY_ISA_VERSION
	.align		4
.L_4649:
        /*0088*/ 	.byte	0x03, 0x5f
        /*008a*/ 	.short	0x0101


	//----- nvinfo : EIATTR_VRC_CTA_INIT_COUNT
	.align		4
        /*008c*/ 	.byte	0x02, 0x4a
	.zero		1
	.zero		1


	//----- nvinfo : EIATTR_SYSCALL_OFFSETS
	.align		4
        /*0090*/ 	.byte	0x04, 0x46
        /*0092*/ 	.short	(.L_4651 - .L_4650)


	//   ....[0]....
.L_4650:
        /*0094*/ 	.word	0x00000dc0


	//   ....[1]....
        /*0098*/ 	.word	0x00001ce0


	//   ....[2]....
        /*009c*/ 	.word	0x00002b50


	//   ....[3]....
        /*00a0*/ 	.word	0x000039c0


	//   ....[4]....
        /*00a4*/ 	.word	0x00004840


	//   ....[5]....
        /*00a8*/ 	.word	0x00005570


	//   ....[6]....
        /*00ac*/ 	.word	0x00006400


	//   ....[7]....
        /*00b0*/ 	.word	0x00007270


	//----- nvinfo : EIATTR_EXIT_INSTR_OFFSETS
	.align		4
.L_4651:
        /*00b4*/ 	.byte	0x04, 0x1c
        /*00b6*/ 	.short	(.L_4653 - .L_4652)


	//   ....[0]....
.L_4652:
        /*00b8*/ 	.word	0x000066d0


	//   ....[1]....
        /*00bc*/ 	.word	0x00006800


	//   ....[2]....
        /*00c0*/ 	.word	0x00006820


	//   ....[3]....
        /*00c4*/ 	.word	0x000068b0


	//   ....[4]....
        /*00c8*/ 	.word	0x000068d0


	//   ....[5]....
        /*00cc*/ 	.word	0x000068f0


	//   ....[6]....
        /*00d0*/ 	.word	0x00006980


	//   ....[7]....
        /*00d4*/ 	.word	0x000069c0


	//   ....[8]....
        /*00d8*/ 	.word	0x00006a60


	//   ....[9]....
        /*00dc*/ 	.word	0x00006ab0


	//   ....[10]....
        /*00e0*/ 	.word	0x00006ae0


	//   ....[11]....
        /*00e4*/ 	.word	0x00006ba0


	//   ....[12]....
        /*00e8*/ 	.word	0x00006d10


	//   ....[13]....
        /*00ec*/ 	.word	0x00006e80


	//   ....[14]....
        /*00f0*/ 	.word	0x00006fe0


	//   ....[15]....
        /*00f4*/ 	.word	0x00007010


	//   ....[16]....
        /*00f8*/ 	.word	0x00007030


	//   ....[17]....
        /*00fc*/ 	.word	0x000070d0


	//   ....[18]....
        /*0100*/ 	.word	0x00007110


	//   ....[19]....
        /*0104*/ 	.word	0x00007280


	//   ....[20]....
        /*0108*/ 	.word	0x00007390


	//   ....[21]....
        /*010c*/ 	.word	0x000074d0


	//   ....[22]....
        /*0110*/ 	.word	0x00007510


	//----- nvinfo : EIATTR_MAX_THREADS
	.align		4
.L_4653:
        /*0114*/ 	.byte	0x04, 0x05
        /*0116*/ 	.short	(.L_4655 - .L_4654)
.L_4654:
        /*0118*/ 	.word	0x00000080
        /*011c*/ 	.word	0x00000001
        /*0120*/ 	.word	0x00000001


	//----- nvinfo : EIATTR_CRS_STACK_SIZE
	.align		4
.L_4655:
        /*0124*/ 	.byte	0x04, 0x1e
        /*0126*/ 	.short	(.L_4657 - .L_4656)
.L_4656:
        /*0128*/ 	.word	0x00000000


	//----- nvinfo : EIATTR_CBANK_PARAM_SIZE
	.align		4
.L_4657:
        /*012c*/ 	.byte	0x03, 0x19
        /*012e*/ 	.short	0x0034


	//----- nvinfo : EIATTR_PARAM_CBANK
	.align		4
        /*0130*/ 	.byte	0x04, 0x0a
        /*0132*/ 	.short	(.L_4659 - .L_4658)
	.align		4
.L_4658:
        /*0134*/ 	.word	index@(.nv.constant0._ZN2at6native27unrolled_elementwise_kernelINS0_13AUnaryFunctorIiiiZZZNS0_18lshift_kernel_cudaERNS_18TensorIteratorBaseEENKUlvE_clEvENKUlvE1_clEvEUliiE_EESt5arrayIPcLm2EELi4E23TrivialOffsetCalculatorILi1EjESD_NS0_6memory12LoadWithCastILi1EEENSE_13StoreWithCastILi1EEEEEviT_T0_T2_T3_T4_T5_)
        /*0138*/ 	.short	0x0380
        /*013a*/ 	.short	0x0034


	//----- nvinfo : EIATTR_SW_WAR
	.align		4
.L_4659:
        /*013c*/ 	.byte	0x04, 0x36
        /*013e*/ 	.short	(.L_4661 - .L_4660)
.L_4660:
        /*0140*/ 	.word	0x00000008
.L_4661:


//--------------------- .nv.info._ZN2at6native18elementwise_kernelILi128ELi2EZNS0_22gpu_kernel_impl_nocastINS0_13AUnaryFunctorIiiiZZZNS0_18lshift_kernel_cudaERNS_18TensorIteratorBaseEENKUlvE_clEvENKUlvE1_clEvEUliiE_EEEEvS5_RKT_EUliE_EEviT1_ --------------------------
	.section	.nv.info._ZN2at6native18elementwise_kernelILi128ELi2EZNS0_22gpu_kernel_impl_nocastINS0_13AUnaryFunctorIiiiZZZNS0_18lshift_kernel_cudaERNS_18TensorIteratorBaseEENKUlvE_clEvENKUlvE1_clEvEUliiE_EEEEvS5_RKT_EUliE_EEviT1_,"",@"SHT_CUDA_INFO"
	.sectionflags	@""
	.align	4


	//----- nvinfo : EIATTR_CUDA_API_VERSION
	.align		4
        /*0000*/ 	.byte	0x04, 0x37
        /*0002*/ 	.short	(.L_4663 - .L_4662)
.L_4662:
        /*0004*/ 	.word	0x00000082


	//----- nvinfo : EIATTR_KPARAM_INFO
	.align		4
.L_4663:
        /*0008*/ 	.byte	0x04, 0x17
        /*000a*/ 	.short	(.L_4665 - .L_4664)
.L_4664:
        /*000c*/ 	.word	0x00000000
        /*0010*/ 	.short	0x0001
        /*0012*/ 	.short	0x0008
        /*0014*/ 	.byte	0x00, 0xf0, 0x61, 0x08


	//----- nvinfo : EIATTR_KPARAM_INFO
	.align		4
.L_4665:
        /*0018*/ 	.byte	0x04, 0x17
        /*001a*/ 	.short	(.L_4667 - .L_4666)
.L_4666:
        /*001c*/ 	.word	0x00000000
        /*0020*/ 	.short	0x0000
        /*0022*/ 	.short	0x0000
        /*0024*/ 	.byte	0x00, 0xf0, 0x11, 0x00


	//----- nvinfo : EIATTR_SPARSE_MMA_MASK
	.align		4
.L_4667:
        /*0028*/ 	.byte	0x03, 0x50
        /*002a*/ 	.short	0x0000


	//----- nvinfo : EIATTR_MAXREG_COUNT
	.align		4
        /*002c*/ 	.byte	0x03, 0x1b
        /*002e*/ 	.short	0x0080


	//----- nvinfo : EIATTR_MERCURY_ISA_VERSION
	.align		4
        /*0030*/ 	.byte	0x03, 0x5f
        /*0032*/ 	.short	0x0101


	//----- nvinfo : EIATTR_VRC_CTA_INIT_COUNT
	.align		4
        /*0034*/ 	.byte	0x02, 0x4a
	.zero		1
	.zero		1


	//----- nvinfo : EIATTR_EXIT_INSTR_OFFSETS
	.align		4
        /*0038*/ 	.byte	0x04, 0x1c
        /*003a*/ 	.short	(.L_4669 - .L_4668)


	//   ....[0]....
.L_4668:
        /*003c*/ 	.word	0x00000180


	//   ....[1]....
        /*0040*/ 	.word	0x00000210


	//   ....[2]....
        /*0044*/ 	.word	0x00001610


	//   ....[3]....
        /*0048*/ 	.word	0x00002970


	//----- nvinfo : EIATTR_MAX_THREADS
	.align		4
.L_4669:
        /*004c*/ 	.byte	0x04, 0x05
        /*004e*/ 	.short	(.L_4671 - .L_4670)
.L_4670:
        /*0050*/ 	.word	0x00000080
        /*0054*/ 	.word	0x00000001
        /*0058*/ 	.word	0x00000001


	//----- nvinfo : EIATTR_CRS_STACK_SIZE
	.align		4
.L_4671:
        /*005c*/ 	.byte	0x04, 0x1e
        /*005e*/ 	.short	(.L_4673 - .L_4672)
.L_4672:
        /*0060*/ 	.word	0x00000000


	//----- nvinfo : EIATTR_CBANK_PARAM_SIZE
	.align		4
.L_4673:
        /*0064*/ 	.byte	0x03, 0x19
        /*0066*/ 	.short	0x0220


	//----- nvinfo : EIATTR_PARAM_CBANK
	.align		4
        /*0068*/ 	.byte	0x04, 0x0a
        /*006a*/ 	.short	(.L_4675 - .L_4674)
	.align		4
.L_4674:
        /*006c*/ 	.word	index@(.nv.constant0._ZN2at6native18elementwise_kernelILi128ELi2EZNS0_22gpu_kernel_impl_nocastINS0_13AUnaryFunctorIiiiZZZNS0_18lshift_kernel_cudaERNS_18TensorIteratorBaseEENKUlvE_clEvENKUlvE1_clEvEUliiE_EEEEvS5_RKT_EUliE_EEviT1_)
        /*0070*/ 	.short	0x0380
        /*0072*/ 	.short	0x0220


	//----- nvinfo : EIATTR_SW_WAR
	.align		4
.L_4675:
        /*0074*/ 	.byte	0x04, 0x36
        /*0076*/ 	.short	(.L_4677 - .L_4676)
.L_4676:
        /*0078*/ 	.word	0x00000008
.L_4677:


//--------------------- .nv.info._ZN2at6native27unrolled_elementwise_kernelINS0_13AUnaryFunctorIiiiZZZNS0_18lshift_kernel_cudaERNS_18TensorIteratorBaseEENKUlvE_clEvENKUlvE1_clEvEUliiE_EESt5arrayIPcLm2EELi4E23TrivialOffsetCalculatorILi1EjESD_NS0_6memory15LoadWithoutCastENSE_16StoreWithoutCastEEEviT_T0_T2_T3_T4_T5_ --------------------------
	.section	.nv.info._ZN2at6native27unrolled_elementwise_kernelINS0_13AUnaryFunctorIiiiZZZNS0_18lshift_kernel_cudaERNS_18TensorIteratorBaseEENKUlvE_clEvENKUlvE1_clEvEUliiE_EESt5arrayIPcLm2EELi4E23TrivialOffsetCalculatorILi1EjESD_NS0_6memory15LoadWithoutCastENSE_16StoreWithoutCastEEEviT_T0_T2_T3_T4_T5_,"",@"SHT_CUDA_INFO"
	.sectionflags	@""
	.align	4


	//----- nvinfo : EIATTR_CUDA_API_VERSION
	.align		4
        /*0000*/ 	.byte	0x04, 0x37
        /*0002*/ 	.short	(.L_4679 - .L_4678)
.L_4678:
        /*0004*/ 	.word	0x00000082


	//----- nvinfo : EIATTR_KPARAM_INFO
	.align		4
.L_4679:
        /*0008*/ 	.byte	0x04, 0x17
        /*000a*/ 	.short	(.L_4681 - .L_4680)
.L_4680:
        /*000c*/ 	.word	0x00000000
        /*0010*/ 	.short	0x0006
        /*0012*/ 	.short	0x0023
        /*0014*/ 	.byte	0x00, 0xf0, 0x05, 0x00


	//----- nvinfo : EIATTR_KPARAM_INFO
	.align		4
.L_4681:
        /*0018*/ 	.byte	0x04, 0x17
        /*001a*/ 	.short	(.L_4683 - .L_4682)
.L_4682:
        /*001c*/ 	.word	0x00000000
        /*0020*/ 	.short	0x0005
        /*0022*/ 	.short	0x0022
        /*0024*/ 	.byte	0x00, 0xf0, 0x05, 0x00


	//----- nvinfo : EIATTR_KPARAM_INFO
	.align		4
.L_4683:
        /*0028*/ 	.byte	0x04, 0x17
        /*002a*/ 	.short	(.L_4685 - .L_4684)
.L_4684:
        /*002c*/ 	.word	0x00000000
        /*0030*/ 	.short	0x0004
        /*0032*/ 	.short	0x0021
        /*0034*/ 	.byte	0x00, 0xf0, 0x05, 0x00


	//----- nvinfo : EIATTR_KPARAM_INFO
	.align		4
.L_4685:
        /*0038*/ 	.byte	0x04, 0x17
        /*003a*/ 	.short	(.L_4687 - .L_4686)
.L_4686:
        /*003c*/ 	.word	0x00000000
        /*0040*/ 	.short	0x0003
        /*0042*/ 	.short	0x0020
        /*0044*/ 	.byte	0x00, 0xf0, 0x05, 0x00


	//----- nvinfo : EIATTR_KPARAM_INFO
	.align		4
.L_4687:
        /*0048*/ 	.byte	0x04, 0x17
        /*004a*/ 	.short	(.L_4689 - .L_4688)
.L_4688:
        /*004c*/ 	.word	0x00000000
        /*0050*/ 	.short	0x0002
        /*0052*/ 	.short	0x0010
        /*0054*/ 	.byte	0x00, 0xf0, 0x41, 0x00


	//----- nvinfo : EIATTR_KPARAM_INFO
	.align		4
.L_4689:
        /*0058*/ 	.byte	0x04, 0x17
        /*005a*/ 	.short	(.L_4691 - .L_4690)
.L_4690:
        /*005c*/ 	.word	0x00000000
        /*0060*/ 	.short	0x0001
        /*0062*/ 	.short	0x0004
        /*0064*/ 	.byte	0x00, 0xf0, 0x21, 0x00


	//----- nvinfo : EIATTR_KPARAM_INFO
	.align		4
.L_4691:
        /*0068*/ 	.byte	0x04, 0x17
        /*006a*/ 	.short	(.L_4693 - .L_4692)
.L_4692:
        /*006c*/ 	.word	0x00000000
        /*0070*/ 	.short	0x0000
        /*0072*/ 	.short	0x0000
        /*0074*/ 	.byte	0x00, 0xf0, 0x11, 0x00


	//----- nvinfo : EIATTR_SPARSE_MMA_MASK
	.align		4
.L_4693:
        /*0078*/ 	.byte	0x03, 0x50
        /*007a*/ 	.short	0x0000


	//----- nvinfo : EIATTR_MAXREG_COUNT
	.align		4
        /*007c*/ 	.byte	0x03, 0x1b
        /*007e*/ 	.short	0x00ff


	//----- nvinfo : EIATTR_MERCURY_ISA_VERSION
	.align		4
        /*0080*/ 	.byte	0x03, 0x5f
        /*0082*/ 	.short	0x0101


	//----- nvinfo : EIATTR_VRC_CTA_INIT_COUNT
	.align		4
        /*0084*/ 	.byte	0x02, 0x4a
	.zero		1
	.zero		1


	//----- nvinfo : EIATTR_EXIT_INSTR_OFFSETS
	.align		4
        /*0088*/ 	.byte	0x04, 0x1c
        /*008a*/ 	.short	(.L_4695 - .L_4694)


	//   ....[0]....
.L_4694:
        /*008c*/ 	.word	0x00000490


	//   ....[1]....
        /*0090*/ 	.word	0x000004e0


	//----- nvinfo : EIATTR_MAX_THREADS
	.align		4
.L_4695:
        /*0094*/ 	.byte	0x04, 0x05
        /*0096*/ 	.short	(.L_4697 - .L_4696)
.L_4696:
        /*0098*/ 	.word	0x00000080
        /*009c*/ 	.word	0x00000001
        /*00a0*/ 	.word	0x00000001


	//----- nvinfo : EIATTR_CRS_STACK_SIZE
	.align		4
.L_4697:
        /*00a4*/ 	.byte	0x04, 0x1e
        /*00a6*/ 	.short	(.L_4699 - .L_4698)
.L_4698:
        /*00a8*/ 	.word	0x00000000


	//----- nvinfo : EIATTR_CBANK_PARAM_SIZE
	.align		4
.L_4699:
        /*00ac*/ 	.byte	0x03, 0x19
        /*00ae*/ 	.short	0x0024


	//----- nvinfo : EIATTR_PARAM_CBANK
	.align		4
        /*00b0*/ 	.byte	0x04, 0x0a
        /*00b2*/ 	.short	(.L_4701 - .L_4700)
	.align		4
.L_4700:
        /*00b4*/ 	.word	index@(.nv.constant0._ZN2at6native27unrolled_elementwise_kernelINS0_13AUnaryFunctorIiiiZZZNS0_18lshift_kernel_cudaERNS_18TensorIteratorBaseEENKUlvE_clEvENKUlvE1_clEvEUliiE_EESt5arrayIPcLm2EELi4E23TrivialOffsetCalculatorILi1EjESD_NS0_6memory15LoadWithoutCastENSE_16StoreWithoutCastEEEviT_T0_T2_T3_T4_T5_)
        /*00b8*/ 	.short	0x0380
        /*00ba*/ 	.short	0x0024


	//----- nvinfo : EIATTR_SW_WAR
	.align		4
.L_4701:
        /*00bc*/ 	.byte	0x04, 0x36
        /*00be*/ 	.short	(.L_4703 - .L_4702)
.L_4702:
        /*00c0*/ 	.word	0x00000008
.L_4703:


//--------------------- .nv.info._ZN2at6native29vectorized_elementwise_kernelILi2ENS0_13AUnaryFunctorIiiiZZZNS0_18lshift_kernel_cudaERNS_18TensorIteratorBaseEENKUlvE_clEvENKUlvE1_clEvEUliiE_EESt5arrayIPcLm2EEEEviT0_T1_ --------------------------
	.section	.nv.info._ZN2at6native29vectorized_elementwise_kernelILi2ENS0_13AUnaryFunctorIiiiZZZNS0_18lshift_kernel_cudaERNS_18TensorIteratorBaseEENKUlvE_clEvENKUlvE1_clEvEUliiE_EESt5arrayIPcLm2EEEEviT0_T1_,"",@"SHT_CUDA_INFO"
	.sectionflags	@""
	.align	4


	//----- nvinfo : EIATTR_CUDA_API_VERSION
	.align		4
        /*0000*/ 	.byte	0x04, 0x37
        /*0002*/ 	.short	(.L_4705 - .L_4704)
.L_4704:
        /*0004*/ 	.word	0x00000082


	//----- nvinfo : EIATTR_KPARAM_INFO
	.align		4
.L_4705:
        /*0008*/ 	.byte	0x04, 0x17
        /*000a*/ 	.short	(.L_4707 - .L_4706)
.L_4706:
        /*000c*/ 	.word	0x00000000
        /*0010*/ 	.short	0x0002
        /*0012*/ 	.short	0x0010
        /*0014*/ 	.byte	0x00, 0xf0, 0x41, 0x00


	//----- nvinfo : EIATTR_KPARAM_INFO
	.align		4
.L_4707:
        /*0018*/ 	.byte	0x04, 0x17
        /*001a*/ 	.short	(.L_4709 - .L_4708)
.L_4708:
        /*001c*/ 	.word	0x00000000
        /*0020*/ 	.short	0x0001
        /*0022*/ 	.short	0x0004
        /*0024*/ 	.byte	0x00, 0xf0, 0x21, 0x00


	//----- nvinfo : EIATTR_KPARAM_INFO
	.align		4
.L_4709:
        /*0028*/ 	.byte	0x04, 0x17
        /*002a*/ 	.short	(.L_4711 - .L_4710)
.L_4710:
        /*002c*/ 	.word	0x00000000
        /*0030*/ 	.short	0x0000
        /*0032*/ 	.short	0x0000
        /*0034*/ 	.byte	0x00, 0xf0, 0x11, 0x00


	//----- nvinfo : EIATTR_SPARSE_MMA_MASK
	.align		4
.L_4711:
        /*0038*/ 	.byte	0x03, 0x50
        /*003a*/ 	.short	0x0000


	//----- nvinfo : EIATTR_MAXREG_COUNT
	.align		4
        /*003c*/ 	.byte	0x03, 0x1b
        /*003e*/ 	.short	0x00ff


	//----- nvinfo : EIATTR_MERCURY_ISA_VERSION
	.align		4
        /*0040*/ 	.byte	0x03, 0x5f
        /*0042*/ 	.short	0x0101


	//----- nvinfo : EIATTR_VRC_CTA_INIT_COUNT
	.align		4
        /*0044*/ 	.byte	0x02, 0x4a
	.zero		1
	.zero		1


	//----- nvinfo : EIATTR_EXIT_INSTR_OFFSETS
	.align		4
        /*0048*/ 	.byte	0x04, 0x1c
        /*004a*/ 	.short	(.L_4713 - .L_4712)


	//   ....[0]....
.L_4712:
        /*004c*/ 	.word	0x00000900


	//   ....[1]....
        /*0050*/ 	.word	0x00000950


	//   ....[2]....
        /*0054*/ 	.word	0x00000be0


	//----- nvinfo : EIATTR_MAX_THREADS
	.align		4
.L_4713:
        /*0058*/ 	.byte	0x04, 0x05
        /*005a*/ 	.short	(.L_4715 - .L_4714)
.L_4714:
        /*005c*/ 	.word	0x00000080
        /*0060*/ 	.word	0x00000001
        /*0064*/ 	.word	0x00000001


	//----- nvinfo : EIATTR_CRS_STACK_SIZE
	.align		4
.L_4715:
        /*0068*/ 	.byte	0x04, 0x1e
        /*006a*/ 	.short	(.L_4717 - .L_4716)
.L_4716:
        /*006c*/ 	.word	0x00000000


	//----- nvinfo : EIATTR_CBANK_PARAM_SIZE
	.align		4
.L_4717:
        /*0070*/ 	.byte	0x03, 0x19
        /*0072*/ 	.short	0x0020


	//----- nvinfo : EIATTR_PARAM_CBANK
	.align		4
        /*0074*/ 	.byte	0x04, 0x0a
        /*0076*/ 	.short	(.L_4719 - .L_4718)
	.align		4
.L_4718:
        /*0078*/ 	.word	index@(.nv.constant0._ZN2at6native29vectorized_elementwise_kernelILi2ENS0_13AUnaryFunctorIiiiZZZNS0_18lshift_kernel_cudaERNS_18TensorIteratorBaseEENKUlvE_clEvENKUlvE1_clEvEUliiE_EESt5arrayIPcLm2EEEEviT0_T1_)
        /*007c*/ 	.short	0x0380
        /*007e*/ 	.short	0x0020


	//----- nvinfo : EIATTR_SW_WAR
	.align		4
.L_4719:
        /*0080*/ 	.byte	0x04, 0x36
        /*0082*/ 	.short	(.L_4721 - .L_4720)
.L_4720:
        /*0084*/ 	.word	0x00000008
.L_4721:


//--------------------- .nv.info._ZN2at6native29vectorized_elementwise_kernelILi4ENS0_13AUnaryFunctorIiiiZZZNS0_18lshift_kernel_cudaERNS_18TensorIteratorBaseEENKUlvE_clEvENKUlvE1_clEvEUliiE_EESt5arrayIPcLm2EEEEviT0_T1_ --------------------------
	.section	.nv.info._ZN2at6native29vectorized_elementwise_kernelILi4ENS0_13AUnaryFunctorIiiiZZZNS0_18lshift_kernel_cudaERNS_18TensorIteratorBaseEENKUlvE_clEvENKUlvE1_clEvEUliiE_EESt5arrayIPcLm2EEEEviT0_T1_,"",@"SHT_CUDA_INFO"
	.sectionflags	@""
	.align	4


	//----- nvinfo : EIATTR_CUDA_API_VERSION
	.align		4
        /*0000*/ 	.byte	0x04, 0x37
        /*0002*/ 	.short	(.L_4723 - .L_4722)
.L_4722:
        /*0004*/ 	.word	0x00000082


	//----- nvinfo : EIATTR_KPARAM_INFO
	.align		4
.L_4723:
        /*0008*/ 	.byte	0x04, 0x17
        /*000a*/ 	.short	(.L_4725 - .L_4724)
.L_4724:
        /*000c*/ 	.word	0x00000000
        /*0010*/ 	.short	0x0002
        /*0012*/ 	.short	0x0010
        /*0014*/ 	.byte	0x00, 0xf0, 0x41, 0x00


	//----- nvinfo : EIATTR_KPARAM_INFO
	.align		4
.L_4725:
        /*0018*/ 	.byte	0x04, 0x17
        /*001a*/ 	.short	(.L_4727 - .L_4726)
.L_4726:
        /*001c*/ 	.word	0x00000000
        /*0020*/ 	.short	0x0001
        /*0022*/ 	.short	0x0004
        /*0024*/ 	.byte	0x00, 0xf0, 0x21, 0x00


	//----- nvinfo : EIATTR_KPARAM_INFO
	.align		4
.L_4727:
        /*0028*/ 	.byte	0x04, 0x17
        /*002a*/ 	.short	(.L_4729 - .L_4728)
.L_4728:
        /*002c*/ 	.word	0x00000000
        /*0030*/ 	.short	0x0000
        /*0032*/ 	.short	0x0000
        /*0034*/ 	.byte	0x00, 0xf0, 0x11, 0x00


	//----- nvinfo : EIATTR_SPARSE_MMA_MASK
	.align		4
.L_4729:
        /*0038*/ 	.byte	0x03, 0x50
        /*003a*/ 	.short	0x0000


	//----- nvinfo : EIATTR_MAXREG_COUNT
	.align		4
        /*003c*/ 	.byte	0x03, 0x1b
        /*003e*/ 	.short	0x00ff


	//----- nvinfo : EIATTR_MERCURY_ISA_VERSION
	.align		4
        /*0040*/ 	.byte	0x03, 0x5f
        /*0042*/ 	.short	0x0101


	//----- nvinfo : EIATTR_VRC_CTA_INIT_COUNT
	.align		4
        /*0044*/ 	.byte	0x02, 0x4a
	.zero		1
	.zero		1


	//----- nvinfo : EIATTR_EXIT_INSTR_OFFSETS
	.align		4
        /*0048*/ 	.byte	0x04, 0x1c
        /*004a*/ 	.short	(.L_4731 - .L_4730)


	//   ....[0]....
.L_4730:
        /*004c*/ 	.word	0x00000900


	//   ....[1]....
        /*0050*/ 	.word	0x00000950


	//   ....[2]....
        /*0054*/ 	.word	0x00000ba0


	//----- nvinfo : EIATTR_MAX_THREADS
	.align		4
.L_4731:
        /*0058*/ 	.byte	0x04, 0x05
        /*005a*/ 	.short	(.L_4733 - .L_4732)
.L_4732:
        /*005c*/ 	.word	0x00000080
        /*0060*/ 	.word	0x00000001
        /*0064*/ 	.word	0x00000001


	//----- nvinfo : EIATTR_CRS_STACK_SIZE
	.align		4
.L_4733:
        /*0068*/ 	.byte	0x04, 0x1e
        /*006a*/ 	.short	(.L_4735 - .L_4734)
.L_4734:
        /*006c*/ 	.word	0x00000000


	//----- nvinfo : EIATTR_CBANK_PARAM_SIZE
	.align		4
.L_4735:
        /*0070*/ 	.byte	0x03, 0x19
        /*0072*/ 	.short	0x0020


	//----- nvinfo : EIATTR_PARAM_CBANK
	.align		4
        /*0074*/ 	.byte	0x04, 0x0a
        /*0076*/ 	.short	(.L_4737 - .L_4736)
	.align		4
.L_4736:
        /*0078*/ 	.word	index@(.nv.constant0._ZN2at6native29vectorized_elementwise_kernelILi4ENS0_13AUnaryFunctorIiiiZZZNS0_18lshift_kernel_cudaERNS_18TensorIteratorBaseEENKUlvE_clEvENKUlvE1_clEvEUliiE_EESt5arrayIPcLm2EEEEviT0_T1_)
        /*007c*/ 	.short	0x0380
        /*007e*/ 	.short	0x0020


	//----- nvinfo : EIATTR_SW_WAR
	.align		4
.L_4737:
        /*0080*/ 	.byte	0x04, 0x36
        /*0082*/ 	.short	(.L_4739 - .L_4738)
.L_4738:
        /*0084*/ 	.word	0x00000008
.L_4739:


//--------------------- .nv.info._ZN2at6native29vectorized_elementwise_kernelILi8ENS0_13AUnaryFunctorIiiiZZZNS0_18lshift_kernel_cudaERNS_18TensorIteratorBaseEENKUlvE_clEvENKUlvE1_clEvEUliiE_EESt5arrayIPcLm2EEEEviT0_T1_ --------------------------
	.section	.nv.info._ZN2at6native29vectorized_elementwise_kernelILi8ENS0_13AUnaryFunctorIiiiZZZNS0_18lshift_kernel_cudaERNS_18TensorIteratorBaseEENKUlvE_clEvENKUlvE1_clEvEUliiE_EESt5arrayIPcLm2EEEEviT0_T1_,"",@"SHT_CUDA_INFO"
	.sectionflags	@""
	.align	4


	//----- nvinfo : EIATTR_CUDA_API_VERSION
	.align		4
        /*0000*/ 	.byte	0x04, 0x37
        /*0002*/ 	.short	(.L_4741 - .L_4740)
.L_4740:
        /*0004*/ 	.word	0x00000082


	//----- nvinfo : EIATTR_KPARAM_INFO
	.align		4
.L_4741:
        /*0008*/ 	.byte	0x04, 0x17
        /*000a*/ 	.short	(.L_4743 - .L_4742)
.L_4742:
        /*000c*/ 	.word	0x00000000
        /*0010*/ 	.short	0x0002
        /*0012*/ 	.short	0x0010
        /*0014*/ 	.byte	0x00, 0xf0, 0x41, 0x00


	//----- nvinfo : EIATTR_KPARAM_INFO
	.align		4
.L_4743:
        /*0018*/ 	.byte	0x04, 0x17
        /*001a*/ 	.short	(.L_4745 - .L_4744)
.L_4744:
        /*001c*/ 	.word	0x00000000
        /*0020*/ 	.short	0x0001
        /*0022*/ 	.short	0x0004
        /*0024*/ 	.byte	0x00, 0xf0, 0x21, 0x00


	//----- nvinfo : EIATTR_KPARAM_INFO
	.align		4
.L_4745:
        /*0028*/ 	.byte	0x04, 0x17
        /*002a*/ 	.short	(.L_4747 - .L_4746)
.L_4746:
        /*002c*/ 	.word	0x00000000
        /*0030*/ 	.short	0x0000
        /*0032*/ 	.short	0x0000
        /*0034*/ 	.byte	0x00, 0xf0, 0x11, 0x00


	//----- nvinfo : EIATTR_SPARSE_MMA_MASK
	.align		4
.L_4747:
        /*0038*/ 	.byte	0x03, 0x50
        /*003a*/ 	.short	0x0000


	//----- nvinfo : EIATTR_MAXREG_COUNT
	.align		4
        /*003c*/ 	.byte	0x03, 0x1b
        /*003e*/ 	.short	0x00ff


	//----- nvinfo : EIATTR_MERCURY_ISA_VERSION
	.align		4
        /*0040*/ 	.byte	0x03, 0x5f
        /*0042*/ 	.short	0x0101


	//----- nvinfo : EIATTR_VRC_CTA_INIT_COUNT
	.align		4
        /*0044*/ 	.byte	0x02, 0x4a
	.zero		1
	.zero		1


	//----- nvinfo : EIATTR_EXIT_INSTR_OFFSETS
	.align		4
        /*0048*/ 	.byte	0x04, 0x1c
        /*004a*/ 	.short	(.L_4749 - .L_4748)


	//   ....[0]....
.L_4748:
        /*004c*/ 	.word	0x00000010


	//----- nvinfo : EIATTR_MAX_THREADS
	.align		4
.L_4749:
        /*0050*/ 	.byte	0x04, 0x05
        /*0052*/ 	.short	(.L_4751 - .L_4750)
.L_4750:
        /*0054*/ 	.word	0x00000080
        /*0058*/ 	.word	0x00000001
        /*005c*/ 	.word	0x00000001


	//----- nvinfo : EIATTR_CBANK_PARAM_SIZE
	.align		4
.L_4751:
        /*0060*/ 	.byte	0x03, 0x19
        /*0062*/ 	.short	0x0020


	//----- nvinfo : EIATTR_PARAM_CBANK
	.align		4
        /*0064*/ 	.byte	0x04, 0x0a
        /*0066*/ 	.short	(.L_4753 - .L_4752)
	.align		4
.L_4752:
        /*0068*/ 	.word	index@(.nv.constant0._ZN2at6native29vectorized_elementwise_kernelILi8ENS0_13AUnaryFunctorIiiiZZZNS0_18lshift_kernel_cudaERNS_18TensorIteratorBaseEENKUlvE_clEvENKUlvE1_clEvEUliiE_EESt5arrayIPcLm2EEEEviT0_T1_)
        /*006c*/ 	.short	0x0380
        /*006e*/ 	.short	0x0020


	//----- nvinfo : EIATTR_SW_WAR
	.align		4
.L_4753:
        /*0070*/ 	.byte	0x04, 0x36
        /*0072*/ 	.short	(.L_4755 - .L_4754)
.L_4754:
        /*0074*/ 	.word	0x00000008
.L_4755:


//--------------------- .nv.info._ZN2at6native18elementwise_kernelILi128ELi4EZNS0_15gpu_kernel_implINS0_13BinaryFunctorIaaaZZZNS0_18lshift_kernel_cudaERNS_18TensorIteratorBaseEENKUlvE_clEvENKUlvE0_clEvEUlaaE_EEEEvS5_RKT_EUliE_EEviT1_ --------------------------
	.section	.nv.info._ZN2at6native18elementwise_kernelILi128ELi4EZNS0_15gpu_kernel_implINS0_13BinaryFunctorIaaaZZZNS0_18lshift_kernel_cudaERNS_18TensorIteratorBaseEENKUlvE_clEvENKUlvE0_clEvEUlaaE_EEEEvS5_RKT_EUliE_EEviT1_,"",@"SHT_CUDA_INFO"
	.sectionflags	@""
	.align	4


	//----- nvinfo : EIATTR_CUDA_API_VERSION
	.align		4
        /*0000*/ 	.byte	0x04, 0x37
        /*0002*/ 	.short	(.L_4757 - .L_4756)
.L_4756:
        /*0004*/ 	.word	0x00000082


	//----- nvinfo : EIATTR_KPARAM_INFO
	.align		4
.L_4757:
        /*0008*/ 	.byte	0x04, 0x17
        /*000a*/ 	.short	(.L_4759 - .L_4758)
.L_4758:
        /*000c*/ 	.word	0x00000000
        /*0010*/ 	.short	0x0001
        /*0012*/ 	.short	0x0008
        /*0014*/ 	.byte	0x00, 0xf0, 0x21, 0x0a


	//----- nvinfo : EIATTR_KPARAM_INFO
	.align		4
.L_4759:
        /*0018*/ 	.byte	0x04, 0x17
        /*001a*/ 	.short	(.L_4761 - .L_4760)
.L_4760:
        /*001c*/ 	.word	0x00000000
        /*0020*/ 	.short	0x0000
        /*0022*/ 	.short	0x0000
        /*0024*/ 	.byte	0x00, 0xf0, 0x11, 0x00


	//----- nvinfo : EIATTR_SPARSE_MMA_MASK
	.align		4
.L_4761:
        /*0028*/ 	.byte	0x03, 0x50
        /*002a*/ 	.short	0x0000


	//----- nvinfo : EIATTR_MAXREG_COUNT
	.align		4
        /*002c*/ 	.byte	0x03, 0x1b
        /*002e*/ 	.short	0x0080


	//----- nvinfo : EIATTR_EXTERNS
	.align		4
        /*0030*/ 	.byte	0x04, 0x0f
        /*0032*/ 	.short	(.L_4763 - .L_4762)


	//   ....[0]....
	.align		4
.L_4762:
        /*0034*/ 	.word	index@(__assertfail)


	//----- nvinfo : EIATTR_MERCURY_ISA_VERSION
	.align		4
.L_4763:
        /*0038*/ 	.byte	0x03, 0x5f
        /*003a*/ 	.short	0x0101


	//----- nvinfo : EIATTR_VRC_CTA_INIT_COUNT
	.align		4
        /*003c*/ 	.byte	0x02, 0x4a
	.zero		1
	.zero		1


	//----- nvinfo : EIATTR_SYSCALL_OFFSETS
	.align		4
        /*0040*/ 	.byte	0x04, 0x46
        /*0042*/ 	.short	(.L_4765 - .L_4764)


	//   ....[0]....
.L_4764:
        /*0044*/ 	.word	0x00002460


	//   ....[1]....
        /*0048*/ 	.word	0x000032b0


	//   ....[2]....
        /*004c*/ 	.word	0x000041b0


	//   ....[3]....
        /*0050*/ 	.word	0x000067d0


	//   ....[4]....
        /*0054*/ 	.word	0x00007620


	//   ....[5]....
        /*0058*/ 	.word	0x00008360


	//   ....[6]....
        /*005c*/ 	.word	0x0000aa70


	//   ....[7]....
        /*0060*/ 	.word	0x0000b8c0


	//   ....[8]....
        /*0064*/ 	.word	0x0000c600


	//   ....[9]....
        /*0068*/ 	.word	0x0000ed30


	//   ....[10]....
        /*006c*/ 	.word	0x0000fb80


	//   ....[11]....
        /*0070*/ 	.word	0x00010890


	//----- nvinfo : EIATTR_EXIT_INSTR_OFFSETS
	.align		4
.L_4765:
        /*0074*/ 	.byte	0x04, 0x1c
        /*0076*/ 	.short	(.L_4767 - .L_4766)


	//   ....[0]....
.L_4766:
        /*0078*/ 	.word	0x0000c8e0


	//   ....[1]....
        /*007c*/ 	.word	0x0000fd00


	//   ....[2]....
        /*0080*/ 	.word	0x0000fd20


	//   ....[3]....
        /*0084*/ 	.word	0x0000fde0


	//   ....[4]....
        /*0088*/ 	.word	0x0000fe20


	//   ....[5]....
        /*008c*/ 	.word	0x0000fe60


	//   ....[6]....
        /*0090*/ 	.word	0x0000fef0


	//   ....[7]....
        /*0094*/ 	.word	0x0000ff30


	//   ....[8]....
        /*0098*/ 	.word	0x0000ffd0


	//   ....[9]....
        /*009c*/ 	.word	0x00010020


	//   ....[10]....
        /*00a0*/ 	.word	0x00010070


	//   ....[11]....
        /*00a4*/ 	.word	0x00010150


	//   ....[12]....
        /*00a8*/ 	.word	0x000102c0


	//   ....[13]....
        /*00ac*/ 	.word	0x00010430


	//   ....[14]....
        /*00b0*/ 	.word	0x00010590


	//   ....[15]....
        /*00b4*/ 	.word	0x000105f0


	//   ....[16]....
        /*00b8*/ 	.word	0x00010630


	//   ....[17]....
        /*00bc*/ 	.word	0x000106d0


	//   ....[18]....
        /*00c0*/ 	.word	0x00010730


	//   ....[19]....
        /*00c4*/ 	.word	0x000108a0


	//   ....[20]....
        /*00c8*/ 	.word	0x000109b0


	//   ....[21]....
        /*00cc*/ 	.word	0x00010af0


	//   ....[22]....
        /*00d0*/ 	.word	0x00010b30


	//----- nvinfo : EIATTR_MAX_THREADS
	.align		4
.L_4767:
        /*00d4*/ 	.byte	0x04, 0x05
        /*00d6*/ 	.short	(.L_4769 - .L_4768)
.L_4768:
        /*00d8*/ 	.word	0x00000080
        /*00dc*/ 	.word	0x00000001
        /*00e0*/ 	.word	0x00000001


	//----- nvinfo : EIATTR_CRS_STACK_SIZE
	.align		4
.L_4769:
        /*00e4*/ 	.byte	0x04, 0x1e
        /*00e6*/ 	.short	(.L_4771 - .L_4770)
.L_4770:
        /*00e8*/ 	.word	0x00000000


	//----- nvinfo : EIATTR_CBANK_PARAM_SIZE
	.align		4
.L_4771:
        /*00ec*/ 	.byte	0x03, 0x19
        /*00ee*/ 	.short	0x0290


	//----- nvinfo : EIATTR_PARAM_CBANK
	.align		4
        /*00f0*/ 	.byte	0x04, 0x0a
        /*00f2*/ 	.short	(.L_4773 - .L_4772)
	.align		4
.L_4772:
        /*00f4*/ 	.word	index@(.nv.constant0._ZN2at6native18elementwise_kernelILi128ELi4EZNS0_15gpu_kernel_implINS0_13BinaryFunctorIaaaZZZNS0_18lshift_kernel_cudaERNS_18TensorIteratorBaseEENKUlvE_clEvENKUlvE0_clEvEUlaaE_EEEEvS5_RKT_EUliE_EEviT1_)
        /*00f8*/ 	.short	0x0380
        /*00fa*/ 	.short	0x0290


	//----- nvinfo : EIATTR_SW_WAR
	.align		4
.L_4773:
        /*00fc*/ 	.byte	0x04, 0x36
        /*00fe*/ 	.short	(.L_4775 - .L_4774)
.L_4774:
        /*0100*/ 	.word	0x00000008
.L_4775:


//--------------------- .nv.info._ZN2at6native27unrolled_elementwise_kernelINS0_13BinaryFunctorIaaaZZZNS0_18lshift_kernel_cudaERNS_18TensorIteratorBaseEENKUlvE_clEvENKUlvE0_clEvEUlaaE_EESt5arrayIPcLm3EELi4E23TrivialOffsetCalculatorILi2EjESC_ILi1EjENS0_6memory12LoadWithCastILi2EEENSF_13StoreWithCastILi1EEEEEviT_T0_T2_T3_T4_T5_ --------------------------
	.section	.nv.info._ZN2at6native27unrolled_elementwise_kernelINS0_13BinaryFunctorIaaaZZZNS0_18lshift_kernel_cudaERNS_18TensorIteratorBaseEENKUlvE_clEvENKUlvE0_clEvEUlaaE_EESt5arrayIPcLm3EELi4E23TrivialOffsetCalculatorILi2EjESC_ILi1EjENS0_6memory12LoadWithCastILi2EEENSF_13StoreWithCastILi1EEEEEviT_T0_T2_T3_T4_T5_,"",@"SHT_CUDA_INFO"
	.sectionflags	@""
	.align	4


	//----- nvinfo : EIATTR_CUDA_API_VERSION
	.align		4
        /*0000*/ 	.byte	0x04, 0x37
        /*0002*/ 	.short	(.L_4777 - .L_4776)
.L_4776:
        /*0004*/ 	.word	0x00000082


	//----- nvinfo : EIATTR_KPARAM_INFO
	.align		4
.L_4777:
        /*0008*/ 	.byte	0x04, 0x17
        /*000a*/ 	.short	(.L_4779 - .L_4778)
.L_4778:
        /*000c*/ 	.word	0x00000000
        /*0010*/ 	.short	0x0006
        /*0012*/ 	.short	0x0030
        /*0014*/ 	.byte	0x00, 0xf0, 0x21, 0x00


	//----- nvinfo : EIATTR_KPARAM_INFO
	.align		4
.L_4779:
        /*0018*/ 	.byte	0x04, 0x17
        /*001a*/ 	.short	(.L_4781 - .L_4780)
.L_4780:
        /*001c*/ 	.word	0x00000000
        /*0020*/ 	.short	0x0005
        /*0022*/ 	.short	0x0024
        /*0024*/ 	.byte	0x00, 0xf0, 0x31, 0x00


	//----- nvinfo : EIATTR_KPARAM_INFO
	.align		4
.L_4781:
        /*0028*/ 	.byte	0x04, 0x17
        /*002a*/ 	.short	(.L_4783 - .L_4782)
.L_4782:
        /*002c*/ 	.word	0x00000000
        /*0030*/ 	.short	0x0004
        /*0032*/ 	.short	0x0021
        /*0034*/ 	.byte	0x00, 0xf0, 0x05, 0x00


	//----- nvinfo : EIATTR_KPARAM_INFO
	.align		4
.L_4783:
        /*0038*/ 	.byte	0x04, 0x17
        /*003a*/ 	.short	(.L_4785 - .L_4784)
.L_4784:
        /*003c*/ 	.word	0x00000000
        /*0040*/ 	.short	0x0003
        /*0042*/ 	.short	0x0020
        /*0044*/ 	.byte	0x00, 0xf0, 0x05, 0x00


	//----- nvinfo : EIATTR_KPARAM_INFO
	.align		4
.L_4785:
        /*0048*/ 	.byte	0x04, 0x17
        /*004a*/ 	.short	(.L_4787 - .L_4786)
.L_4786:
        /*004c*/ 	.word	0x00000000
        /*0050*/ 	.short	0x0002
        /*0052*/ 	.short	0x0008
        /*0054*/ 	.byte	0x00, 0xf0, 0x61, 0x00


	//----- nvinfo : EIATTR_KPARAM_INFO
	.align		4
.L_4787:
        /*0058*/ 	.byte	0x04, 0x17
        /*005a*/ 	.short	(.L_4789 - .L_4788)
.L_4788:
        /*005c*/ 	.word	0x00000000
        /*0060*/ 	.short	0x0001
        /*0062*/ 	.short	0x0004
        /*0064*/ 	.byte	0x00, 0xf0, 0x05, 0x00


	//----- nvinfo : EIATTR_KPARAM_INFO
	.align		4
.L_4789:
        /*0068*/ 	.byte	0x04, 0x17
        /*006a*/ 	.short	(.L_4791 - .L_4790)
.L_4790:
        /*006c*/ 	.word	0x00000000
        /*0070*/ 	.short	0x0000
        /*0072*/ 	.short	0x0000
        /*0074*/ 	.byte	0x00, 0xf0, 0x11, 0x00


	//----- nvinfo : EIATTR_SPARSE_MMA_MASK
	.align		4
.L_4791:
        /*0078*/ 	.byte	0x03, 0x50
        /*007a*/ 	.short	0x0000


	//----- nvinfo : EIATTR_MAXREG_COUNT
	.align		4
        /*007c*/ 	.byte	0x03, 0x1b
        /*007e*/ 	.short	0x00ff


	//----- nvinfo : EIATTR_EXTERNS
	.align		4
        /*0080*/ 	.byte	0x04, 0x0f
        /*0082*/ 	.short	(.L_4793 - .L_4792)


	//   ....[0]....
	.align		4
.L_4792:
        /*0084*/ 	.word	index@(__assertfail)


	//----- nvinfo : EIATTR_MERCURY_ISA_VERSION
	.align		4
.L_4793:
        /*0088*/ 	.byte	0x03, 0x5f
        /*008a*/ 	.short	0x0101


	//----- nvinfo : EIATTR_VRC_CTA_INIT_COUNT
	.align		4
        /*008c*/ 	.byte	0x02, 0x4a
	.zero		1
	.zero		1


	//----- nvinfo : EIATTR_SYSCALL_OFFSETS
	.align		4
        /*0090*/ 	.byte	0x04, 0x46
        /*0092*/ 	.short	(.L_4795 - .L_4794)


	//   ....[0]....
.L_4794:
        /*0094*/ 	.word	0x00000e50


	//   ....[1]....
        /*0098*/ 	.word	0x00001cd0


	//   ....[2]....
        /*009c*/ 	.word	0x00002ca0


	//   ....[3]....
        /*00a0*/ 	.word	0x00003b20


	//   ....[4]....
        /*00a4*/ 	.word	0x00004a30


	//   ....[5]....
        /*00a8*/ 	.word	0x000058c0


	//   ....[6]....
        /*00ac*/ 	.word	0x000067d0


	//   ....[7]....
        /*00b0*/ 	.word	0x00007660


	//   ....[8]....
        /*00b4*/ 	.word	0x000087a0


	//   ....[9]....
        /*00b8*/ 	.word	0x000096a0


	//   ....[10]....
        /*00bc*/ 	.word	0x0000a630


	//   ....[11]....
        /*00c0*/ 	.word	0x0000b5c0


	//----- nvinfo : EIATTR_EXIT_INSTR_OFFSETS
	.align		4
.L_4795:
        /*00c4*/ 	.byte	0x04, 0x1c
        /*00c6*/ 	.short	(.L_4797 - .L_4796)


	//   ....[0]....
.L_4796:
        /*00c8*/ 	.word	0x0000a900


	//   ....[1]....
        /*00cc*/ 	.word	0x0000aa30


	//   ....[2]....
        /*00d0*/ 	.word	0x0000aa50


	//   ....[3]....
        /*00d4*/ 	.word	0x0000ab10


	//   ....[4]....
        /*00d8*/ 	.word	0x0000ab50


	//   ....[5]....
        /*00dc*/ 	.word	0x0000ab90


	//   ....[6]....
        /*00e0*/ 	.word	0x0000ac20


	//   ....[7]....
        /*00e4*/ 	.word	0x0000ac60


	//   ....[8]....
        /*00e8*/ 	.word	0x0000ad00


	//   ....[9]....
        /*00ec*/ 	.word	0x0000ad50


	//   ....[10]....
        /*00f0*/ 	.word	0x0000ada0


	//   ....[11]....
        /*00f4*/ 	.word	0x0000ae80


	//   ....[12]....
        /*00f8*/ 	.word	0x0000aff0


	//   ....[13]....
        /*00fc*/ 	.word	0x0000b160


	//   ....[14]....
        /*0100*/ 	.word	0x0000b2c0


	//   ....[15]....
        /*0104*/ 	.word	0x0000b320


	//   ....[16]....
        /*0108*/ 	.word	0x0000b360


	//   ....[17]....
        /*010c*/ 	.word	0x0000b400


	//   ....[18]....
        /*0110*/ 	.word	0x0000b460


	//   ....[19]....
        /*0114*/ 	.word	0x0000b5d0


	//   ....[20]....
        /*0118*/ 	.word	0x0000b6e0


	//   ....[21]....
        /*011c*/ 	.word	0x0000b820


	//   ....[22]....
        /*0120*/ 	.word	0x0000b860


	//----- nvinfo : EIATTR_MAX_THREADS
	.align		4
.L_4797:
        /*0124*/ 	.byte	0x04, 0x05
        /*0126*/ 	.short	(.L_4799 - .L_4798)
.L_4798:
        /*0128*/ 	.word	0x00000080
        /*012c*/ 	.word	0x00000001
        /*0130*/ 	.word	0x00000001


	//----- nvinfo : EIATTR_CRS_STACK_SIZE
	.align		4
.L_4799:
        /*0134*/ 	.byte	0x04, 0x1e
        /*0136*/ 	.short	(.L_4801 - .L_4800)
.L_4800:
        /*0138*/ 	.word	0x00000000


	//----- nvinfo : EIATTR_CBANK_PARAM_SIZE
	.align		4
.L_4801:
        /*013c*/ 	.byte	0x03, 0x19
        /*013e*/ 	.short	0x0038


	//----- nvinfo : EIATTR_PARAM_CBANK
	.align		4
        /*0140*/ 	.byte	0x04, 0x0a
        /*0142*/ 	.short	(.L_4803 - .L_4802)
	.align		4
.L_4802:
        /*0144*/ 	.word	index@(.nv.constant0._ZN2at6native27unrolled_elementwise_kernelINS0_13BinaryFunctorIaaaZZZNS0_18lshift_kernel_cudaERNS_18TensorIteratorBaseEENKUlvE_clEvENKUlvE0_clEvEUlaaE_EESt5arrayIPcLm3EELi4E23TrivialOffsetCalculatorILi2EjESC_ILi1EjENS0_6memory12LoadWithCastILi2EEENSF_13StoreWithCastILi1EEEEEviT_T0_T2_T3_T4_T5_)
        /*0148*/ 	.short	0x0380
        /*014a*/ 	.short	0x0038


	//----- nvinfo : EIATTR_SW_WAR
	.align		4
.L_4803:
        /*014c*/ 	.byte	0x04, 0x36
        /*014e*/ 	.short	(.L_4805 - .L_4804)
.L_4804:
        /*0150*/ 	.word	0x00000008
.L_4805:


//--------------------- .nv.info._ZN2at6native18elementwise_kernelILi128ELi4EZNS0_22gpu_kernel_impl_nocastINS0_13BinaryFunctorIaaaZZZNS0_18lshift_kernel_cudaERNS_18TensorIteratorBaseEENKUlvE_clEvENKUlvE0_clEvEUlaaE_EEEEvS5_RKT_EUliE_EEviT1_ --------------------------
	.section	.nv.info._ZN2at6native18elementwise_kernelILi128ELi4EZNS0_22gpu_kernel_impl_nocastINS0_13BinaryFunctorIaaaZZZNS0_18lshift_kernel_cudaERNS_18TensorIteratorBaseEENKUlvE_clEvENKUlvE0_clEvEUlaaE_EEEEvS5_RKT_EUliE_EEviT1_,"",@"SHT_CUDA_INFO"
	.sectionflags	@""
	.align	4


	//----- nvinfo : EIATTR_CUDA_API_VERSION
	.align		4
        /*0000*/ 	.byte	0x04, 0x37
        /*0002*/ 	.short	(.L_4807 - .L_4806)
.L_4806:
        /*0004*/ 	.word	0x00000082


	//----- nvinfo : EIATTR_KPARAM_INFO
	.align		4
.L_4807:
        /*0008*/ 	.byte	0x04, 0x17
        /*000a*/ 	.short	(.L_4809 - .L_4808)
.L_4808:
        /*000c*/ 	.word	0x00000000
        /*0010*/ 	.short	0x0001
        /*0012*/ 	.short	0x0008
        /*0014*/ 	.byte	0x00, 0xf0, 0x21, 0x0a


	//----- nvinfo : EIATTR_KPARAM_INFO
	.align		4
.L_4809:
        /*0018*/ 	.byte	0x04, 0x17
        /*001a*/ 	.short	(.L_4811 - .L_4810)
.L_4810:
        /*001c*/ 	.word	0x00000000
        /*0020*/ 	.short	0x0000
        /*0022*/ 	.short	0x0000
        /*0024*/ 	.byte	0x00, 0xf0, 0x11, 0x00


	//----- nvinfo : EIATTR_SPARSE_MMA_MASK
	.align		4
.L_4811:
        /*0028*/ 	.byte	0x03, 0x50
        /*002a*/ 	.short	0x0000


	//----- nvinfo : EIATTR_MAXREG_COUNT
	.align		4
        /*002c*/ 	.byte	0x03, 0x1b
        /*002e*/ 	.short	0x0080


	//----- nvinfo : EIATTR_MERCURY_ISA_VERSION
	.align		4
        /*0030*/ 	.byte	0x03, 0x5f
        /*0032*/ 	.short	0x0101


	//----- nvinfo : EIATTR_VRC_CTA_INIT_COUNT
	.align		4
        /*0034*/ 	.byte	0x02, 0x4a
	.zero		1
	.zero		1


	//----- nvinfo : EIATTR_EXIT_INSTR_OFFSETS
	.align		4
        /*0038*/ 	.byte	0x04, 0x1c
        /*003a*/ 	.short	(.L_4813 - .L_4812)


	//   ....[0]....
.L_4812:
        /*003c*/ 	.word	0x00000360


	//   ....[1]....
        /*0040*/ 	.word	0x00000400


	//   ....[2]....
        /*0044*/ 	.word	0x00004940


	//   ....[3]....
        /*0048*/ 	.word	0x00005ff0


	//----- nvinfo : EIATTR_MAX_THREADS
	.align		4
.L_4813:
        /*004c*/ 	.byte	0x04, 0x05
        /*004e*/ 	.short	(.L_4815 - .L_4814)
.L_4814:
        /*0050*/ 	.word	0x00000080
        /*0054*/ 	.word	0x00000001
        /*0058*/ 	.word	0x00000001


	//----- nvinfo : EIATTR_CRS_STACK_SIZE
	.align		4
.L_4815:
        /*005c*/ 	.byte	0x04, 0x1e
        /*005e*/ 	.short	(.L_4817 - .L_4816)
.L_4816:
        /*0060*/ 	.word	0x00000000


	//----- nvinfo : EIATTR_CBANK_PARAM_SIZE
	.align		4
.L_4817:
        /*0064*/ 	.byte	0x03, 0x19
        /*0066*/ 	.short	0x0290


	//----- nvinfo : EIATTR_PARAM_CBANK
	.align		4
        /*0068*/ 	.byte	0x04, 0x0a
        /*006a*/ 	.short	(.L_4819 - .L_4818)
	.align		4
.L_4818:
        /*006c*/ 	.word	index@(.nv.constant0._ZN2at6native18elementwise_kernelILi128ELi4EZNS0_22gpu_kernel_impl_nocastINS0_13BinaryFunctorIaaaZZZNS0_18lshift_kernel_cudaERNS_18TensorIteratorBaseEENKUlvE_clEvENKUlvE0_clEvEUlaaE_EEEEvS5_RKT_EUliE_EEviT1_)
        /*0070*/ 	.short	0x0380
        /*0072*/ 	.short	0x0290


	//----- nvinfo : EIATTR_SW_WAR
	.align		4
.L_4819:
        /*0074*/ 	.byte	0x04, 0x36
        /*0076*/ 	.short	(.L_4821 - .L_4820)
.L_4820:
        /*0078*/ 	.word	0x00000008
.L_4821:


//--------------------- .nv.info._ZN2at6native27unrolled_elementwise_kernelINS0_13BinaryFunctorIaaaZZZNS0_18lshift_kernel_cudaERNS_18TensorIteratorBaseEENKUlvE_clEvENKUlvE0_clEvEUlaaE_EESt5arrayIPcLm3EELi4E23TrivialOffsetCalculatorILi2EjESC_ILi1EjENS0_6memory15LoadWithoutCastENSF_16StoreWithoutCastEEEviT_T0_T2_T3_T4_T5_ --------------------------
	.section	.nv.info._ZN2at6native27unrolled_elementwise_kernelINS0_13BinaryFunctorIaaaZZZNS0_18lshift_kernel_cudaERNS_18TensorIteratorBaseEENKUlvE_clEvENKUlvE0_clEvEUlaaE_EESt5arrayIPcLm3EELi4E23TrivialOffsetCalculatorILi2EjESC_ILi1EjENS0_6memory15LoadWithoutCastENSF_16StoreWithoutCastEEEviT_T0_T2_T3_T4_T5_,"",@"SHT_CUDA_INFO"
	.sectionflags	@""
	.align	4


	//----- nvinfo : EIATTR_CUDA_API_VERSION
	.align		4
        /*0000*/ 	.byte	0x04, 0x37
        /*0002*/ 	.short	(.L_4823 - .L_4822)
.L_4822:
        /*0004*/ 	.word	0x00000082


	//----- nvinfo : EIATTR_KPARAM_INFO
	.align		4
.L_4823:
        /*0008*/ 	.byte	0x04, 0x17
        /*000a*/ 	.short	(.L_4825 - .L_4824)
.L_4824:
        /*000c*/ 	.word	0x00000000
        /*0010*/ 	.short	0x0006
        /*0012*/ 	.short	0x0023
        /*0014*/ 	.byte	0x00, 0xf0, 0x05, 0x00


	//----- nvinfo : EIATTR_KPARAM_INFO
	.align		4
.L_4825:
        /*0018*/ 	.byte	0x04, 0x17
        /*001a*/ 	.short	(.L_4827 - .L_4826)
.L_4826:
        /*001c*/ 	.word	0x00000000
        /*0020*/ 	.short	0x0005
        /*0022*/ 	.short	0x0022
        /*0024*/ 	.byte	0x00, 0xf0, 0x05, 0x00


	//----- nvinfo : EIATTR_KPARAM_INFO
	.align		4
.L_4827:
        /*0028*/ 	.byte	0x04, 0x17
        /*002a*/ 	.short	(.L_4829 - .L_4828)
.L_4828:
        /*002c*/ 	.word	0x00000000
        /*0030*/ 	.short	0x0004
        /*0032*/ 	.short	0x0021
        /*0034*/ 	.byte	0x00, 0xf0, 0x05, 0x00


	//----- nvinfo : EIATTR_KPARAM_INFO
	.align		4
.L_4829:
        /*0038*/ 	.byte	0x04, 0x17
        /*003a*/ 	.short	(.L_4831 - .L_4830)
.L_4830:
        /*003c*/ 	.word	0x00000000
        /*0040*/ 	.short	0x0003
        /*0042*/ 	.short	0x0020
        /*0044*/ 	.byte	0x00, 0xf0, 0x05, 0x00


	//----- nvinfo : EIATTR_KPARAM_INFO
	.align		4
.L_4831:
        /*0048*/ 	.byte	0x04, 0x17
        /*004a*/ 	.short	(.L_4833 - .L_4832)
.L_4832:
        /*004c*/ 	.word	0x00000000
        /*0050*/ 	.short	0x0002
        /*0052*/ 	.short	0x0008
        /*0054*/ 	.byte	0x00, 0xf0, 0x61, 0x00


	//----- nvinfo : EIATTR_KPARAM_INFO
	.align		4
.L_4833:
        /*0058*/ 	.byte	0x04, 0x17
        /*005a*/ 	.short	(.L_4835 - .L_4834)
.L_4834:
        /*005c*/ 	.word	0x00000000
        /*0060*/ 	.short	0x0001
        /*0062*/ 	.short	0x0004
        /*0064*/ 	.byte	0x00, 0xf0, 0x05, 0x00


	//----- nvinfo : EIATTR_KPARAM_INFO
	.align		4
.L_4835:
        /*0068*/ 	.byte	0x04, 0x17
        /*006a*/ 	.short	(.L_4837 - .L_4836)
.L_4836:
        /*006c*/ 	.word	0x00000000
        /*0070*/ 	.short	0x0000
        /*0072*/ 	.short	0x0000
        /*0074*/ 	.byte	0x00, 0xf0, 0x11, 0x00


	//----- nvinfo : EIATTR_SPARSE_MMA_MASK
	.align		4
.L_4837:
        /*0078*/ 	.byte	0x03, 0x50
        /*007a*/ 	.short	0x0000


	//----- nvinfo : EIATTR_MAXREG_COUNT
	.align		4
        /*007c*/ 	.byte	0x03, 0x1b
        /*007e*/ 	.short	0x00ff


	//----- nvinfo : EIATTR_MERCURY_ISA_VERSION
	.align		4
        /*0080*/ 	.byte	0x03, 0x5f
        /*0082*/ 	.short	0x0101


	//----- nvinfo : EIATTR_VRC_CTA_INIT_COUNT
	.align		4
        /*0084*/ 	.byte	0x02, 0x4a
	.zero		1
	.zero		1


	//----- nvinfo : EIATTR_EXIT_INSTR_OFFSETS
	.align		4
        /*0088*/ 	.byte	0x04, 0x1c
        /*008a*/ 	.short	(.L_4839 - .L_4838)


	//   ....[0]....
.L_4838:
        /*008c*/ 	.word	0x00000670


	//   ....[1]....
        /*0090*/ 	.word	0x00000720


	//----- nvinfo : EIATTR_MAX_THREADS
	.align		4
.L_4839:
        /*0094*/ 	.byte	0x04, 0x05
        /*0096*/ 	.short	(.L_4841 - .L_4840)
.L_4840:
        /*0098*/ 	.word	0x00000080
        /*009c*/ 	.word	0x00000001
        /*00a0*/ 	.word	0x00000001


	//----- nvinfo : EIATTR_CRS_STACK_SIZE
	.align		4
.L_4841:
        /*00a4*/ 	.byte	0x04, 0x1e
        /*00a6*/ 	.short	(.L_4843 - .L_4842)
.L_4842:
        /*00a8*/ 	.word	0x00000000


	//----- nvinfo : EIATTR_CBANK_PARAM_SIZE
	.align		4
.L_4843:
        /*00ac*/ 	.byte	0x03, 0x19
        /*00ae*/ 	.short	0x0024


	//----- nvinfo : EIATTR_PARAM_CBANK
	.align		4
        /*00b0*/ 	.byte	0x04, 0x0a
        /*00b2*/ 	.short	(.L_4845 - .L_4844)
	.align		4
.L_4844:
        /*00b4*/ 	.word	index@(.nv.constant0._ZN2at6native27unrolled_elementwise_kernelINS0_13BinaryFunctorIaaaZZZNS0_18lshift_kernel_cudaERNS_18TensorIteratorBaseEENKUlvE_clEvENKUlvE0_clEvEUlaaE_EESt5arrayIPcLm3EELi4E23TrivialOffsetCalculatorILi2EjESC_ILi1EjENS0_6memory15LoadWithoutCastENSF_16StoreWithoutCastEEEviT_T0_T2_T3_T4_T5_)
        /*00b8*/ 	.short	0x0380
        /*00ba*/ 	.short	0x0024


	//----- nvinfo : EIATTR_SW_WAR
	.align		4
.L_4845:
        /*00bc*/ 	.byte	0x04, 0x36
        /*00be*/ 	.short	(.L_4847 - .L_4846)
.L_4846:
        /*00c0*/ 	.word	0x00000008
.L_4847:


//--------------------- .nv.info._ZN2at6native29vectorized_elementwise_kernelILi2ENS0_13BinaryFunctorIaaaZZZNS0_18lshift_kernel_cudaERNS_18TensorIteratorBaseEENKUlvE_clEvENKUlvE0_clEvEUlaaE_EESt5arrayIPcLm3EEEEviT0_T1_ --------------------------
	.section	.nv.info._ZN2at6native29vectorized_elementwise_kernelILi2ENS0_13BinaryFunctorIaaaZZZNS0_18lshift_kernel_cudaERNS_18TensorIteratorBaseEENKUlvE_clEvENKUlvE0_clEvEUlaaE_EESt5arrayIPcLm3EEEEviT0_T1_,"",@"SHT_CUDA_INFO"
	.sectionflags	@""
	.align	4


	//----- nvinfo : EIATTR_CUDA_API_VERSION
	.align		4
        /*0000*/ 	.byte	0x04, 0x37
        /*0002*/ 	.short	(.L_4849 - .L_4848)
.L_4848:
        /*0004*/ 	.word	0x00000082


	//----- nvinfo : EIATTR_KPARAM_INFO
	.align		4
.L_4849:
        /*0008*/ 	.byte	0x04, 0x17
        /*000a*/ 	.short	(.L_4851 - .L_4850)
.L_4850:
        /*000c*/ 	.word	0x00000000
        /*0010*/ 	.short	0x0002
        /*0012*/ 	.short	0x0008
        /*0014*/ 	.byte	0x00, 0xf0, 0x61, 0x00


	//----- nvinfo : EIATTR_KPARAM_INFO
	.align		4
.L_4851:
        /*0018*/ 	.byte	0x04, 0x17
        /*001a*/ 	.short	(.L_4853 - .L_4852)
.L_4852:
        /*001c*/ 	.word	0x00000000
        /*0020*/ 	.short	0x0001
        /*0022*/ 	.short	0x0004
        /*0024*/ 	.byte	0x00, 0xf0, 0x05, 0x00


	//----- nvinfo : EIATTR_KPARAM_INFO
	.align		4
.L_4853:
        /*0028*/ 	.byte	0x04, 0x17
        /*002a*/ 	.short	(.L_4855 - .L_4854)
.L_4854:
        /*002c*/ 	.word	0x00000000
        /*0030*/ 	.short	0x0000
        /*0032*/ 	.short	0x0000
        /*0034*/ 	.byte	0x00, 0xf0, 0x11, 0x00


	//----- nvinfo : EIATTR_SPARSE_MMA_MASK
	.align		4
.L_4855:
        /*0038*/ 	.byte	0x03, 0x50
        /*003a*/ 	.short	0x0000


	//----- nvinfo : EIATTR_MAXREG_COUNT
	.align		4
        /*003c*/ 	.byte	0x03, 0x1b
        /*003e*/ 	.short	0x00ff


	//----- nvinfo : EIATTR_MERCURY_ISA_VERSION
	.align		4
        /*0040*/ 	.byte	0x03, 0x5f
        /*0042*/ 	.short	0x0101


	//----- nvinfo : EIATTR_VRC_CTA_INIT_COUNT
	.align		4
        /*0044*/ 	.byte	0x02, 0x4a
	.zero		1
	.zero		1


	//----- nvinfo : EIATTR_EXIT_INSTR_OFFSETS
	.align		4
        /*0048*/ 	.byte	0x04, 0x1c
        /*004a*/ 	.short	(.L_4857 - .L_4856)


	//   ....[0]....
.L_4856:
        /*004c*/ 	.word	0x00000e40


	//   ....[1]....
        /*0050*/ 	.word	0x00000ea0


	//   ....[2]....
        /*0054*/ 	.word	0x00001350


	//----- nvinfo : EIATTR_MAX_THREADS
	.align		4
.L_4857:
        /*0058*/ 	.byte	0x04, 0x05
        /*005a*/ 	.short	(.L_4859 - .L_4858)
.L_4858:
        /*005c*/ 	.word	0x00000080
        /*0060*/ 	.word	0x00000001
        /*0064*/ 	.word	0x00000001


	//----- nvinfo : EIATTR_CRS_STACK_SIZE
	.align		4
.L_4859:
        /*0068*/ 	.byte	0x04, 0x1e
        /*006a*/ 	.short	(.L_4861 - .L_4860)
.L_4860:
        /*006c*/ 	.word	0x00000000


	//----- nvinfo : EIATTR_CBANK_PARAM_SIZE
	.align		4
.L_4861:
        /*0070*/ 	.byte	0x03, 0x19
        /*0072*/ 	.short	0x0020


	//----- nvinfo : EIATTR_PARAM_CBANK
	.align		4
        /*0074*/ 	.byte	0x04, 0x0a
        /*0076*/ 	.short	(.L_4863 - .L_4862)
	.align		4
.L_4862:
        /*0078*/ 	.word	index@(.nv.constant0._ZN2at6native29vectorized_elementwise_kernelILi2ENS0_13BinaryFunctorIaaaZZZNS0_18lshift_kernel_cudaERNS_18TensorIteratorBaseEENKUlvE_clEvENKUlvE0_clEvEUlaaE_EESt5arrayIPcLm3EEEEviT0_T1_)
        /*007c*/ 	.short	0x0380
        /*007e*/ 	.short	0x0020


	//----- nvinfo : EIATTR_SW_WAR
	.align		4
.L_4863:
        /*0080*/ 	.byte	0x04, 0x36
        /*0082*/ 	.short	(.L_4865 - .L_4864)
.L_4864:
        /*0084*/ 	.word	0x00000008
.L_4865:


//--------------------- .nv.info._ZN2at6native29vectorized_elementwise_kernelILi4ENS0_13BinaryFunctorIaaaZZZNS0_18lshift_kernel_cudaERNS_18TensorIteratorBaseEENKUlvE_clEvENKUlvE0_clEvEUlaaE_EESt5arrayIPcLm3EEEEviT0_T1_ --------------------------
	.section	.nv.info._ZN2at6native29vectorized_elementwise_kernelILi4ENS0_13BinaryFunctorIaaaZZZNS0_18lshift_kernel_cudaERNS_18TensorIteratorBaseEENKUlvE_clEvENKUlvE0_clEvEUlaaE_EESt5arrayIPcLm3EEEEviT0_T1_,"",@"SHT_CUDA_INFO"
	.sectionflags	@""
	.align	4


	//----- nvinfo : EIATTR_CUDA_API_VERSION
	.align		4
        /*0000*/ 	.byte	0x04, 0x37
        /*0002*/ 	.short	(.L_4867 - .L_4866)
.L_4866:
        /*0004*/ 	.word	0x00000082


	//----- nvinfo : EIATTR_KPARAM_INFO
	.align		4
.L_4867:
        /*0008*/ 	.byte	0x04, 0x17
        /*000a*/ 	.short	(.L_4869 - .L_4868)
.L_4868:
        /*000c*/ 	.word	0x00000000
        /*0010*/ 	.short	0x0002
        /*0012*/ 	.short	0x0008
        /*0014*/ 	.byte	0x00, 0xf0, 0x61, 0x00


	//----- nvinfo : EIATTR_KPARAM_INFO
	.align		4
.L_4869:
        /*0018*/ 	.byte	0x04, 0x17
        /*001a*/ 	.short	(.L_4871 - .L_4870)
.L_4870:
        /*001c*/ 	.word	0x00000000
        /*0020*/ 	.short	0x0001
        /*0022*/ 	.short	0x0004
        /*0024*/ 	.byte	0x00, 0xf0, 0x05, 0x00


	//----- nvinfo : EIATTR_KPARAM_INFO
	.align		4
.L_4871:
        /*0028*/ 	.byte	0x04, 0x17
        /*002a*/ 	.short	(.L_4873 - .L_4872)
.L_4872:
        /*002c*/ 	.word	0x00000000
        /*0030*/ 	.short	0x0000
        /*0032*/ 	.short	0x0000
        /*0034*/ 	.byte	0x00, 0xf0, 0x11, 0x00


	//----- nvinfo : EIATTR_SPARSE_MMA_MASK
	.align		4
.L_4873:
        /*0038*/ 	.byte	0x03, 0x50
        /*003a*/ 	.short	0x0000


	//----- nvinfo : EIATTR_MAXREG_COUNT
	.align		4
        /*003c*/ 	.byte	0x03, 0x1b
        /*003e*/ 	.short	0x00ff


	//----- nvinfo : EIATTR_MERCURY_ISA_VERSION
	.align		4
        /*0040*/ 	.byte	0x03, 0x5f
        /*0042*/ 	.short	0x0101


	//----- nvinfo : EIATTR_VRC_CTA_INIT_COUNT
	.align		4
        /*0044*/ 	.byte	0x02, 0x4a
	.zero		1
	.zero		1


	//----- nvinfo : EIATTR_EXIT_INSTR_OFFSETS
	.align		4
        /*0048*/ 	.byte	0x04, 0x1c
        /*004a*/ 	.short	(.L_4875 - .L_4874)


	//   ....[0]....
.L_4874:
        /*004c*/ 	.word	0x00000e40


	//   ....[1]....
        /*0050*/ 	.word	0x00000ea0


	//   ....[2]....
        /*0054*/ 	.word	0x00001390


	//----- nvinfo : EIATTR_MAX_THREADS
	.align		4
.L_4875:
        /*0058*/ 	.byte	0x04, 0x05
        /*005a*/ 	.short	(.L_4877 - .L_4876)
.L_4876:
        /*005c*/ 	.word	0x00000080
        /*0060*/ 	.word	0x00000001
        /*0064*/ 	.word	0x00000001


	//----- nvinfo : EIATTR_CRS_STACK_SIZE
	.align		4
.L_4877:
        /*0068*/ 	.byte	0x04, 0x1e
        /*006a*/ 	.short	(.L_4879 - .L_4878)
.L_4878:
        /*006c*/ 	.word	0x00000000


	//----- nvinfo : EIATTR_CBANK_PARAM_SIZE
	.align		4
.L_4879:
        /*0070*/ 	.byte	0x03, 0x19
        /*0072*/ 	.short	0x0020


	//----- nvinfo : EIATTR_PARAM_CBANK
	.align		4
        /*0074*/ 	.byte	0x04, 0x0a
        /*0076*/ 	.short	(.L_4881 - .L_4880)
	.align		4
.L_4880:
        /*0078*/ 	.word	index@(.nv.constant0._ZN2at6native29vectorized_elementwise_kernelILi4ENS0_13BinaryFunctorIaaaZZZNS0_18lshift_kernel_cudaERNS_18TensorIteratorBaseEENKUlvE_clEvENKUlvE0_clEvEUlaaE_EESt5arrayIPcLm3EEEEviT0_T1_)
        /*007c*/ 	.short	0x0380
        /*007e*/ 	.short	0x0020


	//----- nvinfo : EIATTR_SW_WAR
	.align		4
.L_4881:
        /*0080*/ 	.byte	0x04, 0x36
        /*0082*/ 	.short	(.L_4883 - .L_4882)
.L_4882:
        /*0084*/ 	.word	0x00000008
.L_4883:


//--------------------- .nv.info._ZN2at6native29vectorized_elementwise_kernelILi8ENS0_13BinaryFunctorIaaaZZZNS0_18lshift_kernel_cudaERNS_18TensorIteratorBaseEENKUlvE_clEvENKUlvE0_clEvEUlaaE_EESt5arrayIPcLm3EEEEviT0_T1_ --------------------------
	.section	.nv.info._ZN2at6native29vectorized_elementwise_kernelILi8ENS0_13BinaryFunctorIaaaZZZNS0_18lshift_kernel_cudaERNS_18TensorIteratorBaseEENKUlvE_clEvENKUlvE0_clEvEUlaaE_EESt5arrayIPcLm3EEEEviT0_T1_,"",@"SHT_CUDA_INFO"
	.sectionflags	@""
	.align	4


	//----- nvinfo : EIATTR_CUDA_API_VERSION
	.align		4
        /*0000*/ 	.byte	0x04, 0x37
        /*0002*/ 	.short	(.L_4885 - .L_4884)
.L_4884:
        /*0004*/ 	.word	0x00000082


	//----- nvinfo : EIATTR_KPARAM_INFO
	.align		4
.L_4885:
        /*0008*/ 	.byte	0x04, 0x17
        /*000a*/ 	.short	(.L_4887 - .L_4886)
.L_4886:
        /*000c*/ 	.word	0x00000000
        /*0010*/ 	.short	0x0002
        /*0012*/ 	.short	0x0008
        /*0014*/ 	.byte	0x00, 0xf0, 0x61, 0x00


	//----- nvinfo : EIATTR_KPARAM_INFO
	.align		4
.L_4887:
        /*0018*/ 	.byte	0x04, 0x17
        /*001a*/ 	.short	(.L_4889 - .L_4888)
.L_4888:
        /*001c*/ 	.word	0x00000000
        /*0020*/ 	.short	0x0001
        /*0022*/ 	.short	0x0004
        /*0024*/ 	.byte	0x00, 0xf0, 0x05, 0x00


	//----- nvinfo : EIATTR_KPARAM_INFO
	.align		4
.L_4889:
        /*0028*/ 	.byte	0x04, 0x17
        /*002a*/ 	.short	(.L_4891 - .L_4890)
.L_4890:
        /*002c*/ 	.word	0x00000000
        /*0030*/ 	.short	0x0000
        /*0032*/ 	.short	0x0000
        /*0034*/ 	.byte	0x00, 0xf0, 0x11, 0x00


	//----- nvinfo : EIATTR_SPARSE_MMA_MASK
	.align		4
.L_4891:
        /*0038*/ 	.byte	0x03, 0x50
        /*003a*/ 	.short	0x0000


	//----- nvinfo : EIATTR_MAXREG_COUNT
	.align		4
        /*003c*/ 	.byte	0x03, 0x1b
        /*003e*/ 	.short	0x00ff


	//----- nvinfo : EIATTR_MERCURY_ISA_VERSION
	.align		4
        /*0040*/ 	.byte	0x03, 0x5f
        /*0042*/ 	.short	0x0101


	//----- nvinfo : EIATTR_VRC_CTA_INIT_COUNT
	.align		4
        /*0044*/ 	.byte	0x02, 0x4a
	.zero		1
	.zero		1


	//----- nvinfo : EIATTR_EXIT_INSTR_OFFSETS
	.align		4
        /*0048*/ 	.byte	0x04, 0x1c
        /*004a*/ 	.short	(.L_4893 - .L_4892)


	//   ....[0]....
.L_4892:
        /*004c*/ 	.word	0x00000010


	//----- nvinfo : EIATTR_MAX_THREADS
	.align		4
.L_4893:
        /*0050*/ 	.byte	0x04, 0x05
        /*0052*/ 	.short	(.L_4895 - .L_4894)
.L_4894:
        /*0054*/ 	.word	0x00000080
        /*0058*/ 	.word	0x00000001
        /*005c*/ 	.word	0x00000001


	//----- nvinfo : EIATTR_CBANK_PARAM_SIZE
	.align		4
.L_4895:
        /*0060*/ 	.byte	0x03, 0x19
        /*0062*/ 	.short	0x0020


	//----- nvinfo : EIATTR_PARAM_CBANK
	.align		4
        /*0064*/ 	.byte	0x04, 0x0a
        /*0066*/ 	.short	(.L_4897 - .L_4896)
	.align		4
.L_4896:
        /*0068*/ 	.word	index@(.nv.constant0._ZN2at6native29vectorized_elementwise_kernelILi8ENS0_13BinaryFunctorIaaaZZZNS0_18lshift_kernel_cudaERNS_18TensorIteratorBaseEENKUlvE_clEvENKUlvE0_clEvEUlaaE_EESt5arrayIPcLm3EEEEviT0_T1_)
        /*006c*/ 	.short	0x0380
        /*006e*/ 	.short	0x0020


	//----- nvinfo : EIATTR_SW_WAR
	.align		4
.L_4897:
        /*0070*/ 	.byte	0x04, 0x36
        /*0072*/ 	.short	(.L_4899 - .L_4898)
.L_4898:
        /*0074*/ 	.word	0x00000008
.L_4899:


//--------------------- .nv.info._ZN2at6native18elementwise_kernelILi128ELi4EZNS0_15gpu_kernel_implINS0_13BUnaryFunctorIaaaZZZNS0_18lshift_kernel_cudaERNS_18TensorIteratorBaseEENKUlvE_clEvENKUlvE0_clEvEUlaaE_EEEEvS5_RKT_EUliE_EEviT1_ --------------------------
	.section	.nv.info._ZN2at6native18elementwise_kernelILi128ELi4EZNS0_15gpu_kernel_implINS0_13BUnaryFunctorIaaaZZZNS0_18lshift_kernel_cudaERNS_18TensorIteratorBaseEENKUlvE_clEvENKUlvE0_clEvEUlaaE_EEEEvS5_RKT_EUliE_EEviT1_,"",@"SHT_CUDA_INFO"
	.sectionflags	@""
	.align	4


	//----- nvinfo : EIATTR_CUDA_API_VERSION
	.align		4
        /*0000*/ 	.byte	0x04, 0x37
        /*0002*/ 	.short	(.L_4901 - .L_4900)
.L_4900:
        /*0004*/ 	.word	0x00000082


	//----- nvinfo : EIATTR_KPARAM_INFO
	.align		4
.L_4901:
        /*0008*/ 	.byte	0x04, 0x17
        /*000a*/ 	.short	(.L_4903 - .L_4902)
.L_4902:
        /*000c*/ 	.word	0x00000000
        /*0010*/ 	.short	0x0001
        /*0012*/ 	.short	0x0008
        /*0014*/ 	.byte	0x00, 0xf0, 0x61, 0x08


	//----- nvinfo : EIATTR_KPARAM_INFO
	.align		4
.L_4903:
        /*0018*/ 	.byte	0x04, 0x17
        /*001a*/ 	.short	(.L_4905 - .L_4904)
.L_4904:
        /*001c*/ 	.word	0x00000000
        /*0020*/ 	.short	0x0000
        /*0022*/ 	.short	0x0000
        /*0024*/ 	.byte	0x00, 0xf0, 0x11, 0x00


	//----- nvinfo : EIATTR_SPARSE_MMA_MASK
	.align		4
.L_4905:
        /*0028*/ 	.byte	0x03, 0x50
        /*002a*/ 	.short	0x0000


	//----- nvinfo : EIATTR_MAXREG_COUNT
	.align		4
        /*002c*/ 	.byte	0x03, 0x1b
        /*002e*/ 	.short	0x0080


	//----- nvinfo : EIATTR_EXTERNS
	.align		4
        /*0030*/ 	.byte	0x04, 0x0f
        /*0032*/ 	.short	(.L_4907 - .L_4906)


	//   ....[0]....
	.align		4
.L_4906:
        /*0034*/ 	.word	index@(__assertfail)


	//----- nvinfo : EIATTR_MERCURY_ISA_VERSION
	.align		4
.L_4907:
        /*0038*/ 	.byte	0x03, 0x5f
        /*003a*/ 	.short	0x0101


	//----- nvinfo : EIATTR_VRC_CTA_INIT_COUNT
	.align		4
        /*003c*/ 	.byte	0x02, 0x4a
	.zero		1
	.zero		1


	//----- nvinfo : EIATTR_SYSCALL_OFFSETS
	.align		4
        /*0040*/ 	.byte	0x04, 0x46
        /*0042*/ 	.short	(.L_4909 - .L_4908)


	//   ....[0]....
.L_4908:
        /*0044*/ 	.word	0x00002130


	//   ....[1]....
        /*0048*/ 	.word	0x00003010


	//   ....[2]....
        /*004c*/ 	.word	0x00005300


	//   ....[3]....
        /*0050*/ 	.word	0x00006020


	//   ....[4]....
        /*0054*/ 	.word	0x00008400


	//   ....[5]....
        /*0058*/ 	.word	0x00009120


	//   ....[6]....
        /*005c*/ 	.word	0x0000b510


	//   ....[7]....
        /*0060*/ 	.word	0x0000c200


	//----- nvinfo : EIATTR_EXIT_INSTR_OFFSETS
	.align		4
.L_4909:
        /*0064*/ 	.byte	0x04, 0x1c
        /*0066*/ 	.short	(.L_4911 - .L_4910)


	//   ....[0]....
.L_4910:
        /*0068*/ 	.word	0x00009400


	//   ....[1]....
        /*006c*/ 	.word	0x0000b670


	//   ....[2]....
        /*0070*/ 	.word	0x0000b690


	//   ....[3]....
        /*0074*/ 	.word	0x0000b750


	//   ....[4]....
        /*0078*/ 	.word	0x0000b790


	//   ....[5]....
        /*007c*/ 	.word	0x0000b7d0


	//   ....[6]....
        /*0080*/ 	.word	0x0000b860


	//   ....[7]....
        /*0084*/ 	.word	0x0000b8a0


	//   ....[8]....
        /*0088*/ 	.word	0x0000b940


	//   ....[9]....
        /*008c*/ 	.word	0x0000b990


	//   ....[10]....
        /*0090*/ 	.word	0x0000b9e0


	//   ....[11]....
        /*0094*/ 	.word	0x0000bac0


	//   ....[12]....
        /*0098*/ 	.word	0x0000bc30


	//   ....[13]....
        /*009c*/ 	.word	0x0000bda0


	//   ....[14]....
        /*00a0*/ 	.word	0x0000bf00


	//   ....[15]....
        /*00a4*/ 	.word	0x0000bf60


	//   ....[16]....
        /*00a8*/ 	.word	0x0000bfa0


	//   ....[17]....
        /*00ac*/ 	.word	0x0000c040


	//   ....[18]....
        /*00b0*/ 	.word	0x0000c0a0


	//   ....[19]....
        /*00b4*/ 	.word	0x0000c210


	//   ....[20]....
        /*00b8*/ 	.word	0x0000c320


	//   ....[21]....
        /*00bc*/ 	.word	0x0000c460


	//   ....[22]....
        /*00c0*/ 	.word	0x0000c4a0


	//----- nvinfo : EIATTR_MAX_THREADS
	.align		4
.L_4911:
        /*00c4*/ 	.byte	0x04, 0x05
        /*00c6*/ 	.short	(.L_4913 - .L_4912)
.L_4912:
        /*00c8*/ 	.word	0x00000080
        /*00cc*/ 	.word	0x00000001
        /*00d0*/ 	.word	0x00000001


	//----- nvinfo : EIATTR_CRS_STACK_SIZE
	.align		4
.L_4913:
        /*00d4*/ 	.byte	0x04, 0x1e
        /*00d6*/ 	.short	(.L_4915 - .L_4914)
.L_4914:
        /*00d8*/ 	.word	0x00000000


	//----- nvinfo : EIATTR_CBANK_PARAM_SIZE
	.align		4
.L_4915:
        /*00dc*/ 	.byte	0x03, 0x19
        /*00de*/ 	.short	0x0220


	//----- nvinfo : EIATTR_PARAM_CBANK
	.align		4
        /*00e0*/ 	.byte	0x04, 0x0a
        /*00e2*/ 	.short	(.L_4917 - .L_4916)
	.align		4
.L_4916:
        /*00e4*/ 	.word	index@(.nv.constant0._ZN2at6native18elementwise_kernelILi128ELi4EZNS0_15gpu_kernel_implINS0_13BUnaryFunctorIaaaZZZNS0_18lshift_kernel_cudaERNS_18TensorIteratorBaseEENKUlvE_clEvENKUlvE0_clEvEUlaaE_EEEEvS5_RKT_EUliE_EEviT1_)
        /*00e8*/ 	.short	0x0380
        /*00ea*/ 	.short	0x0220


	//----- nvinfo : EIATTR_SW_WAR
	.align		4
.L_4917:
        /*00ec*/ 	.byte	0x04, 0x36
        /*00ee*/ 	.short	(.L_4919 - .L_4918)
.L_4918:
        /*00f0*/ 	.word	0x00000008
.L_4919:


//--------------------- .nv.info._ZN2at6native27unrolled_elementwise_kernelINS0_13BUnaryFunctorIaaaZZZNS0_18lshift_kernel_cudaERNS_18TensorIteratorBaseEENKUlvE_clEvENKUlvE0_clEvEUlaaE_EESt5arrayIPcLm2EELi4E23TrivialOffsetCalculatorILi1EjESD_NS0_6memory12LoadWithCastILi1EEENSE_13StoreWithCastILi1EEEEEviT_T0_T2_T3_T4_T5_ --------------------------
	.section	.nv.info._ZN2at6native27unrolled_elementwise_kernelINS0_13BUnaryFunctorIaaaZZZNS0_18lshift_kernel_cudaERNS_18TensorIteratorBaseEENKUlvE_clEvENKUlvE0_clEvEUlaaE_EESt5arrayIPcLm2EELi4E23TrivialOffsetCalculatorILi1EjESD_NS0_6memory12LoadWithCastILi1EEENSE_13StoreWithCastILi1EEEEEviT_T0_T2_T3_T4_T5_,"",@"SHT_CUDA_INFO"
	.sectionflags	@""
	.align	4


	//----- nvinfo : EIATTR_CUDA_API_VERSION
	.align		4
        /*0000*/ 	.byte	0x04, 0x37
        /*0002*/ 	.short	(.L_4921 - .L_4920)
.L_4920:
        /*0004*/ 	.word	0x00000082


	//----- nvinfo : EIATTR_KPARAM_INFO
	.align		4
.L_4921:
        /*0008*/ 	.byte	0x04, 0x17
        /*000a*/ 	.short	(.L_4923 - .L_4922)
.L_4922:
        /*000c*/ 	.word	0x00000000
        /*0010*/ 	.short	0x0006
        /*0012*/ 	.short	0x0024
        /*0014*/ 	.byte	0x00, 0xf0, 0x21, 0x00


	//----- nvinfo : EIATTR_KPARAM_INFO
	.align		4
.L_4923:
        /*0018*/ 	.byte	0x04, 0x17
        /*001a*/ 	.short	(.L_4925 - .L_4924)
.L_4924:
        /*001c*/ 	.word	0x00000000
        /*0020*/ 	.short	0x0005
        /*0022*/ 	.short	0x001c
        /*0024*/ 	.byte	0x00, 0xf0, 0x21, 0x00


	//----- nvinfo : EIATTR_KPARAM_INFO
	.align		4
.L_4925:
        /*0028*/ 	.byte	0x04, 0x17
        /*002a*/ 	.short	(.L_4927 - .L_4926)
.L_4926:
        /*002c*/ 	.word	0x00000000
        /*0030*/ 	.short	0x0004
        /*0032*/ 	.short	0x0019
        /*0034*/ 	.byte	0x00, 0xf0, 0x05, 0x00


	//----- nvinfo : EIATTR_KPARAM_INFO
	.align		4
.L_4927:
        /*0038*/ 	.byte	0x04, 0x17
        /*003a*/ 	.short	(.L_4929 - .L_4928)
.L_4928:
        /*003c*/ 	.word	0x00000000
        /*0040*/ 	.short	0x0003
        /*0042*/ 	.short	0x0018
        /*0044*/ 	.byte	0x00, 0xf0, 0x05, 0x00


	//----- nvinfo : EIATTR_KPARAM_INFO
	.align		4
.L_4929:
        /*0048*/ 	.byte	0x04, 0x17
        /*004a*/ 	.short	(.L_4931 - .L_4930)
.L_4930:
        /*004c*/ 	.word	0x00000000
        /*0050*/ 	.short	0x0002
        /*0052*/ 	.short	0x0008
        /*0054*/ 	.byte	0x00, 0xf0, 0x41, 0x00


	//----- nvinfo : EIATTR_KPARAM_INFO
	.align		4
.L_4931:
        /*0058*/ 	.byte	0x04, 0x17
        /*005a*/ 	.short	(.L_4933 - .L_4932)
.L_4932:
        /*005c*/ 	.word	0x00000000
        /*0060*/ 	.short	0x0001
        /*0062*/ 	.short	0x0004
        /*0064*/ 	.byte	0x00, 0xf0, 0x09, 0x00


	//----- nvinfo : EIATTR_KPARAM_INFO
	.align		4
.L_4933:
        /*0068*/ 	.byte	0x04, 0x17
        /*006a*/ 	.short	(.L_4935 - .L_4934)
.L_4934:
        /*006c*/ 	.word	0x00000000
        /*0070*/ 	.short	0x0000
        /*0072*/ 	.short	0x0000
        /*0074*/ 	.byte	0x00, 0xf0, 0x11, 0x00


	//----- nvinfo : EIATTR_SPARSE_MMA_MASK
	.align		4
.L_4935:
        /*0078*/ 	.byte	0x03, 0x50
        /*007a*/ 	.short	0x0000


	//----- nvinfo : EIATTR_MAXREG_COUNT
	.align		4
        /*007c*/ 	.byte	0x03, 0x1b
        /*007e*/ 	.short	0x00ff


	//----- nvinfo : EIATTR_EXTERNS
	.align		4
        /*0080*/ 	.byte	0x04, 0x0f
        /*0082*/ 	.short	(.L_4937 - .L_4936)


	//   ....[0]....
	.align		4
.L_4936:
        /*0084*/ 	.word	index@(__assertfail)


	//----- nvinfo : EIATTR_MERCURY_ISA_VERSION
	.align		4
.L_4937:
        /*0088*/ 	.byte	0x03, 0x5f
        /*008a*/ 	.short	0x0101


	//----- nvinfo : EIATTR_VRC_CTA_INIT_COUNT
	.align		4
        /*008c*/ 	.byte	0x02, 0x4a
	.zero		1
	.zero		1


	//----- nvinfo : EIATTR_SYSCALL_OFFSETS
	.align		4
        /*0090*/ 	.byte	0x04, 0x46
        /*0092*/ 	.short	(.L_4939 - .L_4938)


	//   ....[0]....
.L_4938:
        /*0094*/ 	.word	0x00000e30


	//   ....[1]....
        /*0098*/ 	.word	0x00001df0


	//   ....[2]....
        /*009c*/ 	.word	0x00002cf0


	//   ....[3]....
        /*00a0*/ 	.word	0x00003c00


	//   ....[4]....
        /*00a4*/ 	.word	0x00004b30


	//   ....[5]....
        /*00a8*/ 	.word	0x000059d0


	//   ....[6]....
        /*00ac*/ 	.word	0x00006980


	//   ....[7]....
        /*00b0*/ 	.word	0x00007910


	//----- nvinfo : EIATTR_EXIT_INSTR_OFFSETS
	.align		4
.L_4939:
        /*00b4*/ 	.byte	0x04, 0x1c
        /*00b6*/ 	.short	(.L_4941 - .L_4940)


	//   ....[0]....
.L_4940:
        /*00b8*/ 	.word	0x00006c50


	//   ....[1]....
        /*00bc*/ 	.word	0x00006d80


	//   ....[2]....
        /*00c0*/ 	.word	0x00006da0


	//   ....[3]....
        /*00c4*/ 	.word	0x00006e60


	//   ....[4]....
        /*00c8*/ 	.word	0x00006ea0


	//   ....[5]....
        /*00cc*/ 	.word	0x00006ee0


	//   ....[6]....
        /*00d0*/ 	.word	0x00006f70


	//   ....[7]....
        /*00d4*/ 	.word	0x00006fb0


	//   ....[8]....
        /*00d8*/ 	.word	0x00007050


	//   ....[9]....
        /*00dc*/ 	.word	0x000070a0


	//   ....[10]....
        /*00e0*/ 	.word	0x000070f0


	//   ....[11]....
        /*00e4*/ 	.word	0x000071d0


	//   ....[12]....
        /*00e8*/ 	.word	0x00007340


	//   ....[13]....
        /*00ec*/ 	.word	0x000074b0


	//   ....[14]....
        /*00f0*/ 	.word	0x00007610


	//   ....[15]....
        /*00f4*/ 	.word	0x00007670


	//   ....[16]....
        /*00f8*/ 	.word	0x000076b0


	//   ....[17]....
        /*00fc*/ 	.word	0x00007750


	//   ....[18]....
        /*0100*/ 	.word	0x000077b0


	//   ....[19]....
        /*0104*/ 	.word	0x00007920


	//   ....[20]....
        /*0108*/ 	.word	0x00007a30


	//   ....[21]....
        /*010c*/ 	.word	0x00007b70


	//   ....[22]....
        /*0110*/ 	.word	0x00007bb0


	//----- nvinfo : EIATTR_MAX_THREADS
	.align		4
.L_4941:
        /*0114*/ 	.byte	0x04, 0x05
        /*0116*/ 	.short	(.L_4943 - .L_4942)
.L_4942:
        /*0118*/ 	.word	0x00000080
        /*011c*/ 	.word	0x00000001
        /*0120*/ 	.word	0x00000001


	//----- nvinfo : EIATTR_CRS_STACK_SIZE
	.align		4
.L_4943:
        /*0124*/ 	.byte	0x04, 0x1e
        /*0126*/ 	.short	(.L_4945 - .L_4944)
.L_4944:
        /*0128*/ 	.word	0x00000000


	//----- nvinfo : EIATTR_CBANK_PARAM_SIZE
	.align		4
.L_4945:
        /*012c*/ 	.byte	0x03, 0x19
        /*012e*/ 	.short	0x002c


	//----- nvinfo : EIATTR_PARAM_CBANK
	.align		4
        /*0130*/ 	.byte	0x04, 0x0a
        /*0132*/ 	.short	(.L_4947 - .L_4946)
	.align		4
.L_4946:
        /*0134*/ 	.word	index@(.nv.constant0._ZN2at6native27unrolled_elementwise_kernelINS0_13BUnaryFunctorIaaaZZZNS0_18lshift_kernel_cudaERNS_18TensorIteratorBaseEENKUlvE_clEvENKUlvE0_clEvEUlaaE_EESt5arrayIPcLm2EELi4E23TrivialOffsetCalculatorILi1EjESD_NS0_6memory12LoadWithCastILi1EEENSE_13StoreWithCastILi1EEEEEviT_T0_T2_T3_T4_T5_)
        /*0138*/ 	.short	0x0380
        /*013a*/ 	.short	0x002c


	//----- nvinfo : EIATTR_SW_WAR
	.align		4
.L_4947:
        /*013c*/ 	.byte	0x04, 0x36
        /*013e*/ 	.short	(.L_4949 - .L_4948)
.L_4948:
        /*0140*/ 	.word	0x00000008
.L_4949:


//--------------------- .nv.info._ZN2at6native18elementwise_kernelILi128ELi4EZNS0_22gpu_kernel_impl_nocastINS0_13BUnaryFunctorIaaaZZZNS0_18lshift_kernel_cudaERNS_18TensorIteratorBaseEENKUlvE_clEvENKUlvE0_clEvEUlaaE_EEEEvS5_RKT_EUliE_EEviT1_ --------------------------
	.section	.nv.info._ZN2at6native18elementwise_kernelILi128ELi4EZNS0_22gpu_kernel_impl_nocastINS0_13BUnaryFunctorIaaaZZZNS0_18lshift_kernel_cudaERNS_18TensorIteratorBaseEENKUlvE_clEvENKUlvE0_clEvEUlaaE_EEEEvS5_RKT_EUliE_EEviT1_,"",@"SHT_CUDA_INFO"
	.sectionflags	@""
	.align	4


	//----- nvinfo : EIATTR_CUDA_API_VERSION
	.align		4
        /*0000*/ 	.byte	0x04, 0x37
        /*0002*/ 	.short	(.L_4951 - .L_4950)
.L_4950:
        /*0004*/ 	.word	0x00000082


	//----- nvinfo : EIATTR_KPARAM_INFO
	.align		4
.L_4951:
        /*0008*/ 	.byte	0x04, 0x17
        /*000a*/ 	.short	(.L_4953 - .L_4952)
.L_4952:
        /*000c*/ 	.word	0x00000000
        /*0010*/ 	.short	0x0001
        /*0012*/ 	.short	0x0008
        /*0014*/ 	.byte	0x00, 0xf0, 0x61, 0x08


	//----- nvinfo : EIATTR_KPARAM_INFO
	.align		4
.L_4953:
        /*0018*/ 	.byte	0x04, 0x17
        /*001a*/ 	.short	(.L_4955 - .L_4954)
.L_4954:
        /*001c*/ 	.word	0x00000000
        /*0020*/ 	.short	0x0000
        /*0022*/ 	.short	0x0000
        /*0024*/ 	.byte	0x00, 0xf0, 0x11, 0x00


	//----- nvinfo : EIATTR_SPARSE_MMA_MASK
	.align		4
.L_4955:
        /*0028*/ 	.byte	0x03, 0x50
        /*002a*/ 	.short	0x0000


	//----- nvinfo : EIATTR_MAXREG_COUNT
	.align		4
        /*002c*/ 	.byte	0x03, 0x1b
        /*002e*/ 	.short	0x0080


	//----- nvinfo : EIATTR_MERCURY_ISA_VERSION
	.align		4
        /*0030*/ 	.byte	0x03, 0x5f
        /*0032*/ 	.short	0x0101


	//----- nvinfo : EIATTR_VRC_CTA_INIT_COUNT
	.align		4
        /*0034*/ 	.byte	0x02, 0x4a
	.zero		1
	.zero		1


	//----- nvinfo : EIATTR_EXIT_INSTR_OFFSETS
	.align		4
        /*0038*/ 	.byte	0x04, 0x1c
        /*003a*/ 	.short	(.L_4957 - .L_4956)


	//   ....[0]....
.L_4956:
        /*003c*/ 	.word	0x00000310


	//   ....[1]....
        /*0040*/ 	.word	0x00000390


	//   ....[2]....
        /*0044*/ 	.word	0x00003eb0


	//   ....[3]....
        /*0048*/ 	.word	0x00005200


	//----- nvinfo : EIATTR_MAX_THREADS
	.align		4
.L_4957:
        /*004c*/ 	.byte	0x04, 0x05
        /*004e*/ 	.short	(.L_4959 - .L_4958)
.L_4958:
        /*0050*/ 	.word	0x00000080
        /*0054*/ 	.word	0x00000001
        /*0058*/ 	.word	0x00000001


	//----- nvinfo : EIATTR_CRS_STACK_SIZE
	.align		4
.L_4959:
        /*005c*/ 	.byte	0x04, 0x1e
        /*005e*/ 	.short	(.L_4961 - .L_4960)
.L_4960:
        /*0060*/ 	.word	0x00000000


	//----- nvinfo : EIATTR_CBANK_PARAM_SIZE
	.align		4
.L_4961:
        /*0064*/ 	.byte	0x03, 0x19
        /*0066*/ 	.short	0x0220


	//----- nvinfo : EIATTR_PARAM_CBANK
	.align		4
        /*0068*/ 	.byte	0x04, 0x0a
        /*006a*/ 	.short	(.L_4963 - .L_4962)
	.align		4
.L_4962:
        /*006c*/ 	.word	index@(.nv.constant0._ZN2at6native18elementwise_kernelILi128ELi4EZNS0_22gpu_kernel_impl_nocastINS0_13BUnaryFunctorIaaaZZZNS0_18lshift_kernel_cudaERNS_18TensorIteratorBaseEENKUlvE_clEvENKUlvE0_clEvEUlaaE_EEEEvS5_RKT_EUliE_EEviT1_)
        /*0070*/ 	.short	0x0380
        /*0072*/ 	.short	0x0220


	//----- nvinfo : EIATTR_SW_WAR
	.align		4
.L_4963:
        /*0074*/ 	.byte	0x04, 0x36
        /*0076*/ 	.short	(.L_4965 - .L_4964)
.L_4964:
        /*0078*/ 	.word	0x00000008
.L_4965:


//--------------------- .nv.info._ZN2at6native27unrolled_elementwise_kernelINS0_13BUnaryFunctorIaaaZZZNS0_18lshift_kernel_cudaERNS_18TensorIteratorBaseEENKUlvE_clEvENKUlvE0_clEvEUlaaE_EESt5arrayIPcLm2EELi4E23TrivialOffsetCalculatorILi1EjESD_NS0_6memory15LoadWithoutCastENSE_16StoreWithoutCastEEEviT_T0_T2_T3_T4_T5_ --------------------------
	.section	.nv.info._ZN2at6native27unrolled_elementwise_kernelINS0_13BUnaryFunctorIaaaZZZNS0_18lshift_kernel_cudaERNS_18TensorIteratorBaseEENKUlvE_clEvENKUlvE0_clEvEUlaaE_EESt5arrayIPcLm2EELi4E23TrivialOffsetCalculatorILi1EjESD_NS0_6memory15LoadWithoutCastENSE_16StoreWithoutCastEEEviT_T0_T2_T3_T4_T5_,"",@"SHT_CUDA_INFO"
	.sectionflags	@""
	.align	4


	//----- nvinfo : EIATTR_CUDA_API_VERSION
	.align		4
        /*0000*/ 	.byte	0x04, 0x37
        /*0002*/ 	.short	(.L_4967 - .L_4966)
.L_4966:
        /*0004*/ 	.word	0x00000082


	//----- nvinfo : EIATTR_KPARAM_INFO
	.align		4
.L_4967:
        /*0008*/ 	.byte	0x04, 0x17
        /*000a*/ 	.short	(.L_4969 - .L_4968)
.L_4968:
        /*000c*/ 	.word	0x00000000
        /*0010*/ 	.short	0x0006
        /*0012*/ 	.short	0x001b
        /*0014*/ 	.byte	0x00, 0xf0, 0x05, 0x00


	//----- nvinfo : EIATTR_KPARAM_INFO
	.align		4
.L_4969:
        /*0018*/ 	.byte	0x04, 0x17
        /*001a*/ 	.short	(.L_4971 - .L_4970)
.L_4970:
        /*001c*/ 	.word	0x00000000
        /*0020*/ 	.short	0x0005
        /*0022*/ 	.short	0x001a
        /*0024*/ 	.byte	0x00, 0xf0, 0x05, 0x00


	//----- nvinfo : EIATTR_KPARAM_INFO
	.align		4
.L_4971:
        /*0028*/ 	.byte	0x04, 0x17
        /*002a*/ 	.short	(.L_4973 - .L_4972)
.L_4972:
        /*002c*/ 	.word	0x00000000
        /*0030*/ 	.short	0x0004
        /*0032*/ 	.short	0x0019
        /*0034*/ 	.byte	0x00, 0xf0, 0x05, 0x00


	//----- nvinfo : EIATTR_KPARAM_INFO
	.align		4
.L_4973:
        /*0038*/ 	.byte	0x04, 0x17
        /*003a*/ 	.short	(.L_4975 - .L_4974)
.L_4974:
        /*003c*/ 	.word	0x00000000
        /*0040*/ 	.short	0x0003
        /*0042*/ 	.short	0x0018
        /*0044*/ 	.byte	0x00, 0xf0, 0x05, 0x00


	//----- nvinfo : EIATTR_KPARAM_INFO
	.align		4
.L_4975:
        /*0048*/ 	.byte	0x04, 0x17
        /*004a*/ 	.short	(.L_4977 - .L_4976)
.L_4976:
        /*004c*/ 	.word	0x00000000
        /*0050*/ 	.short	0x0002
        /*0052*/ 	.short	0x0008
        /*0054*/ 	.byte	0x00, 0xf0, 0x41, 0x00


	//----- nvinfo : EIATTR_KPARAM_INFO
	.align		4
.L_4977:
        /*0058*/ 	.byte	0x04, 0x17
        /*005a*/ 	.short	(.L_4979 - .L_4978)
.L_4978:
        /*005c*/ 	.word	0x00000000
        /*0060*/ 	.short	0x0001
        /*0062*/ 	.short	0x0004
        /*0064*/ 	.byte	0x00, 0xf0, 0x09, 0x00


	//----- nvinfo : EIATTR_KPARAM_INFO
	.align		4
.L_4979:
        /*0068*/ 	.byte	0x04, 0x17
        /*006a*/ 	.short	(.L_4981 - .L_4980)
.L_4980:
        /*006c*/ 	.word	0x00000000
        /*0070*/ 	.short	0x0000
        /*0072*/ 	.short	0x0000
        /*0074*/ 	.byte	0x00, 0xf0, 0x11, 0x00


	//----- nvinfo : EIATTR_SPARSE_MMA_MASK
	.align		4
.L_4981:
        /*0078*/ 	.byte	0x03, 0x50
        /*007a*/ 	.short	0x0000


	//----- nvinfo : EIATTR_MAXREG_COUNT
	.align		4
        /*007c*/ 	.byte	0x03, 0x1b
        /*007e*/ 	.short	0x00ff


	//----- nvinfo : EIATTR_MERCURY_ISA_VERSION
	.align		4
        /*0080*/ 	.byte	0x03, 0x5f
        /*0082*/ 	.short	0x0101


	//----- nvinfo : EIATTR_VRC_CTA_INIT_COUNT
	.align		4
        /*0084*/ 	.byte	0x02, 0x4a
	.zero		1
	.zero		1


	//----- nvinfo : EIATTR_EXIT_INSTR_OFFSETS
	.align		4
        /*0088*/ 	.byte	0x04, 0x1c
        /*008a*/ 	.short	(.L_4983 - .L_4982)


	//   ....[0]....
.L_4982:
        /*008c*/ 	.word	0x000004d0


	//   ....[1]....
        /*0090*/ 	.word	0x00000530


	//----- nvinfo : EIATTR_MAX_THREADS
	.align		4
.L_4983:
        /*0094*/ 	.byte	0x04, 0x05
        /*0096*/ 	.short	(.L_4985 - .L_4984)
.L_4984:
        /*0098*/ 	.word	0x00000080
        /*009c*/ 	.word	0x00000001
        /*00a0*/ 	.word	0x00000001


	//----- nvinfo : EIATTR_CRS_STACK_SIZE
	.align		4
.L_4985:
        /*00a4*/ 	.byte	0x04, 0x1e
        /*00a6*/ 	.short	(.L_4987 - .L_4986)
.L_4986:
        /*00a8*/ 	.word	0x00000000


	//----- nvinfo : EIATTR_CBANK_PARAM_SIZE
	.align		4
.L_4987:
        /*00ac*/ 	.byte	0x03, 0x19
        /*00ae*/ 	.short	0x001c


	//----- nvinfo : EIATTR_PARAM_CBANK
	.align		4
        /*00b0*/ 	.byte	0x04, 0x0a
        /*00b2*/ 	.short	(.L_4989 - .L_4988)
	.align		4
.L_4988:
        /*00b4*/ 	.word	index@(.nv.constant0._ZN2at6native27unrolled_elementwise_kernelINS0_13BUnaryFunctorIaaaZZZNS0_18lshift_kernel_cudaERNS_18TensorIteratorBaseEENKUlvE_clEvENKUlvE0_clEvEUlaaE_EESt5arrayIPcLm2EELi4E23TrivialOffsetCalculatorILi1EjESD_NS0_6memory15LoadWithoutCastENSE_16StoreWithoutCastEEEviT_T0_T2_T3_T4_T5_)
        /*00b8*/ 	.short	0x0380
        /*00ba*/ 	.short	0x001c


	//----- nvinfo : EIATTR_SW_WAR
	.align		4
.L_4989:
        /*00bc*/ 	.byte	0x04, 0x36
        /*00be*/ 	.short	(.L_4991 - .L_4990)
.L_4990:
        /*00c0*/ 	.word	0x00000008
.L_4991:


//--------------------- .nv.info._ZN2at6native29vectorized_elementwise_kernelILi2ENS0_13BUnaryFunctorIaaaZZZNS0_18lshift_kernel_cudaERNS_18TensorIteratorBaseEENKUlvE_clEvENKUlvE0_clEvEUlaaE_EESt5arrayIPcLm2EEEEviT0_T1_ --------------------------
	.section	.nv.info._ZN2at6native29vectorized_elementwise_kernelILi2ENS0_13BUnaryFunctorIaaaZZZNS0_18lshift_kernel_cudaERNS_18TensorIteratorBaseEENKUlvE_clEvENKUlvE0_clEvEUlaaE_EESt5arrayIPcLm2EEEEviT0_T1_,"",@"SHT_CUDA_INFO"
	.sectionflags	@""
	.align	4


	//----- nvinfo : EIATTR_CUDA_API_VERSION
	.align		4
        /*0000*/ 	.byte	0x04, 0x37
        /*0002*/ 	.short	(.L_4993 - .L_4992)
.L_4992:
        /*0004*/ 	.word	0x00000082


	//----- nvinfo : EIATTR_KPARAM_INFO
	.align		4
.L_4993:
        /*0008*/ 	.byte	0x04, 0x17
        /*000a*/ 	.short	(.L_4995 - .L_4994)
.L_4994:
        /*000c*/ 	.word	0x00000000
        /*0010*/ 	.short	0x0002
        /*0012*/ 	.short	0x0008
        /*0014*/ 	.byte	0x00, 0xf0, 0x41, 0x00


	//----- nvinfo : EIATTR_KPARAM_INFO
	.align		4
.L_4995:
        /*0018*/ 	.byte	0x04, 0x17
        /*001a*/ 	.short	(.L_4997 - .L_4996)
.L_4996:
        /*001c*/ 	.word	0x00000000
        /*0020*/ 	.short	0x0001
        /*0022*/ 	.short	0x0004
        /*0024*/ 	.byte	0x00, 0xf0, 0x09, 0x00


	//----- nvinfo : EIATTR_KPARAM_INFO
	.align		4
.L_4997:
        /*0028*/ 	.byte	0x04, 0x17
        /*002a*/ 	.short	(.L_4999 - .L_4998)
.L_4998:
        /*002c*/ 	.word	0x00000000
        /*0030*/ 	.short	0x0000
        /*0032*/ 	.short	0x0000
        /*0034*/ 	.byte	0x00, 0xf0, 0x11, 0x00


	//----- nvinfo : EIATTR_SPARSE_MMA_MASK
	.align		4
.L_4999:
        /*0038*/ 	.byte	0x03, 0x50
        /*003a*/ 	.short	0x0000


	//----- nvinfo : EIATTR_MAXREG_COUNT
	.align		4
        /*003c*/ 	.byte	0x03, 0x1b
        /*003e*/ 	.short	0x00ff


	//----- nvinfo : EIATTR_MERCURY_ISA_VERSION
	.align		4
        /*0040*/ 	.byte	0x03, 0x5f
        /*0042*/ 	.short	0x0101


	//----- nvinfo : EIATTR_VRC_CTA_INIT_COUNT
	.align		4
        /*0044*/ 	.byte	0x02, 0x4a
	.zero		1
	.zero		1


	//----- nvinfo : EIATTR_EXIT_INSTR_OFFSETS
	.align		4
        /*0048*/ 	.byte	0x04, 0x1c
        /*004a*/ 	.short	(.L_5001 - .L_5000)


	//   ....[0]....
.L_5000:
        /*004c*/ 	.word	0x00000990


	//   ....[1]....
        /*0050*/ 	.word	0x000009f0


	//   ....[2]....
        /*0054*/ 	.word	0x00000d20


	//----- nvinfo : EIATTR_MAX_THREADS
	.align		4
.L_5001:
        /*0058*/ 	.byte	0x04, 0x05
        /*005a*/ 	.short	(.L_5003 - .L_5002)
.L_5002:
        /*005c*/ 	.word	0x00000080
        /*0060*/ 	.word	0x00000001
        /*0064*/ 	.word	0x00000001


	//----- nvinfo : EIATTR_CRS_STACK_SIZE
	.align		4
.L_5003:
        /*0068*/ 	.byte	0x04, 0x1e
        /*006a*/ 	.short	(.L_5005 - .L_5004)
.L_5004:
        /*006c*/ 	.word	0x00000000


	//----- nvinfo : EIATTR_CBANK_PARAM_SIZE
	.align		4
.L_5005:
        /*0070*/ 	.byte	0x03, 0x19
        /*0072*/ 	.short	0x0018


	//----- nvinfo : EIATTR_PARAM_CBANK
	.align		4
        /*0074*/ 	.byte	0x04, 0x0a
        /*0076*/ 	.short	(.L_5007 - .L_5006)
	.align		4
.L_5006:
        /*0078*/ 	.word	index@(.nv.constant0._ZN2at6native29vectorized_elementwise_kernelILi2ENS0_13BUnaryFunctorIaaaZZZNS0_18lshift_kernel_cudaERNS_18TensorIteratorBaseEENKUlvE_clEvENKUlvE0_clEvEUlaaE_EESt5arrayIPcLm2EEEEviT0_T1_)
        /*007c*/ 	.short	0x0380
        /*007e*/ 	.short	0x0018


	//----- nvinfo : EIATTR_SW_WAR
	.align		4
.L_5007:
        /*0080*/ 	.byte	0x04, 0x36
        /*0082*/ 	.short	(.L_5009 - .L_5008)
.L_5008:
        /*0084*/ 	.word	0x00000008
.L_5009:


//--------------------- .nv.info._ZN2at6native29vectorized_elementwise_kernelILi4ENS0_13BUnaryFunctorIaaaZZZNS0_18lshift_kernel_cudaERNS_18TensorIteratorBaseEENKUlvE_clEvENKUlvE0_clEvEUlaaE_EESt5arrayIPcLm2EEEEviT0_T1_ --------------------------
	.section	.nv.info._ZN2at6native29vectorized_elementwise_kernelILi4ENS0_13BUnaryFunctorIaaaZZZNS0_18lshift_kernel_cudaERNS_18TensorIteratorBaseEENKUlvE_clEvENKUlvE0_clEvEUlaaE_EESt5arrayIPcLm2EEEEviT0_T1_,"",@"SHT_CUDA_INFO"
	.sectionflags	@""
	.align	4


	//----- nvinfo : EIATTR_CUDA_API_VERSION
	.align		4
        /*0000*/ 	.byte	0x04, 0x37
        /*0002*/ 	.short	(.L_5011 - .L_5010)
.L_5010:
        /*0004*/ 	.word	0x00000082


	//----- nvinfo : EIATTR_KPARAM_INFO
	.align		4
.L_5011:
        /*0008*/ 	.byte	0x04, 0x17
        /*000a*/ 	.short	(.L_5013 - .L_5012)
.L_5012:
        /*000c*/ 	.word	0x00000000
        /*0010*/ 	.short	0x0002
        /*0012*/ 	.short	0x0008
        /*0014*/ 	.byte	0x00, 0xf0, 0x41, 0x00


	//----- nvinfo : EIATTR_KPARAM_INFO
	.align		4
.L_5013:
        /*0018*/ 	.byte	0x04, 0x17
        /*001a*/ 	.short	(.L_5015 - .L_5014)
.L_5014:
        /*001c*/ 	.word	0x00000000
        /*0020*/ 	.short	0x0001
        /*0022*/ 	.short	0x0004
        /*0024*/ 	.byte	0x00, 0xf0, 0x09, 0x00


	//----- nvinfo : EIATTR_KPARAM_INFO
	.align		4
.L_5015:
        /*0028*/ 	.byte	0x04, 0x17
        /*002a*/ 	.short	(.L_5017 - .L_5016)
.L_5016:
        /*002c*/ 	.word	0x00000000
        /*0030*/ 	.short	0x0000
        /*0032*/ 	.short	0x0000
        /*0034*/ 	.byte	0x00, 0xf0, 0x11, 0x00


	//----- nvinfo : EIATTR_SPARSE_MMA_MASK
	.align		4
.L_5017:
        /*0038*/ 	.byte	0x03, 0x50
        /*003a*/ 	.short	0x0000


	//----- nvinfo : EIATTR_MAXREG_COUNT
	.align		4
        /*003c*/ 	.byte	0x03, 0x1b
        /*003e*/ 	.short	0x00ff


	//----- nvinfo : EIATTR_MERCURY_ISA_VERSION
	.align		4
        /*0040*/ 	.byte	0x03, 0x5f
        /*0042*/ 	.short	0x0101


	//----- nvinfo : EIATTR_VRC_CTA_INIT_COUNT
	.align		4
        /*0044*/ 	.byte	0x02, 0x4a
	.zero		1
	.zero		1


	//----- nvinfo : EIATTR_EXIT_INSTR_OFFSETS
	.align		4
        /*0048*/ 	.byte	0x04, 0x1c
        /*004a*/ 	.short	(.L_5019 - .L_5018)


	//   ....[0]....
.L_5018:
        /*004c*/ 	.word	0x00000990


	//   ....[1]....
        /*0050*/ 	.word	0x000009f0


	//   ....[2]....
        /*0054*/ 	.word	0x00000d80


	//----- nvinfo : EIATTR_MAX_THREADS
	.align		4
.L_5019:
        /*0058*/ 	.byte	0x04, 0x05
        /*005a*/ 	.short	(.L_5021 - .L_5020)
.L_5020:
        /*005c*/ 	.word	0x00000080
        /*0060*/ 	.word	0x00000001
        /*0064*/ 	.word	0x00000001


	//----- nvinfo : EIATTR_CRS_STACK_SIZE
	.align		4
.L_5021:
        /*0068*/ 	.byte	0x04, 0x1e
        /*006a*/ 	.short	(.L_5023 - .L_5022)
.L_5022:
        /*006c*/ 	.word	0x00000000


	//----- nvinfo : EIATTR_CBANK_PARAM_SIZE
	.align		4
.L_5023:
        /*0070*/ 	.byte	0x03, 0x19
        /*0072*/ 	.short	0x0018


	//----- nvinfo : EIATTR_PARAM_CBANK
	.align		4
        /*0074*/ 	.byte	0x04, 0x0a
        /*0076*/ 	.short	(.L_5025 - .L_5024)
	.align		4
.L_5024:
        /*0078*/ 	.word	index@(.nv.constant0._ZN2at6native29vectorized_elementwise_kernelILi4ENS0_13BUnaryFunctorIaaaZZZNS0_18lshift_kernel_cudaERNS_18TensorIteratorBaseEENKUlvE_clEvENKUlvE0_clEvEUlaaE_EESt5arrayIPcLm2EEEEviT0_T1_)
        /*007c*/ 	.short	0x0380
        /*007e*/ 	.short	0x0018


	//----- nvinfo : EIATTR_SW_WAR
	.align		4
.L_5025:
        /*0080*/ 	.byte	0x04, 0x36
        /*0082*/ 	.short	(.L_5027 - .L_5026)
.L_5026:
        /*0084*/ 	.word	0x00000008
.L_5027:


//--------------------- .nv.info._ZN2at6native29vectorized_elementwise_kernelILi8ENS0_13BUnaryFunctorIaaaZZZNS0_18lshift_kernel_cudaERNS_18TensorIteratorBaseEENKUlvE_clEvENKUlvE0_clEvEUlaaE_EESt5arrayIPcLm2EEEEviT0_T1_ --------------------------
	.section	.nv.info._ZN2at6native29vectorized_elementwise_kernelILi8ENS0_13BUnaryFunctorIaaaZZZNS0_18lshift_kernel_cudaERNS_18TensorIteratorBaseEENKUlvE_clEvENKUlvE0_clEvEUlaaE_EESt5arrayIPcLm2EEEEviT0_T1_,"",@"SHT_CUDA_INFO"
	.sectionflags	@""
	.align	4


	//----- nvinfo : EIATTR_CUDA_API_VERSION
	.align		4
        /*0000*/ 	.byte	0x04, 0x37
        /*0002*/ 	.short	(.L_5029 - .L_5028)
.L_5028:
        /*0004*/ 	.word	0x00000082


	//----- nvinfo : EIATTR_KPARAM_INFO
	.align		4
.L_5029:
        /*0008*/ 	.byte	0x04, 0x17
        /*000a*/ 	.short	(.L_5031 - .L_5030)
.L_5030:
        /*000c*/ 	.word	0x00000000
        /*0010*/ 	.short	0x0002
        /*0012*/ 	.short	0x0008
        /*0014*/ 	.byte	0x00, 0xf0, 0x41, 0x00


	//----- nvinfo : EIATTR_KPARAM_INFO
	.align		4
.L_5031:
        /*0018*/ 	.byte	0x04, 0x17
        /*001a*/ 	.short	(.L_5033 - .L_5032)
.L_5032:
        /*001c*/ 	.word	0x00000000
        /*0020*/ 	.short	0x0001
        /*0022*/ 	.short	0x0004
        /*0024*/ 	.byte	0x00, 0xf0, 0x09, 0x00


	//----- nvinfo : EIATTR_KPARAM_INFO
	.align		4
.L_5033:
        /*0028*/ 	.byte	0x04, 0x17
        /*002a*/ 	.short	(.L_5035 - .L_5034)
.L_5034:
        /*002c*/ 	.word	0x00000000
        /*0030*/ 	.short	0x0000
        /*0032*/ 	.short	0x0000
        /*0034*/ 	.byte	0x00, 0xf0, 0x11, 0x00


	//----- nvinfo : EIATTR_SPARSE_MMA_MASK
	.align		4
.L_5035:
        /*0038*/ 	.byte	0x03, 0x50
        /*003a*/ 	.short	0x0000


	//----- nvinfo : EIATTR_MAXREG_COUNT
	.align		4
        /*003c*/ 	.byte	0x03, 0x1b
        /*003e*/ 	.short	0x00ff


	//----- nvinfo : EIATTR_MERCURY_ISA_VERSION
	.align		4
        /*0040*/ 	.byte	0x03, 0x5f
        /*0042*/ 	.short	0x0101


	//----- nvinfo : EIATTR_VRC_CTA_INIT_COUNT
	.align		4
        /*0044*/ 	.byte	0x02, 0x4a
	.zero		1
	.zero		1


	//----- nvinfo : EIATTR_EXIT_INSTR_OFFSETS
	.align		4
        /*0048*/ 	.byte	0x04, 0x1c
        /*004a*/ 	.short	(.L_5037 - .L_5036)


	//   ....[0]....
.L_5036:
        /*004c*/ 	.word	0x00000010


	//----- nvinfo : EIATTR_MAX_THREADS
	.align		4
.L_5037:
        /*0050*/ 	.byte	0x04, 0x05
        /*0052*/ 	.short	(.L_5039 - .L_5038)
.L_5038:
        /*0054*/ 	.word	0x00000080
        /*0058*/ 	.word	0x00000001
        /*005c*/ 	.word	0x00000001


	//----- nvinfo : EIATTR_CBANK_PARAM_SIZE
	.align		4
.L_5039:
        /*0060*/ 	.byte	0x03, 0x19
        /*0062*/ 	.short	0x0018


	//----- nvinfo : EIATTR_PARAM_CBANK
	.align		4
        /*0064*/ 	.byte	0x04, 0x0a
        /*0066*/ 	.short	(.L_5041 - .L_5040)
	.align		4
.L_5040:
        /*0068*/ 	.word	index@(.nv.constant0._ZN2at6native29vectorized_elementwise_kernelILi8ENS0_13BUnaryFunctorIaaaZZZNS0_18lshift_kernel_cudaERNS_18TensorIteratorBaseEENKUlvE_clEvENKUlvE0_clEvEUlaaE_EESt5arrayIPcLm2EEEEviT0_T1_)
        /*006c*/ 	.short	0x0380
        /*006e*/ 	.short	0x0018


	//----- nvinfo : EIATTR_SW_WAR
	.align		4
.L_5041:
        /*0070*/ 	.byte	0x04, 0x36
        /*0072*/ 	.short	(.L_5043 - .L_5042)
.L_5042:
        /*0074*/ 	.word	0x00000008
.L_5043:


//--------------------- .nv.info._ZN2at6native18elementwise_kernelILi128ELi4EZNS0_15gpu_kernel_implINS0_13AUnaryFunctorIaaaZZZNS0_18lshift_kernel_cudaERNS_18TensorIteratorBaseEENKUlvE_clEvENKUlvE0_clEvEUlaaE_EEEEvS5_RKT_EUliE_EEviT1_ --------------------------
	.section	.nv.info._ZN2at6native18elementwise_kernelILi128ELi4EZNS0_15gpu_kernel_implINS0_13AUnaryFunctorIaaaZZZNS0_18lshift_kernel_cudaERNS_18TensorIteratorBaseEENKUlvE_clEvENKUlvE0_clEvEUlaaE_EEEEvS5_RKT_EUliE_EEviT1_,"",@"SHT_CUDA_INFO"
	.sectionflags	@""
	.align	4


	//----- nvinfo : EIATTR_CUDA_API_VERSION
	.align		4
        /*0000*/ 	.byte	0x04, 0x37
        /*0002*/ 	.short	(.L_5045 - .L_5044)
.L_5044:
        /*0004*/ 	.word	0x00000082


	//----- nvinfo : EIATTR_KPARAM_INFO
	.align		4
.L_5045:
        /*0008*/ 	.byte	0x04, 0x17
        /*000a*/ 	.short	(.L_5047 - .L_5046)
.L_5046:
        /*000c*/ 	.word	0x00000000
        /*0010*/ 	.short	0x0001
        /*0012*/ 	.short	0x0008
        /*0014*/ 	.byte	0x00, 0xf0, 0x61, 0x08


	//----- nvinfo : EIATTR_KPARAM_INFO
	.align		4
.L_5047:
        /*0018*/ 	.byte	0x04, 0x17
        /*001a*/ 	.short	(.L_5049 - .L_5048)
.L_5048:
        /*001c*/ 	.word	0x00000000
        /*0020*/ 	.short	0x0000
        /*0022*/ 	.short	0x0000
        /*0024*/ 	.byte	0x00, 0xf0, 0x11, 0x00


	//----- nvinfo : EIATTR_SPARSE_MMA_MASK
	.align		4
.L_5049:
        /*0028*/ 	.byte	0x03, 0x50
        /*002a*/ 	.short	0x0000


	//----- nvinfo : EIATTR_MAXREG_COUNT
	.align		4
        /*002c*/ 	.byte	0x03, 0x1b
        /*002e*/ 	.short	0x0080


	//----- nvinfo : EIATTR_EXTERNS
	.align		4
        /*0030*/ 	.byte	0x04, 0x0f
        /*0032*/ 	.short	(.L_5051 - .L_5050)


	//   ....[0]....
	.align		4
.L_5050:
        /*0034*/ 	.word	index@(__assertfail)


	//----- nvinfo : EIATTR_MERCURY_ISA_VERSION
	.align		4
.L_5051:
        /*0038*/ 	.byte	0x03, 0x5f
        /*003a*/ 	.short	0x0101


	//----- nvinfo : EIATTR_VRC_CTA_INIT_COUNT
	.align		4
        /*003c*/ 	.byte	0x02, 0x4a
	.zero		1
	.zero		1


	//----- nvinfo : EIATTR_SYSCALL_OFFSETS
	.align		4
        /*0040*/ 	.byte	0x04, 0x46
        /*0042*/ 	.short	(.L_5053 - .L_5052)


	//   ....[0]....
.L_5052:
        /*0044*/ 	.word	0x00002130


	//   ....[1]....
        /*0048*/ 	.word	0x00003020


	//   ....[2]....
        /*004c*/ 	.word	0x00005310


	//   ....[3]....
        /*0050*/ 	.word	0x00006040


	//   ....[4]....
        /*0054*/ 	.word	0x00008420


	//   ....[5]....
        /*0058*/ 	.word	0x00009150


	//   ....[6]....
        /*005c*/ 	.word	0x0000b540


	//   ....[7]....
        /*0060*/ 	.word	0x0000c240


	//----- nvinfo : EIATTR_EXIT_INSTR_OFFSETS
	.align		4
.L_5053:
        /*0064*/ 	.byte	0x04, 0x1c
        /*0066*/ 	.short	(.L_5055 - .L_5054)


	//   ....[0]....
.L_5054:
        /*0068*/ 	.word	0x00009430


	//   ....[1]....
        /*006c*/ 	.word	0x0000b6b0


	//   ....[2]....
        /*0070*/ 	.word	0x0000b6d0


	//   ....[3]....
        /*0074*/ 	.word	0x0000b790


	//   ....[4]....
        /*0078*/ 	.word	0x0000b7d0


	//   ....[5]....
        /*007c*/ 	.word	0x0000b810


	//   ....[6]....
        /*0080*/ 	.word	0x0000b8a0


	//   ....[7]....
        /*0084*/ 	.word	0x0000b8e0


	//   ....[8]....
        /*0088*/ 	.word	0x0000b980


	//   ....[9]....
        /*008c*/ 	.word	0x0000b9d0


	//   ....[10]....
        /*0090*/ 	.word	0x0000ba20


	//   ....[11]....
        /*0094*/ 	.word	0x0000bb00


	//   ....[12]....
        /*0098*/ 	.word	0x0000bc70


	//   ....[13]....
        /*009c*/ 	.word	0x0000bde0


	//   ....[14]....
        /*00a0*/ 	.word	0x0000bf40


	//   ....[15]....
        /*00a4*/ 	.word	0x0000bfa0


	//   ....[16]....
        /*00a8*/ 	.word	0x0000bfe0


	//   ....[17]....
        /*00ac*/ 	.word	0x0000c080


	//   ....[18]....
        /*00b0*/ 	.word	0x0000c0e0


	//   ....[19]....
        /*00b4*/ 	.word	0x0000c250


	//   ....[20]....
        /*00b8*/ 	.word	0x0000c360


	//   ....[21]....
        /*00bc*/ 	.word	0x0000c4a0


	//   ....[22]....
        /*00c0*/ 	.word	0x0000c4e0


	//----- nvinfo : EIATTR_MAX_THREADS
	.align		4
.L_5055:
        /*00c4*/ 	.byte	0x04, 0x05
        /*00c6*/ 	.short	(.L_5057 - .L_5056)
.L_5056:
        /*00c8*/ 	.word	0x00000080
        /*00cc*/ 	.word	0x00000001
        /*00d0*/ 	.word	0x00000001


	//----- nvinfo : EIATTR_CRS_STACK_SIZE
	.align		4
.L_5057:
        /*00d4*/ 	.byte	0x04, 0x1e
        /*00d6*/ 	.short	(.L_5059 - .L_5058)
.L_5058:
        /*00d8*/ 	.word	0x00000000


	//----- nvinfo : EIATTR_CBANK_PARAM_SIZE
	.align		4
.L_5059:
        /*00dc*/ 	.byte	0x03, 0x19
        /*00de*/ 	.short	0x0220


	//----- nvinfo : EIATTR_PARAM_CBANK
	.align		4
        /*00e0*/ 	.byte	0x04, 0x0a
        /*00e2*/ 	.short	(.L_5061 - .L_5060)
	.align		4
.L_5060:
        /*00e4*/ 	.word	index@(.nv.constant0._ZN2at6native18elementwise_kernelILi128ELi4EZNS0_15gpu_kernel_implINS0_13AUnaryFunctorIaaaZZZNS0_18lshift_kernel_cudaERNS_18TensorIteratorBaseEENKUlvE_clEvENKUlvE0_clEvEUlaaE_EEEEvS5_RKT_EUliE_EEviT1_)
        /*00e8*/ 	.short	0x0380
        /*00ea*/ 	.short	0x0220


	//----- nvinfo : EIATTR_SW_WAR
	.align		4
.L_5061:
        /*00ec*/ 	.byte	0x04, 0x36
        /*00ee*/ 	.short	(.L_5063 - .L_5062)
.L_5062:
        /*00f0*/ 	.word	0x00000008
.L_5063:


//--------------------- .nv.info._ZN2at6native27unrolled_elementwise_kernelINS0_13AUnaryFunctorIaaaZZZNS0_18lshift_kernel_cudaERNS_18TensorIteratorBaseEENKUlvE_clEvENKUlvE0_clEvEUlaaE_EESt5arrayIPcLm2EELi4E23TrivialOffsetCalculatorILi1EjESD_NS0_6memory12LoadWithCastILi1EEENSE_13StoreWithCastILi1EEEEEviT_T0_T2_T3_T4_T5_ --------------------------
	.section	.nv.info._ZN2at6native27unrolled_elementwise_kernelINS0_13AUnaryFunctorIaaaZZZNS0_18lshift_kernel_cudaERNS_18TensorIteratorBaseEENKUlvE_clEvENKUlvE0_clEvEUlaaE_EESt5arrayIPcLm2EELi4E23TrivialOffsetCalculatorILi1EjESD_NS0_6memory12LoadWithCastILi1EEENSE_13StoreWithCastILi1EEEEEviT_T0_T2_T3_T4_T5_,"",@"SHT_CUDA_INFO"
	.sectionflags	@""
	.align	4


	//----- nvinfo : EIATTR_CUDA_API_VERSION
	.align		4
        /*0000*/ 	.byte	0x04, 0x37
        /*0002*/ 	.short	(.L_5065 - .L_5064)
.L_5064:
        /*0004*/ 	.word	0x00000082


	//----- nvinfo : EIATTR_KPARAM_INFO
	.align		4
.L_5065:
        /*0008*/ 	.byte	0x04, 0x17
        /*000a*/ 	.short	(.L_5067 - .L_5066)
.L_5066:
        /*000c*/ 	.word	0x00000000
        /*0010*/ 	.short	0x0006
        /*0012*/ 	.short	0x0024
        /*0014*/ 	.byte	0x00, 0xf0, 0x21, 0x00


	//----- nvinfo : EIATTR_KPARAM_INFO
	.align		4
.L_5067:
        /*0018*/ 	.byte	0x04, 0x17
        /*001a*/ 	.short	(.L_5069 - .L_5068)
.L_5068:
        /*001c*/ 	.word	0x00000000
        /*0020*/ 	.short	0x0005
        /*0022*/ 	.short	0x001c
        /*0024*/ 	.byte	0x00, 0xf0, 0x21, 0x00


	//----- nvinfo : EIATTR_KPARAM_INFO
	.align		4
.L_5069:
        /*0028*/ 	.byte	0x04, 0x17
        /*002a*/ 	.short	(.L_5071 - .L_5070)
.L_5070:
        /*002c*/ 	.word	0x00000000
        /*0030*/ 	.short	0x0004
        /*0032*/ 	.short	0x0019
        /*0034*/ 	.byte	0x00, 0xf0, 0x05, 0x00


	//----- nvinfo : EIATTR_KPARAM_INFO
	.align		4
.L_5071:
        /*0038*/ 	.byte	0x04, 0x17
        /*003a*/ 	.short	(.L_5073 - .L_5072)
.L_5072:
        /*003c*/ 	.word	0x00000000
        /*0040*/ 	.short	0x0003
        /*0042*/ 	.short	0x0018
        /*0044*/ 	.byte	0x00, 0xf0, 0x05, 0x00


	//----- nvinfo : EIATTR_KPARAM_INFO
	.align		4
.L_5073:
        /*0048*/ 	.byte	0x04, 0x17
        /*004a*/ 	.short	(.L_5075 - .L_5074)
.L_5074:
        /*004c*/ 	.word	0x00000000
        /*0050*/ 	.short	0x0002
        /*0052*/ 	.short	0x0008
        /*0054*/ 	.byte	0x00, 0xf0, 0x41, 0x00


	//----- nvinfo : EIATTR_KPARAM_INFO
	.align		4
.L_5075:
        /*0058*/ 	.byte	0x04, 0x17
        /*005a*/ 	.short	(.L_5077 - .L_5076)
.L_5076:
        /*005c*/ 	.word	0x00000000
        /*0060*/ 	.short	0x0001
        /*0062*/ 	.short	0x0004
        /*0064*/ 	.byte	0x00, 0xf0, 0x09, 0x00


	//----- nvinfo : EIATTR_KPARAM_INFO
	.align		4
.L_5077:
        /*0068*/ 	.byte	0x04, 0x17
        /*006a*/ 	.short	(.L_5079 - .L_5078)
.L_5078:
        /*006c*/ 	.word	0x00000000
        /*0070*/ 	.short	0x0000
        /*0072*/ 	.short	0x0000
        /*0074*/ 	.byte	0x00, 0xf0, 0x11, 0x00


	//----- nvinfo : EIATTR_SPARSE_MMA_MASK
	.align		4
.L_5079:
        /*0078*/ 	.byte	0x03, 0x50
        /*007a*/ 	.short	0x0000


	//----- nvinfo : EIATTR_MAXREG_COUNT
	.align		4
        /*007c*/ 	.byte	0x03, 0x1b
        /*007e*/ 	.short	0x00ff


	//----- nvinfo : EIATTR_EXTERNS
	.align		4
        /*0080*/ 	.byte	0x04, 0x0f
        /*0082*/ 	.short	(.L_5081 - .L_5080)


	//   ....[0]....
	.align		4
.L_5080:
        /*0084*/ 	.word	index@(__assertfail)


	//----- nvinfo : EIATTR_MERCURY_ISA_VERSION
	.align		4
.L_5081:
        /*0088*/ 	.byte	0x03, 0x5f
        /*008a*/ 	.short	0x0101


	//----- nvinfo : EIATTR_VRC_CTA_INIT_COUNT
	.align		4
        /*008c*/ 	.byte	0x02, 0x4a
	.zero		1
	.zero		1


	//----- nvinfo : EIATTR_SYSCALL_OFFSETS
	.align		4
        /*0090*/ 	.byte	0x04, 0x46
        /*0092*/ 	.short	(.L_5083 - .L_5082)


	//   ....[0]....
.L_5082:
        /*0094*/ 	.word	0x00000e30


	//   ....[1]....
        /*0098*/ 	.word	0x00001de0


	//   ....[2]....
        /*009c*/ 	.word	0x00002cd0


	//   ....[3]....
        /*00a0*/ 	.word	0x00003bc0


	//   ....[4]....
        /*00a4*/ 	.word	0x00004ce0


	//   ....[5]....
        /*00a8*/ 	.word	0x00005be0


	//   ....[6]....
        /*00ac*/ 	.word	0x00006b70


	//   ....[7]....
        /*00b0*/ 	.word	0x00007b00


	//----- nvinfo : EIATTR_EXIT_INSTR_OFFSETS
	.align		4
.L_5083:
        /*00b4*/ 	.byte	0x04, 0x1c
        /*00b6*/ 	.short	(.L_5085 - .L_5084)


	//   ....[0]....
.L_5084:
        /*00b8*/ 	.word	0x00006e40


	//   ....[1]....
        /*00bc*/ 	.word	0x00006f70


	//   ....[2]....
        /*00c0*/ 	.word	0x00006f90


	//   ....[3]....
        /*00c4*/ 	.word	0x00007050


	//   ....[4]....
        /*00c8*/ 	.word	0x00007090


	//   ....[5]....
        /*00cc*/ 	.word	0x000070d0


	//   ....[6]....
        /*00d0*/ 	.word	0x00007160


	//   ....[7]....
        /*00d4*/ 	.word	0x000071a0


	//   ....[8]....
        /*00d8*/ 	.word	0x00007240


	//   ....[9]....
        /*00dc*/ 	.word	0x00007290


	//   ....[10]....
        /*00e0*/ 	.word	0x000072e0


	//   ....[11]....
        /*00e4*/ 	.word	0x000073c0


	//   ....[12]....
        /*00e8*/ 	.word	0x00007530


	//   ....[13]....
        /*00ec*/ 	.word	0x000076a0


	//   ....[14]....
        /*00f0*/ 	.word	0x00007800


	//   ....[15]....
        /*00f4*/ 	.word	0x00007860


	//   ....[16]....
        /*00f8*/ 	.word	0x000078a0


	//   ....[17]....
        /*00fc*/ 	.word	0x00007940


	//   ....[18]....
        /*0100*/ 	.word	0x000079a0


	//   ....[19]....
        /*0104*/ 	.word	0x00007b10


	//   ....[20]....
        /*0108*/ 	.word	0x00007c20


	//   ....[21]....
        /*010c*/ 	.word	0x00007d60


	//   ....[22]....
        /*0110*/ 	.word	0x00007da0


	//----- nvinfo : EIATTR_MAX_THREADS
	.align		4
.L_5085:
        /*0114*/ 	.byte	0x04, 0x05
        /*0116*/ 	.short	(.L_5087 - .L_5086)
.L_5086:
        /*0118*/ 	.word	0x00000080
        /*011c*/ 	.word	0x00000001
        /*0120*/ 	.word	0x00000001


	//----- nvinfo : EIATTR_CRS_STACK_SIZE
	.align		4
.L_5087:
        /*0124*/ 	.byte	0x04, 0x1e
        /*0126*/ 	.short	(.L_5089 - .L_5088)
.L_5088:
        /*0128*/ 	.word	0x00000000


	//----- nvinfo : EIATTR_CBANK_PARAM_SIZE
	.align		4
.L_5089:
        /*012c*/ 	.byte	0x03, 0x19
        /*012e*/ 	.short	0x002c


	//----- nvinfo : EIATTR_PARAM_CBANK
	.align		4
        /*0130*/ 	.byte	0x04, 0x0a
        /*0132*/ 	.short	(.L_5091 - .L_5090)
	.align		4
.L_5090:
        /*0134*/ 	.word	index@(.nv.constant0._ZN2at6native27unrolled_elementwise_kernelINS0_13AUnaryFunctorIaaaZZZNS0_18lshift_kernel_cudaERNS_18TensorIteratorBaseEENKUlvE_clEvENKUlvE0_clEvEUlaaE_EESt5arrayIPcLm2EELi4E23TrivialOffsetCalculatorILi1EjESD_NS0_6memory12LoadWithCastILi1EEENSE_13StoreWithCastILi1EEEEEviT_T0_T2_T3_T4_T5_)
        /*0138*/ 	.short	0x0380
        /*013a*/ 	.short	0x002c


	//----- nvinfo : EIATTR_SW_WAR
	.align		4
.L_5091:
        /*013c*/ 	.byte	0x04, 0x36
        /*013e*/ 	.short	(.L_5093 - .L_5092)
.L_5092:
        /*0140*/ 	.word	0x00000008
.L_5093:


//--------------------- .nv.info._ZN2at6native18elementwise_kernelILi128ELi4EZNS0_22gpu_kernel_impl_nocastINS0_13AUnaryFunctorIaaaZZZNS0_18lshift_kernel_cudaERNS_18TensorIteratorBaseEENKUlvE_clEvENKUlvE0_clEvEUlaaE_EEEEvS5_RKT_EUliE_EEviT1_ --------------------------
	.section	.nv.info._ZN2at6native18elementwise_kernelILi128ELi4EZNS0_22gpu_kernel_impl_nocastINS0_13AUnaryFunctorIaaaZZZNS0_18lshift_kernel_cudaERNS_18TensorIteratorBaseEENKUlvE_clEvENKUlvE0_clEvEUlaaE_EEEEvS5_RKT_EUliE_EEviT1_,"",@"SHT_CUDA_INFO"
	.sectionflags	@""
	.align	4


	//----- nvinfo : EIATTR_CUDA_API_VERSION
	.align		4
        /*0000*/ 	.byte	0x04, 0x37
        /*0002*/ 	.short	(.L_5095 - .L_5094)
.L_5094:
        /*0004*/ 	.word	0x00000082


	//----- nvinfo : EIATTR_KPARAM_INFO
	.align		4
.L_5095:
        /*0008*/ 	.byte	0x04, 0x17
        /*000a*/ 	.short	(.L_5097 - .L_5096)
.L_5096:
        /*000c*/ 	.word	0x00000000
        /*0010*/ 	.short	0x0001
        /*0012*/ 	.short	0x0008
        /*0014*/ 	.byte	0x00, 0xf0, 0x61, 0x08


	//----- nvinfo : EIATTR_KPARAM_INFO
	.align		4
.L_5097:
        /*0018*/ 	.byte	0x04, 0x17
        /*001a*/ 	.short	(.L_5099 - .L_5098)
.L_5098:
        /*001c*/ 	.word	0x00000000
        /*0020*/ 	.short	0x0000
        /*0022*/ 	.short	0x0000
        /*0024*/ 	.byte	0x00, 0xf0, 0x11, 0x00


	//----- nvinfo : EIATTR_SPARSE_MMA_MASK
	.align		4
.L_5099:
        /*0028*/ 	.byte	0x03, 0x50
        /*002a*/ 	.short	0x0000


	//----- nvinfo : EIATTR_MAXREG_COUNT
	.align		4
        /*002c*/ 	.byte	0x03, 0x1b
        /*002e*/ 	.short	0x0080


	//----- nvinfo : EIATTR_MERCURY_ISA_VERSION
	.align		4
        /*0030*/ 	.byte	0x03, 0x5f
        /*0032*/ 	.short	0x0101


	//----- nvinfo : EIATTR_VRC_CTA_INIT_COUNT
	.align		4
        /*0034*/ 	.byte	0x02, 0x4a
	.zero		1
	.zero		1


	//----- nvinfo : EIATTR_EXIT_INSTR_OFFSETS
	.align		4
        /*0038*/ 	.byte	0x04, 0x1c
        /*003a*/ 	.short	(.L_5101 - .L_5100)


	//   ....[0]....
.L_5100:
        /*003c*/ 	.word	0x00000310


	//   ....[1]....
        /*0040*/ 	.word	0x00000390


	//   ....[2]....
        /*0044*/ 	.word	0x00003eb0


	//   ....[3]....
        /*0048*/ 	.word	0x00005200


	//----- nvinfo : EIATTR_MAX_THREADS
	.align		4
.L_5101:
        /*004c*/ 	.byte	0x04, 0x05
        /*004e*/ 	.short	(.L_5103 - .L_5102)
.L_5102:
        /*0050*/ 	.word	0x00000080
        /*0054*/ 	.word	0x00000001
        /*0058*/ 	.word	0x00000001


	//----- nvinfo : EIATTR_CRS_STACK_SIZE
	.align		4
.L_5103:
        /*005c*/ 	.byte	0x04, 0x1e
        /*005e*/ 	.short	(.L_5105 - .L_5104)
.L_5104:
        /*0060*/ 	.word	0x00000000


	//----- nvinfo : EIATTR_CBANK_PARAM_SIZE
	.align		4
.L_5105:
        /*0064*/ 	.byte	0x03, 0x19
        /*0066*/ 	.short	0x0220


	//----- nvinfo : EIATTR_PARAM_CBANK
	.align		4
        /*0068*/ 	.byte	0x04, 0x0a
        /*006a*/ 	.short	(.L_5107 - .L_5106)
	.align		4
.L_5106:
        /*006c*/ 	.word	index@(.nv.constant0._ZN2at6native18elementwise_kernelILi128ELi4EZNS0_22gpu_kernel_impl_nocastINS0_13AUnaryFunctorIaaaZZZNS0_18lshift_kernel_cudaERNS_18TensorIteratorBaseEENKUlvE_clEvENKUlvE0_clEvEUlaaE_EEEEvS5_RKT_EUliE_EEviT1_)
        /*0070*/ 	.short	0x0380
        /*0072*/ 	.short	0x0220


	//----- nvinfo : EIATTR_SW_WAR
	.align		4
.L_5107:
        /*0074*/ 	.byte	0x04, 0x36
        /*0076*/ 	.short	(.L_5109 - .L_5108)
.L_5108:
        /*0078*/ 	.word	0x00000008
.L_5109:


//--------------------- .nv.info._ZN2at6native27unrolled_elementwise_kernelINS0_13AUnaryFunctorIaaaZZZNS0_18lshift_kernel_cudaERNS_18TensorIteratorBaseEENKUlvE_clEvENKUlvE0_clEvEUlaaE_EESt5arrayIPcLm2EELi4E23TrivialOffsetCalculatorILi1EjESD_NS0_6memory15LoadWithoutCastENSE_16StoreWithoutCastEEEviT_T0_T2_T3_T4_T5_ --------------------------
	.section	.nv.info._ZN2at6native27unrolled_elementwise_kernelINS0_13AUnaryFunctorIaaaZZZNS0_18lshift_kernel_cudaERNS_18TensorIteratorBaseEENKUlvE_clEvENKUlvE0_clEvEUlaaE_EESt5arrayIPcLm2EELi4E23TrivialOffsetCalculatorILi1EjESD_NS0_6memory15LoadWithoutCastENSE_16StoreWithoutCastEEEviT_T0_T2_T3_T4_T5_,"",@"SHT_CUDA_INFO"
	.sectionflags	@""
	.align	4


	//----- nvinfo : EIATTR_CUDA_API_VERSION
	.align		4
        /*0000*/ 	.byte	0x04, 0x37
        /*0002*/ 	.short	(.L_5111 - .L_5110)
.L_5110:
        /*0004*/ 	.word	0x00000082


	//----- nvinfo : EIATTR_KPARAM_INFO
	.align		4
.L_5111:
        /*0008*/ 	.byte	0x04, 0x17
        /*000a*/ 	.short	(.L_5113 - .L_5112)
.L_5112:
        /*000c*/ 	.word	0x00000000
        /*0010*/ 	.short	0x0006
        /*0012*/ 	.short	0x001b
        /*0014*/ 	.byte	0x00, 0xf0, 0x05, 0x00


	//----- nvinfo : EIATTR_KPARAM_INFO
	.align		4
.L_5113:
        /*0018*/ 	.byte	0x04, 0x17
        /*001a*/ 	.short	(.L_5115 - .L_5114)
.L_5114:
        /*001c*/ 	.word	0x00000000
        /*0020*/ 	.short	0x0005
        /*0022*/ 	.short	0x001a
        /*0024*/ 	.byte	0x00, 0xf0, 0x05, 0x00


	//----- nvinfo : EIATTR_KPARAM_INFO
	.align		4
.L_5115:
        /*0028*/ 	.byte	0x04, 0x17
        /*002a*/ 	.short	(.L_5117 - .L_5116)
.L_5116:
        /*002c*/ 	.word	0x00000000
        /*0030*/ 	.short	0x0004
        /*0032*/ 	.short	0x0019
        /*0034*/ 	.byte	0x00, 0xf0, 0x05, 0x00


	//----- nvinfo : EIATTR_KPARAM_INFO
	.align		4
.L_5117:
        /*0038*/ 	.byte	0x04, 0x17
        /*003a*/ 	.short	(.L_5119 - .L_5118)
.L_5118:
        /*003c*/ 	.word	0x00000000
        /*0040*/ 	.short	0x0003
        /*0042*/ 	.short	0x0018
        /*0044*/ 	.byte	0x00, 0xf0, 0x05, 0x00


	//----- nvinfo : EIATTR_KPARAM_INFO
	.align		4
.L_5119:
        /*0048*/ 	.byte	0x04, 0x17
        /*004a*/ 	.short	(.L_5121 - .L_5120)
.L_5120:
        /*004c*/ 	.word	0x00000000
        /*0050*/ 	.short	0x0002
        /*0052*/ 	.short	0x0008
        /*0054*/ 	.byte	0x00, 0xf0, 0x41, 0x00


	//----- nvinfo : EIATTR_KPARAM_INFO
	.align		4
.L_5121:
        /*0058*/ 	.byte	0x04, 0x17
        /*005a*/ 	.short	(.L_5123 - .L_5122)
.L_5122:
        /*005c*/ 	.word	0x00000000
        /*0060*/ 	.short	0x0001
        /*0062*/ 	.short	0x0004
        /*0064*/ 	.byte	0x00, 0xf0, 0x09, 0x00


	//----- nvinfo : EIATTR_KPARAM_INFO
	.align		4
.L_5123:
        /*0068*/ 	.byte	0x04, 0x17
        /*006a*/ 	.short	(.L_5125 - .L_5124)
.L_5124:
        /*006c*/ 	.word	0x00000000
        /*0070*/ 	.short	0x0000
        /*0072*/ 	.short	0x0000
        /*0074*/ 	.byte	0x00, 0xf0, 0x11, 0x00


	//----- nvinfo : EIATTR_SPARSE_MMA_MASK
	.align		4
.L_5125:
        /*0078*/ 	.byte	0x03, 0x50
        /*007a*/ 	.short	0x0000


	//----- nvinfo : EIATTR_MAXREG_COUNT
	.align		4
        /*007c*/ 	.byte	0x03, 0x1b
        /*007e*/ 	.short	0x00ff


	//----- nvinfo : EIATTR_MERCURY_ISA_VERSION
	.align		4
        /*0080*/ 	.byte	0x03, 0x5f
        /*0082*/ 	.short	0x0101


	//----- nvinfo : EIATTR_VRC_CTA_INIT_COUNT
	.align		4
        /*0084*/ 	.byte	0x02, 0x4a
	.zero		1
	.zero		1


	//----- nvinfo : EIATTR_EXIT_INSTR_OFFSETS
	.align		4
        /*0088*/ 	.byte	0x04, 0x1c
        /*008a*/ 	.short	(.L_5127 - .L_5126)


	//   ....[0]....
.L_5126:
        /*008c*/ 	.word	0x00000540


	//   ....[1]....
        /*0090*/ 	.word	0x000005f0


	//----- nvinfo : EIATTR_MAX_THREADS
	.align		4
.L_5127:
        /*0094*/ 	.byte	0x04, 0x05
        /*0096*/ 	.short	(.L_5129 - .L_5128)
.L_5128:
        /*0098*/ 	.word	0x00000080
        /*009c*/ 	.word	0x00000001
        /*00a0*/ 	.word	0x00000001


	//----- nvinfo : EIATTR_CRS_STACK_SIZE
	.align		4
.L_5129:
        /*00a4*/ 	.byte	0x04, 0x1e
        /*00a6*/ 	.short	(.L_5131 - .L_5130)
.L_5130:
        /*00a8*/ 	.word	0x00000000


	//----- nvinfo : EIATTR_CBANK_PARAM_SIZE
	.align		4
.L_5131:
        /*00ac*/ 	.byte	0x03, 0x19
        /*00ae*/ 	.short	0x001c


	//----- nvinfo : EIATTR_PARAM_CBANK
	.align		4
        /*00b0*/ 	.byte	0x04, 0x0a
        /*00b2*/ 	.short	(.L_5133 - .L_5132)
	.align		4
.L_5132:
        /*00b4*/ 	.word	index@(.nv.constant0._ZN2at6native27unrolled_elementwise_kernelINS0_13AUnaryFunctorIaaaZZZNS0_18lshift_kernel_cudaERNS_18TensorIteratorBaseEENKUlvE_clEvENKUlvE0_clEvEUlaaE_EESt5arrayIPcLm2EELi4E23TrivialOffsetCalculatorILi1EjESD_NS0_6memory15LoadWithoutCastENSE_16StoreWithoutCastEEEviT_T0_T2_T3_T4_T5_)
        /*00b8*/ 	.short	0x0380
        /*00ba*/ 	.short	0x001c


	//----- nvinfo : EIATTR_SW_WAR
	.align		4
.L_5133:
        /*00bc*/ 	.byte	0x04, 0x36
        /*00be*/ 	.short	(.L_5135 - .L_5134)
.L_5134:
        /*00c0*/ 	.word	0x00000008
.L_5135:


//--------------------- .nv.info._ZN2at6native29vectorized_elementwise_kernelILi2ENS0_13AUnaryFunctorIaaaZZZNS0_18lshift_kernel_cudaERNS_18TensorIteratorBaseEENKUlvE_clEvENKUlvE0_clEvEUlaaE_EESt5arrayIPcLm2EEEEviT0_T1_ --------------------------
	.section	.nv.info._ZN2at6native29vectorized_elementwise_kernelILi2ENS0_13AUnaryFunctorIaaaZZZNS0_18lshift_kernel_cudaERNS_18TensorIteratorBaseEENKUlvE_clEvENKUlvE0_clEvEUlaaE_EESt5arrayIPcLm2EEEEviT0_T1_,"",@"SHT_CUDA_INFO"
	.sectionflags	@""
	.align	4


	//----- nvinfo : EIATTR_CUDA_API_VERSION
	.align		4
        /*0000*/ 	.byte	0x04, 0x37
        /*0002*/ 	.short	(.L_5137 - .L_5136)
.L_5136:
        /*0004*/ 	.word	0x00000082


	//----- nvinfo : EIATTR_KPARAM_INFO
	.align		4
.L_5137:
        /*0008*/ 	.byte	0x04, 0x17
        /*000a*/ 	.short	(.L_5139 - .L_5138)
.L_5138:
        /*000c*/ 	.word	0x00000000
        /*0010*/ 	.short	0x0002
        /*0012*/ 	.short	0x0008
        /*0014*/ 	.byte	0x00, 0xf0, 0x41, 0x00


	//----- nvinfo : EIATTR_KPARAM_INFO
	.align		4
.L_5139:
        /*0018*/ 	.byte	0x04, 0x17
        /*001a*/ 	.short	(.L_5141 - .L_5140)
.L_5140:
        /*001c*/ 	.word	0x00000000
        /*0020*/ 	.short	0x0001
        /*0022*/ 	.short	0x0004
        /*0024*/ 	.byte	0x00, 0xf0, 0x09, 0x00


	//----- nvinfo : EIATTR_KPARAM_INFO
	.align		4
.L_5141:
        /*0028*/ 	.byte	0x04, 0x17
        /*002a*/ 	.short	(.L_5143 - .L_5142)
.L_5142:
        /*002c*/ 	.word	0x00000000
        /*0030*/ 	.short	0x0000
        /*0032*/ 	.short	0x0000
        /*0034*/ 	.byte	0x00, 0xf0, 0x11, 0x00


	//----- nvinfo : EIATTR_SPARSE_MMA_MASK
	.align		4
.L_5143:
        /*0038*/ 	.byte	0x03, 0x50
        /*003a*/ 	.short	0x0000


	//----- nvinfo : EIATTR_MAXREG_COUNT
	.align		4
        /*003c*/ 	.byte	0x03, 0x1b
        /*003e*/ 	.short	0x00ff


	//----- nvinfo : EIATTR_MERCURY_ISA_VERSION
	.align		4
        /*0040*/ 	.byte	0x03, 0x5f
        /*0042*/ 	.short	0x0101


	//----- nvinfo : EIATTR_VRC_CTA_INIT_COUNT
	.align		4
        /*0044*/ 	.byte	0x02, 0x4a
	.zero		1
	.zero		1


	//----- nvinfo : EIATTR_EXIT_INSTR_OFFSETS
	.align		4
        /*0048*/ 	.byte	0x04, 0x1c
        /*004a*/ 	.short	(.L_5145 - .L_5144)


	//   ....[0]....
.L_5144:
        /*004c*/ 	.word	0x00000bc0


	//   ....[1]....
        /*0050*/ 	.word	0x00000c20


	//   ....[2]....
        /*0054*/ 	.word	0x00000fc0


	//----- nvinfo : EIATTR_MAX_THREADS
	.align		4
.L_5145:
        /*0058*/ 	.byte	0x04, 0x05
        /*005a*/ 	.short	(.L_5147 - .L_5146)
.L_5146:
        /*005c*/ 	.word	0x00000080
        /*0060*/ 	.word	0x00000001
        /*0064*/ 	.word	0x00000001


	//----- nvinfo : EIATTR_CRS_STACK_SIZE
	.align		4
.L_5147:
        /*0068*/ 	.byte	0x04, 0x1e
        /*006a*/ 	.short	(.L_5149 - .L_5148)
.L_5148:
        /*006c*/ 	.word	0x00000000


	//----- nvinfo : EIATTR_CBANK_PARAM_SIZE
	.align		4
.L_5149:
        /*0070*/ 	.byte	0x03, 0x19
        /*0072*/ 	.short	0x0018


	//----- nvinfo : EIATTR_PARAM_CBANK
	.align		4
        /*0074*/ 	.byte	0x04, 0x0a
        /*0076*/ 	.short	(.L_5151 - .L_5150)
	.align		4
.L_5150:
        /*0078*/ 	.word	index@(.nv.constant0._ZN2at6native29vectorized_elementwise_kernelILi2ENS0_13AUnaryFunctorIaaaZZZNS0_18lshift_kernel_cudaERNS_18TensorIteratorBaseEENKUlvE_clEvENKUlvE0_clEvEUlaaE_EESt5arrayIPcLm2EEEEviT0_T1_)
        /*007c*/ 	.short	0x0380
        /*007e*/ 	.short	0x0018


	//----- nvinfo : EIATTR_SW_WAR
	.align		4
.L_5151:
        /*0080*/ 	.byte	0x04, 0x36
        /*0082*/ 	.short	(.L_5153 - .L_5152)
.L_5152:
        /*0084*/ 	.word	0x00000008
.L_5153:


//--------------------- .nv.info._ZN2at6native29vectorized_elementwise_kernelILi4ENS0_13AUnaryFunctorIaaaZZZNS0_18lshift_kernel_cudaERNS_18TensorIteratorBaseEENKUlvE_clEvENKUlvE0_clEvEUlaaE_EESt5arrayIPcLm2EEEEviT0_T1_ --------------------------
	.section	.nv.info._ZN2at6native29vectorized_elementwise_kernelILi4ENS0_13AUnaryFunctorIaaaZZZNS0_18lshift_kernel_cudaERNS_18TensorIteratorBaseEENKUlvE_clEvENKUlvE0_clEvEUlaaE_EESt5arrayIPcLm2EEEEviT0_T1_,"",@"SHT_CUDA_INFO"
	.sectionflags	@""
	.align	4


	//----- nvinfo : EIATTR_CUDA_API_VERSION
	.align		4
        /*0000*/ 	.byte	0x04, 0x37
        /*0002*/ 	.short	(.L_5155 - .L_5154)
.L_5154:
        /*0004*/ 	.word	0x00000082


	//----- nvinfo : EIATTR_KPARAM_INFO
	.align		4
.L_5155:
        /*0008*/ 	.byte	0x04, 0x17
        /*000a*/ 	.short	(.L_5157 - .L_5156)
.L_5156:
        /*000c*/ 	.word	0x00000000
        /*0010*/ 	.short	0x0002
        /*0012*/ 	.short	0x0008
        /*0014*/ 	.byte	0x00, 0xf0, 0x41, 0x00


	//----- nvinfo : EIATTR_KPARAM_INFO
	.align		4
.L_5157:
        /*0018*/ 	.byte	0x04, 0x17
        /*001a*/ 	.short	(.L_5159 - .L_5158)
.L_5158:
        /*001c*/ 	.word	0x00000000
        /*0020*/ 	.short	0x0001
        /*0022*/ 	.short	0x0004
        /*0024*/ 	.byte	0x00, 0xf0, 0x09, 0x00


	//----- nvinfo : EIATTR_KPARAM_INFO
	.align		4
.L_5159:
        /*0028*/ 	.byte	0x04, 0x17
        /*002a*/ 	.short	(.L_5161 - .L_5160)
.L_5160:
        /*002c*/ 	.word	0x00000000
        /*0030*/ 	.short	0x0000
        /*0032*/ 	.short	0x0000
        /*0034*/ 	.byte	0x00, 0xf0, 0x11, 0x00


	//----- nvinfo : EIATTR_SPARSE_MMA_MASK
	.align		4
.L_5161:
        /*0038*/ 	.byte	0x03, 0x50
        /*003a*/ 	.short	0x0000


	//----- nvinfo : EIATTR_MAXREG_COUNT
	.align		4
        /*003c*/ 	.byte	0x03, 0x1b
        /*003e*/ 	.short	0x00ff


	//----- nvinfo : EIATTR_MERCURY_ISA_VERSION
	.align		4
        /*0040*/ 	.byte	0x03, 0x5f
        /*0042*/ 	.short	0x0101


	//----- nvinfo : EIATTR_VRC_CTA_INIT_COUNT
	.align		4
        /*0044*/ 	.byte	0x02, 0x4a
	.zero		1
	.zero		1


	//----- nvinfo : EIATTR_EXIT_INSTR_OFFSETS
	.align		4
        /*0048*/ 	.byte	0x04, 0x1c
        /*004a*/ 	.short	(.L_5163 - .L_5162)


	//   ....[0]....
.L_5162:
        /*004c*/ 	.word	0x00000bc0


	//   ....[1]....
        /*0050*/ 	.word	0x00000c20


	//   ....[2]....
        /*0054*/ 	.word	0x00001020


	//----- nvinfo : EIATTR_MAX_THREADS
	.align		4
.L_5163:
        /*0058*/ 	.byte	0x04, 0x05
        /*005a*/ 	.short	(.L_5165 - .L_5164)
.L_5164:
        /*005c*/ 	.word	0x00000080
        /*0060*/ 	.word	0x00000001
        /*0064*/ 	.word	0x00000001


	//----- nvinfo : EIATTR_CRS_STACK_SIZE
	.align		4
.L_5165:
        /*0068*/ 	.byte	0x04, 0x1e
        /*006a*/ 	.short	(.L_5167 - .L_5166)
.L_5166:
        /*006c*/ 	.word	0x00000000


	//----- nvinfo : EIATTR_CBANK_PARAM_SIZE
	.align		4
.L_5167:
        /*0070*/ 	.byte	0x03, 0x19
        /*0072*/ 	.short	0x0018


	//----- nvinfo : EIATTR_PARAM_CBANK
	.align		4
        /*0074*/ 	.byte	0x04, 0x0a
        /*0076*/ 	.short	(.L_5169 - .L_5168)
	.align		4
.L_5168:
        /*0078*/ 	.word	index@(.nv.constant0._ZN2at6native29vectorized_elementwise_kernelILi4ENS0_13AUnaryFunctorIaaaZZZNS0_18lshift_kernel_cudaERNS_18TensorIteratorBaseEENKUlvE_clEvENKUlvE0_clEvEUlaaE_EESt5arrayIPcLm2EEEEviT0_T1_)
        /*007c*/ 	.short	0x0380
        /*007e*/ 	.short	0x0018


	//----- nvinfo : EIATTR_SW_WAR
	.align		4
.L_5169:
        /*0080*/ 	.byte	0x04, 0x36
        /*0082*/ 	.short	(.L_5171 - .L_5170)
.L_5170:
        /*0084*/ 	.word	0x00000008
.L_5171:


//--------------------- .nv.info._ZN2at6native29vectorized_elementwise_kernelILi8ENS0_13AUnaryFunctorIaaaZZZNS0_18lshift_kernel_cudaERNS_18TensorIteratorBaseEENKUlvE_clEvENKUlvE0_clEvEUlaaE_EESt5arrayIPcLm2EEEEviT0_T1_ --------------------------
	.section	.nv.info._ZN2at6native29vectorized_elementwise_kernelILi8ENS0_13AUnaryFunctorIaaaZZZNS0_18lshift_kernel_cudaERNS_18TensorIteratorBaseEENKUlvE_clEvENKUlvE0_clEvEUlaaE_EESt5arrayIPcLm2EEEEviT0_T1_,"",@"SHT_CUDA_INFO"
	.sectionflags	@""
	.align	4


	//----- nvinfo : EIATTR_CUDA_API_VERSION
	.align		4
        /*0000*/ 	.byte	0x04, 0x37
        /*0002*/ 	.short	(.L_5173 - .L_5172)
.L_5172:
        /*0004*/ 	.word	0x00000082


	//----- nvinfo : EIATTR_KPARAM_INFO
	.align		4
.L_5173:
        /*0008*/ 	.byte	0x04, 0x17
        /*000a*/ 	.short	(.L_5175 - .L_5174)
.L_5174:
        /*000c*/ 	.word	0x00000000
        /*0010*/ 	.short	0x0002
        /*0012*/ 	.short	0x0008
        /*0014*/ 	.byte	0x00, 0xf0, 0x41, 0x00


	//----- nvinfo : EIATTR_KPARAM_INFO
	.align		4
.L_5175:
        /*0018*/ 	.byte	0x04, 0x17
        /*001a*/ 	.short	(.L_5177 - .L_5176)
.L_5176:
        /*001c*/ 	.word	0x00000000
        /*0020*/ 	.short	0x0001
        /*0022*/ 	.short	0x0004
        /*0024*/ 	.byte	0x00, 0xf0, 0x09, 0x00


	//----- nvinfo : EIATTR_KPARAM_INFO
	.align		4
.L_5177:
        /*0028*/ 	.byte	0x04, 0x17
        /*002a*/ 	.short	(.L_5179 - .L_5178)
.L_5178:
        /*002c*/ 	.word	0x00000000
        /*0030*/ 	.short	0x0000
        /*0032*/ 	.short	0x0000
        /*0034*/ 	.byte	0x00, 0xf0, 0x11, 0x00


	//----- nvinfo : EIATTR_SPARSE_MMA_MASK
	.align		4
.L_5179:
        /*0038*/ 	.byte	0x03, 0x50
        /*003a*/ 	.short	0x0000


	//----- nvinfo : EIATTR_MAXREG_COUNT
	.align		4
        /*003c*/ 	.byte	0x03, 0x1b
        /*003e*/ 	.short	0x00ff


	//----- nvinfo : EIATTR_MERCURY_ISA_VERSION
	.align		4
        /*0040*/ 	.byte	0x03, 0x5f
        /*0042*/ 	.short	0x0101


	//----- nvinfo : EIATTR_VRC_CTA_INIT_COUNT
	.align		4
        /*0044*/ 	.byte	0x02, 0x4a
	.zero		1
	.zero		1


	//----- nvinfo : EIATTR_EXIT_INSTR_OFFSETS
	.align		4
        /*0048*/ 	.byte	0x04, 0x1c
        /*004a*/ 	.short	(.L_5181 - .L_5180)


	//   ....[0]....
.L_5180:
        /*004c*/ 	.word	0x00000010


	//----- nvinfo : EIATTR_MAX_THREADS
	.align		4
.L_5181:
        /*0050*/ 	.byte	0x04, 0x05
        /*0052*/ 	.short	(.L_5183 - .L_5182)
.L_5182:
        /*0054*/ 	.word	0x00000080
        /*0058*/ 	.word	0x00000001
        /*005c*/ 	.word	0x00000001


	//----- nvinfo : EIATTR_CBANK_PARAM_SIZE
	.align		4
.L_5183:
        /*0060*/ 	.byte	0x03, 0x19
        /*0062*/ 	.short	0x0018


	//----- nvinfo : EIATTR_PARAM_CBANK
	.align		4
        /*0064*/ 	.byte	0x04, 0x0a
        /*0066*/ 	.short	(.L_5185 - .L_5184)
	.align		4
.L_5184:
        /*0068*/ 	.word	index@(.nv.constant0._ZN2at6native29vectorized_elementwise_kernelILi8ENS0_13AUnaryFunctorIaaaZZZNS0_18lshift_kernel_cudaERNS_18TensorIteratorBaseEENKUlvE_clEvENKUlvE0_clEvEUlaaE_EESt5arrayIPcLm2EEEEviT0_T1_)
        /*006c*/ 	.short	0x0380
        /*006e*/ 	.short	0x0018


	//----- nvinfo : EIATTR_SW_WAR
	.align		4
.L_5185:
        /*0070*/ 	.byte	0x04, 0x36
        /*0072*/ 	.short	(.L_5187 - .L_5186)
.L_5186:
        /*0074*/ 	.word	0x00000008
.L_5187:


//--------------------- .nv.info._ZN2at6native18elementwise_kernelILi128ELi4EZNS0_15gpu_kernel_implINS0_13BinaryFunctorIhhhZZZNS0_18lshift_kernel_cudaERNS_18TensorIteratorBaseEENKUlvE_clEvENKUlvE_clEvEUlhhE_EEEEvS5_RKT_EUliE_EEviT1_ --------------------------
	.section	.nv.info._ZN2at6native18elementwise_kernelILi128ELi4EZNS0_15gpu_kernel_implINS0_13BinaryFunctorIhhhZZZNS0_18lshift_kernel_cudaERNS_18TensorIteratorBaseEENKUlvE_clEvENKUlvE_clEvEUlhhE_EEEEvS5_RKT_EUliE_EEviT1_,"",@"SHT_CUDA_INFO"
	.sectionflags	@""
	.align	4


	//----- nvinfo : EIATTR_CUDA_API_VERSION
	.align		4
        /*0000*/ 	.byte	0x04, 0x37
        /*0002*/ 	.short	(.L_5189 - .L_5188)
.L_5188:
        /*0004*/ 	.word	0x00000082


	//----- nvinfo : EIATTR_KPARAM_INFO
	.align		4
.L_5189:
        /*0008*/ 	.byte	0x04, 0x17
        /*000a*/ 	.short	(.L_5191 - .L_5190)
.L_5190:
        /*000c*/ 	.word	0x00000000
        /*0010*/ 	.short	0x0001
        /*0012*/ 	.short	0x0008
        /*0014*/ 	.byte	0x00, 0xf0, 0x21, 0x0a


	//----- nvinfo : EIATTR_KPARAM_INFO
	.align		4
.L_5191:
        /*0018*/ 	.byte	0x04, 0x17
        /*001a*/ 	.short	(.L_5193 - .L_5192)
.L_5192:
        /*001c*/ 	.word	0x00000000
        /*0020*/ 	.short	0x0000
        /*0022*/ 	.short	0x0000
        /*0024*/ 	.byte	0x00, 0xf0, 0x11, 0x00


	//----- nvinfo : EIATTR_SPARSE_MMA_MASK
	.align		4
.L_5193:
        /*0028*/ 	.byte	0x03, 0x50
        /*002a*/ 	.short	0x0000


	//----- nvinfo : EIATTR_MAXREG_COUNT
	.align		4
        /*002c*/ 	.byte	0x03, 0x1b
        /*002e*/ 	.short	0x0080


	//----- nvinfo : EIATTR_EXTERNS
	.align		4
        /*0030*/ 	.byte	0x04, 0x0f
        /*0032*/ 	.short	(.L_5195 - .L_5194)


	//   ....[0]....
	.align		4
.L_5194:
        /*0034*/ 	.word	index@(__assertfail)


	//----- nvinfo : EIATTR_MERCURY_ISA_VERSION
	.align		4
.L_5195:
        /*0038*/ 	.byte	0x03, 0x5f
        /*003a*/ 	.short	0x0101


	//----- nvinfo : EIATTR_VRC_CTA_INIT_COUNT
	.align		4
        /*003c*/ 	.byte	0x02, 0x4a
	.zero		1
	.zero		1


	//----- nvinfo : EIATTR_SYSCALL_OFFSETS
	.align		4
        /*0040*/ 	.byte	0x04, 0x46
        /*0042*/ 	.short	(.L_5197 - .L_5196)


	//   ....[0]....
.L_5196:
        /*0044*/ 	.word	0x000024a0


	//   ....[1]....
        /*0048*/ 	.word	0x00003330


	//   ....[2]....
        /*004c*/ 	.word	0x000041a0


	//   ....[3]....
        /*0050*/ 	.word	0x000067f0


	//   ....[4]....
        /*0054*/ 	.word	0x00007680


	//   ....[5]....
        /*0058*/ 	.word	0x00008340


	//   ....[6]....
        /*005c*/ 	.word	0x0000aa70


	//   ....[7]....
        /*0060*/ 	.word	0x0000b900


	//   ....[8]....
        /*0064*/ 	.word	0x0000c5c0


	//   ....[9]....
        /*0068*/ 	.word	0x0000ed10


	//   ....[10]....
        /*006c*/ 	.word	0x0000fba0


	//   ....[11]....
        /*0070*/ 	.word	0x00010820


	//----- nvinfo : EIATTR_EXIT_INSTR_OFFSETS
	.align		4
.L_5197:
        /*0074*/ 	.byte	0x04, 0x1c
        /*0076*/ 	.short	(.L_5199 - .L_5198)


	//   ....[0]....
.L_5198:
        /*0078*/ 	.word	0x0000c880


	//   ....[1]....
        /*007c*/ 	.word	0x0000fd20


	//   ....[2]....
        /*0080*/ 	.word	0x0000fd40


	//   ....[3]....
        /*0084*/ 	.word	0x0000fde0


	//   ....[4]....
        /*0088*/ 	.word	0x0000fe10


	//   ....[5]....
        /*008c*/ 	.word	0x0000fe40


	//   ....[6]....
        /*0090*/ 	.word	0x0000fee0


	//   ....[7]....
        /*0094*/ 	.word	0x0000ff30


	//   ....[8]....
        /*0098*/ 	.word	0x0000ffe0


	//   ....[9]....
        /*009c*/ 	.word	0x00010040


	//   ....[10]....
        /*00a0*/ 	.word	0x00010080


	//   ....[11]....
        /*00a4*/ 	.word	0x00010150


	//   ....[12]....
        /*00a8*/ 	.word	0x000102a0


	//   ....[13]....
        /*00ac*/ 	.word	0x000103f0


	//   ....[14]....
        /*00b0*/ 	.word	0x00010560


	//   ....[15]....
        /*00b4*/ 	.word	0x000105a0


	//   ....[16]....
        /*00b8*/ 	.word	0x000105d0


	//   ....[17]....
        /*00bc*/ 	.word	0x00010670


	//   ....[18]....
        /*00c0*/ 	.word	0x000106c0


	//   ....[19]....
        /*00c4*/ 	.word	0x00010830


	//   ....[20]....
        /*00c8*/ 	.word	0x00010920


	//   ....[21]....
        /*00cc*/ 	.word	0x000109d0


	//   ....[22]....
        /*00d0*/ 	.word	0x00010a00


	//   ....[23]....
        /*00d4*/ 	.word	0x00010a50


	//   ....[24]....
        /*00d8*/ 	.word	0x00010aa0


	//----- nvinfo : EIATTR_MAX_THREADS
	.align		4
.L_5199:
        /*00dc*/ 	.byte	0x04, 0x05
        /*00de*/ 	.short	(.L_5201 - .L_5200)
.L_5200:
        /*00e0*/ 	.word	0x00000080
        /*00e4*/ 	.word	0x00000001
        /*00e8*/ 	.word	0x00000001


	//----- nvinfo : EIATTR_CRS_STACK_SIZE
	.align		4
.L_5201:
        /*00ec*/ 	.byte	0x04, 0x1e
        /*00ee*/ 	.short	(.L_5203 - .L_5202)
.L_5202:
        /*00f0*/ 	.word	0x00000000


	//----- nvinfo : EIATTR_CBANK_PARAM_SIZE
	.align		4
.L_5203:
        /*00f4*/ 	.byte	0x03, 0x19
        /*00f6*/ 	.short	0x0290


	//----- nvinfo : EIATTR_PARAM_CBANK
	.align		4
        /*00f8*/ 	.byte	0x04, 0x0a
        /*00fa*/ 	.short	(.L_5205 - .L_5204)
	.align		4
.L_5204:
        /*00fc*/ 	.word	index@(.nv.constant0._ZN2at6native18elementwise_kernelILi128ELi4EZNS0_15gpu_kernel_implINS0_13BinaryFunctorIhhhZZZNS0_18lshift_kernel_cudaERNS_18TensorIteratorBaseEENKUlvE_clEvENKUlvE_clEvEUlhhE_EEEEvS5_RKT_EUliE_EEviT1_)
        /*0100*/ 	.short	0x0380
        /*0102*/ 	.short	0x0290


	//----- nvinfo : EIATTR_SW_WAR
	.align		4
.L_5205:
        /*0104*/ 	.byte	0x04, 0x36
        /*0106*/ 	.short	(.L_5207 - .L_5206)
.L_5206:
        /*0108*/ 	.word	0x00000008
.L_5207:


//--------------------- .nv.info._ZN2at6native27unrolled_elementwise_kernelINS0_13BinaryFunctorIhhhZZZNS0_18lshift_kernel_cudaERNS_18TensorIteratorBaseEENKUlvE_clEvENKUlvE_clEvEUlhhE_EESt5arrayIPcLm3EELi4E23TrivialOffsetCalculatorILi2EjESC_ILi1EjENS0_6memory12LoadWithCastILi2EEENSF_13StoreWithCastILi1EEEEEviT_T0_T2_T3_T4_T5_ --------------------------
	.section	.nv.info._ZN2at6native27unrolled_elementwise_kernelINS0_13BinaryFunctorIhhhZZZNS0_18lshift_kernel_cudaERNS_18TensorIteratorBaseEENKUlvE_clEvENKUlvE_clEvEUlhhE_EESt5arrayIPcLm3EELi4E23TrivialOffsetCalculatorILi2EjESC_ILi1EjENS0_6memory12LoadWithCastILi2EEENSF_13StoreWithCastILi1EEEEEviT_T0_T2_T3_T4_T5_,"",@"SHT_CUDA_INFO"
	.sectionflags	@""
	.align	4


	//----- nvinfo : EIATTR_CUDA_API_VERSION
	.align		4
        /*0000*/ 	.byte	0x04, 0x37
        /*0002*/ 	.short	(.L_5209 - .L_5208)
.L_5208:
        /*0004*/ 	.word	0x00000082


	//----- nvinfo : EIATTR_KPARAM_INFO
	.align		4
.L_5209:
        /*0008*/ 	.byte	0x04, 0x17
        /*000a*/ 	.short	(.L_5211 - .L_5210)
.L_5210:
        /*000c*/ 	.word	0x00000000
        /*0010*/ 	.short	0x0006
        /*0012*/ 	.short	0x0030
        /*0014*/ 	.byte	0x00, 0xf0, 0x21, 0x00


	//----- nvinfo : EIATTR_KPARAM_INFO
	.align		4
.L_5211:
        /*0018*/ 	.byte	0x04, 0x17
        /*001a*/ 	.short	(.L_5213 - .L_5212)
.L_5212:
        /*001c*/ 	.word	0x00000000
        /*0020*/ 	.short	0x0005
        /*0022*/ 	.short	0x0024
        /*0024*/ 	.byte	0x00, 0xf0, 0x31, 0x00


	//----- nvinfo : EIATTR_KPARAM_INFO
	.align		4
.L_5213:
        /*0028*/ 	.byte	0x04, 0x17
        /*002a*/ 	.short	(.L_5215 - .L_5214)
.L_5214:
        /*002c*/ 	.word	0x00000000
        /*0030*/ 	.short	0x0004
        /*0032*/ 	.short	0x0021
        /*0034*/ 	.byte	0x00, 0xf0, 0x05, 0x00


	//----- nvinfo : EIATTR_KPARAM_INFO
	.align		4
.L_5215:
        /*0038*/ 	.byte	0x04, 0x17
        /*003a*/ 	.short	(.L_5217 - .L_5216)
.L_5216:
        /*003c*/ 	.word	0x00000000
        /*0040*/ 	.short	0x0003
        /*0042*/ 	.short	0x0020
        /*0044*/ 	.byte	0x00, 0xf0, 0x05, 0x00


	//----- nvinfo : EIATTR_KPARAM_INFO
	.align		4
.L_5217:
        /*0048*/ 	.byte	0x04, 0x17
        /*004a*/ 	.short	(.L_5219 - .L_5218)
.L_5218:
        /*004c*/ 	.word	0x00000000
        /*0050*/ 	.short	0x0002
        /*0052*/ 	.short	0x0008
        /*0054*/ 	.byte	0x00, 0xf0, 0x61, 0x00


	//----- nvinfo : EIATTR_KPARAM_INFO
	.align		4
.L_5219:
        /*0058*/ 	.byte	0x04, 0x17
        /*005a*/ 	.short	(.L_5221 - .L_5220)
.L_5220:
        /*005c*/ 	.word	0x00000000
        /*0060*/ 	.short	0x0001
        /*0062*/ 	.short	0x0004
        /*0064*/ 	.byte	0x00, 0xf0, 0x05, 0x00


	//----- nvinfo : EIATTR_KPARAM_INFO
	.align		4
.L_5221:
        /*0068*/ 	.byte	0x04, 0x17
        /*006a*/ 	.short	(.L_5223 - .L_5222)
.L_5222:
        /*006c*/ 	.word	0x00000000
        /*0070*/ 	.short	0x0000
        /*0072*/ 	.short	0x0000
        /*0074*/ 	.byte	0x00, 0xf0, 0x11, 0x00


	//----- nvinfo : EIATTR_SPARSE_MMA_MASK
	.align		4
.L_5223:
        /*0078*/ 	.byte	0x03, 0x50
        /*007a*/ 	.short	0x0000


	//----- nvinfo : EIATTR_MAXREG_COUNT
	.align		4
        /*007c*/ 	.byte	0x03, 0x1b
        /*007e*/ 	.short	0x00ff


	//----- nvinfo : EIATTR_EXTERNS
	.align		4
        /*0080*/ 	.byte	0x04, 0x0f
        /*0082*/ 	.short	(.L_5225 - .L_5224)


	//   ....[0]....
	.align		4
.L_5224:
        /*0084*/ 	.word	index@(__assertfail)


	//----- nvinfo : EIATTR_MERCURY_ISA_VERSION
	.align		4
.L_5225:
        /*0088*/ 	.byte	0x03, 0x5f
        /*008a*/ 	.short	0x0101


	//----- nvinfo : EIATTR_VRC_CTA_INIT_COUNT
	.align		4
        /*008c*/ 	.byte	0x02, 0x4a
	.zero		1
	.zero		1


	//----- nvinfo : EIATTR_SYSCALL_OFFSETS
	.align		4
        /*0090*/ 	.byte	0x04, 0x46
        /*0092*/ 	.short	(.L_5227 - .L_5226)


	//   ....[0]....
.L_5226:
        /*0094*/ 	.word	0x00000e90


	//   ....[1]....
        /*0098*/ 	.word	0x00001d50


	//   ....[2]....
        /*009c*/ 	.word	0x00002d60


	//   ....[3]....
        /*00a0*/ 	.word	0x00003c20


	//   ....[4]....
        /*00a4*/ 	.word	0x00004b70


	//   ....[5]....
        /*00a8*/ 	.word	0x00005a40


	//   ....[6]....
        /*00ac*/ 	.word	0x00006990


	//   ....[7]....
        /*00b0*/ 	.word	0x00007860


	//   ....[8]....
        /*00b4*/ 	.word	0x00008920


	//   ....[9]....
        /*00b8*/ 	.word	0x00009760


	//   ....[10]....
        /*00bc*/ 	.word	0x0000a640


	//   ....[11]....
        /*00c0*/ 	.word	0x0000b510


	//----- nvinfo : EIATTR_EXIT_INSTR_OFFSETS
	.align		4
.L_5227:
        /*00c4*/ 	.byte	0x04, 0x1c
        /*00c6*/ 	.short	(.L_5229 - .L_5228)


	//   ....[0]....
.L_5228:
        /*00c8*/ 	.word	0x0000a8f0


	//   ....[1]....
        /*00cc*/ 	.word	0x0000aa20


	//   ....[2]....
        /*00d0*/ 	.word	0x0000aa40


	//   ....[3]....
        /*00d4*/ 	.word	0x0000aae0


	//   ....[4]....
        /*00d8*/ 	.word	0x0000ab10


	//   ....[5]....
        /*00dc*/ 	.word	0x0000ab40


	//   ....[6]....
        /*00e0*/ 	.word	0x0000abe0


	//   ....[7]....
        /*00e4*/ 	.word	0x0000ac30


	//   ....[8]....
        /*00e8*/ 	.word	0x0000ace0


	//   ....[9]....
        /*00ec*/ 	.word	0x0000ad40


	//   ....[10]....
        /*00f0*/ 	.word	0x0000ad80


	//   ....[11]....
        /*00f4*/ 	.word	0x0000ae50


	//   ....[12]....
        /*00f8*/ 	.word	0x0000afa0


	//   ....[13]....
        /*00fc*/ 	.word	0x0000b0f0


	//   ....[14]....
        /*0100*/ 	.word	0x0000b250


	//   ....[15]....
        /*0104*/ 	.word	0x0000b290


	//   ....[16]....
        /*0108*/ 	.word	0x0000b2c0


	//   ....[17]....
        /*010c*/ 	.word	0x0000b360


	//   ....[18]....
        /*0110*/ 	.word	0x0000b3b0


	//   ....[19]....
        /*0114*/ 	.word	0x0000b520


	//   ....[20]....
        /*0118*/ 	.word	0x0000b610


	//   ....[21]....
        /*011c*/ 	.word	0x0000b6c0


	//   ....[22]....
        /*0120*/ 	.word	0x0000b6f0


	//   ....[23]....
        /*0124*/ 	.word	0x0000b740


	//   ....[24]....
        /*0128*/ 	.word	0x0000b790


	//----- nvinfo : EIATTR_MAX_THREADS
	.align		4
.L_5229:
        /*012c*/ 	.byte	0x04, 0x05
        /*012e*/ 	.short	(.L_5231 - .L_5230)
.L_5230:
        /*0130*/ 	.word	0x00000080
        /*0134*/ 	.word	0x00000001
        /*0138*/ 	.word	0x00000001


	//----- nvinfo : EIATTR_CRS_STACK_SIZE
	.align		4
.L_5231:
        /*013c*/ 	.byte	0x04, 0x1e
        /*013e*/ 	.short	(.L_5233 - .L_5232)
.L_5232:
        /*0140*/ 	.word	0x00000000


	//----- nvinfo : EIATTR_CBANK_PARAM_SIZE
	.align		4
.L_5233:
        /*0144*/ 	.byte	0x03, 0x19
        /*0146*/ 	.short	0x0038


	//----- nvinfo : EIATTR_PARAM_CBANK
	.align		4
        /*0148*/ 	.byte	0x04, 0x0a
        /*014a*/ 	.short	(.L_5235 - .L_5234)
	.align		4
.L_5234:
        /*014c*/ 	.word	index@(.nv.constant0._ZN2at6native27unrolled_elementwise_kernelINS0_13BinaryFunctorIhhhZZZNS0_18lshift_kernel_cudaERNS_18TensorIteratorBaseEENKUlvE_clEvENKUlvE_clEvEUlhhE_EESt5arrayIPcLm3EELi4E23TrivialOffsetCalculatorILi2EjESC_ILi1EjENS0_6memory12LoadWithCastILi2EEENSF_13StoreWithCastILi1EEEEEviT_T0_T2_T3_T4_T5_)
        /*0150*/ 	.short	0x0380
        /*0152*/ 	.short	0x0038


	//----- nvinfo : EIATTR_SW_WAR
	.align		4
.L_5235:
        /*0154*/ 	.byte	0x04, 0x36
        /*0156*/ 	.short	(.L_5237 - .L_5236)
.L_5236:
        /*0158*/ 	.word	0x00000008
.L_5237:


//--------------------- .nv.info._ZN2at6native18elementwise_kernelILi128ELi4EZNS0_22gpu_kernel_impl_nocastINS0_13BinaryFunctorIhhhZZZNS0_18lshift_kernel_cudaERNS_18TensorIteratorBaseEENKUlvE_clEvENKUlvE_clEvEUlhhE_EEEEvS5_RKT_EUliE_EEviT1_ --------------------------
	.section	.nv.info._ZN2at6native18elementwise_kernelILi128ELi4EZNS0_22gpu_kernel_impl_nocastINS0_13BinaryFunctorIhhhZZZNS0_18lshift_kernel_cudaERNS_18TensorIteratorBaseEENKUlvE_clEvENKUlvE_clEvEUlhhE_EEEEvS5_RKT_EUliE_EEviT1_,"",@"SHT_CUDA_INFO"
	.sectionflags	@""
	.align	4


	//----- nvinfo : EIATTR_CUDA_API_VERSION
	.align		4
        /*0000*/ 	.byte	0x04, 0x37
        /*0002*/ 	.short	(.L_5239 - .L_5238)
.L_5238:
        /*0004*/ 	.word	0x00000082


	//----- nvinfo : EIATTR_KPARAM_INFO
	.align		4
.L_5239:
        /*0008*/ 	.byte	0x04, 0x17
        /*000a*/ 	.short	(.L_5241 - .L_5240)
.L_5240:
        /*000c*/ 	.word	0x00000000
        /*0010*/ 	.short	0x0001
        /*0012*/ 	.short	0x0008
        /*0014*/ 	.byte	0x00, 0xf0, 0x21, 0x0a


	//----- nvinfo : EIATTR_KPARAM_INFO
	.align		4
.L_5241:
        /*0018*/ 	.byte	0x04, 0x17
        /*001a*/ 	.short	(.L_5243 - .L_5242)
.L_5242:
        /*001c*/ 	.word	0x00000000
        /*0020*/ 	.short	0x0000
        /*0022*/ 	.short	0x0000
        /*0024*/ 	.byte	0x00, 0xf0, 0x11, 0x00


	//----- nvinfo : EIATTR_SPARSE_MMA_MASK
	.align		4
.L_5243:
        /*0028*/ 	.byte	0x03, 0x50
        /*002a*/ 	.short	0x0000


	//----- nvinfo : EIATTR_MAXREG_COUNT
	.align		4
        /*002c*/ 	.byte	0x03, 0x1b
        /*002e*/ 	.short	0x0080


	//----- nvinfo : EIATTR_MERCURY_ISA_VERSION
	.align		4
        /*0030*/ 	.byte	0x03, 0x5f
        /*0032*/ 	.short	0x0101


	//----- nvinfo : EIATTR_VRC_CTA_INIT_COUNT
	.align		4
        /*0034*/ 	.byte	0x02, 0x4a
	.zero		1
	.zero		1


	//----- nvinfo : EIATTR_EXIT_INSTR_OFFSETS
	.align		4
        /*0038*/ 	.byte	0x04, 0x1c
        /*003a*/ 	.short	(.L_5245 - .L_5244)


	//   ....[0]....
.L_5244:
        /*003c*/ 	.word	0x00000360


	//   ....[1]....
        /*0040*/ 	.word	0x00000400


	//   ....[2]....
        /*0044*/ 	.word	0x00004940


	//   ....[3]....
        /*0048*/ 	.word	0x00005ff0


	//----- nvinfo : EIATTR_MAX_THREADS
	.align		4
.L_5245:
        /*004c*/ 	.byte	0x04, 0x05
        /*004e*/ 	.short	(.L_5247 - .L_5246)
.L_5246:
        /*0050*/ 	.word	0x00000080
        /*0054*/ 	.word	0x00000001
        /*0058*/ 	.word	0x00000001


	//----- nvinfo : EIATTR_CRS_STACK_SIZE
	.align		4
.L_5247:
        /*005c*/ 	.byte	0x04, 0x1e
        /*005e*/ 	.short	(.L_5249 - .L_5248)
.L_5248:
        /*0060*/ 	.word	0x00000000


	//----- nvinfo : EIATTR_CBANK_PARAM_SIZE
	.align		4
.L_5249:
        /*0064*/ 	.byte	0x03, 0x19
        /*0066*/ 	.short	0x0290


	//----- nvinfo : EIATTR_PARAM_CBANK
	.align		4
        /*0068*/ 	.byte	0x04, 0x0a
        /*006a*/ 	.short	(.L_5251 - .L_5250)
	.align		4
.L_5250:
        /*006c*/ 	.word	index@(.nv.constant0._ZN2at6native18elementwise_kernelILi128ELi4EZNS0_22gpu_kernel_impl_nocastINS0_13BinaryFunctorIhhhZZZNS0_18lshift_kernel_cudaERNS_18TensorIteratorBaseEENKUlvE_clEvENKUlvE_clEvEUlhhE_EEEEvS5_RKT_EUliE_EEviT1_)
        /*0070*/ 	.short	0x0380
        /*0072*/ 	.short	0x0290


	//----- nvinfo : EIATTR_SW_WAR
	.align		4
.L_5251:
        /*0074*/ 	.byte	0x04, 0x36
        /*0076*/ 	.short	(.L_5253 - .L_5252)
.L_5252:
        /*0078*/ 	.word	0x00000008
.L_5253:


//--------------------- .nv.info._ZN2at6native27unrolled_elementwise_kernelINS0_13BinaryFunctorIhhhZZZNS0_18lshift_kernel_cudaERNS_18TensorIteratorBaseEENKUlvE_clEvENKUlvE_clEvEUlhhE_EESt5arrayIPcLm3EELi4E23TrivialOffsetCalculatorILi2EjESC_ILi1EjENS0_6memory15LoadWithoutCastENSF_16StoreWithoutCastEEEviT_T0_T2_T3_T4_T5_ --------------------------
	.section	.nv.info._ZN2at6native27unrolled_elementwise_kernelINS0_13BinaryFunctorIhhhZZZNS0_18lshift_kernel_cudaERNS_18TensorIteratorBaseEENKUlvE_clEvENKUlvE_clEvEUlhhE_EESt5arrayIPcLm3EELi4E23TrivialOffsetCalculatorILi2EjESC_ILi1EjENS0_6memory15LoadWithoutCastENSF_16StoreWithoutCastEEEviT_T0_T2_T3_T4_T5_,"",@"SHT_CUDA_INFO"
	.sectionflags	@""
	.align	4


	//----- nvinfo : EIATTR_CUDA_API_VERSION
	.align		4
        /*0000*/ 	.byte	0x04, 0x37
        /*0002*/ 	.short	(.L_5255 - .L_5254)
.L_5254:
        /*0004*/ 	.word	0x00000082


	//----- nvinfo : EIATTR_KPARAM_INFO
	.align		4
.L_5255:
        /*0008*/ 	.byte	0x04, 0x17
        /*000a*/ 	.short	(.L_5257 - .L_5256)
.L_5256:
        /*000c*/ 	.word	0x00000000
        /*0010*/ 	.short	0x0006
        /*0012*/ 	.short	0x0023
        /*0014*/ 	.byte	0x00, 0xf0, 0x05, 0x00


	//----- nvinfo : EIATTR_KPARAM_INFO
	.align		4
.L_5257:
        /*0018*/ 	.byte	0x04, 0x17
        /*001a*/ 	.short	(.L_5259 - .L_5258)
.L_5258:
        /*001c*/ 	.word	0x00000000
        /*0020*/ 	.short	0x0005
        /*0022*/ 	.short	0x0022
        /*0024*/ 	.byte	0x00, 0xf0, 0x05, 0x00


	//----- nvinfo : EIATTR_KPARAM_INFO
	.align		4
.L_5259:
        /*0028*/ 	.byte	0x04, 0x17
        /*002a*/ 	.short	(.L_5261 - .L_5260)
.L_5260:
        /*002c*/ 	.word	0x00000000
        /*0030*/ 	.short	0x0004
        /*0032*/ 	.short	0x0021
        /*0034*/ 	.byte	0x00, 0xf0, 0x05, 0x00


	//----- nvinfo : EIATTR_KPARAM_INFO
	.align		4
.L_5261:
        /*0038*/ 	.byte	0x04, 0x17
        /*003a*/ 	.short	(.L_5263 - .L_5262)
.L_5262:
        /*003c*/ 	.word	0x00000000
        /*0040*/ 	.short	0x0003
        /*0042*/ 	.short	0x0020
        /*0044*/ 	.byte	0x00, 0xf0, 0x05, 0x00


	//----- nvinfo : EIATTR_KPARAM_INFO
	.align		4
.L_5263:
        /*0048*/ 	.byte	0x04, 0x17
        /*004a*/ 	.short	(.L_5265 - .L_5264)
.L_5264:
        /*004c*/ 	.word	0x00000000
        /*0050*/ 	.short	0x0002
        /*0052*/ 	.short	0x0008
        /*0054*/ 	.byte	0x00, 0xf0, 0x61, 0x00


	//----- nvinfo : EIATTR_KPARAM_INFO
	.align		4
.L_5265:
        /*0058*/ 	.byte	0x04, 0x17
        /*005a*/ 	.short	(.L_5267 - .L_5266)
.L_5266:
        /*005c*/ 	.word	0x00000000
        /*0060*/ 	.short	0x0001
        /*0062*/ 	.short	0x0004
        /*0064*/ 	.byte	0x00, 0xf0, 0x05, 0x00


	//----- nvinfo : EIATTR_KPARAM_INFO
	.align		4
.L_5267:
        /*0068*/ 	.byte	0x04, 0x17
        /*006a*/ 	.short	(.L_5269 - .L_5268)
.L_5268:
        /*006c*/ 	.word	0x00000000
        /*0070*/ 	.short	0x0000
        /*0072*/ 	.short	0x0000
        /*0074*/ 	.byte	0x00, 0xf0, 0x11, 0x00


	//----- nvinfo : EIATTR_SPARSE_MMA_MASK
	.align		4
.L_5269:
        /*0078*/ 	.byte	0x03, 0x50
        /*007a*/ 	.short	0x0000


	//----- nvinfo : EIATTR_MAXREG_COUNT
	.align		4
        /*007c*/ 	.byte	0x03, 0x1b
        /*007e*/ 	.short	0x00ff


	//----- nvinfo : EIATTR_MERCURY_ISA_VERSION
	.align		4
        /*0080*/ 	.byte	0x03, 0x5f
        /*0082*/ 	.short	0x0101


	//----- nvinfo : EIATTR_VRC_CTA_INIT_COUNT
	.align		4
        /*0084*/ 	.byte	0x02, 0x4a
	.zero		1
	.zero		1


	//----- nvinfo : EIATTR_EXIT_INSTR_OFFSETS
	.align		4
        /*0088*/ 	.byte	0x04, 0x1c
        /*008a*/ 	.short	(.L_5271 - .L_5270)


	//   ....[0]....
.L_5270:
        /*008c*/ 	.word	0x00000670


	//   ....[1]....
        /*0090*/ 	.word	0x00000720


	//----- nvinfo : EIATTR_MAX_THREADS
	.align		4
.L_5271:
        /*0094*/ 	.byte	0x04, 0x05
        /*0096*/ 	.short	(.L_5273 - .L_5272)
.L_5272:
        /*0098*/ 	.word	0x00000080
        /*009c*/ 	.word	0x00000001
        /*00a0*/ 	.word	0x00000001


	//----- nvinfo : EIATTR_CRS_STACK_SIZE
	.align		4
.L_5273:
        /*00a4*/ 	.byte	0x04, 0x1e
        /*00a6*/ 	.short	(.L_5275 - .L_5274)
.L_5274:
        /*00a8*/ 	.word	0x00000000


	//----- nvinfo : EIATTR_CBANK_PARAM_SIZE
	.align		4
.L_5275:
        /*00ac*/ 	.byte	0x03, 0x19
        /*00ae*/ 	.short	0x0024


	//----- nvinfo : EIATTR_PARAM_CBANK
	.align		4
        /*00b0*/ 	.byte	0x04, 0x0a
        /*00b2*/ 	.short	(.L_5277 - .L_5276)
	.align		4
.L_5276:
        /*00b4*/ 	.word	index@(.nv.constant0._ZN2at6native27unrolled_elementwise_kernelINS0_13BinaryFunctorIhhhZZZNS0_18lshift_kernel_cudaERNS_18TensorIteratorBaseEENKUlvE_clEvENKUlvE_clEvEUlhhE_EESt5arrayIPcLm3EELi4E23TrivialOffsetCalculatorILi2EjESC_ILi1EjENS0_6memory15LoadWithoutCastENSF_16StoreWithoutCastEEEviT_T0_T2_T3_T4_T5_)
        /*00b8*/ 	.short	0x0380
        /*00ba*/ 	.short	0x0024


	//----- nvinfo : EIATTR_SW_WAR
	.align		4
.L_5277:
        /*00bc*/ 	.byte	0x04, 0x36
        /*00be*/ 	.short	(.L_5279 - .L_5278)
.L_5278:
        /*00c0*/ 	.word	0x00000008
.L_5279:


//--------------------- .nv.info._ZN2at6native29vectorized_elementwise_kernelILi2ENS0_13BinaryFunctorIhhhZZZNS0_18lshift_kernel_cudaERNS_18TensorIteratorBaseEENKUlvE_clEvENKUlvE_clEvEUlhhE_EESt5arrayIPcLm3EEEEviT0_T1_ --------------------------
	.section	.nv.info._ZN2at6native29vectorized_elementwise_kernelILi2ENS0_13BinaryFunctorIhhhZZZNS0_18lshift_kernel_cudaERNS_18TensorIteratorBaseEENKUlvE_clEvENKUlvE_clEvEUlhhE_EESt5arrayIPcLm3EEEEviT0_T1_,"",@"SHT_CUDA_INFO"
	.sectionflags	@""
	.align	4


	//----- nvinfo : EIATTR_CUDA_API_VERSION
	.align		4
        /*0000*/ 	.byte	0x04, 0x37
        /*0002*/ 	.short	(.L_5281 - .L_5280)
.L_5280:
        /*0004*/ 	.word	0x00000082


	//----- nvinfo : EIATTR_KPARAM_INFO
	.align		4
.L_5281:
        /*0008*/ 	.byte	0x04, 0x17
        /*000a*/ 	.short	(.L_5283 - .L_5282)
.L_5282:
        /*000c*/ 	.word	0x00000000
        /*0010*/ 	.short	0x0002
        /*0012*/ 	.short	0x0008
        /*0014*/ 	.byte	0x00, 0xf0, 0x61, 0x00


	//----- nvinfo : EIATTR_KPARAM_INFO
	.align		4
.L_5283:
        /*0018*/ 	.byte	0x04, 0x17
        /*001a*/ 	.short	(.L_5285 - .L_5284)
.L_5284:
        /*001c*/ 	.word	0x00000000
        /*0020*/ 	.short	0x0001
        /*0022*/ 	.short	0x0004
        /*0024*/ 	.byte	0x00, 0xf0, 0x05, 0x00


	//----- nvinfo : EIATTR_KPARAM_INFO
	.align		4
.L_5285:
        /*0028*/ 	.byte	0x04, 0x17
        /*002a*/ 	.short	(.L_5287 - .L_5286)
.L_5286:
        /*002c*/ 	.word	0x00000000
        /*0030*/ 	.short	0x0000
        /*0032*/ 	.short	0x0000
        /*0034*/ 	.byte	0x00, 0xf0, 0x11, 0x00


	//----- nvinfo : EIATTR_SPARSE_MMA_MASK
	.align		4
.L_5287:
        /*0038*/ 	.byte	0x03, 0x50
        /*003a*/ 	.short	0x0000


	//----- nvinfo : EIATTR_MAXREG_COUNT
	.align		4
        /*003c*/ 	.byte	0x03, 0x1b
        /*003e*/ 	.short	0x00ff


	//----- nvinfo : EIATTR_MERCURY_ISA_VERSION
	.align		4
        /*0040*/ 	.byte	0x03, 0x5f
        /*0042*/ 	.short	0x0101


	//----- nvinfo : EIATTR_VRC_CTA_INIT_COUNT
	.align		4
        /*0044*/ 	.byte	0x02, 0x4a
	.zero		1
	.zero		1


	//----- nvinfo : EIATTR_EXIT_INSTR_OFFSETS
	.align		4
        /*0048*/ 	.byte	0x04, 0x1c
        /*004a*/ 	.short	(.L_5289 - .L_5288)


	//   ....[0]....
.L_5288:
        /*004c*/ 	.word	0x00000e40


	//   ....[1]....
        /*0050*/ 	.word	0x00000ea0


	//   ....[2]....
        /*0054*/ 	.word	0x00001350


	//----- nvinfo : EIATTR_MAX_THREADS
	.align		4
.L_5289:
        /*0058*/ 	.byte	0x04, 0x05
        /*005a*/ 	.short	(.L_5291 - .L_5290)
.L_5290:
        /*005c*/ 	.word	0x00000080
        /*0060*/ 	.word	0x00000001
        /*0064*/ 	.word	0x00000001


	//----- nvinfo : EIATTR_CRS_STACK_SIZE
	.align		4
.L_5291:
        /*0068*/ 	.byte	0x04, 0x1e
        /*006a*/ 	.short	(.L_5293 - .L_5292)
.L_5292:
        /*006c*/ 	.word	0x00000000


	//----- nvinfo : EIATTR_CBANK_PARAM_SIZE
	.align		4
.L_5293:
        /*0070*/ 	.byte	0x03, 0x19
        /*0072*/ 	.short	0x0020


	//----- nvinfo : EIATTR_PARAM_CBANK
	.align		4
        /*0074*/ 	.byte	0x04, 0x0a
        /*0076*/ 	.short	(.L_5295 - .L_5294)
	.align		4
.L_5294:
        /*0078*/ 	.word	index@(.nv.constant0._ZN2at6native29vectorized_elementwise_kernelILi2ENS0_13BinaryFunctorIhhhZZZNS0_18lshift_kernel_cudaERNS_18TensorIteratorBaseEENKUlvE_clEvENKUlvE_clEvEUlhhE_EESt5arrayIPcLm3EEEEviT0_T1_)
        /*007c*/ 	.short	0x0380
        /*007e*/ 	.short	0x0020


	//----- nvinfo : EIATTR_SW_WAR
	.align		4
.L_5295:
        /*0080*/ 	.byte	0x04, 0x36
        /*0082*/ 	.short	(.L_5297 - .L_5296)
.L_5296:
        /*0084*/ 	.word	0x00000008
.L_5297:


//--------------------- .nv.info._ZN2at6native29vectorized_elementwise_kernelILi4ENS0_13BinaryFunctorIhhhZZZNS0_18lshift_kernel_cudaERNS_18TensorIteratorBaseEENKUlvE_clEvENKUlvE_clEvEUlhhE_EESt5arrayIPcLm3EEEEviT0_T1_ --------------------------
	.section	.nv.info._ZN2at6native29vectorized_elementwise_kernelILi4ENS0_13BinaryFunctorIhhhZZZNS0_18lshift_kernel_cudaERNS_18TensorIteratorBaseEENKUlvE_clEvENKUlvE_clEvEUlhhE_EESt5arrayIPcLm3EEEEviT0_T1_,"",@"SHT_CUDA_INFO"
	.sectionflags	@""
	.align	4


	//----- nvinfo : EIATTR_CUDA_API_VERSION
	.align		4
        /*0000*/ 	.byte	0x04, 0x37
        /*0002*/ 	.short	(.L_5299 - .L_5298)
.L_5298:
        /*0004*/ 	.word	0x00000082


	//----- nvinfo : EIATTR_KPARAM_INFO
	.align		4
.L_5299:
        /*0008*/ 	.byte	0x04, 0x17
        /*000a*/ 	.short	(.L_5301 - .L_5300)
.L_5300:
        /*000c*/ 	.word	0x00000000
        /*0010*/ 	.short	0x0002
        /*0012*/ 	.short	0x0008
        /*0014*/ 	.byte	0x00, 0xf0, 0x61, 0x00


	//----- nvinfo : EIATTR_KPARAM_INFO
	.align		4
.L_5301:
        /*0018*/ 	.byte	0x04, 0x17
        /*001a*/ 	.short	(.L_5303 - .L_5302)
.L_5302:
        /*001c*/ 	.word	0x00000000
        /*0020*/ 	.short	0x0001
        /*0022*/ 	.short	0x0004
        /*0024*/ 	.byte	0x00, 0xf0, 0x05, 0x00


	//----- nvinfo : EIATTR_KPARAM_INFO
	.align		4
.L_5303:
        /*0028*/ 	.byte	0x04, 0x17
        /*002a*/ 	.short	(.L_5305 - .L_5304)
.L_5304:
        /*002c*/ 	.word	0x00000000
        /*0030*/ 	.short	0x0000
        /*0032*/ 	.short	0x0000
        /*0034*/ 	.byte	0x00, 0xf0, 0x11, 0x00


	//----- nvinfo : EIATTR_SPARSE_MMA_MASK
	.align		4
.L_5305:
        /*0038*/ 	.byte	0x03, 0x50
        /*003a*/ 	.short	0x0000


	//----- nvinfo : EIATTR_MAXREG_COUNT
	.align		4
        /*003c*/ 	.byte	0x03, 0x1b
        /*003e*/ 	.short	0x00ff


	//----- nvinfo : EIATTR_MERCURY_ISA_VERSION
	.align		4
        /*0040*/ 	.byte	0x03, 0x5f
        /*0042*/ 	.short	0x0101


	//----- nvinfo : EIATTR_VRC_CTA_INIT_COUNT
	.align		4
        /*0044*/ 	.byte	0x02, 0x4a
	.zero		1
	.zero		1


	//----- nvinfo : EIATTR_EXIT_INSTR_OFFSETS
	.align		4
        /*0048*/ 	.byte	0x04, 0x1c
        /*004a*/ 	.short	(.L_5307 - .L_5306)


	//   ....[0]....
.L_5306:
        /*004c*/ 	.word	0x00000e40


	//   ....[1]....
        /*0050*/ 	.word	0x00000ea0


	//   ....[2]....
        /*0054*/ 	.word	0x00001390


	//----- nvinfo : EIATTR_MAX_THREADS
	.align		4
.L_5307:
        /*0058*/ 	.byte	0x04, 0x05
        /*005a*/ 	.short	(.L_5309 - .L_5308)
.L_5308:
        /*005c*/ 	.word	0x00000080
        /*0060*/ 	.word	0x00000001
        /*0064*/ 	.word	0x00000001


	//----- nvinfo : EIATTR_CRS_STACK_SIZE
	.align		4
.L_5309:
        /*0068*/ 	.byte	0x04, 0x1e
        /*006a*/ 	.short	(.L_5311 - .L_5310)
.L_5310:
        /*006c*/ 	.word	0x00000000


	//----- nvinfo : EIATTR_CBANK_PARAM_SIZE
	.align		4
.L_5311:
        /*0070*/ 	.byte	0x03, 0x19
        /*0072*/ 	.short	0x0020


	//----- nvinfo : EIATTR_PARAM_CBANK
	.align		4
        /*0074*/ 	.byte	0x04, 0x0a
        /*0076*/ 	.short	(.L_5313 - .L_5312)
	.align		4
.L_5312:
        /*0078*/ 	.word	index@(.nv.constant0._ZN2at6native29vectorized_elementwise_kernelILi4ENS0_13BinaryFunctorIhhhZZZNS0_18lshift_kernel_cudaERNS_18TensorIteratorBaseEENKUlvE_clEvENKUlvE_clEvEUlhhE_EESt5arrayIPcLm3EEEEviT0_T1_)
        /*007c*/ 	.short	0x0380
        /*007e*/ 	.short	0x0020


	//----- nvinfo : EIATTR_SW_WAR
	.align		4
.L_5313:
        /*0080*/ 	.byte	0x04, 0x36
        /*0082*/ 	.short	(.L_5315 - .L_5314)
.L_5314:
        /*0084*/ 	.word	0x00000008
.L_5315:


//--------------------- .nv.info._ZN2at6native29vectorized_elementwise_kernelILi8ENS0_13BinaryFunctorIhhhZZZNS0_18lshift_kernel_cudaERNS_18TensorIteratorBaseEENKUlvE_clEvENKUlvE_clEvEUlhhE_EESt5arrayIPcLm3EEEEviT0_T1_ --------------------------
	.section	.nv.info._ZN2at6native29vectorized_elementwise_kernelILi8ENS0_13BinaryFunctorIhhhZZZNS0_18lshift_kernel_cudaERNS_18TensorIteratorBaseEENKUlvE_clEvENKUlvE_clEvEUlhhE_EESt5arrayIPcLm3EEEEviT0_T1_,"",@"SHT_CUDA_INFO"
	.sectionflags	@""
	.align	4


	//----- nvinfo : EIATTR_CUDA_API_VERSION
	.align		4
        /*0000*/ 	.byte	0x04, 0x37
        /*0002*/ 	.short	(.L_5317 - .L_5316)
.L_5316:
        /*0004*/ 	.word	0x00000082


	//----- nvinfo : EIATTR_KPARAM_INFO
	.align		4
.L_5317:
        /*0008*/ 	.byte	0x04, 0x17
        /*000a*/ 	.short	(.L_5319 - .L_5318)
.L_5318:
        /*000c*/ 	.word	0x00000000
        /*0010*/ 	.short	0x0002
        /*0012*/ 	.short	0x0008
        /*0014*/ 	.byte	0x00, 0xf0, 0x61, 0x00


	//----- nvinfo : EIATTR_KPARAM_INFO
	.align		4
.L_5319:
        /*0018*/ 	.byte	0x04, 0x17
        /*001a*/ 	.short	(.L_5321 - .L_5320)
.L_5320:
        /*001c*/ 	.word	0x00000000
        /*0020*/ 	.short	0x0001
        /*0022*/ 	.short	0x0004
        /*0024*/ 	.byte	0x00, 0xf0, 0x05, 0x00


	//----- nvinfo : EIATTR_KPARAM_INFO
	.align		4
.L_5321:
        /*0028*/ 	.byte	0x04, 0x17
        /*002a*/ 	.short	(.L_5323 - .L_5322)
.L_5322:
        /*002c*/ 	.word	0x00000000
        /*0030*/ 	.short	0x0000
        /*0032*/ 	.short	0x0000
        /*0034*/ 	.byte	0x00, 0xf0, 0x11, 0x00


	//----- nvinfo : EIATTR_SPARSE_MMA_MASK
	.align		4
.L_5323:
        /*0038*/ 	.byte	0x03, 0x50
        /*003a*/ 	.short	0x0000


	//----- nvinfo : EIATTR_MAXREG_COUNT
	.align		4
        /*003c*/ 	.byte	0x03, 0x1b
        /*003e*/ 	.short	0x00ff


	//----- nvinfo : EIATTR_MERCURY_ISA_VERSION
	.align		4
        /*0040*/ 	.byte	0x03, 0x5f
        /*0042*/ 	.short	0x0101


	//----- nvinfo : EIATTR_VRC_CTA_INIT_COUNT
	.align		4
        /*0044*/ 	.byte	0x02, 0x4a
	.zero		1
	.zero		1


	//----- nvinfo : EIATTR_EXIT_INSTR_OFFSETS
	.align		4
        /*0048*/ 	.byte	0x04, 0x1c
        /*004a*/ 	.short	(.L_5325 - .L_5324)


	//   ....[0]....
.L_5324:
        /*004c*/ 	.word	0x00000010


	//----- nvinfo : EIATTR_MAX_THREADS
	.align		4
.L_5325:
        /*0050*/ 	.byte	0x04, 0x05
        /*0052*/ 	.short	(.L_5327 - .L_5326)
.L_5326:
        /*0054*/ 	.word	0x00000080
        /*0058*/ 	.word	0x00000001
        /*005c*/ 	.word	0x00000001


	//----- nvinfo : EIATTR_CBANK_PARAM_SIZE
	.align		4
.L_5327:
        /*0060*/ 	.byte	0x03, 0x19
        /*0062*/ 	.short	0x0020


	//----- nvinfo : EIATTR_PARAM_CBANK
	.align		4
        /*0064*/ 	.byte	0x04, 0x0a
        /*0066*/ 	.short	(.L_5329 - .L_5328)
	.align		4
.L_5328:
        /*0068*/ 	.word	index@(.nv.constant0._ZN2at6native29vectorized_elementwise_kernelILi8ENS0_13BinaryFunctorIhhhZZZNS0_18lshift_kernel_cudaERNS_18TensorIteratorBaseEENKUlvE_clEvENKUlvE_clEvEUlhhE_EESt5arrayIPcLm3EEEEviT0_T1_)
        /*006c*/ 	.short	0x0380
        /*006e*/ 	.short	0x0020


	//----- nvinfo : EIATTR_SW_WAR
	.align		4
.L_5329:
        /*0070*/ 	.byte	0x04, 0x36
        /*0072*/ 	.short	(.L_5331 - .L_5330)
.L_5330:
        /*0074*/ 	.word	0x00000008
.L_5331:


//--------------------- .nv.info._ZN2at6native18elementwise_kernelILi128ELi4EZNS0_15gpu_kernel_implINS0_13BUnaryFunctorIhhhZZZNS0_18lshift_kernel_cudaERNS_18TensorIteratorBaseEENKUlvE_clEvENKUlvE_clEvEUlhhE_EEEEvS5_RKT_EUliE_EEviT1_ --------------------------
	.section	.nv.info._ZN2at6native18elementwise_kernelILi128ELi4EZNS0_15gpu_kernel_implINS0_13BUnaryFunctorIhhhZZZNS0_18lshift_kernel_cudaERNS_18TensorIteratorBaseEENKUlvE_clEvENKUlvE_clEvEUlhhE_EEEEvS5_RKT_EUliE_EEviT1_,"",@"SHT_CUDA_INFO"
	.sectionflags	@""
	.align	4


	//----- nvinfo : EIATTR_CUDA_API_VERSION
	.align		4
        /*0000*/ 	.byte	0x04, 0x37
        /*0002*/ 	.short	(.L_5333 - .L_5332)
.L_5332:
        /*0004*/ 	.word	0x00000082


	//----- nvinfo : EIATTR_KPARAM_INFO
	.align		4
.L_5333:
        /*0008*/ 	.byte	0x04, 0x17
        /*000a*/ 	.short	(.L_5335 - .L_5334)
.L_5334:
        /*000c*/ 	.word	0x00000000
        /*0010*/ 	.short	0x0001
        /*0012*/ 	.short	0x0008
        /*0014*/ 	.byte	0x00, 0xf0, 0x61, 0x08


	//----- nvinfo : EIATTR_KPARAM_INFO
	.align		4
.L_5335:
        /*0018*/ 	.byte	0x04, 0x17
        /*001a*/ 	.short	(.L_5337 - .L_5336)
.L_5336:
        /*001c*/ 	.word	0x00000000
        /*0020*/ 	.short	0x0000
        /*0022*/ 	.short	0x0000
        /*0024*/ 	.byte	0x00, 0xf0, 0x11, 0x00


	//----- nvinfo : EIATTR_SPARSE_MMA_MASK
	.align		4
.L_5337:
        /*0028*/ 	.byte	0x03, 0x50
        /*002a*/ 	.short	0x0000


	//----- nvinfo : EIATTR_MAXREG_COUNT
	.align		4
        /*002c*/ 	.byte	0x03, 0x1b
        /*002e*/ 	.short	0x0080


	//----- nvinfo : EIATTR_EXTERNS
	.align		4
        /*0030*/ 	.byte	0x04, 0x0f
        /*0032*/ 	.short	(.L_5339 - .L_5338)


	//   ....[0]....
	.align		4
.L_5338:
        /*0034*/ 	.word	index@(__assertfail)


	//----- nvinfo : EIATTR_MERCURY_ISA_VERSION
	.align		4
.L_5339:
        /*0038*/ 	.byte	0x03, 0x5f
        /*003a*/ 	.short	0x0101


	//----- nvinfo : EIATTR_VRC_CTA_INIT_COUNT
	.align		4
        /*003c*/ 	.byte	0x02, 0x4a
	.zero		1
	.zero		1


	//----- nvinfo : EIATTR_SYSCALL_OFFSETS
	.align		4
        /*0040*/ 	.byte	0x04, 0x46
        /*0042*/ 	.short	(.L_5341 - .L_5340)


	//   ....[0]....
.L_5340:
        /*0044*/ 	.word	0x00002170


	//   ....[1]....
        /*0048*/ 	.word	0x00002fc0


	//   ....[2]....
        /*004c*/ 	.word	0x000052e0


	//   ....[3]....
        /*0050*/ 	.word	0x00005f80


	//   ....[4]....
        /*0054*/ 	.word	0x00008380


	//   ....[5]....
        /*0058*/ 	.word	0x00009020


	//   ....[6]....
        /*005c*/ 	.word	0x0000b430


	//   ....[7]....
        /*0060*/ 	.word	0x0000c090


	//----- nvinfo : EIATTR_EXIT_INSTR_OFFSETS
	.align		4
.L_5341:
        /*0064*/ 	.byte	0x04, 0x1c
        /*0066*/ 	.short	(.L_5343 - .L_5342)


	//   ....[0]....
.L_5342:
        /*0068*/ 	.word	0x000092e0


	//   ....[1]....
        /*006c*/ 	.word	0x0000b590


	//   ....[2]....
        /*0070*/ 	.word	0x0000b5b0


	//   ....[3]....
        /*0074*/ 	.word	0x0000b650


	//   ....[4]....
        /*0078*/ 	.word	0x0000b680


	//   ....[5]....
        /*007c*/ 	.word	0x0000b6b0


	//   ....[6]....
        /*0080*/ 	.word	0x0000b750


	//   ....[7]....
        /*0084*/ 	.word	0x0000b7a0


	//   ....[8]....
        /*0088*/ 	.word	0x0000b850


	//   ....[9]....
        /*008c*/ 	.word	0x0000b8b0


	//   ....[10]....
        /*0090*/ 	.word	0x0000b8f0


	//   ....[11]....
        /*0094*/ 	.word	0x0000b9c0


	//   ....[12]....
        /*0098*/ 	.word	0x0000bb10


	//   ....[13]....
        /*009c*/ 	.word	0x0000bc60


	//   ....[14]....
        /*00a0*/ 	.word	0x0000bdd0


	//   ....[15]....
        /*00a4*/ 	.word	0x0000be10


	//   ....[16]....
        /*00a8*/ 	.word	0x0000be40


	//   ....[17]....
        /*00ac*/ 	.word	0x0000bee0


	//   ....[18]....
        /*00b0*/ 	.word	0x0000bf30


	//   ....[19]....
        /*00b4*/ 	.word	0x0000c0a0


	//   ....[20]....
        /*00b8*/ 	.word	0x0000c190


	//   ....[21]....
        /*00bc*/ 	.word	0x0000c240


	//   ....[22]....
        /*00c0*/ 	.word	0x0000c270


	//   ....[23]....
        /*00c4*/ 	.word	0x0000c2c0


	//   ....[24]....
        /*00c8*/ 	.word	0x0000c310


	//----- nvinfo : EIATTR_MAX_THREADS
	.align		4
.L_5343:
        /*00cc*/ 	.byte	0x04, 0x05
        /*00ce*/ 	.short	(.L_5345 - .L_5344)
.L_5344:
        /*00d0*/ 	.word	0x00000080
        /*00d4*/ 	.word	0x00000001
        /*00d8*/ 	.word	0x00000001


	//----- nvinfo : EIATTR_CRS_STACK_SIZE
	.align		4
.L_5345:
        /*00dc*/ 	.byte	0x04, 0x1e
        /*00de*/ 	.short	(.L_5347 - .L_5346)
.L_5346:
        /*00e0*/ 	.word	0x00000000


	//----- nvinfo : EIATTR_CBANK_PARAM_SIZE
	.align		4
.L_5347:
        /*00e4*/ 	.byte	0x03, 0x19
        /*00e6*/ 	.short	0x0220


	//----- nvinfo : EIATTR_PARAM_CBANK
	.align		4
        /*00e8*/ 	.byte	0x04, 0x0a
        /*00ea*/ 	.short	(.L_5349 - .L_5348)
	.align		4
.L_5348:
        /*00ec*/ 	.word	index@(.nv.constant0._ZN2at6native18elementwise_kernelILi128ELi4EZNS0_15gpu_kernel_implINS0_13BUnaryFunctorIhhhZZZNS0_18lshift_kernel_cudaERNS_18TensorIteratorBaseEENKUlvE_clEvENKUlvE_clEvEUlhhE_EEEEvS5_RKT_EUliE_EEviT1_)
        /*00f0*/ 	.short	0x0380
        /*00f2*/ 	.short	0x0220


	//----- nvinfo : EIATTR_SW_WAR
	.align		4
.L_5349:
        /*00f4*/ 	.byte	0x04, 0x36
        /*00f6*/ 	.short	(.L_5351 - .L_5350)
.L_5350:
        /*00f8*/ 	.word	0x00000008
.L_5351:


//--------------------- .nv.info._ZN2at6native27unrolled_elementwise_kernelINS0_13BUnaryFunctorIhhhZZZNS0_18lshift_kernel_cudaERNS_18TensorIteratorBaseEENKUlvE_clEvENKUlvE_clEvEUlhhE_EESt5arrayIPcLm2EELi4E23TrivialOffsetCalculatorILi1EjESD_NS0_6memory12LoadWithCastILi1EEENSE_13StoreWithCastILi1EEEEEviT_T0_T2_T3_T4_T5_ --------------------------
	.section	.nv.info._ZN2at6native27unrolled_elementwise_kernelINS0_13BUnaryFunctorIhhhZZZNS0_18lshift_kernel_cudaERNS_18TensorIteratorBaseEENKUlvE_clEvENKUlvE_clEvEUlhhE_EESt5arrayIPcLm2EELi4E23TrivialOffsetCalculatorILi1EjESD_NS0_6memory12LoadWithCastILi1EEENSE_13StoreWithCastILi1EEEEEviT_T0_T2_T3_T4_T5_,"",@"SHT_CUDA_INFO"
	.sectionflags	@""
	.align	4


	//----- nvinfo : EIATTR_CUDA_API_VERSION
	.align		4
        /*0000*/ 	.byte	0x04, 0x37
        /*0002*/ 	.short	(.L_5353 - .L_5352)
.L_5352:
        /*0004*/ 	.word	0x00000082


	//----- nvinfo : EIATTR_KPARAM_INFO
	.align		4
.L_5353:
        /*0008*/ 	.byte	0x04, 0x17
        /*000a*/ 	.short	(.L_5355 - .L_5354)
.L_5354:
        /*000c*/ 	.word	0x00000000
        /*0010*/ 	.short	0x0006
        /*0012*/ 	.short	0x0024
        /*0014*/ 	.byte	0x00, 0xf0, 0x21, 0x00


	//----- nvinfo : EIATTR_KPARAM_INFO
	.align		4
.L_5355:
        /*0018*/ 	.byte	0x04, 0x17
        /*001a*/ 	.short	(.L_5357 - .L_5356)
.L_5356:
        /*001c*/ 	.word	0x00000000
        /*0020*/ 	.short	0x0005
        /*0022*/ 	.short	0x001c
        /*0024*/ 	.byte	0x00, 0xf0, 0x21, 0x00


	//----- nvinfo : EIATTR_KPARAM_INFO
	.align		4
.L_5357:
        /*0028*/ 	.byte	0x04, 0x17
        /*002a*/ 	.short	(.L_5359 - .L_5358)
.L_5358:
        /*002c*/ 	.word	0x00000000
        /*0030*/ 	.short	0x0004
        /*0032*/ 	.short	0x0019
        /*0034*/ 	.byte	0x00, 0xf0, 0x05, 0x00


	//----- nvinfo : EIATTR_KPARAM_INFO
	.align		4
.L_5359:
        /*0038*/ 	.byte	0x04, 0x17
        /*003a*/ 	.short	(.L_5361 - .L_5360)
.L_5360:
        /*003c*/ 	.word	0x00000000
        /*0040*/ 	.short	0x0003
        /*0042*/ 	.short	0x0018
        /*0044*/ 	.byte	0x00, 0xf0, 0x05, 0x00


	//----- nvinfo : EIATTR_KPARAM_INFO
	.align		4
.L_5361:
        /*0048*/ 	.byte	0x04, 0x17
        /*004a*/ 	.short	(.L_5363 - .L_5362)
.L_5362:
        /*004c*/ 	.word	0x00000000
        /*0050*/ 	.short	0x0002
        /*0052*/ 	.short	0x0008
        /*0054*/ 	.byte	0x00, 0xf0, 0x41, 0x00


	//----- nvinfo : EIATTR_KPARAM_INFO
	.align		4
.L_5363:
        /*0058*/ 	.byte	0x04, 0x17
        /*005a*/ 	.short	(.L_5365 - .L_5364)
.L_5364:
        /*005c*/ 	.word	0x00000000
        /*0060*/ 	.short	0x0001
        /*0062*/ 	.short	0x0004
        /*0064*/ 	.byte	0x00, 0xf0, 0x09, 0x00


	//----- nvinfo : EIATTR_KPARAM_INFO
	.align		4
.L_5365:
        /*0068*/ 	.byte	0x04, 0x17
        /*006a*/ 	.short	(.L_5367 - .L_5366)
.L_5366:
        /*006c*/ 	.word	0x00000000
        /*0070*/ 	.short	0x0000
        /*0072*/ 	.short	0x0000
        /*0074*/ 	.byte	0x00, 0xf0, 0x11, 0x00


	//----- nvinfo : EIATTR_SPARSE_MMA_MASK
	.align		4
.L_5367:
        /*0078*/ 	.byte	0x03, 0x50
        /*007a*/ 	.short	0x0000


	//----- nvinfo : EIATTR_MAXREG_COUNT
	.align		4
        /*007c*/ 	.byte	0x03, 0x1b
        /*007e*/ 	.short	0x00ff


	//----- nvinfo : EIATTR_EXTERNS
	.align		4
        /*0080*/ 	.byte	0x04, 0x0f
        /*0082*/ 	.short	(.L_5369 - .L_5368)


	//   ....[0]....
	.align		4
.L_5368:
        /*0084*/ 	.word	index@(__assertfail)


	//----- nvinfo : EIATTR_MERCURY_ISA_VERSION
	.align		4
.L_5369:
        /*0088*/ 	.byte	0x03, 0x5f
        /*008a*/ 	.short	0x0101


	//----- nvinfo : EIATTR_VRC_CTA_INIT_COUNT
	.align		4
        /*008c*/ 	.byte	0x02, 0x4a
	.zero		1
	.zero		1


	//----- nvinfo : EIATTR_SYSCALL_OFFSETS
	.align		4
        /*0090*/ 	.byte	0x04, 0x46
        /*0092*/ 	.short	(.L_5371 - .L_5370)


	//   ....[0]....
.L_5370:
        /*0094*/ 	.word	0x00000e70


	//   ....[1]....
        /*0098*/ 	.word	0x00001e70


	//   ....[2]....
        /*009c*/ 	.word	0x00002db0


	//   ....[3]....
        /*00a0*/ 	.word	0x00003d00


	//   ....[4]....
        /*00a4*/ 	.word	0x00004ba0


	//   ....[5]....
        /*00a8*/ 	.word	0x00005990


	//   ....[6]....
        /*00ac*/ 	.word	0x00006890


	//   ....[7]....
        /*00b0*/ 	.word	0x00007760


	//----- nvinfo : EIATTR_EXIT_INSTR_OFFSETS
	.align		4
.L_5371:
        /*00b4*/ 	.byte	0x04, 0x1c
        /*00b6*/ 	.short	(.L_5373 - .L_5372)


	//   ....[0]....
.L_5372:
        /*00b8*/ 	.word	0x00006b40


	//   ....[1]....
        /*00bc*/ 	.word	0x00006c70


	//   ....[2]....
        /*00c0*/ 	.word	0x00006c90


	//   ....[3]....
        /*00c4*/ 	.word	0x00006d30


	//   ....[4]....
        /*00c8*/ 	.word	0x00006d60


	//   ....[5]....
        /*00cc*/ 	.word	0x00006d90


	//   ....[6]....
        /*00d0*/ 	.word	0x00006e30


	//   ....[7]....
        /*00d4*/ 	.word	0x00006e80


	//   ....[8]....
        /*00d8*/ 	.word	0x00006f30


	//   ....[9]....
        /*00dc*/ 	.word	0x00006f90


	//   ....[10]....
        /*00e0*/ 	.word	0x00006fd0


	//   ....[11]....
        /*00e4*/ 	.word	0x000070a0


	//   ....[12]....
        /*00e8*/ 	.word	0x000071f0


	//   ....[13]....
        /*00ec*/ 	.word	0x00007340


	//   ....[14]....
        /*00f0*/ 	.word	0x000074a0


	//   ....[15]....
        /*00f4*/ 	.word	0x000074e0


	//   ....[16]....
        /*00f8*/ 	.word	0x00007510


	//   ....[17]....
        /*00fc*/ 	.word	0x000075b0


	//   ....[18]....
        /*0100*/ 	.word	0x00007600


	//   ....[19]....
        /*0104*/ 	.word	0x00007770


	//   ....[20]....
        /*0108*/ 	.word	0x00007860


	//   ....[21]....
        /*010c*/ 	.word	0x00007910


	//   ....[22]....
        /*0110*/ 	.word	0x00007940


	//   ....[23]....
        /*0114*/ 	.word	0x00007990


	//   ....[24]....
        /*0118*/ 	.word	0x000079e0


	//----- nvinfo : EIATTR_MAX_THREADS
	.align		4
.L_5373:
        /*011c*/ 	.byte	0x04, 0x05
        /*011e*/ 	.short	(.L_5375 - .L_5374)
.L_5374:
        /*0120*/ 	.word	0x00000080
        /*0124*/ 	.word	0x00000001
        /*0128*/ 	.word	0x00000001


	//----- nvinfo : EIATTR_CRS_STACK_SIZE
	.align		4
.L_5375:
        /*012c*/ 	.byte	0x04, 0x1e
        /*012e*/ 	.short	(.L_5377 - .L_5376)
.L_5376:
        /*0130*/ 	.word	0x00000000


	//----- nvinfo : EIATTR_CBANK_PARAM_SIZE
	.align		4
.L_5377:
        /*0134*/ 	.byte	0x03, 0x19
        /*0136*/ 	.short	0x002c


	//----- nvinfo : EIATTR_PARAM_CBANK
	.align		4
        /*0138*/ 	.byte	0x04, 0x0a
        /*013a*/ 	.short	(.L_5379 - .L_5378)
	.align		4
.L_5378:
        /*013c*/ 	.word	index@(.nv.constant0._ZN2at6native27unrolled_elementwise_kernelINS0_13BUnaryFunctorIhhhZZZNS0_18lshift_kernel_cudaERNS_18TensorIteratorBaseEENKUlvE_clEvENKUlvE_clEvEUlhhE_EESt5arrayIPcLm2EELi4E23TrivialOffsetCalculatorILi1EjESD_NS0_6memory12LoadWithCastILi1EEENSE_13StoreWithCastILi1EEEEEviT_T0_T2_T3_T4_T5_)
        /*0140*/ 	.short	0x0380
        /*0142*/ 	.short	0x002c


	//----- nvinfo : EIATTR_SW_WAR
	.align		4
.L_5379:
        /*0144*/ 	.byte	0x04, 0x36
        /*0146*/ 	.short	(.L_5381 - .L_5380)
.L_5380:
        /*0148*/ 	.word	0x00000008
.L_5381:


//--------------------- .nv.info._ZN2at6native18elementwise_kernelILi128ELi4EZNS0_22gpu_kernel_impl_nocastINS0_13BUnaryFunctorIhhhZZZNS0_18lshift_kernel_cudaERNS_18TensorIteratorBaseEENKUlvE_clEvENKUlvE_clEvEUlhhE_EEEEvS5_RKT_EUliE_EEviT1_ --------------------------
	.section	.nv.info._ZN2at6native18elementwise_kernelILi128ELi4EZNS0_22gpu_kernel_impl_nocastINS0_13BUnaryFunctorIhhhZZZNS0_18lshift_kernel_cudaERNS_18TensorIteratorBaseEENKUlvE_clEvENKUlvE_clEvEUlhhE_EEEEvS5_RKT_EUliE_EEviT1_,"",@"SHT_CUDA_INFO"
	.sectionflags	@""
	.align	4


	//----- nvinfo : EIATTR_CUDA_API_VERSION
	.align		4
        /*0000*/ 	.byte	0x04, 0x37
        /*0002*/ 	.short	(.L_5383 - .L_5382)
.L_5382:
        /*0004*/ 	.word	0x00000082


	//----- nvinfo : EIATTR_KPARAM_INFO
	.align		4
.L_5383:
        /*0008*/ 	.byte	0x04, 0x17
        /*000a*/ 	.short	(.L_5385 - .L_5384)
.L_5384:
        /*000c*/ 	.word	0x00000000
        /*0010*/ 	.short	0x0001
        /*0012*/ 	.short	0x0008
        /*0014*/ 	.byte	0x00, 0xf0, 0x61, 0x08


	//----- nvinfo : EIATTR_KPARAM_INFO
	.align		4
.L_5385:
        /*0018*/ 	.byte	0x04, 0x17
        /*001a*/ 	.short	(.L_5387 - .L_5386)
.L_5386:
        /*001c*/ 	.word	0x00000000
        /*0020*/ 	.short	0x0000
        /*0022*/ 	.short	0x0000
        /*0024*/ 	.byte	0x00, 0xf0, 0x11, 0x00


	//----- nvinfo : EIATTR_SPARSE_MMA_MASK
	.align		4
.L_5387:
        /*0028*/ 	.byte	0x03, 0x50
        /*002a*/ 	.short	0x0000


	//----- nvinfo : EIATTR_MAXREG_COUNT
	.align		4
        /*002c*/ 	.byte	0x03, 0x1b
        /*002e*/ 	.short	0x0080


	//----- nvinfo : EIATTR_MERCURY_ISA_VERSION
	.align		4
        /*0030*/ 	.byte	0x03, 0x5f
        /*0032*/ 	.short	0x0101


	//----- nvinfo : EIATTR_VRC_CTA_INIT_COUNT
	.align		4
        /*0034*/ 	.byte	0x02, 0x4a
	.zero		1
	.zero		1


	//----- nvinfo : EIATTR_EXIT_INSTR_OFFSETS
	.align		4
        /*0038*/ 	.byte	0x04, 0x1c
        /*003a*/ 	.short	(.L_5389 - .L_5388)


	//   ....[0]....
.L_5388:
        /*003c*/ 	.word	0x00000310


	//   ....[1]....
        /*0040*/ 	.word	0x00000390


	//   ....[2]....
        /*0044*/ 	.word	0x00003eb0


	//   ....[3]....
        /*0048*/ 	.word	0x00005200


	//----- nvinfo : EIATTR_MAX_THREADS
	.align		4
.L_5389:
        /*004c*/ 	.byte	0x04, 0x05
        /*004e*/ 	.short	(.L_5391 - .L_5390)
.L_5390:
        /*0050*/ 	.word	0x00000080
        /*0054*/ 	.word	0x00000001
        /*0058*/ 	.word	0x00000001


	//----- nvinfo : EIATTR_CRS_STACK_SIZE
	.align		4
.L_5391:
        /*005c*/ 	.byte	0x04, 0x1e
        /*005e*/ 	.short	(.L_5393 - .L_5392)
.L_5392:
        /*0060*/ 	.word	0x00000000


	//----- nvinfo : EIATTR_CBANK_PARAM_SIZE
	.align		4
.L_5393:
        /*0064*/ 	.byte	0x03, 0x19
        /*0066*/ 	.short	0x0220


	//----- nvinfo : EIATTR_PARAM_CBANK
	.align		4
        /*0068*/ 	.byte	0x04, 0x0a
        /*006a*/ 	.short	(.L_5395 - .L_5394)
	.align		4
.L_5394:
        /*006c*/ 	.word	index@(.nv.constant0._ZN2at6native18elementwise_kernelILi128ELi4EZNS0_22gpu_kernel_impl_nocastINS0_13BUnaryFunctorIhhhZZZNS0_18lshift_kernel_cudaERNS_18TensorIteratorBaseEENKUlvE_clEvENKUlvE_clEvEUlhhE_EEEEvS5_RKT_EUliE_EEviT1_)
        /*0070*/ 	.short	0x0380
        /*0072*/ 	.short	0x0220


	//----- nvinfo : EIATTR_SW_WAR
	.align		4
.L_5395:
        /*0074*/ 	.byte	0x04, 0x36
        /*0076*/ 	.short	(.L_5397 - .L_5396)
.L_5396:
        /*0078*/ 	.word	0x00000008
.L_5397:


//--------------------- .nv.info._ZN2at6native27unrolled_elementwise_kernelINS0_13BUnaryFunctorIhhhZZZNS0_18lshift_kernel_cudaERNS_18TensorIteratorBaseEENKUlvE_clEvENKUlvE_clEvEUlhhE_EESt5arrayIPcLm2EELi4E23TrivialOffsetCalculatorILi1EjESD_NS0_6memory15LoadWithoutCastENSE_16StoreWithoutCastEEEviT_T0_T2_T3_T4_T5_ --------------------------
	.section	.nv.info._ZN2at6native27unrolled_elementwise_kernelINS0_13BUnaryFunctorIhhhZZZNS0_18lshift_kernel_cudaERNS_18TensorIteratorBaseEENKUlvE_clEvENKUlvE_clEvEUlhhE_EESt5arrayIPcLm2EELi4E23TrivialOffsetCalculatorILi1EjESD_NS0_6memory15LoadWithoutCastENSE_16StoreWithoutCastEEEviT_T0_T2_T3_T4_T5_,"",@"SHT_CUDA_INFO"
	.sectionflags	@""
	.align	4


	//----- nvinfo : EIATTR_CUDA_API_VERSION
	.align		4
        /*0000*/ 	.byte	0x04, 0x37
        /*0002*/ 	.short	(.L_5399 - .L_5398)
.L_5398:
        /*0004*/ 	.word	0x00000082


	//----- nvinfo : EIATTR_KPARAM_INFO
	.align		4
.L_5399:
        /*0008*/ 	.byte	0x04, 0x17
        /*000a*/ 	.short	(.L_5401 - .L_5400)
.L_5400:
        /*000c*/ 	.word	0x00000000
        /*0010*/ 	.short	0x0006
        /*0012*/ 	.short	0x001b
        /*0014*/ 	.byte	0x00, 0xf0, 0x05, 0x00


	//----- nvinfo : EIATTR_KPARAM_INFO
	.align		4
.L_5401:
        /*0018*/ 	.byte	0x04, 0x17
        /*001a*/ 	.short	(.L_5403 - .L_5402)
.L_5402:
        /*001c*/ 	.word	0x00000000
        /*0020*/ 	.short	0x0005
        /*0022*/ 	.short	0x001a
        /*0024*/ 	.byte	0x00, 0xf0, 0x05, 0x00


	//----- nvinfo : EIATTR_KPARAM_INFO
	.align		4
.L_5403:
        /*0028*/ 	.byte	0x04, 0x17
        /*002a*/ 	.short	(.L_5405 - .L_5404)
.L_5404:
        /*002c*/ 	.word	0x00000000
        /*0030*/ 	.short	0x0004
        /*0032*/ 	.short	0x0019
        /*0034*/ 	.byte	0x00, 0xf0, 0x05, 0x00


	//----- nvinfo : EIATTR_KPARAM_INFO
	.align		4
.L_5405:
        /*0038*/ 	.byte	0x04, 0x17
        /*003a*/ 	.short	(.L_5407 - .L_5406)
.L_5406:
        /*003c*/ 	.word	0x00000000
        /*0040*/ 	.short	0x0003
        /*0042*/ 	.short	0x0018
        /*0044*/ 	.byte	0x00, 0xf0, 0x05, 0x00


	//----- nvinfo : EIATTR_KPARAM_INFO
	.align		4
.L_5407:
        /*0048*/ 	.byte	0x04, 0x17
        /*004a*/ 	.short	(.L_5409 - .L_5408)
.L_5408:
        /*004c*/ 	.word	0x00000000
        /*0050*/ 	.short	0x0002
        /*0052*/ 	.short	0x0008
        /*0054*/ 	.byte	0x00, 0xf0, 0x41, 0x00


	//----- nvinfo : EIATTR_KPARAM_INFO
	.align		4
.L_5409:
        /*0058*/ 	.byte	0x04, 0x17
        /*005a*/ 	.short	(.L_5411 - .L_5410)
.L_5410:
        /*005c*/ 	.word	0x00000000
        /*0060*/ 	.short	0x0001
        /*0062*/ 	.short	0x0004
        /*0064*/ 	.byte	0x00, 0xf0, 0x09, 0x00


	//----- nvinfo : EIATTR_KPARAM_INFO
	.align		4
.L_5411:
        /*0068*/ 	.byte	0x04, 0x17
        /*006a*/ 	.short	(.L_5413 - .L_5412)
.L_5412:
        /*006c*/ 	.word	0x00000000
        /*0070*/ 	.short	0x0000
        /*0072*/ 	.short	0x0000
        /*0074*/ 	.byte	0x00, 0xf0, 0x11, 0x00


	//----- nvinfo : EIATTR_SPARSE_MMA_MASK
	.align		4
.L_5413:
        /*0078*/ 	.byte	0x03, 0x50
        /*007a*/ 	.short	0x0000


	//----- nvinfo : EIATTR_MAXREG_COUNT
	.align		4
        /*007c*/ 	.byte	0x03, 0x1b
        /*007e*/ 	.short	0x00ff


	//----- nvinfo : EIATTR_MERCURY_ISA_VERSION
	.align		4
        /*0080*/ 	.byte	0x03, 0x5f
        /*0082*/ 	.short	0x0101


	//----- nvinfo : EIATTR_VRC_CTA_INIT_COUNT
	.align		4
        /*0084*/ 	.byte	0x02, 0x4a
	.zero		1
	.zero		1


	//----- nvinfo : EIATTR_EXIT_INSTR_OFFSETS
	.align		4
        /*0088*/ 	.byte	0x04, 0x1c
        /*008a*/ 	.short	(.L_5415 - .L_5414)


	//   ....[0]....
.L_5414:
        /*008c*/ 	.word	0x000004d0


	//   ....[1]....
        /*0090*/ 	.word	0x00000530


	//----- nvinfo : EIATTR_MAX_THREADS
	.align		4
.L_5415:
        /*0094*/ 	.byte	0x04, 0x05
        /*0096*/ 	.short	(.L_5417 - .L_5416)
.L_5416:
        /*0098*/ 	.word	0x00000080
        /*009c*/ 	.word	0x00000001
        /*00a0*/ 	.word	0x00000001


	//----- nvinfo : EIATTR_CRS_STACK_SIZE
	.align		4
.L_5417:
        /*00a4*/ 	.byte	0x04, 0x1e
        /*00a6*/ 	.short	(.L_5419 - .L_5418)
.L_5418:
        /*00a8*/ 	.word	0x00000000


	//----- nvinfo : EIATTR_CBANK_PARAM_SIZE
	.align		4
.L_5419:
        /*00ac*/ 	.byte	0x03, 0x19
        /*00ae*/ 	.short	0x001c


	//----- nvinfo : EIATTR_PARAM_CBANK
	.align		4
        /*00b0*/ 	.byte	0x04, 0x0a
        /*00b2*/ 	.short	(.L_5421 - .L_5420)
	.align		4
.L_5420:
        /*00b4*/ 	.word	index@(.nv.constant0._ZN2at6native27unrolled_elementwise_kernelINS0_13BUnaryFunctorIhhhZZZNS0_18lshift_kernel_cudaERNS_18TensorIteratorBaseEENKUlvE_clEvENKUlvE_clEvEUlhhE_EESt5arrayIPcLm2EELi4E23TrivialOffsetCalculatorILi1EjESD_NS0_6memory15LoadWithoutCastENSE_16StoreWithoutCastEEEviT_T0_T2_T3_T4_T5_)
        /*00b8*/ 	.short	0x0380
        /*00ba*/ 	.short	0x001c


	//----- nvinfo : EIATTR_SW_WAR
	.align		4
.L_5421:
        /*00bc*/ 	.byte	0x04, 0x36
        /*00be*/ 	.short	(.L_5423 - .L_5422)
.L_5422:
        /*00c0*/ 	.word	0x00000008
.L_5423:


//--------------------- .nv.info._ZN2at6native29vectorized_elementwise_kernelILi2ENS0_13BUnaryFunctorIhhhZZZNS0_18lshift_kernel_cudaERNS_18TensorIteratorBaseEENKUlvE_clEvENKUlvE_clEvEUlhhE_EESt5arrayIPcLm2EEEEviT0_T1_ --------------------------
	.section	.nv.info._ZN2at6native29vectorized_elementwise_kernelILi2ENS0_13BUnaryFunctorIhhhZZZNS0_18lshift_kernel_cudaERNS_18TensorIteratorBaseEENKUlvE_clEvENKUlvE_clEvEUlhhE_EESt5arrayIPcLm2EEEEviT0_T1_,"",@"SHT_CUDA_INFO"
	.sectionflags	@""
	.align	4


	//----- nvinfo : EIATTR_CUDA_API_VERSION
	.align		4
        /*0000*/ 	.byte	0x04, 0x37
        /*0002*/ 	.short	(.L_5425 - .L_5424)
.L_5424:
        /*0004*/ 	.word	0x00000082


	//----- nvinfo : EIATTR_KPARAM_INFO
	.align		4
.L_5425:
        /*0008*/ 	.byte	0x04, 0x17
        /*000a*/ 	.short	(.L_5427 - .L_5426)
.L_5426:
        /*000c*/ 	.word	0x00000000
        /*0010*/ 	.short	0x0002
        /*0012*/ 	.short	0x0008
        /*0014*/ 	.byte	0x00, 0xf0, 0x41, 0x00


	//----- nvinfo : EIATTR_KPARAM_INFO
	.align		4
.L_5427:
        /*0018*/ 	.byte	0x04, 0x17
        /*001a*/ 	.short	(.L_5429 - .L_5428)
.L_5428:
        /*001c*/ 	.word	0x00000000
        /*0020*/ 	.short	0x0001
        /*0022*/ 	.short	0x0004
        /*0024*/ 	.byte	0x00, 0xf0, 0x09, 0x00


	//----- nvinfo : EIATTR_KPARAM_INFO
	.align		4
.L_5429:
        /*0028*/ 	.byte	0x04, 0x17
        /*002a*/ 	.short	(.L_5431 - .L_5430)
.L_5430:
        /*002c*/ 	.word	0x00000000
        /*0030*/ 	.short	0x0000
        /*0032*/ 	.short	0x0000
        /*0034*/ 	.byte	0x00, 0xf0, 0x11, 0x00


	//----- nvinfo : EIATTR_SPARSE_MMA_MASK
	.align		4
.L_5431:
        /*0038*/ 	.byte	0x03, 0x50
        /*003a*/ 	.short	0x0000


	//----- nvinfo : EIATTR_MAXREG_COUNT
	.align		4
        /*003c*/ 	.byte	0x03, 0x1b
        /*003e*/ 	.short	0x00ff


	//----- nvinfo : EIATTR_MERCURY_ISA_VERSION
	.align		4
        /*0040*/ 	.byte	0x03, 0x5f
        /*0042*/ 	.short	0x0101


	//----- nvinfo : EIATTR_VRC_CTA_INIT_COUNT
	.align		4
        /*0044*/ 	.byte	0x02, 0x4a
	.zero		1
	.zero		1


	//----- nvinfo : EIATTR_EXIT_INSTR_OFFSETS
	.align		4
        /*0048*/ 	.byte	0x04, 0x1c
        /*004a*/ 	.short	(.L_5433 - .L_5432)


	//   ....[0]....
.L_5432:
        /*004c*/ 	.word	0x00000990


	//   ....[1]....
        /*0050*/ 	.word	0x000009f0


	//   ....[2]....
        /*0054*/ 	.word	0x00000d20


	//----- nvinfo : EIATTR_MAX_THREADS
	.align		4
.L_5433:
        /*0058*/ 	.byte	0x04, 0x05
        /*005a*/ 	.short	(.L_5435 - .L_5434)
.L_5434:
        /*005c*/ 	.word	0x00000080
        /*0060*/ 	.word	0x00000001
        /*0064*/ 	.word	0x00000001


	//----- nvinfo : EIATTR_CRS_STACK_SIZE
	.align		4
.L_5435:
        /*0068*/ 	.byte	0x04, 0x1e
        /*006a*/ 	.short	(.L_5437 - .L_5436)
.L_5436:
        /*006c*/ 	.word	0x00000000


	//----- nvinfo : EIATTR_CBANK_PARAM_SIZE
	.align		4
.L_5437:
        /*0070*/ 	.byte	0x03, 0x19
        /*0072*/ 	.short	0x0018


	//----- nvinfo : EIATTR_PARAM_CBANK
	.align		4
        /*0074*/ 	.byte	0x04, 0x0a
        /*0076*/ 	.short	(.L_5439 - .L_5438)
	.align		4
.L_5438:
        /*0078*/ 	.word	index@(.nv.constant0._ZN2at6native29vectorized_elementwise_kernelILi2ENS0_13BUnaryFunctorIhhhZZZNS0_18lshift_kernel_cudaERNS_18TensorIteratorBaseEENKUlvE_clEvENKUlvE_clEvEUlhhE_EESt5arrayIPcLm2EEEEviT0_T1_)
        /*007c*/ 	.short	0x0380
        /*007e*/ 	.short	0x0018


	//----- nvinfo : EIATTR_SW_WAR
	.align		4
.L_5439:
        /*0080*/ 	.byte	0x04, 0x36
        /*0082*/ 	.short	(.L_5441 - .L_5440)
.L_5440:
        /*0084*/ 	.word	0x00000008
.L_5441:


//--------------------- .nv.info._ZN2at6native29vectorized_elementwise_kernelILi4ENS0_13BUnaryFunctorIhhhZZZNS0_18lshift_kernel_cudaERNS_18TensorIteratorBaseEENKUlvE_clEvENKUlvE_clEvEUlhhE_EESt5arrayIPcLm2EEEEviT0_T1_ --------------------------
	.section	.nv.info._ZN2at6native29vectorized_elementwise_kernelILi4ENS0_13BUnaryFunctorIhhhZZZNS0_18lshift_kernel_cudaERNS_18TensorIteratorBaseEENKUlvE_clEvENKUlvE_clEvEUlhhE_EESt5arrayIPcLm2EEEEviT0_T1_,"",@"SHT_CUDA_INFO"
	.sectionflags	@""
	.align	4


	//----- nvinfo : EIATTR_CUDA_API_VERSION
	.align		4
        /*0000*/ 	.byte	0x04, 0x37
        /*0002*/ 	.short	(.L_5443 - .L_5442)
.L_5442:
        /*0004*/ 	.word	0x00000082


	//----- nvinfo : EIATTR_KPARAM_INFO
	.align		4
.L_5443:
        /*0008*/ 	.byte	0x04, 0x17
        /*000a*/ 	.short	(.L_5445 - .L_5444)
.L_5444:
        /*000c*/ 	.word	0x00000000
        /*0010*/ 	.short	0x0002
        /*0012*/ 	.short	0x0008
        /*0014*/ 	.byte	0x00, 0xf0, 0x41, 0x00


	//----- nvinfo : EIATTR_KPARAM_INFO
	.align		4
.L_5445:
        /*0018*/ 	.byte	0x04, 0x17
        /*001a*/ 	.short	(.L_5447 - .L_5446)
.L_5446:
        /*001c*/ 	.word	0x00000000
        /*0020*/ 	.short	0x0001
        /*0022*/ 	.short	0x0004
        /*0024*/ 	.byte	0x00, 0xf0, 0x09, 0x00


	//----- nvinfo : EIATTR_KPARAM_INFO
	.align		4
.L_5447:
        /*0028*/ 	.byte	0x04, 0x17
        /*002a*/ 	.short	(.L_5449 - .L_5448)
.L_5448:
        /*002c*/ 	.word	0x00000000
        /*0030*/ 	.short	0x0000
        /*0032*/ 	.short	0x0000
        /*0034*/ 	.byte	0x00, 0xf0, 0x11, 0x00


	//----- nvinfo : EIATTR_SPARSE_MMA_MASK
	.align		4
.L_5449:
        /*0038*/ 	.byte	0x03, 0x50
        /*003a*/ 	.short	0x0000


	//----- nvinfo : EIATTR_MAXREG_COUNT
	.align		4
        /*003c*/ 	.byte	0x03, 0x1b
        /*003e*/ 	.short	0x00ff


	//----- nvinfo : EIATTR_MERCURY_ISA_VERSION
	.align		4
        /*0040*/ 	.byte	0x03, 0x5f
        /*0042*/ 	.short	0x0101


	//----- nvinfo : EIATTR_VRC_CTA_INIT_COUNT
	.align		4
        /*0044*/ 	.byte	0x02, 0x4a
	.zero		1
	.zero		1


	//----- nvinfo : EIATTR_EXIT_INSTR_OFFSETS
	.align		4
        /*0048*/ 	.byte	0x04, 0x1c
        /*004a*/ 	.short	(.L_5451 - .L_5450)


	//   ....[0]....
.L_5450:
        /*004c*/ 	.word	0x00000990


	//   ....[1]....
        /*0050*/ 	.word	0x000009f0


	//   ....[2]....
        /*0054*/ 	.word	0x00000d80


	//----- nvinfo : EIATTR_MAX_THREADS
	.align		4
.L_5451:
        /*0058*/ 	.byte	0x04, 0x05
        /*005a*/ 	.short	(.L_5453 - .L_5452)
.L_5452:
        /*005c*/ 	.word	0x00000080
        /*0060*/ 	.word	0x00000001
        /*0064*/ 	.word	0x00000001


	//----- nvinfo : EIATTR_CRS_STACK_SIZE
	.align		4
.L_5453:
        /*0068*/ 	.byte	0x04, 0x1e
        /*006a*/ 	.short	(.L_5455 - .L_5454)
.L_5454:
        /*006c*/ 	.word	0x00000000


	//----- nvinfo : EIATTR_CBANK_PARAM_SIZE
	.align		4
.L_5455:
        /*0070*/ 	.byte	0x03, 0x19
        /*0072*/ 	.short	0x0018


	//----- nvinfo : EIATTR_PARAM_CBANK
	.align		4
        /*0074*/ 	.byte	0x04, 0x0a
        /*0076*/ 	.short	(.L_5457 - .L_5456)
	.align		4
.L_5456:
        /*0078*/ 	.word	index@(.nv.constant0._ZN2at6native29vectorized_elementwise_kernelILi4ENS0_13BUnaryFunctorIhhhZZZNS0_18lshift_kernel_cudaERNS_18TensorIteratorBaseEENKUlvE_clEvENKUlvE_clEvEUlhhE_EESt5arrayIPcLm2EEEEviT0_T1_)
        /*007c*/ 	.short	0x0380
        /*007e*/ 	.short	0x0018


	//----- nvinfo : EIATTR_SW_WAR
	.align		4
.L_5457:
        /*0080*/ 	.byte	0x04, 0x36
        /*0082*/ 	.short	(.L_5459 - .L_5458)
.L_5458:
        /*0084*/ 	.word	0x00000008
.L_5459:


//--------------------- .nv.info._ZN2at6native29vectorized_elementwise_kernelILi8ENS0_13BUnaryFunctorIhhhZZZNS0_18lshift_kernel_cudaERNS_18TensorIteratorBaseEENKUlvE_clEvENKUlvE_clEvEUlhhE_EESt5arrayIPcLm2EEEEviT0_T1_ --------------------------
	.section	.nv.info._ZN2at6native29vectorized_elementwise_kernelILi8ENS0_13BUnaryFunctorIhhhZZZNS0_18lshift_kernel_cudaERNS_18TensorIteratorBaseEENKUlvE_clEvENKUlvE_clEvEUlhhE_EESt5arrayIPcLm2EEEEviT0_T1_,"",@"SHT_CUDA_INFO"
	.sectionflags	@""
	.align	4


	//----- nvinfo : EIATTR_CUDA_API_VERSION
	.align		4
        /*0000*/ 	.byte	0x04, 0x37
        /*0002*/ 	.short	(.L_5461 - .L_5460)
.L_5460:
        /*0004*/ 	.word	0x00000082


	//----- nvinfo : EIATTR_KPARAM_INFO
	.align		4
.L_5461:
        /*0008*/ 	.byte	0x04, 0x17
        /*000a*/ 	.short	(.L_5463 - .L_5462)
.L_5462:
        /*000c*/ 	.word	0x00000000
        /*0010*/ 	.short	0x0002
        /*0012*/ 	.short	0x0008
        /*0014*/ 	.byte	0x00, 0xf0, 0x41, 0x00


	//----- nvinfo : EIATTR_KPARAM_INFO
	.align		4
.L_5463:
        /*0018*/ 	.byte	0x04, 0x17
        /*001a*/ 	.short	(.L_5465 - .L_5464)
.L_5464:
        /*001c*/ 	.word	0x00000000
        /*0020*/ 	.short	0x0001
        /*0022*/ 	.short	0x0004
        /*0024*/ 	.byte	0x00, 0xf0, 0x09, 0x00


	//----- nvinfo : EIATTR_KPARAM_INFO
	.align		4
.L_5465:
        /*0028*/ 	.byte	0x04, 0x17
        /*002a*/ 	.short	(.L_5467 - .L_5466)
.L_5466:
        /*002c*/ 	.word	0x00000000
        /*0030*/ 	.short	0x0000
        /*0032*/ 	.short	0x0000
        /*0034*/ 	.byte	0x00, 0xf0, 0x11, 0x00


	//----- nvinfo : EIATTR_SPARSE_MMA_MASK
	.align		4
.L_5467:
        /*0038*/ 	.byte	0x03, 0x50
        /*003a*/ 	.short	0x0000


	//----- nvinfo : EIATTR_MAXREG_COUNT
	.align		4
        /*003c*/ 	.byte	0x03, 0x1b
        /*003e*/ 	.short	0x00ff


	//----- nvinfo : EIATTR_MERCURY_ISA_VERSION
	.align		4
        /*0040*/ 	.byte	0x03, 0x5f
        /*0042*/ 	.short	0x0101


	//----- nvinfo : EIATTR_VRC_CTA_INIT_COUNT
	.align		4
        /*0044*/ 	.byte	0x02, 0x4a
	.zero		1
	.zero		1


	//----- nvinfo : EIATTR_EXIT_INSTR_OFFSETS
	.align		4
        /*0048*/ 	.byte	0x04, 0x1c
        /*004a*/ 	.short	(.L_5469 - .L_5468)


	//   ....[0]....
.L_5468:
        /*004c*/ 	.word	0x00000010


	//----- nvinfo : EIATTR_MAX_THREADS
	.align		4
.L_5469:
        /*0050*/ 	.byte	0x04, 0x05
        /*0052*/ 	.short	(.L_5471 - .L_5470)
.L_5470:
        /*0054*/ 	.word	0x00000080
        /*0058*/ 	.word	0x00000001
        /*005c*/ 	.word	0x00000001


	//----- nvinfo : EIATTR_CBANK_PARAM_SIZE
	.align		4
.L_5471:
        /*0060*/ 	.byte	0x03, 0x19
        /*0062*/ 	.short	0x0018


	//----- nvinfo : EIATTR_PARAM_CBANK
	.align		4
        /*0064*/ 	.byte	0x04, 0x0a
        /*0066*/ 	.short	(.L_5473 - .L_5472)
	.align		4
.L_5472:
        /*0068*/ 	.word	index@(.nv.constant0._ZN2at6native29vectorized_elementwise_kernelILi8ENS0_13BUnaryFunctorIhhhZZZNS0_18lshift_kernel_cudaERNS_18TensorIteratorBaseEENKUlvE_clEvENKUlvE_clEvEUlhhE_EESt5arrayIPcLm2EEEEviT0_T1_)
        /*006c*/ 	.short	0x0380
        /*006e*/ 	.short	0x0018


	//----- nvinfo : EIATTR_SW_WAR
	.align		4
.L_5473:
        /*0070*/ 	.byte	0x04, 0x36
        /*0072*/ 	.short	(.L_5475 - .L_5474)
.L_5474:
        /*0074*/ 	.word	0x00000008
.L_5475:


//--------------------- .nv.info._ZN2at6native18elementwise_kernelILi128ELi4EZNS0_15gpu_kernel_implINS0_13AUnaryFunctorIhhhZZZNS0_18lshift_kernel_cudaERNS_18TensorIteratorBaseEENKUlvE_clEvENKUlvE_clEvEUlhhE_EEEEvS5_RKT_EUliE_EEviT1_ --------------------------
	.section	.nv.info._ZN2at6native18elementwise_kernelILi128ELi4EZNS0_15gpu_kernel_implINS0_13AUnaryFunctorIhhhZZZNS0_18lshift_kernel_cudaERNS_18TensorIteratorBaseEENKUlvE_clEvENKUlvE_clEvEUlhhE_EEEEvS5_RKT_EUliE_EEviT1_,"",@"SHT_CUDA_INFO"
	.sectionflags	@""
	.align	4


	//----- nvinfo : EIATTR_CUDA_API_VERSION
	.align		4
        /*0000*/ 	.byte	0x04, 0x37
        /*0002*/ 	.short	(.L_5477 - .L_5476)
.L_5476:
        /*0004*/ 	.word	0x00000082


	//----- nvinfo : EIATTR_KPARAM_INFO
	.align		4
.L_5477:
        /*0008*/ 	.byte	0x04, 0x17
        /*000a*/ 	.short	(.L_5479 - .L_5478)
.L_5478:
        /*000c*/ 	.word	0x00000000
        /*0010*/ 	.short	0x0001
        /*0012*/ 	.short	0x0008
        /*0014*/ 	.byte	0x00, 0xf0, 0x61, 0x08


	//----- nvinfo : EIATTR_KPARAM_INFO
	.align		4
.L_5479:
        /*0018*/ 	.byte	0x04, 0x17
        /*001a*/ 	.short	(.L_5481 - .L_5480)
.L_5480:
        /*001c*/ 	.word	0x00000000
        /*0020*/ 	.short	0x0000
        /*0022*/ 	.short	0x0000
        /*0024*/ 	.byte	0x00, 0xf0, 0x11, 0x00


	//----- nvinfo : EIATTR_SPARSE_MMA_MASK
	.align		4
.L_5481:
        /*0028*/ 	.byte	0x03, 0x50
        /*002a*/ 	.short	0x0000


	//----- nvinfo : EIATTR_MAXREG_COUNT
	.align		4
        /*002c*/ 	.byte	0x03, 0x1b
        /*002e*/ 	.short	0x0080


	//----- nvinfo : EIATTR_EXTERNS
	.align		4
        /*0030*/ 	.byte	0x04, 0x0f
        /*0032*/ 	.short	(.L_5483 - .L_5482)


	//   ....[0]....
	.align		4
.L_5482:
        /*0034*/ 	.word	index@(__assertfail)


	//----- nvinfo : EIATTR_MERCURY_ISA_VERSION
	.align		4
.L_5483:
        /*0038*/ 	.byte	0x03, 0x5f
        /*003a*/ 	.short	0x0101


	//----- nvinfo : EIATTR_VRC_CTA_INIT_COUNT
	.align		4
        /*003c*/ 	.byte	0x02, 0x4a
	.zero		1
	.zero		1


	//----- nvinfo : EIATTR_SYSCALL_OFFSETS
	.align		4
        /*0040*/ 	.byte	0x04, 0x46
        /*0042*/ 	.short	(.L_5485 - .L_5484)


	//   ....[0]....
.L_5484:
        /*0044*/ 	.word	0x00002170


	//   ....[1]....
        /*0048*/ 	.word	0x00002fd0


	//   ....[2]....
        /*004c*/ 	.word	0x000052f0


	//   ....[3]....
        /*0050*/ 	.word	0x00005fa0


	//   ....[4]....
        /*0054*/ 	.word	0x000083a0


	//   ....[5]....
        /*0058*/ 	.word	0x00009050


	//   ....[6]....
        /*005c*/ 	.word	0x0000b460


	//   ....[7]....
        /*0060*/ 	.word	0x0000c0d0


	//----- nvinfo : EIATTR_EXIT_INSTR_OFFSETS
	.align		4
.L_5485:
        /*0064*/ 	.byte	0x04, 0x1c
        /*0066*/ 	.short	(.L_5487 - .L_5486)


	//   ....[0]....
.L_5486:
        /*0068*/ 	.word	0x00009310


	//   ....[1]....
        /*006c*/ 	.word	0x0000b5d0


	//   ....[2]....
        /*0070*/ 	.word	0x0000b5f0


	//   ....[3]....
        /*0074*/ 	.word	0x0000b690


	//   ....[4]....
        /*0078*/ 	.word	0x0000b6c0


	//   ....[5]....
        /*007c*/ 	.word	0x0000b6f0


	//   ....[6]....
        /*0080*/ 	.word	0x0000b790


	//   ....[7]....
        /*0084*/ 	.word	0x0000b7e0


	//   ....[8]....
        /*0088*/ 	.word	0x0000b890


	//   ....[9]....
        /*008c*/ 	.word	0x0000b8f0


	//   ....[10]....
        /*0090*/ 	.word	0x0000b930


	//   ....[11]....
        /*0094*/ 	.word	0x0000ba00


	//   ....[12]....
        /*0098*/ 	.word	0x0000bb50


	//   ....[13]....
        /*009c*/ 	.word	0x0000bca0


	//   ....[14]....
        /*00a0*/ 	.word	0x0000be10


	//   ....[15]....
        /*00a4*/ 	.word	0x0000be50


	//   ....[16]....
        /*00a8*/ 	.word	0x0000be80


	//   ....[17]....
        /*00ac*/ 	.word	0x0000bf20


	//   ....[18]....
        /*00b0*/ 	.word	0x0000bf70


	//   ....[19]....
        /*00b4*/ 	.word	0x0000c0e0


	//   ....[20]....
        /*00b8*/ 	.word	0x0000c1d0


	//   ....[21]....
        /*00bc*/ 	.word	0x0000c280


	//   ....[22]....
        /*00c0*/ 	.word	0x0000c2b0


	//   ....[23]....
        /*00c4*/ 	.word	0x0000c300


	//   ....[24]....
        /*00c8*/ 	.word	0x0000c350


	//----- nvinfo : EIATTR_MAX_THREADS
	.align		4
.L_5487:
        /*00cc*/ 	.byte	0x04, 0x05
        /*00ce*/ 	.short	(.L_5489 - .L_5488)
.L_5488:
        /*00d0*/ 	.word	0x00000080
        /*00d4*/ 	.word	0x00000001
        /*00d8*/ 	.word	0x00000001


	//----- nvinfo : EIATTR_CRS_STACK_SIZE
	.align		4
.L_5489:
        /*00dc*/ 	.byte	0x04, 0x1e
        /*00de*/ 	.short	(.L_5491 - .L_5490)
.L_5490:
        /*00e0*/ 	.word	0x00000000


	//----- nvinfo : EIATTR_CBANK_PARAM_SIZE
	.align		4
.L_5491:
        /*00e4*/ 	.byte	0x03, 0x19
        /*00e6*/ 	.short	0x0220


	//----- nvinfo : EIATTR_PARAM_CBANK
	.align		4
        /*00e8*/ 	.byte	0x04, 0x0a
        /*00ea*/ 	.short	(.L_5493 - .L_5492)
	.align		4
.L_5492:
        /*00ec*/ 	.word	index@(.nv.constant0._ZN2at6native18elementwise_kernelILi128ELi4EZNS0_15gpu_kernel_implINS0_13AUnaryFunctorIhhhZZZNS0_18lshift_kernel_cudaERNS_18TensorIteratorBaseEENKUlvE_clEvENKUlvE_clEvEUlhhE_EEEEvS5_RKT_EUliE_EEviT1_)
        /*00f0*/ 	.short	0x0380
        /*00f2*/ 	.short	0x0220


	//----- nvinfo : EIATTR_SW_WAR
	.align		4
.L_5493:
        /*00f4*/ 	.byte	0x04, 0x36
        /*00f6*/ 	.short	(.L_5495 - .L_5494)
.L_5494:
        /*00f8*/ 	.word	0x00000008
.L_5495:


//--------------------- .nv.info._ZN2at6native27unrolled_elementwise_kernelINS0_13AUnaryFunctorIhhhZZZNS0_18lshift_kernel_cudaERNS_18TensorIteratorBaseEENKUlvE_clEvENKUlvE_clEvEUlhhE_EESt5arrayIPcLm2EELi4E23TrivialOffsetCalculatorILi1EjESD_NS0_6memory12LoadWithCastILi1EEENSE_13StoreWithCastILi1EEEEEviT_T0_T2_T3_T4_T5_ --------------------------
	.section	.nv.info._ZN2at6native27unrolled_elementwise_kernelINS0_13AUnaryFunctorIhhhZZZNS0_18lshift_kernel_cudaERNS_18TensorIteratorBaseEENKUlvE_clEvENKUlvE_clEvEUlhhE_EESt5arrayIPcLm2EELi4E23TrivialOffsetCalculatorILi1EjESD_NS0_6memory12LoadWithCastILi1EEENSE_13StoreWithCastILi1EEEEEviT_T0_T2_T3_T4_T5_,"",@"SHT_CUDA_INFO"
	.sectionflags	@""
	.align	4


	//----- nvinfo : EIATTR_CUDA_API_VERSION
	.align		4
        /*0000*/ 	.byte	0x04, 0x37
        /*0002*/ 	.short	(.L_5497 - .L_5496)
.L_5496:
        /*0004*/ 	.word	0x00000082


	//----- nvinfo : EIATTR_KPARAM_INFO
	.align		4
.L_5497:
        /*0008*/ 	.byte	0x04, 0x17
        /*000a*/ 	.short	(.L_5499 - .L_5498)
.L_5498:
        /*000c*/ 	.word	0x00000000
        /*0010*/ 	.short	0x0006
        /*0012*/ 	.short	0x0024
        /*0014*/ 	.byte	0x00, 0xf0, 0x21, 0x00


	//----- nvinfo : EIATTR_KPARAM_INFO
	.align		4
.L_5499:
        /*0018*/ 	.byte	0x04, 0x17
        /*001a*/ 	.short	(.L_5501 - .L_5500)
.L_5500:
        /*001c*/ 	.word	0x00000000
        /*0020*/ 	.short	0x0005
        /*0022*/ 	.short	0x001c
        /*0024*/ 	.byte	0x00, 0xf0, 0x21, 0x00


	//----- nvinfo : EIATTR_KPARAM_INFO
	.align		4
.L_5501:
        /*0028*/ 	.byte	0x04, 0x17
        /*002a*/ 	.short	(.L_5503 - .L_5502)
.L_5502:
        /*002c*/ 	.word	0x00000000
        /*0030*/ 	.short	0x0004
        /*0032*/ 	.short	0x0019
        /*0034*/ 	.byte	0x00, 0xf0, 0x05, 0x00


	//----- nvinfo : EIATTR_KPARAM_INFO
	.align		4
.L_5503:
        /*0038*/ 	.byte	0x04, 0x17
        /*003a*/ 	.short	(.L_5505 - .L_5504)
.L_5504:
        /*003c*/ 	.word	0x00000000
        /*0040*/ 	.short	0x0003
        /*0042*/ 	.short	0x0018
        /*0044*/ 	.byte	0x00, 0xf0, 0x05, 0x00


	//----- nvinfo : EIATTR_KPARAM_INFO
	.align		4
.L_5505:
        /*0048*/ 	.byte	0x04, 0x17
        /*004a*/ 	.short	(.L_5507 - .L_5506)
.L_5506:
        /*004c*/ 	.word	0x00000000
        /*0050*/ 	.short	0x0002
        /*0052*/ 	.short	0x0008
        /*0054*/ 	.byte	0x00, 0xf0, 0x41, 0x00


	//----- nvinfo : EIATTR_KPARAM_INFO
	.align		4
.L_5507:
        /*0058*/ 	.byte	0x04, 0x17
        /*005a*/ 	.short	(.L_5509 - .L_5508)
.L_5508:
        /*005c*/ 	.word	0x00000000
        /*0060*/ 	.short	0x0001
        /*0062*/ 	.short	0x0004
        /*0064*/ 	.byte	0x00, 0xf0, 0x09, 0x00


	//----- nvinfo : EIATTR_KPARAM_INFO
	.align		4
.L_5509:
        /*0068*/ 	.byte	0x04, 0x17
        /*006a*/ 	.short	(.L_5511 - .L_5510)
.L_5510:
        /*006c*/ 	.word	0x00000000
        /*0070*/ 	.short	0x0000
        /*0072*/ 	.short	0x0000
        /*0074*/ 	.byte	0x00, 0xf0, 0x11, 0x00


	//----- nvinfo : EIATTR_SPARSE_MMA_MASK
	.align		4
.L_5511:
        /*0078*/ 	.byte	0x03, 0x50
        /*007a*/ 	.short	0x0000


	//----- nvinfo : EIATTR_MAXREG_COUNT
	.align		4
        /*007c*/ 	.byte	0x03, 0x1b
        /*007e*/ 	.short	0x00ff


	//----- nvinfo : EIATTR_EXTERNS
	.align		4
        /*0080*/ 	.byte	0x04, 0x0f
        /*0082*/ 	.short	(.L_5513 - .L_5512)


	//   ....[0]....
	.align		4
.L_5512:
        /*0084*/ 	.word	index@(__assertfail)


	//----- nvinfo : EIATTR_MERCURY_ISA_VERSION
	.align		4
.L_5513:
        /*0088*/ 	.byte	0x03, 0x5f
        /*008a*/ 	.short	0x0101


	//----- nvinfo : EIATTR_VRC_CTA_INIT_COUNT
	.align		4
        /*008c*/ 	.byte	0x02, 0x4a
	.zero		1
	.zero		1


	//----- nvinfo : EIATTR_SYSCALL_OFFSETS
	.align		4
        /*0090*/ 	.byte	0x04, 0x46
        /*0092*/ 	.short	(.L_5515 - .L_5514)


	//   ....[0]....
.L_5514:
        /*0094*/ 	.word	0x00000e70


	//   ....[1]....
        /*0098*/ 	.word	0x00001e60


	//   ....[2]....
        /*009c*/ 	.word	0x00002d90


	//   ....[3]....
        /*00a0*/ 	.word	0x00003cc0


	//   ....[4]....
        /*00a4*/ 	.word	0x00004d60


	//   ....[5]....
        /*00a8*/ 	.word	0x00005ba0


	//   ....[6]....
        /*00ac*/ 	.word	0x00006a80


	//   ....[7]....
        /*00b0*/ 	.word	0x00007950


	//----- nvinfo : EIATTR_EXIT_INSTR_OFFSETS
	.align		4
.L_5515:
        /*00b4*/ 	.byte	0x04, 0x1c
        /*00b6*/ 	.short	(.L_5517 - .L_5516)


	//   ....[0]....
.L_5516:
        /*00b8*/ 	.word	0x00006d30


	//   ....[1]....
        /*00bc*/ 	.word	0x00006e60


	//   ....[2]....
        /*00c0*/ 	.word	0x00006e80


	//   ....[3]....
        /*00c4*/ 	.word	0x00006f20


	//   ....[4]....
        /*00c8*/ 	.word	0x00006f50


	//   ....[5]....
        /*00cc*/ 	.word	0x00006f80


	//   ....[6]....
        /*00d0*/ 	.word	0x00007020


	//   ....[7]....
        /*00d4*/ 	.word	0x00007070


	//   ....[8]....
        /*00d8*/ 	.word	0x00007120


	//   ....[9]....
        /*00dc*/ 	.word	0x00007180


	//   ....[10]....
        /*00e0*/ 	.word	0x000071c0


	//   ....[11]....
        /*00e4*/ 	.word	0x00007290


	//   ....[12]....
        /*00e8*/ 	.word	0x000073e0


	//   ....[13]....
        /*00ec*/ 	.word	0x00007530


	//   ....[14]....
        /*00f0*/ 	.word	0x00007690


	//   ....[15]....
        /*00f4*/ 	.word	0x000076d0


	//   ....[16]....
        /*00f8*/ 	.word	0x00007700


	//   ....[17]....
        /*00fc*/ 	.word	0x000077a0


	//   ....[18]....
        /*0100*/ 	.word	0x000077f0


	//   ....[19]....
        /*0104*/ 	.word	0x00007960


	//   ....[20]....
        /*0108*/ 	.word	0x00007a50


	//   ....[21]....
        /*010c*/ 	.word	0x00007b00


	//   ....[22]....
        /*0110*/ 	.word	0x00007b30


	//   ....[23]....
        /*0114*/ 	.word	0x00007b80


	//   ....[24]....
        /*0118*/ 	.word	0x00007bd0


	//----- nvinfo : EIATTR_MAX_THREADS
	.align		4
.L_5517:
        /*011c*/ 	.byte	0x04, 0x05
        /*011e*/ 	.short	(.L_5519 - .L_5518)
.L_5518:
        /*0120*/ 	.word	0x00000080
        /*0124*/ 	.word	0x00000001
        /*0128*/ 	.word	0x00000001


	//----- nvinfo : EIATTR_CRS_STACK_SIZE
	.align		4
.L_5519:
        /*012c*/ 	.byte	0x04, 0x1e
        /*012e*/ 	.short	(.L_5521 - .L_5520)
.L_5520:
        /*0130*/ 	.word	0x00000000


	//----- nvinfo : EIATTR_CBANK_PARAM_SIZE
	.align		4
.L_5521:
        /*0134*/ 	.byte	0x03, 0x19
        /*0136*/ 	.short	0x002c


	//----- nvinfo : EIATTR_PARAM_CBANK
	.align		4
        /*0138*/ 	.byte	0x04, 0x0a
        /*013a*/ 	.short	(.L_5523 - .L_5522)
	.align		4
.L_5522:
        /*013c*/ 	.word	index@(.nv.constant0._ZN2at6native27unrolled_elementwise_kernelINS0_13AUnaryFunctorIhhhZZZNS0_18lshift_kernel_cudaERNS_18TensorIteratorBaseEENKUlvE_clEvENKUlvE_clEvEUlhhE_EESt5arrayIPcLm2EELi4E23TrivialOffsetCalculatorILi1EjESD_NS0_6memory12LoadWithCastILi1EEENSE_13StoreWithCastILi1EEEEEviT_T0_T2_T3_T4_T5_)
        /*0140*/ 	.short	0x0380
        /*0142*/ 	.short	0x002c


	//----- nvinfo : EIATTR_SW_WAR
	.align		4
.L_5523:
        /*0144*/ 	.byte	0x04, 0x36
        /*0146*/ 	.short	(.L_5525 - .L_5524)
.L_5524:
        /*0148*/ 	.word	0x00000008
.L_5525:


//--------------------- .nv.info._ZN2at6native18elementwise_kernelILi128ELi4EZNS0_22gpu_kernel_impl_nocastINS0_13AUnaryFunctorIhhhZZZNS0_18lshift_kernel_cudaERNS_18TensorIteratorBaseEENKUlvE_clEvENKUlvE_clEvEUlhhE_EEEEvS5_RKT_EUliE_EEviT1_ --------------------------
	.section	.nv.info._ZN2at6native18elementwise_kernelILi128ELi4EZNS0_22gpu_kernel_impl_nocastINS0_13AUnaryFunctorIhhhZZZNS0_18lshift_kernel_cudaERNS_18TensorIteratorBaseEENKUlvE_clEvENKUlvE_clEvEUlhhE_EEEEvS5_RKT_EUliE_EEviT1_,"",@"SHT_CUDA_INFO"
	.sectionflags	@""
	.align	4


	//----- nvinfo : EIATTR_CUDA_API_VERSION
	.align		4
        /*0000*/ 	.byte	0x04, 0x37
        /*0002*/ 	.short	(.L_5527 - .L_5526)
.L_5526:
        /*0004*/ 	.word	0x00000082


	//----- nvinfo : EIATTR_KPARAM_INFO
	.align		4
.L_5527:
        /*0008*/ 	.byte	0x04, 0x17
        /*000a*/ 	.short	(.L_5529 - .L_5528)
.L_5528:
        /*000c*/ 	.word	0x00000000
        /*0010*/ 	.short	0x0001
        /*0012*/ 	.short	0x0008
        /*0014*/ 	.byte	0x00, 0xf0, 0x61, 0x08


	//----- nvinfo : EIATTR_KPARAM_INFO
	.align		4
.L_5529:
        /*0018*/ 	.byte	0x04, 0x17
        /*001a*/ 	.short	(.L_5531 - .L_5530)
.L_5530:
        /*001c*/ 	.word	0x00000000
        /*0020*/ 	.short	0x0000
        /*0022*/ 	.short	0x0000
        /*0024*/ 	.byte	0x00, 0xf0, 0x11, 0x00


	//----- nvinfo : EIATTR_SPARSE_MMA_MASK
	.align		4
.L_5531:
        /*0028*/ 	.byte	0x03, 0x50
        /*002a*/ 	.short	0x0000


	//----- nvinfo : EIATTR_MAXREG_COUNT
	.align		4
        /*002c*/ 	.byte	0x03, 0x1b
        /*002e*/ 	.short	0x0080


	//----- nvinfo : EIATTR_MERCURY_ISA_VERSION
	.align		4
        /*0030*/ 	.byte	0x03, 0x5f
        /*0032*/ 	.short	0x0101


	//----- nvinfo : EIATTR_VRC_CTA_INIT_COUNT
	.align		4
        /*0034*/ 	.byte	0x02, 0x4a
	.zero		1
	.zero		1


	//----- nvinfo : EIATTR_EXIT_INSTR_OFFSETS
	.align		4
        /*0038*/ 	.byte	0x04, 0x1c
        /*003a*/ 	.short	(.L_5533 - .L_5532)


	//   ....[0]....
.L_5532:
        /*003c*/ 	.word	0x00000310


	//   ....[1]....
        /*0040*/ 	.word	0x00000390


	//   ....[2]....
        /*0044*/ 	.word	0x00003eb0


	//   ....[3]....
        /*0048*/ 	.word	0x00005200


	//----- nvinfo : EIATTR_MAX_THREADS
	.align		4
.L_5533:
        /*004c*/ 	.byte	0x04, 0x05
        /*004e*/ 	.short	(.L_5535 - .L_5534)
.L_5534:
        /*0050*/ 	.word	0x00000080
        /*0054*/ 	.word	0x00000001
        /*0058*/ 	.word	0x00000001


	//----- nvinfo : EIATTR_CRS_STACK_SIZE
	.align		4
.L_5535:
        /*005c*/ 	.byte	0x04, 0x1e
        /*005e*/ 	.short	(.L_5537 - .L_5536)
.L_5536:
        /*0060*/ 	.word	0x00000000


	//----- nvinfo : EIATTR_CBANK_PARAM_SIZE
	.align		4
.L_5537:
        /*0064*/ 	.byte	0x03, 0x19
        /*0066*/ 	.short	0x0220


	//----- nvinfo : EIATTR_PARAM_CBANK
	.align		4
        /*0068*/ 	.byte	0x04, 0x0a
        /*006a*/ 	.short	(.L_5539 - .L_5538)
	.align		4
.L_5538:
        /*006c*/ 	.word	index@(.nv.constant0._ZN2at6native18elementwise_kernelILi128ELi4EZNS0_22gpu_kernel_impl_nocastINS0_13AUnaryFunctorIhhhZZZNS0_18lshift_kernel_cudaERNS_18TensorIteratorBaseEENKUlvE_clEvENKUlvE_clEvEUlhhE_EEEEvS5_RKT_EUliE_EEviT1_)
        /*0070*/ 	.short	0x0380
        /*0072*/ 	.short	0x0220


	//----- nvinfo : EIATTR_SW_WAR
	.align		4
.L_5539:
        /*0074*/ 	.byte	0x04, 0x36
        /*0076*/ 	.short	(.L_5541 - .L_5540)
.L_5540:
        /*0078*/ 	.word	0x00000008
.L_5541:


//--------------------- .nv.info._ZN2at6native27unrolled_elementwise_kernelINS0_13AUnaryFunctorIhhhZZZNS0_18lshift_kernel_cudaERNS_18TensorIteratorBaseEENKUlvE_clEvENKUlvE_clEvEUlhhE_EESt5arrayIPcLm2EELi4E23TrivialOffsetCalculatorILi1EjESD_NS0_6memory15LoadWithoutCastENSE_16StoreWithoutCastEEEviT_T0_T2_T3_T4_T5_ --------------------------
	.section	.nv.info._ZN2at6native27unrolled_elementwise_kernelINS0_13AUnaryFunctorIhhhZZZNS0_18lshift_kernel_cudaERNS_18TensorIteratorBaseEENKUlvE_clEvENKUlvE_clEvEUlhhE_EESt5arrayIPcLm2EELi4E23TrivialOffsetCalculatorILi1EjESD_NS0_6memory15LoadWithoutCastENSE_16StoreWithoutCastEEEviT_T0_T2_T3_T4_T5_,"",@"SHT_CUDA_INFO"
	.sectionflags	@""
	.align	4


	//----- nvinfo : EIATTR_CUDA_API_VERSION
	.align		4
        /*0000*/ 	.byte	0x04, 0x37
        /*0002*/ 	.short	(.L_5543 - .L_5542)
.L_5542:
        /*0004*/ 	.word	0x00000082


	//----- nvinfo : EIATTR_KPARAM_INFO
	.align		4
.L_5543:
        /*0008*/ 	.byte	0x04, 0x17
        /*000a*/ 	.short	(.L_5545 - .L_5544)
.L_5544:
        /*000c*/ 	.word	0x00000000
        /*0010*/ 	.short	0x0006
        /*0012*/ 	.short	0x001b
        /*0014*/ 	.byte	0x00, 0xf0, 0x05, 0x00


	//----- nvinfo : EIATTR_KPARAM_INFO
	.align		4
.L_5545:
        /*0018*/ 	.byte	0x04, 0x17
        /*001a*/ 	.short	(.L_5547 - .L_5546)
.L_5546:
        /*001c*/ 	.word	0x00000000
        /*0020*/ 	.short	0x0005
        /*0022*/ 	.short	0x001a
        /*0024*/ 	.byte	0x00, 0xf0, 0x05, 0x00


	//----- nvinfo : EIATTR_KPARAM_INFO
	.align		4
.L_5547:
        /*0028*/ 	.byte	0x04, 0x17
        /*002a*/ 	.short	(.L_5549 - .L_5548)
.L_5548:
        /*002c*/ 	.word	0x00000000
        /*0030*/ 	.short	0x0004
        /*0032*/ 	.short	0x0019
        /*0034*/ 	.byte	0x00, 0xf0, 0x05, 0x00


	//----- nvinfo : EIATTR_KPARAM_INFO
	.align		4
.L_5549:
        /*0038*/ 	.byte	0x04, 0x17
        /*003a*/ 	.short	(.L_5551 - .L_5550)
.L_5550:
        /*003c*/ 	.word	0x00000000
        /*0040*/ 	.short	0x0003
        /*0042*/ 	.short	0x0018
        /*0044*/ 	.byte	0x00, 0xf0, 0x05, 0x00


	//----- nvinfo : EIATTR_KPARAM_INFO
	.align		4
.L_5551:
        /*0048*/ 	.byte	0x04, 0x17
        /*004a*/ 	.short	(.L_5553 - .L_5552)
.L_5552:
        /*004c*/ 	.word	0x00000000
        /*0050*/ 	.short	0x0002
        /*0052*/ 	.short	0x0008
        /*0054*/ 	.byte	0x00, 0xf0, 0x41, 0x00


	//----- nvinfo : EIATTR_KPARAM_INFO
	.align		4
.L_5553:
        /*0058*/ 	.byte	0x04, 0x17
        /*005a*/ 	.short	(.L_5555 - .L_5554)
.L_5554:
        /*005c*/ 	.word	0x00000000
        /*0060*/ 	.short	0x0001
        /*0062*/ 	.short	0x0004
        /*0064*/ 	.byte	0x00, 0xf0, 0x09, 0x00


	//----- nvinfo : EIATTR_KPARAM_INFO
	.align		4
.L_5555:
        /*0068*/ 	.byte	0x04, 0x17
        /*006a*/ 	.short	(.L_5557 - .L_5556)
.L_5556:
        /*006c*/ 	.word	0x00000000
        /*0070*/ 	.short	0x0000
        /*0072*/ 	.short	0x0000
        /*0074*/ 	.byte	0x00, 0xf0, 0x11, 0x00


	//----- nvinfo : EIATTR_SPARSE_MMA_MASK
	.align		4
.L_5557:
        /*0078*/ 	.byte	0x03, 0x50
        /*007a*/ 	.short	0x0000


	//----- nvinfo : EIATTR_MAXREG_COUNT
	.align		4
        /*007c*/ 	.byte	0x03, 0x1b
        /*007e*/ 	.short	0x00ff


	//----- nvinfo : EIATTR_MERCURY_ISA_VERSION
	.align		4
        /*0080*/ 	.byte	0x03, 0x5f
        /*0082*/ 	.short	0x0101


	//----- nvinfo : EIATTR_VRC_CTA_INIT_COUNT
	.align		4
        /*0084*/ 	.byte	0x02, 0x4a
	.zero		1
	.zero		1


	//----- nvinfo : EIATTR_EXIT_INSTR_OFFSETS
	.align		4
        /*0088*/ 	.byte	0x04, 0x1c
        /*008a*/ 	.short	(.L_5559 - .L_5558)


	//   ....[0]....
.L_5558:
        /*008c*/ 	.word	0x00000540


	//   ....[1]....
        /*0090*/ 	.word	0x000005f0


	//----- nvinfo : EIATTR_MAX_THREADS
	.align		4
.L_5559:
        /*0094*/ 	.byte	0x04, 0x05
        /*0096*/ 	.short	(.L_5561 - .L_5560)
.L_5560:
        /*0098*/ 	.word	0x00000080
        /*009c*/ 	.word	0x00000001
        /*00a0*/ 	.word	0x00000001


	//----- nvinfo : EIATTR_CRS_STACK_SIZE
	.align		4
.L_5561:
        /*00a4*/ 	.byte	0x04, 0x1e
        /*00a6*/ 	.short	(.L_5563 - .L_5562)
.L_5562:
        /*00a8*/ 	.word	0x00000000


	//----- nvinfo : EIATTR_CBANK_PARAM_SIZE
	.align		4
.L_5563:
        /*00ac*/ 	.byte	0x03, 0x19
        /*00ae*/ 	.short	0x001c


	//----- nvinfo : EIATTR_PARAM_CBANK
	.align		4
        /*00b0*/ 	.byte	0x04, 0x0a
        /*00b2*/ 	.short	(.L_5565 - .L_5564)
	.align		4
.L_5564:
        /*00b4*/ 	.word	index@(.nv.constant0._ZN2at6native27unrolled_elementwise_kernelINS0_13AUnaryFunctorIhhhZZZNS0_18lshift_kernel_cudaERNS_18TensorIteratorBaseEENKUlvE_clEvENKUlvE_clEvEUlhhE_EESt5arrayIPcLm2EELi4E23TrivialOffsetCalculatorILi1EjESD_NS0_6memory15LoadWithoutCastENSE_16StoreWithoutCastEEEviT_T0_T2_T3_T4_T5_)
        /*00b8*/ 	.short	0x0380
        /*00ba*/ 	.short	0x001c


	//----- nvinfo : EIATTR_SW_WAR
	.align		4
.L_5565:
        /*00bc*/ 	.byte	0x04, 0x36
        /*00be*/ 	.short	(.L_5567 - .L_5566)
.L_5566:
        /*00c0*/ 	.word	0x00000008
.L_5567:


//--------------------- .nv.info._ZN2at6native29vectorized_elementwise_kernelILi2ENS0_13AUnaryFunctorIhhhZZZNS0_18lshift_kernel_cudaERNS_18TensorIteratorBaseEENKUlvE_clEvENKUlvE_clEvEUlhhE_EESt5arrayIPcLm2EEEEviT0_T1_ --------------------------
	.section	.nv.info._ZN2at6native29vectorized_elementwise_kernelILi2ENS0_13AUnaryFunctorIhhhZZZNS0_18lshift_kernel_cudaERNS_18TensorIteratorBaseEENKUlvE_clEvENKUlvE_clEvEUlhhE_EESt5arrayIPcLm2EEEEviT0_T1_,"",@"SHT_CUDA_INFO"
	.sectionflags	@""
	.align	4


	//----- nvinfo : EIATTR_CUDA_API_VERSION
	.align		4
        /*0000*/ 	.byte	0x04, 0x37
        /*0002*/ 	.short	(.L_5569 - .L_5568)
.L_5568:
        /*0004*/ 	.word	0x00000082


	//----- nvinfo : EIATTR_KPARAM_INFO
	.align		4
.L_5569:
        /*0008*/ 	.byte	0x04, 0x17
        /*000a*/ 	.short	(.L_5571 - .L_5570)
.L_5570:
        /*000c*/ 	.word	0x00000000
        /*0010*/ 	.short	0x0002
        /*0012*/ 	.short	0x0008
        /*0014*/ 	.byte	0x00, 0xf0, 0x41, 0x00


	//----- nvinfo : EIATTR_KPARAM_INFO
	.align		4
.L_5571:
        /*0018*/ 	.byte	0x04, 0x17
        /*001a*/ 	.short	(.L_5573 - .L_5572)
.L_5572:
        /*001c*/ 	.word	0x00000000
        /*0020*/ 	.short	0x0001
        /*0022*/ 	.short	0x0004
        /*0024*/ 	.byte	0x00, 0xf0, 0x09, 0x00


	//----- nvinfo : EIATTR_KPARAM_INFO
	.align		4
.L_5573:
        /*0028*/ 	.byte	0x04, 0x17
        /*002a*/ 	.short	(.L_5575 - .L_5574)
.L_5574:
        /*002c*/ 	.word	0x00000000
        /*0030*/ 	.short	0x0000
        /*0032*/ 	.short	0x0000
        /*0034*/ 	.byte	0x00, 0xf0, 0x11, 0x00


	//----- nvinfo : EIATTR_SPARSE_MMA_MASK
	.align		4
.L_5575:
        /*0038*/ 	.byte	0x03, 0x50
        /*003a*/ 	.short	0x0000


	//----- nvinfo : EIATTR_MAXREG_COUNT
	.align		4
        /*003c*/ 	.byte	0x03, 0x1b
        /*003e*/ 	.short	0x00ff


	//----- nvinfo : EIATTR_MERCURY_ISA_VERSION
	.align		4
        /*0040*/ 	.byte	0x03, 0x5f
        /*0042*/ 	.short	0x0101


	//----- nvinfo : EIATTR_VRC_CTA_INIT_COUNT
	.align		4
        /*0044*/ 	.byte	0x02, 0x4a
	.zero		1
	.zero		1


	//----- nvinfo : EIATTR_EXIT_INSTR_OFFSETS
	.align		4
        /*0048*/ 	.byte	0x04, 0x1c
        /*004a*/ 	.short	(.L_5577 - .L_5576)


	//   ....[0]....
.L_5576:
        /*004c*/ 	.word	0x00000bc0


	//   ....[1]....
        /*0050*/ 	.word	0x00000c20


	//   ....[2]....
        /*0054*/ 	.word	0x00000fc0


	//----- nvinfo : EIATTR_MAX_THREADS
	.align		4
.L_5577:
        /*0058*/ 	.byte	0x04, 0x05
        /*005a*/ 	.short	(.L_5579 - .L_5578)
.L_5578:
        /*005c*/ 	.word	0x00000080
        /*0060*/ 	.word	0x00000001
        /*0064*/ 	.word	0x00000001


	//----- nvinfo : EIATTR_CRS_STACK_SIZE
	.align		4
.L_5579:
        /*0068*/ 	.byte	0x04, 0x1e
        /*006a*/ 	.short	(.L_5581 - .L_5580)
.L_5580:
        /*006c*/ 	.word	0x00000000


	//----- nvinfo : EIATTR_CBANK_PARAM_SIZE
	.align		4
.L_5581:
        /*0070*/ 	.byte	0x03, 0x19
        /*0072*/ 	.short	0x0018


	//----- nvinfo : EIATTR_PARAM_CBANK
	.align		4
        /*0074*/ 	.byte	0x04, 0x0a
        /*0076*/ 	.short	(.L_5583 - .L_5582)
	.align		4
.L_5582:
        /*0078*/ 	.word	index@(.nv.constant0._ZN2at6native29vectorized_elementwise_kernelILi2ENS0_13AUnaryFunctorIhhhZZZNS0_18lshift_kernel_cudaERNS_18TensorIteratorBaseEENKUlvE_clEvENKUlvE_clEvEUlhhE_EESt5arrayIPcLm2EEEEviT0_T1_)
        /*007c*/ 	.short	0x0380
        /*007e*/ 	.short	0x0018


	//----- nvinfo : EIATTR_SW_WAR
	.align		4
.L_5583:
        /*0080*/ 	.byte	0x04, 0x36
        /*0082*/ 	.short	(.L_5585 - .L_5584)
.L_5584:
        /*0084*/ 	.word	0x00000008
.L_5585:


//--------------------- .nv.info._ZN2at6native29vectorized_elementwise_kernelILi4ENS0_13AUnaryFunctorIhhhZZZNS0_18lshift_kernel_cudaERNS_18TensorIteratorBaseEENKUlvE_clEvENKUlvE_clEvEUlhhE_EESt5arrayIPcLm2EEEEviT0_T1_ --------------------------
	.section	.nv.info._ZN2at6native29vectorized_elementwise_kernelILi4ENS0_13AUnaryFunctorIhhhZZZNS0_18lshift_kernel_cudaERNS_18TensorIteratorBaseEENKUlvE_clEvENKUlvE_clEvEUlhhE_EESt5arrayIPcLm2EEEEviT0_T1_,"",@"SHT_CUDA_INFO"
	.sectionflags	@""
	.align	4


	//----- nvinfo : EIATTR_CUDA_API_VERSION
	.align		4
        /*0000*/ 	.byte	0x04, 0x37
        /*0002*/ 	.short	(.L_5587 - .L_5586)
.L_5586:
        /*0004*/ 	.word	0x00000082


	//----- nvinfo : EIATTR_KPARAM_INFO
	.align		4
.L_5587:
        /*0008*/ 	.byte	0x04, 0x17
        /*000a*/ 	.short	(.L_5589 - .L_5588)
.L_5588:
        /*000c*/ 	.word	0x00000000
        /*0010*/ 	.short	0x0002
        /*0012*/ 	.short	0x0008
        /*0014*/ 	.byte	0x00, 0xf0, 0x41, 0x00


	//----- nvinfo : EIATTR_KPARAM_INFO
	.align		4
.L_5589:
        /*0018*/ 	.byte	0x04, 0x17
        /*001a*/ 	.short	(.L_5591 - .L_5590)
.L_5590:
        /*001c*/ 	.word	0x00000000
        /*0020*/ 	.short	0x0001
        /*0022*/ 	.short	0x0004
        /*0024*/ 	.byte	0x00, 0xf0, 0x09, 0x00


	//----- nvinfo : EIATTR_KPARAM_INFO
	.align		4
.L_5591:
        /*0028*/ 	.byte	0x04, 0x17
        /*002a*/ 	.short	(.L_5593 - .L_5592)
.L_5592:
        /*002c*/ 	.word	0x00000000
        /*0030*/ 	.short	0x0000
        /*0032*/ 	.short	0x0000
        /*0034*/ 	.byte	0x00, 0xf0, 0x11, 0x00


	//----- nvinfo : EIATTR_SPARSE_MMA_MASK
	.align		4
.L_5593:
        /*0038*/ 	.byte	0x03, 0x50
        /*003a*/ 	.short	0x0000


	//----- nvinfo : EIATTR_MAXREG_COUNT
	.align		4
        /*003c*/ 	.byte	0x03, 0x1b
        /*003e*/ 	.short	0x00ff


	//----- nvinfo : EIATTR_MERCURY_ISA_VERSION
	.align		4
        /*0040*/ 	.byte	0x03, 0x5f
        /*0042*/ 	.short	0x0101


	//----- nvinfo : EIATTR_VRC_CTA_INIT_COUNT
	.align		4
        /*0044*/ 	.byte	0x02, 0x4a
	.zero		1
	.zero		1


	//----- nvinfo : EIATTR_EXIT_INSTR_OFFSETS
	.align		4
        /*0048*/ 	.byte	0x04, 0x1c
        /*004a*/ 	.short	(.L_5595 - .L_5594)


	//   ....[0]....
.L_5594:
        /*004c*/ 	.word	0x00000bc0


	//   ....[1]....
        /*0050*/ 	.word	0x00000c20


	//   ....[2]....
        /*0054*/ 	.word	0x00001020


	//----- nvinfo : EIATTR_MAX_THREADS
	.align		4
.L_5595:
        /*0058*/ 	.byte	0x04, 0x05
        /*005a*/ 	.short	(.L_5597 - .L_5596)
.L_5596:
        /*005c*/ 	.word	0x00000080
        /*0060*/ 	.word	0x00000001
        /*0064*/ 	.word	0x00000001


	//----- nvinfo : EIATTR_CRS_STACK_SIZE
	.align		4
.L_5597:
        /*0068*/ 	.byte	0x04, 0x1e
        /*006a*/ 	.short	(.L_5599 - .L_5598)
.L_5598:
        /*006c*/ 	.word	0x00000000


	//----- nvinfo : EIATTR_CBANK_PARAM_SIZE
	.align		4
.L_5599:
        /*0070*/ 	.byte	0x03, 0x19
        /*0072*/ 	.short	0x0018


	//----- nvinfo : EIATTR_PARAM_CBANK
	.align		4
        /*0074*/ 	.byte	0x04, 0x0a
        /*0076*/ 	.short	(.L_5601 - .L_5600)
	.align		4
.L_5600:
        /*0078*/ 	.word	index@(.nv.constant0._ZN2at6native29vectorized_elementwise_kernelILi4ENS0_13AUnaryFunctorIhhhZZZNS0_18lshift_kernel_cudaERNS_18TensorIteratorBaseEENKUlvE_clEvENKUlvE_clEvEUlhhE_EESt5arrayIPcLm2EEEEviT0_T1_)
        /*007c*/ 	.short	0x0380
        /*007e*/ 	.short	0x0018


	//----- nvinfo : EIATTR_SW_WAR
	.align		4
.L_5601:
        /*0080*/ 	.byte	0x04, 0x36
        /*0082*/ 	.short	(.L_5603 - .L_5602)
.L_5602:
        /*0084*/ 	.word	0x00000008
.L_5603:


//--------------------- .nv.info._ZN2at6native29vectorized_elementwise_kernelILi8ENS0_13AUnaryFunctorIhhhZZZNS0_18lshift_kernel_cudaERNS_18TensorIteratorBaseEENKUlvE_clEvENKUlvE_clEvEUlhhE_EESt5arrayIPcLm2EEEEviT0_T1_ --------------------------
	.section	.nv.info._ZN2at6native29vectorized_elementwise_kernelILi8ENS0_13AUnaryFunctorIhhhZZZNS0_18lshift_kernel_cudaERNS_18TensorIteratorBaseEENKUlvE_clEvENKUlvE_clEvEUlhhE_EESt5arrayIPcLm2EEEEviT0_T1_,"",@"SHT_CUDA_INFO"
	.sectionflags	@""
	.align	4


	//----- nvinfo : EIATTR_CUDA_API_VERSION
	.align		4
        /*0000*/ 	.byte	0x04, 0x37
        /*0002*/ 	.short	(.L_5605 - .L_5604)
.L_5604:
        /*0004*/ 	.word	0x00000082


	//----- nvinfo : EIATTR_KPARAM_INFO
	.align		4
.L_5605:
        /*0008*/ 	.byte	0x04, 0x17
        /*000a*/ 	.short	(.L_5607 - .L_5606)
.L_5606:
        /*000c*/ 	.word	0x00000000
        /*0010*/ 	.short	0x0002
        /*0012*/ 	.short	0x0008
        /*0014*/ 	.byte	0x00, 0xf0, 0x41, 0x00


	//----- nvinfo : EIATTR_KPARAM_INFO
	.align		4
.L_5607:
        /*0018*/ 	.byte	0x04, 0x17
        /*001a*/ 	.short	(.L_5609 - .L_5608)
.L_5608:
        /*001c*/ 	.word	0x00000000
        /*0020*/ 	.short	0x0001
        /*0022*/ 	.short	0x0004
        /*0024*/ 	.byte	0x00, 0xf0, 0x09, 0x00


	//----- nvinfo : EIATTR_KPARAM_INFO
	.align		4
.L_5609:
        /*0028*/ 	.byte	0x04, 0x17
        /*002a*/ 	.short	(.L_5611 - .L_5610)
.L_5610:
        /*002c*/ 	.word	0x00000000
        /*0030*/ 	.short	0x0000
        /*0032*/ 	.short	0x0000
        /*0034*/ 	.byte	0x00, 0xf0, 0x11, 0x00


	//----- nvinfo : EIATTR_SPARSE_MMA_MASK
	.align		4
.L_5611:
        /*0038*/ 	.byte	0x03, 0x50
        /*003a*/ 	.short	0x0000


	//----- nvinfo : EIATTR_MAXREG_COUNT
	.align		4
        /*003c*/ 	.byte	0x03, 0x1b
        /*003e*/ 	.short	0x00ff


	//----- nvinfo : EIATTR_MERCURY_ISA_VERSION
	.align		4
        /*0040*/ 	.byte	0x03, 0x5f
        /*0042*/ 	.short	0x0101


	//----- nvinfo : EIATTR_VRC_CTA_INIT_COUNT
	.align		4
        /*0044*/ 	.byte	0x02, 0x4a
	.zero		1
	.zero		1


	//----- nvinfo : EIATTR_EXIT_INSTR_OFFSETS
	.align		4
        /*0048*/ 	.byte	0x04, 0x1c
        /*004a*/ 	.short	(.L_5613 - .L_5612)


	//   ....[0]....
.L_5612:
        /*004c*/ 	.word	0x00000010


	//----- nvinfo : EIATTR_MAX_THREADS
	.align		4
.L_5613:
        /*0050*/ 	.byte	0x04, 0x05
        /*0052*/ 	.short	(.L_5615 - .L_5614)
.L_5614:
        /*0054*/ 	.word	0x00000080
        /*0058*/ 	.word	0x00000001
        /*005c*/ 	.word	0x00000001


	//----- nvinfo : EIATTR_CBANK_PARAM_SIZE
	.align		4
.L_5615:
        /*0060*/ 	.byte	0x03, 0x19
        /*0062*/ 	.short	0x0018


	//----- nvinfo : EIATTR_PARAM_CBANK
	.align		4
        /*0064*/ 	.byte	0x04, 0x0a
        /*0066*/ 	.short	(.L_5617 - .L_5616)
	.align		4
.L_5616:
        /*0068*/ 	.word	index@(.nv.constant0._ZN2at6native29vectorized_elementwise_kernelILi8ENS0_13AUnaryFunctorIhhhZZZNS0_18lshift_kernel_cudaERNS_18TensorIteratorBaseEENKUlvE_clEvENKUlvE_clEvEUlhhE_EESt5arrayIPcLm2EEEEviT0_T1_)
        /*006c*/ 	.short	0x0380
        /*006e*/ 	.short	0x0018


	//----- nvinfo : EIATTR_SW_WAR
	.align		4
.L_5617:
        /*0070*/ 	.byte	0x04, 0x36
        /*0072*/ 	.short	(.L_5619 - .L_5618)
.L_5618:
        /*0074*/ 	.word	0x00000008
.L_5619:


//--------------------- .nv.callgraph             --------------------------
	.section	.nv.callgraph,"",@"SHT_CUDA_CALLGRAPH"
	.align	4
	.sectionentsize	8
	.align		4
        /*0000*/ 	.word	0x00000000
	.align		4
        /*0004*/ 	.word	0xffffffff
	.align		4
        /*0008*/ 	.word	index@(_ZN2at6native18elementwise_kernelILi128ELi4EZNS0_15gpu_kernel_implINS0_13BinaryFunctorIsssZZZNS0_18rshift_kernel_cudaERNS_18TensorIteratorBaseEENKUlvE_clEvENKUlvE3_clEvEUlssE_EEEEvS5_RKT_EUliE_EEviT1_)
	.align		4
        /*000c*/ 	.word	index@(__assertfail)
	.align		4
        /*0010*/ 	.word	index@(_ZN2at6native27unrolled_elementwise_kernelINS0_13BinaryFunctorIsssZZZNS0_18rshift_kernel_cudaERNS_18TensorIteratorBaseEENKUlvE_clEvENKUlvE3_clEvEUlssE_EESt5arrayIPcLm3EELi4E23TrivialOffsetCalculatorILi2EjESC_ILi1EjENS0_6memory12LoadWithCastILi2EEENSF_13StoreWithCastILi1EEEEEviT_T0_T2_T3_T4_T5_)
	.align		4
        /*0014*/ 	.word	index@(__assertfail)
	.align		4
        /*0018*/ 	.word	index@(_ZN2at6native18elementwise_kernelILi128ELi4EZNS0_15gpu_kernel_implINS0_13BUnaryFunctorIsssZZZNS0_18rshift_kernel_cudaERNS_18TensorIteratorBaseEENKUlvE_clEvENKUlvE3_clEvEUlssE_EEEEvS5_RKT_EUliE_EEviT1_)
	.align		4
        /*001c*/ 	.word	index@(__assertfail)
	.align		4
        /*0020*/ 	.word	index@(_ZN2at6native27unrolled_elementwise_kernelINS0_13BUnaryFunctorIsssZZZNS0_18rshift_kernel_cudaERNS_18TensorIteratorBaseEENKUlvE_clEvENKUlvE3_clEvEUlssE_EESt5arrayIPcLm2EELi4E23TrivialOffsetCalculatorILi1EjESD_NS0_6memory12LoadWithCastILi1EEENSE_13StoreWithCastILi1EEEEEviT_T0_T2_T3_T4_T5_)
	.align		4
        /*0024*/ 	.word	index@(__assertfail)
	.align		4
        /*0028*/ 	.word	index@(_ZN2at6native18elementwise_kernelILi128ELi4EZNS0_15gpu_kernel_implINS0_13AUnaryFunctorIsssZZZNS0_18rshift_kernel_cudaERNS_18TensorIteratorBaseEENKUlvE_clEvENKUlvE3_clEvEUlssE_EEEEvS5_RKT_EUliE_EEviT1_)
	.align		4
        /*002c*/ 	.word	index@(__assertfail)
	.align		4
        /*0030*/ 	.word	index@(_ZN2at6native27unrolled_elementwise_kernelINS0_13AUnaryFunctorIsssZZZNS0_18rshift_kernel_cudaERNS_18TensorIteratorBaseEENKUlvE_clEvENKUlvE3_clEvEUlssE_EESt5arrayIPcLm2EELi4E23TrivialOffsetCalculatorILi1EjESD_NS0_6memory12LoadWithCastILi1EEENSE_13StoreWithCastILi1EEEEEviT_T0_T2_T3_T4_T5_)
	.align		4
        /*0034*/ 	.word	index@(__assertfail)
	.align		4
        /*0038*/ 	.word	index@(_ZN2at6native18elementwise_kernelILi128ELi4EZNS0_15gpu_kernel_implINS0_13BinaryFunctorIlllZZZNS0_18rshift_kernel_cudaERNS_18TensorIteratorBaseEENKUlvE_clEvENKUlvE2_clEvEUlllE_EEEEvS5_RKT_EUliE_EEviT1_)
	.align		4
        /*003c*/ 	.word	index@(__assertfail)
	.align		4
        /*0040*/ 	.word	index@(_ZN2at6native27unrolled_elementwise_kernelINS0_13BinaryFunctorIlllZZZNS0_18rshift_kernel_cudaERNS_18TensorIteratorBaseEENKUlvE_clEvENKUlvE2_clEvEUlllE_EESt5arrayIPcLm3EELi4E23TrivialOffsetCalculatorILi2EjESC_ILi1EjENS0_6memory12LoadWithCastILi2EEENSF_13StoreWithCastILi1EEEEEviT_T0_T2_T3_T4_T5_)
	.align		4
        /*0044*/ 	.word	index@(__assertfail)
	.align		4
        /*0048*/ 	.word	index@(_ZN2at6native18elementwise_kernelILi128ELi4EZNS0_15gpu_kernel_implINS0_13BUnaryFunctorIlllZZZNS0_18rshift_kernel_cudaERNS_18TensorIteratorBaseEENKUlvE_clEvENKUlvE2_clEvEUlllE_EEEEvS5_RKT_EUliE_EEviT1_)
	.align		4
        /*004c*/ 	.word	index@(__assertfail)
	.align		4
        /*0050*/ 	.word	index@(_ZN2at6native27unrolled_elementwise_kernelINS0_13BUnaryFunctorIlllZZZNS0_18rshift_kernel_cudaERNS_18TensorIteratorBaseEENKUlvE_clEvENKUlvE2_clEvEUlllE_EESt5arrayIPcLm2EELi4E23TrivialOffsetCalculatorILi1EjESD_NS0_6memory12LoadWithCastILi1EEENSE_13StoreWithCastILi1EEEEEviT_T0_T2_T3_T4_T5_)
	.align		4
        /*0054*/ 	.word	index@(__assertfail)
	.align		4
        /*0058*/ 	.word	index@(_ZN2at6native18elementwise_kernelILi128ELi4EZNS0_15gpu_kernel_implINS0_13AUnaryFunctorIlllZZZNS0_18rshift_kernel_cudaERNS_18TensorIteratorBaseEENKUlvE_clEvENKUlvE2_clEvEUlllE_EEEEvS5_RKT_EUliE_EEviT1_)
	.align		4
        /*005c*/ 	.word	index@(__assertfail)
	.align		4
        /*0060*/ 	.word	index@(_ZN2at6native27unrolled_elementwise_kernelINS0_13AUnaryFunctorIlllZZZNS0_18rshift_kernel_cudaERNS_18TensorIteratorBaseEENKUlvE_clEvENKUlvE2_clEvEUlllE_EESt5arrayIPcLm2EELi4E23TrivialOffsetCalculatorILi1EjESD_NS0_6memory12LoadWithCastILi1EEENSE_13StoreWithCastILi1EEEEEviT_T0_T2_T3_T4_T5_)
	.align		4
        /*0064*/ 	.word	index@(__assertfail)
	.align		4
        /*0068*/ 	.word	index@(_ZN2at6native18elementwise_kernelILi128ELi4EZNS0_15gpu_kernel_implINS0_13BinaryFunctorIiiiZZZNS0_18rshift_kernel_cudaERNS_18TensorIteratorBaseEENKUlvE_clEvENKUlvE1_clEvEUliiE_EEEEvS5_RKT_EUliE_EEviT1_)
	.align		4
        /*006c*/ 	.word	index@(__assertfail)
	.align		4
        /*0070*/ 	.word	index@(_ZN2at6native27unrolled_elementwise_kernelINS0_13BinaryFunctorIiiiZZZNS0_18rshift_kernel_cudaERNS_18TensorIteratorBaseEENKUlvE_clEvENKUlvE1_clEvEUliiE_EESt5arrayIPcLm3EELi4E23TrivialOffsetCalculatorILi2EjESC_ILi1EjENS0_6memory12LoadWithCastILi2EEENSF_13StoreWithCastILi1EEEEEviT_T0_T2_T3_T4_T5_)
	.align		4
        /*0074*/ 	.word	index@(__assertfail)
	.align		4
        /*0078*/ 	.word	index@(_ZN2at6native18elementwise_kernelILi128ELi4EZNS0_15gpu_kernel_implINS0_13BUnaryFunctorIiiiZZZNS0_18rshift_kernel_cudaERNS_18TensorIteratorBaseEENKUlvE_clEvENKUlvE1_clEvEUliiE_EEEEvS5_RKT_EUliE_EEviT1_)
	.align		4
        /*007c*/ 	.word	index@(__assertfail)
	.align		4
        /*0080*/ 	.word	index@(_ZN2at6native27unrolled_elementwise_kernelINS0_13BUnaryFunctorIiiiZZZNS0_18rshift_kernel_cudaERNS_18TensorIteratorBaseEENKUlvE_clEvENKUlvE1_clEvEUliiE_EESt5arrayIPcLm2EELi4E23TrivialOffsetCalculatorILi1EjESD_NS0_6memory12LoadWithCastILi1EEENSE_13StoreWithCastILi1EEEEEviT_T0_T2_T3_T4_T5_)
	.align		4
        /*0084*/ 	.word	index@(__assertfail)
	.align		4
        /*0088*/ 	.word	index@(_ZN2at6native18elementwise_kernelILi128ELi4EZNS0_15gpu_kernel_implINS0_13AUnaryFunctorIiiiZZZNS0_18rshift_kernel_cudaERNS_18TensorIteratorBaseEENKUlvE_clEvENKUlvE1_clEvEUliiE_EEEEvS5_RKT_EUliE_EEviT1_)
	.align		4
        /*008c*/ 	.word	index@(__assertfail)
	.align		4
        /*0090*/ 	.word	index@(_ZN2at6native27unrolled_elementwise_kernelINS0_13AUnaryFunctorIiiiZZZNS0_18rshift_kernel_cudaERNS_18TensorIteratorBaseEENKUlvE_clEvENKUlvE1_clEvEUliiE_EESt5arrayIPcLm2EELi4E23TrivialOffsetCalculatorILi1EjESD_NS0_6memory12LoadWithCastILi1EEENSE_13StoreWithCastILi1EEEEEviT_T0_T2_T3_T4_T5_)
	.align		4
        /*0094*/ 	.word	index@(__assertfail)
	.align		4
        /*0098*/ 	.word	index@(_ZN2at6native18elementwise_kernelILi128ELi4EZNS0_15gpu_kernel_implINS0_13BinaryFunctorIaaaZZZNS0_18rshift_kernel_cudaERNS_18TensorIteratorBaseEENKUlvE_clEvENKUlvE0_clEvEUlaaE_EEEEvS5_RKT_EUliE_EEviT1_)
	.align		4
        /*009c*/ 	.word	index@(__assertfail)
	.align		4
        /*00a0*/ 	.word	index@(_ZN2at6native27unrolled_elementwise_kernelINS0_13BinaryFunctorIaaaZZZNS0_18rshift_kernel_cudaERNS_18TensorIteratorBaseEENKUlvE_clEvENKUlvE0_clEvEUlaaE_EESt5arrayIPcLm3EELi4E23TrivialOffsetCalculatorILi2EjESC_ILi1EjENS0_6memory12LoadWithCastILi2EEENSF_13StoreWithCastILi1EEEEEviT_T0_T2_T3_T4_T5_)
	.align		4
        /*00a4*/ 	.word	index@(__assertfail)
	.align		4
        /*00a8*/ 	.word	index@(_ZN2at6native18elementwise_kernelILi128ELi4EZNS0_15gpu_kernel_implINS0_13BUnaryFunctorIaaaZZZNS0_18rshift_kernel_cudaERNS_18TensorIteratorBaseEENKUlvE_clEvENKUlvE0_clEvEUlaaE_EEEEvS5_RKT_EUliE_EEviT1_)
	.align		4
        /*00ac*/ 	.word	index@(__assertfail)
	.align		4
        /*00b0*/ 	.word	index@(_ZN2at6native27unrolled_elementwise_kernelINS0_13BUnaryFunctorIaaaZZZNS0_18rshift_kernel_cudaERNS_18TensorIteratorBaseEENKUlvE_clEvENKUlvE0_clEvEUlaaE_EESt5arrayIPcLm2EELi4E23TrivialOffsetCalculatorILi1EjESD_NS0_6memory12LoadWithCastILi1EEENSE_13StoreWithCastILi1EEEEEviT_T0_T2_T3_T4_T5_)
	.align		4
        /*00b4*/ 	.word	index@(__assertfail)
	.align		4
        /*00b8*/ 	.word	index@(_ZN2at6native18elementwise_kernelILi128ELi4EZNS0_15gpu_kernel_implINS0_13AUnaryFunctorIaaaZZZNS0_18rshift_kernel_cudaERNS_18TensorIteratorBaseEENKUlvE_clEvENKUlvE0_clEvEUlaaE_EEEEvS5_RKT_EUliE_EEviT1_)
	.align		4
        /*00bc*/ 	.word	index@(__assertfail)
	.align		4
        /*00c0*/ 	.word	index@(_ZN2at6native27unrolled_elementwise_kernelINS0_13AUnaryFunctorIaaaZZZNS0_18rshift_kernel_cudaERNS_18TensorIteratorBaseEENKUlvE_clEvENKUlvE0_clEvEUlaaE_EESt5arrayIPcLm2EELi4E23TrivialOffsetCalculatorILi1EjESD_NS0_6memory12LoadWithCastILi1EEENSE_13StoreWithCastILi1EEEEEviT_T0_T2_T3_T4_T5_)
	.align		4
        /*00c4*/ 	.word	index@(__assertfail)
	.align		4
        /*00c8*/ 	.word	index@(_ZN2at6native18elementwise_kernelILi128ELi4EZNS0_15gpu_kernel_implINS0_13BinaryFunctorIhhhZZZNS0_18rshift_kernel_cudaERNS_18TensorIteratorBaseEENKUlvE_clEvENKUlvE_clEvEUlhhE_EEEEvS5_RKT_EUliE_EEviT1_)
	.align		4
        /*00cc*/ 	.word	index@(__assertfail)
	.align		4
        /*00d0*/ 	.word	index@(_ZN2at6native27unrolled_elementwise_kernelINS0_13BinaryFunctorIhhhZZZNS0_18rshift_kernel_cudaERNS_18TensorIteratorBaseEENKUlvE_clEvENKUlvE_clEvEUlhhE_EESt5arrayIPcLm3EELi4E23TrivialOffsetCalculatorILi2EjESC_ILi1EjENS0_6memory12LoadWithCastILi2EEENSF_13StoreWithCastILi1EEEEEviT_T0_T2_T3_T4_T5_)
	.align		4
        /*00d4*/ 	.word	index@(__assertfail)
	.align		4
        /*00d8*/ 	.word	index@(_ZN2at6native18elementwise_kernelILi128ELi4EZNS0_15gpu_kernel_implINS0_13BUnaryFunctorIhhhZZZNS0_18rshift_kernel_cudaERNS_18TensorIteratorBaseEENKUlvE_clEvENKUlvE_clEvEUlhhE_EEEEvS5_RKT_EUliE_EEviT1_)
	.align		4
        /*00dc*/ 	.word	index@(__assertfail)
	.align		4
        /*00e0*/ 	.word	index@(_ZN2at6native27unrolled_elementwise_kernelINS0_13BUnaryFunctorIhhhZZZNS0_18rshift_kernel_cudaERNS_18TensorIteratorBaseEENKUlvE_clEvENKUlvE_clEvEUlhhE_EESt5arrayIPcLm2EELi4E23TrivialOffsetCalculatorILi1EjESD_NS0_6memory12LoadWithCastILi1EEENSE_13StoreWithCastILi1EEEEEviT_T0_T2_T3_T4_T5_)
	.align		4
        /*00e4*/ 	.word	index@(__assertfail)
	.align		4
        /*00e8*/ 	.word	index@(_ZN2at6native18elementwise_kernelILi128ELi4EZNS0_15gpu_kernel_implINS0_13AUnaryFunctorIhhhZZZNS0_18rshift_kernel_cudaERNS_18TensorIteratorBaseEENKUlvE_clEvENKUlvE_clEvEUlhhE_EEEEvS5_RKT_EUliE_EEviT1_)
	.align		4
        /*00ec*/ 	.word	index@(__assertfail)
	.align		4
        /*00f0*/ 	.word	index@(_ZN2at6native27unrolled_elementwise_kernelINS0_13AUnaryFunctorIhhhZZZNS0_18rshift_kernel_cudaERNS_18TensorIteratorBaseEENKUlvE_clEvENKUlvE_clEvEUlhhE_EESt5arrayIPcLm2EELi4E23TrivialOffsetCalculatorILi1EjESD_NS0_6memory12LoadWithCastILi1EEENSE_13StoreWithCastILi1EEEEEviT_T0_T2_T3_T4_T5_)
	.align		4
        /*00f4*/ 	.word	index@(__assertfail)
	.align		4
        /*00f8*/ 	.word	index@(_ZN2at6native18elementwise_kernelILi128ELi4EZNS0_15gpu_kernel_implINS0_13BinaryFunctorIsssZZZNS0_18lshift_kernel_cudaERNS_18TensorIteratorBaseEENKUlvE_clEvENKUlvE3_clEvEUlssE_EEEEvS5_RKT_EUliE_EEviT1_)
	.align		4
        /*00fc*/ 	.word	index@(__assertfail)
	.align		4
        /*0100*/ 	.word	index@(_ZN2at6native27unrolled_elementwise_kernelINS0_13BinaryFunctorIsssZZZNS0_18lshift_kernel_cudaERNS_18TensorIteratorBaseEENKUlvE_clEvENKUlvE3_clEvEUlssE_EESt5arrayIPcLm3EELi4E23TrivialOffsetCalculatorILi2EjESC_ILi1EjENS0_6memory12LoadWithCastILi2EEENSF_13StoreWithCastILi1EEEEEviT_T0_T2_T3_T4_T5_)
	.align		4
        /*0104*/ 	.word	index@(__assertfail)
	.align		4
        /*0108*/ 	.word	index@(_ZN2at6native18elementwise_kernelILi128ELi4EZNS0_15gpu_kernel_implINS0_13BUnaryFunctorIsssZZZNS0_18lshift_kernel_cudaERNS_18TensorIteratorBaseEENKUlvE_clEvENKUlvE3_clEvEUlssE_EEEEvS5_RKT_EUliE_EEviT1_)
	.align		4
        /*010c*/ 	.word	index@(__assertfail)
	.align		4
        /*0110*/ 	.word	index@(_ZN2at6native27unrolled_elementwise_kernelINS0_13BUnaryFunctorIsssZZZNS0_18lshift_kernel_cudaERNS_18TensorIteratorBaseEENKUlvE_clEvENKUlvE3_clEvEUlssE_EESt5arrayIPcLm2EELi4E23TrivialOffsetCalculatorILi1EjESD_NS0_6memory12LoadWithCastILi1EEENSE_13StoreWithCastILi1EEEEEviT_T0_T2_T3_T4_T5_)
	.align		4
        /*0114*/ 	.word	index@(__assertfail)
	.align		4
        /*0118*/ 	.word	index@(_ZN2at6native18elementwise_kernelILi128ELi4EZNS0_15gpu_kernel_implINS0_13AUnaryFunctorIsssZZZNS0_18lshift_kernel_cudaERNS_18TensorIteratorBaseEENKUlvE_clEvENKUlvE3_clEvEUlssE_EEEEvS5_RKT_EUliE_EEviT1_)
	.align		4
        /*011c*/ 	.word	index@(__assertfail)
	.align		4
        /*0120*/ 	.word	index@(_ZN2at6native27unrolled_elementwise_kernelINS0_13AUnaryFunctorIsssZZZNS0_18lshift_kernel_cudaERNS_18TensorIteratorBaseEENKUlvE_clEvENKUlvE3_clEvEUlssE_EESt5arrayIPcLm2EELi4E23TrivialOffsetCalculatorILi1EjESD_NS0_6memory12LoadWithCastILi1EEENSE_13StoreWithCastILi1EEEEEviT_T0_T2_T3_T4_T5_)
	.align		4
        /*0124*/ 	.word	index@(__assertfail)
	.align		4
        /*0128*/ 	.word	index@(_ZN2at6native18elementwise_kernelILi128ELi4EZNS0_15gpu_kernel_implINS0_13BinaryFunctorIlllZZZNS0_18lshift_kernel_cudaERNS_18TensorIteratorBaseEENKUlvE_clEvENKUlvE2_clEvEUlllE_EEEEvS5_RKT_EUliE_EEviT1_)
	.align		4
        /*012c*/ 	.word	index@(__assertfail)
	.align		4
        /*0130*/ 	.word	index@(_ZN2at6native27unrolled_elementwise_kernelINS0_13BinaryFunctorIlllZZZNS0_18lshift_kernel_cudaERNS_18TensorIteratorBaseEENKUlvE_clEvENKUlvE2_clEvEUlllE_EESt5arrayIPcLm3EELi4E23TrivialOffsetCalculatorILi2EjESC_ILi1EjENS0_6memory12LoadWithCastILi2EEENSF_13StoreWithCastILi1EEEEEviT_T0_T2_T3_T4_T5_)
	.align		4
        /*0134*/ 	.word	index@(__assertfail)
	.align		4
        /*0138*/ 	.word	index@(_ZN2at6native18elementwise_kernelILi128ELi4EZNS0_15gpu_kernel_implINS0_13BUnaryFunctorIlllZZZNS0_18lshift_kernel_cudaERNS_18TensorIteratorBaseEENKUlvE_clEvENKUlvE2_clEvEUlllE_EEEEvS5_RKT_EUliE_EEviT1_)
	.align		4
        /*013c*/ 	.word	index@(__assertfail)
	.align		4
        /*0140*/ 	.word	index@(_ZN2at6native27unrolled_elementwise_kernelINS0_13BUnaryFunctorIlllZZZNS0_18lshift_kernel_cudaERNS_18TensorIteratorBaseEENKUlvE_clEvENKUlvE2_clEvEUlllE_EESt5arrayIPcLm2EELi4E23TrivialOffsetCalculatorILi1EjESD_NS0_6memory12LoadWithCastILi1EEENSE_13StoreWithCastILi1EEEEEviT_T0_T2_T3_T4_T5_)
	.align		4
        /*0144*/ 	.word	index@(__assertfail)
	.align		4
        /*0148*/ 	.word	index@(_ZN2at6native18elementwise_kernelILi128ELi4EZNS0_15gpu_kernel_implINS0_13AUnaryFunctorIlllZZZNS0_18lshift_kernel_cudaERNS_18TensorIteratorBaseEENKUlvE_clEvENKUlvE2_clEvEUlllE_EEEEvS5_RKT_EUliE_EEviT1_)
	.align		4
        /*014c*/ 	.word	index@(__assertfail)
	.align		4
        /*0150*/ 	.word	index@(_ZN2at6native27unrolled_elementwise_kernelINS0_13AUnaryFunctorIlllZZZNS0_18lshift_kernel_cudaERNS_18TensorIteratorBaseEENKUlvE_clEvENKUlvE2_clEvEUlllE_EESt5arrayIPcLm2EELi4E23TrivialOffsetCalculatorILi1EjESD_NS0_6memory12LoadWithCastILi1EEENSE_13StoreWithCastILi1EEEEEviT_T0_T2_T3_T4_T5_)
	.align		4
        /*0154*/ 	.word	index@(__assertfail)
	.align		4
        /*0158*/ 	.word	index@(_ZN2at6native18elementwise_kernelILi128ELi4EZNS0_15gpu_kernel_implINS0_13BinaryFunctorIiiiZZZNS0_18lshift_kernel_cudaERNS_18TensorIteratorBaseEENKUlvE_clEvENKUlvE1_clEvEUliiE_EEEEvS5_RKT_EUliE_EEviT1_)
	.align		4
        /*015c*/ 	.word	index@(__assertfail)
	.align		4
        /*0160*/ 	.word	index@(_ZN2at6native27unrolled_elementwise_kernelINS0_13BinaryFunctorIiiiZZZNS0_18lshift_kernel_cudaERNS_18TensorIteratorBaseEENKUlvE_clEvENKUlvE1_clEvEUliiE_EESt5arrayIPcLm3EELi4E23TrivialOffsetCalculatorILi2EjESC_ILi1EjENS0_6memory12LoadWithCastILi2EEENSF_13StoreWithCastILi1EEEEEviT_T0_T2_T3_T4_T5_)
	.align		4
        /*0164*/ 	.word	index@(__assertfail)
	.align		4
        /*0168*/ 	.word	index@(_ZN2at6native18elementwise_kernelILi128ELi4EZNS0_15gpu_kernel_implINS0_13BUnaryFunctorIiiiZZZNS0_18lshift_kernel_cudaERNS_18TensorIteratorBaseEENKUlvE_clEvENKUlvE1_clEvEUliiE_EEEEvS5_RKT_EUliE_EEviT1_)
	.align		4
        /*016c*/ 	.word	index@(__assertfail)
	.align		4
        /*0170*/ 	.word	index@(_ZN2at6native27unrolled_elementwise_kernelINS0_13BUnaryFunctorIiiiZZZNS0_18lshift_kernel_cudaERNS_18TensorIteratorBaseEENKUlvE_clEvENKUlvE1_clEvEUliiE_EESt5arrayIPcLm2EELi4E23TrivialOffsetCalculatorILi1EjESD_NS0_6memory12LoadWithCastILi1EEENSE_13StoreWithCastILi1EEEEEviT_T0_T2_T3_T4_T5_)
	.align		4
        /*0174*/ 	.word	index@(__assertfail)
	.align		4
        /*0178*/ 	.word	index@(_ZN2at6native18elementwise_kernelILi128ELi4EZNS0_15gpu_kernel_implINS0_13AUnaryFunctorIiiiZZZNS0_18lshift_kernel_cudaERNS_18TensorIteratorBaseEENKUlvE_clEvENKUlvE1_clEvEUliiE_EEEEvS5_RKT_EUliE_EEviT1_)
	.align		4
        /*017c*/ 	.word	index@(__assertfail)
	.align		4
        /*0180*/ 	.word	index@(_ZN2at6native27unrolled_elementwise_kernelINS0_13AUnaryFunctorIiiiZZZNS0_18lshift_kernel_cudaERNS_18TensorIteratorBaseEENKUlvE_clEvENKUlvE1_clEvEUliiE_EESt5arrayIPcLm2EELi4E23TrivialOffsetCalculatorILi1EjESD_NS0_6memory12LoadWithCastILi1EEENSE_13StoreWithCastILi1EEEEEviT_T0_T2_T3_T4_T5_)
	.align		4
        /*0184*/ 	.word	index@(__assertfail)
	.align		4
        /*0188*/ 	.word	index@(_ZN2at6native18elementwise_kernelILi128ELi4EZNS0_15gpu_kernel_implINS0_13BinaryFunctorIaaaZZZNS0_18lshift_kernel_cudaERNS_18TensorIteratorBaseEENKUlvE_clEvENKUlvE0_clEvEUlaaE_EEEEvS5_RKT_EUliE_EEviT1_)
	.align		4
        /*018c*/ 	.word	index@(__assertfail)
	.align		4
        /*0190*/ 	.word	index@(_ZN2at6native27unrolled_elementwise_kernelINS0_13BinaryFunctorIaaaZZZNS0_18lshift_kernel_cudaERNS_18TensorIteratorBaseEENKUlvE_clEvENKUlvE0_clEvEUlaaE_EESt5arrayIPcLm3EELi4E23TrivialOffsetCalculatorILi2EjESC_ILi1EjENS0_6memory12LoadWithCastILi2EEENSF_13StoreWithCastILi1EEEEEviT_T0_T2_T3_T4_T5_)
	.align		4
        /*0194*/ 	.word	index@(__assertfail)
	.align		4
        /*0198*/ 	.word	index@(_ZN2at6native18elementwise_kernelILi128ELi4EZNS0_15gpu_kernel_implINS0_13BUnaryFunctorIaaaZZZNS0_18lshift_kernel_cudaERNS_18TensorIteratorBaseEENKUlvE_clEvENKUlvE0_clEvEUlaaE_EEEEvS5_RKT_EUliE_EEviT1_)
	.align		4
        /*019c*/ 	.word	index@(__assertfail)
	.align		4
        /*01a0*/ 	.word	index@(_ZN2at6native27unrolled_elementwise_kernelINS0_13BUnaryFunctorIaaaZZZNS0_18lshift_kernel_cudaERNS_18TensorIteratorBaseEENKUlvE_clEvENKUlvE0_clEvEUlaaE_EESt5arrayIPcLm2EELi4E23TrivialOffsetCalculatorILi1EjESD_NS0_6memory12LoadWithCastILi1EEENSE_13StoreWithCastILi1EEEEEviT_T0_T2_T3_T4_T5_)
	.align		4
        /*01a4*/ 	.word	index@(__assertfail)
	.align		4
        /*01a8*/ 	.word	index@(_ZN2at6native18elementwise_kernelILi128ELi4EZNS0_15gpu_kernel_implINS0_13AUnaryFunctorIaaaZZZNS0_18lshift_kernel_cudaERNS_18TensorIteratorBaseEENKUlvE_clEvENKUlvE0_clEvEUlaaE_EEEEvS5_RKT_EUliE_EEviT1_)
	.align		4
        /*01ac*/ 	.word	index@(__assertfail)
	.align		4
        /*01b0*/ 	.word	index@(_ZN2at6native27unrolled_elementwise_kernelINS0_13AUnaryFunctorIaaaZZZNS0_18lshift_kernel_cudaERNS_18TensorIteratorBaseEENKUlvE_clEvENKUlvE0_clEvEUlaaE_EESt5arrayIPcLm2EELi4E23TrivialOffsetCalculatorILi1EjESD_NS0_6memory12LoadWithCastILi1EEENSE_13StoreWithCastILi1EEEEEviT_T0_T2_T3_T4_T5_)
	.align		4
        /*01b4*/ 	.word	index@(__assertfail)
	.align		4
        /*01b8*/ 	.word	index@(_ZN2at6native18elementwise_kernelILi128ELi4EZNS0_15gpu_kernel_implINS0_13BinaryFunctorIhhhZZZNS0_18lshift_kernel_cudaERNS_18TensorIteratorBaseEENKUlvE_clEvENKUlvE_clEvEUlhhE_EEEEvS5_RKT_EUliE_EEviT1_)
	.align		4
        /*01bc*/ 	.word	index@(__assertfail)
	.align		4
        /*01c0*/ 	.word	index@(_ZN2at6native27unrolled_elementwise_kernelINS0_13BinaryFunctorIhhhZZZNS0_18lshift_kernel_cudaERNS_18TensorIteratorBaseEENKUlvE_clEvENKUlvE_clEvEUlhhE_EESt5arrayIPcLm3EELi4E23TrivialOffsetCalculatorILi2EjESC_ILi1EjENS0_6memory12LoadWithCastILi2EEENSF_13StoreWithCastILi1EEEEEviT_T0_T2_T3_T4_T5_)
	.align		4
        /*01c4*/ 	.word	index@(__assertfail)
	.align		4
        /*01c8*/ 	.word	index@(_ZN2at6native18elementwise_kernelILi128ELi4EZNS0_15gpu_kernel_implINS0_13BUnaryFunctorIhhhZZZNS0_18lshift_kernel_cudaERNS_18TensorIteratorBaseEENKUlvE_clEvENKUlvE_clEvEUlhhE_EEEEvS5_RKT_EUliE_EEviT1_)
	.align		4
        /*01cc*/ 	.word	index@(__assertfail)
	.align		4
        /*01d0*/ 	.word	index@(_ZN2at6native27unrolled_elementwise_kernelINS0_13BUnaryFunctorIhhhZZZNS0_18lshift_kernel_cudaERNS_18TensorIteratorBaseEENKUlvE_clEvENKUlvE_clEvEUlhhE_EESt5arrayIPcLm2EELi4E23TrivialOffsetCalculatorILi1EjESD_NS0_6memory12LoadWithCastILi1EEENSE_13StoreWithCastILi1EEEEEviT_T0_T2_T3_T4_T5_)
	.align		4
        /*01d4*/ 	.word	index@(__assertfail)
	.align		4
        /*01d8*/ 	.word	index@(_ZN2at6native18elementwise_kernelILi128ELi4EZNS0_15gpu_kernel_implINS0_13AUnaryFunctorIhhhZZZNS0_18lshift_kernel_cudaERNS_18TensorIteratorBaseEENKUlvE_clEvENKUlvE_clEvEUlhhE_EEEEvS5_RKT_EUliE_EEviT1_)
	.align		4
        /*01dc*/ 	.word	index@(__assertfail)
	.align		4
        /*01e0*/ 	.word	index@(_ZN2at6native27unrolled_elementwise_kernelINS0_13AUnaryFunctorIhhhZZZNS0_18lshift_kernel_cudaERNS_18TensorIteratorBaseEENKUlvE_clEvENKUlvE_clEvEUlhhE_EESt5arrayIPcLm2EELi4E23TrivialOffsetCalculatorILi1EjESD_NS0_6memory12LoadWithCastILi1EEENSE_13StoreWithCastILi1EEEEEviT_T0_T2_T3_T4_T5_)
	.align		4
        /*01e4*/ 	.word	index@(__assertfail)
	.align		4
        /*01e8*/ 	.word	0x00000000
	.align		4
        /*01ec*/ 	.word	0xfffffffe
	.align		4
        /*01f0*/ 	.word	0x00000000
	.align		4
        /*01f4*/ 	.word	0xfffffffd
	.align		4
        /*01f8*/ 	.word	0x00000000
	.align		4
        /*01fc*/ 	.word	0xfffffffc


//--------------------- .nv.constant4             --------------------------
	.section	.nv.constant4,"a",@progbits
	.align	8
	.align		8
.nv.constant4:
        /*0000*/ 	.dword	__assertfail
	.align		8
        /*0008*/ 	.dword	__unnamed_1
	.align		8
        /*0010*/ 	.dword	__unnamed_2
	.align		8
        /*0018*/ 	.dword	__unnamed_3
	.align		8
        /*0020*/ 	.dword	__unnamed_4
	.align		8
        /*0028*/ 	.dword	__unnamed_5
	.align		8
        /*0030*/ 	.dword	__unnamed_6
	.align		8
        /*0038*/ 	.dword	__unnamed_7
	.align		8
        /*0040*/ 	.dword	__unnamed_8
	.align		8
        /*0048*/ 	.dword	__unnamed_9
	.align		8
        /*0050*/ 	.dword	__unnamed_10
	.align		8
        /*0058*/ 	.dword	_ZN55_INTERNAL_a41f8c43_24_BinaryShiftOpsKernels_cu_56459f8e4cuda3std3__45__cpo5beginE
	.align		8
        /*0060*/ 	.dword	_ZN55_INTERNAL_a41f8c43_24_BinaryShiftOpsKernels_cu_56459f8e4cuda3std3__45__cpo3endE
	.align		8
        /*0068*/ 	.dword	_ZN55_INTERNAL_a41f8c43_24_BinaryShiftOpsKernels_cu_56459f8e4cuda3std3__45__cpo6cbeginE
	.align		8
        /*0070*/ 	.dword	_ZN55_INTERNAL_a41f8c43_24_BinaryShiftOpsKernels_cu_56459f8e4cuda3std3__45__cpo4cendE
	.align		8
        /*0078*/ 	.dword	_ZN55_INTERNAL_a41f8c43_24_BinaryShiftOpsKernels_cu_56459f8e4cuda3std3__45__cpo6rbeginE
	.align		8
        /*0080*/ 	.dword	_ZN55_INTERNAL_a41f8c43_24_BinaryShiftOpsKernels_cu_56459f8e4cuda3std3__45__cpo4rendE
	.align		8
        /*0088*/ 	.dword	_ZN55_INTERNAL_a41f8c43_24_BinaryShiftOpsKernels_cu_56459f8e4cuda3std3__45__cpo7crbeginE
	.align		8
        /*0090*/ 	.dword	_ZN55_INTERNAL_a41f8c43_24_BinaryShiftOpsKernels_cu_56459f8e4cuda3std3__45__cpo5crendE
	.align		8
        /*0098*/ 	.dword	_ZN55_INTERNAL_a41f8c43_24_BinaryShiftOpsKernels_cu_56459f8e4cuda3std3__457_GLOBAL__N__a41f8c43_24_BinaryShiftOpsKernels_cu_56459f8e6ignoreE
	.align		8
        /*00a0*/ 	.dword	_ZN55_INTERNAL_a41f8c43_24_BinaryShiftOpsKernels_cu_56459f8e4cuda3std3__419piecewise_constructE
	.align		8
        /*00a8*/ 	.dword	_ZN55_INTERNAL_a41f8c43_24_BinaryShiftOpsKernels_cu_56459f8e4cuda3std3__48in_placeE
	.align		8
        /*00b0*/ 	.dword	_ZN55_INTERNAL_a41f8c43_24_BinaryShiftOpsKernels_cu_56459f8e4cuda3std3__420unreachable_sentinelE
	.align		8
        /*00b8*/ 	.dword	_ZN55_INTERNAL_a41f8c43_24_BinaryShiftOpsKernels_cu_56459f8e4cuda3std6ranges3__45__cpo4swapE
	.align		8
        /*00c0*/ 	.dword	_ZN55_INTERNAL_a41f8c43_24_BinaryShiftOpsKernels_cu_56459f8e4cuda3std6ranges3__45__cpo9iter_moveE
	.align		8
        /*00c8*/ 	.dword	_ZN55_INTERNAL_a41f8c43_24_BinaryShiftOpsKernels_cu_56459f8e4cuda3std6ranges3__45__cpo5beginE
	.align		8
        /*00d0*/ 	.dword	_ZN55_INTERNAL_a41f8c43_24_BinaryShiftOpsKernels_cu_56459f8e4cuda3std6ranges3__45__cpo3endE
	.align		8
        /*00d8*/ 	.dword	_ZN55_INTERNAL_a41f8c43_24_BinaryShiftOpsKernels_cu_56459f8e4cuda3std6ranges3__45__cpo6cbeginE
	.align		8
        /*00e0*/ 	.dword	_ZN55_INTERNAL_a41f8c43_24_BinaryShiftOpsKernels_cu_56459f8e4cuda3std6ranges3__45__cpo4cendE
	.align		8
        /*00e8*/ 	.dword	_ZN55_INTERNAL_a41f8c43_24_BinaryShiftOpsKernels_cu_56459f8e4cuda3std6ranges3__45__cpo7advanceE
	.align		8
        /*00f0*/ 	.dword	_ZN55_INTERNAL_a41f8c43_24_BinaryShiftOpsKernels_cu_56459f8e4cuda3std6ranges3__45__cpo9iter_swapE
	.align		8
        /*00f8*/ 	.dword	_ZN55_INTERNAL_a41f8c43_24_BinaryShiftOpsKernels_cu_56459f8e4cuda3std6ranges3__45__cpo4nextE
	.align		8
        /*0100*/ 	.dword	_ZN55_INTERNAL_a41f8c43_24_BinaryShiftOpsKernels_cu_56459f8e4cuda3std6ranges3__45__cpo4prevE
	.align		8
        /*0108*/ 	.dword	_ZN55_INTERNAL_a41f8c43_24_BinaryShiftOpsKernels_cu_56459f8e4cuda3std6ranges3__45__cpo4dataE
	.align		8
        /*0110*/ 	.dword	_ZN55_INTERNAL_a41f8c43_24_BinaryShiftOpsKernels_cu_56459f8e4cuda3std6ranges3__45__cpo5cdataE
	.align		8
        /*0118*/ 	.dword	_ZN55_INTERNAL_a41f8c43_24_BinaryShiftOpsKernels_cu_56459f8e4cuda3std6ranges3__45__cpo4sizeE
	.align		8
        /*0120*/ 	.dword	_ZN55_INTERNAL_a41f8c43_24_BinaryShiftOpsKernels_cu_56459f8e4cuda3std6ranges3__45__cpo5ssizeE
	.align		8
        /*0128*/ 	.dword	_ZN55_INTERNAL_a41f8c43_24_BinaryShiftOpsKernels_cu_56459f8e4cuda3std6ranges3__45__cpo8distanceE
	.align		8
        /*0130*/ 	.dword	_ZN55_INTERNAL_a41f8c43_24_BinaryShiftOpsKernels_cu_56459f8e6thrust24THRUST_300001_SM_1030_NS6system6detail10sequential3seqE
	.align		8
        /*0138*/ 	.dword	$str$6
	.align		8
        /*0140*/ 	.dword	$str$7


//--------------------- .text._ZN2at6native18elementwise_kernelILi128ELi4EZNS0_15gpu_kernel_implINS0_13BinaryFunctorIsssZZZNS0_18rshift_kernel_cudaERNS_18TensorIteratorBaseEENKUlvE_clEvENKUlvE3_clEvEUlssE_EEEEvS5_RKT_EUliE_EEviT1_ --------------------------
	.section	.text._ZN2at6native18elementwise_kernelILi128ELi4EZNS0_15gpu_kernel_implINS0_13BinaryFunctorIsssZZZNS0_18rshift_kernel_cudaERNS_18TensorIteratorBaseEENKUlvE_clEvENKUlvE3_clEvEUlssE_EEEEvS5_RKT_EUliE_EEviT1_,"ax",@progbits
	.align	128
        .global         _ZN2at6native18elementwise_kernelILi128ELi4EZNS0_15gpu_kernel_implINS0_13BinaryFunctorIsssZZZNS0_18rshift_kernel_cudaERNS_18TensorIteratorBaseEENKUlvE_clEvENKUlvE3_clEvEUlssE_EEEEvS5_RKT_EUliE_EEviT1_
        .type           _ZN2at6native18elementwise_kernelILi128ELi4EZNS0_15gpu_kernel_implINS0_13BinaryFunctorIsssZZZNS0_18rshift_kernel_cudaERNS_18TensorIteratorBaseEENKUlvE_clEvENKUlvE3_clEvEUlssE_EEEEvS5_RKT_EUliE_EEviT1_,@function
        .size           _ZN2at6native18elementwise_kernelILi128ELi4EZNS0_15gpu_kernel_implINS0_13BinaryFunctorIsssZZZNS0_18rshift_kernel_cudaERNS_18TensorIteratorBaseEENKUlvE_clEvENKUlvE3_clEvEUlssE_EEEEvS5_RKT_EUliE_EEviT1_,(.L_x_20764 - _ZN2at6native18elementwise_kernelILi128ELi4EZNS0_15gpu_kernel_implINS0_13BinaryFunctorIsssZZZNS0_18rshift_kernel_cudaERNS_18TensorIteratorBaseEENKUlvE_clEvENKUlvE3_clEvEUlssE_EEEEvS5_RKT_EUliE_EEviT1_)
        .other          _ZN2at6native18elementwise_kernelILi128ELi4EZNS0_15gpu_kernel_implINS0_13BinaryFunctorIsssZZZNS0_18rshift_kernel_cudaERNS_18TensorIteratorBaseEENKUlvE_clEvENKUlvE3_clEvEUlssE_EEEEvS5_RKT_EUliE_EEviT1_,@"STO_CUDA_ENTRY STV_DEFAULT"
_ZN2at6native18elementwise_kernelILi128ELi4EZNS0_15gpu_kernel_implINS0_13BinaryFunctorIsssZZZNS0_18rshift_kernel_cudaERNS_18TensorIteratorBaseEENKUlvE_clEvENKUlvE3_clEvEUlssE_EEEEvS5_RKT_EUliE_EEviT1_:
.text._ZN2at6native18elementwise_kernelILi128ELi4EZNS0_15gpu_kernel_implINS0_13BinaryFunctorIsssZZZNS0_18rshift_kernel_cudaERNS_18TensorIteratorBaseEENKUlvE_clEvENKUlvE3_clEvEUlssE_EEEEvS5_RKT_EUliE_EEviT1_:
[----:B------:R-:W0:Y:S01]  /*0000*/  LDC R1, c[0x0][0x37c] ;  /* 0x0000df00ff017b82 */ /* 0x000e220000000800 */
[----:B------:R-:W1:Y:S07]  /*0010*/  S2R R17, SR_TID.X ;  /* 0x0000000000117919 */ /* 0x000e6e0000002100 */
[----:B------:R-:W2:Y:S01]  /*0020*/  S2UR UR4, SR_CTAID.X ;  /* 0x00000000000479c3 */ /* 0x000ea20000002500 */
[----:B------:R-:W3:Y:S01]  /*0030*/  LDCU UR40, c[0x0][0x388] ;  /* 0x00007100ff2877ac */ /* 0x000ee20008000800 */
[----:B------:R-:W-:Y:S01]  /*0040*/  BSSY.RECONVERGENT B6, `(.L_x_0) ;  /* 0x0000425000067945 */ /* 0x000fe20003800200 */
[----:B------:R-:W4:Y:S01]  /*0050*/  LDCU UR5, c[0x0][0x380] ;  /* 0x00007000ff0577ac */ /* 0x000f220008000800 */
[----:B------:R-:W0:Y:S01]  /*0060*/  LDCU.64 UR36, c[0x0][0x358] ;  /* 0x00006b00ff2477ac */ /* 0x000e220008000a00 */
[----:B------:R-:W0:Y:S01]  /*0070*/  LDCU.U8 UR39, c[0x0][0x602] ;  /* 0x0000c040ff2777ac */ /* 0x000e220008000000 */
[----:B------:R-:W0:Y:S01]  /*0080*/  LDCU.U8 UR42, c[0x0][0x603] ;  /* 0x0000c060ff2a77ac */ /* 0x000e220008000000 */
[----:B---3--:R-:W-:Y:S01]  /*0090*/  UIADD3 UR41, UPT, UPT, UR40, -0x1, URZ ;  /* 0xffffffff28297890 */ /* 0x008fe2000fffe0ff */
[----:B------:R-:W3:Y:S01]  /*00a0*/  LDCU.U8 UR43, c[0x0][0x601] ;  /* 0x0000c020ff2b77ac */ /* 0x000ee20008000000 */
[----:B--2---:R-:W-:-:S02]  /*00b0*/  USHF.L.U32 UR4, UR4, 0x9, URZ ;  /* 0x0000000904047899 */ /* 0x004fc400080006ff */
[----:B------:R-:W-:-:S04]  /*00c0*/  UISETP.LT.U32.AND UP0, UPT, UR41, 0x18, UPT ;  /* 0x000000182900788c */ /* 0x000fc8000bf01070 */
[----:B-1----:R-:W-:Y:S01]  /*00d0*/  LOP3.LUT R17, R17, UR4, RZ, 0xfc, !PT ;  /* 0x0000000411117c12 */ /* 0x002fe2000f8efcff */
[----:B------:R-:W-:-:S03]  /*00e0*/  USEL UR38, UR41, 0x18, UP0 ;  /* 0x0000001829267887 */ /* 0x000fc60008000000 */
[----:B----4-:R-:W-:Y:S01]  /*00f0*/  ISETP.GE.AND P0, PT, R17, UR5, PT ;  /* 0x0000000511007c0c */ /* 0x010fe2000bf06270 */
[----:B------:R-:W-:-:S12]  /*0100*/  UIADD3 UR38, UPT, UPT, UR38, 0x1, URZ ;  /* 0x0000000126267890 */ /* 0x000fd8000fffe0ff */
[----:B0--3--:R-:W-:Y:S05]  /*0110*/  @P0 BRA `(.L_x_1) ;  /* 0x00000040005c0947 */ /* 0x009fea0003800000 */
[----:B------:R-:W-:Y:S01]  /*0120*/  UISETP.NE.AND UP0, UPT, UR40, URZ, UPT ;  /* 0x000000ff2800728c */ /* 0x000fe2000bf05270 */
[----:B------:R-:W-:Y:S02]  /*0130*/  IMAD.MOV.U32 R18, RZ, RZ, RZ ;  /* 0x000000ffff127224 */ /* 0x000fe400078e00ff */
[----:B------:R-:W-:Y:S02]  /*0140*/  IMAD.MOV.U32 R0, RZ, RZ, RZ ;  /* 0x000000ffff007224 */ /* 0x000fe400078e00ff */
[----:B------:R-:W-:-:S04]  /*0150*/  IMAD.MOV.U32 R16, RZ, RZ, RZ ;  /* 0x000000ffff107224 */ /* 0x000fc800078e00ff */
[----:B------:R-:W-:Y:S05]  /*0160*/  BRA.U !UP0, `(.L_x_2) ;  /* 0x0000001508707547 */ /* 0x000fea000b800000 */
[----:B------:R-:W0:Y:S01]  /*0170*/  LDCU.64 UR4, c[0x0][0x390] ;  /* 0x00007200ff0477ac */ /* 0x000e220008000a00 */
[----:B------:R-:W-:Y:S01]  /*0180*/  IMAD.MOV.U32 R16, RZ, RZ, RZ ;  /* 0x000000ffff107224 */ /* 0x000fe200078e00ff */
[----:B------:R-:W1:Y:S01]  /*0190*/  LDCU UR6, c[0x0][0x38c] ;  /* 0x00007180ff0677ac */ /* 0x000e620008000800 */
[----:B------:R-:W2:Y:S01]  /*01a0*/  LDCU.64 UR8, c[0x0][0x4b8] ;  /* 0x00009700ff0877ac */ /* 0x000ea20008000a00 */
[----:B------:R-:W-:Y:S01]  /*01b0*/  UISETP.NE.AND UP0, UPT, UR41, URZ, UPT ;  /* 0x000000ff2900728c */ /* 0x000fe2000bf05270 */
[----:B0-----:R-:W-:Y:S01]  /*01c0*/  IMAD.HI.U32 R2, R17, UR4, R16 ;  /* 0x0000000411027c27 */ /* 0x001fe2000f8e0010 */
[----:B------:R-:W0:Y:S04]  /*01d0*/  LDCU UR4, c[0x0][0x4c0] ;  /* 0x00009800ff0477ac */ /* 0x000e280008000800 */
[----:B------:R-:W-:-:S04]  /*01e0*/  SHF.R.U32.HI R3, RZ, UR5, R2 ;  /* 0x00000005ff037c19 */ /* 0x000fc80008011602 */
[----:B------:R-:W-:-:S05]  /*01f0*/  IADD3 R18, PT, PT, -R3, RZ, RZ ;  /* 0x000000ff03127210 */ /* 0x000fca0007ffe1ff */
[----:B-1----:R-:W-:-:S04]  /*0200*/  IMAD R18, R18, UR6, R17 ;  /* 0x0000000612127c24 */ /* 0x002fc8000f8e0211 */
[C---:B--2---:R-:W-:Y:S02]  /*0210*/  IMAD R16, R18.reuse, UR8, RZ ;  /* 0x0000000812107c24 */ /* 0x044fe4000f8e02ff */
[C---:B------:R-:W-:Y:S02]  /*0220*/  IMAD R0, R18.reuse, UR9, RZ ;  /* 0x0000000912007c24 */ /* 0x040fe4000f8e02ff */
[----:B0-----:R-:W-:Y:S01]  /*0230*/  IMAD R18, R18, UR4, RZ ;  /* 0x0000000412127c24 */ /* 0x001fe2000f8e02ff */
[----:B------:R-:W-:Y:S06]  /*0240*/  BRA.U !UP0, `(.L_x_2) ;  /* 0x0000001508387547 */ /* 0x000fec000b800000 */
[----:B------:R-:W0:Y:S01]  /*0250*/  LDCU.64 UR6, c[0x0][0x398] ;  /* 0x00007300ff0677ac */ /* 0x000e220008000a00 */
[----:B------:R-:W-:Y:S01]  /*0260*/  IMAD.MOV.U32 R2, RZ, RZ, RZ ;  /* 0x000000ffff027224 */ /* 0x000fe200078e00ff */
[----:B------:R-:W1:Y:S01]  /*0270*/  LDCU UR4, c[0x0][0x3a0] ;  /* 0x00007400ff0477ac */ /* 0x000e620008000800 */
[----:B------:R-:W2:Y:S01]  /*0280*/  LDCU UR5, c[0x0][0x4c4] ;  /* 0x00009880ff0577ac */ /* 0x000ea20008000800 */
[----:B------:R-:W3:Y:S01]  /*0290*/  LDCU.64 UR8, c[0x0][0x4c8] ;  /* 0x00009900ff0877ac */ /* 0x000ee20008000a00 */
[----:B------:R-:W-:Y:S01]  /*02a0*/  UISETP.NE.AND UP0, UPT, UR38, 0x2, UPT ;  /* 0x000000022600788c */ /* 0x000fe2000bf05270 */
[----:B0-----:R-:W-:-:S05]  /*02b0*/  IMAD.HI.U32 R4, R3, UR7, R2 ;  /* 0x0000000703047c27 */ /* 0x001fca000f8e0002 */
[----:B-1----:R-:W-:-:S05]  /*02c0*/  SHF.R.U32.HI R5, RZ, UR4, R4 ;  /* 0x00000004ff057c19 */ /* 0x002fca0008011604 */
[----:B------:R-:W-:-:S04]  /*02d0*/  IMAD.MOV R2, RZ, RZ, -R5 ;  /* 0x000000ffff027224 */ /* 0x000fc800078e0a05 */
[----:B------:R-:W-:-:S04]  /*02e0*/  IMAD R3, R2, UR6, R3 ;  /* 0x0000000602037c24 */ /* 0x000fc8000f8e0203 */
[C---:B--2---:R-:W-:Y:S02]  /*02f0*/  IMAD R16, R3.reuse, UR5, R16 ;  /* 0x0000000503107c24 */ /* 0x044fe4000f8e0210 */
[C---:B---3--:R-:W-:Y:S02]  /*0300*/  IMAD R0, R3.reuse, UR8, R0 ;  /* 0x0000000803007c24 */ /* 0x048fe4000f8e0200 */
[----:B------:R-:W-:Y:S01]  /*0310*/  IMAD R18, R3, UR9, R18 ;  /* 0x0000000903127c24 */ /* 0x000fe2000f8e0212 */
[----:B------:R-:W-:Y:S06]  /*0320*/  BRA.U !UP0, `(.L_x_2) ;  /* 0x0000001508007547 */ /* 0x000fec000b800000 */
[----:B------:R-:W0:Y:S01]  /*0330*/  LDCU.64 UR4, c[0x0][0x3a8] ;  /* 0x00007500ff0477ac */ /* 0x000e220008000a00 */
[----:B------:R-:W-:Y:S01]  /*0340*/  IMAD.MOV.U32 R4, RZ, RZ, RZ ;  /* 0x000000ffff047224 */ /* 0x000fe200078e00ff */
[----:B------:R-:W1:Y:S01]  /*0350*/  LDCU UR6, c[0x0][0x3a4] ;  /* 0x00007480ff0677ac */ /* 0x000e620008000800 */
[----:B------:R-:W2:Y:S01]  /*0360*/  LDCU.64 UR8, c[0x0][0x4d0] ;  /* 0x00009a00ff0877ac */ /* 0x000ea20008000a00 */
[----:B------:R-:W-:Y:S01]  /*0370*/  UISETP.NE.AND UP0, UPT, UR38, 0x3, UPT ;  /* 0x000000032600788c */ /* 0x000fe2000bf05270 */
[----:B0-----:R-:W-:Y:S01]  /*0380*/  IMAD.HI.U32 R2, R5, UR4, R4 ;  /* 0x0000000405027c27 */ /* 0x001fe2000f8e0004 */
[----:B------:R-:W0:Y:S04]  /*0390*/  LDCU UR4, c[0x0][0x4d8] ;  /* 0x00009b00ff0477ac */ /* 0x000e280008000800 */
[----:B------:R-:W-:-:S05]  /*03a0*/  SHF.R.U32.HI R3, RZ, UR5, R2 ;  /* 0x00000005ff037c19 */ /* 0x000fca0008011602 */
[----:B------:R-:W-:-:S04]  /*03b0*/  IMAD.MOV R4, RZ, RZ, -R3 ;  /* 0x000000ffff047224 */ /* 0x000fc800078e0a03 */
[----:B-1----:R-:W-:-:S04]  /*03c0*/  IMAD R5, R4, UR6, R5 ;  /* 0x0000000604057c24 */ /* 0x002fc8000f8e0205 */
[C---:B--2---:R-:W-:Y:S02]  /*03d0*/  IMAD R16, R5.reuse, UR8, R16 ;  /* 0x0000000805107c24 */ /* 0x044fe4000f8e0210 */
[C---:B------:R-:W-:Y:S02]  /*03e0*/  IMAD R0, R5.reuse, UR9, R0 ;  /* 0x0000000905007c24 */ /* 0x040fe4000f8e0200 */
[----:B0-----:R-:W-:Y:S01]  /*03f0*/  IMAD R18, R5, UR4, R18 ;  /* 0x0000000405127c24 */ /* 0x001fe2000f8e0212 */
[----:B------:R-:W-:Y:S06]  /*0400*/  BRA.U !UP0, `(.L_x_2) ;  /* 0x0000001108c87547 */ /* 0x000fec000b800000 */
[----:B------:R-:W0:Y:S01]  /*0410*/  LDCU.64 UR6, c[0x0][0x3b0] ;  /* 0x00007600ff0677ac */ /* 0x000e220008000a00 */
[----:B------:R-:W-:Y:S01]  /*0420*/  HFMA2 R2, -RZ, RZ, 0, 0 ;  /* 0x00000000ff027431 */ /* 0x000fe200000001ff */
        /* <DEDUP_REMOVED lines=33> */
[----:B-1----:R-:W-:-:S04]  /*0640*/  SHF.R.U32.HI R5, RZ, UR4, R4 ;  /* 0x00000004ff057c19 */ /* 0x002fc80008011604 */
[----:B------:R-:W-:-:S05]  /*0650*/  IADD3 R2, PT, PT, -R5, RZ, RZ ;  /* 0x000000ff05027210 */ /* 0x000fca0007ffe1ff */
        /* <DEDUP_REMOVED lines=34> */
[----:B------:R-:W-:Y:S01]  /*0880*/  MOV R4, RZ ;  /* 0x000000ff00047202 */ /* 0x000fe20000000f00 */
[----:B------:R-:W1:Y:S01]  /*0890*/  LDCU UR6, c[0x0][0x3ec] ;  /* 0x00007d80ff0677ac */ /* 0x000e620008000800 */
[----:B------:R-:W2:Y:S01]  /*08a0*/  LDCU.64 UR8, c[0x0][0x518] ;  /* 0x0000a300ff0877ac */ /* 0x000ea20008000a00 */
[----:B------:R-:W-:Y:S02]  /*08b0*/  UISETP.NE.AND UP0, UPT, UR38, 0x9, UPT ;  /* 0x000000092600788c */ /* 0x000fe4000bf05270 */
        /* <DEDUP_REMOVED lines=30> */
[----:B------:R-:W-:-:S04]  /*0aa0*/  SHF.R.U32.HI R3, RZ, UR5, R2 ;  /* 0x00000005ff037c19 */ /* 0x000fc80008011602 */
[----:B------:R-:W-:-:S05]  /*0ab0*/  IADD3 R4, PT, PT, -R3, RZ, RZ ;  /* 0x000000ff03047210 */ /* 0x000fca0007ffe1ff */
        /* <DEDUP_REMOVED lines=190> */
[----:B------:R-:W2:Y:S02]  /*16a0*/  LDCU.64 UR8, c[0x0][0x5d8] ;  /* 0x0000bb00ff0877ac */ /* 0x000ea40008000a00 */
[----:B0-----:R-:W-:Y:S01]  /*16b0*/  IMAD.HI.U32 R2, R5, UR4, R4 ;  /* 0x0000000405027c27 */ /* 0x001fe2000f8e0004 */
[----:B------:R-:W0:Y:S04]  /*16c0*/  LDCU UR4, c[0x0][0x5e0] ;  /* 0x0000bc00ff0477ac */ /* 0x000e280008000800 */
[----:B------:R-:W-:-:S05]  /*16d0*/  SHF.R.U32.HI R2, RZ, UR5, R2 ;  /* 0x00000005ff027c19 */ /* 0x000fca0008011602 */
[----:B------:R-:W-:-:S04]  /*16e0*/  IMAD.MOV R3, RZ, RZ, -R2 ;  /* 0x000000ffff037224 */ /* 0x000fc800078e0a02 */
[----:B-1----:R-:W-:-:S04]  /*16f0*/  IMAD R5, R3, UR6, R5 ;  /* 0x0000000603057c24 */ /* 0x002fc8000f8e0205 */
[C---:B--2---:R-:W-:Y:S02]  /*1700*/  IMAD R16, R5.reuse, UR8, R16 ;  /* 0x0000000805107c24 */ /* 0x044fe4000f8e0210 */
[C---:B------:R-:W-:Y:S02]  /*1710*/  IMAD R0, R5.reuse, UR9, R0 ;  /* 0x0000000905007c24 */ /* 0x040fe4000f8e0200 */
[----:B0-----:R-:W-:-:S07]  /*1720*/  IMAD R18, R5, UR4, R18 ;  /* 0x0000000405127c24 */ /* 0x001fce000f8e0212 */
.L_x_2:
[----:B------:R-:W0:Y:S01]  /*1730*/  LDCU.64 UR6, c[0x0][0x5f0] ;  /* 0x0000be00ff0677ac */ /* 0x000e220008000a00 */
[----:B------:R-:W-:-:S04]  /*1740*/  UPRMT UR4, UR39, 0x9910, URZ ;  /* 0x0000991027047896 */ /* 0x000fc800080000ff */
[----:B------:R-:W-:Y:S01]  /*1750*/  UISETP.GT.AND UP0, UPT, UR4, 0x9, UPT ;  /* 0x000000090400788c */ /* 0x000fe2000bf04270 */
[----:B0-----:R-:W-:-:S05]  /*1760*/  IADD3 R2, P0, PT, R0, UR6, RZ ;  /* 0x0000000600027c10 */ /* 0x001fca000ff1e0ff */
[----:B------:R-:W-:-:S03]  /*1770*/  IMAD.X R3, RZ, RZ, UR7, P0 ;  /* 0x00000007ff037e24 */ /* 0x000fc600080e06ff */
[----:B------:R-:W-:Y:S05]  /*1780*/  BRA.U UP0, `(.L_x_3) ;  /* 0x0000000100dc7547 */ /* 0x000fea000b800000 */
[----:B------:R-:W-:-:S09]  /*1790*/  UISETP.GT.AND UP0, UPT, UR4, 0x4, UPT ;  /* 0x000000040400788c */ /* 0x000fd2000bf04270 */
[----:B------:R-:W-:Y:S05]  /*17a0*/  BRA.U UP0, `(.L_x_4) ;  /* 0x0000000100587547 */ /* 0x000fea000b800000 */
[----:B------:R-:W-:-:S09]  /*17b0*/  UISETP.GT.AND UP0, UPT, UR4, 0x1, UPT ;  /* 0x000000010400788c */ /* 0x000fd2000bf04270 */
[----:B------:R-:W-:Y:S05]  /*17c0*/  BRA.U UP0, `(.L_x_5) ;  /* 0x0000000100207547 */ /* 0x000fea000b800000 */
[----:B------:R-:W-:-:S09]  /*17d0*/  UISETP.NE.AND UP0, UPT, UR39, URZ, UPT ;  /* 0x000000ff2700728c */ /* 0x000fd2000bf05270 */
[----:B------:R-:W-:Y:S05]  /*17e0*/  BRA.U !UP0, `(.L_x_6) ;  /* 0x0000000108107547 */ /* 0x000fea000b800000 */
[----:B------:R-:W-:-:S09]  /*17f0*/  UISETP.NE.AND UP0, UPT, UR4, 0x1, UPT ;  /* 0x000000010400788c */ /* 0x000fd2000bf05270 */
[----:B------:R-:W-:Y:S05]  /*1800*/  BRA.U UP0, `(.L_x_7) ;  /* 0x0000000900d87547 */ /* 0x000fea000b800000 */
[----:B------:R0:W5:Y:S01]  /*1810*/  LDG.E.S8 R19, desc[UR36][R2.64] ;  /* 0x0000002402137981 */ /* 0x000162000c1e1300 */
[----:B------:R-:W-:Y:S05]  /*1820*/  BRA `(.L_x_8) ;  /* 0x0000000c00547947 */ /* 0x000fea0003800000 */
.L_x_6:
[----:B------:R0:W5:Y:S01]  /*1830*/  LDG.E.U8 R19, desc[UR36][R2.64] ;  /* 0x0000002402137981 */ /* 0x000162000c1e1100 */
[----:B------:R-:W-:Y:S05]  /*1840*/  BRA `(.L_x_8) ;  /* 0x0000000c004c7947 */ /* 0x000fea0003800000 */
.L_x_5:
[----:B------:R-:W-:-:S09]  /*1850*/  UISETP.NE.AND UP0, UPT, UR4, 0x2, UPT ;  /* 0x000000020400788c */ /* 0x000fd2000bf05270 */
[----:B------:R-:W-:Y:S05]  /*1860*/  BRA.U !UP0, `(.L_x_9) ;  /* 0x0000000108207547 */ /* 0x000fea000b800000 */
[----:B------:R-:W-:-:S09]  /*1870*/  UISETP.NE.AND UP0, UPT, UR4, 0x3, UPT ;  /* 0x000000030400788c */ /* 0x000fd2000bf05270 */
[----:B------:R-:W-:Y:S05]  /*1880*/  BRA.U !UP0, `(.L_x_10) ;  /* 0x0000000108107547 */ /* 0x000fea000b800000 */
[----:B------:R-:W-:-:S09]  /*1890*/  UISETP.NE.AND UP0, UPT, UR4, 0x4, UPT ;  /* 0x000000040400788c */ /* 0x000fd2000bf05270 */
[----:B------:R-:W-:Y:S05]  /*18a0*/  BRA.U UP0, `(.L_x_7) ;  /* 0x0000000900b07547 */ /* 0x000fea000b800000 */
[----:B------:R0:W5:Y:S01]  /*18b0*/  LDG.E.U16 R19, desc[UR36][R2.64] ;  /* 0x0000002402137981 */ /* 0x000162000c1e1500 */
[----:B------:R-:W-:Y:S05]  /*18c0*/  BRA `(.L_x_8) ;  /* 0x0000000c002c7947 */ /* 0x000fea0003800000 */
.L_x_10:
[----:B------:R0:W5:Y:S01]  /*18d0*/  LDG.E.U16 R19, desc[UR36][R2.64] ;  /* 0x0000002402137981 */ /* 0x000162000c1e1500 */
[----:B------:R-:W-:Y:S05]  /*18e0*/  BRA `(.L_x_8) ;  /* 0x0000000c00247947 */ /* 0x000fea0003800000 */
.L_x_9:
[----:B------:R0:W5:Y:S01]  /*18f0*/  LDG.E.U16 R19, desc[UR36][R2.64] ;  /* 0x0000002402137981 */ /* 0x000162000c1e1500 */
[----:B------:R-:W-:Y:S05]  /*1900*/  BRA `(.L_x_8) ;  /* 0x0000000c001c7947 */ /* 0x000fea0003800000 */
.L_x_4:
[----:B------:R-:W-:-:S09]  /*1910*/  UISETP.GT.AND UP0, UPT, UR4, 0x6, UPT ;  /* 0x000000060400788c */ /* 0x000fd2000bf04270 */
[----:B------:R-:W-:Y:S05]  /*1920*/  BRA.U UP0, `(.L_x_11) ;  /* 0x0000000100307547 */ /* 0x000fea000b800000 */
[----:B------:R-:W-:-:S09]  /*1930*/  UISETP.NE.AND UP0, UPT, UR4, 0x5, UPT ;  /* 0x000000050400788c */ /* 0x000fd2000bf05270 */
[----:B------:R-:W-:Y:S05]  /*1940*/  BRA.U !UP0, `(.L_x_12) ;  /* 0x0000000108147547 */ /* 0x000fea000b800000 */
[----:B------:R-:W-:-:S09]  /*1950*/  UISETP.NE.AND UP0, UPT, UR4, 0x6, UPT ;  /* 0x000000060400788c */ /* 0x000fd2000bf05270 */
[----:B------:R-:W-:Y:S05]  /*1960*/  BRA.U UP0, `(.L_x_7) ;  /* 0x0000000900807547 */ /* 0x000fea000b800000 */
[----:B------:R-:W2:Y:S02]  /*1970*/  LDG.E R2, desc[UR36][R2.64] ;  /* 0x0000002402027981 */ /* 0x000ea4000c1e1900 */
[----:B--2---:R3:W4:Y:S01]  /*1980*/  F2I.FTZ.TRUNC.NTZ R19, R2 ;  /* 0x0000000200137305 */ /* 0x004722000021f100 */
[----:B------:R-:W-:Y:S05]  /*1990*/  BRA `(.L_x_8) ;  /* 0x0000000800f87947 */ /* 0x000fea0003800000 */
.L_x_12:
[----:B------:R-:W2:Y:S02]  /*19a0*/  LDG.E.U16 R0, desc[UR36][R2.64] ;  /* 0x0000002402007981 */ /* 0x000ea4000c1e1500 */
[----:B--2---:R-:W-:-:S06]  /*19b0*/  HADD2.F32 R0, -RZ, R0.H0_H0 ;  /* 0x20000000ff007230 */ /* 0x004fcc0000004100 */
[----:B------:R-:W0:Y:S02]  /*19c0*/  F2I.FTZ.TRUNC.NTZ R0, R0 ;  /* 0x0000000000007305 */ /* 0x000e24000021f100 */
[----:B0-----:R-:W-:Y:S01]  /*19d0*/  PRMT R19, R0, 0x7610, R19 ;  /* 0x0000761000137816 */ /* 0x001fe20000000013 */
[----:B------:R-:W-:Y:S06]  /*19e0*/  BRA `(.L_x_8) ;  /* 0x0000000800e47947 */ /* 0x000fec0003800000 */
.L_x_11:
[----:B------:R-:W-:-:S09]  /*19f0*/  UISETP.NE.AND UP0, UPT, UR4, 0x7, UPT ;  /* 0x000000070400788c */ /* 0x000fd2000bf05270 */
[----:B------:R-:W-:Y:S05]  /*1a00*/  BRA.U !UP0, `(.L_x_13) ;  /* 0x0000000108307547 */ /* 0x000fea000b800000 */
[----:B------:R-:W-:-:S09]  /*1a10*/  UISETP.NE.AND UP0, UPT, UR4, 0x8, UPT ;  /* 0x000000080400788c */ /* 0x000fd2000bf05270 */
[----:B------:R-:W-:Y:S05]  /*1a20*/  BRA.U !UP0, `(.L_x_14) ;  /* 0x0000000108147547 */ /* 0x000fea000b800000 */
[----:B------:R-:W-:-:S09]  /*1a30*/  UISETP.NE.AND UP0, UPT, UR4, 0x9, UPT ;  /* 0x000000090400788c */ /* 0x000fd2000bf05270 */
[----:B------:R-:W-:Y:S05]  /*1a40*/  BRA.U UP0, `(.L_x_7) ;  /* 0x0000000900487547 */ /* 0x000fea000b800000 */
[----:B------:R-:W2:Y:S02]  /*1a50*/  LDG.E R2, desc[UR36][R2.64] ;  /* 0x0000002402027981 */ /* 0x000ea4000c1e1900 */
[----:B--2---:R0:W1:Y:S01]  /*1a60*/  F2I.FTZ.TRUNC.NTZ R19, R2 ;  /* 0x0000000200137305 */ /* 0x004062000021f100 */
[----:B------:R-:W-:Y:S05]  /*1a70*/  BRA `(.L_x_8) ;  /* 0x0000000800c07947 */ /* 0x000fea0003800000 */
.L_x_14:
[----:B------:R-:W2:Y:S02]  /*1a80*/  LDG.E.U16 R2, desc[UR36][R2.64] ;  /* 0x0000002402027981 */ /* 0x000ea4000c1e1500 */
[----:B--2---:R-:W-:-:S06]  /*1a90*/  HADD2.F32 R0, -RZ, R2.H0_H0 ;  /* 0x20000002ff007230 */ /* 0x004fcc0000004100 */
[----:B------:R-:W0:Y:S02]  /*1aa0*/  F2I.FTZ.TRUNC.NTZ R0, R0 ;  /* 0x0000000000007305 */ /* 0x000e24000021f100 */
[----:B0-----:R-:W-:Y:S01]  /*1ab0*/  PRMT R19, R0, 0x7610, R19 ;  /* 0x0000761000137816 */ /* 0x001fe20000000013 */
[----:B------:R-:W-:Y:S06]  /*1ac0*/  BRA `(.L_x_8) ;  /* 0x0000000800ac7947 */ /* 0x000fec0003800000 */
.L_x_13:
[----:B------:R-:W2:Y:S02]  /*1ad0*/  LDG.E.64 R2, desc[UR36][R2.64] ;  /* 0x0000002402027981 */ /* 0x000ea4000c1e1b00 */
[----:B--2---:R0:W1:Y:S02]  /*1ae0*/  F2I.F64.TRUNC R19, R2 ;  /* 0x0000000200137311 */ /* 0x004064000030d100 */
[----:B01----:R-:W-:Y:S05]  /*1af0*/  BRA `(.L_x_8) ;  /* 0x0000000800a07947 */ /* 0x003fea0003800000 */
.L_x_3:
[----:B------:R-:W-:-:S09]  /*1b00*/  UISETP.GT.AND UP0, UPT, UR4, 0x18, UPT ;  /* 0x000000180400788c */ /* 0x000fd2000bf04270 */
[----:B------:R-:W-:Y:S05]  /*1b10*/  BRA.U UP0, `(.L_x_15) ;  /* 0x0000000100ec7547 */ /* 0x000fea000b800000 */
[----:B------:R-:W-:-:S09]  /*1b20*/  UISETP.GT.AND UP0, UPT, UR4, 0xe, UPT ;  /* 0x0000000e0400788c */ /* 0x000fd2000bf04270 */
[----:B------:R-:W-:Y:S05]  /*1b30*/  BRA.U UP0, `(.L_x_16) ;  /* 0x00000001002c7547 */ /* 0x000fea000b800000 */
[----:B------:R-:W-:-:S09]  /*1b40*/  UISETP.NE.AND UP0, UPT, UR4, 0xa, UPT ;  /* 0x0000000a0400788c */ /* 0x000fd2000bf05270 */
[----:B------:R-:W-:Y:S05]  /*1b50*/  BRA.U !UP0, `(.L_x_17) ;  /* 0x0000000108187547 */ /* 0x000fea000b800000 */
[----:B------:R-:W-:-:S09]  /*1b60*/  UISETP.NE.AND UP0, UPT, UR4, 0xb, UPT ;  /* 0x0000000b0400788c */ /* 0x000fd2000bf05270 */
[----:B------:R-:W-:Y:S05]  /*1b70*/  BRA.U UP0, `(.L_x_7) ;  /* 0x0000000500fc7547 */ /* 0x000fea000b800000 */
[----:B------:R-:W2:Y:S02]  /*1b80*/  LDG.E.U8 R2, desc[UR36][R2.64] ;  /* 0x0000002402027981 */ /* 0x000ea4000c1e1100 */
[----:B--2---:R-:W-:-:S04]  /*1b90*/  ISETP.NE.AND P0, PT, R2, RZ, PT ;  /* 0x000000ff0200720c */ /* 0x004fc80003f05270 */
[----:B------:R-:W-:Y:S01]  /*1ba0*/  SEL R19, RZ, 0x1, !P0 ;  /* 0x00000001ff137807 */ /* 0x000fe20004000000 */
[----:B------:R-:W-:Y:S08]  /*1bb0*/  BRA `(.L_x_8) ;  /* 0x0000000800707947 */ /* 0x000ff00003800000 */
.L_x_17:
[----:B------:R-:W2:Y:S02]  /*1bc0*/  LDG.E.64 R2, desc[UR36][R2.64] ;  /* 0x0000002402027981 */ /* 0x000ea4000c1e1b00 */
[----:B--2---:R3:W4:Y:S02]  /*1bd0*/  F2I.F64.TRUNC R19, R2 ;  /* 0x0000000200137311 */ /* 0x004724000030d100 */
[----:B---34-:R-:W-:Y:S05]  /*1be0*/  BRA `(.L_x_8) ;  /* 0x0000000800647947 */ /* 0x018fea0003800000 */
.L_x_16:
[----:B------:R-:W-:-:S09]  /*1bf0*/  UISETP.NE.AND UP0, UPT, UR4, 0xf, UPT ;  /* 0x0000000f0400788c */ /* 0x000fd2000bf05270 */
[----:B------:R-:W-:Y:S05]  /*1c00*/  BRA.U !UP0, `(.L_x_18) ;  /* 0x00000001089c7547 */ /* 0x000fea000b800000 */
[----:B------:R-:W-:-:S09]  /*1c10*/  UISETP.NE.AND UP0, UPT, UR4, 0x17, UPT ;  /* 0x000000170400788c */ /* 0x000fd2000bf05270 */
[----:B------:R-:W-:Y:S05]  /*1c20*/  BRA.U !UP0, `(.L_x_19) ;  /* 0x00000001085c7547 */ /* 0x000fea000b800000 */
[----:B------:R-:W-:-:S09]  /*1c30*/  UISETP.NE.AND UP0, UPT, UR4, 0x18, UPT ;  /* 0x000000180400788c */ /* 0x000fd2000bf05270 */
[----:B------:R-:W-:Y:S05]  /*1c40*/  BRA.U UP0, `(.L_x_7) ;  /* 0x0000000500c87547 */ /* 0x000fea000b800000 */
[----:B------:R-:W2:Y:S01]  /*1c50*/  LDG.E.U8 R0, desc[UR36][R2.64] ;  /* 0x0000002402007981 */ /* 0x000ea2000c1e1100 */
[----:B------:R-:W-:Y:S01]  /*1c60*/  IMAD.MOV.U32 R6, RZ, RZ, 0x1f ;  /* 0x0000001fff067424 */ /* 0x000fe200078e00ff */
[----:B--2---:R-:W-:-:S04]  /*1c70*/  SHF.L.U32 R0, R0, 0x18, RZ ;  /* 0x0000001800007819 */ /* 0x004fc800000006ff */
[C---:B------:R-:W-:Y:S02]  /*1c80*/  LOP3.LUT R4, R0.reuse, 0x7f000000, RZ, 0xc0, !PT ;  /* 0x7f00000000047812 */ /* 0x040fe400078ec0ff */
[----:B------:R-:W-:Y:S02]  /*1c90*/  LOP3.LUT P0, RZ, R0, 0x7f000000, RZ, 0xc0, !PT ;  /* 0x7f00000000ff7812 */ /* 0x000fe4000780c0ff */
[----:B------:R-:W0:Y:S02]  /*1ca0*/  FLO.U32 R5, R4 ;  /* 0x0000000400057300 */ /* 0x000e2400000e0000 */
[----:B0-----:R-:W-:-:S05]  /*1cb0*/  IMAD.MOV R5, RZ, RZ, -R5 ;  /* 0x000000ffff057224 */ /* 0x001fca00078e0a05 */
[----:B------:R-:W-:-:S05]  /*1cc0*/  VIADDMNMX.U32 R5, R5, R6, 0x4, !PT ;  /* 0x0000000405057446 */ /* 0x000fca0007800006 */
[----:B------:R-:W-:-:S04]  /*1cd0*/  VIADD R5, R5, 0xfffffffc ;  /* 0xfffffffc05057836 */ /* 0x000fc80000000000 */
[----:B------:R-:W-:Y:S01]  /*1ce0*/  IMAD.SHL.U32 R7, R5, 0x800000, RZ ;  /* 0x0080000005077824 */ /* 0x000fe200078e00ff */
[C---:B------:R-:W-:Y:S02]  /*1cf0*/  SHF.L.U32 R6, R4.reuse, R5, RZ ;  /* 0x0000000504067219 */ /* 0x040fe400000006ff */
[----:B------:R-:W-:Y:S02]  /*1d00*/  IADD3 R5, PT, PT, R4, 0x1000000, RZ ;  /* 0x0100000004057810 */ /* 0x000fe40007ffe0ff */
[----:B------:R-:W-:Y:S02]  /*1d10*/  LEA.HI R6, R6, -R7, RZ, 0x1c ;  /* 0x8000000706067211 */ /* 0x000fe400078fe0ff */
[----:B------:R-:W-:-:S03]  /*1d20*/  SHF.R.S32.HI R5, RZ, 0x8, R5 ;  /* 0x00000008ff057819 */ /* 0x000fc60000011405 */
[----:B------:R-:W-:-:S05]  /*1d30*/  VIADD R6, R6, 0x3c000000 ;  /* 0x3c00000006067836 */ /* 0x000fca0000000000 */
[----:B------:R-:W-:-:S04]  /*1d40*/  LOP3.LUT R5, R6, 0x7f800000, R5, 0xf8, !PT ;  /* 0x7f80000006057812 */ /* 0x000fc800078ef805 */
[----:B------:R-:W-:-:S04]  /*1d50*/  SEL R5, R5, RZ, P0 ;  /* 0x000000ff05057207 */ /* 0x000fc80000000000 */
[----:B------:R-:W-:-:S06]  /*1d60*/  LOP3.LUT R5, R5, 0x80000000, R0, 0xf8, !PT ;  /* 0x8000000005057812 */ /* 0x000fcc00078ef800 */
[----:B------:R-:W0:Y:S02]  /*1d70*/  F2I.FTZ.TRUNC.NTZ R5, R5 ;  /* 0x0000000500057305 */ /* 0x000e24000021f100 */
[----:B0-----:R-:W-:Y:S01]  /*1d80*/  PRMT R19, R5, 0x7610, R19 ;  /* 0x0000761005137816 */ /* 0x001fe20000000013 */
[----:B------:R-:W-:Y:S06]  /*1d90*/  BRA `(.L_x_8) ;  /* 0x0000000400f87947 */ /* 0x000fec0003800000 */
.L_x_19:
[----:B------:R-:W2:Y:S02]  /*1da0*/  LDG.E.U8 R2, desc[UR36][R2.64] ;  /* 0x0000002402027981 */ /* 0x000ea4000c1e1100 */
[C---:B--2---:R-:W-:Y:S02]  /*1db0*/  IMAD.SHL.U32 R4, R2.reuse, 0x2000000, RZ ;  /* 0x0200000002047824 */ /* 0x044fe400078e00ff */
[----:B------:R-:W-:-:S03]  /*1dc0*/  IMAD.SHL.U32 R5, R2, 0x100, RZ ;  /* 0x0000010002057824 */ /* 0x000fc600078e00ff */
[----:B------:R-:W-:-:S13]  /*1dd0*/  ISETP.GT.U32.AND P0, PT, R4, 0x7ffffff, PT ;  /* 0x07ffffff0400780c */ /* 0x000fda0003f04070 */
[C---:B------:R-:W-:Y:S02]  /*1de0*/  @!P0 LOP3.LUT R0, R5.reuse, 0x7f00, RZ, 0xc0, !PT ;  /* 0x00007f0005008812 */ /* 0x040fe400078ec0ff */
[----:B------:R-:W-:Y:S02]  /*1df0*/  @P0 LEA.HI R4, R4, 0x70000000, RZ, 0x1c ;  /* 0x7000000004040811 */ /* 0x000fe400078fe0ff */
[----:B------:R-:W-:Y:S02]  /*1e00*/  @!P0 LOP3.LUT R0, R0, 0x3f000000, RZ, 0xfc, !PT ;  /* 0x3f00000000008812 */ /* 0x000fe400078efcff */
[----:B------:R-:W-:-:S03]  /*1e10*/  PRMT R5, R5, 0x9910, RZ ;  /* 0x0000991005057816 */ /* 0x000fc600000000ff */
[----:B------:R-:W-:Y:S01]  /*1e20*/  @!P0 FADD.FTZ R0, R0, -0.5 ;  /* 0xbf00000000008421 */ /* 0x000fe20000010000 */
[----:B------:R-:W-:-:S05]  /*1e30*/  @P0 FMUL.FTZ R0, R4, 1.9259299443872358531e-34 ;  /* 0x0780000004000820 */ /* 0x000fca0000410000 */
[----:B------:R-:W-:-:S06]  /*1e40*/  LOP3.LUT R0, R0, 0x80000000, R5, 0xf8, !PT ;  /* 0x8000000000007812 */ /* 0x000fcc00078ef805 */
[----:B------:R-:W0:Y:S02]  /*1e50*/  F2I.FTZ.TRUNC.NTZ R0, R0 ;  /* 0x0000000000007305 */ /* 0x000e24000021f100 */
[----:B0-----:R-:W-:Y:S01]  /*1e60*/  PRMT R19, R0, 0x7610, R19 ;  /* 0x0000761000137816 */ /* 0x001fe20000000013 */
[----:B------:R-:W-:Y:S06]  /*1e70*/  BRA `(.L_x_8) ;  /* 0x0000000400c07947 */ /* 0x000fec0003800000 */
.L_x_18:
[----:B------:R-:W2:Y:S02]  /*1e80*/  LDG.E.U16 R0, desc[UR36][R2.64] ;  /* 0x0000002402007981 */ /* 0x000ea4000c1e1500 */
[----:B--2---:R-:W-:-:S06]  /*1e90*/  IMAD.U32 R0, R0, 0x10000, RZ ;  /* 0x0001000000007824 */ /* 0x004fcc00078e00ff */
[----:B------:R-:W0:Y:S02]  /*1ea0*/  F2I.FTZ.TRUNC.NTZ R0, R0 ;  /* 0x0000000000007305 */ /* 0x000e24000021f100 */
[----:B0-----:R-:W-:Y:S01]  /*1eb0*/  PRMT R19, R0, 0x7610, R19 ;  /* 0x0000761000137816 */ /* 0x001fe20000000013 */
[----:B------:R-:W-:Y:S06]  /*1ec0*/  BRA `(.L_x_8) ;  /* 0x0000000400ac7947 */ /* 0x000fec0003800000 */
.L_x_15:
[----:B------:R-:W-:-:S09]  /*1ed0*/  UISETP.GT.AND UP0, UPT, UR4, 0x1b, UPT ;  /* 0x0000001b0400788c */ /* 0x000fd2000bf04270 */
[----:B------:R-:W-:Y:S05]  /*1ee0*/  BRA.U UP0, `(.L_x_20) ;  /* 0x0000000500087547 */ /* 0x000fea000b800000 */
        /* <DEDUP_REMOVED lines=8> */
.L_x_22:
[----:B------:R-:W2:Y:S01]  /*1f70*/  LDG.E.U8 R3, desc[UR36][R2.64] ;  /* 0x0000002402037981 */ /* 0x000ea2000c1e1100 */
[----:B------:R-:W-:Y:S01]  /*1f80*/  BSSY.RECONVERGENT B0, `(.L_x_23) ;  /* 0x0000018000007945 */ /* 0x000fe20003800200 */
[----:B------:R-:W-:Y:S02]  /*1f90*/  MOV R0, RZ ;  /* 0x000000ff00007202 */ /* 0x000fe40000000f00 */
[----:B--2---:R-:W-:-:S13]  /*1fa0*/  ISETP.NE.AND P0, PT, R3, RZ, PT ;  /* 0x000000ff0300720c */ /* 0x004fda0003f05270 */
[----:B------:R-:W-:Y:S05]  /*1fb0*/  @!P0 BRA `(.L_x_24) ;  /* 0x0000000000508947 */ /* 0x000fea0003800000 */
[----:B------:R-:W-:-:S13]  /*1fc0*/  ISETP.NE.AND P0, PT, R3, 0x80, PT ;  /* 0x000000800300780c */ /* 0x000fda0003f05270 */
[----:B------:R-:W-:Y:S01]  /*1fd0*/  @!P0 IMAD.MOV.U32 R0, RZ, RZ, 0x7f800001 ;  /* 0x7f800001ff008424 */ /* 0x000fe200078e00ff */
[----:B------:R-:W-:Y:S06]  /*1fe0*/  @!P0 BRA `(.L_x_24) ;  /* 0x0000000000448947 */ /* 0x000fec0003800000 */
[--C-:B------:R-:W-:Y:S01]  /*1ff0*/  SHF.R.U32.HI R0, RZ, 0x3, R3.reuse ;  /* 0x00000003ff007819 */ /* 0x100fe20000011603 */
[----:B------:R-:W-:Y:S03]  /*2000*/  BSSY.RECONVERGENT B1, `(.L_x_25) ;  /* 0x000000c000017945 */ /* 0x000fe60003800200 */
[----:B------:R-:W-:Y:S02]  /*2010*/  LOP3.LUT P0, R2, R0, 0xf, RZ, 0xc0, !PT ;  /* 0x0000000f00027812 */ /* 0x000fe4000780c0ff */
[----:B------:R-:W-:-:S05]  /*2020*/  SHF.R.U32.HI R0, RZ, 0x7, R3 ;  /* 0x00000007ff007819 */ /* 0x000fca0000011603 */
[----:B------:R-:W-:Y:S01]  /*2030*/  IMAD.U32 R7, R0, -0x80000000, RZ ;  /* 0x8000000000077824 */ /* 0x000fe200078e00ff */
[----:B------:R-:W-:-:S05]  /*2040*/  LOP3.LUT R0, R3, 0x7, RZ, 0xc0, !PT ;  /* 0x0000000703007812 */ /* 0x000fca00078ec0ff */
[----:B------:R-:W-:Y:S05]  /*2050*/  @P0 BRA `(.L_x_26) ;  /* 0x0000000000180947 */ /* 0x000fea0003800000 */
[----:B------:R-:W0:Y:S02]  /*2060*/  FLO.U32 R3, R0 ;  /* 0x0000000000037300 */ /* 0x000e2400000e0000 */
[----:B0-----:R-:W-:-:S04]  /*2070*/  IADD3 R3, PT, PT, -R3, 0x1f, RZ ;  /* 0x0000001f03037810 */ /* 0x001fc80007ffe1ff */
[----:B------:R-:W-:Y:S01]  /*2080*/  IADD3 R2, PT, PT, R2, 0x1d, -R3 ;  /* 0x0000001d02027810 */ /* 0x000fe20007ffe803 */
[----:B------:R-:W-:-:S05]  /*2090*/  VIADD R5, R3, 0xffffffe4 ;  /* 0xffffffe403057836 */ /* 0x000fca0000000000 */
[----:B------:R-:W-:-:S04]  /*20a0*/  SHF.L.U32 R5, R0, R5, RZ ;  /* 0x0000000500057219 */ /* 0x000fc800000006ff */
[----:B------:R-:W-:-:S07]  /*20b0*/  LOP3.LUT R0, R5, 0x7, RZ, 0xc0, !PT ;  /* 0x0000000705007812 */ /* 0x000fce00078ec0ff */
.L_x_26:
[----:B------:R-:W-:Y:S05]  /*20c0*/  BSYNC.RECONVERGENT B1 ;  /* 0x0000000000017941 */ /* 0x000fea0003800200 */
.L_x_25:
[----:B------:R-:W-:Y:S01]  /*20d0*/  IMAD.SHL.U32 R0, R0, 0x100000, RZ ;  /* 0x0010000000007824 */ /* 0x000fe200078e00ff */
[----:B------:R-:W-:-:S04]  /*20e0*/  LEA R2, R2, 0x3b800000, 0x17 ;  /* 0x3b80000002027811 */ /* 0x000fc800078eb8ff */
[----:B------:R-:W-:-:S07]  /*20f0*/  LOP3.LUT R0, R2, R0, R7, 0xfe, !PT ;  /* 0x0000000002007212 */ /* 0x000fce00078efe07 */
.L_x_24:
[----:B------:R-:W-:Y:S05]  /*2100*/  BSYNC.RECONVERGENT B0 ;  /* 0x0000000000007941 */ /* 0x000fea0003800200 */
.L_x_23:
[----:B------:R-:W0:Y:S02]  /*2110*/  F2I.FTZ.TRUNC.NTZ R0, R0 ;  /* 0x0000000000007305 */ /* 0x000e24000021f100 */
[----:B0-----:R-:W-:Y:S01]  /*2120*/  PRMT R19, R0, 0x7610, R19 ;  /* 0x0000761000137816 */ /* 0x001fe20000000013 */
[----:B------:R-:W-:Y:S06]  /*2130*/  BRA `(.L_x_8) ;  /* 0x0000000400107947 */ /* 0x000fec0003800000 */
.L_x_21:
[----:B------:R-:W2:Y:S01]  /*2140*/  LDG.E.U8 R3, desc[UR36][R2.64] ;  /* 0x0000002402037981 */ /* 0x000ea2000c1e1100 */
[----:B------:R-:W-:Y:S01]  /*2150*/  BSSY.RECONVERGENT B0, `(.L_x_27) ;  /* 0x0000018000007945 */ /* 0x000fe20003800200 */
[----:B------:R-:W-:Y:S01]  /*2160*/  HFMA2 R0, -RZ, RZ, 0, 0 ;  /* 0x00000000ff007431 */ /* 0x000fe200000001ff */
        /* <DEDUP_REMOVED lines=18> */
.L_x_30:
[----:B------:R-:W-:Y:S05]  /*2290*/  BSYNC.RECONVERGENT B1 ;  /* 0x0000000000017941 */ /* 0x000fea0003800200 */
.L_x_29:
[----:B------:R-:W-:Y:S01]  /*22a0*/  IMAD.SHL.U32 R0, R0, 0x200000, RZ ;  /* 0x0020000000007824 */ /* 0x000fe200078e00ff */
[----:B------:R-:W-:-:S04]  /*22b0*/  LEA R2, R2, 0x37800000, 0x17 ;  /* 0x3780000002027811 */ /* 0x000fc800078eb8ff */
[----:B------:R-:W-:-:S07]  /*22c0*/  LOP3.LUT R0, R2, R0, R7, 0xfe, !PT ;  /* 0x0000000002007212 */ /* 0x000fce00078efe07 */
.L_x_28:
[----:B------:R-:W-:Y:S05]  /*22d0*/  BSYNC.RECONVERGENT B0 ;  /* 0x0000000000007941 */ /* 0x000fea0003800200 */
.L_x_27:
[----:B------:R-:W0:Y:S02]  /*22e0*/  F2I.FTZ.TRUNC.NTZ R0, R0 ;  /* 0x0000000000007305 */ /* 0x000e24000021f100 */
[----:B0-----:R-:W-:Y:S01]  /*22f0*/  PRMT R19, R0, 0x7610, R19 ;  /* 0x0000761000137816 */ /* 0x001fe20000000013 */
[----:B------:R-:W-:Y:S06]  /*2300*/  BRA `(.L_x_8) ;  /* 0x00000000009c7947 */ /* 0x000fec0003800000 */
.L_x_20:
[----:B------:R-:W-:-:S09]  /*2310*/  UISETP.NE.AND UP0, UPT, UR4, 0x1c, UPT ;  /* 0x0000001c0400788c */ /* 0x000fd2000bf05270 */
[----:B------:R-:W-:Y:S05]  /*2320*/  BRA.U !UP0, `(.L_x_31) ;  /* 0x0000000108907547 */ /* 0x000fea000b800000 */
[----:B------:R-:W-:-:S09]  /*2330*/  UISETP.NE.AND UP0, UPT, UR4, 0x1d, UPT ;  /* 0x0000001d0400788c */ /* 0x000fd2000bf05270 */
[----:B------:R-:W-:Y:S05]  /*2340*/  BRA.U !UP0, `(.L_x_32) ;  /* 0x0000000108807547 */ /* 0x000fea000b800000 */
[----:B------:R-:W-:-:S09]  /*2350*/  UISETP.NE.AND UP0, UPT, UR4, 0x2c, UPT ;  /* 0x0000002c0400788c */ /* 0x000fd2000bf05270 */
[----:B------:R-:W-:Y:S05]  /*2360*/  BRA.U !UP0, `(.L_x_33) ;  /* 0x0000000108487547 */ /* 0x000fea000b800000 */
.L_x_7:
[----:B------:R-:W-:Y:S01]  /*2370*/  MOV R2, 0x0 ;  /* 0x0000000000027802 */ /* 0x000fe20000000f00 */
[----:B------:R-:W0:Y:S01]  /*2380*/  LDCU.64 UR4, c[0x4][0x138] ;  /* 0x01002700ff0477ac */ /* 0x000e220008000a00 */
[----:B------:R-:W-:Y:S02]  /*2390*/  IMAD.MOV.U32 R8, RZ, RZ, 0x4e ;  /* 0x0000004eff087424 */ /* 0x000fe400078e00ff */
[----:B------:R-:W-:Y:S01]  /*23a0*/  IMAD.MOV.U32 R12, RZ, RZ, 0x1 ;  /* 0x00000001ff0c7424 */ /* 0x000fe200078e00ff */
[----:B------:R-:W1:Y:S01]  /*23b0*/  LDCU.64 UR6, c[0x4][0x140] ;  /* 0x01002800ff0677ac */ /* 0x000e620008000a00 */
[----:B------:R-:W2:Y:S01]  /*23c0*/  LDC.64 R2, c[0x4][R2] ;  /* 0x0100000002027b82 */ /* 0x000ea20000000a00 */
[----:B------:R-:W-:Y:S01]  /*23d0*/  IMAD.MOV.U32 R13, RZ, RZ, RZ ;  /* 0x000000ffff0d7224 */ /* 0x000fe200078e00ff */
[----:B------:R-:W3:Y:S01]  /*23e0*/  LDCU.64 UR8, c[0x4][0x48] ;  /* 0x01000900ff0877ac */ /* 0x000ee20008000a00 */
[----:B0-----:R-:W-:Y:S01]  /*23f0*/  MOV R4, UR4 ;  /* 0x0000000400047c02 */ /* 0x001fe20008000f00 */
[----:B------:R-:W-:-:S02]  /*2400*/  IMAD.U32 R5, RZ, RZ, UR5 ;  /* 0x00000005ff057e24 */ /* 0x000fc4000f8e00ff */
[----:B-1----:R-:W-:Y:S02]  /*2410*/  IMAD.U32 R6, RZ, RZ, UR6 ;  /* 0x00000006ff067e24 */ /* 0x002fe4000f8e00ff */
[----:B------:R-:W-:Y:S02]  /*2420*/  IMAD.U32 R7, RZ, RZ, UR7 ;  /* 0x00000007ff077e24 */ /* 0x000fe4000f8e00ff */
[----:B---3--:R-:W-:Y:S01]  /*2430*/  IMAD.U32 R10, RZ, RZ, UR8 ;  /* 0x00000008ff0a7e24 */ /* 0x008fe2000f8e00ff */
[----:B------:R-:W-:-:S07]  /*2440*/  MOV R11, UR9 ;  /* 0x00000009000b7c02 */ /* 0x000fce0008000f00 */
[----:B------:R-:W-:-:S07]  /*2450*/  LEPC R20, `(.L_x_34) ;  /* 0x000000001014794e */ /* 0x000fce0000000000 */
[----:B--2---:R-:W-:Y:S05]  /*2460*/  CALL.ABS.NOINC R2 ;  /* 0x0000000002007343 */ /* 0x004fea0003c00000 */
.L_x_34:
[----:B------:R-:W-:Y:S01]  /*2470*/  PRMT R19, RZ, 0x7610, R19 ;  /* 0x00007610ff137816 */ /* 0x000fe20000000013 */
[----:B------:R-:W-:Y:S06]  /*2480*/  BRA `(.L_x_8) ;  /* 0x00000000003c7947 */ /* 0x000fec0003800000 */
.L_x_33:
[----:B------:R-:W2:Y:S01]  /*2490*/  LDG.E.U8 R2, desc[UR36][R2.64] ;  /* 0x0000002402027981 */ /* 0x000ea2000c1e1100 */
[----:B------:R-:W-:Y:S01]  /*24a0*/  BSSY.RECONVERGENT B0, `(.L_x_35) ;  /* 0x0000007000007945 */ /* 0x000fe20003800200 */
[----:B------:R-:W-:Y:S01]  /*24b0*/  IMAD.MOV.U32 R0, RZ, RZ, 0x400000 ;  /* 0x00400000ff007424 */ /* 0x000fe200078e00ff */
[----:B--2---:R-:W-:-:S13]  /*24c0*/  ISETP.NE.AND P0, PT, R2, RZ, PT ;  /* 0x000000ff0200720c */ /* 0x004fda0003f05270 */
[----:B------:R-:W-:Y:S05]  /*24d0*/  @!P0 BRA `(.L_x_36) ;  /* 0x00000000000c8947 */ /* 0x000fea0003800000 */
[----:B------:R-:W-:-:S13]  /*24e0*/  ISETP.NE.AND P0, PT, R2, 0xff, PT ;  /* 0x000000ff0200780c */ /* 0x000fda0003f05270 */
[----:B------:R-:W-:Y:S01]  /*24f0*/  @!P0 MOV R0, 0x7f800001 ;  /* 0x7f80000100008802 */ /* 0x000fe20000000f00 */
[----:B------:R-:W-:-:S07]  /*2500*/  @P0 IMAD.SHL.U32 R0, R2, 0x800000, RZ ;  /* 0x0080000002000824 */ /* 0x000fce00078e00ff */
.L_x_36:
[----:B------:R-:W-:Y:S05]  /*2510*/  BSYNC.RECONVERGENT B0 ;  /* 0x0000000000007941 */ /* 0x000fea0003800200 */
.L_x_35:
[----:B------:R-:W0:Y:S02]  /*2520*/  F2I.FTZ.TRUNC.NTZ R0, R0 ;  /* 0x0000000000007305 */ /* 0x000e24000021f100 */
[----:B0-----:R-:W-:Y:S01]  /*2530*/  PRMT R19, R0, 0x7610, R19 ;  /* 0x0000761000137816 */ /* 0x001fe20000000013 */
[----:B------:R-:W-:Y:S06]  /*2540*/  BRA `(.L_x_8) ;  /* 0x00000000000c7947 */ /* 0x000fec0003800000 */
.L_x_32:
[----:B------:R2:W5:Y:S01]  /*2550*/  LDG.E.U16 R19, desc[UR36][R2.64] ;  /* 0x0000002402137981 */ /* 0x000562000c1e1500 */
[----:B------:R-:W-:Y:S05]  /*2560*/  BRA `(.L_x_8) ;  /* 0x0000000000047947 */ /* 0x000fea0003800000 */
.L_x_31:
[----:B------:R1:W5:Y:S02]  /*2570*/  LDG.E.U16 R19, desc[UR36][R2.64] ;  /* 0x0000002402137981 */ /* 0x000364000c1e1500 */
.L_x_8:
[----:B------:R-:W0:Y:S01]  /*2580*/  LDCU.64 UR6, c[0x0][0x5f8] ;  /* 0x0000bf00ff0677ac */ /* 0x000e220008000a00 */
[----:B------:R-:W-:-:S04]  /*2590*/  UPRMT UR4, UR42, 0x9910, URZ ;  /* 0x000099102a047896 */ /* 0x000fc800080000ff */
[----:B------:R-:W-:Y:S01]  /*25a0*/  UISETP.GT.AND UP0, UPT, UR4, 0x9, UPT ;  /* 0x000000090400788c */ /* 0x000fe2000bf04270 */
[----:B0123--:R-:W-:-:S05]  /*25b0*/  IADD3 R2, P0, PT, R18, UR6, RZ ;  /* 0x0000000612027c10 */ /* 0x00ffca000ff1e0ff */
        /* <DEDUP_REMOVED lines=12> */
.L_x_40:
[----:B------:R3:W5:Y:S01]  /*2680*/  LDG.E.U8 R0, desc[UR36][R2.64] ;  /* 0x0000002402007981 */ /* 0x000762000c1e1100 */
[----:B------:R-:W-:Y:S05]  /*2690*/  BRA `(.L_x_42) ;  /* 0x0000000c004c7947 */ /* 0x000fea0003800000 */
.L_x_39:
        /* <DEDUP_REMOVED lines=8> */
.L_x_44:
[----:B------:R1:W5:Y:S01]  /*2720*/  LDG.E.U16 R0, desc[UR36][R2.64] ;  /* 0x0000002402007981 */ /* 0x000362000c1e1500 */
[----:B------:R-:W-:Y:S05]  /*2730*/  BRA `(.L_x_42) ;  /* 0x0000000c00247947 */ /* 0x000fea0003800000 */
.L_x_43:
[----:B------:R2:W5:Y:S01]  /*2740*/  LDG.E.U16 R0, desc[UR36][R2.64] ;  /* 0x0000002402007981 */ /* 0x000562000c1e1500 */
[----:B------:R-:W-:Y:S05]  /*2750*/  BRA `(.L_x_42) ;  /* 0x0000000c001c7947 */ /* 0x000fea0003800000 */
.L_x_38:
[----:B------:R-:W-:-:S09]  /*2760*/  UISETP.GT.AND UP0, UPT, UR4, 0x6, UPT ;  /* 0x000000060400788c */ /* 0x000fd2000bf04270 */
[----:B------:R-:W-:Y:S05]  /*2770*/  BRA.U UP0, `(.L_x_45) ;  /* 0x0000000100307547 */ /* 0x000fea000b800000 */
[----:B------:R-:W-:-:S09]  /*2780*/  UISETP.NE.AND UP0, UPT, UR4, 0x5, UPT ;  /* 0x000000050400788c */ /* 0x000fd2000bf05270 */
[----:B------:R-:W-:Y:S05]  /*2790*/  BRA.U !UP0, `(.L_x_46) ;  /* 0x0000000108147547 */ /* 0x000fea000b800000 */
[----:B------:R-:W-:-:S09]  /*27a0*/  UISETP.NE.AND UP0, UPT, UR4, 0x6, UPT ;  /* 0x000000060400788c */ /* 0x000fd2000bf05270 */
[----:B------:R-:W-:Y:S05]  /*27b0*/  BRA.U UP0, `(.L_x_41) ;  /* 0x0000000900807547 */ /* 0x000fea000b800000 */
[----:B------:R-:W2:Y:S02]  /*27c0*/  LDG.E R2, desc[UR36][R2.64] ;  /* 0x0000002402027981 */ /* 0x000ea4000c1e1900 */
[----:B--2---:R0:W1:Y:S01]  /*27d0*/  F2I.FTZ.TRUNC.NTZ R0, R2 ;  /* 0x0000000200007305 */ /* 0x004062000021f100 */
[----:B------:R-:W-:Y:S05]  /*27e0*/  BRA `(.L_x_42) ;  /* 0x0000000800f87947 */ /* 0x000fea0003800000 */
.L_x_46:
[----:B------:R-:W2:Y:S02]  /*27f0*/  LDG.E.U16 R4, desc[UR36][R2.64] ;  /* 0x0000002402047981 */ /* 0x000ea4000c1e1500 */
[----:B--2---:R-:W-:-:S06]  /*2800*/  HADD2.F32 R4, -RZ, R4.H0_H0 ;  /* 0x20000004ff047230 */ /* 0x004fcc0000004100 */
[----:B------:R-:W0:Y:S02]  /*2810*/  F2I.FTZ.TRUNC.NTZ R4, R4 ;  /* 0x0000000400047305 */ /* 0x000e24000021f100 */
[----:B0-----:R-:W-:Y:S01]  /*2820*/  PRMT R0, R4, 0x7610, R0 ;  /* 0x0000761004007816 */ /* 0x001fe20000000000 */
[----:B------:R-:W-:Y:S06]  /*2830*/  BRA `(.L_x_42) ;  /* 0x0000000800e47947 */ /* 0x000fec0003800000 */
.L_x_45:
        /* <DEDUP_REMOVED lines=9> */
.L_x_48:
[----:B------:R-:W2:Y:S02]  /*28d0*/  LDG.E.U16 R2, desc[UR36][R2.64] ;  /* 0x0000002402027981 */ /* 0x000ea4000c1e1500 */
[----:B--2---:R-:W-:-:S06]  /*28e0*/  HADD2.F32 R4, -RZ, R2.H0_H0 ;  /* 0x20000002ff047230 */ /* 0x004fcc0000004100 */
[----:B------:R-:W0:Y:S02]  /*28f0*/  F2I.FTZ.TRUNC.NTZ R4, R4 ;  /* 0x0000000400047305 */ /* 0x000e24000021f100 */
[----:B0-----:R-:W-:Y:S01]  /*2900*/  PRMT R0, R4, 0x7610, R0 ;  /* 0x0000761004007816 */ /* 0x001fe20000000000 */
[----:B------:R-:W-:Y:S06]  /*2910*/  BRA `(.L_x_42) ;  /* 0x0000000800ac7947 */ /* 0x000fec0003800000 */
.L_x_47:
[----:B------:R-:W2:Y:S02]  /*2920*/  LDG.E.64 R2, desc[UR36][R2.64] ;  /* 0x0000002402027981 */ /* 0x000ea4000c1e1b00 */
[----:B--2---:R0:W1:Y:S02]  /*2930*/  F2I.F64.TRUNC R0, R2 ;  /* 0x0000000200007311 */ /* 0x004064000030d100 */
[----:B01----:R-:W-:Y:S05]  /*2940*/  BRA `(.L_x_42) ;  /* 0x0000000800a07947 */ /* 0x003fea0003800000 */
.L_x_37:
        /* <DEDUP_REMOVED lines=12> */
.L_x_51:
[----:B------:R-:W2:Y:S02]  /*2a10*/  LDG.E.64 R2, desc[UR36][R2.64] ;  /* 0x0000002402027981 */ /* 0x000ea4000c1e1b00 */
[----:B--2---:R0:W1:Y:S02]  /*2a20*/  F2I.F64.TRUNC R0, R2 ;  /* 0x0000000200007311 */ /* 0x004064000030d100 */
[----:B01----:R-:W-:Y:S05]  /*2a30*/  BRA `(.L_x_42) ;  /* 0x0000000800647947 */ /* 0x003fea0003800000 */
.L_x_50:
[----:B------:R-:W-:-:S09]  /*2a40*/  UISETP.NE.AND UP0, UPT, UR4, 0xf, UPT ;  /* 0x0000000f0400788c */ /* 0x000fd2000bf05270 */
[----:B------:R-:W-:Y:S05]  /*2a50*/  BRA.U !UP0, `(.L_x_52) ;  /* 0x00000001089c7547 */ /* 0x000fea000b800000 */
[----:B------:R-:W-:-:S09]  /*2a60*/  UISETP.NE.AND UP0, UPT, UR4, 0x17, UPT ;  /* 0x000000170400788c */ /* 0x000fd2000bf05270 */
[----:B------:R-:W-:Y:S05]  /*2a70*/  BRA.U !UP0, `(.L_x_53) ;  /* 0x00000001085c7547 */ /* 0x000fea000b800000 */
[----:B------:R-:W-:-:S09]  /*2a80*/  UISETP.NE.AND UP0, UPT, UR4, 0x18, UPT ;  /* 0x000000180400788c */ /* 0x000fd2000bf05270 */
[----:B------:R-:W-:Y:S05]  /*2a90*/  BRA.U UP0, `(.L_x_41) ;  /* 0x0000000500c87547 */ /* 0x000fea000b800000 */
[----:B------:R-:W2:Y:S01]  /*2aa0*/  LDG.E.U8 R0, desc[UR36][R2.64] ;  /* 0x0000002402007981 */ /* 0x000ea2000c1e1100 */
[----:B------:R-:W-:Y:S02]  /*2ab0*/  IMAD.MOV.U32 R6, RZ, RZ, 0x1f ;  /* 0x0000001fff067424 */ /* 0x000fe400078e00ff */
[----:B--2---:R-:W-:-:S05]  /*2ac0*/  IMAD.SHL.U32 R0, R0, 0x1000000, RZ ;  /* 0x0100000000007824 */ /* 0x004fca00078e00ff */
[C---:B------:R-:W-:Y:S02]  /*2ad0*/  LOP3.LUT R4, R0.reuse, 0x7f000000, RZ, 0xc0, !PT ;  /* 0x7f00000000047812 */ /* 0x040fe400078ec0ff */
[----:B------:R-:W-:Y:S02]  /*2ae0*/  LOP3.LUT P0, RZ, R0, 0x7f000000, RZ, 0xc0, !PT ;  /* 0x7f00000000ff7812 */ /* 0x000fe4000780c0ff */
[----:B------:R-:W0:Y:S02]  /*2af0*/  FLO.U32 R5, R4 ;  /* 0x0000000400057300 */ /* 0x000e2400000e0000 */
[----:B0-----:R-:W-:-:S04]  /*2b00*/  IADD3 R5, PT, PT, -R5, RZ, RZ ;  /* 0x000000ff05057210 */ /* 0x001fc80007ffe1ff */
[----:B------:R-:W-:-:S05]  /*2b10*/  VIADDMNMX.U32 R5, R5, R6, 0x4, !PT ;  /* 0x0000000405057446 */ /* 0x000fca0007800006 */
[----:B------:R-:W-:-:S04]  /*2b20*/  VIADD R5, R5, 0xfffffffc ;  /* 0xfffffffc05057836 */ /* 0x000fc80000000000 */
[----:B------:R-:W-:Y:S01]  /*2b30*/  IMAD.SHL.U32 R7, R5, 0x800000, RZ ;  /* 0x0080000005077824 */ /* 0x000fe200078e00ff */
[C---:B------:R-:W-:Y:S01]  /*2b40*/  SHF.L.U32 R6, R4.reuse, R5, RZ ;  /* 0x0000000504067219 */ /* 0x040fe200000006ff */
[----:B------:R-:W-:-:S03]  /*2b50*/  VIADD R5, R4, 0x1000000 ;  /* 0x0100000004057836 */ /* 0x000fc60000000000 */
        /* <DEDUP_REMOVED lines=9> */
.L_x_53:
[----:B------:R-:W2:Y:S02]  /*2bf0*/  LDG.E.U8 R2, desc[UR36][R2.64] ;  /* 0x0000002402027981 */ /* 0x000ea4000c1e1100 */
[C---:B--2---:R-:W-:Y:S01]  /*2c00*/  SHF.L.U32 R4, R2.reuse, 0x19, RZ ;  /* 0x0000001902047819 */ /* 0x044fe200000006ff */
        /* <DEDUP_REMOVED lines=12> */
.L_x_52:
[----:B------:R-:W2:Y:S02]  /*2cd0*/  LDG.E.U16 R4, desc[UR36][R2.64] ;  /* 0x0000002402047981 */ /* 0x000ea4000c1e1500 */
[----:B--2---:R-:W-:-:S06]  /*2ce0*/  IMAD.U32 R4, R4, 0x10000, RZ ;  /* 0x0001000004047824 */ /* 0x004fcc00078e00ff */
[----:B------:R-:W0:Y:S02]  /*2cf0*/  F2I.FTZ.TRUNC.NTZ R4, R4 ;  /* 0x0000000400047305 */ /* 0x000e24000021f100 */
[----:B0-----:R-:W-:Y:S01]  /*2d00*/  PRMT R0, R4, 0x7610, R0 ;  /* 0x0000761004007816 */ /* 0x001fe20000000000 */
[----:B------:R-:W-:Y:S06]  /*2d10*/  BRA `(.L_x_42) ;  /* 0x0000000400ac7947 */ /* 0x000fec0003800000 */
.L_x_49:
        /* <DEDUP_REMOVED lines=10> */
.L_x_56:
[----:B------:R-:W2:Y:S01]  /*2dc0*/  LDG.E.U8 R3, desc[UR36][R2.64] ;  /* 0x0000002402037981 */ /* 0x000ea2000c1e1100 */
[----:B------:R-:W-:Y:S01]  /*2dd0*/  BSSY.RECONVERGENT B0, `(.L_x_57) ;  /* 0x0000018000007945 */ /* 0x000fe20003800200 */
[----:B------:R-:W-:Y:S01]  /*2de0*/  IMAD.MOV.U32 R4, RZ, RZ, RZ ;  /* 0x000000ffff047224 */ /* 0x000fe200078e00ff */
        /* <DEDUP_REMOVED lines=8> */
[----:B------:R-:W-:-:S04]  /*2e70*/  SHF.R.U32.HI R0, RZ, 0x7, R3 ;  /* 0x00000007ff007819 */ /* 0x000fc80000011603 */
[----:B------:R-:W-:Y:S02]  /*2e80*/  SHF.L.U32 R7, R0, 0x1f, RZ ;  /* 0x0000001f00077819 */ /* 0x000fe400000006ff */
        /* <DEDUP_REMOVED lines=8> */
.L_x_60:
[----:B------:R-:W-:Y:S05]  /*2f10*/  BSYNC.RECONVERGENT B1 ;  /* 0x0000000000017941 */ /* 0x000fea0003800200 */
.L_x_59:
[----:B------:R-:W-:Y:S01]  /*2f20*/  IMAD.SHL.U32 R0, R0, 0x100000, RZ ;  /* 0x0010000000007824 */ /* 0x000fe200078e00ff */
[----:B------:R-:W-:-:S04]  /*2f30*/  LEA R2, R2, 0x3b800000, 0x17 ;  /* 0x3b80000002027811 */ /* 0x000fc800078eb8ff */
[----:B------:R-:W-:-:S07]  /*2f40*/  LOP3.LUT R4, R2, R0, R7, 0xfe, !PT ;  /* 0x0000000002047212 */ /* 0x000fce00078efe07 */
.L_x_58:
[----:B------:R-:W-:Y:S05]  /*2f50*/  BSYNC.RECONVERGENT B0 ;  /* 0x0000000000007941 */ /* 0x000fea0003800200 */
.L_x_57:
[----:B------:R-:W0:Y:S02]  /*2f60*/  F2I.FTZ.TRUNC.NTZ R4, R4 ;  /* 0x0000000400047305 */ /* 0x000e24000021f100 */
[----:B0-----:R-:W-:Y:S01]  /*2f70*/  PRMT R0, R4, 0x7610, R0 ;  /* 0x0000761004007816 */ /* 0x001fe20000000000 */
[----:B------:R-:W-:Y:S06]  /*2f80*/  BRA `(.L_x_42) ;  /* 0x0000000400107947 */ /* 0x000fec0003800000 */
.L_x_55:
        /* <DEDUP_REMOVED lines=21> */
.L_x_64:
[----:B------:R-:W-:Y:S05]  /*30e0*/  BSYNC.RECONVERGENT B1 ;  /* 0x0000000000017941 */ /* 0x000fea0003800200 */
.L_x_63:
[----:B------:R-:W-:Y:S01]  /*30f0*/  IMAD.SHL.U32 R0, R0, 0x200000, RZ ;  /* 0x0020000000007824 */ /* 0x000fe200078e00ff */
[----:B------:R-:W-:-:S04]  /*3100*/  LEA R2, R2, 0x37800000, 0x17 ;  /* 0x3780000002027811 */ /* 0x000fc800078eb8ff */
[----:B------:R-:W-:-:S07]  /*3110*/  LOP3.LUT R4, R2, R0, R7, 0xfe, !PT ;  /* 0x0000000002047212 */ /* 0x000fce00078efe07 */
.L_x_62:
[----:B------:R-:W-:Y:S05]  /*3120*/  BSYNC.RECONVERGENT B0 ;  /* 0x0000000000007941 */ /* 0x000fea0003800200 */
.L_x_61:
[----:B------:R-:W0:Y:S02]  /*3130*/  F2I.FTZ.TRUNC.NTZ R4, R4 ;  /* 0x0000000400047305 */ /* 0x000e24000021f100 */
[----:B0-----:R-:W-:Y:S01]  /*3140*/  PRMT R0, R4, 0x7610, R0 ;  /* 0x0000761004007816 */ /* 0x001fe20000000000 */
[----:B------:R-:W-:Y:S06]  /*3150*/  BRA `(.L_x_42) ;  /* 0x00000000009c7947 */ /* 0x000fec0003800000 */
.L_x_54:
[----:B------:R-:W-:-:S09]  /*3160*/  UISETP.NE.AND UP0, UPT, UR4, 0x1c, UPT ;  /* 0x0000001c0400788c */ /* 0x000fd2000bf05270 */
[----:B------:R-:W-:Y:S05]  /*3170*/  BRA.U !UP0, `(.L_x_65) ;  /* 0x0000000108907547 */ /* 0x000fea000b800000 */
[----:B------:R-:W-:-:S09]  /*3180*/  UISETP.NE.AND UP0, UPT, UR4, 0x1d, UPT ;  /* 0x0000001d0400788c */ /* 0x000fd2000bf05270 */
[----:B------:R-:W-:Y:S05]  /*3190*/  BRA.U !UP0, `(.L_x_66) ;  /* 0x0000000108807547 */ /* 0x000fea000b800000 */
[----:B------:R-:W-:-:S09]  /*31a0*/  UISETP.NE.AND UP0, UPT, UR4, 0x2c, UPT ;  /* 0x0000002c0400788c */ /* 0x000fd2000bf05270 */
[----:B------:R-:W-:Y:S05]  /*31b0*/  BRA.U !UP0, `(.L_x_67) ;  /* 0x0000000108487547 */ /* 0x000fea000b800000 */
.L_x_41:
[----:B------:R-:W-:Y:S01]  /*31c0*/  MOV R2, 0x0 ;  /* 0x0000000000027802 */ /* 0x000fe20000000f00 */
[----:B------:R-:W0:Y:S01]  /*31d0*/  LDCU.64 UR4, c[0x4][0x138] ;  /* 0x01002700ff0477ac */ /* 0x000e220008000a00 */
[----:B------:R-:W-:Y:S02]  /*31e0*/  HFMA2 R12, -RZ, RZ, 0, 5.9604644775390625e-08 ;  /* 0x00000001ff0c7431 */ /* 0x000fe400000001ff */
[----:B------:R-:W-:Y:S01]  /*31f0*/  IMAD.MOV.U32 R8, RZ, RZ, 0x4e ;  /* 0x0000004eff087424 */ /* 0x000fe200078e00ff */
[----:B------:R-:W1:Y:S01]  /*3200*/  LDCU.64 UR6, c[0x4][0x140] ;  /* 0x01002800ff0677ac */ /* 0x000e620008000a00 */
[----:B------:R-:W2:Y:S01]  /*3210*/  LDC.64 R2, c[0x4][R2] ;  /* 0x0100000002027b82 */ /* 0x000ea20000000a00 */
[----:B------:R-:W-:Y:S01]  /*3220*/  IMAD.MOV.U32 R13, RZ, RZ, RZ ;  /* 0x000000ffff0d7224 */ /* 0x000fe200078e00ff */
[----:B------:R-:W3:Y:S01]  /*3230*/  LDCU.64 UR8, c[0x4][0x48] ;  /* 0x01000900ff0877ac */ /* 0x000ee20008000a00 */
[----:B0-----:R-:W-:Y:S02]  /*3240*/  IMAD.U32 R4, RZ, RZ, UR4 ;  /* 0x00000004ff047e24 */ /* 0x001fe4000f8e00ff */
[----:B------:R-:W-:Y:S01]  /*3250*/  IMAD.U32 R5, RZ, RZ, UR5 ;  /* 0x00000005ff057e24 */ /* 0x000fe2000f8e00ff */
[----:B-1----:R-:W-:Y:S01]  /*3260*/  MOV R6, UR6 ;  /* 0x0000000600067c02 */ /* 0x002fe20008000f00 */
[----:B------:R-:W-:-:S02]  /*3270*/  IMAD.U32 R7, RZ, RZ, UR7 ;  /* 0x00000007ff077e24 */ /* 0x000fc4000f8e00ff */
[----:B---3--:R-:W-:Y:S02]  /*3280*/  IMAD.U32 R10, RZ, RZ, UR8 ;  /* 0x00000008ff0a7e24 */ /* 0x008fe4000f8e00ff */
[----:B------:R-:W-:-:S07]  /*3290*/  IMAD.U32 R11, RZ, RZ, UR9 ;  /* 0x00000009ff0b7e24 */ /* 0x000fce000f8e00ff */
[----:B------:R-:W-:-:S07]  /*32a0*/  LEPC R20, `(.L_x_68) ;  /* 0x000000001014794e */ /* 0x000fce0000000000 */
[----:B--2-45:R-:W-:Y:S05]  /*32b0*/  CALL.ABS.NOINC R2 ;  /* 0x0000000002007343 */ /* 0x034fea0003c00000 */
.L_x_68:
[----:B------:R-:W-:Y:S01]  /*32c0*/  PRMT R0, RZ, 0x7610, R0 ;  /* 0x00007610ff007816 */ /* 0x000fe20000000000 */
[----:B------:R-:W-:Y:S06]  /*32d0*/  BRA `(.L_x_42) ;  /* 0x00000000003c7947 */ /* 0x000fec0003800000 */
.L_x_67:
[----:B------:R-:W2:Y:S01]  /*32e0*/  LDG.E.U8 R2, desc[UR36][R2.64] ;  /* 0x0000002402027981 */ /* 0x000ea2000c1e1100 */
[----:B------:R-:W-:Y:S01]  /*32f0*/  BSSY.RECONVERGENT B0, `(.L_x_69) ;  /* 0x0000007000007945 */ /* 0x000fe20003800200 */
[----:B------:R-:W-:Y:S01]  /*3300*/  IMAD.MOV.U32 R4, RZ, RZ, 0x400000 ;  /* 0x00400000ff047424 */ /* 0x000fe200078e00ff */
[----:B--2---:R-:W-:-:S13]  /*3310*/  ISETP.NE.AND P0, PT, R2, RZ, PT ;  /* 0x000000ff0200720c */ /* 0x004fda0003f05270 */
[----:B------:R-:W-:Y:S05]  /*3320*/  @!P0 BRA `(.L_x_70) ;  /* 0x00000000000c8947 */ /* 0x000fea0003800000 */
[----:B------:R-:W-:-:S13]  /*3330*/  ISETP.NE.AND P0, PT, R2, 0xff, PT ;  /* 0x000000ff0200780c */ /* 0x000fda0003f05270 */
[----:B------:R-:W-:Y:S02]  /*3340*/  @!P0 IMAD.MOV.U32 R4, RZ, RZ, 0x7f800001 ;  /* 0x7f800001ff048424 */ /* 0x000fe400078e00ff */
[----:B------:R-:W-:-:S07]  /*3350*/  @P0 IMAD.SHL.U32 R4, R2, 0x800000, RZ ;  /* 0x0080000002040824 */ /* 0x000fce00078e00ff */
.L_x_70:
[----:B------:R-:W-:Y:S05]  /*3360*/  BSYNC.RECONVERGENT B0 ;  /* 0x0000000000007941 */ /* 0x000fea0003800200 */
.L_x_69:
[----:B------:R-:W0:Y:S02]  /*3370*/  F2I.FTZ.TRUNC.NTZ R4, R4 ;  /* 0x0000000400047305 */ /* 0x000e24000021f100 */
[----:B0-----:R-:W-:Y:S01]  /*3380*/  PRMT R0, R4, 0x7610, R0 ;  /* 0x0000761004007816 */ /* 0x001fe20000000000 */
[----:B------:R-:W-:Y:S06]  /*3390*/  BRA `(.L_x_42) ;  /* 0x00000000000c7947 */ /* 0x000fec0003800000 */
.L_x_66:
[----:B------:R0:W5:Y:S01]  /*33a0*/  LDG.E.U16 R0, desc[UR36][R2.64] ;  /* 0x0000002402007981 */ /* 0x000162000c1e1500 */
[----:B------:R-:W-:Y:S05]  /*33b0*/  BRA `(.L_x_42) ;  /* 0x0000000000047947 */ /* 0x000fea0003800000 */
.L_x_65:
[----:B------:R0:W5:Y:S02]  /*33c0*/  LDG.E.U16 R0, desc[UR36][R2.64] ;  /* 0x0000002402007981 */ /* 0x000164000c1e1500 */
.L_x_42:
[----:B------:R-:W0:Y:S01]  /*33d0*/  LDCU.64 UR6, c[0x0][0x5e8] ;  /* 0x0000bd00ff0677ac */ /* 0x000e220008000a00 */
[----:B-1---5:R-:W-:Y:S02]  /*33e0*/  LOP3.LUT R0, R0, 0xffff, RZ, 0xc0, !PT ;  /* 0x0000ffff00007812 */ /* 0x022fe400078ec0ff */
[----:B----4-:R-:W-:Y:S01]  /*33f0*/  PRMT R5, R19, 0x9910, RZ ;  /* 0x0000991013057816 */ /* 0x010fe200000000ff */
[----:B------:R-:W-:Y:S01]  /*3400*/  UPRMT UR4, UR43, 0x9910, URZ ;  /* 0x000099102b047896 */ /* 0x000fe200080000ff */
[----:B------:R-:W-:Y:S02]  /*3410*/  ISETP.GT.U32.AND P0, PT, R0, 0xe, PT ;  /* 0x0000000e0000780c */ /* 0x000fe40003f04070 */
[----:B------:R-:W-:Y:S01]  /*3420*/  SHF.R.S32.HI R9, RZ, 0xf, R5 ;  /* 0x0000000fff097819 */ /* 0x000fe20000011405 */
[----:B------:R-:W-:Y:S01]  /*3430*/  UISETP.GT.AND UP0, UPT, UR4, 0x9, UPT ;  /* 0x000000090400788c */ /* 0x000fe2000bf04270 */
[----:B0-23--:R-:W-:-:S09]  /*3440*/  IADD3 R2, P1, PT, R16, UR6, RZ ;  /* 0x0000000610027c10 */ /* 0x00dfd2000ff3e0ff */
[----:B------:R-:W-:Y:S02]  /*3450*/  @!P0 SHF.R.S32.HI R9, RZ, R0, R5 ;  /* 0x00000000ff098219 */ /* 0x000fe40000011405 */
[----:B------:R-:W-:Y:S01]  /*3460*/  IADD3.X R3, PT, PT, RZ, UR7, RZ, P1, !PT ;  /* 0x00000007ff037c10 */ /* 0x000fe20008ffe4ff */
[----:B------:R-:W-:Y:S06]  /*3470*/  BRA.U UP0, `(.L_x_71) ;  /* 0x0000000100e87547 */ /* 0x000fec000b800000 */
        /* <DEDUP_REMOVED lines=8> */
[----:B------:R0:W-:Y:S01]  /*3500*/  STG.E.U8 desc[UR36][R2.64], R9 ;  /* 0x0000000902007986 */ /* 0x0001e2000c101124 */
[----:B------:R-:W-:Y:S05]  /*3510*/  BRA `(.L_x_76) ;  /* 0x0000000c00587947 */ /* 0x000fea0003800000 */
.L_x_74:
[----:B------:R1:W-:Y:S01]  /*3520*/  STG.E.U8 desc[UR36][R2.64], R9 ;  /* 0x0000000902007986 */ /* 0x0003e2000c101124 */
[----:B------:R-:W-:Y:S05]  /*3530*/  BRA `(.L_x_76) ;  /* 0x0000000c00507947 */ /* 0x000fea0003800000 */
.L_x_73:
[----:B------:R-:W-:-:S09]  /*3540*/  UISETP.NE.AND UP0, UPT, UR4, 0x2, UPT ;  /* 0x000000020400788c */ /* 0x000fd2000bf05270 */
[----:B------:R-:W-:Y:S05]  /*3550*/  BRA.U !UP0, `(.L_x_77) ;  /* 0x00000001082c7547 */ /* 0x000fea000b800000 */
[----:B------:R-:W-:-:S09]  /*3560*/  UISETP.NE.AND UP0, UPT, UR4, 0x3, UPT ;  /* 0x000000030400788c */ /* 0x000fd2000bf05270 */
[----:B------:R-:W-:Y:S05]  /*3570*/  BRA.U !UP0, `(.L_x_78) ;  /* 0x0000000108187547 */ /* 0x000fea000b800000 */
[----:B------:R-:W-:-:S09]  /*3580*/  UISETP.NE.AND UP0, UPT, UR4, 0x4, UPT ;  /* 0x000000040400788c */ /* 0x000fd2000bf05270 */
[----:B------:R-:W-:Y:S05]  /*3590*/  BRA.U UP0, `(.L_x_75) ;  /* 0x00000009009c7547 */ /* 0x000fea000b800000 */
[----:B------:R-:W-:-:S04]  /*35a0*/  PRMT R4, R9, 0x9910, RZ ;  /* 0x0000991009047816 */ /* 0x000fc800000000ff */
[----:B------:R-:W-:-:S05]  /*35b0*/  SHF.R.S32.HI R5, RZ, 0x1f, R4 ;  /* 0x0000001fff057819 */ /* 0x000fca0000011404 */
[----:B------:R4:W-:Y:S01]  /*35c0*/  STG.E.64 desc[UR36][R2.64], R4 ;  /* 0x0000000402007986 */ /* 0x0009e2000c101b24 */
[----:B------:R-:W-:Y:S05]  /*35d0*/  BRA `(.L_x_76) ;  /* 0x0000000c00287947 */ /* 0x000fea0003800000 */
.L_x_78:
[----:B------:R-:W-:-:S05]  /*35e0*/  PRMT R5, R9, 0x9910, RZ ;  /* 0x0000991009057816 */ /* 0x000fca00000000ff */
[----:B------:R3:W-:Y:S01]  /*35f0*/  STG.E desc[UR36][R2.64], R5 ;  /* 0x0000000502007986 */ /* 0x0007e2000c101924 */
[----:B------:R-:W-:Y:S05]  /*3600*/  BRA `(.L_x_76) ;  /* 0x0000000c001c7947 */ /* 0x000fea0003800000 */
.L_x_77:
[----:B------:R2:W-:Y:S01]  /*3610*/  STG.E.U16 desc[UR36][R2.64], R9 ;  /* 0x0000000902007986 */ /* 0x0005e2000c101524 */
[----:B------:R-:W-:Y:S05]  /*3620*/  BRA `(.L_x_76) ;  /* 0x0000000c00147947 */ /* 0x000fea0003800000 */
.L_x_72:
[----:B------:R-:W-:-:S09]  /*3630*/  UISETP.GT.AND UP0, UPT, UR4, 0x6, UPT ;  /* 0x000000060400788c */ /* 0x000fd2000bf04270 */
[----:B------:R-:W-:Y:S05]  /*3640*/  BRA.U UP0, `(.L_x_79) ;  /* 0x00000001002c7547 */ /* 0x000fea000b800000 */
[----:B------:R-:W-:-:S09]  /*3650*/  UISETP.NE.AND UP0, UPT, UR4, 0x5, UPT ;  /* 0x000000050400788c */ /* 0x000fd2000bf05270 */
[----:B------:R-:W-:Y:S05]  /*3660*/  BRA.U !UP0, `(.L_x_80) ;  /* 0x0000000108147547 */ /* 0x000fea000b800000 */
[----:B------:R-:W-:-:S09]  /*3670*/  UISETP.NE.AND UP0, UPT, UR4, 0x6, UPT ;  /* 0x000000060400788c */ /* 0x000fd2000bf05270 */
[----:B------:R-:W-:Y:S05]  /*3680*/  BRA.U UP0, `(.L_x_75) ;  /* 0x0000000900607547 */ /* 0x000fea000b800000 */
[----:B------:R-:W0:Y:S02]  /*3690*/  I2F.S16 R5, R9 ;  /* 0x0000000900057306 */ /* 0x000e240000101400 */
[----:B0-----:R0:W-:Y:S01]  /*36a0*/  STG.E desc[UR36][R2.64], R5 ;  /* 0x0000000502007986 */ /* 0x0011e2000c101924 */
[----:B------:R-:W-:Y:S05]  /*36b0*/  BRA `(.L_x_76) ;  /* 0x0000000800f07947 */ /* 0x000fea0003800000 */
.L_x_80:
[----:B------:R-:W0:Y:S02]  /*36c0*/  I2F.S16 R0, R9 ;  /* 0x0000000900007306 */ /* 0x000e240000101400 */
[----:B0-----:R-:W-:-:S05]  /*36d0*/  F2FP.F16.F32.PACK_AB R0, RZ, R0 ;  /* 0x00000000ff00723e */ /* 0x001fca00000000ff */
[----:B------:R0:W-:Y:S01]  /*36e0*/  STG.E.U16 desc[UR36][R2.64], R0 ;  /* 0x0000000002007986 */ /* 0x0001e2000c101524 */
[----:B------:R-:W-:Y:S05]  /*36f0*/  BRA `(.L_x_76) ;  /* 0x0000000800e07947 */ /* 0x000fea0003800000 */
.L_x_79:
[----:B------:R-:W-:-:S09]  /*3700*/  UISETP.NE.AND UP0, UPT, UR4, 0x7, UPT ;  /* 0x000000070400788c */ /* 0x000fd2000bf05270 */
[----:B------:R-:W-:Y:S05]  /*3710*/  BRA.U !UP0, `(.L_x_81) ;  /* 0x0000000108347547 */ /* 0x000fea000b800000 */
[----:B------:R-:W-:-:S09]  /*3720*/  UISETP.NE.AND UP0, UPT, UR4, 0x8, UPT ;  /* 0x000000080400788c */ /* 0x000fd2000bf05270 */
[----:B------:R-:W-:Y:S05]  /*3730*/  BRA.U !UP0, `(.L_x_82) ;  /* 0x0000000108187547 */ /* 0x000fea000b800000 */
[----:B------:R-:W-:-:S09]  /*3740*/  UISETP.NE.AND UP0, UPT, UR4, 0x9, UPT ;  /* 0x000000090400788c */ /* 0x000fd2000bf05270 */
[----:B------:R-:W-:Y:S05]  /*3750*/  BRA.U UP0, `(.L_x_75) ;  /* 0x00000009002c7547 */ /* 0x000fea000b800000 */
[----:B------:R-:W0:Y:S01]  /*3760*/  I2F.S16 R4, R9 ;  /* 0x0000000900047306 */ /* 0x000e220000101400 */
[----:B------:R-:W-:-:S05]  /*3770*/  IMAD.MOV.U32 R5, RZ, RZ, RZ ;  /* 0x000000ffff057224 */ /* 0x000fca00078e00ff */
[----:B0-----:R0:W-:Y:S01]  /*3780*/  STG.E.64 desc[UR36][R2.64], R4 ;  /* 0x0000000402007986 */ /* 0x0011e2000c101b24 */
[----:B------:R-:W-:Y:S05]  /*3790*/  BRA `(.L_x_76) ;  /* 0x0000000800b87947 */ /* 0x000fea0003800000 */
.L_x_82:
[----:B------:R-:W0:Y:S02]  /*37a0*/  I2F.S16 R9, R9 ;  /* 0x0000000900097306 */ /* 0x000e240000101400 */
[----:B0-----:R-:W-:-:S04]  /*37b0*/  F2FP.F16.F32.PACK_AB R5, RZ, R9 ;  /* 0x00000009ff05723e */ /* 0x001fc800000000ff */
[----:B------:R-:W-:-:S05]  /*37c0*/  PRMT R5, R5, 0x5410, RZ ;  /* 0x0000541005057816 */ /* 0x000fca00000000ff */
[----:B------:R0:W-:Y:S01]  /*37d0*/  STG.E desc[UR36][R2.64], R5 ;  /* 0x0000000502007986 */ /* 0x0001e2000c101924 */
[----:B------:R-:W-:Y:S05]  /*37e0*/  BRA `(.L_x_76) ;  /* 0x0000000800a47947 */ /* 0x000fea0003800000 */
.L_x_81:
[----:B------:R-:W0:Y:S02]  /*37f0*/  I2F.F64.S16 R4, R9 ;  /* 0x0000000900047312 */ /* 0x000e240000101c00 */
[----:B0-----:R0:W-:Y:S01]  /*3800*/  STG.E.64 desc[UR36][R2.64], R4 ;  /* 0x0000000402007986 */ /* 0x0011e2000c101b24 */
[----:B------:R-:W-:Y:S05]  /*3810*/  BRA `(.L_x_76) ;  /* 0x0000000800987947 */ /* 0x000fea0003800000 */
.L_x_71:
        /* <DEDUP_REMOVED lines=8> */
[----:B------:R-:W-:-:S04]  /*38a0*/  PRMT R0, R9, 0x9910, RZ ;  /* 0x0000991009007816 */ /* 0x000fc800000000ff */
[----:B------:R-:W-:-:S04]  /*38b0*/  ISETP.NE.AND P0, PT, R0, RZ, PT ;  /* 0x000000ff0000720c */ /* 0x000fc80003f05270 */
[----:B------:R-:W-:-:S05]  /*38c0*/  SEL R5, RZ, 0x1, !P0 ;  /* 0x00000001ff057807 */ /* 0x000fca0004000000 */
[----:B------:R0:W-:Y:S01]  /*38d0*/  STG.E.U8 desc[UR36][R2.64], R5 ;  /* 0x0000000502007986 */ /* 0x0001e2000c101124 */
[----:B------:R-:W-:Y:S05]  /*38e0*/  BRA `(.L_x_76) ;  /* 0x0000000800647947 */ /* 0x000fea0003800000 */
.L_x_85:
[----:B------:R-:W-:Y:S01]  /*38f0*/  CS2R R6, SRZ ;  /* 0x0000000000067805 */ /* 0x000fe2000001ff00 */
[----:B------:R-:W0:Y:S04]  /*3900*/  I2F.F64.S16 R4, R9 ;  /* 0x0000000900047312 */ /* 0x000e280000101c00 */
[----:B0-----:R0:W-:Y:S01]  /*3910*/  STG.E.128 desc[UR36][R2.64], R4 ;  /* 0x0000000402007986 */ /* 0x0011e2000c101d24 */
[----:B------:R-:W-:Y:S05]  /*3920*/  BRA `(.L_x_76) ;  /* 0x0000000800547947 */ /* 0x000fea0003800000 */
.L_x_84:
[----:B------:R-:W-:-:S09]  /*3930*/  UISETP.NE.AND UP0, UPT, UR4, 0xf, UPT ;  /* 0x0000000f0400788c */ /* 0x000fd2000bf05270 */
[----:B------:R-:W-:Y:S05]  /*3940*/  BRA.U !UP0, `(.L_x_86) ;  /* 0x0000000108a07547 */ /* 0x000fea000b800000 */
[----:B------:R-:W-:-:S09]  /*3950*/  UISETP.NE.AND UP0, UPT, UR4, 0x17, UPT ;  /* 0x000000170400788c */ /* 0x000fd2000bf05270 */
[----:B------:R-:W-:Y:S05]  /*3960*/  BRA.U !UP0, `(.L_x_87) ;  /* 0x00000001084c7547 */ /* 0x000fea000b800000 */
[----:B------:R-:W-:-:S09]  /*3970*/  UISETP.NE.AND UP0, UPT, UR4, 0x18, UPT ;  /* 0x000000180400788c */ /* 0x000fd2000bf05270 */
[----:B------:R-:W-:Y:S05]  /*3980*/  BRA.U UP0, `(.L_x_75) ;  /* 0x0000000500a07547 */ /* 0x000fea000b800000 */
[----:B------:R-:W0:Y:S01]  /*3990*/  I2F.S16 R9, R9 ;  /* 0x0000000900097306 */ /* 0x000e220000101400 */
[----:B------:R-:W-:Y:S01]  /*39a0*/  BSSY.RECONVERGENT B0, `(.L_x_88) ;  /* 0x000000c000007945 */ /* 0x000fe20003800200 */
[----:B------:R-:W-:Y:S01]  /*39b0*/  IMAD.MOV.U32 R0, RZ, RZ, 0x7f ;  /* 0x0000007fff007424 */ /* 0x000fe200078e00ff */
[----:B0-----:R-:W-:Y:S02]  /*39c0*/  LOP3.LUT R6, R9, 0x7fffffff, RZ, 0xc0, !PT ;  /* 0x7fffffff09067812 */ /* 0x001fe400078ec0ff */
[----:B------:R-:W-:Y:S02]  /*39d0*/  SHF.R.U32.HI R5, RZ, 0x18, R9 ;  /* 0x00000018ff057819 */ /* 0x000fe40000011609 */
[----:B------:R-:W-:-:S13]  /*39e0*/  ISETP.GT.U32.AND P0, PT, R6, 0x43efffff, PT ;  /* 0x43efffff0600780c */ /* 0x000fda0003f04070 */
[----:B------:R-:W-:Y:S05]  /*39f0*/  @P0 BRA `(.L_x_89) ;  /* 0x0000000000180947 */ /* 0x000fea0003800000 */
[----:B------:R-:W-:-:S13]  /*3a00*/  ISETP.GT.U32.AND P0, PT, R6, 0x3c7fffff, PT ;  /* 0x3c7fffff0600780c */ /* 0x000fda0003f04070 */
[----:B------:R-:W-:-:S04]  /*3a10*/  @P0 SHF.R.U32.HI R0, RZ, 0x14, R9 ;  /* 0x00000014ff000819 */ /* 0x000fc80000011609 */
[----:B------:R-:W-:Y:S01]  /*3a20*/  @P0 LOP3.LUT R4, R0, 0x1, RZ, 0xc0, !PT ;  /* 0x0000000100040812 */ /* 0x000fe200078ec0ff */
[----:B------:R-:W-:-:S03]  /*3a30*/  @!P0 FADD.FTZ R0, R6, 16384 ;  /* 0x4680000006008421 */ /* 0x000fc60000010000 */
[----:B------:R-:W-:-:S04]  /*3a40*/  @P0 IADD3 R4, PT, PT, R9, 0x407ffff, R4 ;  /* 0x0407ffff09040810 */ /* 0x000fc80007ffe004 */
[----:B------:R-:W-:-:S07]  /*3a50*/  @P0 SHF.R.U32.HI R0, RZ, 0x14, R4 ;  /* 0x00000014ff000819 */ /* 0x000fce0000011604 */
.L_x_89:
[----:B------:R-:W-:Y:S05]  /*3a60*/  BSYNC.RECONVERGENT B0 ;  /* 0x0000000000007941 */ /* 0x000fea0003800200 */
.L_x_88:
[----:B------:R-:W-:-:S05]  /*3a70*/  LOP3.LUT R5, R0, 0x80, R5, 0xf8, !PT ;  /* 0x0000008000057812 */ /* 0x000fca00078ef805 */
[----:B------:R0:W-:Y:S01]  /*3a80*/  STG.E.U8 desc[UR36][R2.64], R5 ;  /* 0x0000000502007986 */ /* 0x0001e2000c101124 */
[----:B------:R-:W-:Y:S05]  /*3a90*/  BRA `(.L_x_76) ;  /* 0x0000000400f87947 */ /* 0x000fea0003800000 */
.L_x_87:
[----:B------:R-:W0:Y:S01]  /*3aa0*/  I2F.S16 R9, R9 ;  /* 0x0000000900097306 */ /* 0x000e220000101400 */
[----:B------:R-:W-:Y:S01]  /*3ab0*/  BSSY.RECONVERGENT B0, `(.L_x_90) ;  /* 0x000000e000007945 */ /* 0x000fe20003800200 */
[----:B0-----:R-:W-:Y:S02]  /*3ac0*/  LOP3.LUT R6, R9, 0x7fffffff, RZ, 0xc0, !PT ;  /* 0x7fffffff09067812 */ /* 0x001fe400078ec0ff */
[----:B------:R-:W-:Y:S02]  /*3ad0*/  SHF.R.U32.HI R5, RZ, 0x18, R9 ;  /* 0x00000018ff057819 */ /* 0x000fe40000011609 */
[----:B------:R-:W-:-:S13]  /*3ae0*/  ISETP.GE.U32.AND P1, PT, R6, 0x47800000, PT ;  /* 0x478000000600780c */ /* 0x000fda0003f26070 */
[----:B------:R-:W-:Y:S01]  /*3af0*/  @P1 IMAD.MOV.U32 R0, RZ, RZ, 0x7f ;  /* 0x0000007fff001424 */ /* 0x000fe200078e00ff */
[----:B------:R-:W-:-:S04]  /*3b00*/  @P1 ISETP.GT.U32.AND P0, PT, R6, 0x7f800000, PT ;  /* 0x7f8000000600180c */ /* 0x000fc80003f04070 */
[----:B------:R-:W-:Y:S01]  /*3b10*/  @P1 SEL R0, R0, 0x7c, P0 ;  /* 0x0000007c00001807 */ /* 0x000fe20000000000 */
[----:B------:R-:W-:Y:S08]  /*3b20*/  @P1 BRA `(.L_x_91) ;  /* 0x0000000000181947 */ /* 0x000ff00003800000 */
[----:B------:R-:W-:-:S13]  /*3b30*/  ISETP.GT.U32.AND P0, PT, R6, 0x387fffff, PT ;  /* 0x387fffff0600780c */ /* 0x000fda0003f04070 */
[----:B------:R-:W-:-:S04]  /*3b40*/  @P0 SHF.R.U32.HI R0, RZ, 0x15, R9 ;  /* 0x00000015ff000819 */ /* 0x000fc80000011609 */
[----:B------:R-:W-:Y:S01]  /*3b50*/  @P0 LOP3.LUT R4, R0, 0x1, RZ, 0xc0, !PT ;  /* 0x0000000100040812 */ /* 0x000fe200078ec0ff */
[----:B------:R-:W-:-:S03]  /*3b60*/  @!P0 FADD.FTZ R0, R6, 128 ;  /* 0x4300000006008421 */ /* 0x000fc60000010000 */
[----:B------:R-:W-:-:S04]  /*3b70*/  @P0 IADD3 R4, PT, PT, R9, 0x80fffff, R4 ;  /* 0x080fffff09040810 */ /* 0x000fc80007ffe004 */
[----:B------:R-:W-:-:S07]  /*3b80*/  @P0 SHF.R.U32.HI R0, RZ, 0x15, R4 ;  /* 0x00000015ff000819 */ /* 0x000fce0000011604 */
.L_x_91:
[----:B------:R-:W-:Y:S05]  /*3b90*/  BSYNC.RECONVERGENT B0 ;  /* 0x0000000000007941 */ /* 0x000fea0003800200 */
.L_x_90:
[----:B------:R-:W-:-:S05]  /*3ba0*/  LOP3.LUT R5, R0, 0x80, R5, 0xf8, !PT ;  /* 0x0000008000057812 */ /* 0x000fca00078ef805 */
[----:B------:R0:W-:Y:S01]  /*3bb0*/  STG.E.U8 desc[UR36][R2.64], R5 ;  /* 0x0000000502007986 */ /* 0x0001e2000c101124 */
[----:B------:R-:W-:Y:S05]  /*3bc0*/  BRA `(.L_x_76) ;  /* 0x0000000400ac7947 */ /* 0x000fea0003800000 */
.L_x_86:
[----:B------:R-:W0:Y:S02]  /*3bd0*/  I2F.S16 R0, R9 ;  /* 0x0000000900007306 */ /* 0x000e240000101400 */
[----:B0-----:R-:W-:-:S05]  /*3be0*/  F2FP.BF16.F32.PACK_AB R0, RZ, R0 ;  /* 0x00000000ff00723e */ /* 0x001fca00000010ff */
[----:B------:R0:W-:Y:S01]  /*3bf0*/  STG.E.U16 desc[UR36][R2.64], R0 ;  /* 0x0000000002007986 */ /* 0x0001e2000c101524 */
[----:B------:R-:W-:Y:S05]  /*3c00*/  BRA `(.L_x_76) ;  /* 0x00000004009c7947 */ /* 0x000fea0003800000 */
.L_x_83:
        /* <DEDUP_REMOVED lines=8> */
[----:B------:R0:W-:Y:S01]  /*3c90*/  STG.E.U16 desc[UR36][R2.64], R9 ;  /* 0x0000000902007986 */ /* 0x0001e2000c101524 */
[----:B------:R-:W-:Y:S05]  /*3ca0*/  BRA `(.L_x_76) ;  /* 0x0000000400747947 */ /* 0x000fea0003800000 */
.L_x_94:
[----:B------:R-:W0:Y:S01]  /*3cb0*/  I2F.S16 R5, R9 ;  /* 0x0000000900057306 */ /* 0x000e220000101400 */
[----:B------:R-:W-:Y:S01]  /*3cc0*/  BSSY.RECONVERGENT B0, `(.L_x_95) ;  /* 0x0000014000007945 */ /* 0x000fe20003800200 */
[----:B------:R-:W-:Y:S01]  /*3cd0*/  IMAD.MOV.U32 R0, RZ, RZ, 0x80 ;  /* 0x00000080ff007424 */ /* 0x000fe200078e00ff */
[----:B0-----:R-:W-:-:S04]  /*3ce0*/  LOP3.LUT R4, R5, 0x7fffffff, RZ, 0xc0, !PT ;  /* 0x7fffffff05047812 */ /* 0x001fc800078ec0ff */
[----:B------:R-:W-:-:S13]  /*3cf0*/  ISETP.GT.U32.AND P0, PT, R4, 0x437fffff, PT ;  /* 0x437fffff0400780c */ /* 0x000fda0003f04070 */
[----:B------:R-:W-:Y:S05]  /*3d00*/  @P0 BRA `(.L_x_96) ;  /* 0x00000000003c0947 */ /* 0x000fea0003800000 */
[----:B------:R-:W-:-:S13]  /*3d10*/  ISETP.GT.U32.AND P0, PT, R4, 0x3bffffff, PT ;  /* 0x3bffffff0400780c */ /* 0x000fda0003f04070 */
[----:B------:R-:W-:Y:S05]  /*3d20*/  @P0 BRA `(.L_x_97) ;  /* 0x0000000000140947 */ /* 0x000fea0003800000 */
[----:B------:R-:W-:-:S05]  /*3d30*/  FADD.FTZ R0, R4, 8192 ;  /* 0x4600000004007421 */ /* 0x000fca0000010000 */
[----:B------:R-:W-:Y:S02]  /*3d40*/  LOP3.LUT P0, R4, R0, 0xff, RZ, 0xc0, !PT ;  /* 0x000000ff00047812 */ /* 0x000fe4000780c0ff */
[----:B------:R-:W-:-:S11]  /*3d50*/  PRMT R0, RZ, 0x7610, R0 ;  /* 0x00007610ff007816 */ /* 0x000fd60000000000 */
[----:B------:R-:W-:Y:S05]  /*3d60*/  @!P0 BRA `(.L_x_96) ;  /* 0x0000000000248947 */ /* 0x000fea0003800000 */
[----:B------:R-:W-:Y:S05]  /*3d70*/  BRA `(.L_x_98) ;  /* 0x0000000000147947 */ /* 0x000fea0003800000 */
.L_x_97:
[----:B------:R-:W-:-:S04]  /*3d80*/  SHF.R.U32.HI R0, RZ, 0x14, R5 ;  /* 0x00000014ff007819 */ /* 0x000fc80000011605 */
[----:B------:R-:W-:-:S04]  /*3d90*/  LOP3.LUT R0, R0, 0x1, RZ, 0xc0, !PT ;  /* 0x0000000100007812 */ /* 0x000fc800078ec0ff */
[----:B------:R-:W-:-:S04]  /*3da0*/  IADD3 R0, PT, PT, R5, 0x487ffff, R0 ;  /* 0x0487ffff05007810 */ /* 0x000fc80007ffe000 */
[----:B------:R-:W-:-:S04]  /*3db0*/  SHF.R.U32.HI R0, RZ, 0x14, R0 ;  /* 0x00000014ff007819 */ /* 0x000fc80000011600 */
[----:B------:R-:W-:-:S07]  /*3dc0*/  LOP3.LUT R4, R0, 0xff, RZ, 0xc0, !PT ;  /* 0x000000ff00047812 */ /* 0x000fce00078ec0ff */
.L_x_98:
[----:B------:R-:W-:-:S04]  /*3dd0*/  SHF.R.U32.HI R5, RZ, 0x18, R5 ;  /* 0x00000018ff057819 */ /* 0x000fc80000011605 */
[----:B------:R-:W-:-:S04]  /*3de0*/  LOP3.LUT R4, R4, 0x80, R5, 0xf8, !PT ;  /* 0x0000008004047812 */ /* 0x000fc800078ef805 */
[----:B------:R-:W-:-:S07]  /*3df0*/  PRMT R0, R4, 0x7610, R0 ;  /* 0x0000761004007816 */ /* 0x000fce0000000000 */
.L_x_96:
[----:B------:R-:W-:Y:S05]  /*3e00*/  BSYNC.RECONVERGENT B0 ;  /* 0x0000000000007941 */ /* 0x000fea0003800200 */
.L_x_95:
[----:B------:R0:W-:Y:S01]  /*3e10*/  STG.E.U8 desc[UR36][R2.64], R0 ;  /* 0x0000000002007986 */ /* 0x0001e2000c101124 */
[----:B------:R-:W-:Y:S05]  /*3e20*/  BRA `(.L_x_76) ;  /* 0x0000000400147947 */ /* 0x000fea0003800000 */
.L_x_93:
[----:B------:R-:W0:Y:S01]  /*3e30*/  I2F.S16 R5, R9 ;  /* 0x0000000900057306 */ /* 0x000e220000101400 */
[----:B------:R-:W-:Y:S01]  /*3e40*/  BSSY.RECONVERGENT B0, `(.L_x_99) ;  /* 0x0000014000007945 */ /* 0x000fe20003800200 */
[----:B------:R-:W-:Y:S02]  /*3e50*/  MOV R0, 0x80 ;  /* 0x0000008000007802 */ /* 0x000fe40000000f00 */
        /* <DEDUP_REMOVED lines=10> */
.L_x_101:
[----:B------:R-:W-:-:S04]  /*3f00*/  SHF.R.U32.HI R0, RZ, 0x15, R5 ;  /* 0x00000015ff007819 */ /* 0x000fc80000011605 */
[----:B------:R-:W-:-:S04]  /*3f10*/  LOP3.LUT R0, R0, 0x1, RZ, 0xc0, !PT ;  /* 0x0000000100007812 */ /* 0x000fc800078ec0ff */
[----:B------:R-:W-:-:S04]  /*3f20*/  IADD3 R0, PT, PT, R5, 0x88fffff, R0 ;  /* 0x088fffff05007810 */ /* 0x000fc80007ffe000 */
[----:B------:R-:W-:-:S04]  /*3f30*/  SHF.R.U32.HI R0, RZ, 0x15, R0 ;  /* 0x00000015ff007819 */ /* 0x000fc80000011600 */
[----:B------:R-:W-:-:S07]  /*3f40*/  LOP3.LUT R4, R0, 0xff, RZ, 0xc0, !PT ;  /* 0x000000ff00047812 */ /* 0x000fce00078ec0ff */
.L_x_102:
[----:B------:R-:W-:-:S04]  /*3f50*/  SHF.R.U32.HI R5, RZ, 0x18, R5 ;  /* 0x00000018ff057819 */ /* 0x000fc80000011605 */
[----:B------:R-:W-:-:S04]  /*3f60*/  LOP3.LUT R4, R4, 0x80, R5, 0xf8, !PT ;  /* 0x0000008004047812 */ /* 0x000fc800078ef805 */
[----:B------:R-:W-:-:S07]  /*3f70*/  PRMT R0, R4, 0x7610, R0 ;  /* 0x0000761004007816 */ /* 0x000fce0000000000 */
.L_x_100:
[----:B------:R-:W-:Y:S05]  /*3f80*/  BSYNC.RECONVERGENT B0 ;  /* 0x0000000000007941 */ /* 0x000fea0003800200 */
.L_x_99:
[----:B------:R0:W-:Y:S01]  /*3f90*/  STG.E.U8 desc[UR36][R2.64], R0 ;  /* 0x0000000002007986 */ /* 0x0001e2000c101124 */
[----:B------:R-:W-:Y:S05]  /*3fa0*/  BRA `(.L_x_76) ;  /* 0x0000000000b47947 */ /* 0x000fea0003800000 */
.L_x_92:
[----:B------:R-:W-:-:S09]  /*3fb0*/  UISETP.NE.AND UP0, UPT, UR4, 0x1c, UPT ;  /* 0x0000001c0400788c */ /* 0x000fd2000bf05270 */
[----:B------:R-:W-:Y:S05]  /*3fc0*/  BRA.U !UP0, `(.L_x_103) ;  /* 0x0000000108a47547 */ /* 0x000fea000b800000 */
[----:B------:R-:W-:-:S09]  /*3fd0*/  UISETP.NE.AND UP0, UPT, UR4, 0x1d, UPT ;  /* 0x0000001d0400788c */ /* 0x000fd2000bf05270 */
[----:B------:R-:W-:Y:S05]  /*3fe0*/  BRA.U !UP0, `(.L_x_104) ;  /* 0x00000001088c7547 */ /* 0x000fea000b800000 */
[----:B------:R-:W-:-:S09]  /*3ff0*/  UISETP.NE.AND UP0, UPT, UR4, 0x2c, UPT ;  /* 0x0000002c0400788c */ /* 0x000fd2000bf05270 */
[----:B------:R-:W-:Y:S05]  /*4000*/  BRA.U !UP0, `(.L_x_105) ;  /* 0x0000000108447547 */ /* 0x000fea000b800000 */
.L_x_75:
[----:B------:R-:W-:Y:S01]  /*4010*/  MOV R0, 0x0 ;  /* 0x0000000000007802 */ /* 0x000fe20000000f00 */
[----:B------:R-:W0:Y:S01]  /*4020*/  LDCU.64 UR6, c[0x4][0x138] ;  /* 0x01002700ff0677ac */ /* 0x000e220008000a00 */
[----:B------:R-:W-:Y:S02]  /*4030*/  IMAD.MOV.U32 R8, RZ, RZ, 0x65 ;  /* 0x00000065ff087424 */ /* 0x000fe400078e00ff */
[----:B------:R1:W2:Y:S01]  /*4040*/  LDC.64 R2, c[0x4][R0] ;  /* 0x0100000000027b82 */ /* 0x0002a20000000a00 */
[----:B------:R-:W3:Y:S01]  /*4050*/  LDCU.64 UR8, c[0x4][0x140] ;  /* 0x01002800ff0877ac */ /* 0x000ee20008000a00 */
[----:B------:R-:W-:Y:S02]  /*4060*/  IMAD.MOV.U32 R12, RZ, RZ, 0x1 ;  /* 0x00000001ff0c7424 */ /* 0x000fe400078e00ff */
[----:B------:R-:W-:Y:S01]  /*4070*/  IMAD.MOV.U32 R13, RZ, RZ, RZ ;  /* 0x000000ffff0d7224 */ /* 0x000fe200078e00ff */
[----:B------:R-:W4:Y:S01]  /*4080*/  LDCU.64 UR4, c[0x4][0x50] ;  /* 0x01000a00ff0477ac */ /* 0x000f220008000a00 */
[----:B0-----:R-:W-:-:S02]  /*4090*/  IMAD.U32 R4, RZ, RZ, UR6 ;  /* 0x00000006ff047e24 */ /* 0x001fc4000f8e00ff */
[----:B------:R-:W-:Y:S02]  /*40a0*/  IMAD.U32 R5, RZ, RZ, UR7 ;  /* 0x00000007ff057e24 */ /* 0x000fe4000f8e00ff */
[----:B---3--:R-:W-:Y:S02]  /*40b0*/  IMAD.U32 R6, RZ, RZ, UR8 ;  /* 0x00000008ff067e24 */ /* 0x008fe4000f8e00ff */
[----:B------:R-:W-:Y:S01]  /*40c0*/  IMAD.U32 R7, RZ, RZ, UR9 ;  /* 0x00000009ff077e24 */ /* 0x000fe2000f8e00ff */
[----:B----4-:R-:W-:Y:S01]  /*40d0*/  MOV R10, UR4 ;  /* 0x00000004000a7c02 */ /* 0x010fe20008000f00 */
[----:B-1----:R-:W-:-:S07]  /*40e0*/  IMAD.U32 R11, RZ, RZ, UR5 ;  /* 0x00000005ff0b7e24 */ /* 0x002fce000f8e00ff */
[----:B------:R-:W-:-:S07]  /*40f0*/  LEPC R20, `(.L_x_106) ;  /* 0x000000001014794e */ /* 0x000fce0000000000 */
[----:B--2---:R-:W-:Y:S05]  /*4100*/  CALL.ABS.NOINC R2 ;  /* 0x0000000002007343 */ /* 0x004fea0003c00000 */
.L_x_106:
[----:B------:R-:W-:Y:S05]  /*4110*/  BRA `(.L_x_76) ;  /* 0x0000000000587947 */ /* 0x000fea0003800000 */
.L_x_105:
[----:B------:R-:W0:Y:S02]  /*4120*/  I2F.S16 R6, R9 ;  /* 0x0000000900067306 */ /* 0x000e240000101400 */
[----:B0-----:R-:W-:-:S04]  /*4130*/  SHF.R.U32.HI R4, RZ, 0x17, R6 ;  /* 0x00000017ff047819 */ /* 0x001fc80000011606 */
[----:B------:R-:W-:-:S04]  /*4140*/  LOP3.LUT R5, R4, 0xff, RZ, 0xc0, !PT ;  /* 0x000000ff04057812 */ /* 0x000fc800078ec0ff */
[----:B------:R-:W-:-:S13]  /*4150*/  ISETP.NE.AND P1, PT, R5, 0xff, PT ;  /* 0x000000ff0500780c */ /* 0x000fda0003f25270 */
[--C-:B------:R-:W-:Y:S02]  /*4160*/  @P1 SHF.R.U32.HI R0, RZ, 0x16, R6.reuse ;  /* 0x00000016ff001819 */ /* 0x100fe40000011606 */
[----:B------:R-:W-:Y:S01]  /*4170*/  @P1 LOP3.LUT P0, RZ, R5, 0x3fffff, R6, 0xf8, !PT ;  /* 0x003fffff05ff1812 */ /* 0x000fe2000780f806 */
[----:B------:R-:W-:Y:S01]  /*4180*/  HFMA2 R5, -RZ, RZ, 0, 1.5199184417724609375e-05 ;  /* 0x000000ffff057431 */ /* 0x000fe200000001ff */
[----:B------:R-:W-:-:S04]  /*4190*/  @P1 LOP3.LUT R0, R0, 0x1, RZ, 0xc0, !PT ;  /* 0x0000000100001812 */ /* 0x000fc800078ec0ff */
[----:B------:R-:W-:Y:S01]  /*41a0*/  @P1 ISETP.EQ.U32.AND P2, PT, R0, 0x1, P0 ;  /* 0x000000010000180c */ /* 0x000fe20000742070 */
[----:B------:R-:W-:Y:S01]  /*41b0*/  @P1 VIADD R0, R4, 0x1 ;  /* 0x0000000104001836 */ /* 0x000fe20000000000 */
[----:B------:R-:W-:Y:S02]  /*41c0*/  PLOP3.LUT P0, PT, PT, PT, PT, 0x80, 0x8 ;  /* 0x000000000008781c */ /* 0x000fe40003f0f070 */
[----:B------:R-:W-:-:S13]  /*41d0*/  @P1 PLOP3.LUT P0, PT, P2, PT, PT, 0x80, 0x8 ;  /* 0x000000000008181c */ /* 0x000fda000170f070 */
[----:B------:R-:W-:-:S04]  /*41e0*/  @!P0 IMAD.MOV R0, RZ, RZ, R4 ;  /* 0x000000ffff008224 */ /* 0x000fc800078e0204 */
[----:B------:R-:W-:-:S05]  /*41f0*/  @P1 IMAD.MOV.U32 R5, RZ, RZ, R0 ;  /* 0x000000ffff051224 */ /* 0x000fca00078e0000 */
[----:B------:R0:W-:Y:S01]  /*4200*/  STG.E.U8 desc[UR36][R2.64], R5 ;  /* 0x0000000502007986 */ /* 0x0001e2000c101124 */
[----:B------:R-:W-:Y:S05]  /*4210*/  BRA `(.L_x_76) ;  /* 0x0000000000187947 */ /* 0x000fea0003800000 */
.L_x_104:
[----:B------:R-:W-:-:S04]  /*4220*/  PRMT R4, R9, 0x9910, RZ ;  /* 0x0000991009047816 */ /* 0x000fc800000000ff */
[----:B------:R-:W-:-:S05]  /*4230*/  SHF.R.S32.HI R5, RZ, 0x1f, R4 ;  /* 0x0000001fff057819 */ /* 0x000fca0000011404 */
[----:B------:R0:W-:Y:S01]  /*4240*/  STG.E.64 desc[UR36][R2.64], R4 ;  /* 0x0000000402007986 */ /* 0x0001e2000c101b24 */
[----:B------:R-:W-:Y:S05]  /*4250*/  BRA `(.L_x_76) ;  /* 0x0000000000087947 */ /* 0x000fea0003800000 */
.L_x_103:
[----:B------:R-:W-:-:S05]  /*4260*/  PRMT R5, R9, 0x9910, RZ ;  /* 0x0000991009057816 */ /* 0x000fca00000000ff */
[----:B------:R0:W-:Y:S02]  /*4270*/  STG.E desc[UR36][R2.64], R5 ;  /* 0x0000000502007986 */ /* 0x0001e4000c101924 */
.L_x_76:
[----:B------:R-:W-:-:S07]  /*4280*/  VIADD R17, R17, 0x80 ;  /* 0x0000008011117836 */ /* 0x000fce0000000000 */
.L_x_1:
[----:B------:R-:W-:Y:S05]  /*4290*/  BSYNC.RECONVERGENT B6 ;  /* 0x0000000000067941 */ /* 0x000fea0003800200 */
.L_x_0:
[----:B------:R-:W5:Y:S01]  /*42a0*/  LDCU UR4, c[0x0][0x380] ;  /* 0x00007000ff0477ac */ /* 0x000f620008000800 */
[----:B------:R-:W-:Y:S01]  /*42b0*/  BSSY.RECONVERGENT B6, `(.L_x_107) ;  /* 0x000041a000067945 */ /* 0x000fe20003800200 */
[----:B-----5:R-:W-:-:S13]  /*42c0*/  ISETP.GE.AND P0, PT, R17, UR4, PT ;  /* 0x0000000411007c0c */ /* 0x020fda000bf06270 */
[----:B------:R-:W-:Y:S05]  /*42d0*/  @P0 BRA `(.L_x_108) ;  /* 0x00000040005c0947 */ /* 0x000fea0003800000 */
[----:B------:R-:W5:Y:S01]  /*42e0*/  LDCU UR4, c[0x0][0x388] ;  /* 0x00007100ff0477ac */ /* 0x000f620008000800 */
[----:B------:R-:W-:Y:S01]  /*42f0*/  MOV R18, RZ ;  /* 0x000000ff00127202 */ /* 0x000fe20000000f00 */
[----:B0-----:R-:W-:Y:S02]  /*4300*/  IMAD.MOV.U32 R0, RZ, RZ, RZ ;  /* 0x000000ffff007224 */ /* 0x001fe400078e00ff */
[----:B------:R-:W-:Y:S01]  /*4310*/  IMAD.MOV.U32 R16, RZ, RZ, RZ ;  /* 0x000000ffff107224 */ /* 0x000fe200078e00ff */
[----:B-----5:R-:W-:-:S09]  /*4320*/  UISETP.NE.AND UP0, UPT, UR4, URZ, UPT ;  /* 0x000000ff0400728c */ /* 0x020fd2000bf05270 */
[----:B------:R-:W-:Y:S05]  /*4330*/  BRA.U !UP0, `(.L_x_109) ;  /* 0x0000001508707547 */ /* 0x000fea000b800000 */
[----:B------:R-:W1:Y:S01]  /*4340*/  LDCU.64 UR4, c[0x0][0x390] ;  /* 0x00007200ff0477ac */ /* 0x000e620008000a00 */
[----:B------:R-:W-:Y:S01]  /*4350*/  IMAD.MOV.U32 R16, RZ, RZ, RZ ;  /* 0x000000ffff107224 */ /* 0x000fe200078e00ff */
[----:B------:R-:W0:Y:S01]  /*4360*/  LDCU UR6, c[0x0][0x38c] ;  /* 0x00007180ff0677ac */ /* 0x000e220008000800 */
[----:B------:R-:W5:Y:S01]  /*4370*/  LDCU.64 UR8, c[0x0][0x4b8] ;  /* 0x00009700ff0877ac */ /* 0x000f620008000a00 */
[----:B------:R-:W-:Y:S01]  /*4380*/  UISETP.NE.AND UP0, UPT, UR41, URZ, UPT ;  /* 0x000000ff2900728c */ /* 0x000fe2000bf05270 */
[----:B-1234-:R-:W-:Y:S01]  /*4390*/  IMAD.HI.U32 R2, R17, UR4, R16 ;  /* 0x0000000411027c27 */ /* 0x01efe2000f8e0010 */
[----:B------:R-:W1:Y:S04]  /*43a0*/  LDCU UR4, c[0x0][0x4c0] ;  /* 0x00009800ff0477ac */ /* 0x000e680008000800 */
[----:B------:R-:W-:-:S05]  /*43b0*/  SHF.R.U32.HI R3, RZ, UR5, R2 ;  /* 0x00000005ff037c19 */ /* 0x000fca0008011602 */
[----:B------:R-:W-:-:S04]  /*43c0*/  IMAD.MOV R18, RZ, RZ, -R3 ;  /* 0x000000ffff127224 */ /* 0x000fc800078e0a03 */
[----:B0-----:R-:W-:-:S04]  /*43d0*/  IMAD R18, R18, UR6, R17 ;  /* 0x0000000612127c24 */ /* 0x001fc8000f8e0211 */
[C---:B-----5:R-:W-:Y:S02]  /*43e0*/  IMAD R16, R18.reuse, UR8, RZ ;  /* 0x0000000812107c24 */ /* 0x060fe4000f8e02ff */
[C---:B------:R-:W-:Y:S02]  /*43f0*/  IMAD R0, R18.reuse, UR9, RZ ;  /* 0x0000000912007c24 */ /* 0x040fe4000f8e02ff */
[----:B-1----:R-:W-:Y:S01]  /*4400*/  IMAD R18, R18, UR4, RZ ;  /* 0x0000000412127c24 */ /* 0x002fe2000f8e02ff */
        /* <DEDUP_REMOVED lines=310> */
[----:B------:R-:W-:Y:S01]  /*5770*/  MOV R2, RZ ;  /* 0x000000ff00027202 */ /* 0x000fe20000000f00 */
        /* <DEDUP_REMOVED lines=24> */
.L_x_109:
[----:B------:R-:W1:Y:S01]  /*5900*/  LDCU.64 UR6, c[0x0][0x5f0] ;  /* 0x0000be00ff0677ac */ /* 0x000e620008000a00 */
[----:B------:R-:W-:-:S04]  /*5910*/  UPRMT UR4, UR39, 0x9910, URZ ;  /* 0x0000991027047896 */ /* 0x000fc800080000ff */
[----:B------:R-:W-:Y:S01]  /*5920*/  UISETP.GT.AND UP0, UPT, UR4, 0x9, UPT ;  /* 0x000000090400788c */ /* 0x000fe2000bf04270 */
[----:B-1234-:R-:W-:-:S04]  /*5930*/  IADD3 R2, P0, PT, R0, UR6, RZ ;  /* 0x0000000600027c10 */ /* 0x01efc8000ff1e0ff */
[----:B------:R-:W-:-:S04]  /*5940*/  IADD3.X R3, PT, PT, RZ, UR7, RZ, P0, !PT ;  /* 0x00000007ff037c10 */ /* 0x000fc800087fe4ff */
        /* <DEDUP_REMOVED lines=11> */
.L_x_113:
[----:B------:R0:W5:Y:S01]  /*5a00*/  LDG.E.U8 R19, desc[UR36][R2.64] ;  /* 0x0000002402137981 */ /* 0x000162000c1e1100 */
[----:B------:R-:W-:Y:S05]  /*5a10*/  BRA `(.L_x_115) ;  /* 0x0000000c004c7947 */ /* 0x000fea0003800000 */
.L_x_112:
        /* <DEDUP_REMOVED lines=8> */
.L_x_117:
[----:B------:R4:W5:Y:S01]  /*5aa0*/  LDG.E.U16 R19, desc[UR36][R2.64] ;  /* 0x0000002402137981 */ /* 0x000962000c1e1500 */
[----:B------:R-:W-:Y:S05]  /*5ab0*/  BRA `(.L_x_115) ;  /* 0x0000000c00247947 */ /* 0x000fea0003800000 */
.L_x_116:
[----:B------:R3:W5:Y:S01]  /*5ac0*/  LDG.E.U16 R19, desc[UR36][R2.64] ;  /* 0x0000002402137981 */ /* 0x000762000c1e1500 */
[----:B------:R-:W-:Y:S05]  /*5ad0*/  BRA `(.L_x_115) ;  /* 0x0000000c001c7947 */ /* 0x000fea0003800000 */
.L_x_111:
        /* <DEDUP_REMOVED lines=9> */
.L_x_119:
[----:B------:R-:W2:Y:S02]  /*5b70*/  LDG.E.U16 R0, desc[UR36][R2.64] ;  /* 0x0000002402007981 */ /* 0x000ea4000c1e1500 */
[----:B--2---:R-:W-:-:S06]  /*5b80*/  HADD2.F32 R0, -RZ, R0.H0_H0 ;  /* 0x20000000ff007230 */ /* 0x004fcc0000004100 */
[----:B------:R-:W0:Y:S02]  /*5b90*/  F2I.FTZ.TRUNC.NTZ R0, R0 ;  /* 0x0000000000007305 */ /* 0x000e24000021f100 */
[----:B0-----:R-:W-:Y:S01]  /*5ba0*/  PRMT R19, R0, 0x7610, R19 ;  /* 0x0000761000137816 */ /* 0x001fe20000000013 */
[----:B------:R-:W-:Y:S06]  /*5bb0*/  BRA `(.L_x_115) ;  /* 0x0000000800e47947 */ /* 0x000fec0003800000 */
.L_x_118:
        /* <DEDUP_REMOVED lines=9> */
.L_x_121:
[----:B------:R-:W2:Y:S02]  /*5c50*/  LDG.E.U16 R2, desc[UR36][R2.64] ;  /* 0x0000002402027981 */ /* 0x000ea4000c1e1500 */
[----:B--2---:R-:W-:-:S06]  /*5c60*/  HADD2.F32 R0, -RZ, R2.H0_H0 ;  /* 0x20000002ff007230 */ /* 0x004fcc0000004100 */
[----:B------:R-:W0:Y:S02]  /*5c70*/  F2I.FTZ.TRUNC.NTZ R0, R0 ;  /* 0x0000000000007305 */ /* 0x000e24000021f100 */
[----:B0-----:R-:W-:Y:S01]  /*5c80*/  PRMT R19, R0, 0x7610, R19 ;  /* 0x0000761000137816 */ /* 0x001fe20000000013 */
[----:B------:R-:W-:Y:S06]  /*5c90*/  BRA `(.L_x_115) ;  /* 0x0000000800ac7947 */ /* 0x000fec0003800000 */
.L_x_120:
[----:B------:R-:W2:Y:S02]  /*5ca0*/  LDG.E.64 R2, desc[UR36][R2.64] ;  /* 0x0000002402027981 */ /* 0x000ea4000c1e1b00 */
[----:B--2---:R0:W1:Y:S02]  /*5cb0*/  F2I.F64.TRUNC R19, R2 ;  /* 0x0000000200137311 */ /* 0x004064000030d100 */
[----:B01----:R-:W-:Y:S05]  /*5cc0*/  BRA `(.L_x_115) ;  /* 0x0000000800a07947 */ /* 0x003fea0003800000 */
.L_x_110:
        /* <DEDUP_REMOVED lines=12> */
.L_x_124:
[----:B------:R-:W2:Y:S02]  /*5d90*/  LDG.E.64 R2, desc[UR36][R2.64] ;  /* 0x0000002402027981 */ /* 0x000ea4000c1e1b00 */
[----:B--2---:R3:W4:Y:S02]  /*5da0*/  F2I.F64.TRUNC R19, R2 ;  /* 0x0000000200137311 */ /* 0x004724000030d100 */
[----:B---34-:R-:W-:Y:S05]  /*5db0*/  BRA `(.L_x_115) ;  /* 0x0000000800647947 */ /* 0x018fea0003800000 */
.L_x_123:
        /* <DEDUP_REMOVED lines=12> */
[----:B0-----:R-:W-:-:S05]  /*5e80*/  IMAD.MOV R5, RZ, RZ, -R5 ;  /* 0x000000ffff057224 */ /* 0x001fca00078e0a05 */
[----:B------:R-:W-:-:S04]  /*5e90*/  VIADDMNMX.U32 R5, R5, R6, 0x4, !PT ;  /* 0x0000000405057446 */ /* 0x000fc80007800006 */
[----:B------:R-:W-:-:S04]  /*5ea0*/  IADD3 R5, PT, PT, R5, -0x4, RZ ;  /* 0xfffffffc05057810 */ /* 0x000fc80007ffe0ff */
[C---:B------:R-:W-:Y:S01]  /*5eb0*/  SHF.L.U32 R6, R4.reuse, R5, RZ ;  /* 0x0000000504067219 */ /* 0x040fe200000006ff */
[----:B------:R-:W-:Y:S02]  /*5ec0*/  IMAD.SHL.U32 R7, R5, 0x800000, RZ ;  /* 0x0080000005077824 */ /* 0x000fe400078e00ff */
        /* <DEDUP_REMOVED lines=10> */
.L_x_126:
[----:B------:R-:W2:Y:S02]  /*5f70*/  LDG.E.U8 R2, desc[UR36][R2.64] ;  /* 0x0000002402027981 */ /* 0x000ea4000c1e1100 */
[C---:B--2---:R-:W-:Y:S01]  /*5f80*/  SHF.L.U32 R0, R2.reuse, 0x19, RZ ;  /* 0x0000001902007819 */ /* 0x044fe200000006ff */
[----:B------:R-:W-:-:S03]  /*5f90*/  IMAD.SHL.U32 R5, R2, 0x100, RZ ;  /* 0x0000010002057824 */ /* 0x000fc600078e00ff */
[----:B------:R-:W-:-:S13]  /*5fa0*/  ISETP.GE.U32.AND P0, PT, R0, 0x8000000, PT ;  /* 0x080000000000780c */ /* 0x000fda0003f06070 */
[C---:B------:R-:W-:Y:S02]  /*5fb0*/  @!P0 LOP3.LUT R4, R5.reuse, 0x7f00, RZ, 0xc0, !PT ;  /* 0x00007f0005048812 */ /* 0x040fe400078ec0ff */
[----:B------:R-:W-:Y:S02]  /*5fc0*/  @P0 LEA.HI R0, R0, 0x70000000, RZ, 0x1c ;  /* 0x7000000000000811 */ /* 0x000fe400078fe0ff */
[----:B------:R-:W-:Y:S02]  /*5fd0*/  @!P0 LOP3.LUT R4, R4, 0x3f000000, RZ, 0xfc, !PT ;  /* 0x3f00000004048812 */ /* 0x000fe400078efcff */
[----:B------:R-:W-:Y:S01]  /*5fe0*/  PRMT R5, R5, 0x9910, RZ ;  /* 0x0000991005057816 */ /* 0x000fe200000000ff */
[----:B------:R-:W-:Y:S02]  /*5ff0*/  @P0 FMUL.FTZ R0, R0, 1.9259299443872358531e-34 ;  /* 0x0780000000000820 */ /* 0x000fe40000410000 */
[----:B------:R-:W-:-:S05]  /*6000*/  @!P0 FADD.FTZ R0, R4, -0.5 ;  /* 0xbf00000004008421 */ /* 0x000fca0000010000 */
[----:B------:R-:W-:-:S06]  /*6010*/  LOP3.LUT R0, R0, 0x80000000, R5, 0xf8, !PT ;  /* 0x8000000000007812 */ /* 0x000fcc00078ef805 */
[----:B------:R-:W0:Y:S02]  /*6020*/  F2I.FTZ.TRUNC.NTZ R0, R0 ;  /* 0x0000000000007305 */ /* 0x000e24000021f100 */
[----:B0-----:R-:W-:Y:S01]  /*6030*/  PRMT R19, R0, 0x7610, R19 ;  /* 0x0000761000137816 */ /* 0x001fe20000000013 */
[----:B------:R-:W-:Y:S06]  /*6040*/  BRA `(.L_x_115) ;  /* 0x0000000400c07947 */ /* 0x000fec0003800000 */
.L_x_125:
[----:B------:R-:W2:Y:S02]  /*6050*/  LDG.E.U16 R0, desc[UR36][R2.64] ;  /* 0x0000002402007981 */ /* 0x000ea4000c1e1500 */
[----:B--2---:R-:W-:-:S06]  /*6060*/  IMAD.U32 R0, R0, 0x10000, RZ ;  /* 0x0001000000007824 */ /* 0x004fcc00078e00ff */
[----:B------:R-:W0:Y:S02]  /*6070*/  F2I.FTZ.TRUNC.NTZ R0, R0 ;  /* 0x0000000000007305 */ /* 0x000e24000021f100 */
[----:B0-----:R-:W-:Y:S01]  /*6080*/  PRMT R19, R0, 0x7610, R19 ;  /* 0x0000761000137816 */ /* 0x001fe20000000013 */
[----:B------:R-:W-:Y:S06]  /*6090*/  BRA `(.L_x_115) ;  /* 0x0000000400ac7947 */ /* 0x000fec0003800000 */
.L_x_122:
        /* <DEDUP_REMOVED lines=10> */
.L_x_129:
[----:B------:R-:W2:Y:S01]  /*6140*/  LDG.E.U8 R3, desc[UR36][R2.64] ;  /* 0x0000002402037981 */ /* 0x000ea2000c1e1100 */
[----:B------:R-:W-:Y:S01]  /*6150*/  BSSY.RECONVERGENT B0, `(.L_x_130) ;  /* 0x0000018000007945 */ /* 0x000fe20003800200 */
[----:B------:R-:W-:Y:S01]  /*6160*/  IMAD.MOV.U32 R0, RZ, RZ, RZ ;  /* 0x000000ffff007224 */ /* 0x000fe200078e00ff */
[----:B--2---:R-:W-:-:S13]  /*6170*/  ISETP.NE.AND P0, PT, R3, RZ, PT ;  /* 0x000000ff0300720c */ /* 0x004fda0003f05270 */
[----:B------:R-:W-:Y:S05]  /*6180*/  @!P0 BRA `(.L_x_131) ;  /* 0x0000000000508947 */ /* 0x000fea0003800000 */
[----:B------:R-:W-:-:S13]  /*6190*/  ISETP.NE.AND P0, PT, R3, 0x80, PT ;  /* 0x000000800300780c */ /* 0x000fda0003f05270 */
[----:B------:R-:W-:Y:S01]  /*61a0*/  @!P0 MOV R0, 0x7f800001 ;  /* 0x7f80000100008802 */ /* 0x000fe20000000f00 */
        /* <DEDUP_REMOVED lines=14> */
.L_x_133:
[----:B------:R-:W-:Y:S05]  /*6290*/  BSYNC.RECONVERGENT B1 ;  /* 0x0000000000017941 */ /* 0x000fea0003800200 */
.L_x_132:
[----:B------:R-:W-:Y:S01]  /*62a0*/  IMAD.SHL.U32 R0, R0, 0x100000, RZ ;  /* 0x0010000000007824 */ /* 0x000fe200078e00ff */
[----:B------:R-:W-:-:S04]  /*62b0*/  LEA R2, R2, 0x3b800000, 0x17 ;  /* 0x3b80000002027811 */ /* 0x000fc800078eb8ff */
[----:B------:R-:W-:-:S07]  /*62c0*/  LOP3.LUT R0, R2, R0, R7, 0xfe, !PT ;  /* 0x0000000002007212 */ /* 0x000fce00078efe07 */
.L_x_131:
[----:B------:R-:W-:Y:S05]  /*62d0*/  BSYNC.RECONVERGENT B0 ;  /* 0x0000000000007941 */ /* 0x000fea0003800200 */
.L_x_130:
[----:B------:R-:W0:Y:S02]  /*62e0*/  F2I.FTZ.TRUNC.NTZ R0, R0 ;  /* 0x0000000000007305 */ /* 0x000e24000021f100 */
[----:B0-----:R-:W-:Y:S01]  /*62f0*/  PRMT R19, R0, 0x7610, R19 ;  /* 0x0000761000137816 */ /* 0x001fe20000000013 */
[----:B------:R-:W-:Y:S06]  /*6300*/  BRA `(.L_x_115) ;  /* 0x0000000400107947 */ /* 0x000fec0003800000 */
.L_x_128:
        /* <DEDUP_REMOVED lines=21> */
.L_x_137:
[----:B------:R-:W-:Y:S05]  /*6460*/  BSYNC.RECONVERGENT B1 ;  /* 0x0000000000017941 */ /* 0x000fea0003800200 */
.L_x_136:
[----:B------:R-:W-:Y:S02]  /*6470*/  SHF.L.U32 R0, R0, 0x15, RZ ;  /* 0x0000001500007819 */ /* 0x000fe400000006ff */
[----:B------:R-:W-:-:S04]  /*6480*/  LEA R2, R2, 0x37800000, 0x17 ;  /* 0x3780000002027811 */ /* 0x000fc800078eb8ff */
[----:B------:R-:W-:-:S07]  /*6490*/  LOP3.LUT R0, R2, R0, R7, 0xfe, !PT ;  /* 0x0000000002007212 */ /* 0x000fce00078efe07 */
.L_x_135:
[----:B------:R-:W-:Y:S05]  /*64a0*/  BSYNC.RECONVERGENT B0 ;  /* 0x0000000000007941 */ /* 0x000fea0003800200 */
.L_x_134:
[----:B------:R-:W0:Y:S02]  /*64b0*/  F2I.FTZ.TRUNC.NTZ R0, R0 ;  /* 0x0000000000007305 */ /* 0x000e24000021f100 */
[----:B0-----:R-:W-:Y:S01]  /*64c0*/  PRMT R19, R0, 0x7610, R19 ;  /* 0x0000761000137816 */ /* 0x001fe20000000013 */
[----:B------:R-:W-:Y:S06]  /*64d0*/  BRA `(.L_x_115) ;  /* 0x00000000009c7947 */ /* 0x000fec0003800000 */
.L_x_127:
[----:B------:R-:W-:-:S09]  /*64e0*/  UISETP.NE.AND UP0, UPT, UR4, 0x1c, UPT ;  /* 0x0000001c0400788c */ /* 0x000fd2000bf05270 */
[----:B------:R-:W-:Y:S05]  /*64f0*/  BRA.U !UP0, `(.L_x_138) ;  /* 0x0000000108907547 */ /* 0x000fea000b800000 */
[----:B------:R-:W-:-:S09]  /*6500*/  UISETP.NE.AND UP0, UPT, UR4, 0x1d, UPT ;  /* 0x0000001d0400788c */ /* 0x000fd2000bf05270 */
[----:B------:R-:W-:Y:S05]  /*6510*/  BRA.U !UP0, `(.L_x_139) ;  /* 0x0000000108807547 */ /* 0x000fea000b800000 */
[----:B------:R-:W-:-:S09]  /*6520*/  UISETP.NE.AND UP0, UPT, UR4, 0x2c, UPT ;  /* 0x0000002c0400788c */ /* 0x000fd2000bf05270 */
[----:B------:R-:W-:Y:S05]  /*6530*/  BRA.U UP0, `(.L_x_114) ;  /* 0x0000000100307547 */ /* 0x000fea000b800000 */
        /* <DEDUP_REMOVED lines=8> */
.L_x_141:
[----:B------:R-:W-:Y:S05]  /*65c0*/  BSYNC.RECONVERGENT B0 ;  /* 0x0000000000007941 */ /* 0x000fea0003800200 */
.L_x_140:
[----:B------:R-:W0:Y:S02]  /*65d0*/  F2I.FTZ.TRUNC.NTZ R0, R0 ;  /* 0x0000000000007305 */ /* 0x000e24000021f100 */
[----:B0-----:R-:W-:Y:S01]  /*65e0*/  PRMT R19, R0, 0x7610, R19 ;  /* 0x0000761000137816 */ /* 0x001fe20000000013 */
[----:B------:R-:W-:Y:S06]  /*65f0*/  BRA `(.L_x_115) ;  /* 0x0000000000547947 */ /* 0x000fec0003800000 */
.L_x_114:
[----:B------:R-:W-:Y:S01]  /*6600*/  MOV R2, 0x0 ;  /* 0x0000000000027802 */ /* 0x000fe20000000f00 */
[----:B------:R-:W0:Y:S01]  /*6610*/  LDCU.64 UR4, c[0x4][0x138] ;  /* 0x01002700ff0477ac */ /* 0x000e220008000a00 */
[----:B------:R-:W-:Y:S02]  /*6620*/  HFMA2 R13, -RZ, RZ, 0, 0 ;  /* 0x00000000ff0d7431 */ /* 0x000fe400000001ff */
[----:B------:R-:W-:Y:S01]  /*6630*/  IMAD.MOV.U32 R8, RZ, RZ, 0x4e ;  /* 0x0000004eff087424 */ /* 0x000fe200078e00ff */
[----:B------:R-:W1:Y:S01]  /*6640*/  LDCU.64 UR6, c[0x4][0x140] ;  /* 0x01002800ff0677ac */ /* 0x000e620008000a00 */
[----:B------:R-:W2:Y:S01]  /*6650*/  LDC.64 R2, c[0x4][R2] ;  /* 0x0100000002027b82 */ /* 0x000ea20000000a00 */
[----:B------:R-:W-:Y:S01]  /*6660*/  IMAD.MOV.U32 R12, RZ, RZ, 0x1 ;  /* 0x00000001ff0c7424 */ /* 0x000fe200078e00ff */
[----:B------:R-:W3:Y:S01]  /*6670*/  LDCU.64 UR8, c[0x4][0x48] ;  /* 0x01000900ff0877ac */ /* 0x000ee20008000a00 */
[----:B0-----:R-:W-:Y:S01]  /*6680*/  MOV R4, UR4 ;  /* 0x0000000400047c02 */ /* 0x001fe20008000f00 */
[----:B------:R-:W-:-:S02]  /*6690*/  IMAD.U32 R5, RZ, RZ, UR5 ;  /* 0x00000005ff057e24 */ /* 0x000fc4000f8e00ff */
[----:B-1----:R-:W-:Y:S02]  /*66a0*/  IMAD.U32 R6, RZ, RZ, UR6 ;  /* 0x00000006ff067e24 */ /* 0x002fe4000f8e00ff */
[----:B------:R-:W-:Y:S01]  /*66b0*/  IMAD.U32 R7, RZ, RZ, UR7 ;  /* 0x00000007ff077e24 */ /* 0x000fe2000f8e00ff */
[----:B---3--:R-:W-:Y:S01]  /*66c0*/  MOV R10, UR8 ;  /* 0x00000008000a7c02 */ /* 0x008fe20008000f00 */
[----:B------:R-:W-:-:S07]  /*66d0*/  IMAD.U32 R11, RZ, RZ, UR9 ;  /* 0x00000009ff0b7e24 */ /* 0x000fce000f8e00ff */
[----:B------:R-:W-:-:S07]  /*66e0*/  LEPC R20, `(.L_x_142) ;  /* 0x000000001014794e */ /* 0x000fce0000000000 */
[----:B--2---:R-:W-:Y:S05]  /*66f0*/  CALL.ABS.NOINC R2 ;  /* 0x0000000002007343 */ /* 0x004fea0003c00000 */
.L_x_142:
[----:B------:R-:W-:Y:S01]  /*6700*/  PRMT R19, RZ, 0x7610, R19 ;  /* 0x00007610ff137816 */ /* 0x000fe20000000013 */
[----:B------:R-:W-:Y:S06]  /*6710*/  BRA `(.L_x_115) ;  /* 0x00000000000c7947 */ /* 0x000fec0003800000 */
.L_x_139:
[----:B------:R1:W5:Y:S01]  /*6720*/  LDG.E.U16 R19, desc[UR36][R2.64] ;  /* 0x0000002402137981 */ /* 0x000362000c1e1500 */
[----:B------:R-:W-:Y:S05]  /*6730*/  BRA `(.L_x_115) ;  /* 0x0000000000047947 */ /* 0x000fea0003800000 */
.L_x_138:
[----:B------:R2:W5:Y:S02]  /*6740*/  LDG.E.U16 R19, desc[UR36][R2.64] ;  /* 0x0000002402137981 */ /* 0x000564000c1e1500 */
.L_x_115:
[----:B------:R-:W0:Y:S01]  /*6750*/  LDCU.64 UR6, c[0x0][0x5f8] ;  /* 0x0000bf00ff0677ac */ /* 0x000e220008000a00 */
[----:B------:R-:W-:-:S04]  /*6760*/  UPRMT UR4, UR42, 0x9910, URZ ;  /* 0x000099102a047896 */ /* 0x000fc800080000ff */
[----:B------:R-:W-:Y:S01]  /*6770*/  UISETP.GT.AND UP0, UPT, UR4, 0x9, UPT ;  /* 0x000000090400788c */ /* 0x000fe2000bf04270 */
[----:B01234-:R-:W-:-:S05]  /*6780*/  IADD3 R2, P0, PT, R18, UR6, RZ ;  /* 0x0000000612027c10 */ /* 0x01ffca000ff1e0ff */
        /* <DEDUP_REMOVED lines=12> */
.L_x_146:
[----:B------:R3:W5:Y:S01]  /*6850*/  LDG.E.U8 R0, desc[UR36][R2.64] ;  /* 0x0000002402007981 */ /* 0x000762000c1e1100 */
[----:B------:R-:W-:Y:S05]  /*6860*/  BRA `(.L_x_148) ;  /* 0x0000000c004c7947 */ /* 0x000fea0003800000 */
.L_x_145:
        /* <DEDUP_REMOVED lines=8> */
.L_x_150:
[----:B------:R2:W5:Y:S01]  /*68f0*/  LDG.E.U16 R0, desc[UR36][R2.64] ;  /* 0x0000002402007981 */ /* 0x000562000c1e1500 */
[----:B------:R-:W-:Y:S05]  /*6900*/  BRA `(.L_x_148) ;  /* 0x0000000c00247947 */ /* 0x000fea0003800000 */
.L_x_149:
[----:B------:R0:W5:Y:S01]  /*6910*/  LDG.E.U16 R0, desc[UR36][R2.64] ;  /* 0x0000002402007981 */ /* 0x000162000c1e1500 */
[----:B------:R-:W-:Y:S05]  /*6920*/  BRA `(.L_x_148) ;  /* 0x0000000c001c7947 */ /* 0x000fea0003800000 */
.L_x_144:
        /* <DEDUP_REMOVED lines=9> */
.L_x_152:
[----:B------:R-:W2:Y:S02]  /*69c0*/  LDG.E.U16 R4, desc[UR36][R2.64] ;  /* 0x0000002402047981 */ /* 0x000ea4000c1e1500 */
[----:B--2---:R-:W-:-:S06]  /*69d0*/  HADD2.F32 R4, -RZ, R4.H0_H0 ;  /* 0x20000004ff047230 */ /* 0x004fcc0000004100 */
[----:B------:R-:W0:Y:S02]  /*69e0*/  F2I.FTZ.TRUNC.NTZ R4, R4 ;  /* 0x0000000400047305 */ /* 0x000e24000021f100 */
[----:B0-----:R-:W-:Y:S01]  /*69f0*/  PRMT R0, R4, 0x7610, R0 ;  /* 0x0000761004007816 */ /* 0x001fe20000000000 */
[----:B------:R-:W-:Y:S06]  /*6a00*/  BRA `(.L_x_148) ;  /* 0x0000000800e47947 */ /* 0x000fec0003800000 */
.L_x_151:
        /* <DEDUP_REMOVED lines=9> */
.L_x_154:
[----:B------:R-:W2:Y:S02]  /*6aa0*/  LDG.E.U16 R2, desc[UR36][R2.64] ;  /* 0x0000002402027981 */ /* 0x000ea4000c1e1500 */
[----:B--2---:R-:W-:-:S06]  /*6ab0*/  HADD2.F32 R4, -RZ, R2.H0_H0 ;  /* 0x20000002ff047230 */ /* 0x004fcc0000004100 */
[----:B------:R-:W0:Y:S02]  /*6ac0*/  F2I.FTZ.TRUNC.NTZ R4, R4 ;  /* 0x0000000400047305 */ /* 0x000e24000021f100 */
[----:B0-----:R-:W-:Y:S01]  /*6ad0*/  PRMT R0, R4, 0x7610, R0 ;  /* 0x0000761004007816 */ /* 0x001fe20000000000 */
[----:B------:R-:W-:Y:S06]  /*6ae0*/  BRA `(.L_x_148) ;  /* 0x0000000800ac7947 */ /* 0x000fec0003800000 */
.L_x_153:
[----:B------:R-:W2:Y:S02]  /*6af0*/  LDG.E.64 R2, desc[UR36][R2.64] ;  /* 0x0000002402027981 */ /* 0x000ea4000c1e1b00 */
[----:B--2---:R0:W1:Y:S02]  /*6b00*/  F2I.F64.TRUNC R0, R2 ;  /* 0x0000000200007311 */ /* 0x004064000030d100 */
[----:B01----:R-:W-:Y:S05]  /*6b10*/  BRA `(.L_x_148) ;  /* 0x0000000800a07947 */ /* 0x003fea0003800000 */
.L_x_143:
        /* <DEDUP_REMOVED lines=12> */
.L_x_157:
[----:B------:R-:W2:Y:S02]  /*6be0*/  LDG.E.64 R2, desc[UR36][R2.64] ;  /* 0x0000002402027981 */ /* 0x000ea4000c1e1b00 */
[----:B--2---:R0:W1:Y:S02]  /*6bf0*/  F2I.F64.TRUNC R0, R2 ;  /* 0x0000000200007311 */ /* 0x004064000030d100 */
[----:B01----:R-:W-:Y:S05]  /*6c00*/  BRA `(.L_x_148) ;  /* 0x0000000800647947 */ /* 0x003fea0003800000 */
.L_x_156:
        /* <DEDUP_REMOVED lines=19> */
[----:B------:R-:W-:Y:S02]  /*6d40*/  SHF.R.S32.HI R5, RZ, 0x8, R5 ;  /* 0x00000008ff057819 */ /* 0x000fe40000011405 */
[----:B------:R-:W-:-:S04]  /*6d50*/  IADD3 R6, PT, PT, R6, 0x3c000000, RZ ;  /* 0x3c00000006067810 */ /* 0x000fc80007ffe0ff */
[----:B------:R-:W-:-:S04]  /*6d60*/  LOP3.LUT R5, R6, 0x7f800000, R5, 0xf8, !PT ;  /* 0x7f80000006057812 */ /* 0x000fc800078ef805 */
[----:B------:R-:W-:-:S04]  /*6d70*/  SEL R5, R5, RZ, P0 ;  /* 0x000000ff05057207 */ /* 0x000fc80000000000 */
[----:B------:R-:W-:-:S06]  /*6d80*/  LOP3.LUT R5, R5, 0x80000000, R0, 0xf8, !PT ;  /* 0x8000000005057812 */ /* 0x000fcc00078ef800 */
[----:B------:R-:W0:Y:S02]  /*6d90*/  F2I.FTZ.TRUNC.NTZ R5, R5 ;  /* 0x0000000500057305 */ /* 0x000e24000021f100 */
[----:B0-----:R-:W-:Y:S01]  /*6da0*/  PRMT R0, R5, 0x7610, R0 ;  /* 0x0000761005007816 */ /* 0x001fe20000000000 */
[----:B------:R-:W-:Y:S06]  /*6db0*/  BRA `(.L_x_148) ;  /* 0x0000000400f87947 */ /* 0x000fec0003800000 */
.L_x_159:
[----:B------:R-:W2:Y:S02]  /*6dc0*/  LDG.E.U8 R2, desc[UR36][R2.64] ;  /* 0x0000002402027981 */ /* 0x000ea4000c1e1100 */
[C---:B--2---:R-:W-:Y:S02]  /*6dd0*/  IMAD.SHL.U32 R0, R2.reuse, 0x2000000, RZ ;  /* 0x0200000002007824 */ /* 0x044fe400078e00ff */
        /* <DEDUP_REMOVED lines=12> */
.L_x_158:
[----:B------:R-:W2:Y:S02]  /*6ea0*/  LDG.E.U16 R4, desc[UR36][R2.64] ;  /* 0x0000002402047981 */ /* 0x000ea4000c1e1500 */
[----:B--2---:R-:W-:-:S06]  /*6eb0*/  IMAD.U32 R4, R4, 0x10000, RZ ;  /* 0x0001000004047824 */ /* 0x004fcc00078e00ff */
[----:B------:R-:W0:Y:S02]  /*6ec0*/  F2I.FTZ.TRUNC.NTZ R4, R4 ;  /* 0x0000000400047305 */ /* 0x000e24000021f100 */
[----:B0-----:R-:W-:Y:S01]  /*6ed0*/  PRMT R0, R4, 0x7610, R0 ;  /* 0x0000761004007816 */ /* 0x001fe20000000000 */
[----:B------:R-:W-:Y:S06]  /*6ee0*/  BRA `(.L_x_148) ;  /* 0x0000000400ac7947 */ /* 0x000fec0003800000 */
.L_x_155:
        /* <DEDUP_REMOVED lines=10> */
.L_x_162:
        /* <DEDUP_REMOVED lines=21> */
.L_x_166:
[----:B------:R-:W-:Y:S05]  /*70e0*/  BSYNC.RECONVERGENT B1 ;  /* 0x0000000000017941 */ /* 0x000fea0003800200 */
.L_x_165:
[----:B------:R-:W-:Y:S02]  /*70f0*/  SHF.L.U32 R0, R0, 0x14, RZ ;  /* 0x0000001400007819 */ /* 0x000fe400000006ff */
[----:B------:R-:W-:-:S04]  /*7100*/  LEA R2, R2, 0x3b800000, 0x17 ;  /* 0x3b80000002027811 */ /* 0x000fc800078eb8ff */
[----:B------:R-:W-:-:S07]  /*7110*/  LOP3.LUT R4, R2, R0, R7, 0xfe, !PT ;  /* 0x0000000002047212 */ /* 0x000fce00078efe07 */
.L_x_164:
[----:B------:R-:W-:Y:S05]  /*7120*/  BSYNC.RECONVERGENT B0 ;  /* 0x0000000000007941 */ /* 0x000fea0003800200 */
.L_x_163:
[----:B------:R-:W0:Y:S02]  /*7130*/  F2I.FTZ.TRUNC.NTZ R4, R4 ;  /* 0x0000000400047305 */ /* 0x000e24000021f100 */
[----:B0-----:R-:W-:Y:S01]  /*7140*/  PRMT R0, R4, 0x7610, R0 ;  /* 0x0000761004007816 */ /* 0x001fe20000000000 */
[----:B------:R-:W-:Y:S06]  /*7150*/  BRA `(.L_x_148) ;  /* 0x0000000400107947 */ /* 0x000fec0003800000 */
.L_x_161:
        /* <DEDUP_REMOVED lines=17> */
[----:B------:R-:W-:Y:S02]  /*7270*/  IADD3 R5, PT, PT, R3, -0x1d, RZ ;  /* 0xffffffe303057810 */ /* 0x000fe40007ffe0ff */
[----:B------:R-:W-:Y:S02]  /*7280*/  IADD3 R2, PT, PT, R2, 0x1e, -R3 ;  /* 0x0000001e02027810 */ /* 0x000fe40007ffe803 */
[----:B------:R-:W-:-:S04]  /*7290*/  SHF.L.U32 R5, R0, R5, RZ ;  /* 0x0000000500057219 */ /* 0x000fc800000006ff */
[----:B------:R-:W-:-:S07]  /*72a0*/  LOP3.LUT R0, R5, 0x3, RZ, 0xc0, !PT ;  /* 0x0000000305007812 */ /* 0x000fce00078ec0ff */
.L_x_170:
[----:B------:R-:W-:Y:S05]  /*72b0*/  BSYNC.RECONVERGENT B1 ;  /* 0x0000000000017941 */ /* 0x000fea0003800200 */
.L_x_169:
[----:B------:R-:W-:Y:S01]  /*72c0*/  IMAD.SHL.U32 R0, R0, 0x200000, RZ ;  /* 0x0020000000007824 */ /* 0x000fe200078e00ff */
[----:B------:R-:W-:-:S04]  /*72d0*/  LEA R2, R2, 0x37800000, 0x17 ;  /* 0x3780000002027811 */ /* 0x000fc800078eb8ff */
[----:B------:R-:W-:-:S07]  /*72e0*/  LOP3.LUT R4, R2, R0, R7, 0xfe, !PT ;  /* 0x0000000002047212 */ /* 0x000fce00078efe07 */
.L_x_168:
[----:B------:R-:W-:Y:S05]  /*72f0*/  BSYNC.RECONVERGENT B0 ;  /* 0x0000000000007941 */ /* 0x000fea0003800200 */
.L_x_167:
[----:B------:R-:W0:Y:S02]  /*7300*/  F2I.FTZ.TRUNC.NTZ R4, R4 ;  /* 0x0000000400047305 */ /* 0x000e24000021f100 */
[----:B0-----:R-:W-:Y:S01]  /*7310*/  PRMT R0, R4, 0x7610, R0 ;  /* 0x0000761004007816 */ /* 0x001fe20000000000 */
[----:B------:R-:W-:Y:S06]  /*7320*/  BRA `(.L_x_148) ;  /* 0x00000000009c7947 */ /* 0x000fec0003800000 */
.L_x_160:
        /* <DEDUP_REMOVED lines=12> */
[----:B------:R-:W-:Y:S01]  /*73f0*/  @!P0 IMAD.MOV.U32 R4, RZ, RZ, 0x7f800001 ;  /* 0x7f800001ff048424 */ /* 0x000fe200078e00ff */
[----:B------:R-:W-:-:S07]  /*7400*/  @P0 SHF.L.U32 R4, R2, 0x17, RZ ;  /* 0x0000001702040819 */ /* 0x000fce00000006ff */
.L_x_174:
[----:B------:R-:W-:Y:S05]  /*7410*/  BSYNC.RECONVERGENT B0 ;  /* 0x0000000000007941 */ /* 0x000fea0003800200 */
.L_x_173:
[----:B------:R-:W0:Y:S02]  /*7420*/  F2I.FTZ.TRUNC.NTZ R4, R4 ;  /* 0x0000000400047305 */ /* 0x000e24000021f100 */
[----:B0-----:R-:W-:Y:S01]  /*7430*/  PRMT R0, R4, 0x7610, R0 ;  /* 0x0000761004007816 */ /* 0x001fe20000000000 */
[----:B------:R-:W-:Y:S06]  /*7440*/  BRA `(.L_x_148) ;  /* 0x0000000000547947 */ /* 0x000fec0003800000 */
.L_x_147:
        /* <DEDUP_REMOVED lines=9> */
[----:B------:R-:W-:-:S02]  /*74e0*/  IMAD.U32 R5, RZ, RZ, UR5 ;  /* 0x00000005ff057e24 */ /* 0x000fc4000f8e00ff */
[----:B-1----:R-:W-:Y:S01]  /*74f0*/  IMAD.U32 R6, RZ, RZ, UR6 ;  /* 0x00000006ff067e24 */ /* 0x002fe2000f8e00ff */
[----:B------:R-:W-:Y:S01]  /*7500*/  MOV R7, UR7 ;  /* 0x0000000700077c02 */ /* 0x000fe20008000f00 */
[----:B---3--:R-:W-:Y:S02]  /*7510*/  IMAD.U32 R10, RZ, RZ, UR8 ;  /* 0x00000008ff0a7e24 */ /* 0x008fe4000f8e00ff */
[----:B------:R-:W-:-:S07]  /*7520*/  IMAD.U32 R11, RZ, RZ, UR9 ;  /* 0x00000009ff0b7e24 */ /* 0x000fce000f8e00ff */
[----:B------:R-:W-:-:S07]  /*7530*/  LEPC R20, `(.L_x_175) ;  /* 0x000000001014794e */ /* 0x000fce0000000000 */
[----:B--2--5:R-:W-:Y:S05]  /*7540*/  CALL.ABS.NOINC R2 ;  /* 0x0000000002007343 */ /* 0x024fea0003c00000 */
.L_x_175:
[----:B------:R-:W-:Y:S01]  /*7550*/  PRMT R0, RZ, 0x7610, R0 ;  /* 0x00007610ff007816 */ /* 0x000fe20000000000 */
[----:B------:R-:W-:Y:S06]  /*7560*/  BRA `(.L_x_148) ;  /* 0x00000000000c7947 */ /* 0x000fec0003800000 */
.L_x_172:
[----:B------:R0:W5:Y:S01]  /*7570*/  LDG.E.U16 R0, desc[UR36][R2.64] ;  /* 0x0000002402007981 */ /* 0x000162000c1e1500 */
[----:B------:R-:W-:Y:S05]  /*7580*/  BRA `(.L_x_148) ;  /* 0x0000000000047947 */ /* 0x000fea0003800000 */
.L_x_171:
[----:B------:R0:W5:Y:S02]  /*7590*/  LDG.E.U16 R0, desc[UR36][R2.64] ;  /* 0x0000002402007981 */ /* 0x000164000c1e1500 */
.L_x_148:
[----:B------:R-:W0:Y:S01]  /*75a0*/  LDCU.64 UR6, c[0x0][0x5e8] ;  /* 0x0000bd00ff0677ac */ /* 0x000e220008000a00 */
[----:B-1---5:R-:W-:Y:S02]  /*75b0*/  LOP3.LUT R0, R0, 0xffff, RZ, 0xc0, !PT ;  /* 0x0000ffff00007812 */ /* 0x022fe400078ec0ff */
[----:B------:R-:W-:Y:S01]  /*75c0*/  PRMT R5, R19, 0x9910, RZ ;  /* 0x0000991013057816 */ /* 0x000fe200000000ff */
[----:B------:R-:W-:Y:S01]  /*75d0*/  UPRMT UR4, UR43, 0x9910, URZ ;  /* 0x000099102b047896 */ /* 0x000fe200080000ff */
[----:B------:R-:W-:Y:S02]  /*75e0*/  ISETP.GT.U32.AND P0, PT, R0, 0xe, PT ;  /* 0x0000000e0000780c */ /* 0x000fe40003f04070 */
[----:B------:R-:W-:Y:S01]  /*75f0*/  SHF.R.S32.HI R9, RZ, 0xf, R5 ;  /* 0x0000000fff097819 */ /* 0x000fe20000011405 */
[----:B------:R-:W-:Y:S01]  /*7600*/  UISETP.GT.AND UP0, UPT, UR4, 0x9, UPT ;  /* 0x000000090400788c */ /* 0x000fe2000bf04270 */
[----:B0-234-:R-:W-:-:S09]  /*7610*/  IADD3 R2, P1, PT, R16, UR6, RZ ;  /* 0x0000000610027c10 */ /* 0x01dfd2000ff3e0ff */
[----:B------:R-:W-:Y:S01]  /*7620*/  @!P0 SHF.R.S32.HI R9, RZ, R0, R5 ;  /* 0x00000000ff098219 */ /* 0x000fe20000011405 */
[----:B------:R-:W-:Y:S01]  /*7630*/  IMAD.X R3, RZ, RZ, UR7, P1 ;  /* 0x00000007ff037e24 */ /* 0x000fe200088e06ff */
        /* <DEDUP_REMOVED lines=11> */
.L_x_179:
[----:B------:R0:W-:Y:S01]  /*76f0*/  STG.E.U8 desc[UR36][R2.64], R9 ;  /* 0x0000000902007986 */ /* 0x0001e2000c101124 */
[----:B------:R-:W-:Y:S05]  /*7700*/  BRA `(.L_x_181) ;  /* 0x0000000c004c7947 */ /* 0x000fea0003800000 */
.L_x_178:
        /* <DEDUP_REMOVED lines=10> */
.L_x_183:
[----:B------:R-:W-:-:S05]  /*77b0*/  PRMT R5, R9, 0x9910, RZ ;  /* 0x0000991009057816 */ /* 0x000fca00000000ff */
[----:B------:R0:W-:Y:S01]  /*77c0*/  STG.E desc[UR36][R2.64], R5 ;  /* 0x0000000502007986 */ /* 0x0001e2000c101924 */
[----:B------:R-:W-:Y:S05]  /*77d0*/  BRA `(.L_x_181) ;  /* 0x0000000c00187947 */ /* 0x000fea0003800000 */
.L_x_182:
[----:B------:R0:W-:Y:S01]  /*77e0*/  STG.E.U16 desc[UR36][R2.64], R9 ;  /* 0x0000000902007986 */ /* 0x0001e2000c101524 */
[----:B------:R-:W-:Y:S05]  /*77f0*/  BRA `(.L_x_181) ;  /* 0x0000000c00107947 */ /* 0x000fea0003800000 */
.L_x_177:
        /* <DEDUP_REMOVED lines=9> */
.L_x_185:
[----:B------:R-:W0:Y:S02]  /*7890*/  I2F.S16 R0, R9 ;  /* 0x0000000900007306 */ /* 0x000e240000101400 */
[----:B0-----:R-:W-:-:S05]  /*78a0*/  F2FP.F16.F32.PACK_AB R0, RZ, R0 ;  /* 0x00000000ff00723e */ /* 0x001fca00000000ff */
[----:B------:R0:W-:Y:S01]  /*78b0*/  STG.E.U16 desc[UR36][R2.64], R0 ;  /* 0x0000000002007986 */ /* 0x0001e2000c101524 */
[----:B------:R-:W-:Y:S05]  /*78c0*/  BRA `(.L_x_181) ;  /* 0x0000000800dc7947 */ /* 0x000fea0003800000 */
.L_x_184:
        /* <DEDUP_REMOVED lines=10> */
.L_x_187:
[----:B------:R-:W0:Y:S02]  /*7970*/  I2F.S16 R9, R9 ;  /* 0x0000000900097306 */ /* 0x000e240000101400 */
[----:B0-----:R-:W-:-:S04]  /*7980*/  F2FP.F16.F32.PACK_AB R5, RZ, R9 ;  /* 0x00000009ff05723e */ /* 0x001fc800000000ff */
[----:B------:R-:W-:-:S05]  /*7990*/  PRMT R5, R5, 0x5410, RZ ;  /* 0x0000541005057816 */ /* 0x000fca00000000ff */
[----:B------:R0:W-:Y:S01]  /*79a0*/  STG.E desc[UR36][R2.64], R5 ;  /* 0x0000000502007986 */ /* 0x0001e2000c101924 */
[----:B------:R-:W-:Y:S05]  /*79b0*/  BRA `(.L_x_181) ;  /* 0x0000000800a07947 */ /* 0x000fea0003800000 */
.L_x_186:
[----:B------:R-:W0:Y:S02]  /*79c0*/  I2F.F64.S16 R4, R9 ;  /* 0x0000000900047312 */ /* 0x000e240000101c00 */
[----:B0-----:R0:W-:Y:S01]  /*79d0*/  STG.E.64 desc[UR36][R2.64], R4 ;  /* 0x0000000402007986 */ /* 0x0011e2000c101b24 */
[----:B------:R-:W-:Y:S05]  /*79e0*/  BRA `(.L_x_181) ;  /* 0x0000000800947947 */ /* 0x000fea0003800000 */
.L_x_176:
[----:B------:R-:W-:-:S09]  /*79f0*/  UISETP.GT.AND UP0, UPT, UR4, 0x18, UPT ;  /* 0x000000180400788c */ /* 0x000fd2000bf04270 */
[----:B------:R-:W-:Y:S05]  /*7a00*/  BRA.U !UP0, `(.L_x_188) ;  /* 0x0000000508547547 */ /* 0x000fea000b800000 */
        /* <DEDUP_REMOVED lines=10> */
.L_x_191:
[----:B------:R-:W0:Y:S01]  /*7ab0*/  I2F.S16 R5, R9 ;  /* 0x0000000900057306 */ /* 0x000e220000101400 */
[----:B------:R-:W-:Y:S01]  /*7ac0*/  BSSY.RECONVERGENT B0, `(.L_x_192) ;  /* 0x0000013000007945 */ /* 0x000fe20003800200 */
[----:B------:R-:W-:Y:S02]  /*7ad0*/  MOV R0, 0x80 ;  /* 0x0000008000007802 */ /* 0x000fe40000000f00 */
[----:B0-----:R-:W-:-:S04]  /*7ae0*/  LOP3.LUT R4, R5, 0x7fffffff, RZ, 0xc0, !PT ;  /* 0x7fffffff05047812 */ /* 0x001fc800078ec0ff */
[----:B------:R-:W-:-:S13]  /*7af0*/  ISETP.GT.U32.AND P0, PT, R4, 0x437fffff, PT ;  /* 0x437fffff0400780c */ /* 0x000fda0003f04070 */
[----:B------:R-:W-:Y:S05]  /*7b00*/  @P0 BRA `(.L_x_193) ;  /* 0x0000000000380947 */ /* 0x000fea0003800000 */
[----:B------:R-:W-:-:S13]  /*7b10*/  ISETP.GE.U32.AND P0, PT, R4, 0x3c000000, PT ;  /* 0x3c0000000400780c */ /* 0x000fda0003f06070 */
[----:B------:R-:W-:-:S04]  /*7b20*/  @P0 SHF.R.U32.HI R0, RZ, 0x14, R5 ;  /* 0x00000014ff000819 */ /* 0x000fc80000011605 */
[----:B------:R-:W-:-:S04]  /*7b30*/  @P0 LOP3.LUT R0, R0, 0x1, RZ, 0xc0, !PT ;  /* 0x0000000100000812 */ /* 0x000fc800078ec0ff */
[----:B------:R-:W-:-:S04]  /*7b40*/  @P0 IADD3 R0, PT, PT, R5, 0x487ffff, R0 ;  /* 0x0487ffff05000810 */ /* 0x000fc80007ffe000 */
[----:B------:R-:W-:-:S04]  /*7b50*/  @P0 SHF.R.U32.HI R0, RZ, 0x14, R0 ;  /* 0x00000014ff000819 */ /* 0x000fc80000011600 */
[----:B------:R-:W-:Y:S01]  /*7b60*/  @P0 LOP3.LUT R0, R0, 0xff, RZ, 0xc0, !PT ;  /* 0x000000ff00000812 */ /* 0x000fe200078ec0ff */
[----:B------:R-:W-:Y:S06]  /*7b70*/  @P0 BRA `(.L_x_194) ;  /* 0x0000000000140947 */ /* 0x000fec0003800000 */
[----:B------:R-:W-:-:S05]  /*7b80*/  FADD.FTZ R0, R4, 8192 ;  /* 0x4600000004007421 */ /* 0x000fca0000010000 */
[----:B------:R-:W-:Y:S02]  /*7b90*/  LOP3.LUT P0, R4, R0, 0xff, RZ, 0xc0, !PT ;  /* 0x000000ff00047812 */ /* 0x000fe4000780c0ff */
[----:B------:R-:W-:-:S11]  /*7ba0*/  PRMT R0, RZ, 0x7610, R0 ;  /* 0x00007610ff007816 */ /* 0x000fd60000000000 */
[----:B------:R-:W-:Y:S05]  /*7bb0*/  @!P0 BRA `(.L_x_193) ;  /* 0x00000000000c8947 */ /* 0x000fea0003800000 */
[----:B------:R-:W-:-:S07]  /*7bc0*/  IMAD.MOV.U32 R0, RZ, RZ, R4 ;  /* 0x000000ffff007224 */ /* 0x000fce00078e0004 */
.L_x_194:
[----:B------:R-:W-:-:S04]  /*7bd0*/  SHF.R.U32.HI R5, RZ, 0x18, R5 ;  /* 0x00000018ff057819 */ /* 0x000fc80000011605 */
[----:B------:R-:W-:-:S07]  /*7be0*/  LOP3.LUT R0, R0, 0x80, R5, 0xf8, !PT ;  /* 0x0000008000007812 */ /* 0x000fce00078ef805 */
.L_x_193:
[----:B------:R-:W-:Y:S05]  /*7bf0*/  BSYNC.RECONVERGENT B0 ;  /* 0x0000000000007941 */ /* 0x000fea0003800200 */
.L_x_192:
[----:B------:R3:W-:Y:S01]  /*7c00*/  STG.E.U8 desc[UR36][R2.64], R0 ;  /* 0x0000000002007986 */ /* 0x0007e2000c101124 */
[----:B------:R-:W-:Y:S05]  /*7c10*/  BRA `(.L_x_181) ;  /* 0x0000000800087947 */ /* 0x000fea0003800000 */
.L_x_190:
[----:B------:R-:W0:Y:S01]  /*7c20*/  I2F.S16 R5, R9 ;  /* 0x0000000900057306 */ /* 0x000e220000101400 */
[----:B------:R-:W-:Y:S01]  /*7c30*/  BSSY.RECONVERGENT B0, `(.L_x_195) ;  /* 0x0000013000007945 */ /* 0x000fe20003800200 */
[----:B------:R-:W-:Y:S01]  /*7c40*/  IMAD.MOV.U32 R0, RZ, RZ, 0x80 ;  /* 0x00000080ff007424 */ /* 0x000fe200078e00ff */
        /* <DEDUP_REMOVED lines=15> */
.L_x_197:
[----:B------:R-:W-:-:S04]  /*7d40*/  SHF.R.U32.HI R5, RZ, 0x18, R5 ;  /* 0x00000018ff057819 */ /* 0x000fc80000011605 */
[----:B------:R-:W-:-:S07]  /*7d50*/  LOP3.LUT R0, R0, 0x80, R5, 0xf8, !PT ;  /* 0x0000008000007812 */ /* 0x000fce00078ef805 */
.L_x_196:
[----:B------:R-:W-:Y:S05]  /*7d60*/  BSYNC.RECONVERGENT B0 ;  /* 0x0000000000007941 */ /* 0x000fea0003800200 */
.L_x_195:
[----:B------:R0:W-:Y:S01]  /*7d70*/  STG.E.U8 desc[UR36][R2.64], R0 ;  /* 0x0000000002007986 */ /* 0x0001e2000c101124 */
[----:B------:R-:W-:Y:S05]  /*7d80*/  BRA `(.L_x_181) ;  /* 0x0000000400ac7947 */ /* 0x000fea0003800000 */
.L_x_189:
[----:B------:R-:W-:-:S09]  /*7d90*/  UISETP.NE.AND UP0, UPT, UR4, 0x1c, UPT ;  /* 0x0000001c0400788c */ /* 0x000fd2000bf05270 */
[----:B------:R-:W-:Y:S05]  /*7da0*/  BRA.U !UP0, `(.L_x_198) ;  /* 0x0000000108607547 */ /* 0x000fea000b800000 */
[----:B------:R-:W-:-:S09]  /*7db0*/  UISETP.NE.AND UP0, UPT, UR4, 0x1d, UPT ;  /* 0x0000001d0400788c */ /* 0x000fd2000bf05270 */
[----:B------:R-:W-:Y:S05]  /*7dc0*/  BRA.U !UP0, `(.L_x_199) ;  /* 0x0000000108487547 */ /* 0x000fea000b800000 */
[----:B------:R-:W-:-:S09]  /*7dd0*/  UISETP.NE.AND UP0, UPT, UR4, 0x2c, UPT ;  /* 0x0000002c0400788c */ /* 0x000fd2000bf05270 */
[----:B------:R-:W-:Y:S05]  /*7de0*/  BRA.U UP0, `(.L_x_180) ;  /* 0x0000000100b07547 */ /* 0x000fea000b800000 */
        /* <DEDUP_REMOVED lines=16> */
.L_x_199:
[----:B------:R-:W-:-:S04]  /*7ef0*/  PRMT R4, R9, 0x9910, RZ ;  /* 0x0000991009047816 */ /* 0x000fc800000000ff */
[----:B------:R-:W-:-:S05]  /*7f00*/  SHF.R.S32.HI R5, RZ, 0x1f, R4 ;  /* 0x0000001fff057819 */ /* 0x000fca0000011404 */
[----:B------:R1:W-:Y:S01]  /*7f10*/  STG.E.64 desc[UR36][R2.64], R4 ;  /* 0x0000000402007986 */ /* 0x0003e2000c101b24 */
[----:B------:R-:W-:Y:S05]  /*7f20*/  BRA `(.L_x_181) ;  /* 0x0000000400447947 */ /* 0x000fea0003800000 */
.L_x_198:
[----:B------:R-:W-:-:S05]  /*7f30*/  PRMT R5, R9, 0x9910, RZ ;  /* 0x0000991009057816 */ /* 0x000fca00000000ff */
[----:B------:R0:W-:Y:S01]  /*7f40*/  STG.E desc[UR36][R2.64], R5 ;  /* 0x0000000502007986 */ /* 0x0001e2000c101924 */
[----:B------:R-:W-:Y:S05]  /*7f50*/  BRA `(.L_x_181) ;  /* 0x0000000400387947 */ /* 0x000fea0003800000 */
.L_x_188:
        /* <DEDUP_REMOVED lines=11> */
.L_x_201:
[----:B------:R-:W-:Y:S01]  /*8010*/  CS2R R6, SRZ ;  /* 0x0000000000067805 */ /* 0x000fe2000001ff00 */
[----:B------:R-:W0:Y:S04]  /*8020*/  I2F.F64.S16 R4, R9 ;  /* 0x0000000900047312 */ /* 0x000e280000101c00 */
[----:B0-----:R0:W-:Y:S01]  /*8030*/  STG.E.128 desc[UR36][R2.64], R4 ;  /* 0x0000000402007986 */ /* 0x0011e2000c101d24 */
[----:B------:R-:W-:Y:S05]  /*8040*/  BRA `(.L_x_181) ;  /* 0x0000000000fc7947 */ /* 0x000fea0003800000 */
.L_x_200:
[----:B------:R-:W-:-:S09]  /*8050*/  UISETP.NE.AND UP0, UPT, UR4, 0xf, UPT ;  /* 0x0000000f0400788c */ /* 0x000fd2000bf05270 */
[----:B------:R-:W-:Y:S05]  /*8060*/  BRA.U !UP0, `(.L_x_202) ;  /* 0x0000000108e87547 */ /* 0x000fea000b800000 */
[----:B------:R-:W-:-:S09]  /*8070*/  UISETP.NE.AND UP0, UPT, UR4, 0x17, UPT ;  /* 0x000000170400788c */ /* 0x000fd2000bf05270 */
[----:B------:R-:W-:Y:S05]  /*8080*/  BRA.U !UP0, `(.L_x_203) ;  /* 0x0000000108907547 */ /* 0x000fea000b800000 */
[----:B------:R-:W-:-:S09]  /*8090*/  UISETP.NE.AND UP0, UPT, UR4, 0x18, UPT ;  /* 0x000000180400788c */ /* 0x000fd2000bf05270 */
[----:B------:R-:W-:Y:S05]  /*80a0*/  BRA.U !UP0, `(.L_x_204) ;  /* 0x0000000108447547 */ /* 0x000fea000b800000 */
.L_x_180:
[----:B------:R-:W-:Y:S01]  /*80b0*/  MOV R0, 0x0 ;  /* 0x0000000000007802 */ /* 0x000fe20000000f00 */
[----:B------:R-:W0:Y:S01]  /*80c0*/  LDCU.64 UR4, c[0x4][0x138] ;  /* 0x01002700ff0477ac */ /* 0x000e220008000a00 */
[----:B------:R-:W-:Y:S02]  /*80d0*/  HFMA2 R13, -RZ, RZ, 0, 0 ;  /* 0x00000000ff0d7431 */ /* 0x000fe400000001ff */
[----:B------:R-:W-:Y:S01]  /*80e0*/  IMAD.MOV.U32 R8, RZ, RZ, 0x65 ;  /* 0x00000065ff087424 */ /* 0x000fe200078e00ff */
[----:B------:R1:W2:Y:S01]  /*80f0*/  LDC.64 R2, c[0x4][R0] ;  /* 0x0100000000027b82 */ /* 0x0002a20000000a00 */
[----:B------:R-:W3:Y:S01]  /*8100*/  LDCU.64 UR6, c[0x4][0x140] ;  /* 0x01002800ff0677ac */ /* 0x000ee20008000a00 */
[----:B------:R-:W-:Y:S01]  /*8110*/  IMAD.MOV.U32 R12, RZ, RZ, 0x1 ;  /* 0x00000001ff0c7424 */ /* 0x000fe200078e00ff */
[----:B------:R-:W4:Y:S01]  /*8120*/  LDCU.64 UR8, c[0x4][0x50] ;  /* 0x01000a00ff0877ac */ /* 0x000f220008000a00 */
[----:B0-----:R-:W-:Y:S01]  /*8130*/  MOV R4, UR4 ;  /* 0x0000000400047c02 */ /* 0x001fe20008000f00 */
[----:B------:R-:W-:-:S02]  /*8140*/  IMAD.U32 R5, RZ, RZ, UR5 ;  /* 0x00000005ff057e24 */ /* 0x000fc4000f8e00ff */
[----:B---3--:R-:W-:Y:S02]  /*8150*/  IMAD.U32 R6, RZ, RZ, UR6 ;  /* 0x00000006ff067e24 */ /* 0x008fe4000f8e00ff */
[----:B------:R-:W-:Y:S01]  /*8160*/  IMAD.U32 R7, RZ, RZ, UR7 ;  /* 0x00000007ff077e24 */ /* 0x000fe2000f8e00ff */
[----:B----4-:R-:W-:Y:S01]  /*8170*/  MOV R10, UR8 ;  /* 0x00000008000a7c02 */ /* 0x010fe20008000f00 */
[----:B-1----:R-:W-:-:S07]  /*8180*/  IMAD.U32 R11, RZ, RZ, UR9 ;  /* 0x00000009ff0b7e24 */ /* 0x002fce000f8e00ff */
[----:B------:R-:W-:-:S07]  /*8190*/  LEPC R20, `(.L_x_205) ;  /* 0x000000001014794e */ /* 0x000fce0000000000 */
[----:B--2---:R-:W-:Y:S05]  /*81a0*/  CALL.ABS.NOINC R2 ;  /* 0x0000000002007343 */ /* 0x004fea0003c00000 */
.L_x_205:
[----:B------:R-:W-:Y:S05]  /*81b0*/  BRA `(.L_x_181) ;  /* 0x0000000000a07947 */ /* 0x000fea0003800000 */
.L_x_204:
[----:B------:R-:W0:Y:S01]  /*81c0*/  I2F.S16 R9, R9 ;  /* 0x0000000900097306 */ /* 0x000e220000101400 */
[----:B------:R-:W-:Y:S01]  /*81d0*/  BSSY.RECONVERGENT B0, `(.L_x_206) ;  /* 0x000000c000007945 */ /* 0x000fe20003800200 */
[----:B------:R-:W-:Y:S01]  /*81e0*/  IMAD.MOV.U32 R0, RZ, RZ, 0x7f ;  /* 0x0000007fff007424 */ /* 0x000fe200078e00ff */
[----:B0-----:R-:W-:Y:S02]  /*81f0*/  LOP3.LUT R4, R9, 0x7fffffff, RZ, 0xc0, !PT ;  /* 0x7fffffff09047812 */ /* 0x001fe400078ec0ff */
[----:B------:R-:W-:Y:S02]  /*8200*/  SHF.R.U32.HI R5, RZ, 0x18, R9 ;  /* 0x00000018ff057819 */ /* 0x000fe40000011609 */
[----:B------:R-:W-:-:S13]  /*8210*/  ISETP.GT.U32.AND P0, PT, R4, 0x43efffff, PT ;  /* 0x43efffff0400780c */ /* 0x000fda0003f04070 */
[----:B------:R-:W-:Y:S05]  /*8220*/  @P0 BRA `(.L_x_207) ;  /* 0x0000000000180947 */ /* 0x000fea0003800000 */
[----:B------:R-:W-:-:S13]  /*8230*/  ISETP.GE.U32.AND P0, PT, R4, 0x3c800000, PT ;  /* 0x3c8000000400780c */ /* 0x000fda0003f06070 */
[----:B------:R-:W-:-:S04]  /*8240*/  @P0 SHF.R.U32.HI R0, RZ, 0x14, R9 ;  /* 0x00000014ff000819 */ /* 0x000fc80000011609 */
[----:B------:R-:W-:-:S04]  /*8250*/  @P0 LOP3.LUT R0, R0, 0x1, RZ, 0xc0, !PT ;  /* 0x0000000100000812 */ /* 0x000fc800078ec0ff */
[----:B------:R-:W-:-:S04]  /*8260*/  @P0 IADD3 R0, PT, PT, R9, 0x407ffff, R0 ;  /* 0x0407ffff09000810 */ /* 0x000fc80007ffe000 */
[----:B------:R-:W-:Y:S01]  /*8270*/  @P0 SHF.R.U32.HI R0, RZ, 0x14, R0 ;  /* 0x00000014ff000819 */ /* 0x000fe20000011600 */
[----:B------:R-:W-:-:S07]  /*8280*/  @!P0 FADD.FTZ R0, R4, 16384 ;  /* 0x4680000004008421 */ /* 0x000fce0000010000 */
.L_x_207:
[----:B------:R-:W-:Y:S05]  /*8290*/  BSYNC.RECONVERGENT B0 ;  /* 0x0000000000007941 */ /* 0x000fea0003800200 */
.L_x_206:
[----:B------:R-:W-:-:S05]  /*82a0*/  LOP3.LUT R5, R0, 0x80, R5, 0xf8, !PT ;  /* 0x0000008000057812 */ /* 0x000fca00078ef805 */
[----:B------:R0:W-:Y:S01]  /*82b0*/  STG.E.U8 desc[UR36][R2.64], R5 ;  /* 0x0000000502007986 */ /* 0x0001e2000c101124 */
[----:B------:R-:W-:Y:S05]  /*82c0*/  BRA `(.L_x_181) ;  /* 0x00000000005c7947 */ /* 0x000fea0003800000 */
.L_x_203:
[----:B------:R-:W0:Y:S01]  /*82d0*/  I2F.S16 R5, R9 ;  /* 0x0000000900057306 */ /* 0x000e220000101400 */
[----:B------:R-:W-:Y:S01]  /*82e0*/  BSSY.RECONVERGENT B0, `(.L_x_208) ;  /* 0x000000e000007945 */ /* 0x000fe20003800200 */
[----:B0-----:R-:W-:-:S04]  /*82f0*/  LOP3.LUT R4, R5, 0x7fffffff, RZ, 0xc0, !PT ;  /* 0x7fffffff05047812 */ /* 0x001fc800078ec0ff */
[----:B------:R-:W-:-:S13]  /*8300*/  ISETP.GT.U32.AND P0, PT, R4, 0x477fffff, PT ;  /* 0x477fffff0400780c */ /* 0x000fda0003f04070 */
[----:B------:R-:W-:Y:S05]  /*8310*/  @P0 BRA `(.L_x_209) ;  /* 0x00000000001c0947 */ /* 0x000fea0003800000 */
[----:B------:R-:W-:-:S13]  /*8320*/  ISETP.GE.U32.AND P0, PT, R4, 0x38800000, PT ;  /* 0x388000000400780c */ /* 0x000fda0003f06070 */
[----:B------:R-:W-:-:S04]  /*8330*/  @P0 SHF.R.U32.HI R0, RZ, 0x15, R5 ;  /* 0x00000015ff000819 */ /* 0x000fc80000011605 */
[----:B------:R-:W-:-:S04]  /*8340*/  @P0 LOP3.LUT R0, R0, 0x1, RZ, 0xc0, !PT ;  /* 0x0000000100000812 */ /* 0x000fc800078ec0ff */
[----:B------:R-:W-:-:S04]  /*8350*/  @P0 IADD3 R0, PT, PT, R5, 0x80fffff, R0 ;  /* 0x080fffff05000810 */ /* 0x000fc80007ffe000 */
[----:B------:R-:W-:Y:S01]  /*8360*/  @P0 SHF.R.U32.HI R0, RZ, 0x15, R0 ;  /* 0x00000015ff000819 */ /* 0x000fe20000011600 */
[----:B------:R-:W-:Y:S01]  /*8370*/  @!P0 FADD.FTZ R0, R4, 128 ;  /* 0x4300000004008421 */ /* 0x000fe20000010000 */
[----:B------:R-:W-:Y:S06]  /*8380*/  BRA `(.L_x_210) ;  /* 0x00000000000c7947 */ /* 0x000fec0003800000 */
.L_x_209:
[----:B------:R-:W-:Y:S01]  /*8390*/  IMAD.MOV.U32 R0, RZ, RZ, 0x7f ;  /* 0x0000007fff007424 */ /* 0x000fe200078e00ff */
[----:B------:R-:W-:-:S04]  /*83a0*/  ISETP.GT.U32.AND P0, PT, R4, 0x7f800000, PT ;  /* 0x7f8000000400780c */ /* 0x000fc80003f04070 */
[----:B------:R-:W-:-:S09]  /*83b0*/  SEL R0, R0, 0x7c, P0 ;  /* 0x0000007c00007807 */ /* 0x000fd20000000000 */
.L_x_210:
[----:B------:R-:W-:Y:S05]  /*83c0*/  BSYNC.RECONVERGENT B0 ;  /* 0x0000000000007941 */ /* 0x000fea0003800200 */
.L_x_208:
[----:B------:R-:W-:-:S04]  /*83d0*/  SHF.R.U32.HI R5, RZ, 0x18, R5 ;  /* 0x00000018ff057819 */ /* 0x000fc80000011605 */
[----:B------:R-:W-:-:S05]  /*83e0*/  LOP3.LUT R5, R0, 0x80, R5, 0xf8, !PT ;  /* 0x0000008000057812 */ /* 0x000fca00078ef805 */
[----:B------:R0:W-:Y:S01]  /*83f0*/  STG.E.U8 desc[UR36][R2.64], R5 ;  /* 0x0000000502007986 */ /* 0x0001e2000c101124 */
[----:B------:R-:W-:Y:S05]  /*8400*/  BRA `(.L_x_181) ;  /* 0x00000000000c7947 */ /* 0x000fea0003800000 */
.L_x_202:
[----:B------:R-:W0:Y:S02]  /*8410*/  I2F.S16 R0, R9 ;  /* 0x0000000900007306 */ /* 0x000e240000101400 */
[----:B0-----:R-:W-:-:S05]  /*8420*/  F2FP.BF16.F32.PACK_AB R0, RZ, R0 ;  /* 0x00000000ff00723e */ /* 0x001fca00000010ff */
[----:B------:R0:W-:Y:S02]  /*8430*/  STG.E.U16 desc[UR36][R2.64], R0 ;  /* 0x0000000002007986 */ /* 0x0001e4000c101524 */
.L_x_181:
[----:B------:R-:W-:-:S07]  /*8440*/  VIADD R17, R17, 0x80 ;  /* 0x0000008011117836 */ /* 0x000fce0000000000 */
.L_x_108:
[----:B------:R-:W-:Y:S05]  /*8450*/  BSYNC.RECONVERGENT B6 ;  /* 0x0000000000067941 */ /* 0x000fea0003800200 */
.L_x_107:
[----:B------:R-:W5:Y:S01]  /*8460*/  LDCU UR4, c[0x0][0x380] ;  /* 0x00007000ff0477ac */ /* 0x000f620008000800 */
[----:B------:R-:W-:Y:S01]  /*8470*/  BSSY.RECONVERGENT B6, `(.L_x_211) ;  /* 0x000041a000067945 */ /* 0x000fe20003800200 */
[----:B-----5:R-:W-:-:S13]  /*8480*/  ISETP.GE.AND P0, PT, R17, UR4, PT ;  /* 0x0000000411007c0c */ /* 0x020fda000bf06270 */
[----:B------:R-:W-:Y:S05]  /*8490*/  @P0 BRA `(.L_x_212) ;  /* 0x00000040005c0947 */ /* 0x000fea0003800000 */
[----:B------:R-:W5:Y:S01]  /*84a0*/  LDCU UR4, c[0x0][0x388] ;  /* 0x00007100ff0477ac */ /* 0x000f620008000800 */
[----:B------:R-:W-:Y:S01]  /*84b0*/  MOV R18, RZ ;  /* 0x000000ff00127202 */ /* 0x000fe20000000f00 */
[----:B0--3--:R-:W-:Y:S02]  /*84c0*/  IMAD.MOV.U32 R0, RZ, RZ, RZ ;  /* 0x000000ffff007224 */ /* 0x009fe400078e00ff */
[----:B------:R-:W-:Y:S01]  /*84d0*/  IMAD.MOV.U32 R16, RZ, RZ, RZ ;  /* 0x000000ffff107224 */ /* 0x000fe200078e00ff */
[----:B-----5:R-:W-:-:S09]  /*84e0*/  UISETP.NE.AND UP0, UPT, UR4, URZ, UPT ;  /* 0x000000ff0400728c */ /* 0x020fd2000bf05270 */
[----:B------:R-:W-:Y:S05]  /*84f0*/  BRA.U !UP0, `(.L_x_213) ;  /* 0x0000001508707547 */ /* 0x000fea000b800000 */
[----:B------:R-:W1:Y:S01]  /*8500*/  LDCU.64 UR4, c[0x0][0x390] ;  /* 0x00007200ff0477ac */ /* 0x000e620008000a00 */
[----:B------:R-:W-:Y:S01]  /*8510*/  IMAD.MOV.U32 R16, RZ, RZ, RZ ;  /* 0x000000ffff107224 */ /* 0x000fe200078e00ff */
[----:B------:R-:W0:Y:S01]  /*8520*/  LDCU UR6, c[0x0][0x38c] ;  /* 0x00007180ff0677ac */ /* 0x000e220008000800 */
[----:B------:R-:W3:Y:S01]  /*8530*/  LDCU.64 UR8, c[0x0][0x4b8] ;  /* 0x00009700ff0877ac */ /* 0x000ee20008000a00 */
[----:B------:R-:W-:Y:S01]  /*8540*/  UISETP.NE.AND UP0, UPT, UR41, URZ, UPT ;  /* 0x000000ff2900728c */ /* 0x000fe2000bf05270 */
[----:B-12-4-:R-:W-:Y:S01]  /*8550*/  IMAD.HI.U32 R2, R17, UR4, R16 ;  /* 0x0000000411027c27 */ /* 0x016fe2000f8e0010 */
[----:B------:R-:W1:Y:S04]  /*8560*/  LDCU UR4, c[0x0][0x4c0] ;  /* 0x00009800ff0477ac */ /* 0x000e680008000800 */
[----:B------:R-:W-:-:S04]  /*8570*/  SHF.R.U32.HI R3, RZ, UR5, R2 ;  /* 0x00000005ff037c19 */ /* 0x000fc80008011602 */
[----:B------:R-:W-:-:S05]  /*8580*/  IADD3 R18, PT, PT, -R3, RZ, RZ ;  /* 0x000000ff03127210 */ /* 0x000fca0007ffe1ff */
[----:B0-----:R-:W-:-:S04]  /*8590*/  IMAD R18, R18, UR6, R17 ;  /* 0x0000000612127c24 */ /* 0x001fc8000f8e0211 */
[C---:B---3--:R-:W-:Y:S02]  /*85a0*/  IMAD R16, R18.reuse, UR8, RZ ;  /* 0x0000000812107c24 */ /* 0x048fe4000f8e02ff */
[C---:B------:R-:W-:Y:S02]  /*85b0*/  IMAD R0, R18.reuse, UR9, RZ ;  /* 0x0000000912007c24 */ /* 0x040fe4000f8e02ff */
[----:B-1----:R-:W-:Y:S01]  /*85c0*/  IMAD R18, R18, UR4, RZ ;  /* 0x0000000412127c24 */ /* 0x002fe2000f8e02ff */
        /* <DEDUP_REMOVED lines=329> */
[----:B------:R-:W-:-:S04]  /*9a60*/  SHF.R.U32.HI R2, RZ, UR5, R2 ;  /* 0x00000005ff027c19 */ /* 0x000fc80008011602 */
[----:B------:R-:W-:-:S05]  /*9a70*/  IADD3 R3, PT, PT, -R2, RZ, RZ ;  /* 0x000000ff02037210 */ /* 0x000fca0007ffe1ff */
[----:B-1----:R-:W-:-:S04]  /*9a80*/  IMAD R5, R3, UR6, R5 ;  /* 0x0000000603057c24 */ /* 0x002fc8000f8e0205 */
[C---:B--2---:R-:W-:Y:S02]  /*9a90*/  IMAD R16, R5.reuse, UR8, R16 ;  /* 0x0000000805107c24 */ /* 0x044fe4000f8e0210 */
[C---:B------:R-:W-:Y:S02]  /*9aa0*/  IMAD R0, R5.reuse, UR9, R0 ;  /* 0x0000000905007c24 */ /* 0x040fe4000f8e0200 */
[----:B0-----:R-:W-:-:S07]  /*9ab0*/  IMAD R18, R5, UR4, R18 ;  /* 0x0000000405127c24 */ /* 0x001fce000f8e0212 */
.L_x_213:
[----:B------:R-:W1:Y:S01]  /*9ac0*/  LDCU.64 UR6, c[0x0][0x5f0] ;  /* 0x0000be00ff0677ac */ /* 0x000e620008000a00 */
[----:B------:R-:W-:-:S04]  /*9ad0*/  UPRMT UR4, UR39, 0x9910, URZ ;  /* 0x0000991027047896 */ /* 0x000fc800080000ff */
[----:B------:R-:W-:Y:S01]  /*9ae0*/  UISETP.GT.AND UP0, UPT, UR4, 0x9, UPT ;  /* 0x000000090400788c */ /* 0x000fe2000bf04270 */
[----:B-12-4-:R-:W-:-:S05]  /*9af0*/  IADD3 R2, P0, PT, R0, UR6, RZ ;  /* 0x0000000600027c10 */ /* 0x016fca000ff1e0ff */
        /* <DEDUP_REMOVED lines=12> */
.L_x_217:
[----:B------:R4:W5:Y:S01]  /*9bc0*/  LDG.E.U8 R19, desc[UR36][R2.64] ;  /* 0x0000002402137981 */ /* 0x000962000c1e1100 */
[----:B------:R-:W-:Y:S05]  /*9bd0*/  BRA `(.L_x_219) ;  /* 0x0000000c004c7947 */ /* 0x000fea0003800000 */
.L_x_216:
        /* <DEDUP_REMOVED lines=8> */
.L_x_221:
[----:B------:R2:W5:Y:S01]  /*9c60*/  LDG.E.U16 R19, desc[UR36][R2.64] ;  /* 0x0000002402137981 */ /* 0x000562000c1e1500 */
[----:B------:R-:W-:Y:S05]  /*9c70*/  BRA `(.L_x_219) ;  /* 0x0000000c00247947 */ /* 0x000fea0003800000 */
.L_x_220:
[----:B------:R0:W5:Y:S01]  /*9c80*/  LDG.E.U16 R19, desc[UR36][R2.64] ;  /* 0x0000002402137981 */ /* 0x000162000c1e1500 */
[----:B------:R-:W-:Y:S05]  /*9c90*/  BRA `(.L_x_219) ;  /* 0x0000000c001c7947 */ /* 0x000fea0003800000 */
.L_x_215:
        /* <DEDUP_REMOVED lines=9> */
.L_x_223:
[----:B------:R-:W2:Y:S02]  /*9d30*/  LDG.E.U16 R0, desc[UR36][R2.64] ;  /* 0x0000002402007981 */ /* 0x000ea4000c1e1500 */
[----:B--2---:R-:W-:-:S06]  /*9d40*/  HADD2.F32 R0, -RZ, R0.H0_H0 ;  /* 0x20000000ff007230 */ /* 0x004fcc0000004100 */
[----:B------:R-:W0:Y:S02]  /*9d50*/  F2I.FTZ.TRUNC.NTZ R0, R0 ;  /* 0x0000000000007305 */ /* 0x000e24000021f100 */
[----:B0-----:R-:W-:Y:S01]  /*9d60*/  PRMT R19, R0, 0x7610, R19 ;  /* 0x0000761000137816 */ /* 0x001fe20000000013 */
[----:B------:R-:W-:Y:S06]  /*9d70*/  BRA `(.L_x_219) ;  /* 0x0000000800e47947 */ /* 0x000fec0003800000 */
.L_x_222:
        /* <DEDUP_REMOVED lines=9> */
.L_x_225:
[----:B------:R-:W2:Y:S02]  /*9e10*/  LDG.E.U16 R2, desc[UR36][R2.64] ;  /* 0x0000002402027981 */ /* 0x000ea4000c1e1500 */
[----:B--2---:R-:W-:-:S06]  /*9e20*/  HADD2.F32 R0, -RZ, R2.H0_H0 ;  /* 0x20000002ff007230 */ /* 0x004fcc0000004100 */
[----:B------:R-:W0:Y:S02]  /*9e30*/  F2I.FTZ.TRUNC.NTZ R0, R0 ;  /* 0x0000000000007305 */ /* 0x000e24000021f100 */
[----:B0-----:R-:W-:Y:S01]  /*9e40*/  PRMT R19, R0, 0x7610, R19 ;  /* 0x0000761000137816 */ /* 0x001fe20000000013 */
[----:B------:R-:W-:Y:S06]  /*9e50*/  BRA `(.L_x_219) ;  /* 0x0000000800ac7947 */ /* 0x000fec0003800000 */
.L_x_224:
[----:B------:R-:W2:Y:S02]  /*9e60*/  LDG.E.64 R2, desc[UR36][R2.64] ;  /* 0x0000002402027981 */ /* 0x000ea4000c1e1b00 */
[----:B--2---:R0:W1:Y:S02]  /*9e70*/  F2I.F64.TRUNC R19, R2 ;  /* 0x0000000200137311 */ /* 0x004064000030d100 */
[----:B01----:R-:W-:Y:S05]  /*9e80*/  BRA `(.L_x_219) ;  /* 0x0000000800a07947 */ /* 0x003fea0003800000 */
.L_x_214:
        /* <DEDUP_REMOVED lines=12> */
.L_x_228:
[----:B------:R-:W2:Y:S02]  /*9f50*/  LDG.E.64 R2, desc[UR36][R2.64] ;  /* 0x0000002402027981 */ /* 0x000ea4000c1e1b00 */
[----:B--2---:R0:W1:Y:S02]  /*9f60*/  F2I.F64.TRUNC R19, R2 ;  /* 0x0000000200137311 */ /* 0x004064000030d100 */
[----:B01----:R-:W-:Y:S05]  /*9f70*/  BRA `(.L_x_219) ;  /* 0x0000000800647947 */ /* 0x003fea0003800000 */
.L_x_227:
        /* <DEDUP_REMOVED lines=27> */
.L_x_230:
        /* <DEDUP_REMOVED lines=14> */
.L_x_229:
[----:B------:R-:W2:Y:S02]  /*a210*/  LDG.E.U16 R0, desc[UR36][R2.64] ;  /* 0x0000002402007981 */ /* 0x000ea4000c1e1500 */
[----:B--2---:R-:W-:-:S06]  /*a220*/  IMAD.U32 R0, R0, 0x10000, RZ ;  /* 0x0001000000007824 */ /* 0x004fcc00078e00ff */
[----:B------:R-:W0:Y:S02]  /*a230*/  F2I.FTZ.TRUNC.NTZ R0, R0 ;  /* 0x0000000000007305 */ /* 0x000e24000021f100 */
[----:B0-----:R-:W-:Y:S01]  /*a240*/  PRMT R19, R0, 0x7610, R19 ;  /* 0x0000761000137816 */ /* 0x001fe20000000013 */
[----:B------:R-:W-:Y:S06]  /*a250*/  BRA `(.L_x_219) ;  /* 0x0000000400ac7947 */ /* 0x000fec0003800000 */
.L_x_226:
        /* <DEDUP_REMOVED lines=10> */
.L_x_233:
        /* <DEDUP_REMOVED lines=21> */
.L_x_237:
[----:B------:R-:W-:Y:S05]  /*a450*/  BSYNC.RECONVERGENT B1 ;  /* 0x0000000000017941 */ /* 0x000fea0003800200 */
.L_x_236:
[----:B------:R-:W-:Y:S02]  /*a460*/  SHF.L.U32 R0, R0, 0x14, RZ ;  /* 0x0000001400007819 */ /* 0x000fe400000006ff */
[----:B------:R-:W-:-:S04]  /*a470*/  LEA R2, R2, 0x3b800000, 0x17 ;  /* 0x3b80000002027811 */ /* 0x000fc800078eb8ff */
[----:B------:R-:W-:-:S07]  /*a480*/  LOP3.LUT R0, R2, R0, R7, 0xfe, !PT ;  /* 0x0000000002007212 */ /* 0x000fce00078efe07 */
.L_x_235:
[----:B------:R-:W-:Y:S05]  /*a490*/  BSYNC.RECONVERGENT B0 ;  /* 0x0000000000007941 */ /* 0x000fea0003800200 */
.L_x_234:
[----:B------:R-:W0:Y:S02]  /*a4a0*/  F2I.FTZ.TRUNC.NTZ R0, R0 ;  /* 0x0000000000007305 */ /* 0x000e24000021f100 */
[----:B0-----:R-:W-:Y:S01]  /*a4b0*/  PRMT R19, R0, 0x7610, R19 ;  /* 0x0000761000137816 */ /* 0x001fe20000000013 */
[----:B------:R-:W-:Y:S06]  /*a4c0*/  BRA `(.L_x_219) ;  /* 0x0000000400107947 */ /* 0x000fec0003800000 */
.L_x_232:
        /* <DEDUP_REMOVED lines=21> */
.L_x_241:
[----:B------:R-:W-:Y:S05]  /*a620*/  BSYNC.RECONVERGENT B1 ;  /* 0x0000000000017941 */ /* 0x000fea0003800200 */
.L_x_240:
[----:B------:R-:W-:Y:S01]  /*a630*/  IMAD.SHL.U32 R0, R0, 0x200000, RZ ;  /* 0x0020000000007824 */ /* 0x000fe200078e00ff */
[----:B------:R-:W-:-:S04]  /*a640*/  LEA R2, R2, 0x37800000, 0x17 ;  /* 0x3780000002027811 */ /* 0x000fc800078eb8ff */
[----:B------:R-:W-:-:S07]  /*a650*/  LOP3.LUT R0, R2, R0, R7, 0xfe, !PT ;  /* 0x0000000002007212 */ /* 0x000fce00078efe07 */
.L_x_239:
[----:B------:R-:W-:Y:S05]  /*a660*/  BSYNC.RECONVERGENT B0 ;  /* 0x0000000000007941 */ /* 0x000fea0003800200 */
.L_x_238:
[----:B------:R-:W0:Y:S02]  /*a670*/  F2I.FTZ.TRUNC.NTZ R0, R0 ;  /* 0x0000000000007305 */ /* 0x000e24000021f100 */
[----:B0-----:R-:W-:Y:S01]  /*a680*/  PRMT R19, R0, 0x7610, R19 ;  /* 0x0000761000137816 */ /* 0x001fe20000000013 */
[----:B------:R-:W-:Y:S06]  /*a690*/  BRA `(.L_x_219) ;  /* 0x00000000009c7947 */ /* 0x000fec0003800000 */
.L_x_231:
        /* <DEDUP_REMOVED lines=14> */
.L_x_245:
[----:B------:R-:W-:Y:S05]  /*a780*/  BSYNC.RECONVERGENT B0 ;  /* 0x0000000000007941 */ /* 0x000fea0003800200 */
.L_x_244:
[----:B------:R-:W0:Y:S02]  /*a790*/  F2I.FTZ.TRUNC.NTZ R0, R0 ;  /* 0x0000000000007305 */ /* 0x000e24000021f100 */
[----:B0-----:R-:W-:Y:S01]  /*a7a0*/  PRMT R19, R0, 0x7610, R19 ;  /* 0x0000761000137816 */ /* 0x001fe20000000013 */
[----:B------:R-:W-:Y:S06]  /*a7b0*/  BRA `(.L_x_219) ;  /* 0x0000000000547947 */ /* 0x000fec0003800000 */
.L_x_218:
        /* <DEDUP_REMOVED lines=15> */
[----:B--2---:R-:W-:Y:S05]  /*a8b0*/  CALL.ABS.NOINC R2 ;  /* 0x0000000002007343 */ /* 0x004fea0003c00000 */
.L_x_246:
[----:B------:R-:W-:Y:S01]  /*a8c0*/  PRMT R19, RZ, 0x7610, R19 ;  /* 0x00007610ff137816 */ /* 0x000fe20000000013 */
[----:B------:R-:W-:Y:S06]  /*a8d0*/  BRA `(.L_x_219) ;  /* 0x00000000000c7947 */ /* 0x000fec0003800000 */
.L_x_243:
[----:B------:R0:W5:Y:S01]  /*a8e0*/  LDG.E.U16 R19, desc[UR36][R2.64] ;  /* 0x0000002402137981 */ /* 0x000162000c1e1500 */
[----:B------:R-:W-:Y:S05]  /*a8f0*/  BRA `(.L_x_219) ;  /* 0x0000000000047947 */ /* 0x000fea0003800000 */
.L_x_242:
[----:B------:R0:W5:Y:S02]  /*a900*/  LDG.E.U16 R19, desc[UR36][R2.64] ;  /* 0x0000002402137981 */ /* 0x000164000c1e1500 */
.L_x_219:
        /* <DEDUP_REMOVED lines=16> */
.L_x_250:
[----:B------:R0:W5:Y:S01]  /*aa10*/  LDG.E.U8 R0, desc[UR36][R2.64] ;  /* 0x0000002402007981 */ /* 0x000162000c1e1100 */
[----:B------:R-:W-:Y:S05]  /*aa20*/  BRA `(.L_x_252) ;  /* 0x0000000c004c7947 */ /* 0x000fea0003800000 */
.L_x_249:
        /* <DEDUP_REMOVED lines=8> */
.L_x_254:
[----:B------:R0:W5:Y:S01]  /*aab0*/  LDG.E.U16 R0, desc[UR36][R2.64] ;  /* 0x0000002402007981 */ /* 0x000162000c1e1500 */
[----:B------:R-:W-:Y:S05]  /*aac0*/  BRA `(.L_x_252) ;  /* 0x0000000c00247947 */ /* 0x000fea0003800000 */
.L_x_253:
[----:B------:R0:W5:Y:S01]  /*aad0*/  LDG.E.U16 R0, desc[UR36][R2.64] ;  /* 0x0000002402007981 */ /* 0x000162000c1e1500 */
[----:B------:R-:W-:Y:S05]  /*aae0*/  BRA `(.L_x_252) ;  /* 0x0000000c001c7947 */ /* 0x000fea0003800000 */
.L_x_248:
        /* <DEDUP_REMOVED lines=9> */
.L_x_256:
[----:B------:R-:W2:Y:S02]  /*ab80*/  LDG.E.U16 R4, desc[UR36][R2.64] ;  /* 0x0000002402047981 */ /* 0x000ea4000c1e1500 */
[----:B--2---:R-:W-:-:S06]  /*ab90*/  HADD2.F32 R4, -RZ, R4.H0_H0 ;  /* 0x20000004ff047230 */ /* 0x004fcc0000004100 */
[----:B------:R-:W0:Y:S02]  /*aba0*/  F2I.FTZ.TRUNC.NTZ R4, R4 ;  /* 0x0000000400047305 */ /* 0x000e24000021f100 */
[----:B0-----:R-:W-:Y:S01]  /*abb0*/  PRMT R0, R4, 0x7610, R0 ;  /* 0x0000761004007816 */ /* 0x001fe20000000000 */
[----:B------:R-:W-:Y:S06]  /*abc0*/  BRA `(.L_x_252) ;  /* 0x0000000800e47947 */ /* 0x000fec0003800000 */
.L_x_255:
[----:B------:R-:W-:-:S09]  /*abd0*/  UISETP.NE.AND UP0, UPT, UR4, 0x7, UPT ;  /* 0x000000070400788c */ /* 0x000fd2000bf05270 */
[----:B------:R-:W-:Y:S05]  /*abe0*/  BRA.U !UP0, `(.L_x_257) ;  /* 0x0000000108307547 */ /* 0x000fea000b800000 */
[----:B------:R-:W-:-:S09]  /*abf0*/  UISETP.NE.AND UP0, UPT, UR4, 0x8, UPT ;  /* 0x000000080400788c */ /* 0x000fd2000bf05270 */
[----:B------:R-:W-:Y:S05]  /*ac00*/  BRA.U !UP0, `(.L_x_258) ;  /* 0x0000000108147547 */ /* 0x000fea000b800000 */
[----:B------:R-:W-:-:S09]  /*ac10*/  UISETP.NE.AND UP0, UPT, UR4, 0x9, UPT ;  /* 0x000000090400788c */ /* 0x000fd2000bf05270 */
[----:B------:R-:W-:Y:S05]  /*ac20*/  BRA.U UP0, `(.L_x_251) ;  /* 0x0000000900787547 */ /* 0x000fea000b800000 */
[----:B------:R-:W2:Y:S02]  /*ac30*/  LDG.E R2, desc[UR36][R2.64] ;  /* 0x0000002402027981 */ /* 0x000ea4000c1e1900 */
[----:B--2---:R2:W3:Y:S01]  /*ac40*/  F2I.FTZ.TRUNC.NTZ R0, R2 ;  /* 0x0000000200007305 */ /* 0x0044e2000021f100 */
[----:B------:R-:W-:Y:S05]  /*ac50*/  BRA `(.L_x_252) ;  /* 0x0000000800c07947 */ /* 0x000fea0003800000 */
.L_x_258:
[----:B------:R-:W2:Y:S02]  /*ac60*/  LDG.E.U16 R2, desc[UR36][R2.64] ;  /* 0x0000002402027981 */ /* 0x000ea4000c1e1500 */
[----:B--2---:R-:W-:-:S06]  /*ac70*/  HADD2.F32 R4, -RZ, R2.H0_H0 ;  /* 0x20000002ff047230 */ /* 0x004fcc0000004100 */
[----:B------:R-:W0:Y:S02]  /*ac80*/  F2I.FTZ.TRUNC.NTZ R4, R4 ;  /* 0x0000000400047305 */ /* 0x000e24000021f100 */
[----:B0-----:R-:W-:Y:S01]  /*ac90*/  PRMT R0, R4, 0x7610, R0 ;  /* 0x0000761004007816 */ /* 0x001fe20000000000 */
[----:B------:R-:W-:Y:S06]  /*aca0*/  BRA `(.L_x_252) ;  /* 0x0000000800ac7947 */ /* 0x000fec0003800000 */
.L_x_257:
[----:B------:R-:W2:Y:S02]  /*acb0*/  LDG.E.64 R2, desc[UR36][R2.64] ;  /* 0x0000002402027981 */ /* 0x000ea4000c1e1b00 */
[----:B--2---:R4:W0:Y:S02]  /*acc0*/  F2I.F64.TRUNC R0, R2 ;  /* 0x0000000200007311 */ /* 0x004824000030d100 */
[----:B0---4-:R-:W-:Y:S05]  /*acd0*/  BRA `(.L_x_252) ;  /* 0x0000000800a07947 */ /* 0x011fea0003800000 */
.L_x_247:
        /* <DEDUP_REMOVED lines=12> */
.L_x_261:
[----:B------:R-:W2:Y:S02]  /*ada0*/  LDG.E.64 R2, desc[UR36][R2.64] ;  /* 0x0000002402027981 */ /* 0x000ea4000c1e1b00 */
[----:B--2---:R0:W1:Y:S02]  /*adb0*/  F2I.F64.TRUNC R0, R2 ;  /* 0x0000000200007311 */ /* 0x004064000030d100 */
[----:B01----:R-:W-:Y:S05]  /*adc0*/  BRA `(.L_x_252) ;  /* 0x0000000800647947 */ /* 0x003fea0003800000 */
.L_x_260:
[----:B------:R-:W-:-:S09]  /*add0*/  UISETP.NE.AND UP0, UPT, UR4, 0xf, UPT ;  /* 0x0000000f0400788c */ /* 0x000fd2000bf05270 */
[----:B------:R-:W-:Y:S05]  /*ade0*/  BRA.U !UP0, `(.L_x_262) ;  /* 0x00000001089c7547 */ /* 0x000fea000b800000 */
[----:B------:R-:W-:-:S09]  /*adf0*/  UISETP.NE.AND UP0, UPT, UR4, 0x17, UPT ;  /* 0x000000170400788c */ /* 0x000fd2000bf05270 */
[----:B------:R-:W-:Y:S05]  /*ae00*/  BRA.U !UP0, `(.L_x_263) ;  /* 0x00000001085c7547 */ /* 0x000fea000b800000 */
[----:B------:R-:W-:-:S09]  /*ae10*/  UISETP.NE.AND UP0, UPT, UR4, 0x18, UPT ;  /* 0x000000180400788c */ /* 0x000fd2000bf05270 */
[----:B------:R-:W-:Y:S05]  /*ae20*/  BRA.U UP0, `(.L_x_251) ;  /* 0x0000000500f87547 */ /* 0x000fea000b800000 */
[----:B------:R-:W2:Y:S01]  /*ae30*/  LDG.E.U8 R0, desc[UR36][R2.64] ;  /* 0x0000002402007981 */ /* 0x000ea2000c1e1100 */
[----:B------:R-:W-:Y:S01]  /*ae40*/  MOV R6, 0x1f ;  /* 0x0000001f00067802 */ /* 0x000fe20000000f00 */
[----:B--2---:R-:W-:-:S05]  /*ae50*/  IMAD.SHL.U32 R0, R0, 0x1000000, RZ ;  /* 0x0100000000007824 */ /* 0x004fca00078e00ff */
        /* <DEDUP_REMOVED lines=18> */
.L_x_263:
        /* <DEDUP_REMOVED lines=14> */
.L_x_262:
[----:B------:R-:W2:Y:S02]  /*b060*/  LDG.E.U16 R4, desc[UR36][R2.64] ;  /* 0x0000002402047981 */ /* 0x000ea4000c1e1500 */
[----:B--2---:R-:W-:-:S06]  /*b070*/  SHF.L.U32 R4, R4, 0x10, RZ ;  /* 0x0000001004047819 */ /* 0x004fcc00000006ff */
[----:B------:R-:W0:Y:S02]  /*b080*/  F2I.FTZ.TRUNC.NTZ R4, R4 ;  /* 0x0000000400047305 */ /* 0x000e24000021f100 */
[----:B0-----:R-:W-:Y:S01]  /*b090*/  PRMT R0, R4, 0x7610, R0 ;  /* 0x0000761004007816 */ /* 0x001fe20000000000 */
[----:B------:R-:W-:Y:S06]  /*b0a0*/  BRA `(.L_x_252) ;  /* 0x0000000400ac7947 */ /* 0x000fec0003800000 */
.L_x_259:
        /* <DEDUP_REMOVED lines=10> */
.L_x_266:
        /* <DEDUP_REMOVED lines=21> */
.L_x_270:
[----:B------:R-:W-:Y:S05]  /*b2a0*/  BSYNC.RECONVERGENT B1 ;  /* 0x0000000000017941 */ /* 0x000fea0003800200 */
.L_x_269:
[----:B------:R-:W-:Y:S01]  /*b2b0*/  IMAD.SHL.U32 R0, R0, 0x100000, RZ ;  /* 0x0010000000007824 */ /* 0x000fe200078e00ff */
[----:B------:R-:W-:-:S04]  /*b2c0*/  LEA R2, R2, 0x3b800000, 0x17 ;  /* 0x3b80000002027811 */ /* 0x000fc800078eb8ff */
[----:B------:R-:W-:-:S07]  /*b2d0*/  LOP3.LUT R4, R2, R0, R7, 0xfe, !PT ;  /* 0x0000000002047212 */ /* 0x000fce00078efe07 */
.L_x_268:
[----:B------:R-:W-:Y:S05]  /*b2e0*/  BSYNC.RECONVERGENT B0 ;  /* 0x0000000000007941 */ /* 0x000fea0003800200 */
.L_x_267:
[----:B------:R-:W0:Y:S02]  /*b2f0*/  F2I.FTZ.TRUNC.NTZ R4, R4 ;  /* 0x0000000400047305 */ /* 0x000e24000021f100 */
[----:B0-----:R-:W-:Y:S01]  /*b300*/  PRMT R0, R4, 0x7610, R0 ;  /* 0x0000761004007816 */ /* 0x001fe20000000000 */
[----:B------:R-:W-:Y:S06]  /*b310*/  BRA `(.L_x_252) ;  /* 0x0000000400107947 */ /* 0x000fec0003800000 */
.L_x_265:
        /* <DEDUP_REMOVED lines=21> */
.L_x_274:
[----:B------:R-:W-:Y:S05]  /*b470*/  BSYNC.RECONVERGENT B1 ;  /* 0x0000000000017941 */ /* 0x000fea0003800200 */
.L_x_273:
[----:B------:R-:W-:Y:S01]  /*b480*/  IMAD.SHL.U32 R0, R0, 0x200000, RZ ;  /* 0x0020000000007824 */ /* 0x000fe200078e00ff */
[----:B------:R-:W-:-:S04]  /*b490*/  LEA R2, R2, 0x37800000, 0x17 ;  /* 0x3780000002027811 */ /* 0x000fc800078eb8ff */
[----:B------:R-:W-:-:S07]  /*b4a0*/  LOP3.LUT R4, R2, R0, R7, 0xfe, !PT ;  /* 0x0000000002047212 */ /* 0x000fce00078efe07 */
.L_x_272:
[----:B------:R-:W-:Y:S05]  /*b4b0*/  BSYNC.RECONVERGENT B0 ;  /* 0x0000000000007941 */ /* 0x000fea0003800200 */
.L_x_271:
[----:B------:R-:W0:Y:S02]  /*b4c0*/  F2I.FTZ.TRUNC.NTZ R4, R4 ;  /* 0x0000000400047305 */ /* 0x000e24000021f100 */
[----:B0-----:R-:W-:Y:S01]  /*b4d0*/  PRMT R0, R4, 0x7610, R0 ;  /* 0x0000761004007816 */ /* 0x001fe20000000000 */
[----:B------:R-:W-:Y:S06]  /*b4e0*/  BRA `(.L_x_252) ;  /* 0x00000000009c7947 */ /* 0x000fec0003800000 */
.L_x_264:
        /* <DEDUP_REMOVED lines=14> */
.L_x_278:
[----:B------:R-:W-:Y:S05]  /*b5d0*/  BSYNC.RECONVERGENT B0 ;  /* 0x0000000000007941 */ /* 0x000fea0003800200 */
.L_x_277:
[----:B------:R-:W0:Y:S02]  /*b5e0*/  F2I.FTZ.TRUNC.NTZ R4, R4 ;  /* 0x0000000400047305 */ /* 0x000e24000021f100 */
[----:B0-----:R-:W-:Y:S01]  /*b5f0*/  PRMT R0, R4, 0x7610, R0 ;  /* 0x0000761004007816 */ /* 0x001fe20000000000 */
[----:B------:R-:W-:Y:S06]  /*b600*/  BRA `(.L_x_252) ;  /* 0x0000000000547947 */ /* 0x000fec0003800000 */
.L_x_251:
[----:B------:R-:W-:Y:S01]  /*b610*/  MOV R2, 0x0 ;  /* 0x0000000000027802 */ /* 0x000fe20000000f00 */
[----:B------:R-:W0:Y:S01]  /*b620*/  LDCU.64 UR4, c[0x4][0x138] ;  /* 0x01002700ff0477ac */ /* 0x000e220008000a00 */
[----:B------:R-:W-:Y:S02]  /*b630*/  HFMA2 R8, -RZ, RZ, 0, 4.64916229248046875e-06 ;  /* 0x0000004eff087431 */ /* 0x000fe400000001ff */
        /* <DEDUP_REMOVED lines=12> */
[----:B--2--5:R-:W-:Y:S05]  /*b700*/  CALL.ABS.NOINC R2 ;  /* 0x0000000002007343 */ /* 0x024fea0003c00000 */
.L_x_279:
[----:B------:R-:W-:Y:S01]  /*b710*/  PRMT R0, RZ, 0x7610, R0 ;  /* 0x00007610ff007816 */ /* 0x000fe20000000000 */
[----:B------:R-:W-:Y:S06]  /*b720*/  BRA `(.L_x_252) ;  /* 0x00000000000c7947 */ /* 0x000fec0003800000 */
.L_x_276:
[----:B------:R0:W5:Y:S01]  /*b730*/  LDG.E.U16 R0, desc[UR36][R2.64] ;  /* 0x0000002402007981 */ /* 0x000162000c1e1500 */
[----:B------:R-:W-:Y:S05]  /*b740*/  BRA `(.L_x_252) ;  /* 0x0000000000047947 */ /* 0x000fea0003800000 */
.L_x_275:
[----:B------:R0:W5:Y:S02]  /*b750*/  LDG.E.U16 R0, desc[UR36][R2.64] ;  /* 0x0000002402007981 */ /* 0x000164000c1e1500 */
.L_x_252:
[----:B------:R-:W0:Y:S01]  /*b760*/  LDCU.64 UR6, c[0x0][0x5e8] ;  /* 0x0000bd00ff0677ac */ /* 0x000e220008000a00 */
[----:B-1-3-5:R-:W-:Y:S02]  /*b770*/  LOP3.LUT R0, R0, 0xffff, RZ, 0xc0, !PT ;  /* 0x0000ffff00007812 */ /* 0x02afe400078ec0ff */
[----:B------:R-:W-:Y:S01]  /*b780*/  PRMT R5, R19, 0x9910, RZ ;  /* 0x0000991013057816 */ /* 0x000fe200000000ff */
[----:B------:R-:W-:Y:S01]  /*b790*/  UPRMT UR4, UR43, 0x9910, URZ ;  /* 0x000099102b047896 */ /* 0x000fe200080000ff */
[----:B------:R-:W-:Y:S02]  /*b7a0*/  ISETP.GT.U32.AND P0, PT, R0, 0xe, PT ;  /* 0x0000000e0000780c */ /* 0x000fe40003f04070 */
[----:B------:R-:W-:Y:S01]  /*b7b0*/  SHF.R.S32.HI R9, RZ, 0xf, R5 ;  /* 0x0000000fff097819 */ /* 0x000fe20000011405 */
[----:B------:R-:W-:Y:S01]  /*b7c0*/  UISETP.GT.AND UP0, UPT, UR4, 0x9, UPT ;  /* 0x000000090400788c */ /* 0x000fe2000bf04270 */
[----:B0-2-4-:R-:W-:-:S09]  /*b7d0*/  IADD3 R2, P1, PT, R16, UR6, RZ ;  /* 0x0000000610027c10 */ /* 0x015fd2000ff3e0ff */
        /* <DEDUP_REMOVED lines=13> */
.L_x_283:
[----:B------:R0:W-:Y:S01]  /*b8b0*/  STG.E.U8 desc[UR36][R2.64], R9 ;  /* 0x0000000902007986 */ /* 0x0001e2000c101124 */
[----:B------:R-:W-:Y:S05]  /*b8c0*/  BRA `(.L_x_285) ;  /* 0x0000000c004c7947 */ /* 0x000fea0003800000 */
.L_x_282:
        /* <DEDUP_REMOVED lines=10> */
.L_x_287:
[----:B------:R-:W-:-:S05]  /*b970*/  PRMT R5, R9, 0x9910, RZ ;  /* 0x0000991009057816 */ /* 0x000fca00000000ff */
[----:B------:R0:W-:Y:S01]  /*b980*/  STG.E desc[UR36][R2.64], R5 ;  /* 0x0000000502007986 */ /* 0x0001e2000c101924 */
[----:B------:R-:W-:Y:S05]  /*b990*/  BRA `(.L_x_285) ;  /* 0x0000000c00187947 */ /* 0x000fea0003800000 */
.L_x_286:
[----:B------:R0:W-:Y:S01]  /*b9a0*/  STG.E.U16 desc[UR36][R2.64], R9 ;  /* 0x0000000902007986 */ /* 0x0001e2000c101524 */
[----:B------:R-:W-:Y:S05]  /*b9b0*/  BRA `(.L_x_285) ;  /* 0x0000000c00107947 */ /* 0x000fea0003800000 */
.L_x_281:
        /* <DEDUP_REMOVED lines=9> */
.L_x_289:
[----:B------:R-:W0:Y:S02]  /*ba50*/  I2F.S16 R0, R9 ;  /* 0x0000000900007306 */ /* 0x000e240000101400 */
[----:B0-----:R-:W-:-:S05]  /*ba60*/  F2FP.F16.F32.PACK_AB R0, RZ, R0 ;  /* 0x00000000ff00723e */ /* 0x001fca00000000ff */
[----:B------:R0:W-:Y:S01]  /*ba70*/  STG.E.U16 desc[UR36][R2.64], R0 ;  /* 0x0000000002007986 */ /* 0x0001e2000c101524 */
[----:B------:R-:W-:Y:S05]  /*ba80*/  BRA `(.L_x_285) ;  /* 0x0000000800dc7947 */ /* 0x000fea0003800000 */
.L_x_288:
[----:B------:R-:W-:-:S09]  /*ba90*/  UISETP.NE.AND UP0, UPT, UR4, 0x7, UPT ;  /* 0x000000070400788c */ /* 0x000fd2000bf05270 */
[----:B------:R-:W-:Y:S05]  /*baa0*/  BRA.U !UP0, `(.L_x_290) ;  /* 0x0000000108347547 */ /* 0x000fea000b800000 */
[----:B------:R-:W-:-:S09]  /*bab0*/  UISETP.NE.AND UP0, UPT, UR4, 0x8, UPT ;  /* 0x000000080400788c */ /* 0x000fd2000bf05270 */
[----:B------:R-:W-:Y:S05]  /*bac0*/  BRA.U !UP0, `(.L_x_291) ;  /* 0x0000000108187547 */ /* 0x000fea000b800000 */
[----:B------:R-:W-:-:S09]  /*bad0*/  UISETP.NE.AND UP0, UPT, UR4, 0x9, UPT ;  /* 0x000000090400788c */ /* 0x000fd2000bf05270 */
[----:B------:R-:W-:Y:S05]  /*bae0*/  BRA.U UP0, `(.L_x_284) ;  /* 0x0000000500e07547 */ /* 0x000fea000b800000 */
[----:B------:R-:W0:Y:S01]  /*baf0*/  I2F.S16 R4, R9 ;  /* 0x0000000900047306 */ /* 0x000e220000101400 */
[----:B------:R-:W-:-:S05]  /*bb00*/  MOV R5, RZ ;  /* 0x000000ff00057202 */ /* 0x000fca0000000f00 */
[----:B0-----:R0:W-:Y:S01]  /*bb10*/  STG.E.64 desc[UR36][R2.64], R4 ;  /* 0x0000000402007986 */ /* 0x0011e2000c101b24 */
[----:B------:R-:W-:Y:S05]  /*bb20*/  BRA `(.L_x_285) ;  /* 0x0000000800b47947 */ /* 0x000fea0003800000 */
.L_x_291:
[----:B------:R-:W0:Y:S02]  /*bb30*/  I2F.S16 R9, R9 ;  /* 0x0000000900097306 */ /* 0x000e240000101400 */
[----:B0-----:R-:W-:-:S04]  /*bb40*/  F2FP.F16.F32.PACK_AB R5, RZ, R9 ;  /* 0x00000009ff05723e */ /* 0x001fc800000000ff */
[----:B------:R-:W-:-:S05]  /*bb50*/  PRMT R5, R5, 0x5410, RZ ;  /* 0x0000541005057816 */ /* 0x000fca00000000ff */
[----:B------:R0:W-:Y:S01]  /*bb60*/  STG.E desc[UR36][R2.64], R5 ;  /* 0x0000000502007986 */ /* 0x0001e2000c101924 */
[----:B------:R-:W-:Y:S05]  /*bb70*/  BRA `(.L_x_285) ;  /* 0x0000000800a07947 */ /* 0x000fea0003800000 */
.L_x_290:
[----:B------:R-:W0:Y:S02]  /*bb80*/  I2F.F64.S16 R4, R9 ;  /* 0x0000000900047312 */ /* 0x000e240000101c00 */
[----:B0-----:R0:W-:Y:S01]  /*bb90*/  STG.E.64 desc[UR36][R2.64], R4 ;  /* 0x0000000402007986 */ /* 0x0011e2000c101b24 */
[----:B------:R-:W-:Y:S05]  /*bba0*/  BRA `(.L_x_285) ;  /* 0x0000000800947947 */ /* 0x000fea0003800000 */
.L_x_280:
        /* <DEDUP_REMOVED lines=12> */
.L_x_295:
        /* <DEDUP_REMOVED lines=18> */
.L_x_298:
[----:B------:R-:W-:-:S04]  /*bd90*/  SHF.R.U32.HI R5, RZ, 0x18, R5 ;  /* 0x00000018ff057819 */ /* 0x000fc80000011605 */
[----:B------:R-:W-:-:S07]  /*bda0*/  LOP3.LUT R0, R0, 0x80, R5, 0xf8, !PT ;  /* 0x0000008000007812 */ /* 0x000fce00078ef805 */
.L_x_297:
[----:B------:R-:W-:Y:S05]  /*bdb0*/  BSYNC.RECONVERGENT B0 ;  /* 0x0000000000007941 */ /* 0x000fea0003800200 */
.L_x_296:
[----:B------:R0:W-:Y:S01]  /*bdc0*/  STG.E.U8 desc[UR36][R2.64], R0 ;  /* 0x0000000002007986 */ /* 0x0001e2000c101124 */
[----:B------:R-:W-:Y:S05]  /*bdd0*/  BRA `(.L_x_285) ;  /* 0x0000000800087947 */ /* 0x000fea0003800000 */
.L_x_294:
        /* <DEDUP_REMOVED lines=17> */
[----:B------:R-:W-:-:S07]  /*bef0*/  MOV R0, R4 ;  /* 0x0000000400007202 */ /* 0x000fce0000000f00 */
.L_x_301:
[----:B------:R-:W-:-:S04]  /*bf00*/  SHF.R.U32.HI R5, RZ, 0x18, R5 ;  /* 0x00000018ff057819 */ /* 0x000fc80000011605 */
[----:B------:R-:W-:-:S07]  /*bf10*/  LOP3.LUT R0, R0, 0x80, R5, 0xf8, !PT ;  /* 0x0000008000007812 */ /* 0x000fce00078ef805 */
.L_x_300:
[----:B------:R-:W-:Y:S05]  /*bf20*/  BSYNC.RECONVERGENT B0 ;  /* 0x0000000000007941 */ /* 0x000fea0003800200 */
.L_x_299:
[----:B------:R0:W-:Y:S01]  /*bf30*/  STG.E.U8 desc[UR36][R2.64], R0 ;  /* 0x0000000002007986 */ /* 0x0001e2000c101124 */
[----:B------:R-:W-:Y:S05]  /*bf40*/  BRA `(.L_x_285) ;  /* 0x0000000400ac7947 */ /* 0x000fea0003800000 */
.L_x_293:
        /* <DEDUP_REMOVED lines=12> */
[----:B------:R-:W-:Y:S01]  /*c010*/  IMAD.MOV.U32 R5, RZ, RZ, 0xff ;  /* 0x000000ffff057424 */ /* 0x000fe200078e00ff */
[----:B------:R-:W-:-:S04]  /*c020*/  @P1 LOP3.LUT R0, R0, 0x1, RZ, 0xc0, !PT ;  /* 0x0000000100001812 */ /* 0x000fc800078ec0ff */
[----:B------:R-:W-:Y:S01]  /*c030*/  @P1 ISETP.EQ.U32.AND P2, PT, R0, 0x1, P0 ;  /* 0x000000010000180c */ /* 0x000fe20000742070 */
[----:B------:R-:W-:Y:S01]  /*c040*/  @P1 VIADD R0, R4, 0x1 ;  /* 0x0000000104001836 */ /* 0x000fe20000000000 */
[----:B------:R-:W-:Y:S02]  /*c050*/  PLOP3.LUT P0, PT, PT, PT, PT, 0x80, 0x8 ;  /* 0x000000000008781c */ /* 0x000fe40003f0f070 */
[----:B------:R-:W-:-:S13]  /*c060*/  @P1 PLOP3.LUT P0, PT, P2, PT, PT, 0x80, 0x8 ;  /* 0x000000000008181c */ /* 0x000fda000170f070 */
[----:B------:R-:W-:-:S05]  /*c070*/  @!P0 IMAD.MOV R0, RZ, RZ, R4 ;  /* 0x000000ffff008224 */ /* 0x000fca00078e0204 */
[----:B------:R-:W-:-:S05]  /*c080*/  @P1 MOV R5, R0 ;  /* 0x0000000000051202 */ /* 0x000fca0000000f00 */
[----:B------:R0:W-:Y:S01]  /*c090*/  STG.E.U8 desc[UR36][R2.64], R5 ;  /* 0x0000000502007986 */ /* 0x0001e2000c101124 */
[----:B------:R-:W-:Y:S05]  /*c0a0*/  BRA `(.L_x_285) ;  /* 0x0000000400547947 */ /* 0x000fea0003800000 */
.L_x_303:
[----:B------:R-:W-:-:S04]  /*c0b0*/  PRMT R4, R9, 0x9910, RZ ;  /* 0x0000991009047816 */ /* 0x000fc800000000ff */
[----:B------:R-:W-:-:S05]  /*c0c0*/  SHF.R.S32.HI R5, RZ, 0x1f, R4 ;  /* 0x0000001fff057819 */ /* 0x000fca0000011404 */
[----:B------:R0:W-:Y:S01]  /*c0d0*/  STG.E.64 desc[UR36][R2.64], R4 ;  /* 0x0000000402007986 */ /* 0x0001e2000c101b24 */
[----:B------:R-:W-:Y:S05]  /*c0e0*/  BRA `(.L_x_285) ;  /* 0x0000000400447947 */ /* 0x000fea0003800000 */
.L_x_302:
[----:B------:R-:W-:-:S05]  /*c0f0*/  PRMT R5, R9, 0x9910, RZ ;  /* 0x0000991009057816 */ /* 0x000fca00000000ff */
[----:B------:R0:W-:Y:S01]  /*c100*/  STG.E desc[UR36][R2.64], R5 ;  /* 0x0000000502007986 */ /* 0x0001e2000c101924 */
[----:B------:R-:W-:Y:S05]  /*c110*/  BRA `(.L_x_285) ;  /* 0x0000000400387947 */ /* 0x000fea0003800000 */
.L_x_292:
        /* <DEDUP_REMOVED lines=11> */
.L_x_305:
[----:B------:R-:W-:Y:S01]  /*c1d0*/  CS2R R6, SRZ ;  /* 0x0000000000067805 */ /* 0x000fe2000001ff00 */
[----:B------:R-:W0:Y:S04]  /*c1e0*/  I2F.F64.S16 R4, R9 ;  /* 0x0000000900047312 */ /* 0x000e280000101c00 */
[----:B0-----:R0:W-:Y:S01]  /*c1f0*/  STG.E.128 desc[UR36][R2.64], R4 ;  /* 0x0000000402007986 */ /* 0x0011e2000c101d24 */
[----:B------:R-:W-:Y:S05]  /*c200*/  BRA `(.L_x_285) ;  /* 0x0000000000fc7947 */ /* 0x000fea0003800000 */
.L_x_304:
[----:B------:R-:W-:-:S09]  /*c210*/  UISETP.NE.AND UP0, UPT, UR4, 0xf, UPT ;  /* 0x0000000f0400788c */ /* 0x000fd2000bf05270 */
[----:B------:R-:W-:Y:S05]  /*c220*/  BRA.U !UP0, `(.L_x_306) ;  /* 0x0000000108e87547 */ /* 0x000fea000b800000 */
[----:B------:R-:W-:-:S09]  /*c230*/  UISETP.NE.AND UP0, UPT, UR4, 0x17, UPT ;  /* 0x000000170400788c */ /* 0x000fd2000bf05270 */
[----:B------:R-:W-:Y:S05]  /*c240*/  BRA.U !UP0, `(.L_x_307) ;  /* 0x0000000108907547 */ /* 0x000fea000b800000 */
[----:B------:R-:W-:-:S09]  /*c250*/  UISETP.NE.AND UP0, UPT, UR4, 0x18, UPT ;  /* 0x000000180400788c */ /* 0x000fd2000bf05270 */
[----:B------:R-:W-:Y:S05]  /*c260*/  BRA.U !UP0, `(.L_x_308) ;  /* 0x0000000108447547 */ /* 0x000fea000b800000 */
.L_x_284:
[----:B------:R-:W-:Y:S01]  /*c270*/  MOV R0, 0x0 ;  /* 0x0000000000007802 */ /* 0x000fe20000000f00 */
[----:B------:R-:W0:Y:S01]  /*c280*/  LDCU.64 UR4, c[0x4][0x138] ;  /* 0x01002700ff0477ac */ /* 0x000e220008000a00 */
[----:B------:R-:W-:Y:S02]  /*c290*/  HFMA2 R12, -RZ, RZ, 0, 5.9604644775390625e-08 ;  /* 0x00000001ff0c7431 */ /* 0x000fe400000001ff */
[----:B------:R-:W-:Y:S01]  /*c2a0*/  IMAD.MOV.U32 R8, RZ, RZ, 0x65 ;  /* 0x00000065ff087424 */ /* 0x000fe200078e00ff */
[----:B------:R1:W2:Y:S01]  /*c2b0*/  LDC.64 R2, c[0x4][R0] ;  /* 0x0100000000027b82 */ /* 0x0002a20000000a00 */
[----:B------:R-:W3:Y:S01]  /*c2c0*/  LDCU.64 UR6, c[0x4][0x140] ;  /* 0x01002800ff0677ac */ /* 0x000ee20008000a00 */
[----:B------:R-:W-:Y:S01]  /*c2d0*/  IMAD.MOV.U32 R13, RZ, RZ, RZ ;  /* 0x000000ffff0d7224 */ /* 0x000fe200078e00ff */
[----:B------:R-:W4:Y:S01]  /*c2e0*/  LDCU.64 UR8, c[0x4][0x50] ;  /* 0x01000a00ff0877ac */ /* 0x000f220008000a00 */
[----:B0-----:R-:W-:Y:S02]  /*c2f0*/  IMAD.U32 R4, RZ, RZ, UR4 ;  /* 0x00000004ff047e24 */ /* 0x001fe4000f8e00ff */
[----:B------:R-:W-:-:S02]  /*c300*/  IMAD.U32 R5, RZ, RZ, UR5 ;  /* 0x00000005ff057e24 */ /* 0x000fc4000f8e00ff */
[----:B---3--:R-:W-:Y:S01]  /*c310*/  IMAD.U32 R6, RZ, RZ, UR6 ;  /* 0x00000006ff067e24 */ /* 0x008fe2000f8e00ff */
[----:B------:R-:W-:Y:S01]  /*c320*/  MOV R7, UR7 ;  /* 0x0000000700077c02 */ /* 0x000fe20008000f00 */
[----:B----4-:R-:W-:Y:S02]  /*c330*/  IMAD.U32 R10, RZ, RZ, UR8 ;  /* 0x00000008ff0a7e24 */ /* 0x010fe4000f8e00ff */
[----:B-1----:R-:W-:-:S07]  /*c340*/  IMAD.U32 R11, RZ, RZ, UR9 ;  /* 0x00000009ff0b7e24 */ /* 0x002fce000f8e00ff */
[----:B------:R-:W-:-:S07]  /*c350*/  LEPC R20, `(.L_x_309) ;  /* 0x000000001014794e */ /* 0x000fce0000000000 */
[----:B--2---:R-:W-:Y:S05]  /*c360*/  CALL.ABS.NOINC R2 ;  /* 0x0000000002007343 */ /* 0x004fea0003c00000 */
.L_x_309:
[----:B------:R-:W-:Y:S05]  /*c370*/  BRA `(.L_x_285) ;  /* 0x0000000000a07947 */ /* 0x000fea0003800000 */
.L_x_308:
        /* <DEDUP_REMOVED lines=13> */
.L_x_311:
[----:B------:R-:W-:Y:S05]  /*c450*/  BSYNC.RECONVERGENT B0 ;  /* 0x0000000000007941 */ /* 0x000fea0003800200 */
.L_x_310:
[----:B------:R-:W-:-:S05]  /*c460*/  LOP3.LUT R5, R0, 0x80, R5, 0xf8, !PT ;  /* 0x0000008000057812 */ /* 0x000fca00078ef805 */
[----:B------:R3:W-:Y:S01]  /*c470*/  STG.E.U8 desc[UR36][R2.64], R5 ;  /* 0x0000000502007986 */ /* 0x0007e2000c101124 */
[----:B------:R-:W-:Y:S05]  /*c480*/  BRA `(.L_x_285) ;  /* 0x00000000005c7947 */ /* 0x000fea0003800000 */
.L_x_307:
        /* <DEDUP_REMOVED lines=12> */
.L_x_313:
[----:B------:R-:W-:Y:S01]  /*c550*/  IMAD.MOV.U32 R0, RZ, RZ, 0x7f ;  /* 0x0000007fff007424 */ /* 0x000fe200078e00ff */
[----:B------:R-:W-:-:S04]  /*c560*/  ISETP.GT.U32.AND P0, PT, R4, 0x7f800000, PT ;  /* 0x7f8000000400780c */ /* 0x000fc80003f04070 */
[----:B------:R-:W-:-:S09]  /*c570*/  SEL R0, R0, 0x7c, P0 ;  /* 0x0000007c00007807 */ /* 0x000fd20000000000 */
.L_x_314:
[----:B------:R-:W-:Y:S05]  /*c580*/  BSYNC.RECONVERGENT B0 ;  /* 0x0000000000007941 */ /* 0x000fea0003800200 */
.L_x_312:
[----:B------:R-:W-:-:S04]  /*c590*/  SHF.R.U32.HI R5, RZ, 0x18, R5 ;  /* 0x00000018ff057819 */ /* 0x000fc80000011605 */
[----:B------:R-:W-:-:S05]  /*c5a0*/  LOP3.LUT R5, R0, 0x80, R5, 0xf8, !PT ;  /* 0x0000008000057812 */ /* 0x000fca00078ef805 */
[----:B------:R2:W-:Y:S01]  /*c5b0*/  STG.E.U8 desc[UR36][R2.64], R5 ;  /* 0x0000000502007986 */ /* 0x0005e2000c101124 */
[----:B------:R-:W-:Y:S05]  /*c5c0*/  BRA `(.L_x_285) ;  /* 0x00000000000c7947 */ /* 0x000fea0003800000 */
.L_x_306:
[----:B------:R-:W0:Y:S02]  /*c5d0*/  I2F.S16 R0, R9 ;  /* 0x0000000900007306 */ /* 0x000e240000101400 */
[----:B0-----:R-:W-:-:S05]  /*c5e0*/  F2FP.BF16.F32.PACK_AB R0, RZ, R0 ;  /* 0x00000000ff00723e */ /* 0x001fca00000010ff */
[----:B------:R4:W-:Y:S02]  /*c5f0*/  STG.E.U16 desc[UR36][R2.64], R0 ;  /* 0x0000000002007986 */ /* 0x0009e4000c101524 */
.L_x_285:
[----:B------:R-:W-:-:S07]  /*c600*/  IADD3 R17, PT, PT, R17, 0x80, RZ ;  /* 0x0000008011117810 */ /* 0x000fce0007ffe0ff */
.L_x_212:
[----:B------:R-:W-:Y:S05]  /*c610*/  BSYNC.RECONVERGENT B6 ;  /* 0x0000000000067941 */ /* 0x000fea0003800200 */
.L_x_211:
[----:B------:R-:W5:Y:S02]  /*c620*/  LDCU UR4, c[0x0][0x380] ;  /* 0x00007000ff0477ac */ /* 0x000f640008000800 */
[----:B-----5:R-:W-:-:S13]  /*c630*/  ISETP.GE.AND P0, PT, R17, UR4, PT ;  /* 0x0000000411007c0c */ /* 0x020fda000bf06270 */
[----:B------:R-:W-:Y:S05]  /*c640*/  @P0 EXIT ;  /* 0x000000000000094d */ /* 0x000fea0003800000 */
[----:B------:R-:W5:Y:S01]  /*c650*/  LDCU UR4, c[0x0][0x388] ;  /* 0x00007100ff0477ac */ /* 0x000f620008000800 */
[----:B------:R-:W-:Y:S02]  /*c660*/  IMAD.MOV.U32 R18, RZ, RZ, RZ ;  /* 0x000000ffff127224 */ /* 0x000fe400078e00ff */
[----:B0--34-:R-:W-:Y:S02]  /*c670*/  IMAD.MOV.U32 R0, RZ, RZ, RZ ;  /* 0x000000ffff007224 */ /* 0x019fe400078e00ff */
[----:B------:R-:W-:Y:S01]  /*c680*/  IMAD.MOV.U32 R16, RZ, RZ, RZ ;  /* 0x000000ffff107224 */ /* 0x000fe200078e00ff */
[----:B-----5:R-:W-:-:S09]  /*c690*/  UISETP.NE.AND UP0, UPT, UR4, URZ, UPT ;  /* 0x000000ff0400728c */ /* 0x020fd2000bf05270 */
[----:B------:R-:W-:Y:S05]  /*c6a0*/  BRA.U !UP0, `(.L_x_315) ;  /* 0x0000001508707547 */ /* 0x000fea000b800000 */
[----:B------:R-:W1:Y:S01]  /*c6b0*/  LDCU.64 UR4, c[0x0][0x390] ;  /* 0x00007200ff0477ac */ /* 0x000e620008000a00 */
[----:B------:R-:W-:Y:S01]  /*c6c0*/  MOV R16, RZ ;  /* 0x000000ff00107202 */ /* 0x000fe20000000f00 */
[----:B------:R-:W0:Y:S01]  /*c6d0*/  LDCU UR6, c[0x0][0x38c] ;  /* 0x00007180ff0677ac */ /* 0x000e220008000800 */
[----:B------:R-:W3:Y:S01]  /*c6e0*/  LDCU.64 UR8, c[0x0][0x4b8] ;  /* 0x00009700ff0877ac */ /* 0x000ee20008000a00 */
[----:B------:R-:W-:Y:S02]  /*c6f0*/  UISETP.NE.AND UP0, UPT, UR41, URZ, UPT ;  /* 0x000000ff2900728c */ /* 0x000fe4000bf05270 */
[----:B-12---:R-:W-:Y:S01]  /*c700*/  IMAD.HI.U32 R2, R17, UR4, R16 ;  /* 0x0000000411027c27 */ /* 0x006fe2000f8e0010 */
[----:B------:R-:W1:Y:S04]  /*c710*/  LDCU UR4, c[0x0][0x4c0] ;  /* 0x00009800ff0477ac */ /* 0x000e680008000800 */
[----:B------:R-:W-:-:S05]  /*c720*/  SHF.R.U32.HI R3, RZ, UR5, R2 ;  /* 0x00000005ff037c19 */ /* 0x000fca0008011602 */
[----:B------:R-:W-:-:S04]  /*c730*/  IMAD.MOV R0, RZ, RZ, -R3 ;  /* 0x000000ffff007224 */ /* 0x000fc800078e0a03 */
        /* <DEDUP_REMOVED lines=20> */
[----:B------:R-:W-:Y:S01]  /*c880*/  HFMA2 R4, -RZ, RZ, 0, 0 ;  /* 0x00000000ff047431 */ /* 0x000fe200000001ff */
        /* <DEDUP_REMOVED lines=309> */
[----:B------:R-:W2:Y:S03]  /*dbe0*/  LDCU.64 UR8, c[0x0][0x5d8] ;  /* 0x0000bb00ff0877ac */ /* 0x000ea60008000a00 */
        /* <DEDUP_REMOVED lines=8> */
.L_x_315:
[----:B------:R-:W0:Y:S01]  /*dc70*/  LDCU.64 UR6, c[0x0][0x5e8] ;  /* 0x0000bd00ff0677ac */ /* 0x000e220008000a00 */
[----:B------:R-:W1:Y:S01]  /*dc80*/  LDCU.64 UR8, c[0x0][0x5f0] ;  /* 0x0000be00ff0877ac */ /* 0x000e620008000a00 */
[----:B------:R-:W-:-:S04]  /*dc90*/  UPRMT UR4, UR39, 0x9910, URZ ;  /* 0x0000991027047896 */ /* 0x000fc800080000ff */
[----:B------:R-:W-:Y:S01]  /*dca0*/  UISETP.GT.AND UP0, UPT, UR4, 0x9, UPT ;  /* 0x000000090400788c */ /* 0x000fe2000bf04270 */
[----:B0-----:R-:W-:Y:S02]  /*dcb0*/  IADD3 R16, P0, PT, R16, UR6, RZ ;  /* 0x0000000610107c10 */ /* 0x001fe4000ff1e0ff */
[----:B-12---:R-:W-:-:S03]  /*dcc0*/  IADD3 R2, P1, PT, R0, UR8, RZ ;  /* 0x0000000800027c10 */ /* 0x006fc6000ff3e0ff */
[----:B------:R-:W-:Y:S02]  /*dcd0*/  IMAD.X R17, RZ, RZ, UR7, P0 ;  /* 0x00000007ff117e24 */ /* 0x000fe400080e06ff */
[----:B------:R-:W-:Y:S01]  /*dce0*/  IMAD.X R3, RZ, RZ, UR9, P1 ;  /* 0x00000009ff037e24 */ /* 0x000fe200088e06ff */
[----:B------:R-:W-:Y:S07]  /*dcf0*/  BRA.U UP0, `(.L_x_316) ;  /* 0x0000000100dc7547 */ /* 0x000fee000b800000 */
        /* <DEDUP_REMOVED lines=10> */
.L_x_319:
[----:B------:R0:W5:Y:S01]  /*dda0*/  LDG.E.U8 R19, desc[UR36][R2.64] ;  /* 0x0000002402137981 */ /* 0x000162000c1e1100 */
[----:B------:R-:W-:Y:S05]  /*ddb0*/  BRA `(.L_x_321) ;  /* 0x0000000c004c7947 */ /* 0x000fea0003800000 */
.L_x_318:
        /* <DEDUP_REMOVED lines=8> */
.L_x_323:
[----:B------:R0:W5:Y:S01]  /*de40*/  LDG.E.U16 R19, desc[UR36][R2.64] ;  /* 0x0000002402137981 */ /* 0x000162000c1e1500 */
[----:B------:R-:W-:Y:S05]  /*de50*/  BRA `(.L_x_321) ;  /* 0x0000000c00247947 */ /* 0x000fea0003800000 */
.L_x_322:
[----:B------:R0:W5:Y:S01]  /*de60*/  LDG.E.U16 R19, desc[UR36][R2.64] ;  /* 0x0000002402137981 */ /* 0x000162000c1e1500 */
[----:B------:R-:W-:Y:S05]  /*de70*/  BRA `(.L_x_321) ;  /* 0x0000000c001c7947 */ /* 0x000fea0003800000 */
.L_x_317:
        /* <DEDUP_REMOVED lines=9> */
.L_x_325:
[----:B------:R-:W2:Y:S02]  /*df10*/  LDG.E.U16 R0, desc[UR36][R2.64] ;  /* 0x0000002402007981 */ /* 0x000ea4000c1e1500 */
[----:B--2---:R-:W-:-:S06]  /*df20*/  HADD2.F32 R0, -RZ, R0.H0_H0 ;  /* 0x20000000ff007230 */ /* 0x004fcc0000004100 */
[----:B------:R-:W0:Y:S02]  /*df30*/  F2I.FTZ.TRUNC.NTZ R0, R0 ;  /* 0x0000000000007305 */ /* 0x000e24000021f100 */
[----:B0-----:R-:W-:Y:S01]  /*df40*/  PRMT R19, R0, 0x7610, R19 ;  /* 0x0000761000137816 */ /* 0x001fe20000000013 */
[----:B------:R-:W-:Y:S06]  /*df50*/  BRA `(.L_x_321) ;  /* 0x0000000800e47947 */ /* 0x000fec0003800000 */
.L_x_324:
        /* <DEDUP_REMOVED lines=9> */
.L_x_327:
[----:B------:R-:W2:Y:S02]  /*dff0*/  LDG.E.U16 R2, desc[UR36][R2.64] ;  /* 0x0000002402027981 */ /* 0x000ea4000c1e1500 */
[----:B--2---:R-:W-:-:S06]  /*e000*/  HADD2.F32 R0, -RZ, R2.H0_H0 ;  /* 0x20000002ff007230 */ /* 0x004fcc0000004100 */
[----:B------:R-:W0:Y:S02]  /*e010*/  F2I.FTZ.TRUNC.NTZ R0, R0 ;  /* 0x0000000000007305 */ /* 0x000e24000021f100 */
[----:B0-----:R-:W-:Y:S01]  /*e020*/  PRMT R19, R0, 0x7610, R19 ;  /* 0x0000761000137816 */ /* 0x001fe20000000013 */
[----:B------:R-:W-:Y:S06]  /*e030*/  BRA `(.L_x_321) ;  /* 0x0000000800ac7947 */ /* 0x000fec0003800000 */
.L_x_326:
[----:B------:R-:W2:Y:S02]  /*e040*/  LDG.E.64 R2, desc[UR36][R2.64] ;  /* 0x0000002402027981 */ /* 0x000ea4000c1e1b00 */
[----:B--2---:R0:W1:Y:S02]  /*e050*/  F2I.F64.TRUNC R19, R2 ;  /* 0x0000000200137311 */ /* 0x004064000030d100 */
[----:B01----:R-:W-:Y:S05]  /*e060*/  BRA `(.L_x_321) ;  /* 0x0000000800a07947 */ /* 0x003fea0003800000 */
.L_x_316:
        /* <DEDUP_REMOVED lines=12> */
.L_x_330:
[----:B------:R-:W2:Y:S02]  /*e130*/  LDG.E.64 R2, desc[UR36][R2.64] ;  /* 0x0000002402027981 */ /* 0x000ea4000c1e1b00 */
[----:B--2---:R0:W1:Y:S02]  /*e140*/  F2I.F64.TRUNC R19, R2 ;  /* 0x0000000200137311 */ /* 0x004064000030d100 */
[----:B01----:R-:W-:Y:S05]  /*e150*/  BRA `(.L_x_321) ;  /* 0x0000000800647947 */ /* 0x003fea0003800000 */
.L_x_329:
        /* <DEDUP_REMOVED lines=14> */
[----:B------:R-:W-:-:S05]  /*e240*/  VIADD R5, R5, 0xfffffffc ;  /* 0xfffffffc05057836 */ /* 0x000fca0000000000 */
[C---:B------:R-:W-:Y:S02]  /*e250*/  SHF.L.U32 R6, R4.reuse, R5, RZ ;  /* 0x0000000504067219 */ /* 0x040fe400000006ff */
[----:B------:R-:W-:Y:S01]  /*e260*/  SHF.L.U32 R7, R5, 0x17, RZ ;  /* 0x0000001705077819 */ /* 0x000fe200000006ff */
        /* <DEDUP_REMOVED lines=10> */
.L_x_332:
[----:B------:R-:W2:Y:S02]  /*e310*/  LDG.E.U8 R2, desc[UR36][R2.64] ;  /* 0x0000002402027981 */ /* 0x000ea4000c1e1100 */
[C---:B--2---:R-:W-:Y:S01]  /*e320*/  IMAD.SHL.U32 R0, R2.reuse, 0x2000000, RZ ;  /* 0x0200000002007824 */ /* 0x044fe200078e00ff */
[----:B------:R-:W-:-:S04]  /*e330*/  SHF.L.U32 R5, R2, 0x8, RZ ;  /* 0x0000000802057819 */ /* 0x000fc800000006ff */
        /* <DEDUP_REMOVED lines=11> */
.L_x_331:
[----:B------:R-:W2:Y:S02]  /*e3f0*/  LDG.E.U16 R0, desc[UR36][R2.64] ;  /* 0x0000002402007981 */ /* 0x000ea4000c1e1500 */
[----:B--2---:R-:W-:-:S06]  /*e400*/  IMAD.U32 R0, R0, 0x10000, RZ ;  /* 0x0001000000007824 */ /* 0x004fcc00078e00ff */
[----:B------:R-:W0:Y:S02]  /*e410*/  F2I.FTZ.TRUNC.NTZ R0, R0 ;  /* 0x0000000000007305 */ /* 0x000e24000021f100 */
[----:B0-----:R-:W-:Y:S01]  /*e420*/  PRMT R19, R0, 0x7610, R19 ;  /* 0x0000761000137816 */ /* 0x001fe20000000013 */
[----:B------:R-:W-:Y:S06]  /*e430*/  BRA `(.L_x_321) ;  /* 0x0000000400ac7947 */ /* 0x000fec0003800000 */
.L_x_328:
        /* <DEDUP_REMOVED lines=10> */
.L_x_335:
        /* <DEDUP_REMOVED lines=21> */
.L_x_339:
[----:B------:R-:W-:Y:S05]  /*e630*/  BSYNC.RECONVERGENT B1 ;  /* 0x0000000000017941 */ /* 0x000fea0003800200 */
.L_x_338:
[----:B------:R-:W-:Y:S01]  /*e640*/  IMAD.SHL.U32 R0, R0, 0x100000, RZ ;  /* 0x0010000000007824 */ /* 0x000fe200078e00ff */
[----:B------:R-:W-:-:S04]  /*e650*/  LEA R2, R2, 0x3b800000, 0x17 ;  /* 0x3b80000002027811 */ /* 0x000fc800078eb8ff */
[----:B------:R-:W-:-:S07]  /*e660*/  LOP3.LUT R0, R2, R0, R7, 0xfe, !PT ;  /* 0x0000000002007212 */ /* 0x000fce00078efe07 */
.L_x_337:
[----:B------:R-:W-:Y:S05]  /*e670*/  BSYNC.RECONVERGENT B0 ;  /* 0x0000000000007941 */ /* 0x000fea0003800200 */
.L_x_336:
[----:B------:R-:W0:Y:S02]  /*e680*/  F2I.FTZ.TRUNC.NTZ R0, R0 ;  /* 0x0000000000007305 */ /* 0x000e24000021f100 */
[----:B0-----:R-:W-:Y:S01]  /*e690*/  PRMT R19, R0, 0x7610, R19 ;  /* 0x0000761000137816 */ /* 0x001fe20000000013 */
[----:B------:R-:W-:Y:S06]  /*e6a0*/  BRA `(.L_x_321) ;  /* 0x0000000400107947 */ /* 0x000fec0003800000 */
.L_x_334:
        /* <DEDUP_REMOVED lines=21> */
.L_x_343:
[----:B------:R-:W-:Y:S05]  /*e800*/  BSYNC.RECONVERGENT B1 ;  /* 0x0000000000017941 */ /* 0x000fea0003800200 */
.L_x_342:
[----:B------:R-:W-:Y:S01]  /*e810*/  IMAD.SHL.U32 R0, R0, 0x200000, RZ ;  /* 0x0020000000007824 */ /* 0x000fe200078e00ff */
[----:B------:R-:W-:-:S04]  /*e820*/  LEA R2, R2, 0x37800000, 0x17 ;  /* 0x3780000002027811 */ /* 0x000fc800078eb8ff */
[----:B------:R-:W-:-:S07]  /*e830*/  LOP3.LUT R0, R2, R0, R7, 0xfe, !PT ;  /* 0x0000000002007212 */ /* 0x000fce00078efe07 */
.L_x_341:
[----:B------:R-:W-:Y:S05]  /*e840*/  BSYNC.RECONVERGENT B0 ;  /* 0x0000000000007941 */ /* 0x000fea0003800200 */
.L_x_340:
[----:B------:R-:W0:Y:S02]  /*e850*/  F2I.FTZ.TRUNC.NTZ R0, R0 ;  /* 0x0000000000007305 */ /* 0x000e24000021f100 */
[----:B0-----:R-:W-:Y:S01]  /*e860*/  PRMT R19, R0, 0x7610, R19 ;  /* 0x0000761000137816 */ /* 0x001fe20000000013 */
[----:B------:R-:W-:Y:S06]  /*e870*/  BRA `(.L_x_321) ;  /* 0x00000000009c7947 */ /* 0x000fec0003800000 */
.L_x_333:
        /* <DEDUP_REMOVED lines=8> */
[----:B------:R-:W-:Y:S01]  /*e900*/  HFMA2 R0, -RZ, RZ, 3.814697265625e-06, 0 ;  /* 0x00400000ff007431 */ /* 0x000fe200000001ff */
[----:B--2---:R-:W-:-:S13]  /*e910*/  ISETP.NE.AND P0, PT, R2, RZ, PT ;  /* 0x000000ff0200720c */ /* 0x004fda0003f05270 */
[----:B------:R-:W-:Y:S05]  /*e920*/  @!P0 BRA `(.L_x_347) ;  /* 0x00000000000c8947 */ /* 0x000fea0003800000 */
[----:B------:R-:W-:-:S13]  /*e930*/  ISETP.NE.AND P0, PT, R2, 0xff, PT ;  /* 0x000000ff0200780c */ /* 0x000fda0003f05270 */
[----:B------:R-:W-:Y:S02]  /*e940*/  @!P0 IMAD.MOV.U32 R0, RZ, RZ, 0x7f800001 ;  /* 0x7f800001ff008424 */ /* 0x000fe400078e00ff */
[----:B------:R-:W-:-:S07]  /*e950*/  @P0 IMAD.SHL.U32 R0, R2, 0x800000, RZ ;  /* 0x0080000002000824 */ /* 0x000fce00078e00ff */
.L_x_347:
[----:B------:R-:W-:Y:S05]  /*e960*/  BSYNC.RECONVERGENT B0 ;  /* 0x0000000000007941 */ /* 0x000fea0003800200 */
.L_x_346:
[----:B------:R-:W0:Y:S02]  /*e970*/  F2I.FTZ.TRUNC.NTZ R0, R0 ;  /* 0x0000000000007305 */ /* 0x000e24000021f100 */
[----:B0-----:R-:W-:Y:S01]  /*e980*/  PRMT R19, R0, 0x7610, R19 ;  /* 0x0000761000137816 */ /* 0x001fe20000000013 */
[----:B------:R-:W-:Y:S06]  /*e990*/  BRA `(.L_x_321) ;  /* 0x0000000000547947 */ /* 0x000fec0003800000 */
.L_x_320:
        /* <DEDUP_REMOVED lines=8> */
[----:B0-----:R-:W-:Y:S01]  /*ea20*/  IMAD.U32 R4, RZ, RZ, UR4 ;  /* 0x00000004ff047e24 */ /* 0x001fe2000f8e00ff */
[----:B------:R-:W-:Y:S01]  /*ea30*/  MOV R5, UR5 ;  /* 0x0000000500057c02 */ /* 0x000fe20008000f00 */
[----:B-1----:R-:W-:-:S02]  /*ea40*/  IMAD.U32 R6, RZ, RZ, UR6 ;  /* 0x00000006ff067e24 */ /* 0x002fc4000f8e00ff */
[----:B------:R-:W-:Y:S02]  /*ea50*/  IMAD.U32 R7, RZ, RZ, UR7 ;  /* 0x00000007ff077e24 */ /* 0x000fe4000f8e00ff */
[----:B---3--:R-:W-:Y:S01]  /*ea60*/  IMAD.U32 R10, RZ, RZ, UR8 ;  /* 0x00000008ff0a7e24 */ /* 0x008fe2000f8e00ff */
[----:B------:R-:W-:-:S07]  /*ea70*/  MOV R11, UR9 ;  /* 0x00000009000b7c02 */ /* 0x000fce0008000f00 */
[----:B------:R-:W-:-:S07]  /*ea80*/  LEPC R20, `(.L_x_348) ;  /* 0x000000001014794e */ /* 0x000fce0000000000 */
[----:B--2---:R-:W-:Y:S05]  /*ea90*/  CALL.ABS.NOINC R2 ;  /* 0x0000000002007343 */ /* 0x004fea0003c00000 */
.L_x_348:
[----:B------:R-:W-:Y:S01]  /*eaa0*/  PRMT R19, RZ, 0x7610, R19 ;  /* 0x00007610ff137816 */ /* 0x000fe20000000013 */
[----:B------:R-:W-:Y:S06]  /*eab0*/  BRA `(.L_x_321) ;  /* 0x00000000000c7947 */ /* 0x000fec0003800000 */
.L_x_345:
[----:B------:R0:W5:Y:S01]  /*eac0*/  LDG.E.U16 R19, desc[UR36][R2.64] ;  /* 0x0000002402137981 */ /* 0x000162000c1e1500 */
[----:B------:R-:W-:Y:S05]  /*ead0*/  BRA `(.L_x_321) ;  /* 0x0000000000047947 */ /* 0x000fea0003800000 */
.L_x_344:
[----:B------:R1:W5:Y:S02]  /*eae0*/  LDG.E.U16 R19, desc[UR36][R2.64] ;  /* 0x0000002402137981 */ /* 0x000364000c1e1500 */
.L_x_321:
[----:B------:R-:W0:Y:S01]  /*eaf0*/  LDCU.64 UR6, c[0x0][0x5f8] ;  /* 0x0000bf00ff0677ac */ /* 0x000e220008000a00 */
[----:B------:R-:W-:-:S04]  /*eb00*/  UPRMT UR4, UR42, 0x9910, URZ ;  /* 0x000099102a047896 */ /* 0x000fc800080000ff */
[----:B------:R-:W-:Y:S01]  /*eb10*/  UISETP.GT.AND UP0, UPT, UR4, 0x9, UPT ;  /* 0x000000090400788c */ /* 0x000fe2000bf04270 */
[----:B0123--:R-:W-:-:S04]  /*eb20*/  IADD3 R2, P0, PT, R18, UR6, RZ ;  /* 0x0000000612027c10 */ /* 0x00ffc8000ff1e0ff */
        /* <DEDUP_REMOVED lines=12> */
.L_x_352:
[----:B------:R1:W5:Y:S01]  /*ebf0*/  LDG.E.U8 R0, desc[UR36][R2.64] ;  /* 0x0000002402007981 */ /* 0x000362000c1e1100 */
[----:B------:R-:W-:Y:S05]  /*ec00*/  BRA `(.L_x_354) ;  /* 0x0000000c004c7947 */ /* 0x000fea0003800000 */
.L_x_351:
        /* <DEDUP_REMOVED lines=8> */
.L_x_356:
[----:B------:R0:W5:Y:S01]  /*ec90*/  LDG.E.U16 R0, desc[UR36][R2.64] ;  /* 0x0000002402007981 */ /* 0x000162000c1e1500 */
[----:B------:R-:W-:Y:S05]  /*eca0*/  BRA `(.L_x_354) ;  /* 0x0000000c00247947 */ /* 0x000fea0003800000 */
.L_x_355:
[----:B------:R2:W5:Y:S01]  /*ecb0*/  LDG.E.U16 R0, desc[UR36][R2.64] ;  /* 0x0000002402007981 */ /* 0x000562000c1e1500 */
[----:B------:R-:W-:Y:S05]  /*ecc0*/  BRA `(.L_x_354) ;  /* 0x0000000c001c7947 */ /* 0x000fea0003800000 */
.L_x_350:
        /* <DEDUP_REMOVED lines=9> */
.L_x_358:
[----:B------:R-:W2:Y:S02]  /*ed60*/  LDG.E.U16 R4, desc[UR36][R2.64] ;  /* 0x0000002402047981 */ /* 0x000ea4000c1e1500 */
[----:B--2---:R-:W-:-:S06]  /*ed70*/  HADD2.F32 R4, -RZ, R4.H0_H0 ;  /* 0x20000004ff047230 */ /* 0x004fcc0000004100 */
[----:B------:R-:W0:Y:S02]  /*ed80*/  F2I.FTZ.TRUNC.NTZ R4, R4 ;  /* 0x0000000400047305 */ /* 0x000e24000021f100 */
[----:B0-----:R-:W-:Y:S01]  /*ed90*/  PRMT R0, R4, 0x7610, R0 ;  /* 0x0000761004007816 */ /* 0x001fe20000000000 */
[----:B------:R-:W-:Y:S06]  /*eda0*/  BRA `(.L_x_354) ;  /* 0x0000000800e47947 */ /* 0x000fec0003800000 */
.L_x_357:
        /* <DEDUP_REMOVED lines=9> */
.L_x_360:
[----:B------:R-:W2:Y:S02]  /*ee40*/  LDG.E.U16 R2, desc[UR36][R2.64] ;  /* 0x0000002402027981 */ /* 0x000ea4000c1e1500 */
[----:B--2---:R-:W-:-:S06]  /*ee50*/  HADD2.F32 R4, -RZ, R2.H0_H0 ;  /* 0x20000002ff047230 */ /* 0x004fcc0000004100 */
[----:B------:R-:W0:Y:S02]  /*ee60*/  F2I.FTZ.TRUNC.NTZ R4, R4 ;  /* 0x0000000400047305 */ /* 0x000e24000021f100 */
[----:B0-----:R-:W-:Y:S01]  /*ee70*/  PRMT R0, R4, 0x7610, R0 ;  /* 0x0000761004007816 */ /* 0x001fe20000000000 */
[----:B------:R-:W-:Y:S06]  /*ee80*/  BRA `(.L_x_354) ;  /* 0x0000000800ac7947 */ /* 0x000fec0003800000 */
.L_x_359:
[----:B------:R-:W2:Y:S02]  /*ee90*/  LDG.E.64 R2, desc[UR36][R2.64] ;  /* 0x0000002402027981 */ /* 0x000ea4000c1e1b00 */
[----:B--2---:R0:W1:Y:S02]  /*eea0*/  F2I.F64.TRUNC R0, R2 ;  /* 0x0000000200007311 */ /* 0x004064000030d100 */
[----:B01----:R-:W-:Y:S05]  /*eeb0*/  BRA `(.L_x_354) ;  /* 0x0000000800a07947 */ /* 0x003fea0003800000 */
.L_x_349:
        /* <DEDUP_REMOVED lines=12> */
.L_x_363:
[----:B------:R-:W2:Y:S02]  /*ef80*/  LDG.E.64 R2, desc[UR36][R2.64] ;  /* 0x0000002402027981 */ /* 0x000ea4000c1e1b00 */
[----:B--2---:R0:W1:Y:S02]  /*ef90*/  F2I.F64.TRUNC R0, R2 ;  /* 0x0000000200007311 */ /* 0x004064000030d100 */
[----:B01----:R-:W-:Y:S05]  /*efa0*/  BRA `(.L_x_354) ;  /* 0x0000000800647947 */ /* 0x003fea0003800000 */
.L_x_362:
        /* <DEDUP_REMOVED lines=27> */
.L_x_365:
        /* <DEDUP_REMOVED lines=14> */
.L_x_364:
[----:B------:R-:W2:Y:S02]  /*f240*/  LDG.E.U16 R4, desc[UR36][R2.64] ;  /* 0x0000002402047981 */ /* 0x000ea4000c1e1500 */
[----:B--2---:R-:W-:-:S06]  /*f250*/  IMAD.U32 R4, R4, 0x10000, RZ ;  /* 0x0001000004047824 */ /* 0x004fcc00078e00ff */
[----:B------:R-:W0:Y:S02]  /*f260*/  F2I.FTZ.TRUNC.NTZ R4, R4 ;  /* 0x0000000400047305 */ /* 0x000e24000021f100 */
[----:B0-----:R-:W-:Y:S01]  /*f270*/  PRMT R0, R4, 0x7610, R0 ;  /* 0x0000761004007816 */ /* 0x001fe20000000000 */
[----:B------:R-:W-:Y:S06]  /*f280*/  BRA `(.L_x_354) ;  /* 0x0000000400ac7947 */ /* 0x000fec0003800000 */
.L_x_361:
        /* <DEDUP_REMOVED lines=10> */
.L_x_368:
        /* <DEDUP_REMOVED lines=21> */
.L_x_372:
[----:B------:R-:W-:Y:S05]  /*f480*/  BSYNC.RECONVERGENT B1 ;  /* 0x0000000000017941 */ /* 0x000fea0003800200 */
.L_x_371:
[----:B------:R-:W-:Y:S01]  /*f490*/  IMAD.SHL.U32 R0, R0, 0x100000, RZ ;  /* 0x0010000000007824 */ /* 0x000fe200078e00ff */
[----:B------:R-:W-:-:S04]  /*f4a0*/  LEA R2, R2, 0x3b800000, 0x17 ;  /* 0x3b80000002027811 */ /* 0x000fc800078eb8ff */
[----:B------:R-:W-:-:S07]  /*f4b0*/  LOP3.LUT R4, R2, R0, R7, 0xfe, !PT ;  /* 0x0000000002047212 */ /* 0x000fce00078efe07 */
.L_x_370:
[----:B------:R-:W-:Y:S05]  /*f4c0*/  BSYNC.RECONVERGENT B0 ;  /* 0x0000000000007941 */ /* 0x000fea0003800200 */
.L_x_369:
[----:B------:R-:W0:Y:S02]  /*f4d0*/  F2I.FTZ.TRUNC.NTZ R4, R4 ;  /* 0x0000000400047305 */ /* 0x000e24000021f100 */
[----:B0-----:R-:W-:Y:S01]  /*f4e0*/  PRMT R0, R4, 0x7610, R0 ;  /* 0x0000761004007816 */ /* 0x001fe20000000000 */
[----:B------:R-:W-:Y:S06]  /*f4f0*/  BRA `(.L_x_354) ;  /* 0x0000000400107947 */ /* 0x000fec0003800000 */
.L_x_367:
        /* <DEDUP_REMOVED lines=21> */
.L_x_376:
[----:B------:R-:W-:Y:S05]  /*f650*/  BSYNC.RECONVERGENT B1 ;  /* 0x0000000000017941 */ /* 0x000fea0003800200 */
.L_x_375:
[----:B------:R-:W-:Y:S02]  /*f660*/  SHF.L.U32 R0, R0, 0x15, RZ ;  /* 0x0000001500007819 */ /* 0x000fe400000006ff */
[----:B------:R-:W-:-:S04]  /*f670*/  LEA R2, R2, 0x37800000, 0x17 ;  /* 0x3780000002027811 */ /* 0x000fc800078eb8ff */
[----:B------:R-:W-:-:S07]  /*f680*/  LOP3.LUT R4, R2, R0, R7, 0xfe, !PT ;  /* 0x0000000002047212 */ /* 0x000fce00078efe07 */
.L_x_374:
[----:B------:R-:W-:Y:S05]  /*f690*/  BSYNC.RECONVERGENT B0 ;  /* 0x0000000000007941 */ /* 0x000fea0003800200 */
.L_x_373:
[----:B------:R-:W0:Y:S02]  /*f6a0*/  F2I.FTZ.TRUNC.NTZ R4, R4 ;  /* 0x0000000400047305 */ /* 0x000e24000021f100 */
[----:B0-----:R-:W-:Y:S01]  /*f6b0*/  PRMT R0, R4, 0x7610, R0 ;  /* 0x0000761004007816 */ /* 0x001fe20000000000 */
[----:B------:R-:W-:Y:S06]  /*f6c0*/  BRA `(.L_x_354) ;  /* 0x00000000009c7947 */ /* 0x000fec0003800000 */
.L_x_366:
        /* <DEDUP_REMOVED lines=14> */
.L_x_380:
[----:B------:R-:W-:Y:S05]  /*f7b0*/  BSYNC.RECONVERGENT B0 ;  /* 0x0000000000007941 */ /* 0x000fea0003800200 */
.L_x_379:
[----:B------:R-:W0:Y:S02]  /*f7c0*/  F2I.FTZ.TRUNC.NTZ R4, R4 ;  /* 0x0000000400047305 */ /* 0x000e24000021f100 */
[----:B0-----:R-:W-:Y:S01]  /*f7d0*/  PRMT R0, R4, 0x7610, R0 ;  /* 0x0000761004007816 */ /* 0x001fe20000000000 */
[----:B------:R-:W-:Y:S06]  /*f7e0*/  BRA `(.L_x_354) ;  /* 0x0000000000547947 */ /* 0x000fec0003800000 */
.L_x_353:
        /* <DEDUP_REMOVED lines=15> */
[----:B--2-45:R-:W-:Y:S05]  /*f8e0*/  CALL.ABS.NOINC R2 ;  /* 0x0000000002007343 */ /* 0x034fea0003c00000 */
.L_x_381:
[----:B------:R-:W-:Y:S01]  /*f8f0*/  PRMT R0, RZ, 0x7610, R0 ;  /* 0x00007610ff007816 */ /* 0x000fe20000000000 */
[----:B------:R-:W-:Y:S06]  /*f900*/  BRA `(.L_x_354) ;  /* 0x00000000000c7947 */ /* 0x000fec0003800000 */
.L_x_378:
[----:B------:R0:W5:Y:S01]  /*f910*/  LDG.E.U16 R0, desc[UR36][R2.64] ;  /* 0x0000002402007981 */ /* 0x000162000c1e1500 */
[----:B------:R-:W-:Y:S05]  /*f920*/  BRA `(.L_x_354) ;  /* 0x0000000000047947 */ /* 0x000fea0003800000 */
.L_x_377:
[----:B------:R0:W5:Y:S02]  /*f930*/  LDG.E.U16 R0, desc[UR36][R2.64] ;  /* 0x0000002402007981 */ /* 0x000164000c1e1500 */
.L_x_354:
[----:B-1---5:R-:W-:Y:S01]  /*f940*/  LOP3.LUT R0, R0, 0xffff, RZ, 0xc0, !PT ;  /* 0x0000ffff00007812 */ /* 0x022fe200078ec0ff */
[----:B------:R-:W-:Y:S01]  /*f950*/  UPRMT UR4, UR43, 0x9910, URZ ;  /* 0x000099102b047896 */ /* 0x000fe200080000ff */
[----:B0-234-:R-:W-:Y:S02]  /*f960*/  PRMT R3, R19, 0x9910, RZ ;  /* 0x0000991013037816 */ /* 0x01dfe400000000ff */
[----:B------:R-:W-:Y:S01]  /*f970*/  ISETP.GT.U32.AND P0, PT, R0, 0xe, PT ;  /* 0x0000000e0000780c */ /* 0x000fe20003f04070 */
[----:B------:R-:W-:Y:S01]  /*f980*/  UISETP.GT.AND UP0, UPT, UR4, 0x9, UPT ;  /* 0x000000090400788c */ /* 0x000fe2000bf04270 */
[----:B------:R-:W-:-:S11]  /*f990*/  SHF.R.S32.HI R5, RZ, 0xf, R3 ;  /* 0x0000000fff057819 */ /* 0x000fd60000011403 */
[----:B------:R-:W-:Y:S01]  /*f9a0*/  @!P0 SHF.R.S32.HI R5, RZ, R0, R3 ;  /* 0x00000000ff058219 */ /* 0x000fe20000011403 */
        /* <DEDUP_REMOVED lines=9> */
[----:B------:R-:W-:Y:S01]  /*fa40*/  STG.E.U8 desc[UR36][R16.64], R5 ;  /* 0x0000000510007986 */ /* 0x000fe2000c101124 */
[----:B------:R-:W-:Y:S05]  /*fa50*/  EXIT ;  /* 0x000000000000794d */ /* 0x000fea0003800000 */
.L_x_385:
[----:B------:R-:W-:Y:S01]  /*fa60*/  STG.E.U8 desc[UR36][R16.64], R5 ;  /* 0x0000000510007986 */ /* 0x000fe2000c101124 */
[----:B------:R-:W-:Y:S05]  /*fa70*/  EXIT ;  /* 0x000000000000794d */ /* 0x000fea0003800000 */
.L_x_384:
        /* <DEDUP_REMOVED lines=8> */
[----:B------:R-:W-:Y:S01]  /*fb00*/  STG.E.64 desc[UR36][R16.64], R2 ;  /* 0x0000000210007986 */ /* 0x000fe2000c101b24 */
[----:B------:R-:W-:Y:S05]  /*fb10*/  EXIT ;  /* 0x000000000000794d */ /* 0x000fea0003800000 */
.L_x_388:
[----:B------:R-:W-:-:S05]  /*fb20*/  PRMT R3, R5, 0x9910, RZ ;  /* 0x0000991005037816 */ /* 0x000fca00000000ff */
[----:B------:R-:W-:Y:S01]  /*fb30*/  STG.E desc[UR36][R16.64], R3 ;  /* 0x0000000310007986 */ /* 0x000fe2000c101924 */
[----:B------:R-:W-:Y:S05]  /*fb40*/  EXIT ;  /* 0x000000000000794d */ /* 0x000fea0003800000 */
.L_x_387:
[----:B------:R-:W-:Y:S01]  /*fb50*/  STG.E.U16 desc[UR36][R16.64], R5 ;  /* 0x0000000510007986 */ /* 0x000fe2000c101524 */
[----:B------:R-:W-:Y:S05]  /*fb60*/  EXIT ;  /* 0x000000000000794d */ /* 0x000fea0003800000 */
.L_x_383:
[----:B------:R-:W-:-:S09]  /*fb70*/  UISETP.GT.AND UP0, UPT, UR4, 0x6, UPT ;  /* 0x000000060400788c */ /* 0x000fd2000bf04270 */
[----:B------:R-:W-:Y:S05]  /*fb80*/  BRA.U UP0, `(.L_x_389) ;  /* 0x00000001002c7547 */ /* 0x000fea000b800000 */
[----:B------:R-:W-:-:S09]  /*fb90*/  UISETP.NE.AND UP0, UPT, UR4, 0x5, UPT ;  /* 0x000000050400788c */ /* 0x000fd2000bf05270 */
[----:B------:R-:W-:Y:S05]  /*fba0*/  BRA.U !UP0, `(.L_x_390) ;  /* 0x0000000108147547 */ /* 0x000fea000b800000 */
[----:B------:R-:W-:-:S09]  /*fbb0*/  UISETP.NE.AND UP0, UPT, UR4, 0x6, UPT ;  /* 0x000000060400788c */ /* 0x000fd2000bf05270 */
[----:B------:R-:W-:Y:S05]  /*fbc0*/  BRA.U UP0, `(.L_x_386) ;  /* 0x0000000900147547 */ /* 0x000fea000b800000 */
[----:B------:R-:W0:Y:S02]  /*fbd0*/  I2F.S16 R3, R5 ;  /* 0x0000000500037306 */ /* 0x000e240000101400 */
[----:B0-----:R-:W-:Y:S01]  /*fbe0*/  STG.E desc[UR36][R16.64], R3 ;  /* 0x0000000310007986 */ /* 0x001fe2000c101924 */
[----:B------:R-:W-:Y:S05]  /*fbf0*/  EXIT ;  /* 0x000000000000794d */ /* 0x000fea0003800000 */
.L_x_390:
[----:B------:R-:W0:Y:S02]  /*fc00*/  I2F.S16 R0, R5 ;  /* 0x0000000500007306 */ /* 0x000e240000101400 */
[----:B0-----:R-:W-:-:S05]  /*fc10*/  F2FP.F16.F32.PACK_AB R0, RZ, R0 ;  /* 0x00000000ff00723e */ /* 0x001fca00000000ff */
[----:B------:R-:W-:Y:S01]  /*fc20*/  STG.E.U16 desc[UR36][R16.64], R0 ;  /* 0x0000000010007986 */ /* 0x000fe2000c101524 */
[----:B------:R-:W-:Y:S05]  /*fc30*/  EXIT ;  /* 0x000000000000794d */ /* 0x000fea0003800000 */
.L_x_389:
        /* <DEDUP_REMOVED lines=8> */
[----:B0-----:R-:W-:Y:S01]  /*fcc0*/  STG.E.64 desc[UR36][R16.64], R2 ;  /* 0x0000000210007986 */ /* 0x001fe2000c101b24 */
[----:B------:R-:W-:Y:S05]  /*fcd0*/  EXIT ;  /* 0x000000000000794d */ /* 0x000fea0003800000 */
.L_x_392:
[----:B------:R-:W0:Y:S02]  /*fce0*/  I2F.S16 R5, R5 ;  /* 0x0000000500057306 */ /* 0x000e240000101400 */
[----:B0-----:R-:W-:-:S04]  /*fcf0*/  F2FP.F16.F32.PACK_AB R3, RZ, R5 ;  /* 0x00000005ff03723e */ /* 0x001fc800000000ff */
[----:B------:R-:W-:-:S05]  /*fd00*/  PRMT R3, R3, 0x5410, RZ ;  /* 0x0000541003037816 */ /* 0x000fca00000000ff */
[----:B------:R-:W-:Y:S01]  /*fd10*/  STG.E desc[UR36][R16.64], R3 ;  /* 0x0000000310007986 */ /* 0x000fe2000c101924 */
[----:B------:R-:W-:Y:S05]  /*fd20*/  EXIT ;  /* 0x000000000000794d */ /* 0x000fea0003800000 */
.L_x_391:
[----:B------:R-:W0:Y:S02]  /*fd30*/  I2F.F64.S16 R2, R5 ;  /* 0x0000000500027312 */ /* 0x000e240000101c00 */
[----:B0-----:R-:W-:Y:S01]  /*fd40*/  STG.E.64 desc[UR36][R16.64], R2 ;  /* 0x0000000210007986 */ /* 0x001fe2000c101b24 */
[----:B------:R-:W-:Y:S05]  /*fd50*/  EXIT ;  /* 0x000000000000794d */ /* 0x000fea0003800000 */
.L_x_382:
        /* <DEDUP_REMOVED lines=10> */
[----:B------:R-:W-:Y:S01]  /*fe00*/  STG.E.U16 desc[UR36][R16.64], R5 ;  /* 0x0000000510007986 */ /* 0x000fe2000c101524 */
[----:B------:R-:W-:Y:S05]  /*fe10*/  EXIT ;  /* 0x000000000000794d */ /* 0x000fea0003800000 */
.L_x_396:
        /* <DEDUP_REMOVED lines=13> */
[----:B------:R-:W-:Y:S01]  /*fef0*/  FADD.FTZ R0, R2, 8192 ;  /* 0x4600000002007421 */ /* 0x000fe20000010000 */
[----:B------:R-:W-:-:S04]  /*ff00*/  PRMT R8, RZ, 0x7610, R8 ;  /* 0x00007610ff087816 */ /* 0x000fc80000000008 */
[----:B------:R-:W-:-:S13]  /*ff10*/  LOP3.LUT P0, R0, R0, 0xff, RZ, 0xc0, !PT ;  /* 0x000000ff00007812 */ /* 0x000fda000780c0ff */
[----:B------:R-:W-:Y:S05]  /*ff20*/  @!P0 BRA `(.L_x_398) ;  /* 0x00000000000c8947 */ /* 0x000fea0003800000 */
.L_x_399:
[----:B------:R-:W-:-:S04]  /*ff30*/  SHF.R.U32.HI R3, RZ, 0x18, R3 ;  /* 0x00000018ff037819 */ /* 0x000fc80000011603 */
[----:B------:R-:W-:-:S04]  /*ff40*/  LOP3.LUT R0, R0, 0x80, R3, 0xf8, !PT ;  /* 0x0000008000007812 */ /* 0x000fc800078ef803 */
[----:B------:R-:W-:-:S07]  /*ff50*/  PRMT R8, R0, 0x7610, R8 ;  /* 0x0000761000087816 */ /* 0x000fce0000000008 */
.L_x_398:
[----:B------:R-:W-:Y:S05]  /*ff60*/  BSYNC.RECONVERGENT B0 ;  /* 0x0000000000007941 */ /* 0x000fea0003800200 */
.L_x_397:
[----:B------:R-:W-:Y:S01]  /*ff70*/  STG.E.U8 desc[UR36][R16.64], R8 ;  /* 0x0000000810007986 */ /* 0x000fe2000c101124 */
[----:B------:R-:W-:Y:S05]  /*ff80*/  EXIT ;  /* 0x000000000000794d */ /* 0x000fea0003800000 */
.L_x_395:
        /* <DEDUP_REMOVED lines=17> */
.L_x_402:
[----:B------:R-:W-:-:S04]  /*100a0*/  SHF.R.U32.HI R3, RZ, 0x18, R3 ;  /* 0x00000018ff037819 */ /* 0x000fc80000011603 */
[----:B------:R-:W-:-:S04]  /*100b0*/  LOP3.LUT R0, R0, 0x80, R3, 0xf8, !PT ;  /* 0x0000008000007812 */ /* 0x000fc800078ef803 */
[----:B------:R-:W-:-:S07]  /*100c0*/  PRMT R8, R0, 0x7610, R8 ;  /* 0x0000761000087816 */ /* 0x000fce0000000008 */
.L_x_401:
[----:B------:R-:W-:Y:S05]  /*100d0*/  BSYNC.RECONVERGENT B0 ;  /* 0x0000000000007941 */ /* 0x000fea0003800200 */
.L_x_400:
[----:B------:R-:W-:Y:S01]  /*100e0*/  STG.E.U8 desc[UR36][R16.64], R8 ;  /* 0x0000000810007986 */ /* 0x000fe2000c101124 */
[----:B------:R-:W-:Y:S05]  /*100f0*/  EXIT ;  /* 0x000000000000794d */ /* 0x000fea0003800000 */
.L_x_394:
        /* <DEDUP_REMOVED lines=20> */
[----:B------:R-:W-:Y:S01]  /*10240*/  STG.E.U8 desc[UR36][R16.64], R3 ;  /* 0x0000000310007986 */ /* 0x000fe2000c101124 */
[----:B------:R-:W-:Y:S05]  /*10250*/  EXIT ;  /* 0x000000000000794d */ /* 0x000fea0003800000 */
.L_x_404:
[----:B------:R-:W-:-:S04]  /*10260*/  PRMT R2, R5, 0x9910, RZ ;  /* 0x0000991005027816 */ /* 0x000fc800000000ff */
[----:B------:R-:W-:-:S05]  /*10270*/  SHF.R.S32.HI R3, RZ, 0x1f, R2 ;  /* 0x0000001fff037819 */ /* 0x000fca0000011402 */
[----:B------:R-:W-:Y:S01]  /*10280*/  STG.E.64 desc[UR36][R16.64], R2 ;  /* 0x0000000210007986 */ /* 0x000fe2000c101b24 */
[----:B------:R-:W-:Y:S05]  /*10290*/  EXIT ;  /* 0x000000000000794d */ /* 0x000fea0003800000 */
.L_x_403:
[----:B------:R-:W-:-:S05]  /*102a0*/  PRMT R3, R5, 0x9910, RZ ;  /* 0x0000991005037816 */ /* 0x000fca00000000ff */
[----:B------:R-:W-:Y:S01]  /*102b0*/  STG.E desc[UR36][R16.64], R3 ;  /* 0x0000000310007986 */ /* 0x000fe2000c101924 */
[----:B------:R-:W-:Y:S05]  /*102c0*/  EXIT ;  /* 0x000000000000794d */ /* 0x000fea0003800000 */
.L_x_393:
        /* <DEDUP_REMOVED lines=9> */
[----:B------:R-:W-:Y:S01]  /*10360*/  STG.E.U8 desc[UR36][R16.64], R3 ;  /* 0x0000000310007986 */ /* 0x000fe2000c101124 */
[----:B------:R-:W-:Y:S05]  /*10370*/  EXIT ;  /* 0x000000000000794d */ /* 0x000fea0003800000 */
.L_x_406:
[----:B------:R-:W-:Y:S01]  /*10380*/  CS2R R6, SRZ ;  /* 0x0000000000067805 */ /* 0x000fe2000001ff00 */
[----:B------:R-:W0:Y:S04]  /*10390*/  I2F.F64.S16 R4, R5 ;  /* 0x0000000500047312 */ /* 0x000e280000101c00 */
[----:B0-----:R-:W-:Y:S01]  /*103a0*/  STG.E.128 desc[UR36][R16.64], R4 ;  /* 0x0000000410007986 */ /* 0x001fe2000c101d24 */
[----:B------:R-:W-:Y:S05]  /*103b0*/  EXIT ;  /* 0x000000000000794d */ /* 0x000fea0003800000 */
.L_x_405:
[----:B------:R-:W-:-:S09]  /*103c0*/  UISETP.NE.AND UP0, UPT, UR4, 0xf, UPT ;  /* 0x0000000f0400788c */ /* 0x000fd2000bf05270 */
[----:B------:R-:W-:Y:S05]  /*103d0*/  BRA.U !UP0, `(.L_x_407) ;  /* 0x0000000108e87547 */ /* 0x000fea000b800000 */
[----:B------:R-:W-:-:S09]  /*103e0*/  UISETP.NE.AND UP0, UPT, UR4, 0x17, UPT ;  /* 0x000000170400788c */ /* 0x000fd2000bf05270 */
[----:B------:R-:W-:Y:S05]  /*103f0*/  BRA.U !UP0, `(.L_x_408) ;  /* 0x0000000108907547 */ /* 0x000fea000b800000 */
[----:B------:R-:W-:-:S09]  /*10400*/  UISETP.NE.AND UP0, UPT, UR4, 0x18, UPT ;  /* 0x000000180400788c */ /* 0x000fd2000bf05270 */
[----:B------:R-:W-:Y:S05]  /*10410*/  BRA.U !UP0, `(.L_x_409) ;  /* 0x0000000108447547 */ /* 0x000fea000b800000 */
.L_x_386:
        /* <DEDUP_REMOVED lines=16> */
.L_x_410:
[----:B------:R-:W-:Y:S05]  /*10520*/  EXIT ;  /* 0x000000000000794d */ /* 0x000fea0003800000 */
.L_x_409:
        /* <DEDUP_REMOVED lines=13> */
.L_x_412:
[----:B------:R-:W-:Y:S05]  /*10600*/  BSYNC.RECONVERGENT B0 ;  /* 0x0000000000007941 */ /* 0x000fea0003800200 */
.L_x_411:
[----:B------:R-:W-:-:S05]  /*10610*/  LOP3.LUT R3, R0, 0x80, R3, 0xf8, !PT ;  /* 0x0000008000037812 */ /* 0x000fca00078ef803 */
[----:B------:R-:W-:Y:S01]  /*10620*/  STG.E.U8 desc[UR36][R16.64], R3 ;  /* 0x0000000310007986 */ /* 0x000fe2000c101124 */
[----:B------:R-:W-:Y:S05]  /*10630*/  EXIT ;  /* 0x000000000000794d */ /* 0x000fea0003800000 */
.L_x_408:
        /* <DEDUP_REMOVED lines=12> */
.L_x_414:
[----:B------:R-:W-:Y:S01]  /*10700*/  IMAD.MOV.U32 R0, RZ, RZ, 0x7f ;  /* 0x0000007fff007424 */ /* 0x000fe200078e00ff */
[----:B------:R-:W-:-:S04]  /*10710*/  ISETP.GT.U32.AND P0, PT, R2, 0x7f800000, PT ;  /* 0x7f8000000200780c */ /* 0x000fc80003f04070 */
[----:B------:R-:W-:-:S09]  /*10720*/  SEL R0, R0, 0x7c, P0 ;  /* 0x0000007c00007807 */ /* 0x000fd20000000000 */
.L_x_415:
[----:B------:R-:W-:Y:S05]  /*10730*/  BSYNC.RECONVERGENT B0 ;  /* 0x0000000000007941 */ /* 0x000fea0003800200 */
.L_x_413:
[----:B------:R-:W-:-:S04]  /*10740*/  SHF.R.U32.HI R3, RZ, 0x18, R3 ;  /* 0x00000018ff037819 */ /* 0x000fc80000011603 */
[----:B------:R-:W-:-:S05]  /*10750*/  LOP3.LUT R3, R0, 0x80, R3, 0xf8, !PT ;  /* 0x0000008000037812 */ /* 0x000fca00078ef803 */
[----:B------:R-:W-:Y:S01]  /*10760*/  STG.E.U8 desc[UR36][R16.64], R3 ;  /* 0x0000000310007986 */ /* 0x000fe2000c101124 */
[----:B------:R-:W-:Y:S05]  /*10770*/  EXIT ;  /* 0x000000000000794d */ /* 0x000fea0003800000 */
.L_x_407:
[----:B------:R-:W0:Y:S02]  /*10780*/  I2F.S16 R0, R5 ;  /* 0x0000000500007306 */ /* 0x000e240000101400 */
[----:B0-----:R-:W-:-:S05]  /*10790*/  F2FP.BF16.F32.PACK_AB R0, RZ, R0 ;  /* 0x00000000ff00723e */ /* 0x001fca00000010ff */
[----:B------:R-:W-:Y:S01]  /*107a0*/  STG.E.U16 desc[UR36][R16.64], R0 ;  /* 0x0000000010007986 */ /* 0x000fe2000c101524 */
[----:B------:R-:W-:Y:S05]  /*107b0*/  EXIT ;  /* 0x000000000000794d */ /* 0x000fea0003800000 */
.L_x_416:
[----:B------:R-:W-:-:S00]  /*107c0*/  BRA `(.L_x_416) ;  /* 0xfffffffc00fc7947 */ /* 0x000fc0000383ffff */
[----:B------:R-:W-:-:S00]  /*107d0*/  NOP ;  /* 0x0000000000007918 */ /* 0x000fc00000000000 */
        /* <DEDUP_REMOVED lines=10> */
.L_x_20764:


//--------------------- .text._ZN2at6native27unrolled_elementwise_kernelINS0_13BinaryFunctorIsssZZZNS0_18rshift_kernel_cudaERNS_18TensorIteratorBaseEENKUlvE_clEvENKUlvE3_clEvEUlssE_EESt5arrayIPcLm3EELi4E23TrivialOffsetCalculatorILi2EjESC_ILi1EjENS0_6memory12LoadWithCastILi2EEENSF_13StoreWithCastILi1EEEEEviT_T0_T2_T3_T4_T5_ --------------------------
	.section	.text._ZN2at6native27unrolled_elementwise_kernelINS0_13BinaryFunctorIsssZZZNS0_18rshift_kernel_cudaERNS_18TensorIteratorBaseEENKUlvE_clEvENKUlvE3_clEvEUlssE_EESt5arrayIPcLm3EELi4E23TrivialOffsetCalculatorILi2EjESC_ILi1EjENS0_6memory12LoadWithCastILi2EEENSF_13StoreWithCastILi1EEEEEviT_T0_T2_T3_T4_T5_,"ax",@progbits
	.align	128
        .global         _ZN2at6native27unrolled_elementwise_kernelINS0_13BinaryFunctorIsssZZZNS0_18rshift_kernel_cudaERNS_18TensorIteratorBaseEENKUlvE_clEvENKUlvE3_clEvEUlssE_EESt5arrayIPcLm3EELi4E23TrivialOffsetCalculatorILi2EjESC_ILi1EjENS0_6memory12LoadWithCastILi2EEENSF_13StoreWithCastILi1EEEEEviT_T0_T2_T3_T4_T5_
        .type           _ZN2at6native27unrolled_elementwise_kernelINS0_13BinaryFunctorIsssZZZNS0_18rshift_kernel_cudaERNS_18TensorIteratorBaseEENKUlvE_clEvENKUlvE3_clEvEUlssE_EESt5arrayIPcLm3EELi4E23TrivialOffsetCalculatorILi2EjESC_ILi1EjENS0_6memory12LoadWithCastILi2EEENSF_13StoreWithCastILi1EEEEEviT_T0_T2_T3_T4_T5_,@function
        .size           _ZN2at6native27unrolled_elementwise_kernelINS0_13BinaryFunctorIsssZZZNS0_18rshift_kernel_cudaERNS_18TensorIteratorBaseEENKUlvE_clEvENKUlvE3_clEvEUlssE_EESt5arrayIPcLm3EELi4E23TrivialOffsetCalculatorILi2EjESC_ILi1EjENS0_6memory12LoadWithCastILi2EEENSF_13StoreWithCastILi1EEEEEviT_T0_T2_T3_T4_T5_,(.L_x_20765 - _ZN2at6native27unrolled_elementwise_kernelINS0_13BinaryFunctorIsssZZZNS0_18rshift_kernel_cudaERNS_18TensorIteratorBaseEENKUlvE_clEvENKUlvE3_clEvEUlssE_EESt5arrayIPcLm3EELi4E23TrivialOffsetCalculatorILi2EjESC_ILi1EjENS0_6memory12LoadWithCastILi2EEENSF_13StoreWithCastILi1EEEEEviT_T0_T2_T3_T4_T5_)
        .other          _ZN2at6native27unrolled_elementwise_kernelINS0_13BinaryFunctorIsssZZZNS0_18rshift_kernel_cudaERNS_18TensorIteratorBaseEENKUlvE_clEvENKUlvE3_clEvEUlssE_EESt5arrayIPcLm3EELi4E23TrivialOffsetCalculatorILi2EjESC_ILi1EjENS0_6memory12LoadWithCastILi2EEENSF_13StoreWithCastILi1EEEEEviT_T0_T2_T3_T4_T5_,@"STO_CUDA_ENTRY STV_DEFAULT"
_ZN2at6native27unrolled_elementwise_kernelINS0_13BinaryFunctorIsssZZZNS0_18rshift_kernel_cudaERNS_18TensorIteratorBaseEENKUlvE_clEvENKUlvE3_clEvEUlssE_EESt5arrayIPcLm3EELi4E23TrivialOffsetCalculatorILi2EjESC_ILi1EjENS0_6memory12LoadWithCastILi2EEENSF_13StoreWithCastILi1EEEEEviT_T0_T2_T3_T4_T5_:
.text._ZN2at6native27unrolled_elementwise_kernelINS0_13BinaryFunctorIsssZZZNS0_18rshift_kernel_cudaERNS_18TensorIteratorBaseEENKUlvE_clEvENKUlvE3_clEvEUlssE_EESt5arrayIPcLm3EELi4E23TrivialOffsetCalculatorILi2EjESC_ILi1EjENS0_6memory12LoadWithCastILi2EEENSF_13StoreWithCastILi1EEEEEviT_T0_T2_T3_T4_T5_:
[----:B------:R-:W0:Y:S01]  /*0000*/  LDC R1, c[0x0][0x37c] ;  /* 0x0000df00ff017b82 */ /* 0x000e220000000800 */
[----:B------:R-:W1:Y:S07]  /*0010*/  S2R R2, SR_CTAID.X ;  /* 0x0000000000027919 */ /* 0x000e6e0000002500 */
[----:B------:R-:W1:Y:S01]  /*0020*/  LDC R3, c[0x0][0x380] ;  /* 0x0000e000ff037b82 */ /* 0x000e620000000800 */
[----:B------:R-:W2:Y:S01]  /*0030*/  LDCU.64 UR36, c[0x0][0x358] ;  /* 0x00006b00ff2477ac */ /* 0x000ea20008000a00 */
[----:B------:R-:W-:Y:S01]  /*0040*/  BSSY.RECONVERGENT B6, `(.L_x_417) ;  /* 0x00001dc000067945 */ /* 0x000fe20003800200 */
[----:B------:R-:W3:Y:S01]  /*0050*/  S2R R25, SR_TID.X ;  /* 0x0000000000197919 */ /* 0x000ee20000002100 */
[----:B------:R-:W-:Y:S01]  /*0060*/  PRMT R18, RZ, 0x7610, R18 ;  /* 0x00007610ff127816 */ /* 0x000fe20000000012 */
[----:B------:R-:W4:Y:S01]  /*0070*/  LDCU.U8 UR38, c[0x0][0x3a4] ;  /* 0x00007480ff2677ac */ /* 0x000f220008000000 */
[----:B------:R-:W-:Y:S01]  /*0080*/  PRMT R28, RZ, 0x7610, R28 ;  /* 0x00007610ff1c7816 */ /* 0x000fe2000000001c */
[----:B------:R-:W0:Y:S01]  /*0090*/  LDCU.U8 UR39, c[0x0][0x3a5] ;  /* 0x000074a0ff2777ac */ /* 0x000e220008000000 */
[----:B-1----:R-:W-:-:S02]  /*00a0*/  IMAD R16, R2, -0x200, R3 ;  /* 0xfffffe0002107824 */ /* 0x002fc400078e0203 */
[----:B---3--:R-:W-:-:S03]  /*00b0*/  IMAD.MOV.U32 R17, RZ, RZ, R25 ;  /* 0x000000ffff117224 */ /* 0x008fc600078e0019 */
[----:B------:R-:W-:-:S13]  /*00c0*/  ISETP.GE.AND P0, PT, R25, R16, PT ;  /* 0x000000101900720c */ /* 0x000fda0003f06270 */
[----:B0-2-4-:R-:W-:Y:S05]  /*00d0*/  @P0 BRA `(.L_x_418) ;  /* 0x0000001c00480947 */ /* 0x015fea0003800000 */
[----:B------:R-:W0:Y:S01]  /*00e0*/  LDC.64 R4, c[0x0][0x390] ;  /* 0x0000e400ff047b82 */ /* 0x000e220000000a00 */
[----:B------:R-:W1:Y:S01]  /*00f0*/  LDCU UR5, c[0x0][0x3a8] ;  /* 0x00007500ff0577ac */ /* 0x000e620008000800 */
[----:B------:R-:W-:Y:S01]  /*0100*/  IMAD R19, R2, 0x200, R17 ;  /* 0x0000020002137824 */ /* 0x000fe200078e0211 */
[----:B------:R-:W-:-:S04]  /*0110*/  UPRMT UR4, UR38, 0x9910, URZ ;  /* 0x0000991026047896 */ /* 0x000fc800080000ff */
[----:B------:R-:W-:Y:S01]  /*0120*/  UISETP.GT.AND UP0, UPT, UR4, 0x9, UPT ;  /* 0x000000090400788c */ /* 0x000fe2000bf04270 */
[----:B-1----:R-:W-:-:S05]  /*0130*/  IMAD R3, R19, UR5, RZ ;  /* 0x0000000513037c24 */ /* 0x002fca000f8e02ff */
[----:B0-----:R-:W-:-:S05]  /*0140*/  IADD3 R4, P0, PT, R3, R4, RZ ;  /* 0x0000000403047210 */ /* 0x001fca0007f1e0ff */
[----:B------:R-:W-:Y:S01]  /*0150*/  IMAD.X R5, RZ, RZ, R5, P0 ;  /* 0x000000ffff057224 */ /* 0x000fe200000e0605 */
        /* <DEDUP_REMOVED lines=11> */
.L_x_422:
[----:B------:R3:W5:Y:S01]  /*0210*/  LDG.E.U8 R18, desc[UR36][R4.64] ;  /* 0x0000002404127981 */ /* 0x000762000c1e1100 */
[----:B------:R-:W-:Y:S05]  /*0220*/  BRA `(.L_x_424) ;  /* 0x0000000c00507947 */ /* 0x000fea0003800000 */
.L_x_421:
        /* <DEDUP_REMOVED lines=8> */
.L_x_426:
[----:B------:R1:W5:Y:S01]  /*02b0*/  LDG.E.U16 R18, desc[UR36][R4.64] ;  /* 0x0000002404127981 */ /* 0x000362000c1e1500 */
[----:B------:R-:W-:Y:S05]  /*02c0*/  BRA `(.L_x_424) ;  /* 0x0000000c00287947 */ /* 0x000fea0003800000 */
.L_x_425:
[----:B------:R2:W5:Y:S01]  /*02d0*/  LDG.E.U16 R18, desc[UR36][R4.64] ;  /* 0x0000002404127981 */ /* 0x000562000c1e1500 */
[----:B------:R-:W-:Y:S05]  /*02e0*/  BRA `(.L_x_424) ;  /* 0x0000000c00207947 */ /* 0x000fea0003800000 */
.L_x_420:
        /* <DEDUP_REMOVED lines=9> */
.L_x_428:
[----:B------:R-:W2:Y:S02]  /*0380*/  LDG.E.U16 R0, desc[UR36][R4.64] ;  /* 0x0000002404007981 */ /* 0x000ea4000c1e1500 */
[----:B--2---:R-:W-:-:S06]  /*0390*/  HADD2.F32 R0, -RZ, R0.H0_H0 ;  /* 0x20000000ff007230 */ /* 0x004fcc0000004100 */
[----:B------:R-:W0:Y:S02]  /*03a0*/  F2I.FTZ.TRUNC.NTZ R0, R0 ;  /* 0x0000000000007305 */ /* 0x000e24000021f100 */
[----:B0-----:R-:W-:Y:S01]  /*03b0*/  PRMT R18, R0, 0x7610, R18 ;  /* 0x0000761000127816 */ /* 0x001fe20000000012 */
[----:B------:R-:W-:Y:S06]  /*03c0*/  BRA `(.L_x_424) ;  /* 0x0000000800e87947 */ /* 0x000fec0003800000 */
.L_x_427:
        /* <DEDUP_REMOVED lines=9> */
.L_x_430:
[----:B------:R-:W2:Y:S02]  /*0460*/  LDG.E.U16 R4, desc[UR36][R4.64] ;  /* 0x0000002404047981 */ /* 0x000ea4000c1e1500 */
[----:B--2---:R-:W-:-:S06]  /*0470*/  HADD2.F32 R0, -RZ, R4.H0_H0 ;  /* 0x20000004ff007230 */ /* 0x004fcc0000004100 */
[----:B------:R-:W0:Y:S02]  /*0480*/  F2I.FTZ.TRUNC.NTZ R0, R0 ;  /* 0x0000000000007305 */ /* 0x000e24000021f100 */
[----:B0-----:R-:W-:Y:S01]  /*0490*/  PRMT R18, R0, 0x7610, R18 ;  /* 0x0000761000127816 */ /* 0x001fe20000000012 */
[----:B------:R-:W-:Y:S06]  /*04a0*/  BRA `(.L_x_424) ;  /* 0x0000000800b07947 */ /* 0x000fec0003800000 */
.L_x_429:
[----:B------:R-:W2:Y:S02]  /*04b0*/  LDG.E.64 R4, desc[UR36][R4.64] ;  /* 0x0000002404047981 */ /* 0x000ea4000c1e1b00 */
[----:B--2---:R0:W1:Y:S02]  /*04c0*/  F2I.F64.TRUNC R18, R4 ;  /* 0x0000000400127311 */ /* 0x004064000030d100 */
[----:B01----:R-:W-:Y:S05]  /*04d0*/  BRA `(.L_x_424) ;  /* 0x0000000800a47947 */ /* 0x003fea0003800000 */
.L_x_419:
        /* <DEDUP_REMOVED lines=12> */
.L_x_433:
[----:B------:R-:W2:Y:S02]  /*05a0*/  LDG.E.64 R4, desc[UR36][R4.64] ;  /* 0x0000002404047981 */ /* 0x000ea4000c1e1b00 */
[----:B--2---:R0:W1:Y:S02]  /*05b0*/  F2I.F64.TRUNC R18, R4 ;  /* 0x0000000400127311 */ /* 0x004064000030d100 */
[----:B01----:R-:W-:Y:S05]  /*05c0*/  BRA `(.L_x_424) ;  /* 0x0000000800687947 */ /* 0x003fea0003800000 */
.L_x_432:
        /* <DEDUP_REMOVED lines=27> */
.L_x_435:
[----:B------:R-:W2:Y:S02]  /*0780*/  LDG.E.U8 R4, desc[UR36][R4.64] ;  /* 0x0000002404047981 */ /* 0x000ea4000c1e1100 */
[C---:B--2---:R-:W-:Y:S02]  /*0790*/  IMAD.SHL.U32 R3, R4.reuse, 0x2000000, RZ ;  /* 0x0200000004037824 */ /* 0x044fe400078e00ff */
[----:B------:R-:W-:-:S03]  /*07a0*/  IMAD.SHL.U32 R6, R4, 0x100, RZ ;  /* 0x0000010004067824 */ /* 0x000fc600078e00ff */
[----:B------:R-:W-:-:S13]  /*07b0*/  ISETP.GT.U32.AND P0, PT, R3, 0x7ffffff, PT ;  /* 0x07ffffff0300780c */ /* 0x000fda0003f04070 */
[----:B------:R-:W-:Y:S02]  /*07c0*/  @!P0 LOP3.LUT R0, R6, 0x7f00, RZ, 0xc0, !PT ;  /* 0x00007f0006008812 */ /* 0x000fe400078ec0ff */
[----:B------:R-:W-:Y:S02]  /*07d0*/  @P0 LEA.HI R3, R3, 0x70000000, RZ, 0x1c ;  /* 0x7000000003030811 */ /* 0x000fe400078fe0ff */
[----:B------:R-:W-:Y:S02]  /*07e0*/  @!P0 LOP3.LUT R0, R0, 0x3f000000, RZ, 0xfc, !PT ;  /* 0x3f00000000008812 */ /* 0x000fe400078efcff */
[----:B------:R-:W-:-:S03]  /*07f0*/  PRMT R6, R6, 0x9910, RZ ;  /* 0x0000991006067816 */ /* 0x000fc600000000ff */
[----:B------:R-:W-:Y:S01]  /*0800*/  @!P0 FADD.FTZ R0, R0, -0.5 ;  /* 0xbf00000000008421 */ /* 0x000fe20000010000 */
[----:B------:R-:W-:Y:S01]  /*0810*/  @P0 FMUL.FTZ R0, R3, 1.9259299443872358531e-34 ;  /* 0x0780000003000820 */ /* 0x000fe20000410000 */
[----:B------:R-:W-:-:S05]  /*0820*/  IMAD.MOV.U32 R3, RZ, RZ, R6 ;  /* 0x000000ffff037224 */ /* 0x000fca00078e0006 */
[----:B------:R-:W-:-:S06]  /*0830*/  LOP3.LUT R0, R0, 0x80000000, R3, 0xf8, !PT ;  /* 0x8000000000007812 */ /* 0x000fcc00078ef803 */
[----:B------:R-:W0:Y:S02]  /*0840*/  F2I.FTZ.TRUNC.NTZ R0, R0 ;  /* 0x0000000000007305 */ /* 0x000e24000021f100 */
[----:B0-----:R-:W-:Y:S01]  /*0850*/  PRMT R18, R0, 0x7610, R18 ;  /* 0x0000761000127816 */ /* 0x001fe20000000012 */
[----:B------:R-:W-:Y:S06]  /*0860*/  BRA `(.L_x_424) ;  /* 0x0000000400c07947 */ /* 0x000fec0003800000 */
.L_x_434:
[----:B------:R-:W2:Y:S02]  /*0870*/  LDG.E.U16 R0, desc[UR36][R4.64] ;  /* 0x0000002404007981 */ /* 0x000ea4000c1e1500 */
[----:B--2---:R-:W-:-:S06]  /*0880*/  IMAD.U32 R0, R0, 0x10000, RZ ;  /* 0x0001000000007824 */ /* 0x004fcc00078e00ff */
[----:B------:R-:W0:Y:S02]  /*0890*/  F2I.FTZ.TRUNC.NTZ R0, R0 ;  /* 0x0000000000007305 */ /* 0x000e24000021f100 */
[----:B0-----:R-:W-:Y:S01]  /*08a0*/  PRMT R18, R0, 0x7610, R18 ;  /* 0x0000761000127816 */ /* 0x001fe20000000012 */
[----:B------:R-:W-:Y:S06]  /*08b0*/  BRA `(.L_x_424) ;  /* 0x0000000400ac7947 */ /* 0x000fec0003800000 */
.L_x_431:
        /* <DEDUP_REMOVED lines=10> */
.L_x_438:
        /* <DEDUP_REMOVED lines=21> */
.L_x_442:
[----:B------:R-:W-:Y:S05]  /*0ab0*/  BSYNC.RECONVERGENT B1 ;  /* 0x0000000000017941 */ /* 0x000fea0003800200 */
.L_x_441:
[----:B------:R-:W-:Y:S01]  /*0ac0*/  IMAD.SHL.U32 R0, R0, 0x100000, RZ ;  /* 0x0010000000007824 */ /* 0x000fe200078e00ff */
[----:B------:R-:W-:-:S04]  /*0ad0*/  LEA R3, R3, 0x3b800000, 0x17 ;  /* 0x3b80000003037811 */ /* 0x000fc800078eb8ff */
[----:B------:R-:W-:-:S07]  /*0ae0*/  LOP3.LUT R0, R3, R0, R7, 0xfe, !PT ;  /* 0x0000000003007212 */ /* 0x000fce00078efe07 */
.L_x_440:
[----:B------:R-:W-:Y:S05]  /*0af0*/  BSYNC.RECONVERGENT B0 ;  /* 0x0000000000007941 */ /* 0x000fea0003800200 */
.L_x_439:
[----:B------:R-:W0:Y:S02]  /*0b00*/  F2I.FTZ.TRUNC.NTZ R0, R0 ;  /* 0x0000000000007305 */ /* 0x000e24000021f100 */
[----:B0-----:R-:W-:Y:S01]  /*0b10*/  PRMT R18, R0, 0x7610, R18 ;  /* 0x0000761000127816 */ /* 0x001fe20000000012 */
[----:B------:R-:W-:Y:S06]  /*0b20*/  BRA `(.L_x_424) ;  /* 0x0000000400107947 */ /* 0x000fec0003800000 */
.L_x_437:
        /* <DEDUP_REMOVED lines=21> */
.L_x_446:
[----:B------:R-:W-:Y:S05]  /*0c80*/  BSYNC.RECONVERGENT B1 ;  /* 0x0000000000017941 */ /* 0x000fea0003800200 */
.L_x_445:
[----:B------:R-:W-:Y:S01]  /*0c90*/  IMAD.SHL.U32 R0, R0, 0x200000, RZ ;  /* 0x0020000000007824 */ /* 0x000fe200078e00ff */
[----:B------:R-:W-:-:S04]  /*0ca0*/  LEA R3, R3, 0x37800000, 0x17 ;  /* 0x3780000003037811 */ /* 0x000fc800078eb8ff */
[----:B------:R-:W-:-:S07]  /*0cb0*/  LOP3.LUT R0, R3, R0, R7, 0xfe, !PT ;  /* 0x0000000003007212 */ /* 0x000fce00078efe07 */
.L_x_444:
[----:B------:R-:W-:Y:S05]  /*0cc0*/  BSYNC.RECONVERGENT B0 ;  /* 0x0000000000007941 */ /* 0x000fea0003800200 */
.L_x_443:
[----:B------:R-:W0:Y:S02]  /*0cd0*/  F2I.FTZ.TRUNC.NTZ R0, R0 ;  /* 0x0000000000007305 */ /* 0x000e24000021f100 */
[----:B0-----:R-:W-:Y:S01]  /*0ce0*/  PRMT R18, R0, 0x7610, R18 ;  /* 0x0000761000127816 */ /* 0x001fe20000000012 */
[----:B------:R-:W-:Y:S06]  /*0cf0*/  BRA `(.L_x_424) ;  /* 0x00000000009c7947 */ /* 0x000fec0003800000 */
.L_x_436:
[----:B------:R-:W-:-:S09]  /*0d00*/  UISETP.NE.AND UP0, UPT, UR4, 0x1c, UPT ;  /* 0x0000001c0400788c */ /* 0x000fd2000bf05270 */
[----:B------:R-:W-:Y:S05]  /*0d10*/  BRA.U !UP0, `(.L_x_447) ;  /* 0x0000000108907547 */ /* 0x000fea000b800000 */
[----:B------:R-:W-:-:S09]  /*0d20*/  UISETP.NE.AND UP0, UPT, UR4, 0x1d, UPT ;  /* 0x0000001d0400788c */ /* 0x000fd2000bf05270 */
[----:B------:R-:W-:Y:S05]  /*0d30*/  BRA.U !UP0, `(.L_x_448) ;  /* 0x0000000108807547 */ /* 0x000fea000b800000 */
[----:B------:R-:W-:-:S09]  /*0d40*/  UISETP.NE.AND UP0, UPT, UR4, 0x2c, UPT ;  /* 0x0000002c0400788c */ /* 0x000fd2000bf05270 */
[----:B------:R-:W-:Y:S05]  /*0d50*/  BRA.U !UP0, `(.L_x_449) ;  /* 0x0000000108487547 */ /* 0x000fea000b800000 */
.L_x_423:
        /* <DEDUP_REMOVED lines=8> */
[----:B0-----:R-:W-:Y:S02]  /*0de0*/  IMAD.U32 R4, RZ, RZ, UR4 ;  /* 0x00000004ff047e24 */ /* 0x001fe4000f8e00ff */
[----:B------:R-:W-:-:S02]  /*0df0*/  IMAD.U32 R5, RZ, RZ, UR5 ;  /* 0x00000005ff057e24 */ /* 0x000fc4000f8e00ff */
[----:B-1----:R-:W-:Y:S02]  /*0e00*/  IMAD.U32 R6, RZ, RZ, UR6 ;  /* 0x00000006ff067e24 */ /* 0x002fe4000f8e00ff */
[----:B------:R-:W-:Y:S02]  /*0e10*/  IMAD.U32 R7, RZ, RZ, UR7 ;  /* 0x00000007ff077e24 */ /* 0x000fe4000f8e00ff */
[----:B---3--:R-:W-:Y:S02]  /*0e20*/  IMAD.U32 R10, RZ, RZ, UR8 ;  /* 0x00000008ff0a7e24 */ /* 0x008fe4000f8e00ff */
[----:B------:R-:W-:-:S07]  /*0e30*/  IMAD.U32 R11, RZ, RZ, UR9 ;  /* 0x00000009ff0b7e24 */ /* 0x000fce000f8e00ff */
[----:B------:R-:W-:-:S07]  /*0e40*/  LEPC R20, `(.L_x_450) ;  /* 0x000000001014794e */ /* 0x000fce0000000000 */
[----:B--2---:R-:W-:Y:S05]  /*0e50*/  CALL.ABS.NOINC R14 ;  /* 0x000000000e007343 */ /* 0x004fea0003c00000 */
.L_x_450:
[----:B------:R-:W-:Y:S01]  /*0e60*/  PRMT R18, RZ, 0x7610, R18 ;  /* 0x00007610ff127816 */ /* 0x000fe20000000012 */
[----:B------:R-:W-:Y:S06]  /*0e70*/  BRA `(.L_x_424) ;  /* 0x00000000003c7947 */ /* 0x000fec0003800000 */
.L_x_449:
        /* <DEDUP_REMOVED lines=8> */
.L_x_452:
[----:B------:R-:W-:Y:S05]  /*0f00*/  BSYNC.RECONVERGENT B0 ;  /* 0x0000000000007941 */ /* 0x000fea0003800200 */
.L_x_451:
[----:B------:R-:W0:Y:S02]  /*0f10*/  F2I.FTZ.TRUNC.NTZ R0, R0 ;  /* 0x0000000000007305 */ /* 0x000e24000021f100 */
[----:B0-----:R-:W-:Y:S01]  /*0f20*/  PRMT R18, R0, 0x7610, R18 ;  /* 0x0000761000127816 */ /* 0x001fe20000000012 */
[----:B------:R-:W-:Y:S06]  /*0f30*/  BRA `(.L_x_424) ;  /* 0x00000000000c7947 */ /* 0x000fec0003800000 */
.L_x_448:
[----:B------:R0:W5:Y:S01]  /*0f40*/  LDG.E.U16 R18, desc[UR36][R4.64] ;  /* 0x0000002404127981 */ /* 0x000162000c1e1500 */
[----:B------:R-:W-:Y:S05]  /*0f50*/  BRA `(.L_x_424) ;  /* 0x0000000000047947 */ /* 0x000fea0003800000 */
.L_x_447:
[----:B------:R0:W5:Y:S02]  /*0f60*/  LDG.E.U16 R18, desc[UR36][R4.64] ;  /* 0x0000002404127981 */ /* 0x000164000c1e1500 */
.L_x_424:
[----:B01234-:R-:W0:Y:S01]  /*0f70*/  LDC.64 R4, c[0x0][0x398] ;  /* 0x0000e600ff047b82 */ /* 0x01fe220000000a00 */
[----:B------:R-:W1:Y:S01]  /*0f80*/  LDCU UR5, c[0x0][0x3ac] ;  /* 0x00007580ff0577ac */ /* 0x000e620008000800 */
        /* <DEDUP_REMOVED lines=16> */
.L_x_456:
[----:B------:R1:W5:Y:S01]  /*1090*/  LDG.E.U8 R28, desc[UR36][R4.64] ;  /* 0x00000024041c7981 */ /* 0x000362000c1e1100 */
[----:B------:R-:W-:Y:S05]  /*10a0*/  BRA `(.L_x_458) ;  /* 0x0000000c00507947 */ /* 0x000fea0003800000 */
.L_x_455:
        /* <DEDUP_REMOVED lines=8> */
.L_x_460:
[----:B------:R3:W5:Y:S01]  /*1130*/  LDG.E.U16 R28, desc[UR36][R4.64] ;  /* 0x00000024041c7981 */ /* 0x000762000c1e1500 */
[----:B------:R-:W-:Y:S05]  /*1140*/  BRA `(.L_x_458) ;  /* 0x0000000c00287947 */ /* 0x000fea0003800000 */
.L_x_459:
[----:B------:R2:W5:Y:S01]  /*1150*/  LDG.E.U16 R28, desc[UR36][R4.64] ;  /* 0x00000024041c7981 */ /* 0x000562000c1e1500 */
[----:B------:R-:W-:Y:S05]  /*1160*/  BRA `(.L_x_458) ;  /* 0x0000000c00207947 */ /* 0x000fea0003800000 */
.L_x_454:
        /* <DEDUP_REMOVED lines=9> */
.L_x_462:
[----:B------:R-:W2:Y:S02]  /*1200*/  LDG.E.U16 R0, desc[UR36][R4.64] ;  /* 0x0000002404007981 */ /* 0x000ea4000c1e1500 */
[----:B--2---:R-:W-:-:S06]  /*1210*/  HADD2.F32 R0, -RZ, R0.H0_H0 ;  /* 0x20000000ff007230 */ /* 0x004fcc0000004100 */
[----:B------:R-:W0:Y:S02]  /*1220*/  F2I.FTZ.TRUNC.NTZ R0, R0 ;  /* 0x0000000000007305 */ /* 0x000e24000021f100 */
[----:B0-----:R-:W-:Y:S01]  /*1230*/  PRMT R28, R0, 0x7610, R28 ;  /* 0x00007610001c7816 */ /* 0x001fe2000000001c */
[----:B------:R-:W-:Y:S06]  /*1240*/  BRA `(.L_x_458) ;  /* 0x0000000800e87947 */ /* 0x000fec0003800000 */
.L_x_461:
        /* <DEDUP_REMOVED lines=9> */
.L_x_464:
[----:B------:R-:W2:Y:S02]  /*12e0*/  LDG.E.U16 R4, desc[UR36][R4.64] ;  /* 0x0000002404047981 */ /* 0x000ea4000c1e1500 */
[----:B--2---:R-:W-:-:S06]  /*12f0*/  HADD2.F32 R0, -RZ, R4.H0_H0 ;  /* 0x20000004ff007230 */ /* 0x004fcc0000004100 */
[----:B------:R-:W0:Y:S02]  /*1300*/  F2I.FTZ.TRUNC.NTZ R0, R0 ;  /* 0x0000000000007305 */ /* 0x000e24000021f100 */
[----:B0-----:R-:W-:Y:S01]  /*1310*/  PRMT R28, R0, 0x7610, R28 ;  /* 0x00007610001c7816 */ /* 0x001fe2000000001c */
[----:B------:R-:W-:Y:S06]  /*1320*/  BRA `(.L_x_458) ;  /* 0x0000000800b07947 */ /* 0x000fec0003800000 */
.L_x_463:
[----:B------:R-:W2:Y:S02]  /*1330*/  LDG.E.64 R4, desc[UR36][R4.64] ;  /* 0x0000002404047981 */ /* 0x000ea4000c1e1b00 */
[----:B--2---:R0:W1:Y:S02]  /*1340*/  F2I.F64.TRUNC R28, R4 ;  /* 0x00000004001c7311 */ /* 0x004064000030d100 */
[----:B01----:R-:W-:Y:S05]  /*1350*/  BRA `(.L_x_458) ;  /* 0x0000000800a47947 */ /* 0x003fea0003800000 */
.L_x_453:
        /* <DEDUP_REMOVED lines=12> */
.L_x_467:
[----:B------:R-:W2:Y:S02]  /*1420*/  LDG.E.64 R4, desc[UR36][R4.64] ;  /* 0x0000002404047981 */ /* 0x000ea4000c1e1b00 */
[----:B--2---:R0:W1:Y:S02]  /*1430*/  F2I.F64.TRUNC R28, R4 ;  /* 0x00000004001c7311 */ /* 0x004064000030d100 */
[----:B01----:R-:W-:Y:S05]  /*1440*/  BRA `(.L_x_458) ;  /* 0x0000000800687947 */ /* 0x003fea0003800000 */
.L_x_466:
        /* <DEDUP_REMOVED lines=27> */
.L_x_469:
        /* <DEDUP_REMOVED lines=15> */
.L_x_468:
[----:B------:R-:W2:Y:S02]  /*16f0*/  LDG.E.U16 R0, desc[UR36][R4.64] ;  /* 0x0000002404007981 */ /* 0x000ea4000c1e1500 */
[----:B--2---:R-:W-:-:S06]  /*1700*/  IMAD.U32 R0, R0, 0x10000, RZ ;  /* 0x0001000000007824 */ /* 0x004fcc00078e00ff */
[----:B------:R-:W0:Y:S02]  /*1710*/  F2I.FTZ.TRUNC.NTZ R0, R0 ;  /* 0x0000000000007305 */ /* 0x000e24000021f100 */
[----:B0-----:R-:W-:Y:S01]  /*1720*/  PRMT R28, R0, 0x7610, R28 ;  /* 0x00007610001c7816 */ /* 0x001fe2000000001c */
[----:B------:R-:W-:Y:S06]  /*1730*/  BRA `(.L_x_458) ;  /* 0x0000000400ac7947 */ /* 0x000fec0003800000 */
.L_x_465:
        /* <DEDUP_REMOVED lines=10> */
.L_x_472:
        /* <DEDUP_REMOVED lines=21> */
.L_x_476:
[----:B------:R-:W-:Y:S05]  /*1930*/  BSYNC.RECONVERGENT B1 ;  /* 0x0000000000017941 */ /* 0x000fea0003800200 */
.L_x_475:
[----:B------:R-:W-:Y:S01]  /*1940*/  IMAD.SHL.U32 R0, R0, 0x100000, RZ ;  /* 0x0010000000007824 */ /* 0x000fe200078e00ff */
[----:B------:R-:W-:-:S04]  /*1950*/  LEA R3, R3, 0x3b800000, 0x17 ;  /* 0x3b80000003037811 */ /* 0x000fc800078eb8ff */
[----:B------:R-:W-:-:S07]  /*1960*/  LOP3.LUT R0, R3, R0, R7, 0xfe, !PT ;  /* 0x0000000003007212 */ /* 0x000fce00078efe07 */
.L_x_474:
[----:B------:R-:W-:Y:S05]  /*1970*/  BSYNC.RECONVERGENT B0 ;  /* 0x0000000000007941 */ /* 0x000fea0003800200 */
.L_x_473:
[----:B------:R-:W0:Y:S02]  /*1980*/  F2I.FTZ.TRUNC.NTZ R0, R0 ;  /* 0x0000000000007305 */ /* 0x000e24000021f100 */
[----:B0-----:R-:W-:Y:S01]  /*1990*/  PRMT R28, R0, 0x7610, R28 ;  /* 0x00007610001c7816 */ /* 0x001fe2000000001c */
[----:B------:R-:W-:Y:S06]  /*19a0*/  BRA `(.L_x_458) ;  /* 0x0000000400107947 */ /* 0x000fec0003800000 */
.L_x_471:
        /* <DEDUP_REMOVED lines=21> */
.L_x_480:
[----:B------:R-:W-:Y:S05]  /*1b00*/  BSYNC.RECONVERGENT B1 ;  /* 0x0000000000017941 */ /* 0x000fea0003800200 */
.L_x_479:
[----:B------:R-:W-:Y:S01]  /*1b10*/  IMAD.SHL.U32 R0, R0, 0x200000, RZ ;  /* 0x0020000000007824 */ /* 0x000fe200078e00ff */
[----:B------:R-:W-:-:S04]  /*1b20*/  LEA R3, R3, 0x37800000, 0x17 ;  /* 0x3780000003037811 */ /* 0x000fc800078eb8ff */
[----:B------:R-:W-:-:S07]  /*1b30*/  LOP3.LUT R0, R3, R0, R7, 0xfe, !PT ;  /* 0x0000000003007212 */ /* 0x000fce00078efe07 */
.L_x_478:
[----:B------:R-:W-:Y:S05]  /*1b40*/  BSYNC.RECONVERGENT B0 ;  /* 0x0000000000007941 */ /* 0x000fea0003800200 */
.L_x_477:
[----:B------:R-:W0:Y:S02]  /*1b50*/  F2I.FTZ.TRUNC.NTZ R0, R0 ;  /* 0x0000000000007305 */ /* 0x000e24000021f100 */
[----:B0-----:R-:W-:Y:S01]  /*1b60*/  PRMT R28, R0, 0x7610, R28 ;  /* 0x00007610001c7816 */ /* 0x001fe2000000001c */
[----:B------:R-:W-:Y:S06]  /*1b70*/  BRA `(.L_x_458) ;  /* 0x00000000009c7947 */ /* 0x000fec0003800000 */
.L_x_470:
[----:B------:R-:W-:-:S09]  /*1b80*/  UISETP.NE.AND UP0, UPT, UR4, 0x1c, UPT ;  /* 0x0000001c0400788c */ /* 0x000fd2000bf05270 */
[----:B------:R-:W-:Y:S05]  /*1b90*/  BRA.U !UP0, `(.L_x_481) ;  /* 0x0000000108907547 */ /* 0x000fea000b800000 */
[----:B------:R-:W-:-:S09]  /*1ba0*/  UISETP.NE.AND UP0, UPT, UR4, 0x1d, UPT ;  /* 0x0000001d0400788c */ /* 0x000fd2000bf05270 */
[----:B------:R-:W-:Y:S05]  /*1bb0*/  BRA.U !UP0, `(.L_x_482) ;  /* 0x0000000108807547 */ /* 0x000fea000b800000 */
[----:B------:R-:W-:-:S09]  /*1bc0*/  UISETP.NE.AND UP0, UPT, UR4, 0x2c, UPT ;  /* 0x0000002c0400788c */ /* 0x000fd2000bf05270 */
[----:B------:R-:W-:Y:S05]  /*1bd0*/  BRA.U !UP0, `(.L_x_483) ;  /* 0x0000000108487547 */ /* 0x000fea000b800000 */
.L_x_457:
        /* <DEDUP_REMOVED lines=15> */
[----:B--2--5:R-:W-:Y:S05]  /*1cd0*/  CALL.ABS.NOINC R14 ;  /* 0x000000000e007343 */ /* 0x024fea0003c00000 */
.L_x_484:
[----:B------:R-:W-:Y:S01]  /*1ce0*/  PRMT R28, RZ, 0x7610, R28 ;  /* 0x00007610ff1c7816 */ /* 0x000fe2000000001c */
[----:B------:R-:W-:Y:S06]  /*1cf0*/  BRA `(.L_x_458) ;  /* 0x00000000003c7947 */ /* 0x000fec0003800000 */
.L_x_483:
        /* <DEDUP_REMOVED lines=8> */
.L_x_486:
[----:B------:R-:W-:Y:S05]  /*1d80*/  BSYNC.RECONVERGENT B0 ;  /* 0x0000000000007941 */ /* 0x000fea0003800200 */
.L_x_485:
[----:B------:R-:W0:Y:S02]  /*1d90*/  F2I.FTZ.TRUNC.NTZ R0, R0 ;  /* 0x0000000000007305 */ /* 0x000e24000021f100 */
[----:B0-----:R-:W-:Y:S01]  /*1da0*/  PRMT R28, R0, 0x7610, R28 ;  /* 0x00007610001c7816 */ /* 0x001fe2000000001c */
[----:B------:R-:W-:Y:S06]  /*1db0*/  BRA `(.L_x_458) ;  /* 0x00000000000c7947 */ /* 0x000fec0003800000 */
.L_x_482:
[----:B------:R0:W5:Y:S01]  /*1dc0*/  LDG.E.U16 R28, desc[UR36][R4.64] ;  /* 0x00000024041c7981 */ /* 0x000162000c1e1500 */
[----:B------:R-:W-:Y:S05]  /*1dd0*/  BRA `(.L_x_458) ;  /* 0x0000000000047947 */ /* 0x000fea0003800000 */
.L_x_481:
[----:B------:R0:W5:Y:S02]  /*1de0*/  LDG.E.U16 R28, desc[UR36][R4.64] ;  /* 0x00000024041c7981 */ /* 0x000164000c1e1500 */
.L_x_458:
[----:B------:R-:W-:-:S07]  /*1df0*/  VIADD R25, R17, 0x80 ;  /* 0x0000008011197836 */ /* 0x000fce0000000000 */
.L_x_418:
[----:B------:R-:W-:Y:S05]  /*1e00*/  BSYNC.RECONVERGENT B6 ;  /* 0x0000000000067941 */ /* 0x000fea0003800200 */
.L_x_417:
[----:B------:R-:W-:Y:S01]  /*1e10*/  ISETP.GE.AND P0, PT, R25, R16, PT ;  /* 0x000000101900720c */ /* 0x000fe20003f06270 */
[----:B------:R-:W-:Y:S01]  /*1e20*/  BSSY.RECONVERGENT B6, `(.L_x_487) ;  /* 0x00001d6000067945 */ /* 0x000fe20003800200 */
[----:B------:R-:W-:Y:S02]  /*1e30*/  PRMT R19, RZ, 0x7610, R19 ;  /* 0x00007610ff137816 */ /* 0x000fe40000000013 */
[----:B------:R-:W-:-:S09]  /*1e40*/  PRMT R22, RZ, 0x7610, R22 ;  /* 0x00007610ff167816 */ /* 0x000fd20000000016 */
[----:B------:R-:W-:Y:S05]  /*1e50*/  @P0 BRA `(.L_x_488) ;  /* 0x0000001c00480947 */ /* 0x000fea0003800000 */
[----:B01234-:R-:W0:Y:S01]  /*1e60*/  LDC.64 R4, c[0x0][0x390] ;  /* 0x0000e400ff047b82 */ /* 0x01fe220000000a00 */
        /* <DEDUP_REMOVED lines=18> */
.L_x_492:
[----:B------:R3:W5:Y:S01]  /*1f90*/  LDG.E.U8 R19, desc[UR36][R4.64] ;  /* 0x0000002404137981 */ /* 0x000762000c1e1100 */
[----:B------:R-:W-:Y:S05]  /*1fa0*/  BRA `(.L_x_494) ;  /* 0x0000000c00507947 */ /* 0x000fea0003800000 */
.L_x_491:
        /* <DEDUP_REMOVED lines=8> */
.L_x_496:
[----:B------:R0:W5:Y:S01]  /*2030*/  LDG.E.U16 R19, desc[UR36][R4.64] ;  /* 0x0000002404137981 */ /* 0x000162000c1e1500 */
[----:B------:R-:W-:Y:S05]  /*2040*/  BRA `(.L_x_494) ;  /* 0x0000000c00287947 */ /* 0x000fea0003800000 */
.L_x_495:
[----:B------:R0:W5:Y:S01]  /*2050*/  LDG.E.U16 R19, desc[UR36][R4.64] ;  /* 0x0000002404137981 */ /* 0x000162000c1e1500 */
[----:B------:R-:W-:Y:S05]  /*2060*/  BRA `(.L_x_494) ;  /* 0x0000000c00207947 */ /* 0x000fea0003800000 */
.L_x_490:
        /* <DEDUP_REMOVED lines=9> */
.L_x_498:
[----:B------:R-:W2:Y:S02]  /*2100*/  LDG.E.U16 R0, desc[UR36][R4.64] ;  /* 0x0000002404007981 */ /* 0x000ea4000c1e1500 */
[----:B--2---:R-:W-:-:S06]  /*2110*/  HADD2.F32 R0, -RZ, R0.H0_H0 ;  /* 0x20000000ff007230 */ /* 0x004fcc0000004100 */
[----:B------:R-:W0:Y:S02]  /*2120*/  F2I.FTZ.TRUNC.NTZ R0, R0 ;  /* 0x0000000000007305 */ /* 0x000e24000021f100 */
[----:B0-----:R-:W-:Y:S01]  /*2130*/  PRMT R19, R0, 0x7610, R19 ;  /* 0x0000761000137816 */ /* 0x001fe20000000013 */
[----:B------:R-:W-:Y:S06]  /*2140*/  BRA `(.L_x_494) ;  /* 0x0000000800e87947 */ /* 0x000fec0003800000 */
.L_x_497:
        /* <DEDUP_REMOVED lines=9> */
.L_x_500:
[----:B------:R-:W2:Y:S02]  /*21e0*/  LDG.E.U16 R4, desc[UR36][R4.64] ;  /* 0x0000002404047981 */ /* 0x000ea4000c1e1500 */
[----:B--2---:R-:W-:-:S06]  /*21f0*/  HADD2.F32 R0, -RZ, R4.H0_H0 ;  /* 0x20000004ff007230 */ /* 0x004fcc0000004100 */
[----:B------:R-:W0:Y:S02]  /*2200*/  F2I.FTZ.TRUNC.NTZ R0, R0 ;  /* 0x0000000000007305 */ /* 0x000e24000021f100 */
[----:B0-----:R-:W-:Y:S01]  /*2210*/  PRMT R19, R0, 0x7610, R19 ;  /* 0x0000761000137816 */ /* 0x001fe20000000013 */
[----:B------:R-:W-:Y:S06]  /*2220*/  BRA `(.L_x_494) ;  /* 0x0000000800b07947 */ /* 0x000fec0003800000 */
.L_x_499:
[----:B------:R-:W2:Y:S02]  /*2230*/  LDG.E.64 R4, desc[UR36][R4.64] ;  /* 0x0000002404047981 */ /* 0x000ea4000c1e1b00 */
[----:B--2---:R0:W1:Y:S02]  /*2240*/  F2I.F64.TRUNC R19, R4 ;  /* 0x0000000400137311 */ /* 0x004064000030d100 */
[----:B01----:R-:W-:Y:S05]  /*2250*/  BRA `(.L_x_494) ;  /* 0x0000000800a47947 */ /* 0x003fea0003800000 */
.L_x_489:
        /* <DEDUP_REMOVED lines=12> */
.L_x_503:
[----:B------:R-:W2:Y:S02]  /*2320*/  LDG.E.64 R4, desc[UR36][R4.64] ;  /* 0x0000002404047981 */ /* 0x000ea4000c1e1b00 */
[----:B--2---:R0:W1:Y:S02]  /*2330*/  F2I.F64.TRUNC R19, R4 ;  /* 0x0000000400137311 */ /* 0x004064000030d100 */
[----:B01----:R-:W-:Y:S05]  /*2340*/  BRA `(.L_x_494) ;  /* 0x0000000800687947 */ /* 0x003fea0003800000 */
.L_x_502:
        /* <DEDUP_REMOVED lines=27> */
.L_x_505:
[----:B------:R-:W2:Y:S02]  /*2500*/  LDG.E.U8 R4, desc[UR36][R4.64] ;  /* 0x0000002404047981 */ /* 0x000ea4000c1e1100 */
[C---:B--2---:R-:W-:Y:S02]  /*2510*/  IMAD.SHL.U32 R0, R4.reuse, 0x2000000, RZ ;  /* 0x0200000004007824 */ /* 0x044fe400078e00ff */
[----:B------:R-:W-:-:S03]  /*2520*/  IMAD.SHL.U32 R6, R4, 0x100, RZ ;  /* 0x0000010004067824 */ /* 0x000fc600078e00ff */
[----:B------:R-:W-:-:S13]  /*2530*/  ISETP.GE.U32.AND P0, PT, R0, 0x8000000, PT ;  /* 0x080000000000780c */ /* 0x000fda0003f06070 */
[----:B------:R-:W-:Y:S02]  /*2540*/  @!P0 LOP3.LUT R3, R6, 0x7f00, RZ, 0xc0, !PT ;  /* 0x00007f0006038812 */ /* 0x000fe400078ec0ff */
[----:B------:R-:W-:Y:S02]  /*2550*/  @P0 LEA.HI R0, R0, 0x70000000, RZ, 0x1c ;  /* 0x7000000000000811 */ /* 0x000fe400078fe0ff */
[----:B------:R-:W-:Y:S02]  /*2560*/  @!P0 LOP3.LUT R3, R3, 0x3f000000, RZ, 0xfc, !PT ;  /* 0x3f00000003038812 */ /* 0x000fe400078efcff */
[----:B------:R-:W-:Y:S01]  /*2570*/  PRMT R6, R6, 0x9910, RZ ;  /* 0x0000991006067816 */ /* 0x000fe200000000ff */
[----:B------:R-:W-:Y:S02]  /*2580*/  @P0 FMUL.FTZ R0, R0, 1.9259299443872358531e-34 ;  /* 0x0780000000000820 */ /* 0x000fe40000410000 */
[----:B------:R-:W-:Y:S02]  /*2590*/  @!P0 FADD.FTZ R0, R3, -0.5 ;  /* 0xbf00000003008421 */ /* 0x000fe40000010000 */
[----:B------:R-:W-:-:S05]  /*25a0*/  IMAD.MOV.U32 R3, RZ, RZ, R6 ;  /* 0x000000ffff037224 */ /* 0x000fca00078e0006 */
[----:B------:R-:W-:-:S06]  /*25b0*/  LOP3.LUT R0, R0, 0x80000000, R3, 0xf8, !PT ;  /* 0x8000000000007812 */ /* 0x000fcc00078ef803 */
[----:B------:R-:W0:Y:S02]  /*25c0*/  F2I.FTZ.TRUNC.NTZ R0, R0 ;  /* 0x0000000000007305 */ /* 0x000e24000021f100 */
[----:B0-----:R-:W-:Y:S01]  /*25d0*/  PRMT R19, R0, 0x7610, R19 ;  /* 0x0000761000137816 */ /* 0x001fe20000000013 */
[----:B------:R-:W-:Y:S06]  /*25e0*/  BRA `(.L_x_494) ;  /* 0x0000000400c07947 */ /* 0x000fec0003800000 */
.L_x_504:
[----:B------:R-:W2:Y:S02]  /*25f0*/  LDG.E.U16 R0, desc[UR36][R4.64] ;  /* 0x0000002404007981 */ /* 0x000ea4000c1e1500 */
[----:B--2---:R-:W-:-:S06]  /*2600*/  IMAD.U32 R0, R0, 0x10000, RZ ;  /* 0x0001000000007824 */ /* 0x004fcc00078e00ff */
[----:B------:R-:W0:Y:S02]  /*2610*/  F2I.FTZ.TRUNC.NTZ R0, R0 ;  /* 0x0000000000007305 */ /* 0x000e24000021f100 */
[----:B0-----:R-:W-:Y:S01]  /*2620*/  PRMT R19, R0, 0x7610, R19 ;  /* 0x0000761000137816 */ /* 0x001fe20000000013 */
[----:B------:R-:W-:Y:S06]  /*2630*/  BRA `(.L_x_494) ;  /* 0x0000000400ac7947 */ /* 0x000fec0003800000 */
.L_x_501:
        /* <DEDUP_REMOVED lines=10> */
.L_x_508:
        /* <DEDUP_REMOVED lines=21> */
.L_x_512:
[----:B------:R-:W-:Y:S05]  /*2830*/  BSYNC.RECONVERGENT B1 ;  /* 0x0000000000017941 */ /* 0x000fea0003800200 */
.L_x_511:
[----:B------:R-:W-:Y:S01]  /*2840*/  IMAD.SHL.U32 R0, R0, 0x100000, RZ ;  /* 0x0010000000007824 */ /* 0x000fe200078e00ff */
[----:B------:R-:W-:-:S04]  /*2850*/  LEA R3, R3, 0x3b800000, 0x17 ;  /* 0x3b80000003037811 */ /* 0x000fc800078eb8ff */
[----:B------:R-:W-:-:S07]  /*2860*/  LOP3.LUT R0, R3, R0, R7, 0xfe, !PT ;  /* 0x0000000003007212 */ /* 0x000fce00078efe07 */
.L_x_510:
[----:B------:R-:W-:Y:S05]  /*2870*/  BSYNC.RECONVERGENT B0 ;  /* 0x0000000000007941 */ /* 0x000fea0003800200 */
.L_x_509:
[----:B------:R-:W0:Y:S02]  /*2880*/  F2I.FTZ.TRUNC.NTZ R0, R0 ;  /* 0x0000000000007305 */ /* 0x000e24000021f100 */
[----:B0-----:R-:W-:Y:S01]  /*2890*/  PRMT R19, R0, 0x7610, R19 ;  /* 0x0000761000137816 */ /* 0x001fe20000000013 */
[----:B------:R-:W-:Y:S06]  /*28a0*/  BRA `(.L_x_494) ;  /* 0x0000000400107947 */ /* 0x000fec0003800000 */
.L_x_507:
        /* <DEDUP_REMOVED lines=21> */
.L_x_516:
[----:B------:R-:W-:Y:S05]  /*2a00*/  BSYNC.RECONVERGENT B1 ;  /* 0x0000000000017941 */ /* 0x000fea0003800200 */
.L_x_515:
[----:B------:R-:W-:Y:S01]  /*2a10*/  IMAD.SHL.U32 R0, R0, 0x200000, RZ ;  /* 0x0020000000007824 */ /* 0x000fe200078e00ff */
[----:B------:R-:W-:-:S04]  /*2a20*/  LEA R3, R3, 0x37800000, 0x17 ;  /* 0x3780000003037811 */ /* 0x000fc800078eb8ff */
[----:B------:R-:W-:-:S07]  /*2a30*/  LOP3.LUT R0, R3, R0, R7, 0xfe, !PT ;  /* 0x0000000003007212 */ /* 0x000fce00078efe07 */
.L_x_514:
[----:B------:R-:W-:Y:S05]  /*2a40*/  BSYNC.RECONVERGENT B0 ;  /* 0x0000000000007941 */ /* 0x000fea0003800200 */
.L_x_513:
[----:B------:R-:W0:Y:S02]  /*2a50*/  F2I.FTZ.TRUNC.NTZ R0, R0 ;  /* 0x0000000000007305 */ /* 0x000e24000021f100 */
[----:B0-----:R-:W-:Y:S01]  /*2a60*/  PRMT R19, R0, 0x7610, R19 ;  /* 0x0000761000137816 */ /* 0x001fe20000000013 */
[----:B------:R-:W-:Y:S06]  /*2a70*/  BRA `(.L_x_494) ;  /* 0x00000000009c7947 */ /* 0x000fec0003800000 */
.L_x_506:
        /* <DEDUP_REMOVED lines=14> */
.L_x_520:
[----:B------:R-:W-:Y:S05]  /*2b60*/  BSYNC.RECONVERGENT B0 ;  /* 0x0000000000007941 */ /* 0x000fea0003800200 */
.L_x_519:
[----:B------:R-:W0:Y:S02]  /*2b70*/  F2I.FTZ.TRUNC.NTZ R0, R0 ;  /* 0x0000000000007305 */ /* 0x000e24000021f100 */
[----:B0-----:R-:W-:Y:S01]  /*2b80*/  PRMT R19, R0, 0x7610, R19 ;  /* 0x0000761000137816 */ /* 0x001fe20000000013 */
[----:B------:R-:W-:Y:S06]  /*2b90*/  BRA `(.L_x_494) ;  /* 0x0000000000547947 */ /* 0x000fec0003800000 */
.L_x_493:
        /* <DEDUP_REMOVED lines=16> */
.L_x_521:
[----:B------:R-:W-:Y:S01]  /*2ca0*/  PRMT R19, RZ, 0x7610, R19 ;  /* 0x00007610ff137816 */ /* 0x000fe20000000013 */
[----:B------:R-:W-:Y:S06]  /*2cb0*/  BRA `(.L_x_494) ;  /* 0x00000000000c7947 */ /* 0x000fec0003800000 */
.L_x_518:
[----:B------:R0:W5:Y:S01]  /*2cc0*/  LDG.E.U16 R19, desc[UR36][R4.64] ;  /* 0x0000002404137981 */ /* 0x000162000c1e1500 */
[----:B------:R-:W-:Y:S05]  /*2cd0*/  BRA `(.L_x_494) ;  /* 0x0000000000047947 */ /* 0x000fea0003800000 */
.L_x_517:
[----:B------:R1:W5:Y:S02]  /*2ce0*/  LDG.E.U16 R19, desc[UR36][R4.64] ;  /* 0x0000002404137981 */ /* 0x000364000c1e1500 */
.L_x_494:
        /* <DEDUP_REMOVED lines=18> */
.L_x_525:
[----:B------:R0:W5:Y:S01]  /*2e10*/  LDG.E.U8 R22, desc[UR36][R4.64] ;  /* 0x0000002404167981 */ /* 0x000162000c1e1100 */
[----:B------:R-:W-:Y:S05]  /*2e20*/  BRA `(.L_x_527) ;  /* 0x0000000c00507947 */ /* 0x000fea0003800000 */
.L_x_524:
        /* <DEDUP_REMOVED lines=8> */
.L_x_529:
[----:B------:R0:W5:Y:S01]  /*2eb0*/  LDG.E.U16 R22, desc[UR36][R4.64] ;  /* 0x0000002404167981 */ /* 0x000162000c1e1500 */
[----:B------:R-:W-:Y:S05]  /*2ec0*/  BRA `(.L_x_527) ;  /* 0x0000000c00287947 */ /* 0x000fea0003800000 */
.L_x_528:
[----:B------:R0:W5:Y:S01]  /*2ed0*/  LDG.E.U16 R22, desc[UR36][R4.64] ;  /* 0x0000002404167981 */ /* 0x000162000c1e1500 */
[----:B------:R-:W-:Y:S05]  /*2ee0*/  BRA `(.L_x_527) ;  /* 0x0000000c00207947 */ /* 0x000fea0003800000 */
.L_x_523:
        /* <DEDUP_REMOVED lines=9> */
.L_x_531:
[----:B------:R-:W2:Y:S02]  /*2f80*/  LDG.E.U16 R0, desc[UR36][R4.64] ;  /* 0x0000002404007981 */ /* 0x000ea4000c1e1500 */
[----:B--2---:R-:W-:-:S06]  /*2f90*/  HADD2.F32 R0, -RZ, R0.H0_H0 ;  /* 0x20000000ff007230 */ /* 0x004fcc0000004100 */
[----:B------:R-:W0:Y:S02]  /*2fa0*/  F2I.FTZ.TRUNC.NTZ R0, R0 ;  /* 0x0000000000007305 */ /* 0x000e24000021f100 */
[----:B0-----:R-:W-:Y:S01]  /*2fb0*/  PRMT R22, R0, 0x7610, R22 ;  /* 0x0000761000167816 */ /* 0x001fe20000000016 */
[----:B------:R-:W-:Y:S06]  /*2fc0*/  BRA `(.L_x_527) ;  /* 0x0000000800e87947 */ /* 0x000fec0003800000 */
.L_x_530:
[----:B------:R-:W-:-:S09]  /*2fd0*/  UISETP.NE.AND UP0, UPT, UR4, 0x7, UPT ;  /* 0x000000070400788c */ /* 0x000fd2000bf05270 */
[----:B------:R-:W-:Y:S05]  /*2fe0*/  BRA.U !UP0, `(.L_x_532) ;  /* 0x0000000108307547 */ /* 0x000fea000b800000 */
[----:B------:R-:W-:-:S09]  /*2ff0*/  UISETP.NE.AND UP0, UPT, UR4, 0x8, UPT ;  /* 0x000000080400788c */ /* 0x000fd2000bf05270 */
[----:B------:R-:W-:Y:S05]  /*3000*/  BRA.U !UP0, `(.L_x_533) ;  /* 0x0000000108147547 */ /* 0x000fea000b800000 */
[----:B------:R-:W-:-:S09]  /*3010*/  UISETP.NE.AND UP0, UPT, UR4, 0x9, UPT ;  /* 0x000000090400788c */ /* 0x000fd2000bf05270 */
[----:B------:R-:W-:Y:S05]  /*3020*/  BRA.U UP0, `(.L_x_526) ;  /* 0x00000009007c7547 */ /* 0x000fea000b800000 */
[----:B------:R-:W2:Y:S02]  /*3030*/  LDG.E R4, desc[UR36][R4.64] ;  /* 0x0000002404047981 */ /* 0x000ea4000c1e1900 */
[----:B--2---:R3:W4:Y:S01]  /*3040*/  F2I.FTZ.TRUNC.NTZ R22, R4 ;  /* 0x0000000400167305 */ /* 0x004722000021f100 */
[----:B------:R-:W-:Y:S05]  /*3050*/  BRA `(.L_x_527) ;  /* 0x0000000800c47947 */ /* 0x000fea0003800000 */
.L_x_533:
[----:B------:R-:W2:Y:S02]  /*3060*/  LDG.E.U16 R4, desc[UR36][R4.64] ;  /* 0x0000002404047981 */ /* 0x000ea4000c1e1500 */
[----:B--2---:R-:W-:-:S06]  /*3070*/  HADD2.F32 R0, -RZ, R4.H0_H0 ;  /* 0x20000004ff007230 */ /* 0x004fcc0000004100 */
[----:B------:R-:W0:Y:S02]  /*3080*/  F2I.FTZ.TRUNC.NTZ R0, R0 ;  /* 0x0000000000007305 */ /* 0x000e24000021f100 */
[----:B0-----:R-:W-:Y:S01]  /*3090*/  PRMT R22, R0, 0x7610, R22 ;  /* 0x0000761000167816 */ /* 0x001fe20000000016 */
[----:B------:R-:W-:Y:S06]  /*30a0*/  BRA `(.L_x_527) ;  /* 0x0000000800b07947 */ /* 0x000fec0003800000 */
.L_x_532:
[----:B------:R-:W2:Y:S02]  /*30b0*/  LDG.E.64 R4, desc[UR36][R4.64] ;  /* 0x0000002404047981 */ /* 0x000ea4000c1e1b00 */
[----:B--2---:R0:W1:Y:S02]  /*30c0*/  F2I.F64.TRUNC R22, R4 ;  /* 0x0000000400167311 */ /* 0x004064000030d100 */
[----:B01----:R-:W-:Y:S05]  /*30d0*/  BRA `(.L_x_527) ;  /* 0x0000000800a47947 */ /* 0x003fea0003800000 */
.L_x_522:
        /* <DEDUP_REMOVED lines=12> */
.L_x_536:
[----:B------:R-:W2:Y:S02]  /*31a0*/  LDG.E.64 R4, desc[UR36][R4.64] ;  /* 0x0000002404047981 */ /* 0x000ea4000c1e1b00 */
[----:B--2---:R3:W4:Y:S02]  /*31b0*/  F2I.F64.TRUNC R22, R4 ;  /* 0x0000000400167311 */ /* 0x004724000030d100 */
[----:B---34-:R-:W-:Y:S05]  /*31c0*/  BRA `(.L_x_527) ;  /* 0x0000000800687947 */ /* 0x018fea0003800000 */
.L_x_535:
        /* <DEDUP_REMOVED lines=27> */
.L_x_538:
        /* <DEDUP_REMOVED lines=15> */
.L_x_537:
[----:B------:R-:W2:Y:S02]  /*3470*/  LDG.E.U16 R0, desc[UR36][R4.64] ;  /* 0x0000002404007981 */ /* 0x000ea4000c1e1500 */
[----:B--2---:R-:W-:-:S06]  /*3480*/  IMAD.U32 R0, R0, 0x10000, RZ ;  /* 0x0001000000007824 */ /* 0x004fcc00078e00ff */
[----:B------:R-:W0:Y:S02]  /*3490*/  F2I.FTZ.TRUNC.NTZ R0, R0 ;  /* 0x0000000000007305 */ /* 0x000e24000021f100 */
[----:B0-----:R-:W-:Y:S01]  /*34a0*/  PRMT R22, R0, 0x7610, R22 ;  /* 0x0000761000167816 */ /* 0x001fe20000000016 */
[----:B------:R-:W-:Y:S06]  /*34b0*/  BRA `(.L_x_527) ;  /* 0x0000000400ac7947 */ /* 0x000fec0003800000 */
.L_x_534:
        /* <DEDUP_REMOVED lines=10> */
.L_x_541:
        /* <DEDUP_REMOVED lines=21> */
.L_x_545:
[----:B------:R-:W-:Y:S05]  /*36b0*/  BSYNC.RECONVERGENT B1 ;  /* 0x0000000000017941 */ /* 0x000fea0003800200 */
.L_x_544:
[----:B------:R-:W-:Y:S01]  /*36c0*/  IMAD.SHL.U32 R0, R0, 0x100000, RZ ;  /* 0x0010000000007824 */ /* 0x000fe200078e00ff */
[----:B------:R-:W-:-:S04]  /*36d0*/  LEA R3, R3, 0x3b800000, 0x17 ;  /* 0x3b80000003037811 */ /* 0x000fc800078eb8ff */
[----:B------:R-:W-:-:S07]  /*36e0*/  LOP3.LUT R0, R3, R0, R7, 0xfe, !PT ;  /* 0x0000000003007212 */ /* 0x000fce00078efe07 */
.L_x_543:
[----:B------:R-:W-:Y:S05]  /*36f0*/  BSYNC.RECONVERGENT B0 ;  /* 0x0000000000007941 */ /* 0x000fea0003800200 */
.L_x_542:
[----:B------:R-:W0:Y:S02]  /*3700*/  F2I.FTZ.TRUNC.NTZ R0, R0 ;  /* 0x0000000000007305 */ /* 0x000e24000021f100 */
[----:B0-----:R-:W-:Y:S01]  /*3710*/  PRMT R22, R0, 0x7610, R22 ;  /* 0x0000761000167816 */ /* 0x001fe20000000016 */
[----:B------:R-:W-:Y:S06]  /*3720*/  BRA `(.L_x_527) ;  /* 0x0000000400107947 */ /* 0x000fec0003800000 */
.L_x_540:
        /* <DEDUP_REMOVED lines=21> */
.L_x_549:
[----:B------:R-:W-:Y:S05]  /*3880*/  BSYNC.RECONVERGENT B1 ;  /* 0x0000000000017941 */ /* 0x000fea0003800200 */
.L_x_548:
[----:B------:R-:W-:Y:S01]  /*3890*/  IMAD.SHL.U32 R0, R0, 0x200000, RZ ;  /* 0x0020000000007824 */ /* 0x000fe200078e00ff */
[----:B------:R-:W-:-:S04]  /*38a0*/  LEA R3, R3, 0x37800000, 0x17 ;  /* 0x3780000003037811 */ /* 0x000fc800078eb8ff */
[----:B------:R-:W-:-:S07]  /*38b0*/  LOP3.LUT R0, R3, R0, R7, 0xfe, !PT ;  /* 0x0000000003007212 */ /* 0x000fce00078efe07 */
.L_x_547:
[----:B------:R-:W-:Y:S05]  /*38c0*/  BSYNC.RECONVERGENT B0 ;  /* 0x0000000000007941 */ /* 0x000fea0003800200 */
.L_x_546:
[----:B------:R-:W0:Y:S02]  /*38d0*/  F2I.FTZ.TRUNC.NTZ R0, R0 ;  /* 0x0000000000007305 */ /* 0x000e24000021f100 */
[----:B0-----:R-:W-:Y:S01]  /*38e0*/  PRMT R22, R0, 0x7610, R22 ;  /* 0x0000761000167816 */ /* 0x001fe20000000016 */
[----:B------:R-:W-:Y:S06]  /*38f0*/  BRA `(.L_x_527) ;  /* 0x00000000009c7947 */ /* 0x000fec0003800000 */
.L_x_539:
        /* <DEDUP_REMOVED lines=14> */
.L_x_553:
[----:B------:R-:W-:Y:S05]  /*39e0*/  BSYNC.RECONVERGENT B0 ;  /* 0x0000000000007941 */ /* 0x000fea0003800200 */
.L_x_552:
[----:B------:R-:W0:Y:S02]  /*39f0*/  F2I.FTZ.TRUNC.NTZ R0, R0 ;  /* 0x0000000000007305 */ /* 0x000e24000021f100 */
[----:B0-----:R-:W-:Y:S01]  /*3a00*/  PRMT R22, R0, 0x7610, R22 ;  /* 0x0000761000167816 */ /* 0x001fe20000000016 */
[----:B------:R-:W-:Y:S06]  /*3a10*/  BRA `(.L_x_527) ;  /* 0x0000000000547947 */ /* 0x000fec0003800000 */
.L_x_526:
        /* <DEDUP_REMOVED lines=16> */
.L_x_554:
[----:B------:R-:W-:Y:S01]  /*3b20*/  PRMT R22, RZ, 0x7610, R22 ;  /* 0x00007610ff167816 */ /* 0x000fe20000000016 */
[----:B------:R-:W-:Y:S06]  /*3b30*/  BRA `(.L_x_527) ;  /* 0x00000000000c7947 */ /* 0x000fec0003800000 */
.L_x_551:
[----:B------:R1:W5:Y:S01]  /*3b40*/  LDG.E.U16 R22, desc[UR36][R4.64] ;  /* 0x0000002404167981 */ /* 0x000362000c1e1500 */
[----:B------:R-:W-:Y:S05]  /*3b50*/  BRA `(.L_x_527) ;  /* 0x0000000000047947 */ /* 0x000fea0003800000 */
.L_x_550:
[----:B------:R2:W5:Y:S02]  /*3b60*/  LDG.E.U16 R22, desc[UR36][R4.64] ;  /* 0x0000002404167981 */ /* 0x000564000c1e1500 */
.L_x_527:
[----:B------:R-:W-:-:S07]  /*3b70*/  VIADD R25, R25, 0x80 ;  /* 0x0000008019197836 */ /* 0x000fce0000000000 */
.L_x_488:
[----:B------:R-:W-:Y:S05]  /*3b80*/  BSYNC.RECONVERGENT B6 ;  /* 0x0000000000067941 */ /* 0x000fea0003800200 */
.L_x_487:
        /* <DEDUP_REMOVED lines=24> */
.L_x_560:
[----:B------:R3:W5:Y:S01]  /*3d10*/  LDG.E.U8 R23, desc[UR36][R4.64] ;  /* 0x0000002404177981 */ /* 0x000762000c1e1100 */
[----:B------:R-:W-:Y:S05]  /*3d20*/  BRA `(.L_x_562) ;  /* 0x0000000c00507947 */ /* 0x000fea0003800000 */
.L_x_559:
        /* <DEDUP_REMOVED lines=8> */
.L_x_564:
[----:B------:R0:W5:Y:S01]  /*3db0*/  LDG.E.U16 R23, desc[UR36][R4.64] ;  /* 0x0000002404177981 */ /* 0x000162000c1e1500 */
[----:B------:R-:W-:Y:S05]  /*3dc0*/  BRA `(.L_x_562) ;  /* 0x0000000c00287947 */ /* 0x000fea0003800000 */
.L_x_563:
[----:B------:R0:W5:Y:S01]  /*3dd0*/  LDG.E.U16 R23, desc[UR36][R4.64] ;  /* 0x0000002404177981 */ /* 0x000162000c1e1500 */
[----:B------:R-:W-:Y:S05]  /*3de0*/  BRA `(.L_x_562) ;  /* 0x0000000c00207947 */ /* 0x000fea0003800000 */
.L_x_558:
        /* <DEDUP_REMOVED lines=9> */
.L_x_566:
[----:B------:R-:W2:Y:S02]  /*3e80*/  LDG.E.U16 R0, desc[UR36][R4.64] ;  /* 0x0000002404007981 */ /* 0x000ea4000c1e1500 */
[----:B--2---:R-:W-:-:S06]  /*3e90*/  HADD2.F32 R0, -RZ, R0.H0_H0 ;  /* 0x20000000ff007230 */ /* 0x004fcc0000004100 */
[----:B------:R-:W0:Y:S02]  /*3ea0*/  F2I.FTZ.TRUNC.NTZ R0, R0 ;  /* 0x0000000000007305 */ /* 0x000e24000021f100 */
[----:B0-----:R-:W-:Y:S01]  /*3eb0*/  PRMT R23, R0, 0x7610, R23 ;  /* 0x0000761000177816 */ /* 0x001fe20000000017 */
[----:B------:R-:W-:Y:S06]  /*3ec0*/  BRA `(.L_x_562) ;  /* 0x0000000800e87947 */ /* 0x000fec0003800000 */
.L_x_565:
        /* <DEDUP_REMOVED lines=9> */
.L_x_568:
[----:B------:R-:W2:Y:S02]  /*3f60*/  LDG.E.U16 R4, desc[UR36][R4.64] ;  /* 0x0000002404047981 */ /* 0x000ea4000c1e1500 */
[----:B--2---:R-:W-:-:S06]  /*3f70*/  HADD2.F32 R0, -RZ, R4.H0_H0 ;  /* 0x20000004ff007230 */ /* 0x004fcc0000004100 */
[----:B------:R-:W0:Y:S02]  /*3f80*/  F2I.FTZ.TRUNC.NTZ R0, R0 ;  /* 0x0000000000007305 */ /* 0x000e24000021f100 */
[----:B0-----:R-:W-:Y:S01]  /*3f90*/  PRMT R23, R0, 0x7610, R23 ;  /* 0x0000761000177816 */ /* 0x001fe20000000017 */
[----:B------:R-:W-:Y:S06]  /*3fa0*/  BRA `(.L_x_562) ;  /* 0x0000000800b07947 */ /* 0x000fec0003800000 */
.L_x_567:
[----:B------:R-:W2:Y:S02]  /*3fb0*/  LDG.E.64 R4, desc[UR36][R4.64] ;  /* 0x0000002404047981 */ /* 0x000ea4000c1e1b00 */
[----:B--2---:R0:W1:Y:S02]  /*3fc0*/  F2I.F64.TRUNC R23, R4 ;  /* 0x0000000400177311 */ /* 0x004064000030d100 */
[----:B01----:R-:W-:Y:S05]  /*3fd0*/  BRA `(.L_x_562) ;  /* 0x0000000800a47947 */ /* 0x003fea0003800000 */
.L_x_557:
        /* <DEDUP_REMOVED lines=12> */
.L_x_571:
[----:B------:R-:W2:Y:S02]  /*40a0*/  LDG.E.64 R4, desc[UR36][R4.64] ;  /* 0x0000002404047981 */ /* 0x000ea4000c1e1b00 */
[----:B--2---:R0:W1:Y:S02]  /*40b0*/  F2I.F64.TRUNC R23, R4 ;  /* 0x0000000400177311 */ /* 0x004064000030d100 */
[----:B01----:R-:W-:Y:S05]  /*40c0*/  BRA `(.L_x_562) ;  /* 0x0000000800687947 */ /* 0x003fea0003800000 */
.L_x_570:
        /* <DEDUP_REMOVED lines=27> */
.L_x_573:
        /* <DEDUP_REMOVED lines=15> */
.L_x_572:
[----:B------:R-:W2:Y:S02]  /*4370*/  LDG.E.U16 R0, desc[UR36][R4.64] ;  /* 0x0000002404007981 */ /* 0x000ea4000c1e1500 */
[----:B--2---:R-:W-:-:S06]  /*4380*/  IMAD.U32 R0, R0, 0x10000, RZ ;  /* 0x0001000000007824 */ /* 0x004fcc00078e00ff */
[----:B------:R-:W0:Y:S02]  /*4390*/  F2I.FTZ.TRUNC.NTZ R0, R0 ;  /* 0x0000000000007305 */ /* 0x000e24000021f100 */
[----:B0-----:R-:W-:Y:S01]  /*43a0*/  PRMT R23, R0, 0x7610, R23 ;  /* 0x0000761000177816 */ /* 0x001fe20000000017 */
[----:B------:R-:W-:Y:S06]  /*43b0*/  BRA `(.L_x_562) ;  /* 0x0000000400ac7947 */ /* 0x000fec0003800000 */
.L_x_569:
        /* <DEDUP_REMOVED lines=10> */
.L_x_576:
        /* <DEDUP_REMOVED lines=21> */
.L_x_580:
[----:B------:R-:W-:Y:S05]  /*45b0*/  BSYNC.RECONVERGENT B1 ;  /* 0x0000000000017941 */ /* 0x000fea0003800200 */
.L_x_579:
[----:B------:R-:W-:Y:S01]  /*45c0*/  IMAD.SHL.U32 R0, R0, 0x100000, RZ ;  /* 0x0010000000007824 */ /* 0x000fe200078e00ff */
[----:B------:R-:W-:-:S04]  /*45d0*/  LEA R3, R3, 0x3b800000, 0x17 ;  /* 0x3b80000003037811 */ /* 0x000fc800078eb8ff */
[----:B------:R-:W-:-:S07]  /*45e0*/  LOP3.LUT R0, R3, R0, R7, 0xfe, !PT ;  /* 0x0000000003007212 */ /* 0x000fce00078efe07 */
.L_x_578:
[----:B------:R-:W-:Y:S05]  /*45f0*/  BSYNC.RECONVERGENT B0 ;  /* 0x0000000000007941 */ /* 0x000fea0003800200 */
.L_x_577:
[----:B------:R-:W0:Y:S02]  /*4600*/  F2I.FTZ.TRUNC.NTZ R0, R0 ;  /* 0x0000000000007305 */ /* 0x000e24000021f100 */
[----:B0-----:R-:W-:Y:S01]  /*4610*/  PRMT R23, R0, 0x7610, R23 ;  /* 0x0000761000177816 */ /* 0x001fe20000000017 */
[----:B------:R-:W-:Y:S06]  /*4620*/  BRA `(.L_x_562) ;  /* 0x0000000400107947 */ /* 0x000fec0003800000 */
.L_x_575:
        /* <DEDUP_REMOVED lines=21> */
.L_x_584:
[----:B------:R-:W-:Y:S05]  /*4780*/  BSYNC.RECONVERGENT B1 ;  /* 0x0000000000017941 */ /* 0x000fea0003800200 */
.L_x_583:
[----:B------:R-:W-:Y:S01]  /*4790*/  IMAD.SHL.U32 R0, R0, 0x200000, RZ ;  /* 0x0020000000007824 */ /* 0x000fe200078e00ff */
[----:B------:R-:W-:-:S04]  /*47a0*/  LEA R3, R3, 0x37800000, 0x17 ;  /* 0x3780000003037811 */ /* 0x000fc800078eb8ff */
[----:B------:R-:W-:-:S07]  /*47b0*/  LOP3.LUT R0, R3, R0, R7, 0xfe, !PT ;  /* 0x0000000003007212 */ /* 0x000fce00078efe07 */
.L_x_582:
[----:B------:R-:W-:Y:S05]  /*47c0*/  BSYNC.RECONVERGENT B0 ;  /* 0x0000000000007941 */ /* 0x000fea0003800200 */
.L_x_581:
[----:B------:R-:W0:Y:S02]  /*47d0*/  F2I.FTZ.TRUNC.NTZ R0, R0 ;  /* 0x0000000000007305 */ /* 0x000e24000021f100 */
[----:B0-----:R-:W-:Y:S01]  /*47e0*/  PRMT R23, R0, 0x7610, R23 ;  /* 0x0000761000177816 */ /* 0x001fe20000000017 */
[----:B------:R-:W-:Y:S06]  /*47f0*/  BRA `(.L_x_562) ;  /* 0x00000000009c7947 */ /* 0x000fec0003800000 */
.L_x_574:
        /* <DEDUP_REMOVED lines=14> */
.L_x_588:
[----:B------:R-:W-:Y:S05]  /*48e0*/  BSYNC.RECONVERGENT B0 ;  /* 0x0000000000007941 */ /* 0x000fea0003800200 */
.L_x_587:
[----:B------:R-:W0:Y:S02]  /*48f0*/  F2I.FTZ.TRUNC.NTZ R0, R0 ;  /* 0x0000000000007305 */ /* 0x000e24000021f100 */
[----:B0-----:R-:W-:Y:S01]  /*4900*/  PRMT R23, R0, 0x7610, R23 ;  /* 0x0000761000177816 */ /* 0x001fe20000000017 */
[----:B------:R-:W-:Y:S06]  /*4910*/  BRA `(.L_x_562) ;  /* 0x0000000000547947 */ /* 0x000fec0003800000 */
.L_x_561:
        /* <DEDUP_REMOVED lines=16> */
.L_x_589:
[----:B------:R-:W-:Y:S01]  /*4a20*/  PRMT R23, RZ, 0x7610, R23 ;  /* 0x00007610ff177816 */ /* 0x000fe20000000017 */
[----:B------:R-:W-:Y:S06]  /*4a30*/  BRA `(.L_x_562) ;  /* 0x00000000000c7947 */ /* 0x000fec0003800000 */
.L_x_586:
[----:B------:R1:W5:Y:S01]  /*4a40*/  LDG.E.U16 R23, desc[UR36][R4.64] ;  /* 0x0000002404177981 */ /* 0x000362000c1e1500 */
[----:B------:R-:W-:Y:S05]  /*4a50*/  BRA `(.L_x_562) ;  /* 0x0000000000047947 */ /* 0x000fea0003800000 */
.L_x_585:
[----:B------:R2:W5:Y:S02]  /*4a60*/  LDG.E.U16 R23, desc[UR36][R4.64] ;  /* 0x0000002404177981 */ /* 0x000564000c1e1500 */
.L_x_562:
        /* <DEDUP_REMOVED lines=18> */
.L_x_593:
[----:B------:R0:W5:Y:S01]  /*4b90*/  LDG.E.U8 R24, desc[UR36][R4.64] ;  /* 0x0000002404187981 */ /* 0x000162000c1e1100 */
[----:B------:R-:W-:Y:S05]  /*4ba0*/  BRA `(.L_x_595) ;  /* 0x0000000c00507947 */ /* 0x000fea0003800000 */
.L_x_592:
        /* <DEDUP_REMOVED lines=8> */
.L_x_597:
[----:B------:R4:W5:Y:S01]  /*4c30*/  LDG.E.U16 R24, desc[UR36][R4.64] ;  /* 0x0000002404187981 */ /* 0x000962000c1e1500 */
[----:B------:R-:W-:Y:S05]  /*4c40*/  BRA `(.L_x_595) ;  /* 0x0000000c00287947 */ /* 0x000fea0003800000 */
.L_x_596:
[----:B------:R3:W5:Y:S01]  /*4c50*/  LDG.E.U16 R24, desc[UR36][R4.64] ;  /* 0x0000002404187981 */ /* 0x000762000c1e1500 */
[----:B------:R-:W-:Y:S05]  /*4c60*/  BRA `(.L_x_595) ;  /* 0x0000000c00207947 */ /* 0x000fea0003800000 */
.L_x_591:
        /* <DEDUP_REMOVED lines=9> */
.L_x_599:
[----:B------:R-:W2:Y:S02]  /*4d00*/  LDG.E.U16 R0, desc[UR36][R4.64] ;  /* 0x0000002404007981 */ /* 0x000ea4000c1e1500 */
[----:B--2---:R-:W-:-:S06]  /*4d10*/  HADD2.F32 R0, -RZ, R0.H0_H0 ;  /* 0x20000000ff007230 */ /* 0x004fcc0000004100 */
[----:B------:R-:W0:Y:S02]  /*4d20*/  F2I.FTZ.TRUNC.NTZ R0, R0 ;  /* 0x0000000000007305 */ /* 0x000e24000021f100 */
[----:B0-----:R-:W-:Y:S01]  /*4d30*/  PRMT R24, R0, 0x7610, R24 ;  /* 0x0000761000187816 */ /* 0x001fe20000000018 */
[----:B------:R-:W-:Y:S06]  /*4d40*/  BRA `(.L_x_595) ;  /* 0x0000000800e87947 */ /* 0x000fec0003800000 */
.L_x_598:
        /* <DEDUP_REMOVED lines=9> */
.L_x_601:
[----:B------:R-:W2:Y:S02]  /*4de0*/  LDG.E.U16 R4, desc[UR36][R4.64] ;  /* 0x0000002404047981 */ /* 0x000ea4000c1e1500 */
[----:B--2---:R-:W-:-:S06]  /*4df0*/  HADD2.F32 R0, -RZ, R4.H0_H0 ;  /* 0x20000004ff007230 */ /* 0x004fcc0000004100 */
[----:B------:R-:W0:Y:S02]  /*4e00*/  F2I.FTZ.TRUNC.NTZ R0, R0 ;  /* 0x0000000000007305 */ /* 0x000e24000021f100 */
[----:B0-----:R-:W-:Y:S01]  /*4e10*/  PRMT R24, R0, 0x7610, R24 ;  /* 0x0000761000187816 */ /* 0x001fe20000000018 */
[----:B------:R-:W-:Y:S06]  /*4e20*/  BRA `(.L_x_595) ;  /* 0x0000000800b07947 */ /* 0x000fec0003800000 */
.L_x_600:
[----:B------:R-:W2:Y:S02]  /*4e30*/  LDG.E.64 R4, desc[UR36][R4.64] ;  /* 0x0000002404047981 */ /* 0x000ea4000c1e1b00 */
[----:B--2---:R0:W1:Y:S02]  /*4e40*/  F2I.F64.TRUNC R24, R4 ;  /* 0x0000000400187311 */ /* 0x004064000030d100 */
[----:B01----:R-:W-:Y:S05]  /*4e50*/  BRA `(.L_x_595) ;  /* 0x0000000800a47947 */ /* 0x003fea0003800000 */
.L_x_590:
        /* <DEDUP_REMOVED lines=12> */
.L_x_604:
[----:B------:R-:W2:Y:S02]  /*4f20*/  LDG.E.64 R4, desc[UR36][R4.64] ;  /* 0x0000002404047981 */ /* 0x000ea4000c1e1b00 */
[----:B--2---:R3:W4:Y:S02]  /*4f30*/  F2I.F64.TRUNC R24, R4 ;  /* 0x0000000400187311 */ /* 0x004724000030d100 */
[----:B---34-:R-:W-:Y:S05]  /*4f40*/  BRA `(.L_x_595) ;  /* 0x0000000800687947 */ /* 0x018fea0003800000 */
.L_x_603:
        /* <DEDUP_REMOVED lines=27> */
.L_x_606:
        /* <DEDUP_REMOVED lines=15> */
.L_x_605:
[----:B------:R-:W2:Y:S02]  /*51f0*/  LDG.E.U16 R0, desc[UR36][R4.64] ;  /* 0x0000002404007981 */ /* 0x000ea4000c1e1500 */
[----:B--2---:R-:W-:-:S06]  /*5200*/  IMAD.U32 R0, R0, 0x10000, RZ ;  /* 0x0001000000007824 */ /* 0x004fcc00078e00ff */
[----:B------:R-:W0:Y:S02]  /*5210*/  F2I.FTZ.TRUNC.NTZ R0, R0 ;  /* 0x0000000000007305 */ /* 0x000e24000021f100 */
[----:B0-----:R-:W-:Y:S01]  /*5220*/  PRMT R24, R0, 0x7610, R24 ;  /* 0x0000761000187816 */ /* 0x001fe20000000018 */
[----:B------:R-:W-:Y:S06]  /*5230*/  BRA `(.L_x_595) ;  /* 0x0000000400ac7947 */ /* 0x000fec0003800000 */
.L_x_602:
        /* <DEDUP_REMOVED lines=10> */
.L_x_609:
        /* <DEDUP_REMOVED lines=21> */
.L_x_613:
[----:B------:R-:W-:Y:S05]  /*5430*/  BSYNC.RECONVERGENT B1 ;  /* 0x0000000000017941 */ /* 0x000fea0003800200 */
.L_x_612:
[----:B------:R-:W-:Y:S01]  /*5440*/  IMAD.SHL.U32 R0, R0, 0x100000, RZ ;  /* 0x0010000000007824 */ /* 0x000fe200078e00ff */
[----:B------:R-:W-:-:S04]  /*5450*/  LEA R3, R3, 0x3b800000, 0x17 ;  /* 0x3b80000003037811 */ /* 0x000fc800078eb8ff */
[----:B------:R-:W-:-:S07]  /*5460*/  LOP3.LUT R0, R3, R0, R7, 0xfe, !PT ;  /* 0x0000000003007212 */ /* 0x000fce00078efe07 */
.L_x_611:
[----:B------:R-:W-:Y:S05]  /*5470*/  BSYNC.RECONVERGENT B0 ;  /* 0x0000000000007941 */ /* 0x000fea0003800200 */
.L_x_610:
[----:B------:R-:W0:Y:S02]  /*5480*/  F2I.FTZ.TRUNC.NTZ R0, R0 ;  /* 0x0000000000007305 */ /* 0x000e24000021f100 */
[----:B0-----:R-:W-:Y:S01]  /*5490*/  PRMT R24, R0, 0x7610, R24 ;  /* 0x0000761000187816 */ /* 0x001fe20000000018 */
[----:B------:R-:W-:Y:S06]  /*54a0*/  BRA `(.L_x_595) ;  /* 0x0000000400107947 */ /* 0x000fec0003800000 */
.L_x_608:
        /* <DEDUP_REMOVED lines=21> */
.L_x_617:
[----:B------:R-:W-:Y:S05]  /*5600*/  BSYNC.RECONVERGENT B1 ;  /* 0x0000000000017941 */ /* 0x000fea0003800200 */
.L_x_616:
[----:B------:R-:W-:Y:S01]  /*5610*/  IMAD.SHL.U32 R0, R0, 0x200000, RZ ;  /* 0x0020000000007824 */ /* 0x000fe200078e00ff */
[----:B------:R-:W-:-:S04]  /*5620*/  LEA R3, R3, 0x37800000, 0x17 ;  /* 0x3780000003037811 */ /* 0x000fc800078eb8ff */
[----:B------:R-:W-:-:S07]  /*5630*/  LOP3.LUT R0, R3, R0, R7, 0xfe, !PT ;  /* 0x0000000003007212 */ /* 0x000fce00078efe07 */
.L_x_615:
[----:B------:R-:W-:Y:S05]  /*5640*/  BSYNC.RECONVERGENT B0 ;  /* 0x0000000000007941 */ /* 0x000fea0003800200 */
.L_x_614:
[----:B------:R-:W0:Y:S02]  /*5650*/  F2I.FTZ.TRUNC.NTZ R0, R0 ;  /* 0x0000000000007305 */ /* 0x000e24000021f100 */
[----:B0-----:R-:W-:Y:S01]  /*5660*/  PRMT R24, R0, 0x7610, R24 ;  /* 0x0000761000187816 */ /* 0x001fe20000000018 */
[----:B------:R-:W-:Y:S06]  /*5670*/  BRA `(.L_x_595) ;  /* 0x00000000009c7947 */ /* 0x000fec0003800000 */
.L_x_607:
        /* <DEDUP_REMOVED lines=14> */
.L_x_621:
[----:B------:R-:W-:Y:S05]  /*5760*/  BSYNC.RECONVERGENT B0 ;  /* 0x0000000000007941 */ /* 0x000fea0003800200 */
.L_x_620:
[----:B------:R-:W0:Y:S02]  /*5770*/  F2I.FTZ.TRUNC.NTZ R0, R0 ;  /* 0x0000000000007305 */ /* 0x000e24000021f100 */
[----:B0-----:R-:W-:Y:S01]  /*5780*/  PRMT R24, R0, 0x7610, R24 ;  /* 0x0000761000187816 */ /* 0x001fe20000000018 */
[----:B------:R-:W-:Y:S06]  /*5790*/  BRA `(.L_x_595) ;  /* 0x0000000000547947 */ /* 0x000fec0003800000 */
.L_x_594:
        /* <DEDUP_REMOVED lines=16> */
.L_x_622:
[----:B------:R-:W-:Y:S01]  /*58a0*/  PRMT R24, RZ, 0x7610, R24 ;  /* 0x00007610ff187816 */ /* 0x000fe20000000018 */
[----:B------:R-:W-:Y:S06]  /*58b0*/  BRA `(.L_x_595) ;  /* 0x00000000000c7947 */ /* 0x000fec0003800000 */
.L_x_619:
[----:B------:R1:W5:Y:S01]  /*58c0*/  LDG.E.U16 R24, desc[UR36][R4.64] ;  /* 0x0000002404187981 */ /* 0x000362000c1e1500 */
[----:B------:R-:W-:Y:S05]  /*58d0*/  BRA `(.L_x_595) ;  /* 0x0000000000047947 */ /* 0x000fea0003800000 */
.L_x_618:
[----:B------:R2:W5:Y:S02]  /*58e0*/  LDG.E.U16 R24, desc[UR36][R4.64] ;  /* 0x0000002404187981 */ /* 0x000564000c1e1500 */
.L_x_595:
[----:B------:R-:W-:-:S07]  /*58f0*/  VIADD R25, R25, 0x80 ;  /* 0x0000008019197836 */ /* 0x000fce0000000000 */
.L_x_556:
[----:B------:R-:W-:Y:S05]  /*5900*/  BSYNC.RECONVERGENT B6 ;  /* 0x0000000000067941 */ /* 0x000fea0003800200 */
.L_x_555:
        /* <DEDUP_REMOVED lines=24> */
.L_x_628:
[----:B------:R0:W5:Y:S01]  /*5a90*/  LDG.E.U8 R27, desc[UR36][R4.64] ;  /* 0x00000024041b7981 */ /* 0x000162000c1e1100 */
[----:B------:R-:W-:Y:S05]  /*5aa0*/  BRA `(.L_x_630) ;  /* 0x0000000c00507947 */ /* 0x000fea0003800000 */
.L_x_627:
        /* <DEDUP_REMOVED lines=8> */
.L_x_632:
[----:B------:R3:W5:Y:S01]  /*5b30*/  LDG.E.U16 R27, desc[UR36][R4.64] ;  /* 0x00000024041b7981 */ /* 0x000762000c1e1500 */
[----:B------:R-:W-:Y:S05]  /*5b40*/  BRA `(.L_x_630) ;  /* 0x0000000c00287947 */ /* 0x000fea0003800000 */
.L_x_631:
[----:B------:R2:W5:Y:S01]  /*5b50*/  LDG.E.U16 R27, desc[UR36][R4.64] ;  /* 0x00000024041b7981 */ /* 0x000562000c1e1500 */
[----:B------:R-:W-:Y:S05]  /*5b60*/  BRA `(.L_x_630) ;  /* 0x0000000c00207947 */ /* 0x000fea0003800000 */
.L_x_626:
        /* <DEDUP_REMOVED lines=9> */
.L_x_634:
[----:B------:R-:W2:Y:S02]  /*5c00*/  LDG.E.U16 R0, desc[UR36][R4.64] ;  /* 0x0000002404007981 */ /* 0x000ea4000c1e1500 */
[----:B--2---:R-:W-:-:S06]  /*5c10*/  HADD2.F32 R0, -RZ, R0.H0_H0 ;  /* 0x20000000ff007230 */ /* 0x004fcc0000004100 */
[----:B------:R-:W0:Y:S02]  /*5c20*/  F2I.FTZ.TRUNC.NTZ R0, R0 ;  /* 0x0000000000007305 */ /* 0x000e24000021f100 */
[----:B0-----:R-:W-:Y:S01]  /*5c30*/  PRMT R27, R0, 0x7610, R27 ;  /* 0x00007610001b7816 */ /* 0x001fe2000000001b */
[----:B------:R-:W-:Y:S06]  /*5c40*/  BRA `(.L_x_630) ;  /* 0x0000000800e87947 */ /* 0x000fec0003800000 */
.L_x_633:
        /* <DEDUP_REMOVED lines=9> */
.L_x_636:
[----:B------:R-:W2:Y:S02]  /*5ce0*/  LDG.E.U16 R4, desc[UR36][R4.64] ;  /* 0x0000002404047981 */ /* 0x000ea4000c1e1500 */
[----:B--2---:R-:W-:-:S06]  /*5cf0*/  HADD2.F32 R0, -RZ, R4.H0_H0 ;  /* 0x20000004ff007230 */ /* 0x004fcc0000004100 */
[----:B------:R-:W0:Y:S02]  /*5d00*/  F2I.FTZ.TRUNC.NTZ R0, R0 ;  /* 0x0000000000007305 */ /* 0x000e24000021f100 */
[----:B0-----:R-:W-:Y:S01]  /*5d10*/  PRMT R27, R0, 0x7610, R27 ;  /* 0x00007610001b7816 */ /* 0x001fe2000000001b */
[----:B------:R-:W-:Y:S06]  /*5d20*/  BRA `(.L_x_630) ;  /* 0x0000000800b07947 */ /* 0x000fec0003800000 */
.L_x_635:
[----:B------:R-:W2:Y:S02]  /*5d30*/  LDG.E.64 R4, desc[UR36][R4.64] ;  /* 0x0000002404047981 */ /* 0x000ea4000c1e1b00 */
[----:B--2---:R0:W1:Y:S02]  /*5d40*/  F2I.F64.TRUNC R27, R4 ;  /* 0x00000004001b7311 */ /* 0x004064000030d100 */
[----:B01----:R-:W-:Y:S05]  /*5d50*/  BRA `(.L_x_630) ;  /* 0x0000000800a47947 */ /* 0x003fea0003800000 */
.L_x_625:
        /* <DEDUP_REMOVED lines=12> */
.L_x_639:
[----:B------:R-:W2:Y:S02]  /*5e20*/  LDG.E.64 R4, desc[UR36][R4.64] ;  /* 0x0000002404047981 */ /* 0x000ea4000c1e1b00 */
[----:B--2---:R0:W1:Y:S02]  /*5e30*/  F2I.F64.TRUNC R27, R4 ;  /* 0x00000004001b7311 */ /* 0x004064000030d100 */
[----:B01----:R-:W-:Y:S05]  /*5e40*/  BRA `(.L_x_630) ;  /* 0x0000000800687947 */ /* 0x003fea0003800000 */
.L_x_638:
        /* <DEDUP_REMOVED lines=27> */
.L_x_641:
        /* <DEDUP_REMOVED lines=15> */
.L_x_640:
[----:B------:R-:W2:Y:S02]  /*60f0*/  LDG.E.U16 R0, desc[UR36][R4.64] ;  /* 0x0000002404007981 */ /* 0x000ea4000c1e1500 */
[----:B--2---:R-:W-:-:S06]  /*6100*/  IMAD.U32 R0, R0, 0x10000, RZ ;  /* 0x0001000000007824 */ /* 0x004fcc00078e00ff */
[----:B------:R-:W0:Y:S02]  /*6110*/  F2I.FTZ.TRUNC.NTZ R0, R0 ;  /* 0x0000000000007305 */ /* 0x000e24000021f100 */
[----:B0-----:R-:W-:Y:S01]  /*6120*/  PRMT R27, R0, 0x7610, R27 ;  /* 0x00007610001b7816 */ /* 0x001fe2000000001b */
[----:B------:R-:W-:Y:S06]  /*6130*/  BRA `(.L_x_630) ;  /* 0x0000000400ac7947 */ /* 0x000fec0003800000 */
.L_x_637:
        /* <DEDUP_REMOVED lines=10> */
.L_x_644:
        /* <DEDUP_REMOVED lines=21> */
.L_x_648:
[----:B------:R-:W-:Y:S05]  /*6330*/  BSYNC.RECONVERGENT B1 ;  /* 0x0000000000017941 */ /* 0x000fea0003800200 */
.L_x_647:
[----:B------:R-:W-:Y:S01]  /*6340*/  IMAD.SHL.U32 R0, R0, 0x100000, RZ ;  /* 0x0010000000007824 */ /* 0x000fe200078e00ff */
[----:B------:R-:W-:-:S04]  /*6350*/  LEA R3, R3, 0x3b800000, 0x17 ;  /* 0x3b80000003037811 */ /* 0x000fc800078eb8ff */
[----:B------:R-:W-:-:S07]  /*6360*/  LOP3.LUT R0, R3, R0, R7, 0xfe, !PT ;  /* 0x0000000003007212 */ /* 0x000fce00078efe07 */
.L_x_646:
[----:B------:R-:W-:Y:S05]  /*6370*/  BSYNC.RECONVERGENT B0 ;  /* 0x0000000000007941 */ /* 0x000fea0003800200 */
.L_x_645:
[----:B------:R-:W0:Y:S02]  /*6380*/  F2I.FTZ.TRUNC.NTZ R0, R0 ;  /* 0x0000000000007305 */ /* 0x000e24000021f100 */
[----:B0-----:R-:W-:Y:S01]  /*6390*/  PRMT R27, R0, 0x7610, R27 ;  /* 0x00007610001b7816 */ /* 0x001fe2000000001b */
[----:B------:R-:W-:Y:S06]  /*63a0*/  BRA `(.L_x_630) ;  /* 0x0000000400107947 */ /* 0x000fec0003800000 */
.L_x_643:
        /* <DEDUP_REMOVED lines=21> */
.L_x_652:
[----:B------:R-:W-:Y:S05]  /*6500*/  BSYNC.RECONVERGENT B1 ;  /* 0x0000000000017941 */ /* 0x000fea0003800200 */
.L_x_651:
[----:B------:R-:W-:Y:S01]  /*6510*/  IMAD.SHL.U32 R0, R0, 0x200000, RZ ;  /* 0x0020000000007824 */ /* 0x000fe200078e00ff */
[----:B------:R-:W-:-:S04]  /*6520*/  LEA R3, R3, 0x37800000, 0x17 ;  /* 0x3780000003037811 */ /* 0x000fc800078eb8ff */
[----:B------:R-:W-:-:S07]  /*6530*/  LOP3.LUT R0, R3, R0, R7, 0xfe, !PT ;  /* 0x0000000003007212 */ /* 0x000fce00078efe07 */
.L_x_650:
[----:B------:R-:W-:Y:S05]  /*6540*/  BSYNC.RECONVERGENT B0 ;  /* 0x0000000000007941 */ /* 0x000fea0003800200 */
.L_x_649:
[----:B------:R-:W0:Y:S02]  /*6550*/  F2I.FTZ.TRUNC.NTZ R0, R0 ;  /* 0x0000000000007305 */ /* 0x000e24000021f100 */
[----:B0-----:R-:W-:Y:S01]  /*6560*/  PRMT R27, R0, 0x7610, R27 ;  /* 0x00007610001b7816 */ /* 0x001fe2000000001b */
[----:B------:R-:W-:Y:S06]  /*6570*/  BRA `(.L_x_630) ;  /* 0x00000000009c7947 */ /* 0x000fec0003800000 */
.L_x_642:
        /* <DEDUP_REMOVED lines=14> */
.L_x_656:
[----:B------:R-:W-:Y:S05]  /*6660*/  BSYNC.RECONVERGENT B0 ;  /* 0x0000000000007941 */ /* 0x000fea0003800200 */
.L_x_655:
[----:B------:R-:W0:Y:S02]  /*6670*/  F2I.FTZ.TRUNC.NTZ R0, R0 ;  /* 0x0000000000007305 */ /* 0x000e24000021f100 */
[----:B0-----:R-:W-:Y:S01]  /*6680*/  PRMT R27, R0, 0x7610, R27 ;  /* 0x00007610001b7816 */ /* 0x001fe2000000001b */
[----:B------:R-:W-:Y:S06]  /*6690*/  BRA `(.L_x_630) ;  /* 0x0000000000547947 */ /* 0x000fec0003800000 */
.L_x_629:
        /* <DEDUP_REMOVED lines=16> */
.L_x_657:
[----:B------:R-:W-:Y:S01]  /*67a0*/  PRMT R27, RZ, 0x7610, R27 ;  /* 0x00007610ff1b7816 */ /* 0x000fe2000000001b */
[----:B------:R-:W-:Y:S06]  /*67b0*/  BRA `(.L_x_630) ;  /* 0x00000000000c7947 */ /* 0x000fec0003800000 */
.L_x_654:
[----:B------:R0:W5:Y:S01]  /*67c0*/  LDG.E.U16 R27, desc[UR36][R4.64] ;  /* 0x00000024041b7981 */ /* 0x000162000c1e1500 */
[----:B------:R-:W-:Y:S05]  /*67d0*/  BRA `(.L_x_630) ;  /* 0x0000000000047947 */ /* 0x000fea0003800000 */
.L_x_653:
[----:B------:R0:W5:Y:S02]  /*67e0*/  LDG.E.U16 R27, desc[UR36][R4.64] ;  /* 0x00000024041b7981 */ /* 0x000164000c1e1500 */
.L_x_630:
[----:B------:R-:W0:Y:S02]  /*67f0*/  LDCU.U8 UR6, c[0x0][0x3a5] ;  /* 0x000074a0ff0677ac */ /* 0x000e240008000000 */
        /* <DEDUP_REMOVED lines=18> */
.L_x_661:
[----:B------:R0:W5:Y:S01]  /*6920*/  LDG.E.U8 R26, desc[UR36][R4.64] ;  /* 0x00000024041a7981 */ /* 0x000162000c1e1100 */
[----:B------:R-:W-:Y:S05]  /*6930*/  BRA `(.L_x_624) ;  /* 0x0000000c004c7947 */ /* 0x000fea0003800000 */
.L_x_660:
        /* <DEDUP_REMOVED lines=8> */
.L_x_664:
[----:B------:R0:W5:Y:S01]  /*69c0*/  LDG.E.U16 R26, desc[UR36][R4.64] ;  /* 0x00000024041a7981 */ /* 0x000162000c1e1500 */
[----:B------:R-:W-:Y:S05]  /*69d0*/  BRA `(.L_x_624) ;  /* 0x0000000c00247947 */ /* 0x000fea0003800000 */
.L_x_663:
[----:B------:R0:W5:Y:S01]  /*69e0*/  LDG.E.U16 R26, desc[UR36][R4.64] ;  /* 0x00000024041a7981 */ /* 0x000162000c1e1500 */
[----:B------:R-:W-:Y:S05]  /*69f0*/  BRA `(.L_x_624) ;  /* 0x0000000c001c7947 */ /* 0x000fea0003800000 */
.L_x_659:
        /* <DEDUP_REMOVED lines=9> */
.L_x_666:
[----:B------:R-:W2:Y:S02]  /*6a90*/  LDG.E.U16 R0, desc[UR36][R4.64] ;  /* 0x0000002404007981 */ /* 0x000ea4000c1e1500 */
[----:B--2---:R-:W-:-:S06]  /*6aa0*/  HADD2.F32 R0, -RZ, R0.H0_H0 ;  /* 0x20000000ff007230 */ /* 0x004fcc0000004100 */
[----:B------:R-:W0:Y:S02]  /*6ab0*/  F2I.FTZ.TRUNC.NTZ R0, R0 ;  /* 0x0000000000007305 */ /* 0x000e24000021f100 */
[----:B0-----:R-:W-:Y:S01]  /*6ac0*/  PRMT R26, R0, 0x7610, R26 ;  /* 0x00007610001a7816 */ /* 0x001fe2000000001a */
[----:B------:R-:W-:Y:S06]  /*6ad0*/  BRA `(.L_x_624) ;  /* 0x0000000800e47947 */ /* 0x000fec0003800000 */
.L_x_665:
        /* <DEDUP_REMOVED lines=9> */
.L_x_668:
[----:B------:R-:W2:Y:S02]  /*6b70*/  LDG.E.U16 R4, desc[UR36][R4.64] ;  /* 0x0000002404047981 */ /* 0x000ea4000c1e1500 */
[----:B--2---:R-:W-:-:S06]  /*6b80*/  HADD2.F32 R0, -RZ, R4.H0_H0 ;  /* 0x20000004ff007230 */ /* 0x004fcc0000004100 */
[----:B------:R-:W0:Y:S02]  /*6b90*/  F2I.FTZ.TRUNC.NTZ R0, R0 ;  /* 0x0000000000007305 */ /* 0x000e24000021f100 */
[----:B0-----:R-:W-:Y:S01]  /*6ba0*/  PRMT R26, R0, 0x7610, R26 ;  /* 0x00007610001a7816 */ /* 0x001fe2000000001a */
[----:B------:R-:W-:Y:S06]  /*6bb0*/  BRA `(.L_x_624) ;  /* 0x0000000800ac7947 */ /* 0x000fec0003800000 */
.L_x_667:
[----:B------:R-:W2:Y:S02]  /*6bc0*/  LDG.E.64 R4, desc[UR36][R4.64] ;  /* 0x0000002404047981 */ /* 0x000ea4000c1e1b00 */
[----:B--2---:R0:W1:Y:S02]  /*6bd0*/  F2I.F64.TRUNC R26, R4 ;  /* 0x00000004001a7311 */ /* 0x004064000030d100 */
[----:B01----:R-:W-:Y:S05]  /*6be0*/  BRA `(.L_x_624) ;  /* 0x0000000800a07947 */ /* 0x003fea0003800000 */
.L_x_658:
        /* <DEDUP_REMOVED lines=12> */
.L_x_671:
[----:B------:R-:W2:Y:S02]  /*6cb0*/  LDG.E.64 R4, desc[UR36][R4.64] ;  /* 0x0000002404047981 */ /* 0x000ea4000c1e1b00 */
[----:B--2---:R0:W1:Y:S02]  /*6cc0*/  F2I.F64.TRUNC R26, R4 ;  /* 0x00000004001a7311 */ /* 0x004064000030d100 */
[----:B01----:R-:W-:Y:S05]  /*6cd0*/  BRA `(.L_x_624) ;  /* 0x0000000800647947 */ /* 0x003fea0003800000 */
.L_x_670:
        /* <DEDUP_REMOVED lines=27> */
.L_x_673:
        /* <DEDUP_REMOVED lines=15> */
.L_x_672:
[----:B------:R-:W2:Y:S02]  /*6f80*/  LDG.E.U16 R0, desc[UR36][R4.64] ;  /* 0x0000002404007981 */ /* 0x000ea4000c1e1500 */
[----:B--2---:R-:W-:-:S06]  /*6f90*/  IMAD.U32 R0, R0, 0x10000, RZ ;  /* 0x0001000000007824 */ /* 0x004fcc00078e00ff */
[----:B------:R-:W0:Y:S02]  /*6fa0*/  F2I.FTZ.TRUNC.NTZ R0, R0 ;  /* 0x0000000000007305 */ /* 0x000e24000021f100 */
[----:B0-----:R-:W-:Y:S01]  /*6fb0*/  PRMT R26, R0, 0x7610, R26 ;  /* 0x00007610001a7816 */ /* 0x001fe2000000001a */
[----:B------:R-:W-:Y:S06]  /*6fc0*/  BRA `(.L_x_624) ;  /* 0x0000000400a87947 */ /* 0x000fec0003800000 */
.L_x_669:
        /* <DEDUP_REMOVED lines=10> */
.L_x_676:
        /* <DEDUP_REMOVED lines=21> */
.L_x_680:
[----:B------:R-:W-:Y:S05]  /*71c0*/  BSYNC.RECONVERGENT B1 ;  /* 0x0000000000017941 */ /* 0x000fea0003800200 */
.L_x_679:
[----:B------:R-:W-:Y:S01]  /*71d0*/  IMAD.SHL.U32 R0, R0, 0x100000, RZ ;  /* 0x0010000000007824 */ /* 0x000fe200078e00ff */
[----:B------:R-:W-:-:S04]  /*71e0*/  LEA R3, R3, 0x3b800000, 0x17 ;  /* 0x3b80000003037811 */ /* 0x000fc800078eb8ff */
[----:B------:R-:W-:-:S07]  /*71f0*/  LOP3.LUT R0, R3, R0, R7, 0xfe, !PT ;  /* 0x0000000003007212 */ /* 0x000fce00078efe07 */
.L_x_678:
[----:B------:R-:W-:Y:S05]  /*7200*/  BSYNC.RECONVERGENT B0 ;  /* 0x0000000000007941 */ /* 0x000fea0003800200 */
.L_x_677:
[----:B------:R-:W0:Y:S02]  /*7210*/  F2I.FTZ.TRUNC.NTZ R0, R0 ;  /* 0x0000000000007305 */ /* 0x000e24000021f100 */
[----:B0-----:R-:W-:Y:S01]  /*7220*/  PRMT R26, R0, 0x7610, R26 ;  /* 0x00007610001a7816 */ /* 0x001fe2000000001a */
[----:B------:R-:W-:Y:S06]  /*7230*/  BRA `(.L_x_624) ;  /* 0x00000004000c7947 */ /* 0x000fec0003800000 */
.L_x_675:
        /* <DEDUP_REMOVED lines=21> */
.L_x_684:
[----:B------:R-:W-:Y:S05]  /*7390*/  BSYNC.RECONVERGENT B1 ;  /* 0x0000000000017941 */ /* 0x000fea0003800200 */
.L_x_683:
[----:B------:R-:W-:Y:S01]  /*73a0*/  IMAD.SHL.U32 R0, R0, 0x200000, RZ ;  /* 0x0020000000007824 */ /* 0x000fe200078e00ff */
[----:B------:R-:W-:-:S04]  /*73b0*/  LEA R3, R3, 0x37800000, 0x17 ;  /* 0x3780000003037811 */ /* 0x000fc800078eb8ff */
[----:B------:R-:W-:-:S07]  /*73c0*/  LOP3.LUT R0, R3, R0, R7, 0xfe, !PT ;  /* 0x0000000003007212 */ /* 0x000fce00078efe07 */
.L_x_682:
[----:B------:R-:W-:Y:S05]  /*73d0*/  BSYNC.RECONVERGENT B0 ;  /* 0x0000000000007941 */ /* 0x000fea0003800200 */
.L_x_681:
[----:B------:R-:W0:Y:S02]  /*73e0*/  F2I.FTZ.TRUNC.NTZ R0, R0 ;  /* 0x0000000000007305 */ /* 0x000e24000021f100 */
[----:B0-----:R-:W-:Y:S01]  /*73f0*/  PRMT R26, R0, 0x7610, R26 ;  /* 0x00007610001a7816 */ /* 0x001fe2000000001a */
[----:B------:R-:W-:Y:S06]  /*7400*/  BRA `(.L_x_624) ;  /* 0x0000000000987947 */ /* 0x000fec0003800000 */
.L_x_674:
        /* <DEDUP_REMOVED lines=14> */
.L_x_688:
[----:B------:R-:W-:Y:S05]  /*74f0*/  BSYNC.RECONVERGENT B0 ;  /* 0x0000000000007941 */ /* 0x000fea0003800200 */
.L_x_687:
[----:B------:R-:W0:Y:S02]  /*7500*/  F2I.FTZ.TRUNC.NTZ R0, R0 ;  /* 0x0000000000007305 */ /* 0x000e24000021f100 */
[----:B0-----:R-:W-:Y:S01]  /*7510*/  PRMT R26, R0, 0x7610, R26 ;  /* 0x00007610001a7816 */ /* 0x001fe2000000001a */
[----:B------:R-:W-:Y:S06]  /*7520*/  BRA `(.L_x_624) ;  /* 0x0000000000507947 */ /* 0x000fec0003800000 */
.L_x_662:
        /* <DEDUP_REMOVED lines=16> */
.L_x_689:
[----:B------:R-:W-:Y:S05]  /*7630*/  BRA `(.L_x_624) ;  /* 0x00000000000c7947 */ /* 0x000fea0003800000 */
.L_x_686:
[----:B------:R0:W5:Y:S01]  /*7640*/  LDG.E.U16 R26, desc[UR36][R4.64] ;  /* 0x00000024041a7981 */ /* 0x000162000c1e1500 */
[----:B------:R-:W-:Y:S05]  /*7650*/  BRA `(.L_x_624) ;  /* 0x0000000000047947 */ /* 0x000fea0003800000 */
.L_x_685:
[----:B------:R0:W5:Y:S02]  /*7660*/  LDG.E.U16 R26, desc[UR36][R4.64] ;  /* 0x00000024041a7981 */ /* 0x000164000c1e1500 */
.L_x_624:
[----:B------:R-:W-:Y:S05]  /*7670*/  BSYNC.RECONVERGENT B6 ;  /* 0x0000000000067941 */ /* 0x000fea0003800200 */
.L_x_623:
[CC--:B------:R-:W-:Y:S01]  /*7680*/  ISETP.GE.AND P0, PT, R17.reuse, R16.reuse, PT ;  /* 0x000000101100720c */ /* 0x0c0fe20003f06270 */
[C---:B------:R-:W-:Y:S01]  /*7690*/  VIADD R25, R17.reuse, 0x80 ;  /* 0x0000008011197836 */ /* 0x040fe20000000000 */
[----:B------:R-:W-:Y:S01]  /*76a0*/  BSSY.RECONVERGENT B6, `(.L_x_690) ;  /* 0x0000123000067945 */ /* 0x000fe20003800200 */
[C---:B------:R-:W-:Y:S02]  /*76b0*/  VIADD R3, R17.reuse, 0x100 ;  /* 0x0000010011037836 */ /* 0x040fe40000000000 */
[----:B------:R-:W-:Y:S01]  /*76c0*/  VIADD R7, R17, 0x180 ;  /* 0x0000018011077836 */ /* 0x000fe20000000000 */
[-C--:B------:R-:W-:Y:S02]  /*76d0*/  ISETP.GE.AND P3, PT, R25, R16.reuse, PT ;  /* 0x000000101900720c */ /* 0x080fe40003f66270 */
[-C--:B------:R-:W-:Y:S02]  /*76e0*/  ISETP.GE.AND P2, PT, R3, R16.reuse, PT ;  /* 0x000000100300720c */ /* 0x080fe40003f46270 */
[----:B------:R-:W-:-:S03]  /*76f0*/  ISETP.GE.AND P1, PT, R7, R16, PT ;  /* 0x000000100700720c */ /* 0x000fc60003f26270 */
[----:B-1---5:R-:W-:Y:S02]  /*7700*/  @!P0 LOP3.LUT R28, R28, 0xffff, RZ, 0xc0, !PT ;  /* 0x0000ffff1c1c8812 */ /* 0x022fe400078ec0ff */
[----:B------:R-:W-:Y:S02]  /*7710*/  @!P0 PRMT R18, R18, 0x9910, RZ ;  /* 0x0000991012128816 */ /* 0x000fe400000000ff */
[----:B------:R-:W-:Y:S02]  /*7720*/  ISETP.GT.U32.OR P4, PT, R28, 0xe, P0 ;  /* 0x0000000e1c00780c */ /* 0x000fe40000784470 */
[----:B----4-:R-:W-:Y:S01]  /*7730*/  @!P3 LOP3.LUT R0, R22, 0xffff, RZ, 0xc0, !PT ;  /* 0x0000ffff1600b812 */ /* 0x010fe200078ec0ff */
[----:B------:R-:W-:Y:S01]  /*7740*/  @!P0 IMAD.MOV.U32 R3, RZ, RZ, R18 ;  /* 0x000000ffff038224 */ /* 0x000fe200078e0012 */
[----:B------:R-:W-:Y:S01]  /*7750*/  @!P2 LOP3.LUT R24, R24, 0xffff, RZ, 0xc0, !PT ;  /* 0x0000ffff1818a812 */ /* 0x000fe200078ec0ff */
[----:B------:R-:W1:Y:S01]  /*7760*/  LDC.U8 R18, c[0x0][0x3b0] ;  /* 0x0000ec00ff127b82 */ /* 0x000e620000000000 */
[----:B------:R-:W-:-:S02]  /*7770*/  @!P1 LOP3.LUT R26, R26, 0xffff, RZ, 0xc0, !PT ;  /* 0x0000ffff1a1a9812 */ /* 0x000fc400078ec0ff */
[--C-:B0-23--:R-:W-:Y:S02]  /*7780*/  @!P0 SHF.R.S32.HI R4, RZ, 0xf, R3.reuse ;  /* 0x0000000fff048819 */ /* 0x10dfe40000011403 */
[----:B------:R-:W-:Y:S02]  /*7790*/  ISETP.GT.U32.OR P5, PT, R24, 0xe, P2 ;  /* 0x0000000e1800780c */ /* 0x000fe400017a4470 */
[----:B------:R-:W-:Y:S02]  /*77a0*/  ISETP.GT.U32.OR P6, PT, R26, 0xe, P1 ;  /* 0x0000000e1a00780c */ /* 0x000fe40000fc4470 */
[----:B------:R-:W-:Y:S02]  /*77b0*/  @!P4 SHF.R.S32.HI R4, RZ, R28, R3 ;  /* 0x0000001cff04c219 */ /* 0x000fe40000011403 */
[----:B------:R-:W-:Y:S02]  /*77c0*/  ISETP.GT.U32.OR P4, PT, R0, 0xe, P3 ;  /* 0x0000000e0000780c */ /* 0x000fe40001f84470 */
[----:B------:R-:W-:Y:S01]  /*77d0*/  @!P3 PRMT R3, R19, 0x9910, RZ ;  /* 0x000099101303b816 */ /* 0x000fe200000000ff */
[----:B------:R-:W-:Y:S01]  /*77e0*/  @!P0 IMAD.MOV.U32 R5, RZ, RZ, R4 ;  /* 0x000000ffff058224 */ /* 0x000fe200078e0004 */
[----:B------:R-:W-:-:S02]  /*77f0*/  @!P2 PRMT R7, R23, 0x9910, RZ ;  /* 0x000099101707a816 */ /* 0x000fc400000000ff */
[----:B------:R-:W-:Y:S02]  /*7800*/  @!P1 PRMT R9, R27, 0x9910, RZ ;  /* 0x000099101b099816 */ /* 0x000fe400000000ff */
[----:B------:R-:W-:Y:S02]  /*7810*/  @!P3 SHF.R.S32.HI R6, RZ, 0xf, R3 ;  /* 0x0000000fff06b819 */ /* 0x000fe40000011403 */
[----:B------:R-:W-:Y:S02]  /*7820*/  @!P2 SHF.R.S32.HI R8, RZ, 0xf, R7 ;  /* 0x0000000fff08a819 */ /* 0x000fe40000011407 */
[----:B------:R-:W-:Y:S02]  /*7830*/  @!P1 SHF.R.S32.HI R10, RZ, 0xf, R9 ;  /* 0x0000000fff0a9819 */ /* 0x000fe40000011409 */
[----:B------:R-:W-:Y:S02]  /*7840*/  @!P4 SHF.R.S32.HI R6, RZ, R0, R3 ;  /* 0x00000000ff06c219 */ /* 0x000fe40000011403 */
[----:B------:R-:W-:-:S02]  /*7850*/  @!P5 SHF.R.S32.HI R8, RZ, R24, R7 ;  /* 0x00000018ff08d219 */ /* 0x000fc40000011407 */
[----:B------:R-:W-:Y:S01]  /*7860*/  @!P6 SHF.R.S32.HI R10, RZ, R26, R9 ;  /* 0x0000001aff0ae219 */ /* 0x000fe20000011409 */
[----:B------:R-:W-:Y:S02]  /*7870*/  @!P3 IMAD.MOV.U32 R23, RZ, RZ, R6 ;  /* 0x000000ffff17b224 */ /* 0x000fe400078e0006 */
[----:B------:R-:W-:Y:S02]  /*7880*/  @!P2 IMAD.MOV.U32 R22, RZ, RZ, R8 ;  /* 0x000000ffff16a224 */ /* 0x000fe400078e0008 */
[----:B------:R-:W-:Y:S01]  /*7890*/  @!P1 IMAD.MOV.U32 R19, RZ, RZ, R10 ;  /* 0x000000ffff139224 */ /* 0x000fe200078e000a */
[----:B------:R-:W-:Y:S06]  /*78a0*/  @P0 BRA `(.L_x_691) ;  /* 0x0000001000080947 */ /* 0x000fec0003800000 */
[----:B------:R-:W0:Y:S01]  /*78b0*/  LDCU UR4, c[0x0][0x3b4] ;  /* 0x00007680ff0477ac */ /* 0x000e220008000800 */
[----:B------:R-:W2:Y:S01]  /*78c0*/  LDC.64 R8, c[0x0][0x388] ;  /* 0x0000e200ff087b82 */ /* 0x000ea20000000a00 */
[----:B------:R-:W-:Y:S01]  /*78d0*/  IMAD R0, R2, 0x200, R17 ;  /* 0x0000020002007824 */ /* 0x000fe200078e0211 */
[----:B-1----:R-:W-:-:S03]  /*78e0*/  PRMT R4, R18, 0x9910, RZ ;  /* 0x0000991012047816 */ /* 0x002fc600000000ff */
[----:B0-----:R-:W-:Y:S02]  /*78f0*/  IMAD R3, R0, UR4, RZ ;  /* 0x0000000400037c24 */ /* 0x001fe4000f8e02ff */
[----:B------:R-:W-:-:S05]  /*7900*/  IMAD.MOV.U32 R0, RZ, RZ, R4 ;  /* 0x000000ffff007224 */ /* 0x000fca00078e0004 */
[----:B------:R-:W-:Y:S02]  /*7910*/  ISETP.GT.AND P0, PT, R0, 0x9, PT ;  /* 0x000000090000780c */ /* 0x000fe40003f04270 */
[----:B--2---:R-:W-:-:S05]  /*7920*/  IADD3 R8, P1, PT, R3, R8, RZ ;  /* 0x0000000803087210 */ /* 0x004fca0007f3e0ff */
[----:B------:R-:W-:-:S06]  /*7930*/  IMAD.X R9, RZ, RZ, R9, P1 ;  /* 0x000000ffff097224 */ /* 0x000fcc00008e0609 */
[----:B------:R-:W-:Y:S05]  /*7940*/  @P0 BRA `(.L_x_692) ;  /* 0x0000000400140947 */ /* 0x000fea0003800000 */
[----:B------:R-:W-:-:S13]  /*7950*/  ISETP.GT.AND P0, PT, R0, 0x4, PT ;  /* 0x000000040000780c */ /* 0x000fda0003f04270 */
[----:B------:R-:W-:Y:S05]  /*7960*/  @P0 BRA `(.L_x_693) ;  /* 0x00000000007c0947 */ /* 0x000fea0003800000 */
[----:B------:R-:W-:-:S13]  /*7970*/  ISETP.GT.AND P0, PT, R0, 0x1, PT ;  /* 0x000000010000780c */ /* 0x000fda0003f04270 */
[----:B------:R-:W-:Y:S05]  /*7980*/  @P0 BRA `(.L_x_694) ;  /* 0x0000000000280947 */ /* 0x000fea0003800000 */
[----:B------:R-:W-:-:S13]  /*7990*/  ISETP.NE.AND P0, PT, R18, RZ, PT ;  /* 0x000000ff1200720c */ /* 0x000fda0003f05270 */
[----:B------:R-:W-:Y:S05]  /*79a0*/  @!P0 BRA `(.L_x_695) ;  /* 0x0000000000148947 */ /* 0x000fea0003800000 */
[----:B------:R-:W-:-:S13]  /*79b0*/  ISETP.NE.AND P0, PT, R0, 0x1, PT ;  /* 0x000000010000780c */ /* 0x000fda0003f05270 */
[----:B------:R-:W-:Y:S05]  /*79c0*/  @P0 BRA `(.L_x_696) ;  /* 0x0000000c00100947 */ /* 0x000fea0003800000 */
[----:B------:R0:W-:Y:S01]  /*79d0*/  STG.E.U8 desc[UR36][R8.64], R5 ;  /* 0x0000000508007986 */ /* 0x0001e2000c101124 */
[----:B------:R-:W-:Y:S01]  /*79e0*/  IMAD.MOV.U32 R17, RZ, RZ, R25 ;  /* 0x000000ffff117224 */ /* 0x000fe200078e0019 */
[----:B------:R-:W-:Y:S06]  /*79f0*/  BRA `(.L_x_691) ;  /* 0x0000000c00b47947 */ /* 0x000fec0003800000 */
.L_x_695:
[----:B------:R0:W-:Y:S01]  /*7a00*/  STG.E.U8 desc[UR36][R8.64], R5 ;  /* 0x0000000508007986 */ /* 0x0001e2000c101124 */
[----:B------:R-:W-:Y:S01]  /*7a10*/  IMAD.MOV.U32 R17, RZ, RZ, R25 ;  /* 0x000000ffff117224 */ /* 0x000fe200078e0019 */
[----:B------:R-:W-:Y:S06]  /*7a20*/  BRA `(.L_x_691) ;  /* 0x0000000c00a87947 */ /* 0x000fec0003800000 */
.L_x_694:
[----:B------:R-:W-:-:S13]  /*7a30*/  ISETP.NE.AND P0, PT, R0, 0x2, PT ;  /* 0x000000020000780c */ /* 0x000fda0003f05270 */
[----:B------:R-:W-:Y:S05]  /*7a40*/  @!P0 BRA `(.L_x_697) ;  /* 0x0000000000388947 */ /* 0x000fea0003800000 */
[----:B------:R-:W-:-:S13]  /*7a50*/  ISETP.NE.AND P0, PT, R0, 0x3, PT ;  /* 0x000000030000780c */ /* 0x000fda0003f05270 */
[----:B------:R-:W-:Y:S05]  /*7a60*/  @!P0 BRA `(.L_x_698) ;  /* 0x0000000000208947 */ /* 0x000fea0003800000 */
[----:B------:R-:W-:-:S13]  /*7a70*/  ISETP.NE.AND P0, PT, R0, 0x4, PT ;  /* 0x000000040000780c */ /* 0x000fda0003f05270 */
[----:B------:R-:W-:Y:S05]  /*7a80*/  @P0 BRA `(.L_x_696) ;  /* 0x0000000800e00947 */ /* 0x000fea0003800000 */
[----:B------:R-:W-:Y:S01]  /*7a90*/  PRMT R5, R5, 0x9910, RZ ;  /* 0x0000991005057816 */ /* 0x000fe200000000ff */
[----:B------:R-:W-:-:S04]  /*7aa0*/  IMAD.MOV.U32 R17, RZ, RZ, R25 ;  /* 0x000000ffff117224 */ /* 0x000fc800078e0019 */
[----:B------:R-:W-:-:S05]  /*7ab0*/  IMAD.MOV.U32 R4, RZ, RZ, R5 ;  /* 0x000000ffff047224 */ /* 0x000fca00078e0005 */
[----:B------:R-:W-:-:S05]  /*7ac0*/  SHF.R.S32.HI R5, RZ, 0x1f, R4 ;  /* 0x0000001fff057819 */ /* 0x000fca0000011404 */
[----:B------:R0:W-:Y:S01]  /*7ad0*/  STG.E.64 desc[UR36][R8.64], R4 ;  /* 0x0000000408007986 */ /* 0x0001e2000c101b24 */
[----:B------:R-:W-:Y:S05]  /*7ae0*/  BRA `(.L_x_691) ;  /* 0x0000000c00787947 */ /* 0x000fea0003800000 */
.L_x_698:
[----:B------:R-:W-:Y:S01]  /*7af0*/  PRMT R3, R5, 0x9910, RZ ;  /* 0x0000991005037816 */ /* 0x000fe200000000ff */
[----:B------:R-:W-:-:S04]  /*7b00*/  IMAD.MOV.U32 R17, RZ, RZ, R25 ;  /* 0x000000ffff117224 */ /* 0x000fc800078e0019 */
[----:B------:R0:W-:Y:S01]  /*7b10*/  STG.E desc[UR36][R8.64], R3 ;  /* 0x0000000308007986 */ /* 0x0001e2000c101924 */
[----:B------:R-:W-:Y:S05]  /*7b20*/  BRA `(.L_x_691) ;  /* 0x0000000c00687947 */ /* 0x000fea0003800000 */
.L_x_697:
[----:B------:R0:W-:Y:S01]  /*7b30*/  STG.E.U16 desc[UR36][R8.64], R5 ;  /* 0x0000000508007986 */ /* 0x0001e2000c101524 */
[----:B------:R-:W-:Y:S01]  /*7b40*/  IMAD.MOV.U32 R17, RZ, RZ, R25 ;  /* 0x000000ffff117224 */ /* 0x000fe200078e0019 */
[----:B------:R-:W-:Y:S06]  /*7b50*/  BRA `(.L_x_691) ;  /* 0x0000000c005c7947 */ /* 0x000fec0003800000 */
.L_x_693:
[----:B------:R-:W-:-:S13]  /*7b60*/  ISETP.GT.AND P0, PT, R0, 0x6, PT ;  /* 0x000000060000780c */ /* 0x000fda0003f04270 */
[----:B------:R-:W-:Y:S05]  /*7b70*/  @P0 BRA `(.L_x_699) ;  /* 0x0000000000340947 */ /* 0x000fea0003800000 */
[----:B------:R-:W-:-:S13]  /*7b80*/  ISETP.NE.AND P0, PT, R0, 0x5, PT ;  /* 0x000000050000780c */ /* 0x000fda0003f05270 */
[----:B------:R-:W-:Y:S05]  /*7b90*/  @!P0 BRA `(.L_x_700) ;  /* 0x0000000000188947 */ /* 0x000fea0003800000 */
[----:B------:R-:W-:-:S13]  /*7ba0*/  ISETP.NE.AND P0, PT, R0, 0x6, PT ;  /* 0x000000060000780c */ /* 0x000fda0003f05270 */
[----:B------:R-:W-:Y:S05]  /*7bb0*/  @P0 BRA `(.L_x_696) ;  /* 0x0000000800940947 */ /* 0x000fea0003800000 */
[----:B------:R-:W0:Y:S01]  /*7bc0*/  I2F.S16 R5, R5 ;  /* 0x0000000500057306 */ /* 0x000e220000101400 */
[----:B------:R-:W-:Y:S01]  /*7bd0*/  IMAD.MOV.U32 R17, RZ, RZ, R25 ;  /* 0x000000ffff117224 */ /* 0x000fe200078e0019 */
[----:B0-----:R2:W-:Y:S01]  /*7be0*/  STG.E desc[UR36][R8.64], R5 ;  /* 0x0000000508007986 */ /* 0x0015e2000c101924 */
[----:B------:R-:W-:Y:S05]  /*7bf0*/  BRA `(.L_x_691) ;  /* 0x0000000c00347947 */ /* 0x000fea0003800000 */
.L_x_700:
[----:B------:R-:W0:Y:S01]  /*7c00*/  I2F.S16 R0, R5 ;  /* 0x0000000500007306 */ /* 0x000e220000101400 */
[----:B------:R-:W-:Y:S01]  /*7c10*/  IMAD.MOV.U32 R17, RZ, RZ, R25 ;  /* 0x000000ffff117224 */ /* 0x000fe200078e0019 */
[----:B0-----:R-:W-:-:S05]  /*7c20*/  F2FP.F16.F32.PACK_AB R0, RZ, R0 ;  /* 0x00000000ff00723e */ /* 0x001fca00000000ff */
[----:B------:R0:W-:Y:S01]  /*7c30*/  STG.E.U16 desc[UR36][R8.64], R0 ;  /* 0x0000000008007986 */ /* 0x0001e2000c101524 */
[----:B------:R-:W-:Y:S05]  /*7c40*/  BRA `(.L_x_691) ;  /* 0x0000000c00207947 */ /* 0x000fea0003800000 */
.L_x_699:
[----:B------:R-:W-:-:S13]  /*7c50*/  ISETP.NE.AND P0, PT, R0, 0x7, PT ;  /* 0x000000070000780c */ /* 0x000fda0003f05270 */
[----:B------:R-:W-:Y:S05]  /*7c60*/  @!P0 BRA `(.L_x_701) ;  /* 0x00000000003c8947 */ /* 0x000fea0003800000 */
[----:B------:R-:W-:-:S13]  /*7c70*/  ISETP.NE.AND P0, PT, R0, 0x8, PT ;  /* 0x000000080000780c */ /* 0x000fda0003f05270 */
[----:B------:R-:W-:Y:S05]  /*7c80*/  @!P0 BRA `(.L_x_702) ;  /* 0x00000000001c8947 */ /* 0x000fea0003800000 */
[----:B------:R-:W-:-:S13]  /*7c90*/  ISETP.NE.AND P0, PT, R0, 0x9, PT ;  /* 0x000000090000780c */ /* 0x000fda0003f05270 */
[----:B------:R-:W-:Y:S05]  /*7ca0*/  @P0 BRA `(.L_x_696) ;  /* 0x0000000800580947 */ /* 0x000fea0003800000 */
[----:B------:R-:W0:Y:S01]  /*7cb0*/  I2F.S16 R6, R5 ;  /* 0x0000000500067306 */ /* 0x000e220000101400 */
[----:B------:R-:W-:Y:S02]  /*7cc0*/  IMAD.MOV.U32 R7, RZ, RZ, RZ ;  /* 0x000000ffff077224 */ /* 0x000fe400078e00ff */
[----:B------:R-:W-:-:S03]  /*7cd0*/  IMAD.MOV.U32 R17, RZ, RZ, R25 ;  /* 0x000000ffff117224 */ /* 0x000fc600078e0019 */
[----:B0-----:R3:W-:Y:S01]  /*7ce0*/  STG.E.64 desc[UR36][R8.64], R6 ;  /* 0x0000000608007986 */ /* 0x0017e2000c101b24 */
[----:B------:R-:W-:Y:S05]  /*7cf0*/  BRA `(.L_x_691) ;  /* 0x0000000800f47947 */ /* 0x000fea0003800000 */
.L_x_702:
[----:B------:R-:W0:Y:S01]  /*7d00*/  I2F.S16 R5, R5 ;  /* 0x0000000500057306 */ /* 0x000e220000101400 */
[----:B------:R-:W-:Y:S01]  /*7d10*/  IMAD.MOV.U32 R17, RZ, RZ, R25 ;  /* 0x000000ffff117224 */ /* 0x000fe200078e0019 */
[----:B0-----:R-:W-:-:S04]  /*7d20*/  F2FP.F16.F32.PACK_AB R3, RZ, R5 ;  /* 0x00000005ff03723e */ /* 0x001fc800000000ff */
[----:B------:R-:W-:-:S05]  /*7d30*/  PRMT R3, R3, 0x5410, RZ ;  /* 0x0000541003037816 */ /* 0x000fca00000000ff */
[----:B------:R4:W-:Y:S01]  /*7d40*/  STG.E desc[UR36][R8.64], R3 ;  /* 0x0000000308007986 */ /* 0x0009e2000c101924 */
[----:B------:R-:W-:Y:S05]  /*7d50*/  BRA `(.L_x_691) ;  /* 0x0000000800dc7947 */ /* 0x000fea0003800000 */
.L_x_701:
[----:B------:R-:W0:Y:S01]  /*7d60*/  I2F.F64.S16 R4, R5 ;  /* 0x0000000500047312 */ /* 0x000e220000101c00 */
[----:B------:R-:W-:Y:S01]  /*7d70*/  IMAD.MOV.U32 R17, RZ, RZ, R25 ;  /* 0x000000ffff117224 */ /* 0x000fe200078e0019 */
[----:B0-----:R0:W-:Y:S01]  /*7d80*/  STG.E.64 desc[UR36][R8.64], R4 ;  /* 0x0000000408007986 */ /* 0x0011e2000c101b24 */
[----:B------:R-:W-:Y:S05]  /*7d90*/  BRA `(.L_x_691) ;  /* 0x0000000800cc7947 */ /* 0x000fea0003800000 */
.L_x_692:
[----:B------:R-:W-:-:S13]  /*7da0*/  ISETP.GT.AND P0, PT, R0, 0x18, PT ;  /* 0x000000180000780c */ /* 0x000fda0003f04270 */
[----:B------:R-:W-:Y:S05]  /*7db0*/  @P0 BRA `(.L_x_703) ;  /* 0x0000000400080947 */ /* 0x000fea0003800000 */
[----:B------:R-:W-:-:S13]  /*7dc0*/  ISETP.GT.AND P0, PT, R0, 0xe, PT ;  /* 0x0000000e0000780c */ /* 0x000fda0003f04270 */
[----:B------:R-:W-:Y:S05]  /*7dd0*/  @P0 BRA `(.L_x_704) ;  /* 0x00000000003c0947 */ /* 0x000fea0003800000 */
[----:B------:R-:W-:-:S13]  /*7de0*/  ISETP.NE.AND P0, PT, R0, 0xa, PT ;  /* 0x0000000a0000780c */ /* 0x000fda0003f05270 */
[----:B------:R-:W-:Y:S05]  /*7df0*/  @!P0 BRA `(.L_x_705) ;  /* 0x0000000000208947 */ /* 0x000fea0003800000 */
[----:B------:R-:W-:-:S13]  /*7e00*/  ISETP.NE.AND P0, PT, R0, 0xb, PT ;  /* 0x0000000b0000780c */ /* 0x000fda0003f05270 */
[----:B------:R-:W-:Y:S05]  /*7e10*/  @P0 BRA `(.L_x_696) ;  /* 0x0000000400fc0947 */ /* 0x000fea0003800000 */
[----:B------:R-:W-:Y:S01]  /*7e20*/  PRMT R0, R5, 0x9910, RZ ;  /* 0x0000991005007816 */ /* 0x000fe200000000ff */
[----:B------:R-:W-:-:S03]  /*7e30*/  IMAD.MOV.U32 R17, RZ, RZ, R25 ;  /* 0x000000ffff117224 */ /* 0x000fc600078e0019 */
[----:B------:R-:W-:-:S04]  /*7e40*/  ISETP.NE.AND P0, PT, R0, RZ, PT ;  /* 0x000000ff0000720c */ /* 0x000fc80003f05270 */
[----:B------:R-:W-:-:S05]  /*7e50*/  SEL R3, RZ, 0x1, !P0 ;  /* 0x00000001ff037807 */ /* 0x000fca0004000000 */
[----:B------:R0:W-:Y:S01]  /*7e60*/  STG.E.U8 desc[UR36][R8.64], R3 ;  /* 0x0000000308007986 */ /* 0x0001e2000c101124 */
[----:B------:R-:W-:Y:S05]  /*7e70*/  BRA `(.L_x_691) ;  /* 0x0000000800947947 */ /* 0x000fea0003800000 */
.L_x_705:
[----:B------:R-:W-:Y:S01]  /*7e80*/  CS2R R6, SRZ ;  /* 0x0000000000067805 */ /* 0x000fe2000001ff00 */
[----:B------:R-:W0:Y:S01]  /*7e90*/  I2F.F64.S16 R4, R5 ;  /* 0x0000000500047312 */ /* 0x000e220000101c00 */
[----:B------:R-:W-:-:S03]  /*7ea0*/  IMAD.MOV.U32 R17, RZ, RZ, R25 ;  /* 0x000000ffff117224 */ /* 0x000fc600078e0019 */
[----:B0-----:R0:W-:Y:S01]  /*7eb0*/  STG.E.128 desc[UR36][R8.64], R4 ;  /* 0x0000000408007986 */ /* 0x0011e2000c101d24 */
[----:B------:R-:W-:Y:S05]  /*7ec0*/  BRA `(.L_x_691) ;  /* 0x0000000800807947 */ /* 0x000fea0003800000 */
.L_x_704:
[----:B------:R-:W-:-:S13]  /*7ed0*/  ISETP.NE.AND P0, PT, R0, 0xf, PT ;  /* 0x0000000f0000780c */ /* 0x000fda0003f05270 */
[----:B------:R-:W-:Y:S05]  /*7ee0*/  @!P0 BRA `(.L_x_706) ;  /* 0x0000000000a88947 */ /* 0x000fea0003800000 */
[----:B------:R-:W-:-:S13]  /*7ef0*/  ISETP.NE.AND P0, PT, R0, 0x17, PT ;  /* 0x000000170000780c */ /* 0x000fda0003f05270 */
[----:B------:R-:W-:Y:S05]  /*7f00*/  @!P0 BRA `(.L_x_707) ;  /* 0x0000000000508947 */ /* 0x000fea0003800000 */
[----:B------:R-:W-:-:S13]  /*7f10*/  ISETP.NE.AND P0, PT, R0, 0x18, PT ;  /* 0x000000180000780c */ /* 0x000fda0003f05270 */
[----:B------:R-:W-:Y:S05]  /*7f20*/  @P0 BRA `(.L_x_696) ;  /* 0x0000000400b80947 */ /* 0x000fea0003800000 */
        /* <DEDUP_REMOVED lines=13> */
.L_x_709:
[----:B------:R-:W-:Y:S05]  /*8000*/  BSYNC.RECONVERGENT B0 ;  /* 0x0000000000007941 */ /* 0x000fea0003800200 */
.L_x_708:
[----:B------:R-:W-:Y:S01]  /*8010*/  LOP3.LUT R7, R0, 0x80, R7, 0xf8, !PT ;  /* 0x0000008000077812 */ /* 0x000fe200078ef807 */
[----:B------:R-:W-:-:S04]  /*8020*/  IMAD.MOV.U32 R17, RZ, RZ, R25 ;  /* 0x000000ffff117224 */ /* 0x000fc800078e0019 */
[----:B------:R0:W-:Y:S01]  /*8030*/  STG.E.U8 desc[UR36][R8.64], R7 ;  /* 0x0000000708007986 */ /* 0x0001e2000c101124 */
[----:B------:R-:W-:Y:S05]  /*8040*/  BRA `(.L_x_691) ;  /* 0x0000000800207947 */ /* 0x000fea0003800000 */
.L_x_707:
        /* <DEDUP_REMOVED lines=15> */
.L_x_711:
[----:B------:R-:W-:Y:S05]  /*8140*/  BSYNC.RECONVERGENT B0 ;  /* 0x0000000000007941 */ /* 0x000fea0003800200 */
.L_x_710:
[----:B------:R-:W-:Y:S01]  /*8150*/  LOP3.LUT R7, R0, 0x80, R7, 0xf8, !PT ;  /* 0x0000008000077812 */ /* 0x000fe200078ef807 */
[----:B------:R-:W-:-:S04]  /*8160*/  IMAD.MOV.U32 R17, RZ, RZ, R25 ;  /* 0x000000ffff117224 */ /* 0x000fc800078e0019 */
[----:B------:R0:W-:Y:S01]  /*8170*/  STG.E.U8 desc[UR36][R8.64], R7 ;  /* 0x0000000708007986 */ /* 0x0001e2000c101124 */
[----:B------:R-:W-:Y:S05]  /*8180*/  BRA `(.L_x_691) ;  /* 0x0000000400d07947 */ /* 0x000fea0003800000 */
.L_x_706:
[----:B------:R-:W0:Y:S01]  /*8190*/  I2F.S16 R0, R5 ;  /* 0x0000000500007306 */ /* 0x000e220000101400 */
[----:B------:R-:W-:Y:S01]  /*81a0*/  IMAD.MOV.U32 R17, RZ, RZ, R25 ;  /* 0x000000ffff117224 */ /* 0x000fe200078e0019 */
[----:B0-----:R-:W-:-:S05]  /*81b0*/  F2FP.BF16.F32.PACK_AB R0, RZ, R0 ;  /* 0x00000000ff00723e */ /* 0x001fca00000010ff */
[----:B------:R0:W-:Y:S01]  /*81c0*/  STG.E.U16 desc[UR36][R8.64], R0 ;  /* 0x0000000008007986 */ /* 0x0001e2000c101524 */
[----:B------:R-:W-:Y:S05]  /*81d0*/  BRA `(.L_x_691) ;  /* 0x0000000400bc7947 */ /* 0x000fea0003800000 */
.L_x_703:
[----:B------:R-:W-:-:S13]  /*81e0*/  ISETP.GT.AND P0, PT, R0, 0x1b, PT ;  /* 0x0000001b0000780c */ /* 0x000fda0003f04270 */
[----:B------:R-:W-:Y:S05]  /*81f0*/  @P0 BRA `(.L_x_712) ;  /* 0x0000000000ec0947 */ /* 0x000fea0003800000 */
[----:B------:R-:W-:-:S13]  /*8200*/  ISETP.NE.AND P0, PT, R0, 0x19, PT ;  /* 0x000000190000780c */ /* 0x000fda0003f05270 */
[----:B------:R-:W-:Y:S05]  /*8210*/  @!P0 BRA `(.L_x_713) ;  /* 0x0000000000808947 */ /* 0x000fea0003800000 */
[----:B------:R-:W-:-:S13]  /*8220*/  ISETP.NE.AND P0, PT, R0, 0x1a, PT ;  /* 0x0000001a0000780c */ /* 0x000fda0003f05270 */
[----:B------:R-:W-:Y:S05]  /*8230*/  @!P0 BRA `(.L_x_714) ;  /* 0x0000000000148947 */ /* 0x000fea0003800000 */
[----:B------:R-:W-:-:S13]  /*8240*/  ISETP.NE.AND P0, PT, R0, 0x1b, PT ;  /* 0x0000001b0000780c */ /* 0x000fda0003f05270 */
[----:B------:R-:W-:Y:S05]  /*8250*/  @P0 BRA `(.L_x_696) ;  /* 0x0000000000ec0947 */ /* 0x000fea0003800000 */
[----:B------:R0:W-:Y:S01]  /*8260*/  STG.E.U16 desc[UR36][R8.64], R5 ;  /* 0x0000000508007986 */ /* 0x0001e2000c101524 */
[----:B------:R-:W-:Y:S01]  /*8270*/  IMAD.MOV.U32 R17, RZ, RZ, R25 ;  /* 0x000000ffff117224 */ /* 0x000fe200078e0019 */
[----:B------:R-:W-:Y:S06]  /*8280*/  BRA `(.L_x_691) ;  /* 0x0000000400907947 */ /* 0x000fec0003800000 */
.L_x_714:
        /* <DEDUP_REMOVED lines=8> */
[----:B------:R-:W-:Y:S01]  /*8310*/  FADD.FTZ R0, R0, 8192 ;  /* 0x4600000000007421 */ /* 0x000fe20000010000 */
[----:B------:R-:W-:-:S04]  /*8320*/  PRMT R4, RZ, 0x7610, R4 ;  /* 0x00007610ff047816 */ /* 0x000fc80000000004 */
[----:B------:R-:W-:-:S13]  /*8330*/  LOP3.LUT P0, R0, R0, 0xff, RZ, 0xc0, !PT ;  /* 0x000000ff00007812 */ /* 0x000fda000780c0ff */
[----:B------:R-:W-:Y:S05]  /*8340*/  @!P0 BRA `(.L_x_716) ;  /* 0x0000000000248947 */ /* 0x000fea0003800000 */
[----:B------:R-:W-:Y:S05]  /*8350*/  BRA `(.L_x_718) ;  /* 0x0000000000147947 */ /* 0x000fea0003800000 */
.L_x_717:
[----:B------:R-:W-:-:S04]  /*8360*/  SHF.R.U32.HI R0, RZ, 0x14, R3 ;  /* 0x00000014ff007819 */ /* 0x000fc80000011603 */
[----:B------:R-:W-:-:S04]  /*8370*/  LOP3.LUT R0, R0, 0x1, RZ, 0xc0, !PT ;  /* 0x0000000100007812 */ /* 0x000fc800078ec0ff */
[----:B------:R-:W-:-:S04]  /*8380*/  IADD3 R0, PT, PT, R3, 0x487ffff, R0 ;  /* 0x0487ffff03007810 */ /* 0x000fc80007ffe000 */
[----:B------:R-:W-:-:S04]  /*8390*/  SHF.R.U32.HI R0, RZ, 0x14, R0 ;  /* 0x00000014ff007819 */ /* 0x000fc80000011600 */
[----:B------:R-:W-:-:S07]  /*83a0*/  LOP3.LUT R0, R0, 0xff, RZ, 0xc0, !PT ;  /* 0x000000ff00007812 */ /* 0x000fce00078ec0ff */
.L_x_718:
[----:B------:R-:W-:-:S04]  /*83b0*/  SHF.R.U32.HI R3, RZ, 0x18, R3 ;  /* 0x00000018ff037819 */ /* 0x000fc80000011603 */
[----:B------:R-:W-:-:S04]  /*83c0*/  LOP3.LUT R0, R0, 0x80, R3, 0xf8, !PT ;  /* 0x0000008000007812 */ /* 0x000fc800078ef803 */
[----:B------:R-:W-:-:S07]  /*83d0*/  PRMT R4, R0, 0x7610, R4 ;  /* 0x0000761000047816 */ /* 0x000fce0000000004 */
.L_x_716:
[----:B------:R-:W-:Y:S05]  /*83e0*/  BSYNC.RECONVERGENT B0 ;  /* 0x0000000000007941 */ /* 0x000fea0003800200 */
.L_x_715:
[----:B------:R0:W-:Y:S01]  /*83f0*/  STG.E.U8 desc[UR36][R8.64], R4 ;  /* 0x0000000408007986 */ /* 0x0001e2000c101124 */
[----:B------:R-:W-:Y:S01]  /*8400*/  IMAD.MOV.U32 R17, RZ, RZ, R25 ;  /* 0x000000ffff117224 */ /* 0x000fe200078e0019 */
[----:B------:R-:W-:Y:S06]  /*8410*/  BRA `(.L_x_691) ;  /* 0x00000004002c7947 */ /* 0x000fec0003800000 */
.L_x_713:
        /* <DEDUP_REMOVED lines=13> */
.L_x_721:
[----:B------:R-:W-:-:S04]  /*84f0*/  SHF.R.U32.HI R0, RZ, 0x15, R3 ;  /* 0x00000015ff007819 */ /* 0x000fc80000011603 */
[----:B------:R-:W-:-:S04]  /*8500*/  LOP3.LUT R0, R0, 0x1, RZ, 0xc0, !PT ;  /* 0x0000000100007812 */ /* 0x000fc800078ec0ff */
[----:B------:R-:W-:-:S04]  /*8510*/  IADD3 R0, PT, PT, R3, 0x88fffff, R0 ;  /* 0x088fffff03007810 */ /* 0x000fc80007ffe000 */
[----:B------:R-:W-:-:S04]  /*8520*/  SHF.R.U32.HI R0, RZ, 0x15, R0 ;  /* 0x00000015ff007819 */ /* 0x000fc80000011600 */
[----:B------:R-:W-:-:S07]  /*8530*/  LOP3.LUT R0, R0, 0xff, RZ, 0xc0, !PT ;  /* 0x000000ff00007812 */ /* 0x000fce00078ec0ff */
.L_x_722:
[----:B------:R-:W-:-:S04]  /*8540*/  SHF.R.U32.HI R3, RZ, 0x18, R3 ;  /* 0x00000018ff037819 */ /* 0x000fc80000011603 */
[----:B------:R-:W-:-:S04]  /*8550*/  LOP3.LUT R0, R0, 0x80, R3, 0xf8, !PT ;  /* 0x0000008000007812 */ /* 0x000fc800078ef803 */
[----:B------:R-:W-:-:S07]  /*8560*/  PRMT R4, R0, 0x7610, R4 ;  /* 0x0000761000047816 */ /* 0x000fce0000000004 */
.L_x_720:
[----:B------:R-:W-:Y:S05]  /*8570*/  BSYNC.RECONVERGENT B0 ;  /* 0x0000000000007941 */ /* 0x000fea0003800200 */
.L_x_719:
[----:B------:R0:W-:Y:S01]  /*8580*/  STG.E.U8 desc[UR36][R8.64], R4 ;  /* 0x0000000408007986 */ /* 0x0001e2000c101124 */
[----:B------:R-:W-:Y:S01]  /*8590*/  IMAD.MOV.U32 R17, RZ, RZ, R25 ;  /* 0x000000ffff117224 */ /* 0x000fe200078e0019 */
[----:B------:R-:W-:Y:S06]  /*85a0*/  BRA `(.L_x_691) ;  /* 0x0000000000c87947 */ /* 0x000fec0003800000 */
.L_x_712:
[----:B------:R-:W-:-:S13]  /*85b0*/  ISETP.NE.AND P0, PT, R0, 0x1c, PT ;  /* 0x0000001c0000780c */ /* 0x000fda0003f05270 */
[----:B------:R-:W-:Y:S05]  /*85c0*/  @!P0 BRA `(.L_x_723) ;  /* 0x0000000000b48947 */ /* 0x000fea0003800000 */
[----:B------:R-:W-:-:S13]  /*85d0*/  ISETP.NE.AND P0, PT, R0, 0x1d, PT ;  /* 0x0000001d0000780c */ /* 0x000fda0003f05270 */
[----:B------:R-:W-:Y:S05]  /*85e0*/  @!P0 BRA `(.L_x_724) ;  /* 0x0000000000948947 */ /* 0x000fea0003800000 */
[----:B------:R-:W-:-:S13]  /*85f0*/  ISETP.NE.AND P0, PT, R0, 0x2c, PT ;  /* 0x0000002c0000780c */ /* 0x000fda0003f05270 */
[----:B------:R-:W-:Y:S05]  /*8600*/  @!P0 BRA `(.L_x_725) ;  /* 0x0000000000488947 */ /* 0x000fea0003800000 */
.L_x_696:
        /* <DEDUP_REMOVED lines=16> */
.L_x_726:
[----:B------:R-:W-:Y:S01]  /*8710*/  IMAD.MOV.U32 R17, RZ, RZ, R25 ;  /* 0x000000ffff117224 */ /* 0x000fe200078e0019 */
[----:B------:R-:W-:Y:S06]  /*8720*/  BRA `(.L_x_691) ;  /* 0x0000000000687947 */ /* 0x000fec0003800000 */
.L_x_725:
[----:B------:R-:W0:Y:S01]  /*8730*/  I2F.S16 R6, R5 ;  /* 0x0000000500067306 */ /* 0x000e220000101400 */
[----:B------:R-:W-:Y:S01]  /*8740*/  IMAD.MOV.U32 R17, RZ, RZ, R25 ;  /* 0x000000ffff117224 */ /* 0x000fe200078e0019 */
        /* <DEDUP_REMOVED lines=15> */
.L_x_724:
[----:B------:R-:W-:Y:S01]  /*8840*/  PRMT R5, R5, 0x9910, RZ ;  /* 0x0000991005057816 */ /* 0x000fe200000000ff */
[----:B------:R-:W-:-:S04]  /*8850*/  IMAD.MOV.U32 R17, RZ, RZ, R25 ;  /* 0x000000ffff117224 */ /* 0x000fc800078e0019 */
[----:B------:R-:W-:-:S05]  /*8860*/  IMAD.MOV.U32 R4, RZ, RZ, R5 ;  /* 0x000000ffff047224 */ /* 0x000fca00078e0005 */
[----:B------:R-:W-:-:S05]  /*8870*/  SHF.R.S32.HI R5, RZ, 0x1f, R4 ;  /* 0x0000001fff057819 */ /* 0x000fca0000011404 */
[----:B------:R0:W-:Y:S01]  /*8880*/  STG.E.64 desc[UR36][R8.64], R4 ;  /* 0x0000000408007986 */ /* 0x0001e2000c101b24 */
[----:B------:R-:W-:Y:S05]  /*8890*/  BRA `(.L_x_691) ;  /* 0x00000000000c7947 */ /* 0x000fea0003800000 */
.L_x_723:
[----:B------:R-:W-:Y:S01]  /*88a0*/  PRMT R3, R5, 0x9910, RZ ;  /* 0x0000991005037816 */ /* 0x000fe200000000ff */
[----:B------:R-:W-:-:S04]  /*88b0*/  IMAD.MOV.U32 R17, RZ, RZ, R25 ;  /* 0x000000ffff117224 */ /* 0x000fc800078e0019 */
[----:B------:R0:W-:Y:S03]  /*88c0*/  STG.E desc[UR36][R8.64], R3 ;  /* 0x0000000308007986 */ /* 0x0001e6000c101924 */
.L_x_691:
[----:B------:R-:W-:Y:S05]  /*88d0*/  BSYNC.RECONVERGENT B6 ;  /* 0x0000000000067941 */ /* 0x000fea0003800200 */
.L_x_690:
[----:B------:R-:W-:Y:S01]  /*88e0*/  ISETP.GE.AND P0, PT, R17, R16, PT ;  /* 0x000000101100720c */ /* 0x000fe20003f06270 */
[----:B------:R-:W-:-:S12]  /*88f0*/  BSSY.RECONVERGENT B6, `(.L_x_727) ;  /* 0x00001d8000067945 */ /* 0x000fd80003800200 */
[----:B------:R-:W-:Y:S05]  /*8900*/  @P0 BRA `(.L_x_728) ;  /* 0x0000001c00580947 */ /* 0x000fea0003800000 */
[----:B------:R-:W5:Y:S01]  /*8910*/  LDCU UR4, c[0x0][0x3b4] ;  /* 0x00007680ff0477ac */ /* 0x000f620008000800 */
[----:B0-234-:R-:W0:Y:S01]  /*8920*/  LDC.64 R8, c[0x0][0x388] ;  /* 0x0000e200ff087b82 */ /* 0x01de220000000a00 */
[----:B------:R-:W-:Y:S01]  /*8930*/  IMAD R0, R2, 0x200, R17 ;  /* 0x0000020002007824 */ /* 0x000fe200078e0211 */
[----:B-1----:R-:W-:-:S03]  /*8940*/  PRMT R4, R18, 0x9910, RZ ;  /* 0x0000991012047816 */ /* 0x002fc600000000ff */
[----:B-----5:R-:W-:Y:S02]  /*8950*/  IMAD R3, R0, UR4, RZ ;  /* 0x0000000400037c24 */ /* 0x020fe4000f8e02ff */
[----:B------:R-:W-:-:S05]  /*8960*/  IMAD.MOV.U32 R0, RZ, RZ, R4 ;  /* 0x000000ffff007224 */ /* 0x000fca00078e0004 */
[----:B------:R-:W-:Y:S02]  /*8970*/  ISETP.GT.AND P1, PT, R0, 0x9, PT ;  /* 0x000000090000780c */ /* 0x000fe40003f24270 */
[----:B0-----:R-:W-:-:S05]  /*8980*/  IADD3 R8, P0, PT, R3, R8, RZ ;  /* 0x0000000803087210 */ /* 0x001fca0007f1e0ff */
        /* <DEDUP_REMOVED lines=11> */
[----:B------:R-:W-:Y:S05]  /*8a40*/  BRA `(.L_x_734) ;  /* 0x0000000c00547947 */ /* 0x000fea0003800000 */
.L_x_732:
[----:B------:R0:W-:Y:S01]  /*8a50*/  STG.E.U8 desc[UR36][R8.64], R23 ;  /* 0x0000001708007986 */ /* 0x0001e2000c101124 */
[----:B------:R-:W-:Y:S05]  /*8a60*/  BRA `(.L_x_734) ;  /* 0x0000000c004c7947 */ /* 0x000fea0003800000 */
.L_x_731:
[----:B------:R-:W-:-:S13]  /*8a70*/  ISETP.NE.AND P0, PT, R0, 0x2, PT ;  /* 0x000000020000780c */ /* 0x000fda0003f05270 */
[----:B------:R-:W-:Y:S05]  /*8a80*/  @!P0 BRA `(.L_x_735) ;  /* 0x00000000002c8947 */ /* 0x000fea0003800000 */
[----:B------:R-:W-:-:S13]  /*8a90*/  ISETP.NE.AND P0, PT, R0, 0x3, PT ;  /* 0x000000030000780c */ /* 0x000fda0003f05270 */
[----:B------:R-:W-:Y:S05]  /*8aa0*/  @!P0 BRA `(.L_x_736) ;  /* 0x0000000000188947 */ /* 0x000fea0003800000 */
[----:B------:R-:W-:-:S13]  /*8ab0*/  ISETP.NE.AND P0, PT, R0, 0x4, PT ;  /* 0x000000040000780c */ /* 0x000fda0003f05270 */
[----:B------:R-:W-:Y:S05]  /*8ac0*/  @P0 BRA `(.L_x_733) ;  /* 0x0000000800500947 */ /* 0x000fea0003800000 */
[----:B------:R-:W-:-:S04]  /*8ad0*/  PRMT R4, R23, 0x9910, RZ ;  /* 0x0000991017047816 */ /* 0x000fc800000000ff */
[----:B------:R-:W-:-:S05]  /*8ae0*/  SHF.R.S32.HI R5, RZ, 0x1f, R4 ;  /* 0x0000001fff057819 */ /* 0x000fca0000011404 */
[----:B------:R0:W-:Y:S01]  /*8af0*/  STG.E.64 desc[UR36][R8.64], R4 ;  /* 0x0000000408007986 */ /* 0x0001e2000c101b24 */
[----:B------:R-:W-:Y:S05]  /*8b00*/  BRA `(.L_x_734) ;  /* 0x0000000c00247947 */ /* 0x000fea0003800000 */
.L_x_736:
[----:B------:R-:W-:-:S05]  /*8b10*/  PRMT R3, R23, 0x9910, RZ ;  /* 0x0000991017037816 */ /* 0x000fca00000000ff */
[----:B------:R0:W-:Y:S01]  /*8b20*/  STG.E desc[UR36][R8.64], R3 ;  /* 0x0000000308007986 */ /* 0x0001e2000c101924 */
[----:B------:R-:W-:Y:S05]  /*8b30*/  BRA `(.L_x_734) ;  /* 0x0000000c00187947 */ /* 0x000fea0003800000 */
.L_x_735:
[----:B------:R0:W-:Y:S01]  /*8b40*/  STG.E.U16 desc[UR36][R8.64], R23 ;  /* 0x0000001708007986 */ /* 0x0001e2000c101524 */
[----:B------:R-:W-:Y:S05]  /*8b50*/  BRA `(.L_x_734) ;  /* 0x0000000c00107947 */ /* 0x000fea0003800000 */
.L_x_730:
[----:B------:R-:W-:-:S13]  /*8b60*/  ISETP.GT.AND P0, PT, R0, 0x6, PT ;  /* 0x000000060000780c */ /* 0x000fda0003f04270 */
[----:B------:R-:W-:Y:S05]  /*8b70*/  @P0 BRA `(.L_x_737) ;  /* 0x00000000002c0947 */ /* 0x000fea0003800000 */
[----:B------:R-:W-:-:S13]  /*8b80*/  ISETP.NE.AND P0, PT, R0, 0x5, PT ;  /* 0x000000050000780c */ /* 0x000fda0003f05270 */
[----:B------:R-:W-:Y:S05]  /*8b90*/  @!P0 BRA `(.L_x_738) ;  /* 0x0000000000148947 */ /* 0x000fea0003800000 */
[----:B------:R-:W-:-:S13]  /*8ba0*/  ISETP.NE.AND P0, PT, R0, 0x6, PT ;  /* 0x000000060000780c */ /* 0x000fda0003f05270 */
[----:B------:R-:W-:Y:S05]  /*8bb0*/  @P0 BRA `(.L_x_733) ;  /* 0x0000000800140947 */ /* 0x000fea0003800000 */
[----:B------:R-:W0:Y:S02]  /*8bc0*/  I2F.S16 R23, R23 ;  /* 0x0000001700177306 */ /* 0x000e240000101400 */
[----:B0-----:R1:W-:Y:S01]  /*8bd0*/  STG.E desc[UR36][R8.64], R23 ;  /* 0x0000001708007986 */ /* 0x0013e2000c101924 */
[----:B------:R-:W-:Y:S05]  /*8be0*/  BRA `(.L_x_734) ;  /* 0x0000000800ec7947 */ /* 0x000fea0003800000 */
.L_x_738:
[----:B------:R-:W0:Y:S02]  /*8bf0*/  I2F.S16 R0, R23 ;  /* 0x0000001700007306 */ /* 0x000e240000101400 */
[----:B0-----:R-:W-:-:S05]  /*8c00*/  F2FP.F16.F32.PACK_AB R0, RZ, R0 ;  /* 0x00000000ff00723e */ /* 0x001fca00000000ff */
[----:B------:R0:W-:Y:S01]  /*8c10*/  STG.E.U16 desc[UR36][R8.64], R0 ;  /* 0x0000000008007986 */ /* 0x0001e2000c101524 */
[----:B------:R-:W-:Y:S05]  /*8c20*/  BRA `(.L_x_734) ;  /* 0x0000000800dc7947 */ /* 0x000fea0003800000 */
.L_x_737:
[----:B------:R-:W-:-:S13]  /*8c30*/  ISETP.NE.AND P0, PT, R0, 0x7, PT ;  /* 0x000000070000780c */ /* 0x000fda0003f05270 */
[----:B------:R-:W-:Y:S05]  /*8c40*/  @!P0 BRA `(.L_x_739) ;  /* 0x0000000000348947 */ /* 0x000fea0003800000 */
[----:B------:R-:W-:-:S13]  /*8c50*/  ISETP.NE.AND P0, PT, R0, 0x8, PT ;  /* 0x000000080000780c */ /* 0x000fda0003f05270 */
[----:B------:R-:W-:Y:S05]  /*8c60*/  @!P0 BRA `(.L_x_740) ;  /* 0x0000000000188947 */ /* 0x000fea0003800000 */
[----:B------:R-:W-:-:S13]  /*8c70*/  ISETP.NE.AND P0, PT, R0, 0x9, PT ;  /* 0x000000090000780c */ /* 0x000fda0003f05270 */
[----:B------:R-:W-:Y:S05]  /*8c80*/  @P0 BRA `(.L_x_733) ;  /* 0x0000000400e00947 */ /* 0x000fea0003800000 */
[----:B------:R-:W0:Y:S01]  /*8c90*/  I2F.S16 R4, R23 ;  /* 0x0000001700047306 */ /* 0x000e220000101400 */
[----:B------:R-:W-:-:S05]  /*8ca0*/  IMAD.MOV.U32 R5, RZ, RZ, RZ ;  /* 0x000000ffff057224 */ /* 0x000fca00078e00ff */
[----:B0-----:R3:W-:Y:S01]  /*8cb0*/  STG.E.64 desc[UR36][R8.64], R4 ;  /* 0x0000000408007986 */ /* 0x0017e2000c101b24 */
[----:B------:R-:W-:Y:S05]  /*8cc0*/  BRA `(.L_x_734) ;  /* 0x0000000800b47947 */ /* 0x000fea0003800000 */
.L_x_740:
[----:B------:R-:W0:Y:S02]  /*8cd0*/  I2F.S16 R23, R23 ;  /* 0x0000001700177306 */ /* 0x000e240000101400 */
[----:B0-----:R-:W-:-:S04]  /*8ce0*/  F2FP.F16.F32.PACK_AB R3, RZ, R23 ;  /* 0x00000017ff03723e */ /* 0x001fc800000000ff */
[----:B------:R-:W-:-:S05]  /*8cf0*/  PRMT R3, R3, 0x5410, RZ ;  /* 0x0000541003037816 */ /* 0x000fca00000000ff */
[----:B------:R2:W-:Y:S01]  /*8d00*/  STG.E desc[UR36][R8.64], R3 ;  /* 0x0000000308007986 */ /* 0x0005e2000c101924 */
[----:B------:R-:W-:Y:S05]  /*8d10*/  BRA `(.L_x_734) ;  /* 0x0000000800a07947 */ /* 0x000fea0003800000 */
.L_x_739:
[----:B------:R-:W0:Y:S02]  /*8d20*/  I2F.F64.S16 R4, R23 ;  /* 0x0000001700047312 */ /* 0x000e240000101c00 */
[----:B0-----:R4:W-:Y:S01]  /*8d30*/  STG.E.64 desc[UR36][R8.64], R4 ;  /* 0x0000000408007986 */ /* 0x0019e2000c101b24 */
[----:B------:R-:W-:Y:S05]  /*8d40*/  BRA `(.L_x_734) ;  /* 0x0000000800947947 */ /* 0x000fea0003800000 */
.L_x_729:
[----:B------:R-:W-:-:S13]  /*8d50*/  ISETP.GT.AND P0, PT, R0, 0x18, PT ;  /* 0x000000180000780c */ /* 0x000fda0003f04270 */
[----:B------:R-:W-:Y:S05]  /*8d60*/  @!P0 BRA `(.L_x_741) ;  /* 0x0000000400548947 */ /* 0x000fea0003800000 */
        /* <DEDUP_REMOVED lines=9> */
[----:B------:R-:W-:Y:S05]  /*8e00*/  BRA `(.L_x_734) ;  /* 0x0000000800647947 */ /* 0x000fea0003800000 */
.L_x_744:
        /* <DEDUP_REMOVED lines=17> */
.L_x_747:
[----:B------:R-:W-:-:S04]  /*8f20*/  SHF.R.U32.HI R3, RZ, 0x18, R23 ;  /* 0x00000018ff037819 */ /* 0x000fc80000011617 */
[----:B------:R-:W-:-:S04]  /*8f30*/  LOP3.LUT R0, R0, 0x80, R3, 0xf8, !PT ;  /* 0x0000008000007812 */ /* 0x000fc800078ef803 */
[----:B------:R-:W-:-:S07]  /*8f40*/  PRMT R4, R0, 0x7610, R4 ;  /* 0x0000761000047816 */ /* 0x000fce0000000004 */
.L_x_746:
[----:B------:R-:W-:Y:S05]  /*8f50*/  BSYNC.RECONVERGENT B0 ;  /* 0x0000000000007941 */ /* 0x000fea0003800200 */
.L_x_745:
[----:B------:R0:W-:Y:S01]  /*8f60*/  STG.E.U8 desc[UR36][R8.64], R4 ;  /* 0x0000000408007986 */ /* 0x0001e2000c101124 */
[----:B------:R-:W-:Y:S05]  /*8f70*/  BRA `(.L_x_734) ;  /* 0x0000000800087947 */ /* 0x000fea0003800000 */
.L_x_743:
        /* <DEDUP_REMOVED lines=17> */
.L_x_750:
[----:B------:R-:W-:-:S04]  /*9090*/  SHF.R.U32.HI R3, RZ, 0x18, R23 ;  /* 0x00000018ff037819 */ /* 0x000fc80000011617 */
[----:B------:R-:W-:-:S04]  /*90a0*/  LOP3.LUT R0, R0, 0x80, R3, 0xf8, !PT ;  /* 0x0000008000007812 */ /* 0x000fc800078ef803 */
[----:B------:R-:W-:-:S07]  /*90b0*/  PRMT R4, R0, 0x7610, R4 ;  /* 0x0000761000047816 */ /* 0x000fce0000000004 */
.L_x_749:
[----:B------:R-:W-:Y:S05]  /*90c0*/  BSYNC.RECONVERGENT B0 ;  /* 0x0000000000007941 */ /* 0x000fea0003800200 */
.L_x_748:
[----:B------:R0:W-:Y:S01]  /*90d0*/  STG.E.U8 desc[UR36][R8.64], R4 ;  /* 0x0000000408007986 */ /* 0x0001e2000c101124 */
[----:B------:R-:W-:Y:S05]  /*90e0*/  BRA `(.L_x_734) ;  /* 0x0000000400ac7947 */ /* 0x000fea0003800000 */
.L_x_742:
[----:B------:R-:W-:-:S13]  /*90f0*/  ISETP.NE.AND P0, PT, R0, 0x1c, PT ;  /* 0x0000001c0000780c */ /* 0x000fda0003f05270 */
[----:B------:R-:W-:Y:S05]  /*9100*/  @!P0 BRA `(.L_x_751) ;  /* 0x0000000000608947 */ /* 0x000fea0003800000 */
[----:B------:R-:W-:-:S13]  /*9110*/  ISETP.NE.AND P0, PT, R0, 0x1d, PT ;  /* 0x0000001d0000780c */ /* 0x000fda0003f05270 */
[----:B------:R-:W-:Y:S05]  /*9120*/  @!P0 BRA `(.L_x_752) ;  /* 0x0000000000488947 */ /* 0x000fea0003800000 */
[----:B------:R-:W-:-:S13]  /*9130*/  ISETP.NE.AND P0, PT, R0, 0x2c, PT ;  /* 0x0000002c0000780c */ /* 0x000fda0003f05270 */
[----:B------:R-:W-:Y:S05]  /*9140*/  @P0 BRA `(.L_x_733) ;  /* 0x0000000000b00947 */ /* 0x000fea0003800000 */
        /* <DEDUP_REMOVED lines=16> */
.L_x_752:
[----:B------:R-:W-:-:S04]  /*9250*/  PRMT R4, R23, 0x9910, RZ ;  /* 0x0000991017047816 */ /* 0x000fc800000000ff */
[----:B------:R-:W-:-:S05]  /*9260*/  SHF.R.S32.HI R5, RZ, 0x1f, R4 ;  /* 0x0000001fff057819 */ /* 0x000fca0000011404 */
[----:B------:R0:W-:Y:S01]  /*9270*/  STG.E.64 desc[UR36][R8.64], R4 ;  /* 0x0000000408007986 */ /* 0x0001e2000c101b24 */
[----:B------:R-:W-:Y:S05]  /*9280*/  BRA `(.L_x_734) ;  /* 0x0000000400447947 */ /* 0x000fea0003800000 */
.L_x_751:
[----:B------:R-:W-:-:S05]  /*9290*/  PRMT R3, R23, 0x9910, RZ ;  /* 0x0000991017037816 */ /* 0x000fca00000000ff */
[----:B------:R0:W-:Y:S01]  /*92a0*/  STG.E desc[UR36][R8.64], R3 ;  /* 0x0000000308007986 */ /* 0x0001e2000c101924 */
[----:B------:R-:W-:Y:S05]  /*92b0*/  BRA `(.L_x_734) ;  /* 0x0000000400387947 */ /* 0x000fea0003800000 */
.L_x_741:
[----:B------:R-:W-:-:S13]  /*92c0*/  ISETP.GT.AND P0, PT, R0, 0xe, PT ;  /* 0x0000000e0000780c */ /* 0x000fda0003f04270 */
[----:B------:R-:W-:Y:S05]  /*92d0*/  @P0 BRA `(.L_x_753) ;  /* 0x0000000000340947 */ /* 0x000fea0003800000 */
[----:B------:R-:W-:-:S13]  /*92e0*/  ISETP.NE.AND P0, PT, R0, 0xa, PT ;  /* 0x0000000a0000780c */ /* 0x000fda0003f05270 */
[----:B------:R-:W-:Y:S05]  /*92f0*/  @!P0 BRA `(.L_x_754) ;  /* 0x00000000001c8947 */ /* 0x000fea0003800000 */
[----:B------:R-:W-:-:S13]  /*9300*/  ISETP.NE.AND P0, PT, R0, 0xb, PT ;  /* 0x0000000b0000780c */ /* 0x000fda0003f05270 */
[----:B------:R-:W-:Y:S05]  /*9310*/  @P0 BRA `(.L_x_733) ;  /* 0x00000000003c0947 */ /* 0x000fea0003800000 */
[----:B------:R-:W-:-:S04]  /*9320*/  PRMT R0, R23, 0x9910, RZ ;  /* 0x0000991017007816 */ /* 0x000fc800000000ff */
[----:B------:R-:W-:-:S04]  /*9330*/  ISETP.NE.AND P0, PT, R0, RZ, PT ;  /* 0x000000ff0000720c */ /* 0x000fc80003f05270 */
[----:B------:R-:W-:-:S05]  /*9340*/  SEL R3, RZ, 0x1, !P0 ;  /* 0x00000001ff037807 */ /* 0x000fca0004000000 */
[----:B------:R0:W-:Y:S01]  /*9350*/  STG.E.U8 desc[UR36][R8.64], R3 ;  /* 0x0000000308007986 */ /* 0x0001e2000c101124 */
[----:B------:R-:W-:Y:S05]  /*9360*/  BRA `(.L_x_734) ;  /* 0x00000004000c7947 */ /* 0x000fea0003800000 */
.L_x_754:
[----:B------:R-:W-:Y:S01]  /*9370*/  CS2R R6, SRZ ;  /* 0x0000000000067805 */ /* 0x000fe2000001ff00 */
[----:B------:R-:W0:Y:S04]  /*9380*/  I2F.F64.S16 R4, R23 ;  /* 0x0000001700047312 */ /* 0x000e280000101c00 */
[----:B0-----:R0:W-:Y:S01]  /*9390*/  STG.E.128 desc[UR36][R8.64], R4 ;  /* 0x0000000408007986 */ /* 0x0011e2000c101d24 */
[----:B------:R-:W-:Y:S05]  /*93a0*/  BRA `(.L_x_734) ;  /* 0x0000000000fc7947 */ /* 0x000fea0003800000 */
.L_x_753:
[----:B------:R-:W-:-:S13]  /*93b0*/  ISETP.NE.AND P0, PT, R0, 0xf, PT ;  /* 0x0000000f0000780c */ /* 0x000fda0003f05270 */
[----:B------:R-:W-:Y:S05]  /*93c0*/  @!P0 BRA `(.L_x_755) ;  /* 0x0000000000e88947 */ /* 0x000fea0003800000 */
[----:B------:R-:W-:-:S13]  /*93d0*/  ISETP.NE.AND P0, PT, R0, 0x17, PT ;  /* 0x000000170000780c */ /* 0x000fda0003f05270 */
[----:B------:R-:W-:Y:S05]  /*93e0*/  @!P0 BRA `(.L_x_756) ;  /* 0x0000000000908947 */ /* 0x000fea0003800000 */
[----:B------:R-:W-:-:S13]  /*93f0*/  ISETP.NE.AND P0, PT, R0, 0x18, PT ;  /* 0x000000180000780c */ /* 0x000fda0003f05270 */
[----:B------:R-:W-:Y:S05]  /*9400*/  @!P0 BRA `(.L_x_757) ;  /* 0x0000000000448947 */ /* 0x000fea0003800000 */
.L_x_733:
        /* <DEDUP_REMOVED lines=16> */
.L_x_758:
[----:B------:R-:W-:Y:S05]  /*9510*/  BRA `(.L_x_734) ;  /* 0x0000000000a07947 */ /* 0x000fea0003800000 */
.L_x_757:
        /* <DEDUP_REMOVED lines=13> */
.L_x_760:
[----:B------:R-:W-:Y:S05]  /*95f0*/  BSYNC.RECONVERGENT B0 ;  /* 0x0000000000007941 */ /* 0x000fea0003800200 */
.L_x_759:
[----:B------:R-:W-:-:S05]  /*9600*/  LOP3.LUT R3, R0, 0x80, R3, 0xf8, !PT ;  /* 0x0000008000037812 */ /* 0x000fca00078ef803 */
[----:B------:R0:W-:Y:S01]  /*9610*/  STG.E.U8 desc[UR36][R8.64], R3 ;  /* 0x0000000308007986 */ /* 0x0001e2000c101124 */
[----:B------:R-:W-:Y:S05]  /*9620*/  BRA `(.L_x_734) ;  /* 0x00000000005c7947 */ /* 0x000fea0003800000 */
.L_x_756:
        /* <DEDUP_REMOVED lines=12> */
.L_x_762:
[----:B------:R-:W-:Y:S01]  /*96f0*/  IMAD.MOV.U32 R0, RZ, RZ, 0x7f ;  /* 0x0000007fff007424 */ /* 0x000fe200078e00ff */
[----:B------:R-:W-:-:S04]  /*9700*/  ISETP.GT.U32.AND P0, PT, R3, 0x7f800000, PT ;  /* 0x7f8000000300780c */ /* 0x000fc80003f04070 */
[----:B------:R-:W-:-:S09]  /*9710*/  SEL R0, R0, 0x7c, P0 ;  /* 0x0000007c00007807 */ /* 0x000fd20000000000 */
.L_x_763:
[----:B------:R-:W-:Y:S05]  /*9720*/  BSYNC.RECONVERGENT B0 ;  /* 0x0000000000007941 */ /* 0x000fea0003800200 */
.L_x_761:
[----:B------:R-:W-:-:S04]  /*9730*/  SHF.R.U32.HI R3, RZ, 0x18, R23 ;  /* 0x00000018ff037819 */ /* 0x000fc80000011617 */
[----:B------:R-:W-:-:S05]  /*9740*/  LOP3.LUT R3, R0, 0x80, R3, 0xf8, !PT ;  /* 0x0000008000037812 */ /* 0x000fca00078ef803 */
[----:B------:R0:W-:Y:S01]  /*9750*/  STG.E.U8 desc[UR36][R8.64], R3 ;  /* 0x0000000308007986 */ /* 0x0001e2000c101124 */
[----:B------:R-:W-:Y:S05]  /*9760*/  BRA `(.L_x_734) ;  /* 0x00000000000c7947 */ /* 0x000fea0003800000 */
.L_x_755:
[----:B------:R-:W0:Y:S02]  /*9770*/  I2F.S16 R0, R23 ;  /* 0x0000001700007306 */ /* 0x000e240000101400 */
[----:B0-----:R-:W-:-:S05]  /*9780*/  F2FP.BF16.F32.PACK_AB R0, RZ, R0 ;  /* 0x00000000ff00723e */ /* 0x001fca00000010ff */
[----:B------:R0:W-:Y:S02]  /*9790*/  STG.E.U16 desc[UR36][R8.64], R0 ;  /* 0x0000000008007986 */ /* 0x0001e4000c101524 */
.L_x_734:
[----:B------:R-:W-:-:S05]  /*97a0*/  VIADD R17, R17, 0x80 ;  /* 0x0000008011117836 */ /* 0x000fca0000000000 */
[----:B------:R-:W-:-:S13]  /*97b0*/  ISETP.GE.AND P0, PT, R17, R16, PT ;  /* 0x000000101100720c */ /* 0x000fda0003f06270 */
[----:B------:R-:W-:Y:S05]  /*97c0*/  @P0 BRA `(.L_x_728) ;  /* 0x0000000c00a80947 */ /* 0x000fea0003800000 */
[----:B------:R-:W5:Y:S01]  /*97d0*/  LDCU UR4, c[0x0][0x3b4] ;  /* 0x00007680ff0477ac */ /* 0x000f620008000800 */
[----:B01234-:R-:W0:Y:S01]  /*97e0*/  LDC.64 R8, c[0x0][0x388] ;  /* 0x0000e200ff087b82 */ /* 0x01fe220000000a00 */
[----:B------:R-:W-:Y:S01]  /*97f0*/  IMAD R0, R2, 0x200, R17 ;  /* 0x0000020002007824 */ /* 0x000fe200078e0211 */
[----:B------:R-:W-:-:S03]  /*9800*/  PRMT R4, R18, 0x9910, RZ ;  /* 0x0000991012047816 */ /* 0x000fc600000000ff */
        /* <DEDUP_REMOVED lines=16> */
.L_x_767:
[----:B------:R4:W-:Y:S01]  /*9910*/  STG.E.U8 desc[UR36][R8.64], R22 ;  /* 0x0000001608007986 */ /* 0x0009e2000c101124 */
[----:B------:R-:W-:Y:S05]  /*9920*/  BRA `(.L_x_769) ;  /* 0x0000000c004c7947 */ /* 0x000fea0003800000 */
.L_x_766:
        /* <DEDUP_REMOVED lines=10> */
.L_x_771:
[----:B------:R-:W-:-:S05]  /*99d0*/  PRMT R3, R22, 0x9910, RZ ;  /* 0x0000991016037816 */ /* 0x000fca00000000ff */
[----:B------:R2:W-:Y:S01]  /*99e0*/  STG.E desc[UR36][R8.64], R3 ;  /* 0x0000000308007986 */ /* 0x0005e2000c101924 */
[----:B------:R-:W-:Y:S05]  /*99f0*/  BRA `(.L_x_769) ;  /* 0x0000000c00187947 */ /* 0x000fea0003800000 */
.L_x_770:
[----:B------:R0:W-:Y:S01]  /*9a00*/  STG.E.U16 desc[UR36][R8.64], R22 ;  /* 0x0000001608007986 */ /* 0x0001e2000c101524 */
[----:B------:R-:W-:Y:S05]  /*9a10*/  BRA `(.L_x_769) ;  /* 0x0000000c00107947 */ /* 0x000fea0003800000 */
.L_x_765:
        /* <DEDUP_REMOVED lines=9> */
.L_x_773:
[----:B------:R-:W0:Y:S02]  /*9ab0*/  I2F.S16 R0, R22 ;  /* 0x0000001600007306 */ /* 0x000e240000101400 */
[----:B0-----:R-:W-:-:S05]  /*9ac0*/  F2FP.F16.F32.PACK_AB R0, RZ, R0 ;  /* 0x00000000ff00723e */ /* 0x001fca00000000ff */
[----:B------:R0:W-:Y:S01]  /*9ad0*/  STG.E.U16 desc[UR36][R8.64], R0 ;  /* 0x0000000008007986 */ /* 0x0001e2000c101524 */
[----:B------:R-:W-:Y:S05]  /*9ae0*/  BRA `(.L_x_769) ;  /* 0x0000000800dc7947 */ /* 0x000fea0003800000 */
.L_x_772:
        /* <DEDUP_REMOVED lines=10> */
.L_x_775:
[----:B------:R-:W0:Y:S02]  /*9b90*/  I2F.S16 R22, R22 ;  /* 0x0000001600167306 */ /* 0x000e240000101400 */
[----:B0-----:R-:W-:-:S04]  /*9ba0*/  F2FP.F16.F32.PACK_AB R3, RZ, R22 ;  /* 0x00000016ff03723e */ /* 0x001fc800000000ff */
[----:B------:R-:W-:-:S05]  /*9bb0*/  PRMT R3, R3, 0x5410, RZ ;  /* 0x0000541003037816 */ /* 0x000fca00000000ff */
[----:B------:R0:W-:Y:S01]  /*9bc0*/  STG.E desc[UR36][R8.64], R3 ;  /* 0x0000000308007986 */ /* 0x0001e2000c101924 */
[----:B------:R-:W-:Y:S05]  /*9bd0*/  BRA `(.L_x_769) ;  /* 0x0000000800a07947 */ /* 0x000fea0003800000 */
.L_x_774:
[----:B------:R-:W0:Y:S02]  /*9be0*/  I2F.F64.S16 R22, R22 ;  /* 0x0000001600167312 */ /* 0x000e240000101c00 */
[----:B0-----:R0:W-:Y:S01]  /*9bf0*/  STG.E.64 desc[UR36][R8.64], R22 ;  /* 0x0000001608007986 */ /* 0x0011e2000c101b24 */
[----:B------:R-:W-:Y:S05]  /*9c00*/  BRA `(.L_x_769) ;  /* 0x0000000800947947 */ /* 0x000fea0003800000 */
.L_x_764:
        /* <DEDUP_REMOVED lines=12> */
.L_x_779:
        /* <DEDUP_REMOVED lines=17> */
.L_x_782:
[----:B------:R-:W-:-:S04]  /*9de0*/  SHF.R.U32.HI R3, RZ, 0x18, R5 ;  /* 0x00000018ff037819 */ /* 0x000fc80000011605 */
[----:B------:R-:W-:-:S04]  /*9df0*/  LOP3.LUT R0, R0, 0x80, R3, 0xf8, !PT ;  /* 0x0000008000007812 */ /* 0x000fc800078ef803 */
[----:B------:R-:W-:-:S07]  /*9e00*/  PRMT R4, R0, 0x7610, R4 ;  /* 0x0000761000047816 */ /* 0x000fce0000000004 */
.L_x_781:
[----:B------:R-:W-:Y:S05]  /*9e10*/  BSYNC.RECONVERGENT B0 ;  /* 0x0000000000007941 */ /* 0x000fea0003800200 */
.L_x_780:
[----:B------:R0:W-:Y:S01]  /*9e20*/  STG.E.U8 desc[UR36][R8.64], R4 ;  /* 0x0000000408007986 */ /* 0x0001e2000c101124 */
[----:B------:R-:W-:Y:S05]  /*9e30*/  BRA `(.L_x_769) ;  /* 0x0000000800087947 */ /* 0x000fea0003800000 */
.L_x_778:
        /* <DEDUP_REMOVED lines=17> */
.L_x_785:
[----:B------:R-:W-:-:S04]  /*9f50*/  SHF.R.U32.HI R3, RZ, 0x18, R5 ;  /* 0x00000018ff037819 */ /* 0x000fc80000011605 */
[----:B------:R-:W-:-:S04]  /*9f60*/  LOP3.LUT R0, R0, 0x80, R3, 0xf8, !PT ;  /* 0x0000008000007812 */ /* 0x000fc800078ef803 */
[----:B------:R-:W-:-:S07]  /*9f70*/  PRMT R4, R0, 0x7610, R4 ;  /* 0x0000761000047816 */ /* 0x000fce0000000004 */
.L_x_784:
[----:B------:R-:W-:Y:S05]  /*9f80*/  BSYNC.RECONVERGENT B0 ;  /* 0x0000000000007941 */ /* 0x000fea0003800200 */
.L_x_783:
[----:B------:R0:W-:Y:S01]  /*9f90*/  STG.E.U8 desc[UR36][R8.64], R4 ;  /* 0x0000000408007986 */ /* 0x0001e2000c101124 */
[----:B------:R-:W-:Y:S05]  /*9fa0*/  BRA `(.L_x_769) ;  /* 0x0000000400ac7947 */ /* 0x000fea0003800000 */
.L_x_777:
        /* <DEDUP_REMOVED lines=22> */
.L_x_787:
[----:B------:R-:W-:-:S04]  /*a110*/  PRMT R4, R22, 0x9910, RZ ;  /* 0x0000991016047816 */ /* 0x000fc800000000ff */
[----:B------:R-:W-:-:S05]  /*a120*/  SHF.R.S32.HI R5, RZ, 0x1f, R4 ;  /* 0x0000001fff057819 */ /* 0x000fca0000011404 */
[----:B------:R0:W-:Y:S01]  /*a130*/  STG.E.64 desc[UR36][R8.64], R4 ;  /* 0x0000000408007986 */ /* 0x0001e2000c101b24 */
[----:B------:R-:W-:Y:S05]  /*a140*/  BRA `(.L_x_769) ;  /* 0x0000000400447947 */ /* 0x000fea0003800000 */
.L_x_786:
[----:B------:R-:W-:-:S05]  /*a150*/  PRMT R3, R22, 0x9910, RZ ;  /* 0x0000991016037816 */ /* 0x000fca00000000ff */
[----:B------:R0:W-:Y:S01]  /*a160*/  STG.E desc[UR36][R8.64], R3 ;  /* 0x0000000308007986 */ /* 0x0001e2000c101924 */
[----:B------:R-:W-:Y:S05]  /*a170*/  BRA `(.L_x_769) ;  /* 0x0000000400387947 */ /* 0x000fea0003800000 */
.L_x_776:
        /* <DEDUP_REMOVED lines=11> */
.L_x_789:
[----:B------:R-:W-:Y:S01]  /*a230*/  CS2R R6, SRZ ;  /* 0x0000000000067805 */ /* 0x000fe2000001ff00 */
[----:B------:R-:W0:Y:S04]  /*a240*/  I2F.F64.S16 R4, R22 ;  /* 0x0000001600047312 */ /* 0x000e280000101c00 */
[----:B0-----:R0:W-:Y:S01]  /*a250*/  STG.E.128 desc[UR36][R8.64], R4 ;  /* 0x0000000408007986 */ /* 0x0011e2000c101d24 */
[----:B------:R-:W-:Y:S05]  /*a260*/  BRA `(.L_x_769) ;  /* 0x0000000000fc7947 */ /* 0x000fea0003800000 */
.L_x_788:
[----:B------:R-:W-:-:S13]  /*a270*/  ISETP.NE.AND P0, PT, R0, 0xf, PT ;  /* 0x0000000f0000780c */ /* 0x000fda0003f05270 */
[----:B------:R-:W-:Y:S05]  /*a280*/  @!P0 BRA `(.L_x_790) ;  /* 0x0000000000e88947 */ /* 0x000fea0003800000 */
[----:B------:R-:W-:-:S13]  /*a290*/  ISETP.NE.AND P0, PT, R0, 0x17, PT ;  /* 0x000000170000780c */ /* 0x000fda0003f05270 */
[----:B------:R-:W-:Y:S05]  /*a2a0*/  @!P0 BRA `(.L_x_791) ;  /* 0x0000000000908947 */ /* 0x000fea0003800000 */
[----:B------:R-:W-:-:S13]  /*a2b0*/  ISETP.NE.AND P0, PT, R0, 0x18, PT ;  /* 0x000000180000780c */ /* 0x000fda0003f05270 */
[----:B------:R-:W-:Y:S05]  /*a2c0*/  @!P0 BRA `(.L_x_792) ;  /* 0x0000000000448947 */ /* 0x000fea0003800000 */
.L_x_768:
        /* <DEDUP_REMOVED lines=16> */
.L_x_793:
[----:B------:R-:W-:Y:S05]  /*a3d0*/  BRA `(.L_x_769) ;  /* 0x0000000000a07947 */ /* 0x000fea0003800000 */
.L_x_792:
        /* <DEDUP_REMOVED lines=13> */
.L_x_795:
[----:B------:R-:W-:Y:S05]  /*a4b0*/  BSYNC.RECONVERGENT B0 ;  /* 0x0000000000007941 */ /* 0x000fea0003800200 */
.L_x_794:
[----:B------:R-:W-:-:S05]  /*a4c0*/  LOP3.LUT R3, R0, 0x80, R3, 0xf8, !PT ;  /* 0x0000008000037812 */ /* 0x000fca00078ef803 */
[----:B------:R0:W-:Y:S01]  /*a4d0*/  STG.E.U8 desc[UR36][R8.64], R3 ;  /* 0x0000000308007986 */ /* 0x0001e2000c101124 */
[----:B------:R-:W-:Y:S05]  /*a4e0*/  BRA `(.L_x_769) ;  /* 0x00000000005c7947 */ /* 0x000fea0003800000 */
.L_x_791:
        /* <DEDUP_REMOVED lines=12> */
.L_x_797:
[----:B------:R-:W-:Y:S01]  /*a5b0*/  IMAD.MOV.U32 R0, RZ, RZ, 0x7f ;  /* 0x0000007fff007424 */ /* 0x000fe200078e00ff */
[----:B------:R-:W-:-:S04]  /*a5c0*/  ISETP.GT.U32.AND P0, PT, R3, 0x7f800000, PT ;  /* 0x7f8000000300780c */ /* 0x000fc80003f04070 */
[----:B------:R-:W-:-:S09]  /*a5d0*/  SEL R0, R0, 0x7c, P0 ;  /* 0x0000007c00007807 */ /* 0x000fd20000000000 */
.L_x_798:
[----:B------:R-:W-:Y:S05]  /*a5e0*/  BSYNC.RECONVERGENT B0 ;  /* 0x0000000000007941 */ /* 0x000fea0003800200 */
.L_x_796:
[----:B------:R-:W-:-:S04]  /*a5f0*/  SHF.R.U32.HI R3, RZ, 0x18, R5 ;  /* 0x00000018ff037819 */ /* 0x000fc80000011605 */
[----:B------:R-:W-:-:S05]  /*a600*/  LOP3.LUT R3, R0, 0x80, R3, 0xf8, !PT ;  /* 0x0000008000037812 */ /* 0x000fca00078ef803 */
[----:B------:R0:W-:Y:S01]  /*a610*/  STG.E.U8 desc[UR36][R8.64], R3 ;  /* 0x0000000308007986 */ /* 0x0001e2000c101124 */
[----:B------:R-:W-:Y:S05]  /*a620*/  BRA `(.L_x_769) ;  /* 0x00000000000c7947 */ /* 0x000fea0003800000 */
.L_x_790:
[----:B------:R-:W0:Y:S02]  /*a630*/  I2F.S16 R0, R22 ;  /* 0x0000001600007306 */ /* 0x000e240000101400 */
[----:B0-----:R-:W-:-:S05]  /*a640*/  F2FP.BF16.F32.PACK_AB R0, RZ, R0 ;  /* 0x00000000ff00723e */ /* 0x001fca00000010ff */
[----:B------:R0:W-:Y:S02]  /*a650*/  STG.E.U16 desc[UR36][R8.64], R0 ;  /* 0x0000000008007986 */ /* 0x0001e4000c101524 */
.L_x_769:
[----:B------:R-:W-:-:S07]  /*a660*/  VIADD R17, R17, 0x80 ;  /* 0x0000008011117836 */ /* 0x000fce0000000000 */
.L_x_728:
[----:B------:R-:W-:Y:S05]  /*a670*/  BSYNC.RECONVERGENT B6 ;  /* 0x0000000000067941 */ /* 0x000fea0003800200 */
.L_x_727:
[----:B------:R-:W-:-:S13]  /*a680*/  ISETP.GE.AND P0, PT, R17, R16, PT ;  /* 0x000000101100720c */ /* 0x000fda0003f06270 */
[----:B------:R-:W-:Y:S05]  /*a690*/  @P0 EXIT ;  /* 0x000000000000094d */ /* 0x000fea0003800000 */
[----:B01234-:R-:W0:Y:S01]  /*a6a0*/  LDC.64 R4, c[0x0][0x388] ;  /* 0x0000e200ff047b82 */ /* 0x01fe220000000a00 */
[----:B------:R-:W1:Y:S01]  /*a6b0*/  LDCU UR4, c[0x0][0x3b4] ;  /* 0x00007680ff0477ac */ /* 0x000e620008000800 */
[----:B------:R-:W-:Y:S01]  /*a6c0*/  PRMT R0, R18, 0x9910, RZ ;  /* 0x0000991012007816 */ /* 0x000fe200000000ff */
[----:B------:R-:W-:-:S03]  /*a6d0*/  IMAD R2, R2, 0x200, R17 ;  /* 0x0000020002027824 */ /* 0x000fc600078e0211 */
[----:B------:R-:W-:Y:S01]  /*a6e0*/  ISETP.GT.AND P1, PT, R0, 0x9, PT ;  /* 0x000000090000780c */ /* 0x000fe20003f24270 */
[----:B-1----:R-:W-:-:S05]  /*a6f0*/  IMAD R3, R2, UR4, RZ ;  /* 0x0000000402037c24 */ /* 0x002fca000f8e02ff */
[----:B0-----:R-:W-:-:S05]  /*a700*/  IADD3 R2, P0, PT, R3, R4, RZ ;  /* 0x0000000403027210 */ /* 0x001fca0007f1e0ff */
[----:B------:R-:W-:Y:S02]  /*a710*/  IMAD.X R3, RZ, RZ, R5, P0 ;  /* 0x000000ffff037224 */ /* 0x000fe400000e0605 */
[----:B------:R-:W-:Y:S06]  /*a720*/  @P1 BRA `(.L_x_799) ;  /* 0x0000000000e81947 */ /* 0x000fec0003800000 */
        /* <DEDUP_REMOVED lines=8> */
[----:B------:R-:W-:Y:S01]  /*a7b0*/  STG.E.U8 desc[UR36][R2.64], R19 ;  /* 0x0000001302007986 */ /* 0x000fe2000c101124 */
[----:B------:R-:W-:Y:S05]  /*a7c0*/  EXIT ;  /* 0x000000000000794d */ /* 0x000fea0003800000 */
.L_x_802:
[----:B------:R-:W-:Y:S01]  /*a7d0*/  STG.E.U8 desc[UR36][R2.64], R19 ;  /* 0x0000001302007986 */ /* 0x000fe2000c101124 */
[----:B------:R-:W-:Y:S05]  /*a7e0*/  EXIT ;  /* 0x000000000000794d */ /* 0x000fea0003800000 */
.L_x_801:
        /* <DEDUP_REMOVED lines=8> */
[----:B------:R-:W-:Y:S01]  /*a870*/  STG.E.64 desc[UR36][R2.64], R4 ;  /* 0x0000000402007986 */ /* 0x000fe2000c101b24 */
[----:B------:R-:W-:Y:S05]  /*a880*/  EXIT ;  /* 0x000000000000794d */ /* 0x000fea0003800000 */
.L_x_805:
[----:B------:R-:W-:-:S05]  /*a890*/  PRMT R5, R19, 0x9910, RZ ;  /* 0x0000991013057816 */ /* 0x000fca00000000ff */
[----:B------:R-:W-:Y:S01]  /*a8a0*/  STG.E desc[UR36][R2.64], R5 ;  /* 0x0000000502007986 */ /* 0x000fe2000c101924 */
[----:B------:R-:W-:Y:S05]  /*a8b0*/  EXIT ;  /* 0x000000000000794d */ /* 0x000fea0003800000 */
.L_x_804:
[----:B------:R-:W-:Y:S01]  /*a8c0*/  STG.E.U16 desc[UR36][R2.64], R19 ;  /* 0x0000001302007986 */ /* 0x000fe2000c101524 */
[----:B------:R-:W-:Y:S05]  /*a8d0*/  EXIT ;  /* 0x000000000000794d */ /* 0x000fea0003800000 */
.L_x_800:
[----:B------:R-:W-:-:S13]  /*a8e0*/  ISETP.GT.AND P0, PT, R0, 0x6, PT ;  /* 0x000000060000780c */ /* 0x000fda0003f04270 */
[----:B------:R-:W-:Y:S05]  /*a8f0*/  @P0 BRA `(.L_x_806) ;  /* 0x00000000002c0947 */ /* 0x000fea0003800000 */
[----:B------:R-:W-:-:S13]  /*a900*/  ISETP.NE.AND P0, PT, R0, 0x5, PT ;  /* 0x000000050000780c */ /* 0x000fda0003f05270 */
[----:B------:R-:W-:Y:S05]  /*a910*/  @!P0 BRA `(.L_x_807) ;  /* 0x0000000000148947 */ /* 0x000fea0003800000 */
[----:B------:R-:W-:-:S13]  /*a920*/  ISETP.NE.AND P0, PT, R0, 0x6, PT ;  /* 0x000000060000780c */ /* 0x000fda0003f05270 */
[----:B------:R-:W-:Y:S05]  /*a930*/  @P0 BRA `(.L_x_803) ;  /* 0x0000000800140947 */ /* 0x000fea0003800000 */
[----:B------:R-:W0:Y:S02]  /*a940*/  I2F.S16 R19, R19 ;  /* 0x0000001300137306 */ /* 0x000e240000101400 */
[----:B0-----:R-:W-:Y:S01]  /*a950*/  STG.E desc[UR36][R2.64], R19 ;  /* 0x0000001302007986 */ /* 0x001fe2000c101924 */
[----:B------:R-:W-:Y:S05]  /*a960*/  EXIT ;  /* 0x000000000000794d */ /* 0x000fea0003800000 */
.L_x_807:
[----:B------:R-:W0:Y:S02]  /*a970*/  I2F.S16 R0, R19 ;  /* 0x0000001300007306 */ /* 0x000e240000101400 */
[----:B0-----:R-:W-:-:S05]  /*a980*/  F2FP.F16.F32.PACK_AB R0, RZ, R0 ;  /* 0x00000000ff00723e */ /* 0x001fca00000000ff */
[----:B------:R-:W-:Y:S01]  /*a990*/  STG.E.U16 desc[UR36][R2.64], R0 ;  /* 0x0000000002007986 */ /* 0x000fe2000c101524 */
[----:B------:R-:W-:Y:S05]  /*a9a0*/  EXIT ;  /* 0x000000000000794d */ /* 0x000fea0003800000 */
.L_x_806:
        /* <DEDUP_REMOVED lines=8> */
[----:B0-----:R-:W-:Y:S01]  /*aa30*/  STG.E.64 desc[UR36][R2.64], R4 ;  /* 0x0000000402007986 */ /* 0x001fe2000c101b24 */
[----:B------:R-:W-:Y:S05]  /*aa40*/  EXIT ;  /* 0x000000000000794d */ /* 0x000fea0003800000 */
.L_x_809:
[----:B------:R-:W0:Y:S02]  /*aa50*/  I2F.S16 R19, R19 ;  /* 0x0000001300137306 */ /* 0x000e240000101400 */
[----:B0-----:R-:W-:-:S04]  /*aa60*/  F2FP.F16.F32.PACK_AB R5, RZ, R19 ;  /* 0x00000013ff05723e */ /* 0x001fc800000000ff */
[----:B------:R-:W-:-:S05]  /*aa70*/  PRMT R5, R5, 0x5410, RZ ;  /* 0x0000541005057816 */ /* 0x000fca00000000ff */
[----:B------:R-:W-:Y:S01]  /*aa80*/  STG.E desc[UR36][R2.64], R5 ;  /* 0x0000000502007986 */ /* 0x000fe2000c101924 */
[----:B------:R-:W-:Y:S05]  /*aa90*/  EXIT ;  /* 0x000000000000794d */ /* 0x000fea0003800000 */
.L_x_808:
[----:B------:R-:W0:Y:S02]  /*aaa0*/  I2F.F64.S16 R4, R19 ;  /* 0x0000001300047312 */ /* 0x000e240000101c00 */
[----:B0-----:R-:W-:Y:S01]  /*aab0*/  STG.E.64 desc[UR36][R2.64], R4 ;  /* 0x0000000402007986 */ /* 0x001fe2000c101b24 */
[----:B------:R-:W-:Y:S05]  /*aac0*/  EXIT ;  /* 0x000000000000794d */ /* 0x000fea0003800000 */
.L_x_799:
        /* <DEDUP_REMOVED lines=10> */
[----:B------:R-:W-:Y:S01]  /*ab70*/  STG.E.U16 desc[UR36][R2.64], R19 ;  /* 0x0000001302007986 */ /* 0x000fe2000c101524 */
[----:B------:R-:W-:Y:S05]  /*ab80*/  EXIT ;  /* 0x000000000000794d */ /* 0x000fea0003800000 */
.L_x_813:
        /* <DEDUP_REMOVED lines=18> */
.L_x_816:
[----:B------:R-:W-:-:S04]  /*acb0*/  SHF.R.U32.HI R5, RZ, 0x18, R5 ;  /* 0x00000018ff057819 */ /* 0x000fc80000011605 */
[----:B------:R-:W-:-:S07]  /*acc0*/  LOP3.LUT R0, R0, 0x80, R5, 0xf8, !PT ;  /* 0x0000008000007812 */ /* 0x000fce00078ef805 */
.L_x_815:
[----:B------:R-:W-:Y:S05]  /*acd0*/  BSYNC.RECONVERGENT B0 ;  /* 0x0000000000007941 */ /* 0x000fea0003800200 */
.L_x_814:
[----:B------:R-:W-:Y:S01]  /*ace0*/  STG.E.U8 desc[UR36][R2.64], R0 ;  /* 0x0000000002007986 */ /* 0x000fe2000c101124 */
[----:B------:R-:W-:Y:S05]  /*acf0*/  EXIT ;  /* 0x000000000000794d */ /* 0x000fea0003800000 */
.L_x_812:
        /* <DEDUP_REMOVED lines=18> */
.L_x_819:
[----:B------:R-:W-:-:S04]  /*ae20*/  SHF.R.U32.HI R5, RZ, 0x18, R5 ;  /* 0x00000018ff057819 */ /* 0x000fc80000011605 */
[----:B------:R-:W-:-:S07]  /*ae30*/  LOP3.LUT R0, R0, 0x80, R5, 0xf8, !PT ;  /* 0x0000008000007812 */ /* 0x000fce00078ef805 */
.L_x_818:
[----:B------:R-:W-:Y:S05]  /*ae40*/  BSYNC.RECONVERGENT B0 ;  /* 0x0000000000007941 */ /* 0x000fea0003800200 */
.L_x_817:
[----:B------:R-:W-:Y:S01]  /*ae50*/  STG.E.U8 desc[UR36][R2.64], R0 ;  /* 0x0000000002007986 */ /* 0x000fe2000c101124 */
[----:B------:R-:W-:Y:S05]  /*ae60*/  EXIT ;  /* 0x000000000000794d */ /* 0x000fea0003800000 */
.L_x_811:
        /* <DEDUP_REMOVED lines=22> */
.L_x_821:
[----:B------:R-:W-:-:S04]  /*afd0*/  PRMT R4, R19, 0x9910, RZ ;  /* 0x0000991013047816 */ /* 0x000fc800000000ff */
[----:B------:R-:W-:-:S05]  /*afe0*/  SHF.R.S32.HI R5, RZ, 0x1f, R4 ;  /* 0x0000001fff057819 */ /* 0x000fca0000011404 */
[----:B------:R-:W-:Y:S01]  /*aff0*/  STG.E.64 desc[UR36][R2.64], R4 ;  /* 0x0000000402007986 */ /* 0x000fe2000c101b24 */
[----:B------:R-:W-:Y:S05]  /*b000*/  EXIT ;  /* 0x000000000000794d */ /* 0x000fea0003800000 */
.L_x_820:
[----:B------:R-:W-:-:S05]  /*b010*/  PRMT R5, R19, 0x9910, RZ ;  /* 0x0000991013057816 */ /* 0x000fca00000000ff */
[----:B------:R-:W-:Y:S01]  /*b020*/  STG.E desc[UR36][R2.64], R5 ;  /* 0x0000000502007986 */ /* 0x000fe2000c101924 */
[----:B------:R-:W-:Y:S05]  /*b030*/  EXIT ;  /* 0x000000000000794d */ /* 0x000fea0003800000 */
.L_x_810:
        /* <DEDUP_REMOVED lines=9> */
[----:B------:R-:W-:Y:S01]  /*b0d0*/  STG.E.U8 desc[UR36][R2.64], R5 ;  /* 0x0000000502007986 */ /* 0x000fe2000c101124 */
[----:B------:R-:W-:Y:S05]  /*b0e0*/  EXIT ;  /* 0x000000000000794d */ /* 0x000fea0003800000 */
.L_x_823:
[----:B------:R-:W-:Y:S01]  /*b0f0*/  CS2R R6, SRZ ;  /* 0x0000000000067805 */ /* 0x000fe2000001ff00 */
[----:B------:R-:W0:Y:S04]  /*b100*/  I2F.F64.S16 R4, R19 ;  /* 0x0000001300047312 */ /* 0x000e280000101c00 */
[----:B0-----:R-:W-:Y:S01]  /*b110*/  STG.E.128 desc[UR36][R2.64], R4 ;  /* 0x0000000402007986 */ /* 0x001fe2000c101d24 */
[----:B------:R-:W-:Y:S05]  /*b120*/  EXIT ;  /* 0x000000000000794d */ /* 0x000fea0003800000 */
.L_x_822:
[----:B------:R-:W-:-:S13]  /*b130*/  ISETP.NE.AND P0, PT, R0, 0xf, PT ;  /* 0x0000000f0000780c */ /* 0x000fda0003f05270 */
[----:B------:R-:W-:Y:S05]  /*b140*/  @!P0 BRA `(.L_x_824) ;  /* 0x0000000000e88947 */ /* 0x000fea0003800000 */
[----:B------:R-:W-:-:S13]  /*b150*/  ISETP.NE.AND P0, PT, R0, 0x17, PT ;  /* 0x000000170000780c */ /* 0x000fda0003f05270 */
[----:B------:R-:W-:Y:S05]  /*b160*/  @!P0 BRA `(.L_x_825) ;  /* 0x0000000000908947 */ /* 0x000fea0003800000 */
[----:B------:R-:W-:-:S13]  /*b170*/  ISETP.NE.AND P0, PT, R0, 0x18, PT ;  /* 0x000000180000780c */ /* 0x000fda0003f05270 */
[----:B------:R-:W-:Y:S05]  /*b180*/  @!P0 BRA `(.L_x_826) ;  /* 0x0000000000448947 */ /* 0x000fea0003800000 */
.L_x_803:
        /* <DEDUP_REMOVED lines=11> */
[----:B------:R-:W-:Y:S02]  /*b240*/  IMAD.U32 R7, RZ, RZ, UR7 ;  /* 0x00000007ff077e24 */ /* 0x000fe4000f8e00ff */
[----:B----4-:R-:W-:Y:S02]  /*b250*/  IMAD.U32 R10, RZ, RZ, UR8 ;  /* 0x00000008ff0a7e24 */ /* 0x010fe4000f8e00ff */
[----:B-1----:R-:W-:-:S07]  /*b260*/  IMAD.U32 R11, RZ, RZ, UR9 ;  /* 0x00000009ff0b7e24 */ /* 0x002fce000f8e00ff */
[----:B------:R-:W-:-:S07]  /*b270*/  LEPC R20, `(.L_x_827) ;  /* 0x000000001014794e */ /* 0x000fce0000000000 */
[----:B--2---:R-:W-:Y:S05]  /*b280*/  CALL.ABS.NOINC R2 ;  /* 0x0000000002007343 */ /* 0x004fea0003c00000 */
.L_x_827:
[----:B------:R-:W-:Y:S05]  /*b290*/  EXIT ;  /* 0x000000000000794d */ /* 0x000fea0003800000 */
.L_x_826:
        /* <DEDUP_REMOVED lines=13> */
.L_x_829:
[----:B------:R-:W-:Y:S05]  /*b370*/  BSYNC.RECONVERGENT B0 ;  /* 0x0000000000007941 */ /* 0x000fea0003800200 */
.L_x_828:
[----:B------:R-:W-:-:S05]  /*b380*/  LOP3.LUT R5, R0, 0x80, R5, 0xf8, !PT ;  /* 0x0000008000057812 */ /* 0x000fca00078ef805 */
[----:B------:R-:W-:Y:S01]  /*b390*/  STG.E.U8 desc[UR36][R2.64], R5 ;  /* 0x0000000502007986 */ /* 0x000fe2000c101124 */
[----:B------:R-:W-:Y:S05]  /*b3a0*/  EXIT ;  /* 0x000000000000794d */ /* 0x000fea0003800000 */
.L_x_825:
        /* <DEDUP_REMOVED lines=12> */
.L_x_831:
[----:B------:R-:W-:Y:S01]  /*b470*/  IMAD.MOV.U32 R0, RZ, RZ, 0x7f ;  /* 0x0000007fff007424 */ /* 0x000fe200078e00ff */
[----:B------:R-:W-:-:S04]  /*b480*/  ISETP.GT.U32.AND P0, PT, R4, 0x7f800000, PT ;  /* 0x7f8000000400780c */ /* 0x000fc80003f04070 */
[----:B------:R-:W-:-:S09]  /*b490*/  SEL R0, R0, 0x7c, P0 ;  /* 0x0000007c00007807 */ /* 0x000fd20000000000 */
.L_x_832:
[----:B------:R-:W-:Y:S05]  /*b4a0*/  BSYNC.RECONVERGENT B0 ;  /* 0x0000000000007941 */ /* 0x000fea0003800200 */
.L_x_830:
[----:B------:R-:W-:-:S04]  /*b4b0*/  SHF.R.U32.HI R5, RZ, 0x18, R5 ;  /* 0x00000018ff057819 */ /* 0x000fc80000011605 */
[----:B------:R-:W-:-:S05]  /*b4c0*/  LOP3.LUT R5, R0, 0x80, R5, 0xf8, !PT ;  /* 0x0000008000057812 */ /* 0x000fca00078ef805 */
[----:B------:R-:W-:Y:S01]  /*b4d0*/  STG.E.U8 desc[UR36][R2.64], R5 ;  /* 0x0000000502007986 */ /* 0x000fe2000c101124 */
[----:B------:R-:W-:Y:S05]  /*b4e0*/  EXIT ;  /* 0x000000000000794d */ /* 0x000fea0003800000 */
.L_x_824:
[----:B------:R-:W0:Y:S02]  /*b4f0*/  I2F.S16 R0, R19 ;  /* 0x0000001300007306 */ /* 0x000e240000101400 */
[----:B0-----:R-:W-:-:S05]  /*b500*/  F2FP.BF16.F32.PACK_AB R0, RZ, R0 ;  /* 0x00000000ff00723e */ /* 0x001fca00000010ff */
[----:B------:R-:W-:Y:S01]  /*b510*/  STG.E.U16 desc[UR36][R2.64], R0 ;  /* 0x0000000002007986 */ /* 0x000fe2000c101524 */
[----:B------:R-:W-:Y:S05]  /*b520*/  EXIT ;  /* 0x000000000000794d */ /* 0x000fea0003800000 */
.L_x_833:
        /* <DEDUP_REMOVED lines=13> */
.L_x_20765:


//--------------------- .text._ZN2at6native18elementwise_kernelILi128ELi4EZNS0_22gpu_kernel_impl_nocastINS0_13BinaryFunctorIsssZZZNS0_18rshift_kernel_cudaERNS_18TensorIteratorBaseEENKUlvE_clEvENKUlvE3_clEvEUlssE_EEEEvS5_RKT_EUliE_EEviT1_ --------------------------
	.section	.text._ZN2at6native18elementwise_kernelILi128ELi4EZNS0_22gpu_kernel_impl_nocastINS0_13BinaryFunctorIsssZZZNS0_18rshift_kernel_cudaERNS_18TensorIteratorBaseEENKUlvE_clEvENKUlvE3_clEvEUlssE_EEEEvS5_RKT_EUliE_EEviT1_,"ax",@progbits
	.align	128
        .global         _ZN2at6native18elementwise_kernelILi128ELi4EZNS0_22gpu_kernel_impl_nocastINS0_13BinaryFunctorIsssZZZNS0_18rshift_kernel_cudaERNS_18TensorIteratorBaseEENKUlvE_clEvENKUlvE3_clEvEUlssE_EEEEvS5_RKT_EUliE_EEviT1_
        .type           _ZN2at6native18elementwise_kernelILi128ELi4EZNS0_22gpu_kernel_impl_nocastINS0_13BinaryFunctorIsssZZZNS0_18rshift_kernel_cudaERNS_18TensorIteratorBaseEENKUlvE_clEvENKUlvE3_clEvEUlssE_EEEEvS5_RKT_EUliE_EEviT1_,@function
        .size           _ZN2at6native18elementwise_kernelILi128ELi4EZNS0_22gpu_kernel_impl_nocastINS0_13BinaryFunctorIsssZZZNS0_18rshift_kernel_cudaERNS_18TensorIteratorBaseEENKUlvE_clEvENKUlvE3_clEvEUlssE_EEEEvS5_RKT_EUliE_EEviT1_,(.L_x_20766 - _ZN2at6native18elementwise_kernelILi128ELi4EZNS0_22gpu_kernel_impl_nocastINS0_13BinaryFunctorIsssZZZNS0_18rshift_kernel_cudaERNS_18TensorIteratorBaseEENKUlvE_clEvENKUlvE3_clEvEUlssE_EEEEvS5_RKT_EUliE_EEviT1_)
        .other          _ZN2at6native18elementwise_kernelILi128ELi4EZNS0_22gpu_kernel_impl_nocastINS0_13BinaryFunctorIsssZZZNS0_18rshift_kernel_cudaERNS_18TensorIteratorBaseEENKUlvE_clEvENKUlvE3_clEvEUlssE_EEEEvS5_RKT_EUliE_EEviT1_,@"STO_CUDA_ENTRY STV_DEFAULT"
_ZN2at6native18elementwise_kernelILi128ELi4EZNS0_22gpu_kernel_impl_nocastINS0_13BinaryFunctorIsssZZZNS0_18rshift_kernel_cudaERNS_18TensorIteratorBaseEENKUlvE_clEvENKUlvE3_clEvEUlssE_EEEEvS5_RKT_EUliE_EEviT1_:
.text._ZN2at6native18elementwise_kernelILi128ELi4EZNS0_22gpu_kernel_impl_nocastINS0_13BinaryFunctorIsssZZZNS0_18rshift_kernel_cudaERNS_18TensorIteratorBaseEENKUlvE_clEvENKUlvE3_clEvEUlssE_EEEEvS5_RKT_EUliE_EEviT1_:
[----:B------:R-:W-:Y:S08]  /*0000*/  LDC R1, c[0x0][0x37c] ;  /* 0x0000df00ff017b82 */ /* 0x000ff00000000800 */
[----:B------:R-:W0:Y:S01]  /*0010*/  LDC R2, c[0x0][0x388] ;  /* 0x0000e200ff027b82 */ /* 0x000e220000000800 */
[----:B------:R-:W1:Y:S01]  /*0020*/  S2R R3, SR_TID.X ;  /* 0x0000000000037919 */ /* 0x000e620000002100 */
[----:B------:R-:W2:Y:S06]  /*0030*/  LDCU.64 UR6, c[0x0][0x358] ;  /* 0x00006b00ff0677ac */ /* 0x000eac0008000a00 */
[----:B------:R-:W3:Y:S01]  /*0040*/  S2UR UR4, SR_CTAID.X ;  /* 0x00000000000479c3 */ /* 0x000ee20000002500 */
[----:B0-----:R-:W-:Y:S01]  /*0050*/  ISETP.NE.AND P0, PT, R2, RZ, PT ;  /* 0x000000ff0200720c */ /* 0x001fe20003f05270 */
[----:B---3--:R-:W-:-:S06]  /*0060*/  USHF.L.U32 UR4, UR4, 0x9, URZ ;  /* 0x0000000904047899 */ /* 0x008fcc00080006ff */
[----:B-1----:R-:W-:-:S06]  /*0070*/  LOP3.LUT R3, R3, UR4, RZ, 0xfc, !PT ;  /* 0x0000000403037c12 */ /* 0x002fcc000f8efcff */
[----:B--2---:R-:W-:Y:S05]  /*0080*/  @P0 BRA `(.L_x_834) ;  /* 0x0000000000f00947 */ /* 0x004fea0003800000 */
[----:B------:R-:W0:Y:S01]  /*0090*/  LDCU UR4, c[0x0][0x380] ;  /* 0x00007000ff0477ac */ /* 0x000e220008000800 */
[----:B------:R-:W-:Y:S04]  /*00a0*/  BSSY.RECONVERGENT B0, `(.L_x_835) ;  /* 0x000002c000007945 */ /* 0x000fe80003800200 */
[----:B------:R-:W-:Y:S01]  /*00b0*/  BSSY.RELIABLE B1, `(.L_x_836) ;  /* 0x000001f000017945 */ /* 0x000fe20003800100 */
[----:B0-----:R-:W-:-:S13]  /*00c0*/  ISETP.GE.AND P0, PT, R3, UR4, PT ;  /* 0x0000000403007c0c */ /* 0x001fda000bf06270 */
[----:B------:R-:W-:Y:S05]  /*00d0*/  @P0 BRA `(.L_x_837) ;  /* 0x0000000000640947 */ /* 0x000fea0003800000 */
[----:B------:R-:W0:Y:S08]  /*00e0*/  LDC.64 R6, c[0x0][0x5f8] ;  /* 0x00017e00ff067b82 */ /* 0x000e300000000a00 */
[----:B------:R-:W1:Y:S01]  /*00f0*/  LDC.64 R4, c[0x0][0x5f0] ;  /* 0x00017c00ff047b82 */ /* 0x000e620000000a00 */
[----:B0-----:R-:W2:Y:S04]  /*0100*/  LDG.E.U16 R6, desc[UR6][R6.64] ;  /* 0x0000000606067981 */ /* 0x001ea8000c1e1500 */
[----:B-1----:R-:W3:Y:S03]  /*0110*/  LDG.E.U16 R4, desc[UR6][R4.64] ;  /* 0x0000000604047981 */ /* 0x002ee6000c1e1500 */
[----:B------:R-:W0:Y:S01]  /*0120*/  LDC.64 R8, c[0x0][0x5e8] ;  /* 0x00017a00ff087b82 */ /* 0x000e220000000a00 */
[----:B------:R-:W-:-:S02]  /*0130*/  IADD3 R3, PT, PT, R3, 0x80, RZ ;  /* 0x0000008003037810 */ /* 0x000fc40007ffe0ff */
[----:B--2---:R-:W-:Y:S02]  /*0140*/  ISETP.GT.U32.AND P0, PT, R6, 0xe, PT ;  /* 0x0000000e0600780c */ /* 0x004fe40003f04070 */
[----:B---3--:R-:W-:-:S04]  /*0150*/  PRMT R13, R4, 0x9910, RZ ;  /* 0x00009910040d7816 */ /* 0x008fc800000000ff */
[----:B------:R-:W-:-:S07]  /*0160*/  SHF.R.S32.HI R11, RZ, 0xf, R13 ;  /* 0x0000000fff0b7819 */ /* 0x000fce000001140d */
[----:B------:R-:W-:Y:S02]  /*0170*/  @!P0 SHF.R.S32.HI R11, RZ, R6, R13 ;  /* 0x00000006ff0b8219 */ /* 0x000fe4000001140d */
[----:B------:R-:W-:-:S03]  /*0180*/  ISETP.GE.AND P0, PT, R3, UR4, PT ;  /* 0x0000000403007c0c */ /* 0x000fc6000bf06270 */
[----:B0-----:R0:W-:Y:S10]  /*0190*/  STG.E.U16 desc[UR6][R8.64], R11 ;  /* 0x0000000b08007986 */ /* 0x0011f4000c101506 */
[----:B------:R-:W-:Y:S05]  /*01a0*/  @P0 BREAK.RELIABLE B1 ;  /* 0x0000000000010942 */ /* 0x000fea0003800100 */
[----:B------:R-:W-:Y:S05]  /*01b0*/  @P0 BRA `(.L_x_838) ;  /* 0x0000000000680947 */ /* 0x000fea0003800000 */
[----:B------:R-:W1:Y:S08]  /*01c0*/  LDC.64 R6, c[0x0][0x5f8] ;  /* 0x00017e00ff067b82 */ /* 0x000e700000000a00 */
[----:B------:R-:W2:Y:S01]  /*01d0*/  LDC.64 R4, c[0x0][0x5f0] ;  /* 0x00017c00ff047b82 */ /* 0x000ea20000000a00 */
[----:B-1----:R-:W3:Y:S04]  /*01e0*/  LDG.E.U16 R6, desc[UR6][R6.64] ;  /* 0x0000000606067981 */ /* 0x002ee8000c1e1500 */
[----:B--2---:R-:W2:Y:S03]  /*01f0*/  LDG.E.U16 R4, desc[UR6][R4.64] ;  /* 0x0000000604047981 */ /* 0x004ea6000c1e1500 */
[----:B0-----:R-:W0:Y:S01]  /*0200*/  LDC.64 R8, c[0x0][0x5e8] ;  /* 0x00017a00ff087b82 */ /* 0x001e220000000a00 */
[----:B------:R-:W-:-:S02]  /*0210*/  IADD3 R3, PT, PT, R3, 0x80, RZ ;  /* 0x0000008003037810 */ /* 0x000fc40007ffe0ff */
[----:B---3--:R-:W-:Y:S02]  /*0220*/  ISETP.GT.U32.AND P0, PT, R6, 0xe, PT ;  /* 0x0000000e0600780c */ /* 0x008fe40003f04070 */
[----:B--2---:R-:W-:-:S04]  /*0230*/  PRMT R13, R4, 0x9910, RZ ;  /* 0x00009910040d7816 */ /* 0x004fc800000000ff */
[----:B------:R-:W-:-:S07]  /*0240*/  SHF.R.S32.HI R11, RZ, 0xf, R13 ;  /* 0x0000000fff0b7819 */ /* 0x000fce000001140d */
[----:B------:R-:W-:-:S05]  /*0250*/  @!P0 SHF.R.S32.HI R11, RZ, R6, R13 ;  /* 0x00000006ff0b8219 */ /* 0x000fca000001140d */
[----:B0-----:R0:W-:Y:S02]  /*0260*/  STG.E.U16 desc[UR6][R8.64], R11 ;  /* 0x0000000b08007986 */ /* 0x0011e4000c101506 */
.L_x_837:
[----:B------:R-:W-:-:S13]  /*0270*/  ISETP.GE.AND P0, PT, R3, UR4, PT ;  /* 0x0000000403007c0c */ /* 0x000fda000bf06270 */
[----:B------:R-:W-:Y:S05]  /*0280*/  @P0 BREAK.RELIABLE B1 ;  /* 0x0000000000010942 */ /* 0x000fea0003800100 */
[----:B------:R-:W-:Y:S05]  /*0290*/  @P0 BRA `(.L_x_838) ;  /* 0x0000000000300947 */ /* 0x000fea0003800000 */
[----:B------:R-:W-:Y:S05]  /*02a0*/  BSYNC.RELIABLE B1 ;  /* 0x0000000000017941 */ /* 0x000fea0003800100 */
.L_x_836:
        /* <DEDUP_REMOVED lines=11> */
.L_x_838:
[----:B------:R-:W-:Y:S05]  /*0360*/  BSYNC.RECONVERGENT B0 ;  /* 0x0000000000007941 */ /* 0x000fea0003800200 */
.L_x_835:
[----:B------:R-:W-:Y:S05]  /*0370*/  WARPSYNC.ALL ;  /* 0x0000000000007948 */ /* 0x000fea0003800000 */
[----:B------:R-:W-:-:S13]  /*0380*/  ISETP.GE.AND P0, PT, R3, UR4, PT ;  /* 0x0000000403007c0c */ /* 0x000fda000bf06270 */
[----:B------:R-:W-:Y:S05]  /*0390*/  @P0 EXIT ;  /* 0x000000000000094d */ /* 0x000fea0003800000 */
[----:B------:R-:W2:Y:S08]  /*03a0*/  LDC.64 R4, c[0x0][0x5f8] ;  /* 0x00017e00ff047b82 */ /* 0x000eb00000000a00 */
[----:B------:R-:W3:Y:S01]  /*03b0*/  LDC.64 R2, c[0x0][0x5f0] ;  /* 0x00017c00ff027b82 */ /* 0x000ee20000000a00 */
[----:B--2---:R-:W2:Y:S04]  /*03c0*/  LDG.E.U16 R4, desc[UR6][R4.64] ;  /* 0x0000000604047981 */ /* 0x004ea8000c1e1500 */
[----:B---3--:R-:W0:Y:S03]  /*03d0*/  LDG.E.U16 R2, desc[UR6][R2.64] ;  /* 0x0000000602027981 */ /* 0x008e26000c1e1500 */
[----:B------:R-:W3:Y:S01]  /*03e0*/  LDC.64 R6, c[0x0][0x5e8] ;  /* 0x00017a00ff067b82 */ /* 0x000ee20000000a00 */
[----:B--2---:R-:W-:-:S02]  /*03f0*/  ISETP.GT.U32.AND P0, PT, R4, 0xe, PT ;  /* 0x0000000e0400780c */ /* 0x004fc40003f04070 */
[----:B01----:R-:W-:-:S04]  /*0400*/  PRMT R11, R2, 0x9910, RZ ;  /* 0x00009910020b7816 */ /* 0x003fc800000000ff */
[----:B------:R-:W-:-:S07]  /*0410*/  SHF.R.S32.HI R9, RZ, 0xf, R11 ;  /* 0x0000000fff097819 */ /* 0x000fce000001140b */
[----:B------:R-:W-:-:S05]  /*0420*/  @!P0 SHF.R.S32.HI R9, RZ, R4, R11 ;  /* 0x00000004ff098219 */ /* 0x000fca000001140b */
[----:B---3--:R-:W-:Y:S01]  /*0430*/  STG.E.U16 desc[UR6][R6.64], R9 ;  /* 0x0000000906007986 */ /* 0x008fe2000c101506 */
[----:B------:R-:W-:Y:S05]  /*0440*/  EXIT ;  /* 0x000000000000794d */ /* 0x000fea0003800000 */
.L_x_834:
[----:B------:R-:W0:Y:S01]  /*0450*/  LDCU UR4, c[0x0][0x380] ;  /* 0x00007000ff0477ac */ /* 0x000e220008000800 */
[----:B------:R-:W-:Y:S01]  /*0460*/  IADD3 R2, PT, PT, R2, -0x1, RZ ;  /* 0xffffffff02027810 */ /* 0x000fe20007ffe0ff */
[----:B------:R-:W-:Y:S04]  /*0470*/  BSSY.RECONVERGENT B0, `(.L_x_839) ;  /* 0x0000451000007945 */ /* 0x000fe80003800200 */
[----:B------:R-:W-:Y:S01]  /*0480*/  BSSY.RELIABLE B1, `(.L_x_840) ;  /* 0x00002e3000017945 */ /* 0x000fe20003800100 */
[----:B------:R-:W-:-:S04]  /*0490*/  VIMNMX.U32 R0, PT, PT, R2, 0x18, PT ;  /* 0x0000001802007848 */ /* 0x000fc80003fe0000 */
[----:B------:R-:W-:Y:S02]  /*04a0*/  IADD3 R0, PT, PT, R0, 0x1, RZ ;  /* 0x0000000100007810 */ /* 0x000fe40007ffe0ff */
[----:B0-----:R-:W-:-:S13]  /*04b0*/  ISETP.GE.AND P0, PT, R3, UR4, PT ;  /* 0x0000000403007c0c */ /* 0x001fda000bf06270 */
[----:B------:R-:W-:Y:S05]  /*04c0*/  @P0 BRA `(.L_x_841) ;  /* 0x0000002c006c0947 */ /* 0x000fea0003800000 */
[----:B------:R-:W0:Y:S01]  /*04d0*/  LDCU.64 UR8, c[0x0][0x390] ;  /* 0x00007200ff0877ac */ /* 0x000e220008000a00 */
[----:B------:R-:W-:Y:S01]  /*04e0*/  HFMA2 R4, -RZ, RZ, 0, 0 ;  /* 0x00000000ff047431 */ /* 0x000fe200000001ff */
[----:B------:R-:W-:Y:S01]  /*04f0*/  MOV R5, R3 ;  /* 0x0000000300057202 */ /* 0x000fe20000000f00 */
[----:B------:R-:W1:Y:S01]  /*0500*/  LDCU UR5, c[0x0][0x38c] ;  /* 0x00007180ff0577ac */ /* 0x000e620008000800 */
[----:B------:R-:W-:Y:S01]  /*0510*/  ISETP.NE.AND P0, PT, R2, RZ, PT ;  /* 0x000000ff0200720c */ /* 0x000fe20003f05270 */
[----:B------:R-:W2:Y:S01]  /*0520*/  LDCU.64 UR10, c[0x0][0x4b8] ;  /* 0x00009700ff0a77ac */ /* 0x000ea20008000a00 */
        /* <DEDUP_REMOVED lines=8> */
[----:B------:R-:W-:Y:S06]  /*05b0*/  @!P0 BRA `(.L_x_842) ;  /* 0x0000001400348947 */ /* 0x000fec0003800000 */
[----:B------:R-:W0:Y:S01]  /*05c0*/  LDCU.64 UR8, c[0x0][0x398] ;  /* 0x00007300ff0877ac */ /* 0x000e220008000a00 */
[----:B------:R-:W-:Y:S02]  /*05d0*/  MOV R8, RZ ;  /* 0x000000ff00087202 */ /* 0x000fe40000000f00 */
[----:B------:R-:W-:Y:S01]  /*05e0*/  ISETP.NE.AND P0, PT, R0, 0x2, PT ;  /* 0x000000020000780c */ /* 0x000fe20003f05270 */
[----:B------:R-:W1:Y:S01]  /*05f0*/  LDCU UR5, c[0x0][0x3a0] ;  /* 0x00007400ff0577ac */ /* 0x000e620008000800 */
[----:B------:R-:W2:Y:S01]  /*0600*/  LDCU UR10, c[0x0][0x4c4] ;  /* 0x00009880ff0a77ac */ /* 0x000ea20008000800 */
[----:B------:R-:W3:Y:S01]  /*0610*/  LDCU.64 UR12, c[0x0][0x4c8] ;  /* 0x00009900ff0c77ac */ /* 0x000ee20008000a00 */
[----:B0-----:R-:W-:-:S05]  /*0620*/  IMAD.HI.U32 R10, R9, UR9, R8 ;  /* 0x00000009090a7c27 */ /* 0x001fca000f8e0008 */
[----:B-1----:R-:W-:-:S04]  /*0630*/  SHF.R.U32.HI R11, RZ, UR5, R10 ;  /* 0x00000005ff0b7c19 */ /* 0x002fc8000801160a */
[----:B------:R-:W-:-:S05]  /*0640*/  IADD3 R7, PT, PT, -R11, RZ, RZ ;  /* 0x000000ff0b077210 */ /* 0x000fca0007ffe1ff */
[----:B------:R-:W-:-:S04]  /*0650*/  IMAD R9, R7, UR8, R9 ;  /* 0x0000000807097c24 */ /* 0x000fc8000f8e0209 */
[C---:B--2---:R-:W-:Y:S02]  /*0660*/  IMAD R5, R9.reuse, UR10, R5 ;  /* 0x0000000a09057c24 */ /* 0x044fe4000f8e0205 */
[C---:B---3--:R-:W-:Y:S02]  /*0670*/  IMAD R6, R9.reuse, UR12, R6 ;  /* 0x0000000c09067c24 */ /* 0x048fe4000f8e0206 */
[----:B------:R-:W-:Y:S01]  /*0680*/  IMAD R4, R9, UR13, R4 ;  /* 0x0000000d09047c24 */ /* 0x000fe2000f8e0204 */
[----:B------:R-:W-:Y:S06]  /*0690*/  @!P0 BRA `(.L_x_842) ;  /* 0x0000001000fc8947 */ /* 0x000fec0003800000 */
[----:B------:R-:W0:Y:S01]  /*06a0*/  LDCU.64 UR8, c[0x0][0x3a8] ;  /* 0x00007500ff0877ac */ /* 0x000e220008000a00 */
[----:B------:R-:W-:Y:S01]  /*06b0*/  HFMA2 R10, -RZ, RZ, 0, 0 ;  /* 0x00000000ff0a7431 */ /* 0x000fe200000001ff */
[----:B------:R-:W-:Y:S01]  /*06c0*/  ISETP.NE.AND P0, PT, R0, 0x3, PT ;  /* 0x000000030000780c */ /* 0x000fe20003f05270 */
        /* <DEDUP_REMOVED lines=26> */
[----:B------:R-:W-:Y:S02]  /*0870*/  MOV R10, RZ ;  /* 0x000000ff000a7202 */ /* 0x000fe40000000f00 */
[----:B------:R-:W-:Y:S01]  /*0880*/  ISETP.NE.AND P0, PT, R0, 0x5, PT ;  /* 0x000000050000780c */ /* 0x000fe20003f05270 */
[----:B------:R-:W1:Y:S01]  /*0890*/  LDCU UR5, c[0x0][0x3bc] ;  /* 0x00007780ff0577ac */ /* 0x000e620008000800 */
[----:B------:R-:W2:Y:S01]  /*08a0*/  LDCU.64 UR10, c[0x0][0x4e8] ;  /* 0x00009d00ff0a77ac */ /* 0x000ea20008000a00 */
        /* <DEDUP_REMOVED lines=10> */
[----:B------:R-:W-:Y:S01]  /*0950*/  HFMA2 R8, -RZ, RZ, 0, 0 ;  /* 0x00000000ff087431 */ /* 0x000fe200000001ff */
        /* <DEDUP_REMOVED lines=250> */
[----:B------:R-:W-:Y:S01]  /*1900*/  ISETP.NE.AND P0, PT, R0, 0x18, PT ;  /* 0x000000180000780c */ /* 0x000fe20003f05270 */
[----:B------:R-:W0:Y:S01]  /*1910*/  LDCU.64 UR8, c[0x0][0x4a0] ;  /* 0x00009400ff0877ac */ /* 0x000e220008000a00 */
[----:B------:R-:W-:Y:S01]  /*1920*/  HFMA2 R8, -RZ, RZ, 0, 0 ;  /* 0x00000000ff087431 */ /* 0x000fe200000001ff */
[----:B------:R-:W1:Y:S01]  /*1930*/  LDCU UR5, c[0x0][0x4a8] ;  /* 0x00009500ff0577ac */ /* 0x000e620008000800 */
[----:B------:R-:W2:Y:S09]  /*1940*/  LDCU.64 UR10, c[0x0][0x5d0] ;  /* 0x0000ba00ff0a77ac */ /* 0x000eb20008000a00 */
[----:B------:R-:W3:Y:S01]  /*1950*/  @P0 LDC.64 R14, c[0x0][0x4b0] ;  /* 0x00012c00ff0e0b82 */ /* 0x000ee20000000a00 */
[----:B0-----:R-:W-:Y:S01]  /*1960*/  IMAD.HI.U32 R12, R9, UR9, R8 ;  /* 0x00000009090c7c27 */ /* 0x001fe2000f8e0008 */
[----:B------:R-:W0:Y:S06]  /*1970*/  LDCU UR9, c[0x0][0x5cc] ;  /* 0x0000b980ff0977ac */ /* 0x000e2c0008000800 */
[----:B------:R-:W4:Y:S01]  /*1980*/  @P0 LDC R17, c[0x0][0x4ac] ;  /* 0x00012b00ff110b82 */ /* 0x000f220000000800 */
[----:B-1----:R-:W-:-:S02]  /*1990*/  SHF.R.U32.HI R13, RZ, UR5, R12 ;  /* 0x00000005ff0d7c19 */ /* 0x002fc4000801160c */
[----:B------:R-:W-:Y:S02]  /*19a0*/  @P0 MOV R12, RZ ;  /* 0x000000ff000c0202 */ /* 0x000fe40000000f00 */
[----:B------:R-:W-:-:S03]  /*19b0*/  IADD3 R7, PT, PT, -R13, RZ, RZ ;  /* 0x000000ff0d077210 */ /* 0x000fc60007ffe1ff */
[----:B------:R-:W1:Y:S02]  /*19c0*/  @P0 LDC.64 R10, c[0x0][0x5d8] ;  /* 0x00017600ff0a0b82 */ /* 0x000e640000000a00 */
[----:B------:R-:W-:-:S06]  /*19d0*/  IMAD R9, R7, UR8, R9 ;  /* 0x0000000807097c24 */ /* 0x000fcc000f8e0209 */
[----:B------:R-:W5:Y:S01]  /*19e0*/  @P0 LDC R16, c[0x0][0x5e0] ;  /* 0x00017800ff100b82 */ /* 0x000f620000000800 */
[----:B---3--:R-:W-:-:S04]  /*19f0*/  @P0 IMAD.HI.U32 R8, R13, R14, R12 ;  /* 0x0000000e0d080227 */ /* 0x008fc800078e000c */
[C---:B0-----:R-:W-:Y:S01]  /*1a00*/  IMAD R5, R9.reuse, UR9, R5 ;  /* 0x0000000909057c24 */ /* 0x041fe2000f8e0205 */
[----:B------:R-:W-:Y:S01]  /*1a10*/  @P0 SHF.R.U32.HI R8, RZ, R15, R8 ;  /* 0x0000000fff080219 */ /* 0x000fe20000011608 */
[C---:B--2---:R-:W-:Y:S02]  /*1a20*/  IMAD R6, R9.reuse, UR10, R6 ;  /* 0x0000000a09067c24 */ /* 0x044fe4000f8e0206 */
[----:B------:R-:W-:Y:S01]  /*1a30*/  IMAD R4, R9, UR11, R4 ;  /* 0x0000000b09047c24 */ /* 0x000fe2000f8e0204 */
[----:B------:R-:W-:-:S05]  /*1a40*/  @P0 IADD3 R12, PT, PT, -R8, RZ, RZ ;  /* 0x000000ff080c0210 */ /* 0x000fca0007ffe1ff */
[----:B----4-:R-:W-:-:S04]  /*1a50*/  @P0 IMAD R13, R12, R17, R13 ;  /* 0x000000110c0d0224 */ /* 0x010fc800078e020d */
[C---:B-1----:R-:W-:Y:S02]  /*1a60*/  @P0 IMAD R5, R13.reuse, R10, R5 ;  /* 0x0000000a0d050224 */ /* 0x042fe400078e0205 */
[C---:B------:R-:W-:Y:S02]  /*1a70*/  @P0 IMAD R6, R13.reuse, R11, R6 ;  /* 0x0000000b0d060224 */ /* 0x040fe400078e0206 */
[----:B-----5:R-:W-:-:S07]  /*1a80*/  @P0 IMAD R4, R13, R16, R4 ;  /* 0x000000100d040224 */ /* 0x020fce00078e0204 */
.L_x_842:
[----:B------:R-:W0:Y:S02]  /*1a90*/  LDCU.128 UR8, c[0x0][0x5f0] ;  /* 0x0000be00ff0877ac */ /* 0x000e240008000c00 */
[----:B0-----:R-:W-:Y:S02]  /*1aa0*/  IADD3 R8, P1, PT, R4, UR10, RZ ;  /* 0x0000000a04087c10 */ /* 0x001fe4000ff3e0ff */
[----:B------:R-:W-:Y:S02]  /*1ab0*/  IADD3 R6, P0, PT, R6, UR8, RZ ;  /* 0x0000000806067c10 */ /* 0x000fe4000ff1e0ff */
[----:B------:R-:W-:Y:S02]  /*1ac0*/  IADD3.X R9, PT, PT, RZ, UR11, RZ, P1, !PT ;  /* 0x0000000bff097c10 */ /* 0x000fe40008ffe4ff */
[----:B------:R-:W-:Y:S01]  /*1ad0*/  IADD3.X R7, PT, PT, RZ, UR9, RZ, P0, !PT ;  /* 0x00000009ff077c10 */ /* 0x000fe200087fe4ff */
[----:B------:R-:W0:Y:S02]  /*1ae0*/  LDCU.64 UR8, c[0x0][0x5e8] ;  /* 0x0000bd00ff0877ac */ /* 0x000e240008000a00 */
[----:B------:R-:W2:Y:S04]  /*1af0*/  LDG.E.U16 R8, desc[UR6][R8.64] ;  /* 0x0000000608087981 */ /* 0x000ea8000c1e1500 */
[----:B------:R-:W3:Y:S01]  /*1b00*/  LDG.E.U16 R6, desc[UR6][R6.64] ;  /* 0x0000000606067981 */ /* 0x000ee2000c1e1500 */
[----:B------:R-:W-:-:S02]  /*1b10*/  IADD3 R3, PT, PT, R3, 0x80, RZ ;  /* 0x0000008003037810 */ /* 0x000fc40007ffe0ff */
[----:B0-----:R-:W-:-:S04]  /*1b20*/  IADD3 R4, P1, PT, R5, UR8, RZ ;  /* 0x0000000805047c10 */ /* 0x001fc8000ff3e0ff */
[----:B------:R-:W-:Y:S02]  /*1b30*/  IADD3.X R5, PT, PT, RZ, UR9, RZ, P1, !PT ;  /* 0x00000009ff057c10 */ /* 0x000fe40008ffe4ff */
[----:B--2---:R-:W-:Y:S02]  /*1b40*/  ISETP.GT.U32.AND P0, PT, R8, 0xe, PT ;  /* 0x0000000e0800780c */ /* 0x004fe40003f04070 */
[----:B---3--:R-:W-:-:S04]  /*1b50*/  PRMT R13, R6, 0x9910, RZ ;  /* 0x00009910060d7816 */ /* 0x008fc800000000ff */
[----:B------:R-:W-:-:S07]  /*1b60*/  SHF.R.S32.HI R11, RZ, 0xf, R13 ;  /* 0x0000000fff0b7819 */ /* 0x000fce000001140d */
[----:B------:R-:W-:Y:S02]  /*1b70*/  @!P0 SHF.R.S32.HI R11, RZ, R8, R13 ;  /* 0x00000008ff0b8219 */ /* 0x000fe4000001140d */
[----:B------:R-:W-:-:S03]  /*1b80*/  ISETP.GE.AND P0, PT, R3, UR4, PT ;  /* 0x0000000403007c0c */ /* 0x000fc6000bf06270 */
[----:B------:R0:W-:Y:S10]  /*1b90*/  STG.E.U16 desc[UR6][R4.64], R11 ;  /* 0x0000000b04007986 */ /* 0x0001f4000c101506 */
[----:B------:R-:W-:Y:S05]  /*1ba0*/  @P0 BREAK.RELIABLE B1 ;  /* 0x0000000000010942 */ /* 0x000fea0003800100 */
[----:B------:R-:W-:Y:S05]  /*1bb0*/  @P0 BRA `(.L_x_843) ;  /* 0x0000002c00700947 */ /* 0x000fea0003800000 */
[----:B------:R-:W1:Y:S01]  /*1bc0*/  LDCU.64 UR8, c[0x0][0x390] ;  /* 0x00007200ff0877ac */ /* 0x000e620008000a00 */
[----:B0-----:R-:W-:Y:S01]  /*1bd0*/  HFMA2 R4, -RZ, RZ, 0, 0 ;  /* 0x00000000ff047431 */ /* 0x001fe200000001ff */
[----:B------:R-:W-:Y:S01]  /*1be0*/  MOV R5, R3 ;  /* 0x0000000300057202 */ /* 0x000fe20000000f00 */
[----:B------:R-:W0:Y:S01]  /*1bf0*/  LDCU UR5, c[0x0][0x38c] ;  /* 0x00007180ff0577ac */ /* 0x000e220008000800 */
[----:B------:R-:W-:Y:S01]  /*1c00*/  ISETP.NE.AND P0, PT, R2, RZ, PT ;  /* 0x000000ff0200720c */ /* 0x000fe20003f05270 */
[----:B------:R-:W2:Y:S01]  /*1c10*/  LDCU.64 UR10, c[0x0][0x4b8] ;  /* 0x00009700ff0a77ac */ /* 0x000ea20008000a00 */
[----:B-1----:R-:W-:Y:S01]  /*1c20*/  IMAD.HI.U32 R8, R3, UR8, R4 ;  /* 0x0000000803087c27 */ /* 0x002fe2000f8e0004 */
[----:B------:R-:W1:Y:S04]  /*1c30*/  LDCU UR8, c[0x0][0x4c0] ;  /* 0x00009800ff0877ac */ /* 0x000e680008000800 */
[----:B------:R-:W-:-:S04]  /*1c40*/  SHF.R.U32.HI R9, RZ, UR9, R8 ;  /* 0x00000009ff097c19 */ /* 0x000fc80008011608 */
[----:B------:R-:W-:-:S05]  /*1c50*/  IADD3 R4, PT, PT, -R9, RZ, RZ ;  /* 0x000000ff09047210 */ /* 0x000fca0007ffe1ff */
[----:B0-----:R-:W-:-:S04]  /*1c60*/  IMAD R4, R4, UR5, R3 ;  /* 0x0000000504047c24 */ /* 0x001fc8000f8e0203 */
[C---:B--2---:R-:W-:Y:S02]  /*1c70*/  IMAD R5, R4.reuse, UR10, RZ ;  /* 0x0000000a04057c24 */ /* 0x044fe4000f8e02ff */
[C---:B------:R-:W-:Y:S02]  /*1c80*/  IMAD R6, R4.reuse, UR11, RZ ;  /* 0x0000000b04067c24 */ /* 0x040fe4000f8e02ff */
[----:B-1----:R-:W-:Y:S01]  /*1c90*/  IMAD R4, R4, UR8, RZ ;  /* 0x0000000804047c24 */ /* 0x002fe2000f8e02ff */
        /* <DEDUP_REMOVED lines=334> */
.L_x_844:
        /* <DEDUP_REMOVED lines=14> */
[----:B------:R-:W-:-:S05]  /*3260*/  @!P0 SHF.R.S32.HI R11, RZ, R8, R13 ;  /* 0x00000008ff0b8219 */ /* 0x000fca000001140d */
[----:B------:R0:W-:Y:S02]  /*3270*/  STG.E.U16 desc[UR6][R4.64], R11 ;  /* 0x0000000b04007986 */ /* 0x0001e4000c101506 */
.L_x_841:
[----:B------:R-:W-:-:S13]  /*3280*/  ISETP.GE.AND P0, PT, R3, UR4, PT ;  /* 0x0000000403007c0c */ /* 0x000fda000bf06270 */
[----:B------:R-:W-:Y:S05]  /*3290*/  @P0 BREAK.RELIABLE B1 ;  /* 0x0000000000010942 */ /* 0x000fea0003800100 */
[----:B------:R-:W-:Y:S05]  /*32a0*/  @P0 BRA `(.L_x_843) ;  /* 0x0000001400b40947 */ /* 0x000fea0003800000 */
[----:B------:R-:W-:Y:S05]  /*32b0*/  BSYNC.RELIABLE B1 ;  /* 0x0000000000017941 */ /* 0x000fea0003800100 */
.L_x_840:
        /* <DEDUP_REMOVED lines=348> */
.L_x_845:
        /* <DEDUP_REMOVED lines=16> */
.L_x_843:
[----:B------:R-:W-:Y:S05]  /*4980*/  BSYNC.RECONVERGENT B0 ;  /* 0x0000000000007941 */ /* 0x000fea0003800200 */
.L_x_839:
[----:B------:R-:W-:Y:S05]  /*4990*/  WARPSYNC.ALL ;  /* 0x0000000000007948 */ /* 0x000fea0003800000 */
[----:B------:R-:W-:-:S13]  /*49a0*/  ISETP.GE.AND P0, PT, R3, UR4, PT ;  /* 0x0000000403007c0c */ /* 0x000fda000bf06270 */
[----:B------:R-:W-:Y:S05]  /*49b0*/  @P0 EXIT ;  /* 0x000000000000094d */ /* 0x000fea0003800000 */
[----:B------:R-:W2:Y:S01]  /*49c0*/  LDCU.64 UR4, c[0x0][0x390] ;  /* 0x00007200ff0477ac */ /* 0x000ea20008000a00 */
[----:B01----:R-:W-:Y:S01]  /*49d0*/  HFMA2 R4, -RZ, RZ, 0, 0 ;  /* 0x00000000ff047431 */ /* 0x003fe200000001ff */
[----:B------:R-:W-:Y:S01]  /*49e0*/  MOV R5, R3 ;  /* 0x0000000300057202 */ /* 0x000fe20000000f00 */
[----:B------:R-:W0:Y:S01]  /*49f0*/  LDCU UR8, c[0x0][0x38c] ;  /* 0x00007180ff0877ac */ /* 0x000e220008000800 */
[----:B------:R-:W-:Y:S01]  /*4a00*/  ISETP.NE.AND P0, PT, R2, RZ, PT ;  /* 0x000000ff0200720c */ /* 0x000fe20003f05270 */
[----:B------:R-:W1:Y:S01]  /*4a10*/  LDCU.64 UR10, c[0x0][0x4b8] ;  /* 0x00009700ff0a77ac */ /* 0x000e620008000a00 */
[----:B--2---:R-:W-:Y:S01]  /*4a20*/  IMAD.HI.U32 R6, R3, UR4, R4 ;  /* 0x0000000403067c27 */ /* 0x004fe2000f8e0004 */
[----:B------:R-:W2:Y:S04]  /*4a30*/  LDCU UR4, c[0x0][0x4c0] ;  /* 0x00009800ff0477ac */ /* 0x000ea80008000800 */
[----:B------:R-:W-:-:S04]  /*4a40*/  SHF.R.U32.HI R7, RZ, UR5, R6 ;  /* 0x00000005ff077c19 */ /* 0x000fc80008011606 */
[----:B------:R-:W-:-:S05]  /*4a50*/  IADD3 R4, PT, PT, -R7, RZ, RZ ;  /* 0x000000ff07047210 */ /* 0x000fca0007ffe1ff */
[----:B0-----:R-:W-:-:S04]  /*4a60*/  IMAD R2, R4, UR8, R3 ;  /* 0x0000000804027c24 */ /* 0x001fc8000f8e0203 */
[C---:B-1----:R-:W-:Y:S02]  /*4a70*/  IMAD R3, R2.reuse, UR10, RZ ;  /* 0x0000000a02037c24 */ /* 0x042fe4000f8e02ff */
[C---:B------:R-:W-:Y:S02]  /*4a80*/  IMAD R4, R2.reuse, UR11, RZ ;  /* 0x0000000b02047c24 */ /* 0x040fe4000f8e02ff */
[----:B--2---:R-:W-:Y:S01]  /*4a90*/  IMAD R2, R2, UR4, RZ ;  /* 0x0000000402027c24 */ /* 0x004fe2000f8e02ff */
        /* <DEDUP_REMOVED lines=313> */
[----:B------:R-:W2:Y:S09]  /*5e30*/  LDCU UR5, c[0x0][0x5cc] ;  /* 0x0000b980ff0577ac */ /* 0x000eb20008000800 */
[----:B------:R-:W3:Y:S01]  /*5e40*/  @P0 LDC.64 R12, c[0x0][0x4b0] ;  /* 0x00012c00ff0c0b82 */ /* 0x000ee20000000a00 */
[----:B------:R-:W4:Y:S01]  /*5e50*/  LDCU.64 UR10, c[0x0][0x5d0] ;  /* 0x0000ba00ff0a77ac */ /* 0x000f220008000a00 */
[----:B0-----:R-:W-:-:S06]  /*5e60*/  IMAD.HI.U32 R10, R7, UR9, R6 ;  /* 0x00000009070a7c27 */ /* 0x001fcc000f8e0006 */
[----:B------:R-:W0:Y:S01]  /*5e70*/  @P0 LDC R15, c[0x0][0x4ac] ;  /* 0x00012b00ff0f0b82 */ /* 0x000e220000000800 */
[----:B-1----:R-:W-:Y:S02]  /*5e80*/  SHF.R.U32.HI R11, RZ, UR4, R10 ;  /* 0x00000004ff0b7c19 */ /* 0x002fe4000801160a */
[----:B------:R-:W-:Y:S02]  /*5e90*/  @P0 MOV R10, RZ ;  /* 0x000000ff000a0202 */ /* 0x000fe40000000f00 */
[----:B------:R-:W-:-:S03]  /*5ea0*/  IADD3 R5, PT, PT, -R11, RZ, RZ ;  /* 0x000000ff0b057210 */ /* 0x000fc60007ffe1ff */
[----:B------:R-:W1:Y:S02]  /*5eb0*/  @P0 LDC.64 R8, c[0x0][0x5d8] ;  /* 0x00017600ff080b82 */ /* 0x000e640000000a00 */
[----:B------:R-:W-:-:S06]  /*5ec0*/  IMAD R7, R5, UR8, R7 ;  /* 0x0000000805077c24 */ /* 0x000fcc000f8e0207 */
[----:B------:R-:W5:Y:S01]  /*5ed0*/  @P0 LDC R6, c[0x0][0x5e0] ;  /* 0x00017800ff060b82 */ /* 0x000f620000000800 */
[----:B---3--:R-:W-:-:S04]  /*5ee0*/  @P0 IMAD.HI.U32 R0, R11, R12, R10 ;  /* 0x0000000c0b000227 */ /* 0x008fc800078e000a */
[C---:B--2---:R-:W-:Y:S01]  /*5ef0*/  IMAD R3, R7.reuse, UR5, R3 ;  /* 0x0000000507037c24 */ /* 0x044fe2000f8e0203 */
[----:B------:R-:W-:Y:S01]  /*5f00*/  @P0 SHF.R.U32.HI R0, RZ, R13, R0 ;  /* 0x0000000dff000219 */ /* 0x000fe20000011600 */
[C---:B----4-:R-:W-:Y:S02]  /*5f10*/  IMAD R4, R7.reuse, UR10, R4 ;  /* 0x0000000a07047c24 */ /* 0x050fe4000f8e0204 */
[----:B------:R-:W-:Y:S01]  /*5f20*/  IMAD R2, R7, UR11, R2 ;  /* 0x0000000b07027c24 */ /* 0x000fe2000f8e0202 */
[----:B------:R-:W-:-:S05]  /*5f30*/  @P0 IADD3 R10, PT, PT, -R0, RZ, RZ ;  /* 0x000000ff000a0210 */ /* 0x000fca0007ffe1ff */
[----:B0-----:R-:W-:-:S04]  /*5f40*/  @P0 IMAD R11, R15, R10, R11 ;  /* 0x0000000a0f0b0224 */ /* 0x001fc800078e020b */
[C---:B-1----:R-:W-:Y:S02]  /*5f50*/  @P0 IMAD R3, R11.reuse, R8, R3 ;  /* 0x000000080b030224 */ /* 0x042fe400078e0203 */
[C---:B------:R-:W-:Y:S02]  /*5f60*/  @P0 IMAD R4, R11.reuse, R9, R4 ;  /* 0x000000090b040224 */ /* 0x040fe400078e0204 */
[----:B-----5:R-:W-:-:S07]  /*5f70*/  @P0 IMAD R2, R11, R6, R2 ;  /* 0x000000060b020224 */ /* 0x020fce00078e0202 */
.L_x_846:
[----:B------:R-:W0:Y:S01]  /*5f80*/  LDCU.128 UR8, c[0x0][0x5f0] ;  /* 0x0000be00ff0877ac */ /* 0x000e220008000c00 */
[----:B------:R-:W1:Y:S01]  /*5f90*/  LDCU.64 UR4, c[0x0][0x5e8] ;  /* 0x0000bd00ff0477ac */ /* 0x000e620008000a00 */
[----:B0-----:R-:W-:Y:S02]  /*5fa0*/  IADD3 R6, P1, PT, R2, UR10, RZ ;  /* 0x0000000a02067c10 */ /* 0x001fe4000ff3e0ff */
[----:B------:R-:W-:Y:S02]  /*5fb0*/  IADD3 R4, P0, PT, R4, UR8, RZ ;  /* 0x0000000804047c10 */ /* 0x000fe4000ff1e0ff */
[----:B------:R-:W-:Y:S02]  /*5fc0*/  IADD3.X R7, PT, PT, RZ, UR11, RZ, P1, !PT ;  /* 0x0000000bff077c10 */ /* 0x000fe40008ffe4ff */
[----:B------:R-:W-:-:S03]  /*5fd0*/  IADD3.X R5, PT, PT, RZ, UR9, RZ, P0, !PT ;  /* 0x00000009ff057c10 */ /* 0x000fc600087fe4ff */
[----:B------:R-:W2:Y:S04]  /*5fe0*/  LDG.E.U16 R6, desc[UR6][R6.64] ;  /* 0x0000000606067981 */ /* 0x000ea8000c1e1500 */
[----:B------:R-:W3:Y:S01]  /*5ff0*/  LDG.E.U16 R4, desc[UR6][R4.64] ;  /* 0x0000000604047981 */ /* 0x000ee2000c1e1500 */
[----:B-1----:R-:W-:-:S04]  /*6000*/  IADD3 R2, P1, PT, R3, UR4, RZ ;  /* 0x0000000403027c10 */ /* 0x002fc8000ff3e0ff */
[----:B------:R-:W-:Y:S02]  /*6010*/  IADD3.X R3, PT, PT, RZ, UR5, RZ, P1, !PT ;  /* 0x00000005ff037c10 */ /* 0x000fe40008ffe4ff */
[----:B--2---:R-:W-:Y:S02]  /*6020*/  ISETP.GT.U32.AND P0, PT, R6, 0xe, PT ;  /* 0x0000000e0600780c */ /* 0x004fe40003f04070 */
[----:B---3--:R-:W-:-:S04]  /*6030*/  PRMT R11, R4, 0x9910, RZ ;  /* 0x00009910040b7816 */ /* 0x008fc800000000ff */
[----:B------:R-:W-:-:S07]  /*6040*/  SHF.R.S32.HI R9, RZ, 0xf, R11 ;  /* 0x0000000fff097819 */ /* 0x000fce000001140b */
[----:B------:R-:W-:-:S05]  /*6050*/  @!P0 SHF.R.S32.HI R9, RZ, R6, R11 ;  /* 0x00000006ff098219 */ /* 0x000fca000001140b */
[----:B------:R-:W-:Y:S01]  /*6060*/  STG.E.U16 desc[UR6][R2.64], R9 ;  /* 0x0000000902007986 */ /* 0x000fe2000c101506 */
[----:B------:R-:W-:Y:S05]  /*6070*/  EXIT ;  /* 0x000000000000794d */ /* 0x000fea0003800000 */
.L_x_847:
        /* <DEDUP_REMOVED lines=16> */
.L_x_20766:


//--------------------- .text._ZN2at6native27unrolled_elementwise_kernelINS0_13BinaryFunctorIsssZZZNS0_18rshift_kernel_cudaERNS_18TensorIteratorBaseEENKUlvE_clEvENKUlvE3_clEvEUlssE_EESt5arrayIPcLm3EELi4E23TrivialOffsetCalculatorILi2EjESC_ILi1EjENS0_6memory15LoadWithoutCastENSF_16StoreWithoutCastEEEviT_T0_T2_T3_T4_T5_ --------------------------
	.section	.text._ZN2at6native27unrolled_elementwise_kernelINS0_13BinaryFunctorIsssZZZNS0_18rshift_kernel_cudaERNS_18TensorIteratorBaseEENKUlvE_clEvENKUlvE3_clEvEUlssE_EESt5arrayIPcLm3EELi4E23TrivialOffsetCalculatorILi2EjESC_ILi1EjENS0_6memory15LoadWithoutCastENSF_16StoreWithoutCastEEEviT_T0_T2_T3_T4_T5_,"ax",@progbits
	.align	128
        .global         _ZN2at6native27unrolled_elementwise_kernelINS0_13BinaryFunctorIsssZZZNS0_18rshift_kernel_cudaERNS_18TensorIteratorBaseEENKUlvE_clEvENKUlvE3_clEvEUlssE_EESt5arrayIPcLm3EELi4E23TrivialOffsetCalculatorILi2EjESC_ILi1EjENS0_6memory15LoadWithoutCastENSF_16StoreWithoutCastEEEviT_T0_T2_T3_T4_T5_
        .type           _ZN2at6native27unrolled_elementwise_kernelINS0_13BinaryFunctorIsssZZZNS0_18rshift_kernel_cudaERNS_18TensorIteratorBaseEENKUlvE_clEvENKUlvE3_clEvEUlssE_EESt5arrayIPcLm3EELi4E23TrivialOffsetCalculatorILi2EjESC_ILi1EjENS0_6memory15LoadWithoutCastENSF_16StoreWithoutCastEEEviT_T0_T2_T3_T4_T5_,@function
        .size           _ZN2at6native27unrolled_elementwise_kernelINS0_13BinaryFunctorIsssZZZNS0_18rshift_kernel_cudaERNS_18TensorIteratorBaseEENKUlvE_clEvENKUlvE3_clEvEUlssE_EESt5arrayIPcLm3EELi4E23TrivialOffsetCalculatorILi2EjESC_ILi1EjENS0_6memory15LoadWithoutCastENSF_16StoreWithoutCastEEEviT_T0_T2_T3_T4_T5_,(.L_x_20767 - _ZN2at6native27unrolled_elementwise_kernelINS0_13BinaryFunctorIsssZZZNS0_18rshift_kernel_cudaERNS_18TensorIteratorBaseEENKUlvE_clEvENKUlvE3_clEvEUlssE_EESt5arrayIPcLm3EELi4E23TrivialOffsetCalculatorILi2EjESC_ILi1EjENS0_6memory15LoadWithoutCastENSF_16StoreWithoutCastEEEviT_T0_T2_T3_T4_T5_)
        .other          _ZN2at6native27unrolled_elementwise_kernelINS0_13BinaryFunctorIsssZZZNS0_18rshift_kernel_cudaERNS_18TensorIteratorBaseEENKUlvE_clEvENKUlvE3_clEvEUlssE_EESt5arrayIPcLm3EELi4E23TrivialOffsetCalculatorILi2EjESC_ILi1EjENS0_6memory15LoadWithoutCastENSF_16StoreWithoutCastEEEviT_T0_T2_T3_T4_T5_,@"STO_CUDA_ENTRY STV_DEFAULT"
_ZN2at6native27unrolled_elementwise_kernelINS0_13BinaryFunctorIsssZZZNS0_18rshift_kernel_cudaERNS_18TensorIteratorBaseEENKUlvE_clEvENKUlvE3_clEvEUlssE_EESt5arrayIPcLm3EELi4E23TrivialOffsetCalculatorILi2EjESC_ILi1EjENS0_6memory15LoadWithoutCastENSF_16StoreWithoutCastEEEviT_T0_T2_T3_T4_T5_:
.text._ZN2at6native27unrolled_elementwise_kernelINS0_13BinaryFunctorIsssZZZNS0_18rshift_kernel_cudaERNS_18TensorIteratorBaseEENKUlvE_clEvENKUlvE3_clEvEUlssE_EESt5arrayIPcLm3EELi4E23TrivialOffsetCalculatorILi2EjESC_ILi1EjENS0_6memory15LoadWithoutCastENSF_16StoreWithoutCastEEEviT_T0_T2_T3_T4_T5_:
[----:B------:R-:W-:Y:S01]  /*0000*/  LDC R1, c[0x0][0x37c] ;  /* 0x0000df00ff017b82 */ /* 0x000fe20000000800 */
[----:B------:R-:W0:Y:S07]  /*0010*/  S2R R15, SR_CTAID.X ;  /* 0x00000000000f7919 */ /* 0x000e2e0000002500 */
[----:B------:R-:W0:Y:S01]  /*0020*/  LDC R2, c[0x0][0x380] ;  /* 0x0000e000ff027b82 */ /* 0x000e220000000800 */
[----:B------:R-:W1:Y:S01]  /*0030*/  LDCU.64 UR4, c[0x0][0x358] ;  /* 0x00006b00ff0477ac */ /* 0x000e620008000a00 */
[----:B------:R-:W-:Y:S01]  /*0040*/  PRMT R20, RZ, 0x7610, R20 ;  /* 0x00007610ff147816 */ /* 0x000fe20000000014 */
[----:B------:R-:W2:Y:S01]  /*0050*/  S2R R0, SR_TID.X ;  /* 0x0000000000007919 */ /* 0x000ea20000002100 */
[----:B------:R-:W-:-:S04]  /*0060*/  PRMT R22, RZ, 0x7610, R22 ;  /* 0x00007610ff167816 */ /* 0x000fc80000000016 */
[----:B------:R-:W3:Y:S08]  /*0070*/  LDC.64 R12, c[0x0][0x398] ;  /* 0x0000e600ff0c7b82 */ /* 0x000ef00000000a00 */
[----:B------:R-:W4:Y:S08]  /*0080*/  LDC.64 R10, c[0x0][0x390] ;  /* 0x0000e400ff0a7b82 */ /* 0x000f300000000a00 */
[----:B------:R-:W1:Y:S01]  /*0090*/  LDC.64 R8, c[0x0][0x398] ;  /* 0x0000e600ff087b82 */ /* 0x000e620000000a00 */
[----:B0-----:R-:W-:-:S07]  /*00a0*/  IMAD R17, R15, -0x200, R2 ;  /* 0xfffffe000f117824 */ /* 0x001fce00078e0202 */
[----:B------:R-:W0:Y:S01]  /*00b0*/  LDC.64 R4, c[0x0][0x398] ;  /* 0x0000e600ff047b82 */ /* 0x000e220000000a00 */
[----:B--2---:R-:W-:Y:S01]  /*00c0*/  IMAD.MOV.U32 R14, RZ, RZ, R0 ;  /* 0x000000ffff0e7224 */ /* 0x004fe200078e0000 */
[----:B------:R-:W-:-:S06]  /*00d0*/  ISETP.GE.AND P0, PT, R0, R17, PT ;  /* 0x000000110000720c */ /* 0x000fcc0003f06270 */
[----:B------:R-:W2:Y:S08]  /*00e0*/  LDC.64 R6, c[0x0][0x390] ;  /* 0x0000e400ff067b82 */ /* 0x000eb00000000a00 */
[----:B------:R-:W2:Y:S01]  /*00f0*/  LDC.64 R2, c[0x0][0x390] ;  /* 0x0000e400ff027b82 */ /* 0x000ea20000000a00 */
[----:B------:R-:W-:Y:S02]  /*0100*/  @!P0 VIADD R0, R14, 0x80 ;  /* 0x000000800e008836 */ /* 0x000fe40000000000 */
[----:B------:R-:W-:-:S03]  /*0110*/  @!P0 IMAD R23, R15, 0x200, R14 ;  /* 0x000002000f178824 */ /* 0x000fc600078e020e */
[----:B------:R-:W-:Y:S01]  /*0120*/  ISETP.GE.AND P1, PT, R0, R17, PT ;  /* 0x000000110000720c */ /* 0x000fe20003f26270 */
[----:B---3--:R-:W-:-:S04]  /*0130*/  @!P0 IMAD.WIDE.U32 R12, R23, 0x2, R12 ;  /* 0x00000002170c8825 */ /* 0x008fc800078e000c */
[----:B----4-:R-:W-:Y:S01]  /*0140*/  @!P0 IMAD.WIDE.U32 R10, R23, 0x2, R10 ;  /* 0x00000002170a8825 */ /* 0x010fe200078e000a */
[----:B-1----:R1:W3:Y:S04]  /*0150*/  @!P0 LDG.E.U16 R20, desc[UR4][R12.64] ;  /* 0x000000040c148981 */ /* 0x0022e8000c1e1500 */
[----:B------:R4:W3:Y:S03]  /*0160*/  @!P0 LDG.E.U16 R22, desc[UR4][R10.64] ;  /* 0x000000040a168981 */ /* 0x0008e6000c1e1500 */
[----:B------:R-:W-:Y:S02]  /*0170*/  @!P1 IMAD R21, R15, 0x200, R0 ;  /* 0x000002000f159824 */ /* 0x000fe400078e0200 */
[----:B------:R-:W-:Y:S01]  /*0180*/  @!P1 VIADD R0, R0, 0x80 ;  /* 0x0000008000009836 */ /* 0x000fe20000000000 */
[----:B------:R-:W-:Y:S01]  /*0190*/  PRMT R23, RZ, 0x7610, R23 ;  /* 0x00007610ff177816 */ /* 0x000fe20000000017 */
[----:B-1----:R-:W1:Y:S03]  /*01a0*/  LDC.64 R12, c[0x0][0x398] ;  /* 0x0000e600ff0c7b82 */ /* 0x002e660000000a00 */
[----:B------:R-:W-:Y:S01]  /*01b0*/  ISETP.GE.AND P2, PT, R0, R17, PT ;  /* 0x000000110000720c */ /* 0x000fe20003f46270 */
[----:B------:R-:W-:Y:S01]  /*01c0*/  @!P1 IMAD.WIDE.U32 R8, R21, 0x2, R8 ;  /* 0x0000000215089825 */ /* 0x000fe200078e0008 */
[----:B------:R-:W-:-:S03]  /*01d0*/  PRMT R24, RZ, 0x7610, R24 ;  /* 0x00007610ff187816 */ /* 0x000fc60000000018 */
[----:B----4-:R-:W4:Y:S01]  /*01e0*/  LDC.64 R10, c[0x0][0x390] ;  /* 0x0000e400ff0a7b82 */ /* 0x010f220000000a00 */
[----:B------:R-:W3:Y:S07]  /*01f0*/  @!P1 LDG.E.U16 R23, desc[UR4][R8.64] ;  /* 0x0000000408179981 */ /* 0x000eee000c1e1500 */
[----:B------:R-:W-:-:S04]  /*0200*/  @!P2 IMAD R25, R15, 0x200, R0 ;  /* 0x000002000f19a824 */ /* 0x000fc800078e0200 */
[----:B0-----:R-:W-:-:S04]  /*0210*/  @!P2 IMAD.WIDE.U32 R4, R25, 0x2, R4 ;  /* 0x000000021904a825 */ /* 0x001fc800078e0004 */
[----:B--2---:R-:W-:Y:S01]  /*0220*/  @!P2 IMAD.WIDE.U32 R6, R25, 0x2, R6 ;  /* 0x000000021906a825 */ /* 0x004fe200078e0006 */
[----:B------:R0:W2:Y:S01]  /*0230*/  @!P2 LDG.E.U16 R24, desc[UR4][R4.64] ;  /* 0x000000040418a981 */ /* 0x0000a2000c1e1500 */
[----:B------:R-:W-:Y:S02]  /*0240*/  PRMT R25, RZ, 0x7610, R25 ;  /* 0x00007610ff197816 */ /* 0x000fe40000000019 */
[----:B------:R-:W-:Y:S01]  /*0250*/  @!P1 IMAD.WIDE.U32 R2, R21, 0x2, R2 ;  /* 0x0000000215029825 */ /* 0x000fe200078e0002 */
[----:B------:R-:W-:-:S03]  /*0260*/  PRMT R21, RZ, 0x7610, R21 ;  /* 0x00007610ff157816 */ /* 0x000fc60000000015 */
[----:B------:R-:W2:Y:S04]  /*0270*/  @!P2 LDG.E.U16 R25, desc[UR4][R6.64] ;  /* 0x000000040619a981 */ /* 0x000ea8000c1e1500 */
[----:B------:R4:W2:Y:S01]  /*0280*/  @!P1 LDG.E.U16 R21, desc[UR4][R2.64] ;  /* 0x0000000402159981 */ /* 0x0008a2000c1e1500 */
[----:B------:R-:W-:-:S05]  /*0290*/  @!P2 VIADD R0, R0, 0x80 ;  /* 0x000000800000a836 */ /* 0x000fca0000000000 */
[----:B------:R-:W-:Y:S02]  /*02a0*/  ISETP.GE.AND P0, PT, R0, R17, PT ;  /* 0x000000110000720c */ /* 0x000fe40003f06270 */
[----:B0-----:R-:W-:-:S11]  /*02b0*/  PRMT R4, RZ, 0x7610, R4 ;  /* 0x00007610ff047816 */ /* 0x001fd60000000004 */
[--C-:B------:R-:W-:Y:S01]  /*02c0*/  @!P0 IMAD R9, R15, 0x200, R0.reuse ;  /* 0x000002000f098824 */ /* 0x100fe200078e0200 */
[----:B------:R-:W-:-:S03]  /*02d0*/  PRMT R0, RZ, 0x7610, R0 ;  /* 0x00007610ff007816 */ /* 0x000fc60000000000 */
[----:B-1----:R-:W-:-:S04]  /*02e0*/  @!P0 IMAD.WIDE.U32 R12, R9, 0x2, R12 ;  /* 0x00000002090c8825 */ /* 0x002fc800078e000c */
[----:B----4-:R-:W-:Y:S01]  /*02f0*/  @!P0 IMAD.WIDE.U32 R10, R9, 0x2, R10 ;  /* 0x00000002090a8825 */ /* 0x010fe200078e000a */
[----:B------:R-:W5:Y:S04]  /*0300*/  @!P0 LDG.E.U16 R0, desc[UR4][R12.64] ;  /* 0x000000040c008981 */ /* 0x000f68000c1e1500 */
[----:B------:R0:W5:Y:S01]  /*0310*/  @!P0 LDG.E.U16 R4, desc[UR4][R10.64] ;  /* 0x000000040a048981 */ /* 0x000162000c1e1500 */
[C---:B------:R-:W-:Y:S01]  /*0320*/  ISETP.GE.AND P0, PT, R14.reuse, R17, PT ;  /* 0x000000110e00720c */ /* 0x040fe20003f06270 */
[----:B------:R-:W-:-:S05]  /*0330*/  VIADD R2, R14, 0x100 ;  /* 0x000001000e027836 */ /* 0x000fca0000000000 */
[----:B------:R-:W-:-:S07]  /*0340*/  ISETP.GE.AND P1, PT, R2, R17, PT ;  /* 0x000000110200720c */ /* 0x000fce0003f26270 */
[----:B------:R-:W1:Y:S01]  /*0350*/  @!P0 LDC.64 R2, c[0x0][0x388] ;  /* 0x0000e200ff028b82 */ /* 0x000e620000000a00 */
[----:B------:R-:W-:-:S05]  /*0360*/  VIADD R8, R14, 0x80 ;  /* 0x000000800e087836 */ /* 0x000fca0000000000 */
[----:B------:R-:W-:Y:S01]  /*0370*/  ISETP.GE.AND P2, PT, R8, R17, PT ;  /* 0x000000110800720c */ /* 0x000fe20003f46270 */
[----:B------:R-:W-:Y:S02]  /*0380*/  @!P0 IMAD R7, R15, 0x200, R14 ;  /* 0x000002000f078824 */ /* 0x000fe400078e020e */
[----:B------:R-:W-:Y:S02]  /*0390*/  VIADD R6, R14, 0x180 ;  /* 0x000001800e067836 */ /* 0x000fe40000000000 */
[----:B------:R-:W-:Y:S02]  /*03a0*/  @!P0 IMAD.MOV.U32 R14, RZ, RZ, R8 ;  /* 0x000000ffff0e8224 */ /* 0x000fe400078e0008 */
[----:B-1----:R-:W-:Y:S01]  /*03b0*/  @!P0 IMAD.WIDE.U32 R2, R7, 0x2, R2 ;  /* 0x0000000207028825 */ /* 0x002fe200078e0002 */
[----:B------:R-:W-:Y:S01]  /*03c0*/  BSSY.RECONVERGENT B0, `(.L_x_848) ;  /* 0x0000021000007945 */ /* 0x000fe20003800200 */
[----:B---3--:R-:W-:-:S04]  /*03d0*/  @!P0 LOP3.LUT R20, R20, 0xffff, RZ, 0xc0, !PT ;  /* 0x0000ffff14148812 */ /* 0x008fc800078ec0ff */
[----:B------:R-:W-:Y:S02]  /*03e0*/  ISETP.GT.U32.OR P5, PT, R20, 0xe, P0 ;  /* 0x0000000e1400780c */ /* 0x000fe400007a4470 */
[----:B------:R-:W-:-:S04]  /*03f0*/  @!P0 PRMT R5, R22, 0x9910, RZ ;  /* 0x0000991016058816 */ /* 0x000fc800000000ff */
[----:B------:R-:W-:-:S07]  /*0400*/  @!P0 SHF.R.S32.HI R9, RZ, 0xf, R5 ;  /* 0x0000000fff098819 */ /* 0x000fce0000011405 */
[----:B------:R-:W-:-:S05]  /*0410*/  @!P5 SHF.R.S32.HI R9, RZ, R20, R5 ;  /* 0x00000014ff09d219 */ /* 0x000fca0000011405 */
[----:B------:R-:W-:Y:S01]  /*0420*/  @!P0 IMAD.MOV.U32 R19, RZ, RZ, R9 ;  /* 0x000000ffff138224 */ /* 0x000fe200078e0009 */
[----:B------:R-:W-:-:S04]  /*0430*/  @!P2 LOP3.LUT R23, R23, 0xffff, RZ, 0xc0, !PT ;  /* 0x0000ffff1717a812 */ /* 0x000fc800078ec0ff */
[----:B------:R1:W-:Y:S01]  /*0440*/  @!P0 STG.E.U16 desc[UR4][R2.64], R19 ;  /* 0x0000001302008986 */ /* 0x0003e2000c101504 */
[----:B------:R-:W-:Y:S02]  /*0450*/  ISETP.GT.U32.OR P3, PT, R23, 0xe, P2 ;  /* 0x0000000e1700780c */ /* 0x000fe40001764470 */
[----:B--2---:R-:W-:-:S04]  /*0460*/  @!P1 LOP3.LUT R24, R24, 0xffff, RZ, 0xc0, !PT ;  /* 0x0000ffff18189812 */ /* 0x004fc800078ec0ff */
[----:B------:R-:W-:Y:S02]  /*0470*/  ISETP.GT.U32.OR P4, PT, R24, 0xe, P1 ;  /* 0x0000000e1800780c */ /* 0x000fe40000f84470 */
[----:B------:R-:W-:Y:S02]  /*0480*/  ISETP.GE.AND P5, PT, R14, R17, PT ;  /* 0x000000110e00720c */ /* 0x000fe40003fa6270 */
[----:B------:R-:W-:Y:S02]  /*0490*/  @!P1 PRMT R25, R25, 0x9910, RZ ;  /* 0x0000991019199816 */ /* 0x000fe400000000ff */
[----:B0-----:R-:W-:-:S03]  /*04a0*/  @!P2 PRMT R10, R21, 0x9910, RZ ;  /* 0x00009910150aa816 */ /* 0x001fc600000000ff */
[----:B------:R-:W-:Y:S01]  /*04b0*/  @!P1 IMAD.MOV.U32 R5, RZ, RZ, R25 ;  /* 0x000000ffff059224 */ /* 0x000fe200078e0019 */
[--C-:B------:R-:W-:Y:S02]  /*04c0*/  @!P2 SHF.R.S32.HI R8, RZ, 0xf, R10.reuse ;  /* 0x0000000fff08a819 */ /* 0x100fe4000001140a */
[----:B------:R-:W-:Y:S02]  /*04d0*/  @!P3 SHF.R.S32.HI R8, RZ, R23, R10 ;  /* 0x00000017ff08b219 */ /* 0x000fe4000001140a */
[--C-:B------:R-:W-:Y:S02]  /*04e0*/  @!P1 SHF.R.S32.HI R11, RZ, 0xf, R5.reuse ;  /* 0x0000000fff0b9819 */ /* 0x100fe40000011405 */
[----:B------:R-:W-:Y:S01]  /*04f0*/  @!P4 SHF.R.S32.HI R11, RZ, R24, R5 ;  /* 0x00000018ff0bc219 */ /* 0x000fe20000011405 */
[----:B------:R-:W-:-:S04]  /*0500*/  @!P2 IMAD.MOV.U32 R16, RZ, RZ, R8 ;  /* 0x000000ffff10a224 */ /* 0x000fc800078e0008 */
[----:B------:R-:W-:Y:S01]  /*0510*/  @!P1 IMAD.MOV.U32 R18, RZ, RZ, R11 ;  /* 0x000000ffff129224 */ /* 0x000fe200078e000b */
[----:B-1----:R-:W-:Y:S06]  /*0520*/  @P5 BRA `(.L_x_849) ;  /* 0x0000000000285947 */ /* 0x002fec0003800000 */
[----:B------:R-:W0:Y:S01]  /*0530*/  LDC.64 R2, c[0x0][0x388] ;  /* 0x0000e200ff027b82 */ /* 0x000e220000000a00 */
[----:B------:R-:W-:Y:S02]  /*0540*/  IMAD R9, R15, 0x200, R14 ;  /* 0x000002000f097824 */ /* 0x000fe400078e020e */
[----:B------:R-:W-:-:S05]  /*0550*/  VIADD R14, R14, 0x80 ;  /* 0x000000800e0e7836 */ /* 0x000fca0000000000 */
[----:B------:R-:W-:-:S13]  /*0560*/  ISETP.GE.AND P0, PT, R14, R17, PT ;  /* 0x000000110e00720c */ /* 0x000fda0003f06270 */
[----:B------:R-:W-:Y:S02]  /*0570*/  @!P0 IMAD R5, R15, 0x200, R14 ;  /* 0x000002000f058824 */ /* 0x000fe400078e020e */
[----:B------:R-:W-:Y:S02]  /*0580*/  @!P0 VIADD R14, R14, 0x80 ;  /* 0x000000800e0e8836 */ /* 0x000fe40000000000 */
[----:B0-----:R-:W-:-:S04]  /*0590*/  IMAD.WIDE.U32 R8, R9, 0x2, R2 ;  /* 0x0000000209087825 */ /* 0x001fc800078e0002 */
[----:B------:R-:W-:Y:S01]  /*05a0*/  @!P0 IMAD.WIDE.U32 R2, R5, 0x2, R2 ;  /* 0x0000000205028825 */ /* 0x000fe200078e0002 */
[----:B------:R0:W-:Y:S04]  /*05b0*/  STG.E.U16 desc[UR4][R8.64], R16 ;  /* 0x0000001008007986 */ /* 0x0001e8000c101504 */
[----:B------:R0:W-:Y:S02]  /*05c0*/  @!P0 STG.E.U16 desc[UR4][R2.64], R18 ;  /* 0x0000001202008986 */ /* 0x0001e4000c101504 */
.L_x_849:
[----:B------:R-:W-:Y:S05]  /*05d0*/  BSYNC.RECONVERGENT B0 ;  /* 0x0000000000007941 */ /* 0x000fea0003800200 */
.L_x_848:
[-C--:B------:R-:W-:Y:S02]  /*05e0*/  ISETP.GE.AND P1, PT, R14, R17.reuse, PT ;  /* 0x000000110e00720c */ /* 0x080fe40003f26270 */
[----:B------:R-:W-:-:S11]  /*05f0*/  ISETP.GE.AND P0, PT, R6, R17, PT ;  /* 0x000000110600720c */ /* 0x000fd60003f06270 */
[----:B------:R-:W-:Y:S05]  /*0600*/  @P1 EXIT ;  /* 0x000000000000194d */ /* 0x000fea0003800000 */
[----:B0-----:R-:W0:Y:S01]  /*0610*/  LDC.64 R2, c[0x0][0x388] ;  /* 0x0000e200ff027b82 */ /* 0x001e220000000a00 */
[----:B-----5:R-:W-:Y:S01]  /*0620*/  @!P0 LOP3.LUT R0, R0, 0xffff, RZ, 0xc0, !PT ;  /* 0x0000ffff00008812 */ /* 0x020fe200078ec0ff */
[----:B------:R-:W-:Y:S01]  /*0630*/  IMAD R15, R15, 0x200, R14 ;  /* 0x000002000f0f7824 */ /* 0x000fe200078e020e */
[----:B------:R-:W-:Y:S02]  /*0640*/  @!P0 PRMT R7, R4, 0x9910, RZ ;  /* 0x0000991004078816 */ /* 0x000fe400000000ff */
[----:B------:R-:W-:Y:S02]  /*0650*/  ISETP.GT.U32.OR P1, PT, R0, 0xe, P0 ;  /* 0x0000000e0000780c */ /* 0x000fe40000724470 */
[----:B------:R-:W-:-:S11]  /*0660*/  @!P0 SHF.R.S32.HI R4, RZ, 0xf, R7 ;  /* 0x0000000fff048819 */ /* 0x000fd60000011407 */
[----:B------:R-:W-:-:S05]  /*0670*/  @!P1 SHF.R.S32.HI R4, RZ, R0, R7 ;  /* 0x00000000ff049219 */ /* 0x000fca0000011407 */
[----:B------:R-:W-:Y:S02]  /*0680*/  @!P0 IMAD.MOV.U32 R5, RZ, RZ, R4 ;  /* 0x000000ffff058224 */ /* 0x000fe400078e0004 */
[----:B0-----:R-:W-:-:S05]  /*0690*/  IMAD.WIDE.U32 R2, R15, 0x2, R2 ;  /* 0x000000020f027825 */ /* 0x001fca00078e0002 */
[----:B------:R-:W-:Y:S01]  /*06a0*/  STG.E.U16 desc[UR4][R2.64], R5 ;  /* 0x0000000502007986 */ /* 0x000fe2000c101504 */
[----:B------:R-:W-:Y:S05]  /*06b0*/  EXIT ;  /* 0x000000000000794d */ /* 0x000fea0003800000 */
.L_x_850:
        /* <DEDUP_REMOVED lines=12> */
.L_x_20767:


//--------------------- .text._ZN2at6native29vectorized_elementwise_kernelILi2ENS0_13BinaryFunctorIsssZZZNS0_18rshift_kernel_cudaERNS_18TensorIteratorBaseEENKUlvE_clEvENKUlvE3_clEvEUlssE_EESt5arrayIPcLm3EEEEviT0_T1_ --------------------------
	.section	.text._ZN2at6native29vectorized_elementwise_kernelILi2ENS0_13BinaryFunctorIsssZZZNS0_18rshift_kernel_cudaERNS_18TensorIteratorBaseEENKUlvE_clEvENKUlvE3_clEvEUlssE_EESt5arrayIPcLm3EEEEviT0_T1_,"ax",@progbits
	.align	128
        .global         _ZN2at6native29vectorized_elementwise_kernelILi2ENS0_13BinaryFunctorIsssZZZNS0_18rshift_kernel_cudaERNS_18TensorIteratorBaseEENKUlvE_clEvENKUlvE3_clEvEUlssE_EESt5arrayIPcLm3EEEEviT0_T1_
        .type           _ZN2at6native29vectorized_elementwise_kernelILi2ENS0_13BinaryFunctorIsssZZZNS0_18rshift_kernel_cudaERNS_18TensorIteratorBaseEENKUlvE_clEvENKUlvE3_clEvEUlssE_EESt5arrayIPcLm3EEEEviT0_T1_,@function
        .size           _ZN2at6native29vectorized_elementwise_kernelILi2ENS0_13BinaryFunctorIsssZZZNS0_18rshift_kernel_cudaERNS_18TensorIteratorBaseEENKUlvE_clEvENKUlvE3_clEvEUlssE_EESt5arrayIPcLm3EEEEviT0_T1_,(.L_x_20768 - _ZN2at6native29vectorized_elementwise_kernelILi2ENS0_13BinaryFunctorIsssZZZNS0_18rshift_kernel_cudaERNS_18TensorIteratorBaseEENKUlvE_clEvENKUlvE3_clEvEUlssE_EESt5arrayIPcLm3EEEEviT0_T1_)
        .other          _ZN2at6native29vectorized_elementwise_kernelILi2ENS0_13BinaryFunctorIsssZZZNS0_18rshift_kernel_cudaERNS_18TensorIteratorBaseEENKUlvE_clEvENKUlvE3_clEvEUlssE_EESt5arrayIPcLm3EEEEviT0_T1_,@"STO_CUDA_ENTRY STV_DEFAULT"
_ZN2at6native29vectorized_elementwise_kernelILi2ENS0_13BinaryFunctorIsssZZZNS0_18rshift_kernel_cudaERNS_18TensorIteratorBaseEENKUlvE_clEvENKUlvE3_clEvEUlssE_EESt5arrayIPcLm3EEEEviT0_T1_:
.text._ZN2at6native29vectorized_elementwise_kernelILi2ENS0_13BinaryFunctorIsssZZZNS0_18rshift_kernel_cudaERNS_18TensorIteratorBaseEENKUlvE_clEvENKUlvE3_clEvEUlssE_EESt5arrayIPcLm3EEEEviT0_T1_:
[----:B------:R-:W-:Y:S01]  /*0000*/  LDC R1, c[0x0][0x37c] ;  /* 0x0000df00ff017b82 */ /* 0x000fe20000000800 */
[----:B------:R-:W0:Y:S01]  /*0010*/  S2R R0, SR_CTAID.X ;  /* 0x0000000000007919 */ /* 0x000e220000002500 */
[----:B------:R-:W1:Y:S01]  /*0020*/  LDCU UR6, c[0x0][0x380] ;  /* 0x00007000ff0677ac */ /* 0x000e620008000800 */
[----:B------:R-:W2:Y:S01]  /*0030*/  LDCU.64 UR4, c[0x0][0x358] ;  /* 0x00006b00ff0477ac */ /* 0x000ea20008000a00 */
[----:B0-----:R-:W-:-:S05]  /*0040*/  IMAD.SHL.U32 R0, R0, 0x400, RZ ;  /* 0x0000040000007824 */ /* 0x001fca00078e00ff */
[----:B-1----:R-:W-:-:S04]  /*0050*/  IADD3 R2, PT, PT, -R0, UR6, RZ ;  /* 0x0000000600027c10 */ /* 0x002fc8000fffe1ff */
[----:B------:R-:W-:-:S13]  /*0060*/  ISETP.GT.U32.AND P0, PT, R2, 0x3ff, PT ;  /* 0x000003ff0200780c */ /* 0x000fda0003f04070 */
[----:B--2---:R-:W-:Y:S05]  /*0070*/  @P0 BRA `(.L_x_851) ;  /* 0x0000000c00500947 */ /* 0x004fea0003800000 */
[----:B------:R-:W0:Y:S01]  /*0080*/  S2R R15, SR_TID.X ;  /* 0x00000000000f7919 */ /* 0x000e220000002100 */
[----:B------:R-:W1:Y:S01]  /*0090*/  LDC.64 R30, c[0x0][0x390] ;  /* 0x0000e400ff1e7b82 */ /* 0x000e620000000a00 */
[----:B------:R-:W-:Y:S02]  /*00a0*/  PRMT R12, RZ, 0x7610, R12 ;  /* 0x00007610ff0c7816 */ /* 0x000fe4000000000c */
[----:B------:R-:W-:-:S05]  /*00b0*/  PRMT R29, RZ, 0x7610, R29 ;  /* 0x00007610ff1d7816 */ /* 0x000fca000000001d */
[----:B------:R-:W2:Y:S08]  /*00c0*/  LDC.64 R32, c[0x0][0x398] ;  /* 0x0000e600ff207b82 */ /* 0x000eb00000000a00 */
[----:B------:R-:W3:Y:S08]  /*00d0*/  LDC.64 R24, c[0x0][0x390] ;  /* 0x0000e400ff187b82 */ /* 0x000ef00000000a00 */
[----:B------:R-:W4:Y:S01]  /*00e0*/  LDC.64 R22, c[0x0][0x398] ;  /* 0x0000e600ff167b82 */ /* 0x000f220000000a00 */
[----:B0-----:R-:W-:Y:S01]  /*00f0*/  ISETP.GE.U32.AND P0, PT, R15, R2, PT ;  /* 0x000000020f00720c */ /* 0x001fe20003f06070 */
[----:B------:R-:W-:-:S06]  /*0100*/  IMAD.MOV.U32 R3, RZ, RZ, R15 ;  /* 0x000000ffff037224 */ /* 0x000fcc00078e000f */
[----:B------:R-:W0:Y:S08]  /*0110*/  LDC.64 R16, c[0x0][0x390] ;  /* 0x0000e400ff107b82 */ /* 0x000e300000000a00 */
[----:B------:R-:W5:Y:S01]  /*0120*/  LDC.64 R34, c[0x0][0x398] ;  /* 0x0000e600ff227b82 */ /* 0x000f620000000a00 */
[----:B------:R-:W-:Y:S02]  /*0130*/  @!P0 VIADD R15, R3, 0x80 ;  /* 0x00000080030f8836 */ /* 0x000fe40000000000 */
[----:B------:R-:W-:-:S03]  /*0140*/  @!P0 IMAD.IADD R11, R0, 0x1, R3 ;  /* 0x00000001000b8824 */ /* 0x000fc600078e0203 */
[----:B------:R-:W-:Y:S01]  /*0150*/  ISETP.GE.U32.AND P1, PT, R15, R2, PT ;  /* 0x000000020f00720c */ /* 0x000fe20003f26070 */
[C---:B-1----:R-:W-:Y:S01]  /*0160*/  @!P0 IMAD.WIDE.U32 R30, R11.reuse, 0x2, R30 ;  /* 0x000000020b1e8825 */ /* 0x042fe200078e001e */
[----:B------:R-:W1:Y:S03]  /*0170*/  LDC.64 R20, c[0x0][0x398] ;  /* 0x0000e600ff147b82 */ /* 0x000e660000000a00 */
[----:B--2---:R-:W-:Y:S01]  /*0180*/  @!P0 IMAD.WIDE.U32 R32, R11, 0x2, R32 ;  /* 0x000000020b208825 */ /* 0x004fe200078e0020 */
[----:B------:R-:W-:Y:S01]  /*0190*/  PRMT R11, RZ, 0x7610, R11 ;  /* 0x00007610ff0b7816 */ /* 0x000fe2000000000b */
[----:B------:R2:W5:Y:S03]  /*01a0*/  @!P0 LDG.E.U16 R12, desc[UR4][R30.64] ;  /* 0x000000041e0c8981 */ /* 0x000566000c1e1500 */
[----:B------:R-:W1:Y:S02]  /*01b0*/  LDC.64 R36, c[0x0][0x390] ;  /* 0x0000e400ff247b82 */ /* 0x000e640000000a00 */
[----:B------:R-:W5:Y:S01]  /*01c0*/  @!P0 LDG.E.U16 R11, desc[UR4][R32.64] ;  /* 0x00000004200b8981 */ /* 0x000f62000c1e1500 */
[----:B------:R-:W-:-:S02]  /*01d0*/  @!P1 IMAD.IADD R19, R0, 0x1, R15 ;  /* 0x0000000100139824 */ /* 0x000fc400078e020f */
[----:B------:R-:W-:Y:S01]  /*01e0*/  @!P1 VIADD R15, R15, 0x80 ;  /* 0x000000800f0f9836 */ /* 0x000fe20000000000 */
[----:B--2---:R-:W-:Y:S01]  /*01f0*/  PRMT R31, RZ, 0x7610, R31 ;  /* 0x00007610ff1f7816 */ /* 0x004fe2000000001f */
[----:B---3--:R-:W-:-:S03]  /*0200*/  @!P1 IMAD.WIDE.U32 R24, R19, 0x2, R24 ;  /* 0x0000000213189825 */ /* 0x008fc600078e0018 */
[----:B------:R-:W-:Y:S01]  /*0210*/  ISETP.GE.U32.AND P2, PT, R15, R2, PT ;  /* 0x000000020f00720c */ /* 0x000fe20003f46070 */
[----:B----4-:R-:W-:Y:S01]  /*0220*/  @!P1 IMAD.WIDE.U32 R22, R19, 0x2, R22 ;  /* 0x0000000213169825 */ /* 0x010fe200078e0016 */
[----:B------:R2:W3:Y:S01]  /*0230*/  @!P1 LDG.E.U16 R29, desc[UR4][R24.64] ;  /* 0x00000004181d9981 */ /* 0x0004e2000c1e1500 */
[----:B------:R-:W-:Y:S01]  /*0240*/  PRMT R30, RZ, 0x7610, R30 ;  /* 0x00007610ff1e7816 */ /* 0x000fe2000000001e */
[----:B------:R-:W4:Y:S02]  /*0250*/  LDC.64 R18, c[0x0][0x390] ;  /* 0x0000e400ff127b82 */ /* 0x000f240000000a00 */
[----:B------:R0:W3:Y:S07]  /*0260*/  @!P1 LDG.E.U16 R31, desc[UR4][R22.64] ;  /* 0x00000004161f9981 */ /* 0x0000ee000c1e1500 */
[----:B------:R-:W-:Y:S01]  /*0270*/  @!P2 IMAD.IADD R13, R0, 0x1, R15 ;  /* 0x00000001000da824 */ /* 0x000fe200078e020f */
[----:B--2---:R-:W2:Y:S01]  /*0280*/  LDC.64 R24, c[0x0][0x390] ;  /* 0x0000e400ff187b82 */ /* 0x004ea20000000a00 */
[----:B------:R-:W-:-:S05]  /*0290*/  @!P2 VIADD R15, R15, 0x80 ;  /* 0x000000800f0fa836 */ /* 0x000fca0000000000 */
[----:B------:R-:W-:Y:S02]  /*02a0*/  ISETP.GE.U32.AND P3, PT, R15, R2, PT ;  /* 0x000000020f00720c */ /* 0x000fe40003f66070 */
[----:B------:R-:W-:Y:S01]  /*02b0*/  PRMT R28, RZ, 0x7610, R28 ;  /* 0x00007610ff1c7816 */ /* 0x000fe2000000001c */
[----:B0-----:R-:W0:Y:S10]  /*02c0*/  LDC.64 R22, c[0x0][0x398] ;  /* 0x0000e600ff167b82 */ /* 0x001e340000000a00 */
[----:B------:R-:W-:-:S02]  /*02d0*/  @!P3 IMAD.IADD R14, R0, 0x1, R15 ;  /* 0x00000001000eb824 */ /* 0x000fc400078e020f */
[----:B------:R-:W-:-:S05]  /*02e0*/  @!P3 VIADD R15, R15, 0x80 ;  /* 0x000000800f0fb836 */ /* 0x000fca0000000000 */
[----:B------:R-:W-:Y:S01]  /*02f0*/  ISETP.GE.U32.AND P0, PT, R15, R2, PT ;  /* 0x000000020f00720c */ /* 0x000fe20003f06070 */
[----:B------:R-:W-:-:S05]  /*0300*/  @!P2 IMAD.WIDE.U32 R16, R13, 0x2, R16 ;  /* 0x000000020d10a825 */ /* 0x000fca00078e0010 */
[----:B------:R1:W3:Y:S07]  /*0310*/  @!P2 LDG.E.U16 R30, desc[UR4][R16.64] ;  /* 0x00000004101ea981 */ /* 0x0002ee000c1e1500 */
[----:B------:R-:W-:Y:S02]  /*0320*/  @!P0 IMAD.IADD R33, R0, 0x1, R15 ;  /* 0x0000000100218824 */ /* 0x000fe400078e020f */
[----:B------:R-:W-:Y:S01]  /*0330*/  @!P0 VIADD R15, R15, 0x80 ;  /* 0x000000800f0f8836 */ /* 0x000fe20000000000 */
[----:B-1----:R-:W1:Y:S04]  /*0340*/  LDC.64 R16, c[0x0][0x398] ;  /* 0x0000e600ff107b82 */ /* 0x002e680000000a00 */
[----:B------:R-:W-:Y:S01]  /*0350*/  ISETP.GE.U32.AND P1, PT, R15, R2, PT ;  /* 0x000000020f00720c */ /* 0x000fe20003f26070 */
[----:B-----5:R-:W-:Y:S01]  /*0360*/  @!P3 IMAD.WIDE.U32 R34, R14, 0x2, R34 ;  /* 0x000000020e22b825 */ /* 0x020fe200078e0022 */
[----:B------:R-:W-:-:S03]  /*0370*/  PRMT R26, RZ, 0x7610, R26 ;  /* 0x00007610ff1a7816 */ /* 0x000fc6000000001a */
[----:B------:R-:W-:Y:S01]  /*0380*/  @!P2 IMAD.WIDE.U32 R20, R13, 0x2, R20 ;  /* 0x000000020d14a825 */ /* 0x000fe200078e0014 */
[----:B------:R5:W3:Y:S04]  /*0390*/  @!P3 LDG.E.U16 R28, desc[UR4][R34.64] ;  /* 0x00000004221cb981 */ /* 0x000ae8000c1e1500 */
[----:B------:R4:W3:Y:S03]  /*03a0*/  @!P2 LDG.E.U16 R26, desc[UR4][R20.64] ;  /* 0x00000004141aa981 */ /* 0x0008e6000c1e1500 */
[----:B-----5:R-:W-:Y:S02]  /*03b0*/  @!P1 IMAD.IADD R35, R0, 0x1, R15 ;  /* 0x0000000100239824 */ /* 0x020fe400078e020f */
[----:B------:R-:W-:Y:S01]  /*03c0*/  @!P1 VIADD R15, R15, 0x80 ;  /* 0x000000800f0f9836 */ /* 0x000fe20000000000 */
[----:B------:R-:W-:Y:S01]  /*03d0*/  PRMT R13, RZ, 0x7610, R13 ;  /* 0x00007610ff0d7816 */ /* 0x000fe2000000000d */
[----:B------:R-:W-:Y:S01]  /*03e0*/  @!P3 IMAD.WIDE.U32 R36, R14, 0x2, R36 ;  /* 0x000000020e24b825 */ /* 0x000fe200078e0024 */
[----:B----4-:R-:W4:Y:S02]  /*03f0*/  LDC.64 R20, c[0x0][0x398] ;  /* 0x0000e600ff147b82 */ /* 0x010f240000000a00 */
[----:B------:R-:W-:Y:S01]  /*0400*/  ISETP.GE.U32.AND P2, PT, R15, R2, PT ;  /* 0x000000020f00720c */ /* 0x000fe20003f46070 */
[----:B--2---:R-:W-:Y:S01]  /*0410*/  @!P1 IMAD.WIDE.U32 R24, R35, 0x2, R24 ;  /* 0x0000000223189825 */ /* 0x004fe200078e0018 */
[----:B------:R2:W5:Y:S01]  /*0420*/  @!P3 LDG.E.U16 R13, desc[UR4][R36.64] ;  /* 0x00000004240db981 */ /* 0x000562000c1e1500 */
[----:B------:R-:W-:-:S02]  /*0430*/  PRMT R14, RZ, 0x7610, R14 ;  /* 0x00007610ff0e7816 */ /* 0x000fc4000000000e */
[----:B-1----:R-:W-:Y:S01]  /*0440*/  @!P1 IMAD.WIDE.U32 R34, R35, 0x2, R16 ;  /* 0x0000000223229825 */ /* 0x002fe200078e0010 */
[----:B------:R-:W-:Y:S01]  /*0450*/  PRMT R32, RZ, 0x7610, R32 ;  /* 0x00007610ff207816 */ /* 0x000fe20000000020 */
[----:B------:R-:W1:Y:S02]  /*0460*/  LDC.64 R16, c[0x0][0x398] ;  /* 0x0000e600ff107b82 */ /* 0x000e640000000a00 */
[----:B------:R-:W-:-:S04]  /*0470*/  @!P0 IMAD.WIDE.U32 R18, R33, 0x2, R18 ;  /* 0x0000000221128825 */ /* 0x000fc800078e0012 */
[----:B0-----:R-:W-:Y:S01]  /*0480*/  @!P0 IMAD.WIDE.U32 R22, R33, 0x2, R22 ;  /* 0x0000000221168825 */ /* 0x001fe200078e0016 */
[----:B------:R0:W5:Y:S03]  /*0490*/  @!P0 LDG.E.U16 R14, desc[UR4][R18.64] ;  /* 0x00000004120e8981 */ /* 0x000166000c1e1500 */
[----:B--2---:R-:W-:Y:S01]  /*04a0*/  @!P2 IMAD.IADD R37, R0, 0x1, R15 ;  /* 0x000000010025a824 */ /* 0x004fe200078e020f */
[----:B------:R2:W5:Y:S01]  /*04b0*/  @!P0 LDG.E.U16 R32, desc[UR4][R22.64] ;  /* 0x0000000416208981 */ /* 0x000562000c1e1500 */
[----:B------:R-:W-:Y:S01]  /*04c0*/  @!P2 VIADD R15, R15, 0x80 ;  /* 0x000000800f0fa836 */ /* 0x000fe20000000000 */
[----:B------:R-:W-:-:S04]  /*04d0*/  PRMT R36, RZ, 0x7610, R36 ;  /* 0x00007610ff247816 */ /* 0x000fc80000000024 */
[----:B------:R-:W-:Y:S01]  /*04e0*/  ISETP.GE.U32.AND P0, PT, R15, R2, PT ;  /* 0x000000020f00720c */ /* 0x000fe20003f06070 */
[----:B0-----:R-:W0:Y:S01]  /*04f0*/  LDC.64 R18, c[0x0][0x390] ;  /* 0x0000e400ff127b82 */ /* 0x001e220000000a00 */
[----:B------:R-:W-:Y:S01]  /*0500*/  PRMT R33, RZ, 0x7610, R33 ;  /* 0x00007610ff217816 */ /* 0x000fe20000000021 */
[----:B------:R-:W5:Y:S05]  /*0510*/  @!P1 LDG.E.U16 R36, desc[UR4][R34.64] ;  /* 0x0000000422249981 */ /* 0x000f6a000c1e1500 */
[----:B------:R4:W5:Y:S01]  /*0520*/  @!P1 LDG.E.U16 R33, desc[UR4][R24.64] ;  /* 0x0000000418219981 */ /* 0x000962000c1e1500 */
[----:B--2---:R-:W2:Y:S01]  /*0530*/  LDC.64 R22, c[0x0][0x390] ;  /* 0x0000e400ff167b82 */ /* 0x004ea20000000a00 */
[----:B----4-:R-:W-:-:S04]  /*0540*/  @!P2 IMAD.WIDE.U32 R20, R37, 0x2, R20 ;  /* 0x000000022514a825 */ /* 0x010fc800078e0014 */
[--C-:B------:R-:W-:Y:S01]  /*0550*/  @!P0 IMAD.IADD R25, R0, 0x1, R15.reuse ;  /* 0x0000000100198824 */ /* 0x100fe200078e020f */
[----:B------:R-:W-:Y:S02]  /*0560*/  PRMT R24, RZ, 0x7610, R24 ;  /* 0x00007610ff187816 */ /* 0x000fe40000000018 */
[----:B------:R-:W-:Y:S01]  /*0570*/  PRMT R15, RZ, 0x7610, R15 ;  /* 0x00007610ff0f7816 */ /* 0x000fe2000000000f */
[----:B-1----:R-:W-:-:S03]  /*0580*/  @!P0 IMAD.WIDE.U32 R16, R25, 0x2, R16 ;  /* 0x0000000219108825 */ /* 0x002fc600078e0010 */
[----:B------:R1:W4:Y:S04]  /*0590*/  @!P2 LDG.E.U16 R24, desc[UR4][R20.64] ;  /* 0x000000041418a981 */ /* 0x000328000c1e1500 */
[----:B------:R1:W4:Y:S01]  /*05a0*/  @!P0 LDG.E.U16 R15, desc[UR4][R16.64] ;  /* 0x00000004100f8981 */ /* 0x000322000c1e1500 */
[----:B------:R-:W-:Y:S01]  /*05b0*/  PRMT R34, RZ, 0x7610, R34 ;  /* 0x00007610ff227816 */ /* 0x000fe20000000022 */
[----:B0-----:R-:W-:-:S04]  /*05c0*/  @!P2 IMAD.WIDE.U32 R18, R37, 0x2, R18 ;  /* 0x000000022512a825 */ /* 0x001fc800078e0012 */
[----:B--2---:R-:W-:Y:S01]  /*05d0*/  @!P0 IMAD.WIDE.U32 R22, R25, 0x2, R22 ;  /* 0x0000000219168825 */ /* 0x004fe200078e0016 */
[----:B------:R-:W-:Y:S01]  /*05e0*/  PRMT R25, RZ, 0x7610, R25 ;  /* 0x00007610ff197816 */ /* 0x000fe20000000019 */
[----:B------:R0:W2:Y:S05]  /*05f0*/  @!P2 LDG.E.U16 R34, desc[UR4][R18.64] ;  /* 0x000000041222a981 */ /* 0x0000aa000c1e1500 */
[----:B------:R-:W2:Y:S01]  /*0600*/  @!P0 LDG.E.U16 R25, desc[UR4][R22.64] ;  /* 0x0000000416198981 */ /* 0x000ea2000c1e1500 */
[C---:B-1----:R-:W-:Y:S01]  /*0610*/  VIADD R21, R3.reuse, 0x80 ;  /* 0x0000008003157836 */ /* 0x042fe20000000000 */
[----:B------:R-:W-:-:S04]  /*0620*/  ISETP.GE.U32.AND P0, PT, R3, R2, PT ;  /* 0x000000020300720c */ /* 0x000fc80003f06070 */
[----:B------:R-:W-:Y:S01]  /*0630*/  ISETP.GE.U32.AND P1, PT, R21, R2, PT ;  /* 0x000000021500720c */ /* 0x000fe20003f26070 */
[----:B------:R-:W-:-:S05]  /*0640*/  VIADD R35, R3, 0x100 ;  /* 0x0000010003237836 */ /* 0x000fca0000000000 */
[----:B------:R-:W-:Y:S01]  /*0650*/  ISETP.GE.U32.AND P5, PT, R35, R2, PT ;  /* 0x000000022300720c */ /* 0x000fe20003fa6070 */
[----:B------:R-:W-:Y:S04]  /*0660*/  BSSY.RECONVERGENT B0, `(.L_x_852) ;  /* 0x000006d000007945 */ /* 0x000fe80003800200 */
[----:B------:R-:W-:Y:S01]  /*0670*/  BSSY.RELIABLE B1, `(.L_x_853) ;  /* 0x0000065000017945 */ /* 0x000fe20003800100 */
[----:B------:R-:W-:Y:S01]  /*0680*/  @!P0 LOP3.LUT R16, R11, 0xffff, RZ, 0xc0, !PT ;  /* 0x0000ffff0b108812 */ /* 0x000fe200078ec0ff */
[----:B------:R-:W-:-:S03]  /*0690*/  VIADD R11, R3, 0x180 ;  /* 0x00000180030b7836 */ /* 0x000fc60000000000 */
[----:B------:R-:W-:Y:S02]  /*06a0*/  ISETP.GT.U32.OR P3, PT, R16, 0xe, P0 ;  /* 0x0000000e1000780c */ /* 0x000fe40000764470 */
[----:B------:R-:W-:Y:S02]  /*06b0*/  ISETP.GE.U32.AND P4, PT, R11, R2, PT ;  /* 0x000000020b00720c */ /* 0x000fe40003f86070 */
[----:B---3--:R-:W-:-:S04]  /*06c0*/  @!P1 LOP3.LUT R31, R31, 0xffff, RZ, 0xc0, !PT ;  /* 0x0000ffff1f1f9812 */ /* 0x008fc800078ec0ff */
[----:B------:R-:W-:Y:S02]  /*06d0*/  ISETP.GT.U32.OR P2, PT, R31, 0xe, P1 ;  /* 0x0000000e1f00780c */ /* 0x000fe40000f44470 */
[----:B------:R-:W-:Y:S02]  /*06e0*/  @!P0 PRMT R17, R12, 0x9910, RZ ;  /* 0x000099100c118816 */ /* 0x000fe400000000ff */
[----:B------:R-:W-:Y:S01]  /*06f0*/  @!P1 PRMT R12, R29, 0x9910, RZ ;  /* 0x000099101d0c9816 */ /* 0x000fe200000000ff */
[----:B------:R-:W-:Y:S01]  /*0700*/  VIADD R11, R3, 0x200 ;  /* 0x00000200030b7836 */ /* 0x000fe20000000000 */
[--C-:B0-----:R-:W-:Y:S02]  /*0710*/  @!P0 SHF.R.S32.HI R18, RZ, 0xf, R17.reuse ;  /* 0x0000000fff128819 */ /* 0x101fe40000011411 */
[----:B------:R-:W-:Y:S02]  /*0720*/  @!P3 SHF.R.S32.HI R18, RZ, R16, R17 ;  /* 0x00000010ff12b219 */ /* 0x000fe40000011411 */
[----:B------:R-:W-:-:S03]  /*0730*/  @!P1 SHF.R.S32.HI R16, RZ, 0xf, R12 ;  /* 0x0000000fff109819 */ /* 0x000fc6000001140c */
[----:B------:R-:W-:Y:S02]  /*0740*/  @!P2 SHF.R.S32.HI R16, RZ, R31, R12 ;  /* 0x0000001fff10a219 */ /* 0x000fe4000001140c */
[----:B------:R-:W-:Y:S01]  /*0750*/  ISETP.GE.U32.AND P3, PT, R11, R2, PT ;  /* 0x000000020b00720c */ /* 0x000fe20003f66070 */
[----:B------:R-:W-:Y:S02]  /*0760*/  VIADD R11, R3, 0x280 ;  /* 0x00000280030b7836 */ /* 0x000fe40000000000 */
[----:B------:R-:W-:-:S03]  /*0770*/  @!P1 IMAD.MOV.U32 R4, RZ, RZ, R16 ;  /* 0x000000ffff049224 */ /* 0x000fc600078e0010 */
[----:B------:R-:W-:Y:S01]  /*0780*/  ISETP.GE.U32.AND P2, PT, R11, R2, PT ;  /* 0x000000020b00720c */ /* 0x000fe20003f46070 */
[----:B------:R-:W-:Y:S01]  /*0790*/  VIADD R11, R3, 0x300 ;  /* 0x00000300030b7836 */ /* 0x000fe20000000000 */
[----:B------:R-:W-:-:S04]  /*07a0*/  @!P5 PRMT R17, R30, 0x9910, RZ ;  /* 0x000099101e11d816 */ /* 0x000fc800000000ff */
[----:B------:R-:W-:Y:S02]  /*07b0*/  @!P5 SHF.R.S32.HI R16, RZ, 0xf, R17 ;  /* 0x0000000fff10d819 */ /* 0x000fe40000011411 */
[----:B------:R-:W-:-:S04]  /*07c0*/  @!P5 LOP3.LUT R26, R26, 0xffff, RZ, 0xc0, !PT ;  /* 0x0000ffff1a1ad812 */ /* 0x000fc800078ec0ff */
[----:B------:R-:W-:Y:S02]  /*07d0*/  ISETP.GT.U32.OR P6, PT, R26, 0xe, P5 ;  /* 0x0000000e1a00780c */ /* 0x000fe40002fc4470 */
[----:B------:R-:W-:-:S04]  /*07e0*/  @!P4 LOP3.LUT R28, R28, 0xffff, RZ, 0xc0, !PT ;  /* 0x0000ffff1c1cc812 */ /* 0x000fc800078ec0ff */
[----:B------:R-:W-:Y:S02]  /*07f0*/  ISETP.GT.U32.OR P1, PT, R28, 0xe, P4 ;  /* 0x0000000e1c00780c */ /* 0x000fe40002724470 */
[----:B-----5:R-:W-:-:S05]  /*0800*/  @!P4 PRMT R13, R13, 0x9910, RZ ;  /* 0x000099100d0dc816 */ /* 0x020fca00000000ff */
[----:B------:R-:W-:Y:S01]  /*0810*/  @!P6 SHF.R.S32.HI R16, RZ, R26, R17 ;  /* 0x0000001aff10e219 */ /* 0x000fe20000011411 */
[----:B------:R-:W-:Y:S02]  /*0820*/  @!P4 IMAD.MOV.U32 R17, RZ, RZ, R13 ;  /* 0x000000ffff11c224 */ /* 0x000fe400078e000d */
[----:B------:R-:W0:Y:S01]  /*0830*/  @!P0 LDC.64 R12, c[0x0][0x388] ;  /* 0x0000e200ff0c8b82 */ /* 0x000e220000000a00 */
[----:B------:R-:W-:Y:S01]  /*0840*/  ISETP.GE.U32.AND P6, PT, R11, R2, PT ;  /* 0x000000020b00720c */ /* 0x000fe20003fc6070 */
[----:B------:R-:W-:Y:S01]  /*0850*/  VIADD R11, R3, 0x380 ;  /* 0x00000380030b7836 */ /* 0x000fe20000000000 */
[--C-:B------:R-:W-:Y:S02]  /*0860*/  @!P4 SHF.R.S32.HI R19, RZ, 0xf, R17.reuse ;  /* 0x0000000fff13c819 */ /* 0x100fe40000011411 */
[----:B------:R-:W-:Y:S01]  /*0870*/  @!P1 SHF.R.S32.HI R19, RZ, R28, R17 ;  /* 0x0000001cff139219 */ /* 0x000fe20000011411 */
[----:B------:R-:W-:Y:S01]  /*0880*/  @!P5 IMAD.MOV.U32 R5, RZ, RZ, R16 ;  /* 0x000000ffff05d224 */ /* 0x000fe200078e0010 */
[----:B------:R-:W-:-:S02]  /*0890*/  ISETP.GE.U32.AND P5, PT, R11, R2, PT ;  /* 0x000000020b00720c */ /* 0x000fc40003fa6070 */
[----:B------:R-:W-:Y:S01]  /*08a0*/  @!P3 LOP3.LUT R32, R32, 0xffff, RZ, 0xc0, !PT ;  /* 0x0000ffff2020b812 */ /* 0x000fe200078ec0ff */
[----:B------:R-:W-:-:S03]  /*08b0*/  @!P4 IMAD.MOV.U32 R6, RZ, RZ, R19 ;  /* 0x000000ffff06c224 */ /* 0x000fc600078e0013 */
[----:B------:R-:W-:Y:S02]  /*08c0*/  ISETP.GT.U32.OR P1, PT, R32, 0xe, P3 ;  /* 0x0000000e2000780c */ /* 0x000fe40001f24470 */
[----:B------:R-:W-:-:S04]  /*08d0*/  @!P2 LOP3.LUT R36, R36, 0xffff, RZ, 0xc0, !PT ;  /* 0x0000ffff2424a812 */ /* 0x000fc800078ec0ff */
[----:B------:R-:W-:Y:S01]  /*08e0*/  ISETP.GT.U32.OR P4, PT, R36, 0xe, P2 ;  /* 0x0000000e2400780c */ /* 0x000fe20001784470 */
[----:B------:R-:W-:Y:S01]  /*08f0*/  @!P0 IMAD.IADD R19, R0, 0x1, R3 ;  /* 0x0000000100138824 */ /* 0x000fe200078e0203 */
[----:B------:R-:W-:Y:S02]  /*0900*/  @!P3 PRMT R11, R14, 0x9910, RZ ;  /* 0x000099100e0bb816 */ /* 0x000fe400000000ff */
[----:B------:R-:W-:Y:S01]  /*0910*/  @!P2 PRMT R17, R33, 0x9910, RZ ;  /* 0x000099102111a816 */ /* 0x000fe200000000ff */
[----:B------:R-:W-:Y:S01]  /*0920*/  @!P0 IMAD.MOV.U32 R27, RZ, RZ, R18 ;  /* 0x000000ffff1b8224 */ /* 0x000fe200078e0012 */
[----:B------:R-:W-:Y:S01]  /*0930*/  @!P3 SHF.R.S32.HI R20, RZ, 0xf, R11 ;  /* 0x0000000fff14b819 */ /* 0x000fe2000001140b */
[----:B0-----:R-:W-:Y:S01]  /*0940*/  @!P0 IMAD.WIDE.U32 R12, R19, 0x2, R12 ;  /* 0x00000002130c8825 */ /* 0x001fe200078e000c */
[----:B------:R-:W-:Y:S02]  /*0950*/  @!P2 SHF.R.S32.HI R18, RZ, 0xf, R17 ;  /* 0x0000000fff12a819 */ /* 0x000fe40000011411 */
[----:B------:R-:W-:Y:S01]  /*0960*/  @!P1 SHF.R.S32.HI R20, RZ, R32, R11 ;  /* 0x00000020ff149219 */ /* 0x000fe2000001140b */
[----:B------:R-:W-:-:S02]  /*0970*/  @!P0 IMAD.MOV.U32 R3, RZ, RZ, R21 ;  /* 0x000000ffff038224 */ /* 0x000fc400078e0015 */
[----:B------:R-:W-:Y:S02]  /*0980*/  @!P4 SHF.R.S32.HI R18, RZ, R36, R17 ;  /* 0x00000024ff12c219 */ /* 0x000fe40000011411 */
[----:B----4-:R-:W-:Y:S02]  /*0990*/  @!P6 LOP3.LUT R24, R24, 0xffff, RZ, 0xc0, !PT ;  /* 0x0000ffff1818e812 */ /* 0x010fe400078ec0ff */
[----:B------:R-:W-:Y:S02]  /*09a0*/  @!P5 LOP3.LUT R15, R15, 0xffff, RZ, 0xc0, !PT ;  /* 0x0000ffff0f0fd812 */ /* 0x000fe400078ec0ff */
[----:B------:R-:W-:Y:S02]  /*09b0*/  ISETP.GT.U32.OR P4, PT, R24, 0xe, P6 ;  /* 0x0000000e1800780c */ /* 0x000fe40003784470 */
[----:B------:R-:W-:Y:S01]  /*09c0*/  ISETP.GT.U32.OR P1, PT, R15, 0xe, P5 ;  /* 0x0000000e0f00780c */ /* 0x000fe20002f24470 */
[----:B------:R0:W-:Y:S01]  /*09d0*/  @!P0 STG.E.U16 desc[UR4][R12.64], R27 ;  /* 0x0000001b0c008986 */ /* 0x0001e2000c101504 */
[----:B------:R-:W-:-:S02]  /*09e0*/  ISETP.GE.U32.AND P0, PT, R3, R2, PT ;  /* 0x000000020300720c */ /* 0x000fc40003f06070 */
[----:B--2---:R-:W-:Y:S02]  /*09f0*/  @!P6 PRMT R11, R34, 0x9910, RZ ;  /* 0x00009910220be816 */ /* 0x004fe400000000ff */
[----:B------:R-:W-:Y:S02]  /*0a00*/  @!P5 PRMT R14, R25, 0x9910, RZ ;  /* 0x00009910190ed816 */ /* 0x000fe400000000ff */
[--C-:B------:R-:W-:Y:S02]  /*0a10*/  @!P6 SHF.R.S32.HI R16, RZ, 0xf, R11.reuse ;  /* 0x0000000fff10e819 */ /* 0x100fe4000001140b */
[--C-:B------:R-:W-:Y:S02]  /*0a20*/  @!P5 SHF.R.S32.HI R17, RZ, 0xf, R14.reuse ;  /* 0x0000000fff11d819 */ /* 0x100fe4000001140e */
[----:B------:R-:W-:Y:S02]  /*0a30*/  @!P4 SHF.R.S32.HI R16, RZ, R24, R11 ;  /* 0x00000018ff10c219 */ /* 0x000fe4000001140b */
[----:B------:R-:W-:Y:S01]  /*0a40*/  @!P1 SHF.R.S32.HI R17, RZ, R15, R14 ;  /* 0x0000000fff119219 */ /* 0x000fe2000001140e */
[----:B------:R-:W-:-:S02]  /*0a50*/  @!P3 IMAD.MOV.U32 R7, RZ, RZ, R20 ;  /* 0x000000ffff07b224 */ /* 0x000fc400078e0014 */
[----:B------:R-:W-:Y:S02]  /*0a60*/  @!P2 IMAD.MOV.U32 R8, RZ, RZ, R18 ;  /* 0x000000ffff08a224 */ /* 0x000fe400078e0012 */
[----:B------:R-:W-:Y:S02]  /*0a70*/  @!P6 IMAD.MOV.U32 R9, RZ, RZ, R16 ;  /* 0x000000ffff09e224 */ /* 0x000fe400078e0010 */
[----:B------:R-:W-:Y:S01]  /*0a80*/  @!P5 IMAD.MOV.U32 R10, RZ, RZ, R17 ;  /* 0x000000ffff0ad224 */ /* 0x000fe200078e0011 */
[----:B0-----:R-:W-:Y:S06]  /*0a90*/  @P0 BRA `(.L_x_854) ;  /* 0x0000000000300947 */ /* 0x001fec0003800000 */
[----:B------:R-:W0:Y:S01]  /*0aa0*/  LDC.64 R12, c[0x0][0x388] ;  /* 0x0000e200ff0c7b82 */ /* 0x000e220000000a00 */
[----:B------:R-:W-:Y:S02]  /*0ab0*/  IMAD.IADD R11, R0, 0x1, R3 ;  /* 0x00000001000b7824 */ /* 0x000fe400078e0203 */
[----:B------:R-:W-:-:S05]  /*0ac0*/  VIADD R3, R3, 0x80 ;  /* 0x0000008003037836 */ /* 0x000fca0000000000 */
[----:B------:R-:W-:Y:S01]  /*0ad0*/  ISETP.GE.U32.AND P0, PT, R3, R2, PT ;  /* 0x000000020300720c */ /* 0x000fe20003f06070 */
[----:B0-----:R-:W-:-:S05]  /*0ae0*/  IMAD.WIDE.U32 R12, R11, 0x2, R12 ;  /* 0x000000020b0c7825 */ /* 0x001fca00078e000c */
[----:B------:R0:W-:Y:S07]  /*0af0*/  STG.E.U16 desc[UR4][R12.64], R4 ;  /* 0x000000040c007986 */ /* 0x0001ee000c101504 */
[----:B------:R-:W-:Y:S05]  /*0b00*/  @P0 BRA `(.L_x_855) ;  /* 0x0000000000300947 */ /* 0x000fea0003800000 */
[----:B0-----:R-:W0:Y:S01]  /*0b10*/  LDC.64 R12, c[0x0][0x388] ;  /* 0x0000e200ff0c7b82 */ /* 0x001e220000000a00 */
[----:B------:R-:W-:Y:S02]  /*0b20*/  IMAD.IADD R11, R0, 0x1, R3 ;  /* 0x00000001000b7824 */ /* 0x000fe400078e0203 */
[----:B------:R-:W-:Y:S02]  /*0b30*/  VIADD R3, R3, 0x80 ;  /* 0x0000008003037836 */ /* 0x000fe40000000000 */
[----:B0-----:R-:W-:-:S05]  /*0b40*/  IMAD.WIDE.U32 R12, R11, 0x2, R12 ;  /* 0x000000020b0c7825 */ /* 0x001fca00078e000c */
[----:B------:R0:W-:Y:S02]  /*0b50*/  STG.E.U16 desc[UR4][R12.64], R5 ;  /* 0x000000050c007986 */ /* 0x0001e4000c101504 */
.L_x_854:
[----:B------:R-:W-:-:S13]  /*0b60*/  ISETP.GE.U32.AND P0, PT, R3, R2, PT ;  /* 0x000000020300720c */ /* 0x000fda0003f06070 */
[----:B------:R-:W-:Y:S05]  /*0b70*/  @P0 BRA `(.L_x_856) ;  /* 0x0000000000300947 */ /* 0x000fea0003800000 */
[----:B0-----:R-:W0:Y:S01]  /*0b80*/  LDC.64 R4, c[0x0][0x388] ;  /* 0x0000e200ff047b82 */ /* 0x001e220000000a00 */
[----:B------:R-:W-:Y:S02]  /*0b90*/  IMAD.IADD R11, R0, 0x1, R3 ;  /* 0x00000001000b7824 */ /* 0x000fe400078e0203 */
[----:B------:R-:W-:Y:S02]  /*0ba0*/  VIADD R3, R3, 0x80 ;  /* 0x0000008003037836 */ /* 0x000fe40000000000 */
[----:B0-----:R-:W-:-:S05]  /*0bb0*/  IMAD.WIDE.U32 R4, R11, 0x2, R4 ;  /* 0x000000020b047825 */ /* 0x001fca00078e0004 */
[----:B------:R1:W-:Y:S02]  /*0bc0*/  STG.E.U16 desc[UR4][R4.64], R6 ;  /* 0x0000000604007986 */ /* 0x0003e4000c101504 */
.L_x_855:
[----:B------:R-:W-:-:S13]  /*0bd0*/  ISETP.GE.U32.AND P0, PT, R3, R2, PT ;  /* 0x000000020300720c */ /* 0x000fda0003f06070 */
[----:B------:R-:W-:Y:S05]  /*0be0*/  @P0 BRA `(.L_x_857) ;  /* 0x0000000000340947 */ /* 0x000fea0003800000 */
[----:B01----:R-:W0:Y:S01]  /*0bf0*/  LDC.64 R4, c[0x0][0x388] ;  /* 0x0000e200ff047b82 */ /* 0x003e220000000a00 */
[----:B------:R-:W-:Y:S02]  /*0c00*/  IMAD.IADD R11, R0, 0x1, R3 ;  /* 0x00000001000b7824 */ /* 0x000fe400078e0203 */
[----:B------:R-:W-:Y:S02]  /*0c10*/  VIADD R3, R3, 0x80 ;  /* 0x0000008003037836 */ /* 0x000fe40000000000 */
[----:B0-----:R-:W-:-:S05]  /*0c20*/  IMAD.WIDE.U32 R4, R11, 0x2, R4 ;  /* 0x000000020b047825 */ /* 0x001fca00078e0004 */
[----:B------:R1:W-:Y:S02]  /*0c30*/  STG.E.U16 desc[UR4][R4.64], R7 ;  /* 0x0000000704007986 */ /* 0x0003e4000c101504 */
.L_x_856:
[----:B------:R-:W-:-:S13]  /*0c40*/  ISETP.GE.U32.AND P0, PT, R3, R2, PT ;  /* 0x000000020300720c */ /* 0x000fda0003f06070 */
[----:B------:R-:W-:Y:S05]  /*0c50*/  @P0 BREAK.RELIABLE B1 ;  /* 0x0000000000010942 */ /* 0x000fea0003800100 */
[----:B------:R-:W-:Y:S05]  /*0c60*/  @P0 BRA `(.L_x_858) ;  /* 0x0000000000300947 */ /* 0x000fea0003800000 */
[----:B01----:R-:W0:Y:S01]  /*0c70*/  LDC.64 R4, c[0x0][0x388] ;  /* 0x0000e200ff047b82 */ /* 0x003e220000000a00 */
[----:B------:R-:W-:Y:S02]  /*0c80*/  IMAD.IADD R7, R0, 0x1, R3 ;  /* 0x0000000100077824 */ /* 0x000fe400078e0203 */
[----:B------:R-:W-:Y:S02]  /*0c90*/  VIADD R3, R3, 0x80 ;  /* 0x0000008003037836 */ /* 0x000fe40000000000 */
[----:B0-----:R-:W-:-:S05]  /*0ca0*/  IMAD.WIDE.U32 R4, R7, 0x2, R4 ;  /* 0x0000000207047825 */ /* 0x001fca00078e0004 */
[----:B------:R2:W-:Y:S02]  /*0cb0*/  STG.E.U16 desc[UR4][R4.64], R8 ;  /* 0x0000000804007986 */ /* 0x0005e4000c101504 */
.L_x_857:
[----:B------:R-:W-:Y:S05]  /*0cc0*/  BSYNC.RELIABLE B1 ;  /* 0x0000000000017941 */ /* 0x000fea0003800100 */
.L_x_853:
[----:B------:R-:W-:-:S13]  /*0cd0*/  ISETP.GE.U32.AND P0, PT, R3, R2, PT ;  /* 0x000000020300720c */ /* 0x000fda0003f06070 */
[----:B012---:R-:W0:Y:S01]  /*0ce0*/  @!P0 LDC.64 R4, c[0x0][0x388] ;  /* 0x0000e200ff048b82 */ /* 0x007e220000000a00 */
[----:B------:R-:W-:Y:S02]  /*0cf0*/  @!P0 IMAD.IADD R7, R0, 0x1, R3 ;  /* 0x0000000100078824 */ /* 0x000fe400078e0203 */
[----:B------:R-:W-:Y:S02]  /*0d00*/  @!P0 VIADD R3, R3, 0x80 ;  /* 0x0000008003038836 */ /* 0x000fe40000000000 */
[----:B0-----:R-:W-:-:S05]  /*0d10*/  @!P0 IMAD.WIDE.U32 R4, R7, 0x2, R4 ;  /* 0x0000000207048825 */ /* 0x001fca00078e0004 */
[----:B------:R2:W-:Y:S02]  /*0d20*/  @!P0 STG.E.U16 desc[UR4][R4.64], R9 ;  /* 0x0000000904008986 */ /* 0x0005e4000c101504 */
.L_x_858:
[----:B------:R-:W-:Y:S05]  /*0d30*/  BSYNC.RECONVERGENT B0 ;  /* 0x0000000000007941 */ /* 0x000fea0003800200 */
.L_x_852:
[----:B------:R-:W-:Y:S05]  /*0d40*/  WARPSYNC.ALL ;  /* 0x0000000000007948 */ /* 0x000fea0003800000 */
[----:B------:R-:W-:-:S13]  /*0d50*/  ISETP.GE.U32.AND P0, PT, R3, R2, PT ;  /* 0x000000020300720c */ /* 0x000fda0003f06070 */
[----:B------:R-:W-:Y:S05]  /*0d60*/  @P0 EXIT ;  /* 0x000000000000094d */ /* 0x000fea0003800000 */
[----:B012---:R-:W0:Y:S01]  /*0d70*/  LDC.64 R4, c[0x0][0x388] ;  /* 0x0000e200ff047b82 */ /* 0x007e220000000a00 */
[----:B------:R-:W-:-:S04]  /*0d80*/  IMAD.IADD R3, R0, 0x1, R3 ;  /* 0x0000000100037824 */ /* 0x000fc800078e0203 */
[----:B0-----:R-:W-:-:S05]  /*0d90*/  IMAD.WIDE.U32 R2, R3, 0x2, R4 ;  /* 0x0000000203027825 */ /* 0x001fca00078e0004 */
[----:B------:R-:W-:Y:S01]  /*0da0*/  STG.E.U16 desc[UR4][R2.64], R10 ;  /* 0x0000000a02007986 */ /* 0x000fe2000c101504 */
[----:B------:R-:W-:Y:S05]  /*0db0*/  EXIT ;  /* 0x000000000000794d */ /* 0x000fea0003800000 */
.L_x_851:
[----:B------:R-:W0:Y:S01]  /*0dc0*/  S2R R2, SR_TID.X ;  /* 0x0000000000027919 */ /* 0x000e220000002100 */
[----:B------:R-:W1:Y:S08]  /*0dd0*/  LDC.64 R8, c[0x0][0x398] ;  /* 0x0000e600ff087b82 */ /* 0x000e700000000a00 */
[----:B------:R-:W2:Y:S01]  /*0de0*/  LDC.64 R4, c[0x0][0x390] ;  /* 0x0000e400ff047b82 */ /* 0x000ea20000000a00 */
[----:B-1----:R-:W-:-:S04]  /*0df0*/  IMAD.WIDE.U32 R8, R0, 0x2, R8 ;  /* 0x0000000200087825 */ /* 0x002fc800078e0008 */
[----:B0-----:R-:W-:-:S04]  /*0e00*/  IMAD.WIDE.U32 R14, R2, 0x4, R8 ;  /* 0x00000004020e7825 */ /* 0x001fc800078e0008 */
[----:B--2---:R-:W-:Y:S01]  /*0e10*/  IMAD.WIDE.U32 R4, R0, 0x2, R4 ;  /* 0x0000000200047825 */ /* 0x004fe200078e0004 */
[----:B------:R-:W2:Y:S04]  /*0e20*/  LDG.E R13, desc[UR4][R14.64] ;  /* 0x000000040e0d7981 */ /* 0x000ea8000c1e1900 */
[----:B------:R-:W3:Y:S01]  /*0e30*/  LDG.E R16, desc[UR4][R14.64+0x200] ;  /* 0x000200040e107981 */ /* 0x000ee2000c1e1900 */
[----:B------:R-:W-:Y:S02]  /*0e40*/  IMAD.WIDE.U32 R6, R2, 0x4, R4 ;  /* 0x0000000402067825 */ /* 0x000fe400078e0004 */
[----:B------:R-:W0:Y:S01]  /*0e50*/  LDC.64 R4, c[0x0][0x388] ;  /* 0x0000e200ff047b82 */ /* 0x000e220000000a00 */
[----:B------:R-:W4:Y:S04]  /*0e60*/  LDG.E R10, desc[UR4][R14.64+0x400] ;  /* 0x000400040e0a7981 */ /* 0x000f28000c1e1900 */
[----:B------:R-:W5:Y:S04]  /*0e70*/  LDG.E R3, desc[UR4][R6.64] ;  /* 0x0000000406037981 */ /* 0x000f68000c1e1900 */
[----:B------:R-:W4:Y:S04]  /*0e80*/  LDG.E R8, desc[UR4][R6.64+0x200] ;  /* 0x0002000406087981 */ /* 0x000f28000c1e1900 */
[----:B------:R-:W4:Y:S04]  /*0e90*/  LDG.E R12, desc[UR4][R14.64+0x600] ;  /* 0x000600040e0c7981 */ /* 0x000f28000c1e1900 */
[----:B------:R-:W4:Y:S04]  /*0ea0*/  LDG.E R11, desc[UR4][R6.64+0x600] ;  /* 0x00060004060b7981 */ /* 0x000f28000c1e1900 */
[----:B------:R3:W4:Y:S01]  /*0eb0*/  LDG.E R9, desc[UR4][R6.64+0x400] ;  /* 0x0004000406097981 */ /* 0x000722000c1e1900 */
[----:B0-----:R-:W-:-:S04]  /*0ec0*/  IMAD.WIDE.U32 R4, R0, 0x2, R4 ;  /* 0x0000000200047825 */ /* 0x001fc800078e0004 */
[----:B------:R-:W-:Y:S01]  /*0ed0*/  IMAD.WIDE.U32 R4, R2, 0x4, R4 ;  /* 0x0000000402047825 */ /* 0x000fe200078e0004 */
[C---:B--2---:R-:W-:Y:S02]  /*0ee0*/  LOP3.LUT R18, R13.reuse, 0xffff, RZ, 0xc0, !PT ;  /* 0x0000ffff0d127812 */ /* 0x044fe400078ec0ff */
[----:B------:R-:W-:Y:S02]  /*0ef0*/  PRMT R13, R13, 0x7732, RZ ;  /* 0x000077320d0d7816 */ /* 0x000fe400000000ff */
[C---:B---3--:R-:W-:Y:S02]  /*0f00*/  PRMT R6, R16.reuse, 0x7732, RZ ;  /* 0x0000773210067816 */ /* 0x048fe400000000ff */
[----:B------:R-:W-:Y:S01]  /*0f10*/  LOP3.LUT R17, R16, 0xffff, RZ, 0xc0, !PT ;  /* 0x0000ffff10117812 */ /* 0x000fe200078ec0ff */
[----:B------:R-:W-:Y:S01]  /*0f20*/  IMAD.MOV.U32 R15, RZ, RZ, R13 ;  /* 0x000000ffff0f7224 */ /* 0x000fe200078e000d */
[----:B-----5:R-:W-:Y:S02]  /*0f30*/  PRMT R19, R3, 0x9910, RZ ;  /* 0x0000991003137816 */ /* 0x020fe400000000ff */
[----:B------:R-:W-:-:S03]  /*0f40*/  ISETP.GT.U32.AND P0, PT, R18, 0xe, PT ;  /* 0x0000000e1200780c */ /* 0x000fc60003f04070 */
[----:B------:R-:W-:Y:S01]  /*0f50*/  IMAD.MOV.U32 R7, RZ, RZ, R19 ;  /* 0x000000ffff077224 */ /* 0x000fe200078e0013 */
[----:B------:R-:W-:Y:S01]  /*0f60*/  ISETP.GT.U32.AND P1, PT, R15, 0xe, PT ;  /* 0x0000000e0f00780c */ /* 0x000fe20003f24070 */
[----:B------:R-:W-:Y:S01]  /*0f70*/  IMAD.MOV.U32 R19, RZ, RZ, R6 ;  /* 0x000000ffff137224 */ /* 0x000fe200078e0006 */
[----:B------:R-:W-:Y:S02]  /*0f80*/  ISETP.GT.U32.AND P2, PT, R17, 0xe, PT ;  /* 0x0000000e1100780c */ /* 0x000fe40003f44070 */
[C---:B------:R-:W-:Y:S02]  /*0f90*/  PRMT R20, R3.reuse, 0x9910, RZ ;  /* 0x0000991003147816 */ /* 0x040fe400000000ff */
[----:B------:R-:W-:Y:S02]  /*0fa0*/  PRMT R3, R3, 0xbb32, RZ ;  /* 0x0000bb3203037816 */ /* 0x000fe400000000ff */
[C---:B----4-:R-:W-:Y:S02]  /*0fb0*/  PRMT R21, R8.reuse, 0x9910, RZ ;  /* 0x0000991008157816 */ /* 0x050fe400000000ff */
[----:B------:R-:W-:-:S02]  /*0fc0*/  PRMT R22, R8, 0x9910, RZ ;  /* 0x0000991008167816 */ /* 0x000fc400000000ff */
[----:B------:R-:W-:Y:S01]  /*0fd0*/  ISETP.GT.U32.AND P3, PT, R19, 0xe, PT ;  /* 0x0000000e1300780c */ /* 0x000fe20003f64070 */
[----:B------:R-:W-:Y:S01]  /*0fe0*/  IMAD.MOV.U32 R16, RZ, RZ, R3 ;  /* 0x000000ffff107224 */ /* 0x000fe200078e0003 */
[----:B------:R-:W-:Y:S01]  /*0ff0*/  PRMT R23, R8, 0xbb32, RZ ;  /* 0x0000bb3208177816 */ /* 0x000fe200000000ff */
[----:B------:R-:W-:Y:S02]  /*1000*/  IMAD.MOV.U32 R8, RZ, RZ, R21 ;  /* 0x000000ffff087224 */ /* 0x000fe400078e0015 */
[----:B------:R-:W-:Y:S02]  /*1010*/  IMAD.MOV.U32 R13, RZ, RZ, R20 ;  /* 0x000000ffff0d7224 */ /* 0x000fe400078e0014 */
[----:B------:R-:W-:Y:S01]  /*1020*/  IMAD.MOV.U32 R14, RZ, RZ, R22 ;  /* 0x000000ffff0e7224 */ /* 0x000fe200078e0016 */
[----:B------:R-:W-:Y:S01]  /*1030*/  SHF.R.S32.HI R7, RZ, 0xf, R7 ;  /* 0x0000000fff077819 */ /* 0x000fe20000011407 */
[----:B------:R-:W-:Y:S01]  /*1040*/  IMAD.MOV.U32 R20, RZ, RZ, R23 ;  /* 0x000000ffff147224 */ /* 0x000fe200078e0017 */
[----:B------:R-:W-:-:S02]  /*1050*/  SHF.R.S32.HI R6, RZ, 0xf, R16 ;  /* 0x0000000fff067819 */ /* 0x000fc40000011410 */
[----:B------:R-:W-:Y:S02]  /*1060*/  SHF.R.S32.HI R8, RZ, 0xf, R8 ;  /* 0x0000000fff087819 */ /* 0x000fe40000011408 */
[----:B------:R-:W-:Y:S02]  /*1070*/  @!P0 SHF.R.S32.HI R7, RZ, R18, R13 ;  /* 0x00000012ff078219 */ /* 0x000fe4000001140d */
[----:B------:R-:W-:Y:S02]  /*1080*/  @!P1 SHF.R.S32.HI R6, RZ, R15, R16 ;  /* 0x0000000fff069219 */ /* 0x000fe40000011410 */
[----:B------:R-:W-:Y:S02]  /*1090*/  @!P2 SHF.R.S32.HI R8, RZ, R17, R14 ;  /* 0x00000011ff08a219 */ /* 0x000fe4000001140e */
[C---:B------:R-:W-:Y:S02]  /*10a0*/  PRMT R14, R10.reuse, 0x7732, RZ ;  /* 0x000077320a0e7816 */ /* 0x040fe400000000ff */
[----:B------:R-:W-:-:S02]  /*10b0*/  LOP3.LUT R15, R10, 0xffff, RZ, 0xc0, !PT ;  /* 0x0000ffff0a0f7812 */ /* 0x000fc400078ec0ff */
[C---:B------:R-:W-:Y:S02]  /*10c0*/  PRMT R18, R12.reuse, 0x7732, RZ ;  /* 0x000077320c127816 */ /* 0x040fe400000000ff */
[----:B------:R-:W-:Y:S02]  /*10d0*/  LOP3.LUT R16, R12, 0xffff, RZ, 0xc0, !PT ;  /* 0x0000ffff0c107812 */ /* 0x000fe400078ec0ff */
[--C-:B------:R-:W-:Y:S02]  /*10e0*/  SHF.R.S32.HI R3, RZ, 0xf, R20.reuse ;  /* 0x0000000fff037819 */ /* 0x100fe40000011414 */
[----:B------:R-:W-:Y:S02]  /*10f0*/  @!P3 SHF.R.S32.HI R3, RZ, R19, R20 ;  /* 0x00000013ff03b219 */ /* 0x000fe40000011414 */
[----:B------:R-:W-:Y:S02]  /*1100*/  ISETP.GT.U32.AND P0, PT, R15, 0xe, PT ;  /* 0x0000000e0f00780c */ /* 0x000fe40003f04070 */
[----:B------:R-:W-:-:S02]  /*1110*/  ISETP.GT.U32.AND P1, PT, R14, 0xe, PT ;  /* 0x0000000e0e00780c */ /* 0x000fc40003f24070 */
[----:B------:R-:W-:Y:S02]  /*1120*/  ISETP.GT.U32.AND P2, PT, R16, 0xe, PT ;  /* 0x0000000e1000780c */ /* 0x000fe40003f44070 */
[----:B------:R-:W-:Y:S02]  /*1130*/  ISETP.GT.U32.AND P3, PT, R18, 0xe, PT ;  /* 0x0000000e1200780c */ /* 0x000fe40003f64070 */
[----:B------:R-:W-:Y:S02]  /*1140*/  PRMT R19, R11, 0x9910, RZ ;  /* 0x000099100b137816 */ /* 0x000fe400000000ff */
[----:B------:R-:W-:Y:S02]  /*1150*/  PRMT R0, R9, 0x9910, RZ ;  /* 0x0000991009007816 */ /* 0x000fe400000000ff */
[----:B------:R-:W-:Y:S02]  /*1160*/  PRMT R21, R11, 0xbb32, RZ ;  /* 0x0000bb320b157816 */ /* 0x000fe400000000ff */
[----:B------:R-:W-:-:S02]  /*1170*/  PRMT R13, R9, 0x9910, RZ ;  /* 0x00009910090d7816 */ /* 0x000fc400000000ff */
[----:B------:R-:W-:Y:S01]  /*1180*/  PRMT R20, R11, 0x9910, RZ ;  /* 0x000099100b147816 */ /* 0x000fe200000000ff */
[----:B------:R-:W-:Y:S01]  /*1190*/  IMAD.MOV.U32 R12, RZ, RZ, R19 ;  /* 0x000000ffff0c7224 */ /* 0x000fe200078e0013 */
[----:B------:R-:W-:Y:S01]  /*11a0*/  PRMT R17, R9, 0xbb32, RZ ;  /* 0x0000bb3209117816 */ /* 0x000fe200000000ff */
[----:B------:R-:W-:Y:S02]  /*11b0*/  IMAD.MOV.U32 R9, RZ, RZ, R0 ;  /* 0x000000ffff097224 */ /* 0x000fe400078e0000 */
[----:B------:R-:W-:Y:S02]  /*11c0*/  IMAD.MOV.U32 R19, RZ, RZ, R21 ;  /* 0x000000ffff137224 */ /* 0x000fe400078e0015 */
[----:B------:R-:W-:Y:S02]  /*11d0*/  IMAD.MOV.U32 R0, RZ, RZ, R13 ;  /* 0x000000ffff007224 */ /* 0x000fe400078e000d */
[----:B------:R-:W-:Y:S01]  /*11e0*/  IMAD.MOV.U32 R11, RZ, RZ, R20 ;  /* 0x000000ffff0b7224 */ /* 0x000fe200078e0014 */
[----:B------:R-:W-:-:S02]  /*11f0*/  SHF.R.S32.HI R9, RZ, 0xf, R9 ;  /* 0x0000000fff097819 */ /* 0x000fc40000011409 */
[----:B------:R-:W-:Y:S02]  /*1200*/  SHF.R.S32.HI R10, RZ, 0xf, R17 ;  /* 0x0000000fff0a7819 */ /* 0x000fe40000011411 */
[----:B------:R-:W-:Y:S02]  /*1210*/  SHF.R.S32.HI R12, RZ, 0xf, R12 ;  /* 0x0000000fff0c7819 */ /* 0x000fe4000001140c */
[----:B------:R-:W-:Y:S02]  /*1220*/  SHF.R.S32.HI R13, RZ, 0xf, R19 ;  /* 0x0000000fff0d7819 */ /* 0x000fe40000011413 */
[----:B------:R-:W-:Y:S02]  /*1230*/  @!P0 SHF.R.S32.HI R9, RZ, R15, R0 ;  /* 0x0000000fff098219 */ /* 0x000fe40000011400 */
[----:B------:R-:W-:Y:S02]  /*1240*/  @!P1 SHF.R.S32.HI R10, RZ, R14, R17 ;  /* 0x0000000eff0a9219 */ /* 0x000fe40000011411 */
[----:B------:R-:W-:-:S02]  /*1250*/  @!P2 SHF.R.S32.HI R12, RZ, R16, R11 ;  /* 0x00000010ff0ca219 */ /* 0x000fc4000001140b */
[----:B------:R-:W-:Y:S02]  /*1260*/  @!P3 SHF.R.S32.HI R13, RZ, R18, R19 ;  /* 0x00000012ff0db219 */ /* 0x000fe40000011413 */
[----:B------:R-:W-:Y:S02]  /*1270*/  PRMT R7, R7, 0x5410, R6 ;  /* 0x0000541007077816 */ /* 0x000fe40000000006 */
[----:B------:R-:W-:Y:S02]  /*1280*/  PRMT R3, R8, 0x5410, R3 ;  /* 0x0000541008037816 */ /* 0x000fe40000000003 */
[----:B------:R-:W-:Y:S02]  /*1290*/  PRMT R9, R9, 0x5410, R10 ;  /* 0x0000541009097816 */ /* 0x000fe4000000000a */
[----:B------:R-:W-:Y:S01]  /*12a0*/  PRMT R13, R12, 0x5410, R13 ;  /* 0x000054100c0d7816 */ /* 0x000fe2000000000d */
[----:B------:R-:W-:Y:S04]  /*12b0*/  STG.E desc[UR4][R4.64], R7 ;  /* 0x0000000704007986 */ /* 0x000fe8000c101904 */
[----:B------:R-:W-:Y:S04]  /*12c0*/  STG.E desc[UR4][R4.64+0x200], R3 ;  /* 0x0002000304007986 */ /* 0x000fe8000c101904 */
[----:B------:R-:W-:Y:S04]  /*12d0*/  STG.E desc[UR4][R4.64+0x400], R9 ;  /* 0x0004000904007986 */ /* 0x000fe8000c101904 */
[----:B------:R-:W-:Y:S01]  /*12e0*/  STG.E desc[UR4][R4.64+0x600], R13 ;  /* 0x0006000d04007986 */ /* 0x000fe2000c101904 */
[----:B------:R-:W-:Y:S05]  /*12f0*/  EXIT ;  /* 0x000000000000794d */ /* 0x000fea0003800000 */
.L_x_859:
        /* <DEDUP_REMOVED lines=16> */
.L_x_20768:


//--------------------- .text._ZN2at6native29vectorized_elementwise_kernelILi4ENS0_13BinaryFunctorIsssZZZNS0_18rshift_kernel_cudaERNS_18TensorIteratorBaseEENKUlvE_clEvENKUlvE3_clEvEUlssE_EESt5arrayIPcLm3EEEEviT0_T1_ --------------------------
	.section	.text._ZN2at6native29vectorized_elementwise_kernelILi4ENS0_13BinaryFunctorIsssZZZNS0_18rshift_kernel_cudaERNS_18TensorIteratorBaseEENKUlvE_clEvENKUlvE3_clEvEUlssE_EESt5arrayIPcLm3EEEEviT0_T1_,"ax",@progbits
	.align	128
        .global         _ZN2at6native29vectorized_elementwise_kernelILi4ENS0_13BinaryFunctorIsssZZZNS0_18rshift_kernel_cudaERNS_18TensorIteratorBaseEENKUlvE_clEvENKUlvE3_clEvEUlssE_EESt5arrayIPcLm3EEEEviT0_T1_
        .type           _ZN2at6native29vectorized_elementwise_kernelILi4ENS0_13BinaryFunctorIsssZZZNS0_18rshift_kernel_cudaERNS_18TensorIteratorBaseEENKUlvE_clEvENKUlvE3_clEvEUlssE_EESt5arrayIPcLm3EEEEviT0_T1_,@function
        .size           _ZN2at6native29vectorized_elementwise_kernelILi4ENS0_13BinaryFunctorIsssZZZNS0_18rshift_kernel_cudaERNS_18TensorIteratorBaseEENKUlvE_clEvENKUlvE3_clEvEUlssE_EESt5arrayIPcLm3EEEEviT0_T1_,(.L_x_20769 - _ZN2at6native29vectorized_elementwise_kernelILi4ENS0_13BinaryFunctorIsssZZZNS0_18rshift_kernel_cudaERNS_18TensorIteratorBaseEENKUlvE_clEvENKUlvE3_clEvEUlssE_EESt5arrayIPcLm3EEEEviT0_T1_)
        .other          _ZN2at6native29vectorized_elementwise_kernelILi4ENS0_13BinaryFunctorIsssZZZNS0_18rshift_kernel_cudaERNS_18TensorIteratorBaseEENKUlvE_clEvENKUlvE3_clEvEUlssE_EESt5arrayIPcLm3EEEEviT0_T1_,@"STO_CUDA_ENTRY STV_DEFAULT"
_ZN2at6native29vectorized_elementwise_kernelILi4ENS0_13BinaryFunctorIsssZZZNS0_18rshift_kernel_cudaERNS_18TensorIteratorBaseEENKUlvE_clEvENKUlvE3_clEvEUlssE_EESt5arrayIPcLm3EEEEviT0_T1_:
.text._ZN2at6native29vectorized_elementwise_kernelILi4ENS0_13BinaryFunctorIsssZZZNS0_18rshift_kernel_cudaERNS_18TensorIteratorBaseEENKUlvE_clEvENKUlvE3_clEvEUlssE_EESt5arrayIPcLm3EEEEviT0_T1_:
        /* <DEDUP_REMOVED lines=182> */
.L_x_863:
[----:B------:R-:W-:-:S13]  /*0b60*/  ISETP.GE.U32.AND P0, PT, R3, R2, PT ;  /* 0x000000020300720c */ /* 0x000fda0003f06070 */
[----:B------:R-:W-:Y:S05]  /*0b70*/  @P0 BRA `(.L_x_865) ;  /* 0x0000000000300947 */ /* 0x000fea0003800000 */
[----:B0-----:R-:W0:Y:S01]  /*0b80*/  LDC.64 R4, c[0x0][0x388] ;  /* 0x0000e200ff047b82 */ /* 0x001e220000000a00 */
[----:B------:R-:W-:Y:S02]  /*0b90*/  IMAD.IADD R11, R0, 0x1, R3 ;  /* 0x00000001000b7824 */ /* 0x000fe400078e0203 */
[----:B------:R-:W-:Y:S02]  /*0ba0*/  VIADD R3, R3, 0x80 ;  /* 0x0000008003037836 */ /* 0x000fe40000000000 */
[----:B0-----:R-:W-:-:S05]  /*0bb0*/  IMAD.WIDE.U32 R4, R11, 0x2, R4 ;  /* 0x000000020b047825 */ /* 0x001fca00078e0004 */
[----:B------:R1:W-:Y:S02]  /*0bc0*/  STG.E.U16 desc[UR4][R4.64], R6 ;  /* 0x0000000604007986 */ /* 0x0003e4000c101504 */
.L_x_864:
[----:B------:R-:W-:-:S13]  /*0bd0*/  ISETP.GE.U32.AND P0, PT, R3, R2, PT ;  /* 0x000000020300720c */ /* 0x000fda0003f06070 */
[----:B------:R-:W-:Y:S05]  /*0be0*/  @P0 BRA `(.L_x_866) ;  /* 0x0000000000340947 */ /* 0x000fea0003800000 */
[----:B01----:R-:W0:Y:S01]  /*0bf0*/  LDC.64 R4, c[0x0][0x388] ;  /* 0x0000e200ff047b82 */ /* 0x003e220000000a00 */
[----:B------:R-:W-:Y:S02]  /*0c00*/  IMAD.IADD R11, R0, 0x1, R3 ;  /* 0x00000001000b7824 */ /* 0x000fe400078e0203 */
[----:B------:R-:W-:Y:S02]  /*0c10*/  VIADD R3, R3, 0x80 ;  /* 0x0000008003037836 */ /* 0x000fe40000000000 */
[----:B0-----:R-:W-:-:S05]  /*0c20*/  IMAD.WIDE.U32 R4, R11, 0x2, R4 ;  /* 0x000000020b047825 */ /* 0x001fca00078e0004 */
[----:B------:R1:W-:Y:S02]  /*0c30*/  STG.E.U16 desc[UR4][R4.64], R7 ;  /* 0x0000000704007986 */ /* 0x0003e4000c101504 */
.L_x_865:
        /* <DEDUP_REMOVED lines=8> */
.L_x_866:
[----:B------:R-:W-:Y:S05]  /*0cc0*/  BSYNC.RELIABLE B1 ;  /* 0x0000000000017941 */ /* 0x000fea0003800100 */
.L_x_862:
[----:B------:R-:W-:-:S13]  /*0cd0*/  ISETP.GE.U32.AND P0, PT, R3, R2, PT ;  /* 0x000000020300720c */ /* 0x000fda0003f06070 */
[----:B012---:R-:W0:Y:S01]  /*0ce0*/  @!P0 LDC.64 R4, c[0x0][0x388] ;  /* 0x0000e200ff048b82 */ /* 0x007e220000000a00 */
[----:B------:R-:W-:Y:S02]  /*0cf0*/  @!P0 IMAD.IADD R7, R0, 0x1, R3 ;  /* 0x0000000100078824 */ /* 0x000fe400078e0203 */
[----:B------:R-:W-:Y:S02]  /*0d00*/  @!P0 VIADD R3, R3, 0x80 ;  /* 0x0000008003038836 */ /* 0x000fe40000000000 */
[----:B0-----:R-:W-:-:S05]  /*0d10*/  @!P0 IMAD.WIDE.U32 R4, R7, 0x2, R4 ;  /* 0x0000000207048825 */ /* 0x001fca00078e0004 */
[----:B------:R2:W-:Y:S02]  /*0d20*/  @!P0 STG.E.U16 desc[UR4][R4.64], R9 ;  /* 0x0000000904008986 */ /* 0x0005e4000c101504 */
.L_x_867:
[----:B------:R-:W-:Y:S05]  /*0d30*/  BSYNC.RECONVERGENT B0 ;  /* 0x0000000000007941 */ /* 0x000fea0003800200 */
.L_x_861:
        /* <DEDUP_REMOVED lines=8> */
.L_x_860:
[----:B------:R-:W0:Y:S01]  /*0dc0*/  S2R R2, SR_TID.X ;  /* 0x0000000000027919 */ /* 0x000e220000002100 */
[----:B------:R-:W1:Y:S08]  /*0dd0*/  LDC.64 R6, c[0x0][0x398] ;  /* 0x0000e600ff067b82 */ /* 0x000e700000000a00 */
[----:B------:R-:W2:Y:S08]  /*0de0*/  LDC.64 R4, c[0x0][0x390] ;  /* 0x0000e400ff047b82 */ /* 0x000eb00000000a00 */
[----:B------:R-:W3:Y:S01]  /*0df0*/  LDC.64 R8, c[0x0][0x388] ;  /* 0x0000e200ff087b82 */ /* 0x000ee20000000a00 */
[----:B-1----:R-:W-:-:S04]  /*0e00*/  IMAD.WIDE.U32 R6, R0, 0x2, R6 ;  /* 0x0000000200067825 */ /* 0x002fc800078e0006 */
[----:B0-----:R-:W-:-:S04]  /*0e10*/  IMAD.WIDE.U32 R12, R2, 0x8, R6 ;  /* 0x00000008020c7825 */ /* 0x001fc800078e0006 */
[----:B--2---:R-:W-:Y:S01]  /*0e20*/  IMAD.WIDE.U32 R4, R0, 0x2, R4 ;  /* 0x0000000200047825 */ /* 0x004fe200078e0004 */
[----:B------:R-:W2:Y:S03]  /*0e30*/  LDG.E.64 R16, desc[UR4][R12.64] ;  /* 0x000000040c107981 */ /* 0x000ea6000c1e1b00 */
[----:B------:R-:W-:Y:S02]  /*0e40*/  IMAD.WIDE.U32 R10, R2, 0x8, R4 ;  /* 0x00000008020a7825 */ /* 0x000fe400078e0004 */
[----:B------:R-:W4:Y:S04]  /*0e50*/  LDG.E.64 R4, desc[UR4][R12.64+0x400] ;  /* 0x000400040c047981 */ /* 0x000f28000c1e1b00 */
[----:B------:R-:W5:Y:S04]  /*0e60*/  LDG.E.64 R14, desc[UR4][R10.64] ;  /* 0x000000040a0e7981 */ /* 0x000f68000c1e1b00 */
[----:B------:R0:W4:Y:S01]  /*0e70*/  LDG.E.64 R6, desc[UR4][R10.64+0x400] ;  /* 0x000400040a067981 */ /* 0x000122000c1e1b00 */
[----:B---3--:R-:W-:-:S04]  /*0e80*/  IMAD.WIDE.U32 R8, R0, 0x2, R8 ;  /* 0x0000000200087825 */ /* 0x008fc800078e0008 */
[----:B------:R-:W-:Y:S01]  /*0e90*/  IMAD.WIDE.U32 R8, R2, 0x8, R8 ;  /* 0x0000000802087825 */ /* 0x000fe200078e0008 */
[C---:B--2---:R-:W-:Y:S02]  /*0ea0*/  PRMT R19, R16.reuse, 0x7732, RZ ;  /* 0x0000773210137816 */ /* 0x044fe400000000ff */
[----:B------:R-:W-:Y:S02]  /*0eb0*/  LOP3.LUT R18, R16, 0xffff, RZ, 0xc0, !PT ;  /* 0x0000ffff10127812 */ /* 0x000fe400078ec0ff */
[C---:B------:R-:W-:Y:S02]  /*0ec0*/  LOP3.LUT R16, R17.reuse, 0xffff, RZ, 0xc0, !PT ;  /* 0x0000ffff11107812 */ /* 0x040fe400078ec0ff */
[----:B------:R-:W-:Y:S02]  /*0ed0*/  PRMT R21, R17, 0x7732, RZ ;  /* 0x0000773211157816 */ /* 0x000fe400000000ff */
[C---:B-----5:R-:W-:Y:S02]  /*0ee0*/  PRMT R3, R14.reuse, 0x9910, RZ ;  /* 0x000099100e037816 */ /* 0x060fe400000000ff */
[----:B------:R-:W-:Y:S01]  /*0ef0*/  PRMT R17, R14, 0xbb32, RZ ;  /* 0x0000bb320e117816 */ /* 0x000fe200000000ff */
[----:B------:R-:W-:Y:S01]  /*0f00*/  IMAD.MOV.U32 R14, RZ, RZ, R19 ;  /* 0x000000ffff0e7224 */ /* 0x000fe200078e0013 */
[----:B------:R-:W-:Y:S01]  /*0f10*/  ISETP.GT.U32.AND P0, PT, R18, 0xe, PT ;  /* 0x0000000e1200780c */ /* 0x000fe20003f04070 */
[----:B------:R-:W-:Y:S01]  /*0f20*/  IMAD.MOV.U32 R19, RZ, RZ, R21 ;  /* 0x000000ffff137224 */ /* 0x000fe200078e0015 */
[----:B------:R-:W-:-:S02]  /*0f30*/  ISETP.GT.U32.AND P2, PT, R16, 0xe, PT ;  /* 0x0000000e1000780c */ /* 0x000fc40003f44070 */
[----:B------:R-:W-:Y:S02]  /*0f40*/  ISETP.GT.U32.AND P1, PT, R14, 0xe, PT ;  /* 0x0000000e0e00780c */ /* 0x000fe40003f24070 */
[----:B------:R-:W-:Y:S02]  /*0f50*/  PRMT R20, R15, 0x9910, RZ ;  /* 0x000099100f147816 */ /* 0x000fe400000000ff */
[----:B------:R-:W-:Y:S02]  /*0f60*/  ISETP.GT.U32.AND P3, PT, R19, 0xe, PT ;  /* 0x0000000e1300780c */ /* 0x000fe40003f64070 */
[----:B0-----:R-:W-:Y:S01]  /*0f70*/  PRMT R10, R15, 0xbb32, RZ ;  /* 0x0000bb320f0a7816 */ /* 0x001fe200000000ff */
        /* <DEDUP_REMOVED lines=10> */
[C---:B----4-:R-:W-:Y:S02]  /*1020*/  LOP3.LUT R13, R4.reuse, 0xffff, RZ, 0xc0, !PT ;  /* 0x0000ffff040d7812 */ /* 0x050fe400078ec0ff */
[----:B------:R-:W-:-:S02]  /*1030*/  PRMT R14, R4, 0x7732, RZ ;  /* 0x00007732040e7816 */ /* 0x000fc400000000ff */
[C---:B------:R-:W-:Y:S02]  /*1040*/  LOP3.LUT R16, R5.reuse, 0xffff, RZ, 0xc0, !PT ;  /* 0x0000ffff05107812 */ /* 0x040fe400078ec0ff */
[----:B------:R-:W-:Y:S02]  /*1050*/  PRMT R18, R5, 0x7732, RZ ;  /* 0x0000773205127816 */ /* 0x000fe400000000ff */
[--C-:B------:R-:W-:Y:S02]  /*1060*/  SHF.R.S32.HI R3, RZ, 0xf, R20.reuse ;  /* 0x0000000fff037819 */ /* 0x100fe40000011414 */
[----:B------:R-:W-:Y:S02]  /*1070*/  @!P3 SHF.R.S32.HI R3, RZ, R19, R20 ;  /* 0x00000013ff03b219 */ /* 0x000fe40000011414 */
[----:B------:R-:W-:Y:S02]  /*1080*/  ISETP.GT.U32.AND P0, PT, R13, 0xe, PT ;  /* 0x0000000e0d00780c */ /* 0x000fe40003f04070 */
[----:B------:R-:W-:-:S02]  /*1090*/  ISETP.GT.U32.AND P1, PT, R14, 0xe, PT ;  /* 0x0000000e0e00780c */ /* 0x000fc40003f24070 */
[----:B------:R-:W-:Y:S02]  /*10a0*/  ISETP.GT.U32.AND P2, PT, R16, 0xe, PT ;  /* 0x0000000e1000780c */ /* 0x000fe40003f44070 */
[----:B------:R-:W-:Y:S02]  /*10b0*/  ISETP.GT.U32.AND P3, PT, R18, 0xe, PT ;  /* 0x0000000e1200780c */ /* 0x000fe40003f64070 */
[C---:B------:R-:W-:Y:S02]  /*10c0*/  PRMT R0, R6.reuse, 0x9910, RZ ;  /* 0x0000991006007816 */ /* 0x040fe400000000ff */
[----:B------:R-:W-:Y:S02]  /*10d0*/  PRMT R15, R6, 0xbb32, RZ ;  /* 0x0000bb32060f7816 */ /* 0x000fe400000000ff */
[C---:B------:R-:W-:Y:S01]  /*10e0*/  PRMT R17, R7.reuse, 0x9910, RZ ;  /* 0x0000991007117816 */ /* 0x040fe200000000ff */
[----:B------:R-:W-:Y:S01]  /*10f0*/  IMAD.MOV.U32 R6, RZ, RZ, R0 ;  /* 0x000000ffff067224 */ /* 0x000fe200078e0000 */
[----:B------:R-:W-:-:S02]  /*1100*/  PRMT R19, R7, 0xbb32, RZ ;  /* 0x0000bb3207137816 */ /* 0x000fc400000000ff */
[----:B------:R-:W-:Y:S02]  /*1110*/  SHF.R.S32.HI R5, RZ, 0xf, R15 ;  /* 0x0000000fff057819 */ /* 0x000fe4000001140f */
[--C-:B------:R-:W-:Y:S02]  /*1120*/  SHF.R.S32.HI R0, RZ, 0xf, R6.reuse ;  /* 0x0000000fff007819 */ /* 0x100fe40000011406 */
[----:B------:R-:W-:Y:S02]  /*1130*/  SHF.R.S32.HI R4, RZ, 0xf, R17 ;  /* 0x0000000fff047819 */ /* 0x000fe40000011411 */
[----:B------:R-:W-:Y:S02]  /*1140*/  SHF.R.S32.HI R7, RZ, 0xf, R19 ;  /* 0x0000000fff077819 */ /* 0x000fe40000011413 */
[----:B------:R-:W-:Y:S02]  /*1150*/  @!P0 SHF.R.S32.HI R0, RZ, R13, R6 ;  /* 0x0000000dff008219 */ /* 0x000fe40000011406 */
[----:B------:R-:W-:-:S02]  /*1160*/  @!P1 SHF.R.S32.HI R5, RZ, R14, R15 ;  /* 0x0000000eff059219 */ /* 0x000fc4000001140f */
[----:B------:R-:W-:Y:S02]  /*1170*/  @!P2 SHF.R.S32.HI R4, RZ, R16, R17 ;  /* 0x00000010ff04a219 */ /* 0x000fe40000011411 */
[----:B------:R-:W-:Y:S02]  /*1180*/  @!P3 SHF.R.S32.HI R7, RZ, R18, R19 ;  /* 0x00000012ff07b219 */ /* 0x000fe40000011413 */
[----:B------:R-:W-:Y:S02]  /*1190*/  PRMT R2, R12, 0x5410, R11 ;  /* 0x000054100c027816 */ /* 0x000fe4000000000b */
[----:B------:R-:W-:Y:S02]  /*11a0*/  PRMT R3, R10, 0x5410, R3 ;  /* 0x000054100a037816 */ /* 0x000fe40000000003 */
[----:B------:R-:W-:Y:S02]  /*11b0*/  PRMT R6, R0, 0x5410, R5 ;  /* 0x0000541000067816 */ /* 0x000fe40000000005 */
[----:B------:R-:W-:Y:S01]  /*11c0*/  PRMT R7, R4, 0x5410, R7 ;  /* 0x0000541004077816 */ /* 0x000fe20000000007 */
[----:B------:R-:W-:Y:S04]  /*11d0*/  STG.E.64 desc[UR4][R8.64], R2 ;  /* 0x0000000208007986 */ /* 0x000fe8000c101b04 */
[----:B------:R-:W-:Y:S01]  /*11e0*/  STG.E.64 desc[UR4][R8.64+0x400], R6 ;  /* 0x0004000608007986 */ /* 0x000fe2000c101b04 */
[----:B------:R-:W-:Y:S05]  /*11f0*/  EXIT ;  /* 0x000000000000794d */ /* 0x000fea0003800000 */
.L_x_868:
        /* <DEDUP_REMOVED lines=16> */
.L_x_20769:


//--------------------- .text._ZN2at6native29vectorized_elementwise_kernelILi8ENS0_13BinaryFunctorIsssZZZNS0_18rshift_kernel_cudaERNS_18TensorIteratorBaseEENKUlvE_clEvENKUlvE3_clEvEUlssE_EESt5arrayIPcLm3EEEEviT0_T1_ --------------------------
	.section	.text._ZN2at6native29vectorized_elementwise_kernelILi8ENS0_13BinaryFunctorIsssZZZNS0_18rshift_kernel_cudaERNS_18TensorIteratorBaseEENKUlvE_clEvENKUlvE3_clEvEUlssE_EESt5arrayIPcLm3EEEEviT0_T1_,"ax",@progbits
	.align	128
        .global         _ZN2at6native29vectorized_elementwise_kernelILi8ENS0_13BinaryFunctorIsssZZZNS0_18rshift_kernel_cudaERNS_18TensorIteratorBaseEENKUlvE_clEvENKUlvE3_clEvEUlssE_EESt5arrayIPcLm3EEEEviT0_T1_
        .type           _ZN2at6native29vectorized_elementwise_kernelILi8ENS0_13BinaryFunctorIsssZZZNS0_18rshift_kernel_cudaERNS_18TensorIteratorBaseEENKUlvE_clEvENKUlvE3_clEvEUlssE_EESt5arrayIPcLm3EEEEviT0_T1_,@function
        .size           _ZN2at6native29vectorized_elementwise_kernelILi8ENS0_13BinaryFunctorIsssZZZNS0_18rshift_kernel_cudaERNS_18TensorIteratorBaseEENKUlvE_clEvENKUlvE3_clEvEUlssE_EESt5arrayIPcLm3EEEEviT0_T1_,(.L_x_20770 - _ZN2at6native29vectorized_elementwise_kernelILi8ENS0_13BinaryFunctorIsssZZZNS0_18rshift_kernel_cudaERNS_18TensorIteratorBaseEENKUlvE_clEvENKUlvE3_clEvEUlssE_EESt5arrayIPcLm3EEEEviT0_T1_)
        .other          _ZN2at6native29vectorized_elementwise_kernelILi8ENS0_13BinaryFunctorIsssZZZNS0_18rshift_kernel_cudaERNS_18TensorIteratorBaseEENKUlvE_clEvENKUlvE3_clEvEUlssE_EESt5arrayIPcLm3EEEEviT0_T1_,@"STO_CUDA_ENTRY STV_DEFAULT"
_ZN2at6native29vectorized_elementwise_kernelILi8ENS0_13BinaryFunctorIsssZZZNS0_18rshift_kernel_cudaERNS_18TensorIteratorBaseEENKUlvE_clEvENKUlvE3_clEvEUlssE_EESt5arrayIPcLm3EEEEviT0_T1_:
.text._ZN2at6native29vectorized_elementwise_kernelILi8ENS0_13BinaryFunctorIsssZZZNS0_18rshift_kernel_cudaERNS_18TensorIteratorBaseEENKUlvE_clEvENKUlvE3_clEvEUlssE_EESt5arrayIPcLm3EEEEviT0_T1_:
[----:B------:R-:W-:Y:S01]  /*0000*/  LDC R1, c[0x0][0x37c] ;  /* 0x0000df00ff017b82 */ /* 0x000fe20000000800 */
[----:B------:R-:W-:Y:S05]  /*0010*/  EXIT ;  /* 0x000000000000794d */ /* 0x000fea0003800000 */
.L_x_869:
        /* <DEDUP_REMOVED lines=14> */
.L_x_20770:


//--------------------- .text._ZN2at6native18elementwise_kernelILi128ELi4EZNS0_15gpu_kernel_implINS0_13BUnaryFunctorIsssZZZNS0_18rshift_kernel_cudaERNS_18TensorIteratorBaseEENKUlvE_clEvENKUlvE3_clEvEUlssE_EEEEvS5_RKT_EUliE_EEviT1_ --------------------------
	.section	.text._ZN2at6native18elementwise_kernelILi128ELi4EZNS0_15gpu_kernel_implINS0_13BUnaryFunctorIsssZZZNS0_18rshift_kernel_cudaERNS_18TensorIteratorBaseEENKUlvE_clEvENKUlvE3_clEvEUlssE_EEEEvS5_RKT_EUliE_EEviT1_,"ax",@progbits
	.align	128
        .global         _ZN2at6native18elementwise_kernelILi128ELi4EZNS0_15gpu_kernel_implINS0_13BUnaryFunctorIsssZZZNS0_18rshift_kernel_cudaERNS_18TensorIteratorBaseEENKUlvE_clEvENKUlvE3_clEvEUlssE_EEEEvS5_RKT_EUliE_EEviT1_
        .type           _ZN2at6native18elementwise_kernelILi128ELi4EZNS0_15gpu_kernel_implINS0_13BUnaryFunctorIsssZZZNS0_18rshift_kernel_cudaERNS_18TensorIteratorBaseEENKUlvE_clEvENKUlvE3_clEvEUlssE_EEEEvS5_RKT_EUliE_EEviT1_,@function
        .size           _ZN2at6native18elementwise_kernelILi128ELi4EZNS0_15gpu_kernel_implINS0_13BUnaryFunctorIsssZZZNS0_18rshift_kernel_cudaERNS_18TensorIteratorBaseEENKUlvE_clEvENKUlvE3_clEvEUlssE_EEEEvS5_RKT_EUliE_EEviT1_,(.L_x_20771 - _ZN2at6native18elementwise_kernelILi128ELi4EZNS0_15gpu_kernel_implINS0_13BUnaryFunctorIsssZZZNS0_18rshift_kernel_cudaERNS_18TensorIteratorBaseEENKUlvE_clEvENKUlvE3_clEvEUlssE_EEEEvS5_RKT_EUliE_EEviT1_)
        .other          _ZN2at6native18elementwise_kernelILi128ELi4EZNS0_15gpu_kernel_implINS0_13BUnaryFunctorIsssZZZNS0_18rshift_kernel_cudaERNS_18TensorIteratorBaseEENKUlvE_clEvENKUlvE3_clEvEUlssE_EEEEvS5_RKT_EUliE_EEviT1_,@"STO_CUDA_ENTRY STV_DEFAULT"
_ZN2at6native18elementwise_kernelILi128ELi4EZNS0_15gpu_kernel_implINS0_13BUnaryFunctorIsssZZZNS0_18rshift_kernel_cudaERNS_18TensorIteratorBaseEENKUlvE_clEvENKUlvE3_clEvEUlssE_EEEEvS5_RKT_EUliE_EEviT1_:
.text._ZN2at6native18elementwise_kernelILi128ELi4EZNS0_15gpu_kernel_implINS0_13BUnaryFunctorIsssZZZNS0_18rshift_kernel_cudaERNS_18TensorIteratorBaseEENKUlvE_clEvENKUlvE3_clEvEUlssE_EEEEvS5_RKT_EUliE_EEviT1_:
        /* <DEDUP_REMOVED lines=9> */
[----:B---3--:R-:W-:-:S02]  /*0090*/  UIADD3 UR40, UPT, UPT, UR39, -0x1, URZ ;  /* 0xffffffff27287890 */ /* 0x008fc4000fffe0ff */
[----:B--2---:R-:W-:Y:S02]  /*00a0*/  USHF.L.U32 UR4, UR4, 0x9, URZ ;  /* 0x0000000904047899 */ /* 0x004fe400080006ff */
[----:B------:R-:W-:-:S04]  /*00b0*/  UISETP.LT.U32.AND UP0, UPT, UR40, 0x18, UPT ;  /* 0x000000182800788c */ /* 0x000fc8000bf01070 */
[----:B------:R-:W-:Y:S01]  /*00c0*/  USEL UR38, UR40, 0x18, UP0 ;  /* 0x0000001828267887 */ /* 0x000fe20008000000 */
[----:B-1----:R-:W-:-:S03]  /*00d0*/  LOP3.LUT R17, R17, UR4, RZ, 0xfc, !PT ;  /* 0x0000000411117c12 */ /* 0x002fc6000f8efcff */
[----:B------:R-:W-:Y:S01]  /*00e0*/  UIADD3 UR38, UPT, UPT, UR38, 0x1, URZ ;  /* 0x0000000126267890 */ /* 0x000fe2000fffe0ff */
[----:B----4-:R-:W-:-:S13]  /*00f0*/  ISETP.GE.AND P0, PT, R17, UR5, PT ;  /* 0x0000000511007c0c */ /* 0x010fda000bf06270 */
[----:B0-----:R-:W-:Y:S05]  /*0100*/  @P0 BRA `(.L_x_871) ;  /* 0x0000002c00fc0947 */ /* 0x001fea0003800000 */
[----:B------:R-:W-:Y:S01]  /*0110*/  UISETP.NE.AND UP0, UPT, UR39, URZ, UPT ;  /* 0x000000ff2700728c */ /* 0x000fe2000bf05270 */
[----:B------:R-:W-:Y:S02]  /*0120*/  IMAD.MOV.U32 R0, RZ, RZ, RZ ;  /* 0x000000ffff007224 */ /* 0x000fe400078e00ff */
[----:B------:R-:W-:-:S06]  /*0130*/  IMAD.MOV.U32 R16, RZ, RZ, RZ ;  /* 0x000000ffff107224 */ /* 0x000fcc00078e00ff */
[----:B------:R-:W-:Y:S05]  /*0140*/  BRA.U !UP0, `(.L_x_872) ;  /* 0x0000001108a87547 */ /* 0x000fea000b800000 */
[----:B------:R-:W0:Y:S01]  /*0150*/  LDCU.64 UR4, c[0x0][0x390] ;  /* 0x00007200ff0477ac */ /* 0x000e220008000a00 */
[----:B------:R-:W-:Y:S01]  /*0160*/  IMAD.MOV.U32 R16, RZ, RZ, RZ ;  /* 0x000000ffff107224 */ /* 0x000fe200078e00ff */
[----:B------:R-:W1:Y:S01]  /*0170*/  LDCU UR6, c[0x0][0x38c] ;  /* 0x00007180ff0677ac */ /* 0x000e620008000800 */
[----:B------:R-:W2:Y:S01]  /*0180*/  LDCU.64 UR8, c[0x0][0x4b8] ;  /* 0x00009700ff0877ac */ /* 0x000ea20008000a00 */
[----:B------:R-:W-:Y:S01]  /*0190*/  UISETP.NE.AND UP0, UPT, UR40, URZ, UPT ;  /* 0x000000ff2800728c */ /* 0x000fe2000bf05270 */
[----:B0-----:R-:W-:-:S05]  /*01a0*/  IMAD.HI.U32 R2, R17, UR4, R16 ;  /* 0x0000000411027c27 */ /* 0x001fca000f8e0010 */
[----:B------:R-:W-:-:S04]  /*01b0*/  SHF.R.U32.HI R3, RZ, UR5, R2 ;  /* 0x00000005ff037c19 */ /* 0x000fc80008011602 */
[----:B------:R-:W-:-:S05]  /*01c0*/  IADD3 R0, PT, PT, -R3, RZ, RZ ;  /* 0x000000ff03007210 */ /* 0x000fca0007ffe1ff */
[----:B-1----:R-:W-:-:S04]  /*01d0*/  IMAD R0, R0, UR6, R17 ;  /* 0x0000000600007c24 */ /* 0x002fc8000f8e0211 */
[C---:B--2---:R-:W-:Y:S02]  /*01e0*/  IMAD R16, R0.reuse, UR8, RZ ;  /* 0x0000000800107c24 */ /* 0x044fe4000f8e02ff */
[----:B------:R-:W-:Y:S01]  /*01f0*/  IMAD R0, R0, UR9, RZ ;  /* 0x0000000900007c24 */ /* 0x000fe2000f8e02ff */
[----:B------:R-:W-:Y:S06]  /*0200*/  BRA.U !UP0, `(.L_x_872) ;  /* 0x0000001108787547 */ /* 0x000fec000b800000 */
[----:B------:R-:W0:Y:S01]  /*0210*/  LDCU.64 UR6, c[0x0][0x398] ;  /* 0x00007300ff0677ac */ /* 0x000e220008000a00 */
[----:B------:R-:W-:Y:S01]  /*0220*/  IMAD.MOV.U32 R2, RZ, RZ, RZ ;  /* 0x000000ffff027224 */ /* 0x000fe200078e00ff */
[----:B------:R-:W1:Y:S01]  /*0230*/  LDCU UR4, c[0x0][0x3a0] ;  /* 0x00007400ff0477ac */ /* 0x000e620008000800 */
[----:B------:R-:W2:Y:S01]  /*0240*/  LDCU.64 UR8, c[0x0][0x4c0] ;  /* 0x00009800ff0877ac */ /* 0x000ea20008000a00 */
[----:B------:R-:W-:Y:S01]  /*0250*/  UISETP.NE.AND UP0, UPT, UR38, 0x2, UPT ;  /* 0x000000022600788c */ /* 0x000fe2000bf05270 */
[----:B0-----:R-:W-:-:S05]  /*0260*/  IMAD.HI.U32 R4, R3, UR7, R2 ;  /* 0x0000000703047c27 */ /* 0x001fca000f8e0002 */
[----:B-1----:R-:W-:-:S05]  /*0270*/  SHF.R.U32.HI R5, RZ, UR4, R4 ;  /* 0x00000004ff057c19 */ /* 0x002fca0008011604 */
[----:B------:R-:W-:-:S04]  /*0280*/  IMAD.MOV R2, RZ, RZ, -R5 ;  /* 0x000000ffff027224 */ /* 0x000fc800078e0a05 */
[----:B------:R-:W-:-:S04]  /*0290*/  IMAD R3, R2, UR6, R3 ;  /* 0x0000000602037c24 */ /* 0x000fc8000f8e0203 */
[C---:B--2---:R-:W-:Y:S02]  /*02a0*/  IMAD R16, R3.reuse, UR8, R16 ;  /* 0x0000000803107c24 */ /* 0x044fe4000f8e0210 */
[----:B------:R-:W-:Y:S01]  /*02b0*/  IMAD R0, R3, UR9, R0 ;  /* 0x0000000903007c24 */ /* 0x000fe2000f8e0200 */
[----:B------:R-:W-:Y:S06]  /*02c0*/  BRA.U !UP0, `(.L_x_872) ;  /* 0x0000001108487547 */ /* 0x000fec000b800000 */
[----:B------:R-:W0:Y:S01]  /*02d0*/  LDCU.64 UR4, c[0x0][0x3a8] ;  /* 0x00007500ff0477ac */ /* 0x000e220008000a00 */
[----:B------:R-:W-:Y:S01]  /*02e0*/  IMAD.MOV.U32 R4, RZ, RZ, RZ ;  /* 0x000000ffff047224 */ /* 0x000fe200078e00ff */
[----:B------:R-:W1:Y:S01]  /*02f0*/  LDCU UR6, c[0x0][0x3a4] ;  /* 0x00007480ff0677ac */ /* 0x000e620008000800 */
[----:B------:R-:W2:Y:S01]  /*0300*/  LDCU.64 UR8, c[0x0][0x4c8] ;  /* 0x00009900ff0877ac */ /* 0x000ea20008000a00 */
[----:B------:R-:W-:Y:S01]  /*0310*/  UISETP.NE.AND UP0, UPT, UR38, 0x3, UPT ;  /* 0x000000032600788c */ /* 0x000fe2000bf05270 */
[----:B0-----:R-:W-:-:S05]  /*0320*/  IMAD.HI.U32 R2, R5, UR4, R4 ;  /* 0x0000000405027c27 */ /* 0x001fca000f8e0004 */
[----:B------:R-:W-:-:S04]  /*0330*/  SHF.R.U32.HI R3, RZ, UR5, R2 ;  /* 0x00000005ff037c19 */ /* 0x000fc80008011602 */
[----:B------:R-:W-:-:S05]  /*0340*/  IADD3 R4, PT, PT, -R3, RZ, RZ ;  /* 0x000000ff03047210 */ /* 0x000fca0007ffe1ff */
[----:B-1----:R-:W-:-:S04]  /*0350*/  IMAD R5, R4, UR6, R5 ;  /* 0x0000000604057c24 */ /* 0x002fc8000f8e0205 */
        /* <DEDUP_REMOVED lines=258> */
[----:B------:R-:W2:Y:S02]  /*1380*/  LDCU.64 UR8, c[0x0][0x578] ;  /* 0x0000af00ff0877ac */ /* 0x000ea40008000a00 */
[----:B0-----:R-:W-:-:S05]  /*1390*/  IMAD.HI.U32 R2, R5, UR4, R4 ;  /* 0x0000000405027c27 */ /* 0x001fca000f8e0004 */
[----:B------:R-:W-:-:S04]  /*13a0*/  SHF.R.U32.HI R2, RZ, UR5, R2 ;  /* 0x00000005ff027c19 */ /* 0x000fc80008011602 */
[----:B------:R-:W-:-:S05]  /*13b0*/  IADD3 R3, PT, PT, -R2, RZ, RZ ;  /* 0x000000ff02037210 */ /* 0x000fca0007ffe1ff */
[----:B-1----:R-:W-:-:S04]  /*13c0*/  IMAD R5, R3, UR6, R5 ;  /* 0x0000000603057c24 */ /* 0x002fc8000f8e0205 */
[C---:B--2---:R-:W-:Y:S02]  /*13d0*/  IMAD R16, R5.reuse, UR8, R16 ;  /* 0x0000000805107c24 */ /* 0x044fe4000f8e0210 */
[----:B------:R-:W-:-:S07]  /*13e0*/  IMAD R0, R5, UR9, R0 ;  /* 0x0000000905007c24 */ /* 0x000fce000f8e0200 */
.L_x_872:
        /* <DEDUP_REMOVED lines=16> */
.L_x_876:
[----:B------:R0:W5:Y:S01]  /*14f0*/  LDG.E.U8 R4, desc[UR36][R2.64] ;  /* 0x0000002402047981 */ /* 0x000162000c1e1100 */
[----:B------:R-:W-:Y:S05]  /*1500*/  BRA `(.L_x_878) ;  /* 0x0000000c004c7947 */ /* 0x000fea0003800000 */
.L_x_875:
        /* <DEDUP_REMOVED lines=8> */
.L_x_880:
[----:B------:R0:W5:Y:S01]  /*1590*/  LDG.E.U16 R4, desc[UR36][R2.64] ;  /* 0x0000002402047981 */ /* 0x000162000c1e1500 */
[----:B------:R-:W-:Y:S05]  /*15a0*/  BRA `(.L_x_878) ;  /* 0x0000000c00247947 */ /* 0x000fea0003800000 */
.L_x_879:
[----:B------:R0:W5:Y:S01]  /*15b0*/  LDG.E.U16 R4, desc[UR36][R2.64] ;  /* 0x0000002402047981 */ /* 0x000162000c1e1500 */
[----:B------:R-:W-:Y:S05]  /*15c0*/  BRA `(.L_x_878) ;  /* 0x0000000c001c7947 */ /* 0x000fea0003800000 */
.L_x_874:
        /* <DEDUP_REMOVED lines=9> */
.L_x_882:
[----:B------:R-:W2:Y:S02]  /*1660*/  LDG.E.U16 R0, desc[UR36][R2.64] ;  /* 0x0000002402007981 */ /* 0x000ea4000c1e1500 */
[----:B--2---:R-:W-:-:S06]  /*1670*/  HADD2.F32 R0, -RZ, R0.H0_H0 ;  /* 0x20000000ff007230 */ /* 0x004fcc0000004100 */
[----:B------:R-:W0:Y:S02]  /*1680*/  F2I.FTZ.TRUNC.NTZ R0, R0 ;  /* 0x0000000000007305 */ /* 0x000e24000021f100 */
[----:B0-----:R-:W-:Y:S01]  /*1690*/  PRMT R4, R0, 0x7610, R4 ;  /* 0x0000761000047816 */ /* 0x001fe20000000004 */
[----:B------:R-:W-:Y:S06]  /*16a0*/  BRA `(.L_x_878) ;  /* 0x0000000800e47947 */ /* 0x000fec0003800000 */
.L_x_881:
        /* <DEDUP_REMOVED lines=9> */
.L_x_884:
[----:B------:R-:W2:Y:S02]  /*1740*/  LDG.E.U16 R2, desc[UR36][R2.64] ;  /* 0x0000002402027981 */ /* 0x000ea4000c1e1500 */
[----:B--2---:R-:W-:-:S06]  /*1750*/  HADD2.F32 R0, -RZ, R2.H0_H0 ;  /* 0x20000002ff007230 */ /* 0x004fcc0000004100 */
[----:B------:R-:W0:Y:S02]  /*1760*/  F2I.FTZ.TRUNC.NTZ R0, R0 ;  /* 0x0000000000007305 */ /* 0x000e24000021f100 */
[----:B0-----:R-:W-:Y:S01]  /*1770*/  PRMT R4, R0, 0x7610, R4 ;  /* 0x0000761000047816 */ /* 0x001fe20000000004 */
[----:B------:R-:W-:Y:S06]  /*1780*/  BRA `(.L_x_878) ;  /* 0x0000000800ac7947 */ /* 0x000fec0003800000 */
.L_x_883:
[----:B------:R-:W2:Y:S02]  /*1790*/  LDG.E.64 R2, desc[UR36][R2.64] ;  /* 0x0000002402027981 */ /* 0x000ea4000c1e1b00 */
[----:B--2---:R0:W1:Y:S02]  /*17a0*/  F2I.F64.TRUNC R4, R2 ;  /* 0x0000000200047311 */ /* 0x004064000030d100 */
[----:B01----:R-:W-:Y:S05]  /*17b0*/  BRA `(.L_x_878) ;  /* 0x0000000800a07947 */ /* 0x003fea0003800000 */
.L_x_873:
        /* <DEDUP_REMOVED lines=12> */
.L_x_887:
[----:B------:R-:W2:Y:S02]  /*1880*/  LDG.E.64 R2, desc[UR36][R2.64] ;  /* 0x0000002402027981 */ /* 0x000ea4000c1e1b00 */
[----:B--2---:R3:W4:Y:S02]  /*1890*/  F2I.F64.TRUNC R4, R2 ;  /* 0x0000000200047311 */ /* 0x004724000030d100 */
[----:B---34-:R-:W-:Y:S05]  /*18a0*/  BRA `(.L_x_878) ;  /* 0x0000000800647947 */ /* 0x018fea0003800000 */
.L_x_886:
        /* <DEDUP_REMOVED lines=27> */
.L_x_889:
        /* <DEDUP_REMOVED lines=14> */
.L_x_888:
[----:B------:R-:W2:Y:S02]  /*1b40*/  LDG.E.U16 R0, desc[UR36][R2.64] ;  /* 0x0000002402007981 */ /* 0x000ea4000c1e1500 */
[----:B--2---:R-:W-:-:S06]  /*1b50*/  IMAD.U32 R0, R0, 0x10000, RZ ;  /* 0x0001000000007824 */ /* 0x004fcc00078e00ff */
[----:B------:R-:W0:Y:S02]  /*1b60*/  F2I.FTZ.TRUNC.NTZ R0, R0 ;  /* 0x0000000000007305 */ /* 0x000e24000021f100 */
[----:B0-----:R-:W-:Y:S01]  /*1b70*/  PRMT R4, R0, 0x7610, R4 ;  /* 0x0000761000047816 */ /* 0x001fe20000000004 */
[----:B------:R-:W-:Y:S06]  /*1b80*/  BRA `(.L_x_878) ;  /* 0x0000000400ac7947 */ /* 0x000fec0003800000 */
.L_x_885:
        /* <DEDUP_REMOVED lines=10> */
.L_x_892:
        /* <DEDUP_REMOVED lines=21> */
.L_x_896:
[----:B------:R-:W-:Y:S05]  /*1d80*/  BSYNC.RECONVERGENT B1 ;  /* 0x0000000000017941 */ /* 0x000fea0003800200 */
.L_x_895:
[----:B------:R-:W-:Y:S02]  /*1d90*/  SHF.L.U32 R0, R0, 0x14, RZ ;  /* 0x0000001400007819 */ /* 0x000fe400000006ff */
[----:B------:R-:W-:-:S04]  /*1da0*/  LEA R2, R2, 0x3b800000, 0x17 ;  /* 0x3b80000002027811 */ /* 0x000fc800078eb8ff */
[----:B------:R-:W-:-:S07]  /*1db0*/  LOP3.LUT R0, R2, R0, R7, 0xfe, !PT ;  /* 0x0000000002007212 */ /* 0x000fce00078efe07 */
.L_x_894:
[----:B------:R-:W-:Y:S05]  /*1dc0*/  BSYNC.RECONVERGENT B0 ;  /* 0x0000000000007941 */ /* 0x000fea0003800200 */
.L_x_893:
[----:B------:R-:W0:Y:S02]  /*1dd0*/  F2I.FTZ.TRUNC.NTZ R0, R0 ;  /* 0x0000000000007305 */ /* 0x000e24000021f100 */
[----:B0-----:R-:W-:Y:S01]  /*1de0*/  PRMT R4, R0, 0x7610, R4 ;  /* 0x0000761000047816 */ /* 0x001fe20000000004 */
[----:B------:R-:W-:Y:S06]  /*1df0*/  BRA `(.L_x_878) ;  /* 0x0000000400107947 */ /* 0x000fec0003800000 */
.L_x_891:
        /* <DEDUP_REMOVED lines=21> */
.L_x_900:
[----:B------:R-:W-:Y:S05]  /*1f50*/  BSYNC.RECONVERGENT B1 ;  /* 0x0000000000017941 */ /* 0x000fea0003800200 */
.L_x_899:
[----:B------:R-:W-:Y:S01]  /*1f60*/  IMAD.SHL.U32 R0, R0, 0x200000, RZ ;  /* 0x0020000000007824 */ /* 0x000fe200078e00ff */
[----:B------:R-:W-:-:S04]  /*1f70*/  LEA R2, R2, 0x37800000, 0x17 ;  /* 0x3780000002027811 */ /* 0x000fc800078eb8ff */
[----:B------:R-:W-:-:S07]  /*1f80*/  LOP3.LUT R0, R2, R0, R7, 0xfe, !PT ;  /* 0x0000000002007212 */ /* 0x000fce00078efe07 */
.L_x_898:
[----:B------:R-:W-:Y:S05]  /*1f90*/  BSYNC.RECONVERGENT B0 ;  /* 0x0000000000007941 */ /* 0x000fea0003800200 */
.L_x_897:
[----:B------:R-:W0:Y:S02]  /*1fa0*/  F2I.FTZ.TRUNC.NTZ R0, R0 ;  /* 0x0000000000007305 */ /* 0x000e24000021f100 */
[----:B0-----:R-:W-:Y:S01]  /*1fb0*/  PRMT R4, R0, 0x7610, R4 ;  /* 0x0000761000047816 */ /* 0x001fe20000000004 */
[----:B------:R-:W-:Y:S06]  /*1fc0*/  BRA `(.L_x_878) ;  /* 0x00000000009c7947 */ /* 0x000fec0003800000 */
.L_x_890:
[----:B------:R-:W-:-:S09]  /*1fd0*/  UISETP.NE.AND UP0, UPT, UR4, 0x1c, UPT ;  /* 0x0000001c0400788c */ /* 0x000fd2000bf05270 */
[----:B------:R-:W-:Y:S05]  /*1fe0*/  BRA.U !UP0, `(.L_x_901) ;  /* 0x0000000108907547 */ /* 0x000fea000b800000 */
[----:B------:R-:W-:-:S09]  /*1ff0*/  UISETP.NE.AND UP0, UPT, UR4, 0x1d, UPT ;  /* 0x0000001d0400788c */ /* 0x000fd2000bf05270 */
[----:B------:R-:W-:Y:S05]  /*2000*/  BRA.U !UP0, `(.L_x_902) ;  /* 0x0000000108807547 */ /* 0x000fea000b800000 */
[----:B------:R-:W-:-:S09]  /*2010*/  UISETP.NE.AND UP0, UPT, UR4, 0x2c, UPT ;  /* 0x0000002c0400788c */ /* 0x000fd2000bf05270 */
[----:B------:R-:W-:Y:S05]  /*2020*/  BRA.U !UP0, `(.L_x_903) ;  /* 0x0000000108487547 */ /* 0x000fea000b800000 */
.L_x_877:
        /* <DEDUP_REMOVED lines=15> */
[----:B--2---:R-:W-:Y:S05]  /*2120*/  CALL.ABS.NOINC R2 ;  /* 0x0000000002007343 */ /* 0x004fea0003c00000 */
.L_x_904:
[----:B------:R-:W-:Y:S01]  /*2130*/  PRMT R4, RZ, 0x7610, R4 ;  /* 0x00007610ff047816 */ /* 0x000fe20000000004 */
[----:B------:R-:W-:Y:S06]  /*2140*/  BRA `(.L_x_878) ;  /* 0x00000000003c7947 */ /* 0x000fec0003800000 */
.L_x_903:
        /* <DEDUP_REMOVED lines=8> */
.L_x_906:
[----:B------:R-:W-:Y:S05]  /*21d0*/  BSYNC.RECONVERGENT B0 ;  /* 0x0000000000007941 */ /* 0x000fea0003800200 */
.L_x_905:
[----:B------:R-:W0:Y:S02]  /*21e0*/  F2I.FTZ.TRUNC.NTZ R0, R0 ;  /* 0x0000000000007305 */ /* 0x000e24000021f100 */
[----:B0-----:R-:W-:Y:S01]  /*21f0*/  PRMT R4, R0, 0x7610, R4 ;  /* 0x0000761000047816 */ /* 0x001fe20000000004 */
[----:B------:R-:W-:Y:S06]  /*2200*/  BRA `(.L_x_878) ;  /* 0x00000000000c7947 */ /* 0x000fec0003800000 */
.L_x_902:
[----:B------:R2:W5:Y:S01]  /*2210*/  LDG.E.U16 R4, desc[UR36][R2.64] ;  /* 0x0000002402047981 */ /* 0x000562000c1e1500 */
[----:B------:R-:W-:Y:S05]  /*2220*/  BRA `(.L_x_878) ;  /* 0x0000000000047947 */ /* 0x000fea0003800000 */
.L_x_901:
[----:B------:R1:W5:Y:S02]  /*2230*/  LDG.E.U16 R4, desc[UR36][R2.64] ;  /* 0x0000002402047981 */ /* 0x000364000c1e1500 */
.L_x_878:
[----:B------:R-:W0:Y:S01]  /*2240*/  LDC.U16 R0, c[0x0][0x592] ;  /* 0x00016480ff007b82 */ /* 0x000e220000000400 */
[----:B------:R-:W0:Y:S01]  /*2250*/  LDCU.64 UR6, c[0x0][0x580] ;  /* 0x0000b000ff0677ac */ /* 0x000e220008000a00 */
[----:B-1--45:R-:W-:Y:S01]  /*2260*/  PRMT R5, R4, 0x9910, RZ ;  /* 0x0000991004057816 */ /* 0x032fe200000000ff */
[----:B------:R-:W-:-:S03]  /*2270*/  UPRMT UR4, UR41, 0x9910, URZ ;  /* 0x0000991029047896 */ /* 0x000fc600080000ff */
[----:B------:R-:W-:Y:S01]  /*2280*/  SHF.R.S32.HI R9, RZ, 0xf, R5 ;  /* 0x0000000fff097819 */ /* 0x000fe20000011405 */
[----:B------:R-:W-:Y:S01]  /*2290*/  UISETP.GT.AND UP0, UPT, UR4, 0x9, UPT ;  /* 0x000000090400788c */ /* 0x000fe2000bf04270 */
[----:B0-23--:R-:W-:Y:S02]  /*22a0*/  IADD3 R2, P1, PT, R16, UR6, RZ ;  /* 0x0000000610027c10 */ /* 0x00dfe4000ff3e0ff */
[----:B------:R-:W-:-:S03]  /*22b0*/  ISETP.GT.U32.AND P0, PT, R0, 0xe, PT ;  /* 0x0000000e0000780c */ /* 0x000fc60003f04070 */
[----:B------:R-:W-:-:S10]  /*22c0*/  IMAD.X R3, RZ, RZ, UR7, P1 ;  /* 0x00000007ff037e24 */ /* 0x000fd400088e06ff */
        /* <DEDUP_REMOVED lines=12> */
.L_x_910:
[----:B------:R3:W-:Y:S01]  /*2390*/  STG.E.U8 desc[UR36][R2.64], R9 ;  /* 0x0000000902007986 */ /* 0x0007e2000c101124 */
[----:B------:R-:W-:Y:S05]  /*23a0*/  BRA `(.L_x_912) ;  /* 0x0000000c00507947 */ /* 0x000fea0003800000 */
.L_x_909:
        /* <DEDUP_REMOVED lines=10> */
.L_x_914:
[----:B------:R-:W-:-:S05]  /*2450*/  PRMT R5, R9, 0x9910, RZ ;  /* 0x0000991009057816 */ /* 0x000fca00000000ff */
[----:B------:R1:W-:Y:S01]  /*2460*/  STG.E desc[UR36][R2.64], R5 ;  /* 0x0000000502007986 */ /* 0x0003e2000c101924 */
[----:B------:R-:W-:Y:S05]  /*2470*/  BRA `(.L_x_912) ;  /* 0x0000000c001c7947 */ /* 0x000fea0003800000 */
.L_x_913:
[----:B------:R2:W-:Y:S01]  /*2480*/  STG.E.U16 desc[UR36][R2.64], R9 ;  /* 0x0000000902007986 */ /* 0x0005e2000c101524 */
[----:B------:R-:W-:Y:S05]  /*2490*/  BRA `(.L_x_912) ;  /* 0x0000000c00147947 */ /* 0x000fea0003800000 */
.L_x_908:
        /* <DEDUP_REMOVED lines=9> */
.L_x_916:
[----:B------:R-:W0:Y:S02]  /*2530*/  I2F.S16 R0, R9 ;  /* 0x0000000900007306 */ /* 0x000e240000101400 */
[----:B0-----:R-:W-:-:S05]  /*2540*/  F2FP.F16.F32.PACK_AB R0, RZ, R0 ;  /* 0x00000000ff00723e */ /* 0x001fca00000000ff */
[----:B------:R0:W-:Y:S01]  /*2550*/  STG.E.U16 desc[UR36][R2.64], R0 ;  /* 0x0000000002007986 */ /* 0x0001e2000c101524 */
[----:B------:R-:W-:Y:S05]  /*2560*/  BRA `(.L_x_912) ;  /* 0x0000000800e07947 */ /* 0x000fea0003800000 */
.L_x_915:
        /* <DEDUP_REMOVED lines=10> */
.L_x_918:
[----:B------:R-:W0:Y:S02]  /*2610*/  I2F.S16 R9, R9 ;  /* 0x0000000900097306 */ /* 0x000e240000101400 */
[----:B0-----:R-:W-:-:S04]  /*2620*/  F2FP.F16.F32.PACK_AB R5, RZ, R9 ;  /* 0x00000009ff05723e */ /* 0x001fc800000000ff */
[----:B------:R-:W-:-:S05]  /*2630*/  PRMT R5, R5, 0x5410, RZ ;  /* 0x0000541005057816 */ /* 0x000fca00000000ff */
[----:B------:R0:W-:Y:S01]  /*2640*/  STG.E desc[UR36][R2.64], R5 ;  /* 0x0000000502007986 */ /* 0x0001e2000c101924 */
[----:B------:R-:W-:Y:S05]  /*2650*/  BRA `(.L_x_912) ;  /* 0x0000000800a47947 */ /* 0x000fea0003800000 */
.L_x_917:
[----:B------:R-:W0:Y:S02]  /*2660*/  I2F.F64.S16 R4, R9 ;  /* 0x0000000900047312 */ /* 0x000e240000101c00 */
[----:B0-----:R0:W-:Y:S01]  /*2670*/  STG.E.64 desc[UR36][R2.64], R4 ;  /* 0x0000000402007986 */ /* 0x0011e2000c101b24 */
[----:B------:R-:W-:Y:S05]  /*2680*/  BRA `(.L_x_912) ;  /* 0x0000000800987947 */ /* 0x000fea0003800000 */
.L_x_907:
        /* <DEDUP_REMOVED lines=13> */
.L_x_921:
[----:B------:R-:W-:Y:S01]  /*2760*/  CS2R R6, SRZ ;  /* 0x0000000000067805 */ /* 0x000fe2000001ff00 */
[----:B------:R-:W0:Y:S04]  /*2770*/  I2F.F64.S16 R4, R9 ;  /* 0x0000000900047312 */ /* 0x000e280000101c00 */
[----:B0-----:R0:W-:Y:S01]  /*2780*/  STG.E.128 desc[UR36][R2.64], R4 ;  /* 0x0000000402007986 */ /* 0x0011e2000c101d24 */
[----:B------:R-:W-:Y:S05]  /*2790*/  BRA `(.L_x_912) ;  /* 0x0000000800547947 */ /* 0x000fea0003800000 */
.L_x_920:
        /* <DEDUP_REMOVED lines=8> */
[----:B------:R-:W-:Y:S01]  /*2820*/  HFMA2 R0, -RZ, RZ, 0, 7.569789886474609375e-06 ;  /* 0x0000007fff007431 */ /* 0x000fe200000001ff */
        /* <DEDUP_REMOVED lines=10> */
.L_x_925:
[----:B------:R-:W-:Y:S05]  /*28d0*/  BSYNC.RECONVERGENT B0 ;  /* 0x0000000000007941 */ /* 0x000fea0003800200 */
.L_x_924:
[----:B------:R-:W-:-:S05]  /*28e0*/  LOP3.LUT R5, R0, 0x80, R5, 0xf8, !PT ;  /* 0x0000008000057812 */ /* 0x000fca00078ef805 */
[----:B------:R0:W-:Y:S01]  /*28f0*/  STG.E.U8 desc[UR36][R2.64], R5 ;  /* 0x0000000502007986 */ /* 0x0001e2000c101124 */
[----:B------:R-:W-:Y:S05]  /*2900*/  BRA `(.L_x_912) ;  /* 0x0000000400f87947 */ /* 0x000fea0003800000 */
.L_x_923:
        /* <DEDUP_REMOVED lines=15> */
.L_x_927:
[----:B------:R-:W-:Y:S05]  /*2a00*/  BSYNC.RECONVERGENT B0 ;  /* 0x0000000000007941 */ /* 0x000fea0003800200 */
.L_x_926:
[----:B------:R-:W-:-:S05]  /*2a10*/  LOP3.LUT R5, R0, 0x80, R5, 0xf8, !PT ;  /* 0x0000008000057812 */ /* 0x000fca00078ef805 */
[----:B------:R0:W-:Y:S01]  /*2a20*/  STG.E.U8 desc[UR36][R2.64], R5 ;  /* 0x0000000502007986 */ /* 0x0001e2000c101124 */
[----:B------:R-:W-:Y:S05]  /*2a30*/  BRA `(.L_x_912) ;  /* 0x0000000400ac7947 */ /* 0x000fea0003800000 */
.L_x_922:
[----:B------:R-:W0:Y:S02]  /*2a40*/  I2F.S16 R0, R9 ;  /* 0x0000000900007306 */ /* 0x000e240000101400 */
[----:B0-----:R-:W-:-:S05]  /*2a50*/  F2FP.BF16.F32.PACK_AB R0, RZ, R0 ;  /* 0x00000000ff00723e */ /* 0x001fca00000010ff */
[----:B------:R0:W-:Y:S01]  /*2a60*/  STG.E.U16 desc[UR36][R2.64], R0 ;  /* 0x0000000002007986 */ /* 0x0001e2000c101524 */
[----:B------:R-:W-:Y:S05]  /*2a70*/  BRA `(.L_x_912) ;  /* 0x00000004009c7947 */ /* 0x000fea0003800000 */
.L_x_919:
        /* <DEDUP_REMOVED lines=10> */
.L_x_930:
        /* <DEDUP_REMOVED lines=13> */
.L_x_933:
[----:B------:R-:W-:-:S04]  /*2bf0*/  SHF.R.U32.HI R0, RZ, 0x14, R5 ;  /* 0x00000014ff007819 */ /* 0x000fc80000011605 */
[----:B------:R-:W-:-:S04]  /*2c00*/  LOP3.LUT R0, R0, 0x1, RZ, 0xc0, !PT ;  /* 0x0000000100007812 */ /* 0x000fc800078ec0ff */
[----:B------:R-:W-:-:S04]  /*2c10*/  IADD3 R0, PT, PT, R5, 0x487ffff, R0 ;  /* 0x0487ffff05007810 */ /* 0x000fc80007ffe000 */
[----:B------:R-:W-:-:S04]  /*2c20*/  SHF.R.U32.HI R0, RZ, 0x14, R0 ;  /* 0x00000014ff007819 */ /* 0x000fc80000011600 */
[----:B------:R-:W-:-:S07]  /*2c30*/  LOP3.LUT R4, R0, 0xff, RZ, 0xc0, !PT ;  /* 0x000000ff00047812 */ /* 0x000fce00078ec0ff */
.L_x_934:
[----:B------:R-:W-:-:S04]  /*2c40*/  SHF.R.U32.HI R5, RZ, 0x18, R5 ;  /* 0x00000018ff057819 */ /* 0x000fc80000011605 */
[----:B------:R-:W-:-:S04]  /*2c50*/  LOP3.LUT R4, R4, 0x80, R5, 0xf8, !PT ;  /* 0x0000008004047812 */ /* 0x000fc800078ef805 */
[----:B------:R-:W-:-:S07]  /*2c60*/  PRMT R0, R4, 0x7610, R0 ;  /* 0x0000761004007816 */ /* 0x000fce0000000000 */
.L_x_932:
[----:B------:R-:W-:Y:S05]  /*2c70*/  BSYNC.RECONVERGENT B0 ;  /* 0x0000000000007941 */ /* 0x000fea0003800200 */
.L_x_931:
[----:B------:R0:W-:Y:S01]  /*2c80*/  STG.E.U8 desc[UR36][R2.64], R0 ;  /* 0x0000000002007986 */ /* 0x0001e2000c101124 */
[----:B------:R-:W-:Y:S05]  /*2c90*/  BRA `(.L_x_912) ;  /* 0x0000000400147947 */ /* 0x000fea0003800000 */
.L_x_929:
        /* <DEDUP_REMOVED lines=13> */
.L_x_937:
[----:B------:R-:W-:-:S04]  /*2d70*/  SHF.R.U32.HI R0, RZ, 0x15, R5 ;  /* 0x00000015ff007819 */ /* 0x000fc80000011605 */
[----:B------:R-:W-:-:S04]  /*2d80*/  LOP3.LUT R0, R0, 0x1, RZ, 0xc0, !PT ;  /* 0x0000000100007812 */ /* 0x000fc800078ec0ff */
[----:B------:R-:W-:-:S04]  /*2d90*/  IADD3 R0, PT, PT, R5, 0x88fffff, R0 ;  /* 0x088fffff05007810 */ /* 0x000fc80007ffe000 */
[----:B------:R-:W-:-:S04]  /*2da0*/  SHF.R.U32.HI R0, RZ, 0x15, R0 ;  /* 0x00000015ff007819 */ /* 0x000fc80000011600 */
[----:B------:R-:W-:-:S07]  /*2db0*/  LOP3.LUT R4, R0, 0xff, RZ, 0xc0, !PT ;  /* 0x000000ff00047812 */ /* 0x000fce00078ec0ff */
.L_x_938:
[----:B------:R-:W-:-:S04]  /*2dc0*/  SHF.R.U32.HI R5, RZ, 0x18, R5 ;  /* 0x00000018ff057819 */ /* 0x000fc80000011605 */
[----:B------:R-:W-:-:S04]  /*2dd0*/  LOP3.LUT R4, R4, 0x80, R5, 0xf8, !PT ;  /* 0x0000008004047812 */ /* 0x000fc800078ef805 */
[----:B------:R-:W-:-:S07]  /*2de0*/  PRMT R0, R4, 0x7610, R0 ;  /* 0x0000761004007816 */ /* 0x000fce0000000000 */
.L_x_936:
[----:B------:R-:W-:Y:S05]  /*2df0*/  BSYNC.RECONVERGENT B0 ;  /* 0x0000000000007941 */ /* 0x000fea0003800200 */
.L_x_935:
[----:B------:R0:W-:Y:S01]  /*2e00*/  STG.E.U8 desc[UR36][R2.64], R0 ;  /* 0x0000000002007986 */ /* 0x0001e2000c101124 */
[----:B------:R-:W-:Y:S05]  /*2e10*/  BRA `(.L_x_912) ;  /* 0x0000000000b47947 */ /* 0x000fea0003800000 */
.L_x_928:
[----:B------:R-:W-:-:S09]  /*2e20*/  UISETP.NE.AND UP0, UPT, UR4, 0x1c, UPT ;  /* 0x0000001c0400788c */ /* 0x000fd2000bf05270 */
[----:B------:R-:W-:Y:S05]  /*2e30*/  BRA.U !UP0, `(.L_x_939) ;  /* 0x0000000108a47547 */ /* 0x000fea000b800000 */
[----:B------:R-:W-:-:S09]  /*2e40*/  UISETP.NE.AND UP0, UPT, UR4, 0x1d, UPT ;  /* 0x0000001d0400788c */ /* 0x000fd2000bf05270 */
[----:B------:R-:W-:Y:S05]  /*2e50*/  BRA.U !UP0, `(.L_x_940) ;  /* 0x00000001088c7547 */ /* 0x000fea000b800000 */
[----:B------:R-:W-:-:S09]  /*2e60*/  UISETP.NE.AND UP0, UPT, UR4, 0x2c, UPT ;  /* 0x0000002c0400788c */ /* 0x000fd2000bf05270 */
[----:B------:R-:W-:Y:S05]  /*2e70*/  BRA.U !UP0, `(.L_x_941) ;  /* 0x0000000108447547 */ /* 0x000fea000b800000 */
.L_x_911:
        /* <DEDUP_REMOVED lines=16> */
.L_x_942:
[----:B------:R-:W-:Y:S05]  /*2f80*/  BRA `(.L_x_912) ;  /* 0x0000000000587947 */ /* 0x000fea0003800000 */
.L_x_941:
        /* <DEDUP_REMOVED lines=16> */
.L_x_940:
[----:B------:R-:W-:-:S04]  /*3090*/  PRMT R4, R9, 0x9910, RZ ;  /* 0x0000991009047816 */ /* 0x000fc800000000ff */
[----:B------:R-:W-:-:S05]  /*30a0*/  SHF.R.S32.HI R5, RZ, 0x1f, R4 ;  /* 0x0000001fff057819 */ /* 0x000fca0000011404 */
[----:B------:R0:W-:Y:S01]  /*30b0*/  STG.E.64 desc[UR36][R2.64], R4 ;  /* 0x0000000402007986 */ /* 0x0001e2000c101b24 */
[----:B------:R-:W-:Y:S05]  /*30c0*/  BRA `(.L_x_912) ;  /* 0x0000000000087947 */ /* 0x000fea0003800000 */
.L_x_939:
[----:B------:R-:W-:-:S05]  /*30d0*/  PRMT R5, R9, 0x9910, RZ ;  /* 0x0000991009057816 */ /* 0x000fca00000000ff */
[----:B------:R0:W-:Y:S02]  /*30e0*/  STG.E desc[UR36][R2.64], R5 ;  /* 0x0000000502007986 */ /* 0x0001e4000c101924 */
.L_x_912:
[----:B------:R-:W-:-:S07]  /*30f0*/  VIADD R17, R17, 0x80 ;  /* 0x0000008011117836 */ /* 0x000fce0000000000 */
.L_x_871:
[----:B------:R-:W-:Y:S05]  /*3100*/  BSYNC.RECONVERGENT B6 ;  /* 0x0000000000067941 */ /* 0x000fea0003800200 */
.L_x_870:
[----:B------:R-:W5:Y:S01]  /*3110*/  LDCU UR4, c[0x0][0x380] ;  /* 0x00007000ff0477ac */ /* 0x000f620008000800 */
[----:B------:R-:W-:Y:S01]  /*3120*/  BSSY.RECONVERGENT B6, `(.L_x_943) ;  /* 0x0000302000067945 */ /* 0x000fe20003800200 */
[----:B-----5:R-:W-:-:S13]  /*3130*/  ISETP.GE.AND P0, PT, R17, UR4, PT ;  /* 0x0000000411007c0c */ /* 0x020fda000bf06270 */
[----:B------:R-:W-:Y:S05]  /*3140*/  @P0 BRA `(.L_x_944) ;  /* 0x0000002c00fc0947 */ /* 0x000fea0003800000 */
[----:B------:R-:W5:Y:S01]  /*3150*/  LDCU UR4, c[0x0][0x388] ;  /* 0x00007100ff0477ac */ /* 0x000f620008000800 */
[----:B0-----:R-:W-:Y:S02]  /*3160*/  IMAD.MOV.U32 R0, RZ, RZ, RZ ;  /* 0x000000ffff007224 */ /* 0x001fe400078e00ff */
[----:B------:R-:W-:Y:S01]  /*3170*/  IMAD.MOV.U32 R16, RZ, RZ, RZ ;  /* 0x000000ffff107224 */ /* 0x000fe200078e00ff */
[----:B-----5:R-:W-:-:S09]  /*3180*/  UISETP.NE.AND UP0, UPT, UR4, URZ, UPT ;  /* 0x000000ff0400728c */ /* 0x020fd2000bf05270 */
[----:B------:R-:W-:Y:S05]  /*3190*/  BRA.U !UP0, `(.L_x_945) ;  /* 0x0000001108a87547 */ /* 0x000fea000b800000 */
[----:B------:R-:W1:Y:S01]  /*31a0*/  LDCU.64 UR4, c[0x0][0x390] ;  /* 0x00007200ff0477ac */ /* 0x000e620008000a00 */
[----:B------:R-:W-:Y:S01]  /*31b0*/  HFMA2 R16, -RZ, RZ, 0, 0 ;  /* 0x00000000ff107431 */ /* 0x000fe200000001ff */
[----:B------:R-:W0:Y:S01]  /*31c0*/  LDCU UR6, c[0x0][0x38c] ;  /* 0x00007180ff0677ac */ /* 0x000e220008000800 */
[----:B------:R-:W5:Y:S01]  /*31d0*/  LDCU.64 UR8, c[0x0][0x4b8] ;  /* 0x00009700ff0877ac */ /* 0x000f620008000a00 */
[----:B------:R-:W-:Y:S02]  /*31e0*/  UISETP.NE.AND UP0, UPT, UR40, URZ, UPT ;  /* 0x000000ff2800728c */ /* 0x000fe4000bf05270 */
[----:B-1234-:R-:W-:-:S05]  /*31f0*/  IMAD.HI.U32 R2, R17, UR4, R16 ;  /* 0x0000000411027c27 */ /* 0x01efca000f8e0010 */
[----:B------:R-:W-:-:S05]  /*3200*/  SHF.R.U32.HI R3, RZ, UR5, R2 ;  /* 0x00000005ff037c19 */ /* 0x000fca0008011602 */
[----:B------:R-:W-:-:S04]  /*3210*/  IMAD.MOV R0, RZ, RZ, -R3 ;  /* 0x000000ffff007224 */ /* 0x000fc800078e0a03 */
[----:B0-----:R-:W-:-:S04]  /*3220*/  IMAD R0, R0, UR6, R17 ;  /* 0x0000000600007c24 */ /* 0x001fc8000f8e0211 */
[C---:B-----5:R-:W-:Y:S02]  /*3230*/  IMAD R16, R0.reuse, UR8, RZ ;  /* 0x0000000800107c24 */ /* 0x060fe4000f8e02ff */
        /* <DEDUP_REMOVED lines=15> */
[----:B------:R-:W-:Y:S01]  /*3330*/  MOV R4, RZ ;  /* 0x000000ff00047202 */ /* 0x000fe20000000f00 */
[----:B------:R-:W1:Y:S01]  /*3340*/  LDCU UR6, c[0x0][0x3a4] ;  /* 0x00007480ff0677ac */ /* 0x000e620008000800 */
[----:B------:R-:W2:Y:S01]  /*3350*/  LDCU.64 UR8, c[0x0][0x4c8] ;  /* 0x00009900ff0877ac */ /* 0x000ea20008000a00 */
[----:B------:R-:W-:Y:S02]  /*3360*/  UISETP.NE.AND UP0, UPT, UR38, 0x3, UPT ;  /* 0x000000032600788c */ /* 0x000fe4000bf05270 */
[----:B0-----:R-:W-:-:S05]  /*3370*/  IMAD.HI.U32 R2, R5, UR4, R4 ;  /* 0x0000000405027c27 */ /* 0x001fca000f8e0004 */
[----:B------:R-:W-:-:S05]  /*3380*/  SHF.R.U32.HI R3, RZ, UR5, R2 ;  /* 0x00000005ff037c19 */ /* 0x000fca0008011602 */
[----:B------:R-:W-:-:S04]  /*3390*/  IMAD.MOV R4, RZ, RZ, -R3 ;  /* 0x000000ffff047224 */ /* 0x000fc800078e0a03 */
        /* <DEDUP_REMOVED lines=17> */
[----:B------:R-:W-:Y:S01]  /*34b0*/  HFMA2 R4, -RZ, RZ, 0, 0 ;  /* 0x00000000ff047431 */ /* 0x000fe200000001ff */
        /* <DEDUP_REMOVED lines=241> */
[----:B------:R-:W2:Y:S03]  /*43d0*/  LDCU.64 UR8, c[0x0][0x578] ;  /* 0x0000af00ff0877ac */ /* 0x000ea60008000a00 */
[----:B0-----:R-:W-:-:S05]  /*43e0*/  IMAD.HI.U32 R2, R5, UR4, R4 ;  /* 0x0000000405027c27 */ /* 0x001fca000f8e0004 */
[----:B------:R-:W-:-:S05]  /*43f0*/  SHF.R.U32.HI R2, RZ, UR5, R2 ;  /* 0x00000005ff027c19 */ /* 0x000fca0008011602 */
[----:B------:R-:W-:-:S04]  /*4400*/  IMAD.MOV R3, RZ, RZ, -R2 ;  /* 0x000000ffff037224 */ /* 0x000fc800078e0a02 */
[----:B-1----:R-:W-:-:S04]  /*4410*/  IMAD R5, R3, UR6, R5 ;  /* 0x0000000603057c24 */ /* 0x002fc8000f8e0205 */
[C---:B--2---:R-:W-:Y:S02]  /*4420*/  IMAD R16, R5.reuse, UR8, R16 ;  /* 0x0000000805107c24 */ /* 0x044fe4000f8e0210 */
[----:B------:R-:W-:-:S07]  /*4430*/  IMAD R0, R5, UR9, R0 ;  /* 0x0000000905007c24 */ /* 0x000fce000f8e0200 */
.L_x_945:
[----:B------:R-:W1:Y:S01]  /*4440*/  LDCU.64 UR6, c[0x0][0x588] ;  /* 0x0000b100ff0677ac */ /* 0x000e620008000a00 */
[----:B------:R-:W-:-:S04]  /*4450*/  UPRMT UR4, UR42, 0x9910, URZ ;  /* 0x000099102a047896 */ /* 0x000fc800080000ff */
[----:B------:R-:W-:Y:S01]  /*4460*/  UISETP.GT.AND UP0, UPT, UR4, 0x9, UPT ;  /* 0x000000090400788c */ /* 0x000fe2000bf04270 */
[----:B-1234-:R-:W-:-:S05]  /*4470*/  IADD3 R2, P0, PT, R0, UR6, RZ ;  /* 0x0000000600027c10 */ /* 0x01efca000ff1e0ff */
        /* <DEDUP_REMOVED lines=12> */
.L_x_949:
[----:B------:R1:W5:Y:S01]  /*4540*/  LDG.E.U8 R0, desc[UR36][R2.64] ;  /* 0x0000002402007981 */ /* 0x000362000c1e1100 */
[----:B------:R-:W-:Y:S05]  /*4550*/  BRA `(.L_x_951) ;  /* 0x0000000c004c7947 */ /* 0x000fea0003800000 */
.L_x_948:
        /* <DEDUP_REMOVED lines=8> */
.L_x_953:
[----:B------:R3:W5:Y:S01]  /*45e0*/  LDG.E.U16 R0, desc[UR36][R2.64] ;  /* 0x0000002402007981 */ /* 0x000762000c1e1500 */
[----:B------:R-:W-:Y:S05]  /*45f0*/  BRA `(.L_x_951) ;  /* 0x0000000c00247947 */ /* 0x000fea0003800000 */
.L_x_952:
[----:B------:R2:W5:Y:S01]  /*4600*/  LDG.E.U16 R0, desc[UR36][R2.64] ;  /* 0x0000002402007981 */ /* 0x000562000c1e1500 */
[----:B------:R-:W-:Y:S05]  /*4610*/  BRA `(.L_x_951) ;  /* 0x0000000c001c7947 */ /* 0x000fea0003800000 */
.L_x_947:
        /* <DEDUP_REMOVED lines=9> */
.L_x_955:
[----:B------:R-:W2:Y:S02]  /*46b0*/  LDG.E.U16 R4, desc[UR36][R2.64] ;  /* 0x0000002402047981 */ /* 0x000ea4000c1e1500 */
[----:B--2---:R-:W-:-:S06]  /*46c0*/  HADD2.F32 R4, -RZ, R4.H0_H0 ;  /* 0x20000004ff047230 */ /* 0x004fcc0000004100 */
[----:B------:R-:W0:Y:S02]  /*46d0*/  F2I.FTZ.TRUNC.NTZ R4, R4 ;  /* 0x0000000400047305 */ /* 0x000e24000021f100 */
[----:B0-----:R-:W-:Y:S01]  /*46e0*/  PRMT R0, R4, 0x7610, R0 ;  /* 0x0000761004007816 */ /* 0x001fe20000000000 */
[----:B------:R-:W-:Y:S06]  /*46f0*/  BRA `(.L_x_951) ;  /* 0x0000000800e47947 */ /* 0x000fec0003800000 */
.L_x_954:
        /* <DEDUP_REMOVED lines=9> */
.L_x_957:
[----:B------:R-:W2:Y:S02]  /*4790*/  LDG.E.U16 R2, desc[UR36][R2.64] ;  /* 0x0000002402027981 */ /* 0x000ea4000c1e1500 */
[----:B--2---:R-:W-:-:S06]  /*47a0*/  HADD2.F32 R4, -RZ, R2.H0_H0 ;  /* 0x20000002ff047230 */ /* 0x004fcc0000004100 */
[----:B------:R-:W0:Y:S02]  /*47b0*/  F2I.FTZ.TRUNC.NTZ R4, R4 ;  /* 0x0000000400047305 */ /* 0x000e24000021f100 */
[----:B0-----:R-:W-:Y:S01]  /*47c0*/  PRMT R0, R4, 0x7610, R0 ;  /* 0x0000761004007816 */ /* 0x001fe20000000000 */
[----:B------:R-:W-:Y:S06]  /*47d0*/  BRA `(.L_x_951) ;  /* 0x0000000800ac7947 */ /* 0x000fec0003800000 */
.L_x_956:
[----:B------:R-:W2:Y:S02]  /*47e0*/  LDG.E.64 R2, desc[UR36][R2.64] ;  /* 0x0000002402027981 */ /* 0x000ea4000c1e1b00 */
[----:B--2---:R0:W1:Y:S02]  /*47f0*/  F2I.F64.TRUNC R0, R2 ;  /* 0x0000000200007311 */ /* 0x004064000030d100 */
[----:B01----:R-:W-:Y:S05]  /*4800*/  BRA `(.L_x_951) ;  /* 0x0000000800a07947 */ /* 0x003fea0003800000 */
.L_x_946:
        /* <DEDUP_REMOVED lines=12> */
.L_x_960:
[----:B------:R-:W2:Y:S02]  /*48d0*/  LDG.E.64 R2, desc[UR36][R2.64] ;  /* 0x0000002402027981 */ /* 0x000ea4000c1e1b00 */
[----:B--2---:R0:W1:Y:S02]  /*48e0*/  F2I.F64.TRUNC R0, R2 ;  /* 0x0000000200007311 */ /* 0x004064000030d100 */
[----:B01----:R-:W-:Y:S05]  /*48f0*/  BRA `(.L_x_951) ;  /* 0x0000000800647947 */ /* 0x003fea0003800000 */
.L_x_959:
        /* <DEDUP_REMOVED lines=27> */
.L_x_962:
        /* <DEDUP_REMOVED lines=14> */
.L_x_961:
[----:B------:R-:W2:Y:S02]  /*4b90*/  LDG.E.U16 R4, desc[UR36][R2.64] ;  /* 0x0000002402047981 */ /* 0x000ea4000c1e1500 */
[----:B--2---:R-:W-:-:S06]  /*4ba0*/  SHF.L.U32 R4, R4, 0x10, RZ ;  /* 0x0000001004047819 */ /* 0x004fcc00000006ff */
[----:B------:R-:W0:Y:S02]  /*4bb0*/  F2I.FTZ.TRUNC.NTZ R4, R4 ;  /* 0x0000000400047305 */ /* 0x000e24000021f100 */
[----:B0-----:R-:W-:Y:S01]  /*4bc0*/  PRMT R0, R4, 0x7610, R0 ;  /* 0x0000761004007816 */ /* 0x001fe20000000000 */
[----:B------:R-:W-:Y:S06]  /*4bd0*/  BRA `(.L_x_951) ;  /* 0x0000000400ac7947 */ /* 0x000fec0003800000 */
.L_x_958:
        /* <DEDUP_REMOVED lines=10> */
.L_x_965:
        /* <DEDUP_REMOVED lines=21> */
.L_x_969:
[----:B------:R-:W-:Y:S05]  /*4dd0*/  BSYNC.RECONVERGENT B1 ;  /* 0x0000000000017941 */ /* 0x000fea0003800200 */
.L_x_968:
[----:B------:R-:W-:Y:S01]  /*4de0*/  IMAD.SHL.U32 R0, R0, 0x100000, RZ ;  /* 0x0010000000007824 */ /* 0x000fe200078e00ff */
[----:B------:R-:W-:-:S04]  /*4df0*/  LEA R2, R2, 0x3b800000, 0x17 ;  /* 0x3b80000002027811 */ /* 0x000fc800078eb8ff */
[----:B------:R-:W-:-:S07]  /*4e00*/  LOP3.LUT R4, R2, R0, R7, 0xfe, !PT ;  /* 0x0000000002047212 */ /* 0x000fce00078efe07 */
.L_x_967:
[----:B------:R-:W-:Y:S05]  /*4e10*/  BSYNC.RECONVERGENT B0 ;  /* 0x0000000000007941 */ /* 0x000fea0003800200 */
.L_x_966:
[----:B------:R-:W0:Y:S02]  /*4e20*/  F2I.FTZ.TRUNC.NTZ R4, R4 ;  /* 0x0000000400047305 */ /* 0x000e24000021f100 */
[----:B0-----:R-:W-:Y:S01]  /*4e30*/  PRMT R0, R4, 0x7610, R0 ;  /* 0x0000761004007816 */ /* 0x001fe20000000000 */
[----:B------:R-:W-:Y:S06]  /*4e40*/  BRA `(.L_x_951) ;  /* 0x0000000400107947 */ /* 0x000fec0003800000 */
.L_x_964:
        /* <DEDUP_REMOVED lines=21> */
.L_x_973:
[----:B------:R-:W-:Y:S05]  /*4fa0*/  BSYNC.RECONVERGENT B1 ;  /* 0x0000000000017941 */ /* 0x000fea0003800200 */
.L_x_972:
[----:B------:R-:W-:Y:S01]  /*4fb0*/  IMAD.SHL.U32 R0, R0, 0x200000, RZ ;  /* 0x0020000000007824 */ /* 0x000fe200078e00ff */
[----:B------:R-:W-:-:S04]  /*4fc0*/  LEA R2, R2, 0x37800000, 0x17 ;  /* 0x3780000002027811 */ /* 0x000fc800078eb8ff */
[----:B------:R-:W-:-:S07]  /*4fd0*/  LOP3.LUT R4, R2, R0, R7, 0xfe, !PT ;  /* 0x0000000002047212 */ /* 0x000fce00078efe07 */
.L_x_971:
[----:B------:R-:W-:Y:S05]  /*4fe0*/  BSYNC.RECONVERGENT B0 ;  /* 0x0000000000007941 */ /* 0x000fea0003800200 */
.L_x_970:
[----:B------:R-:W0:Y:S02]  /*4ff0*/  F2I.FTZ.TRUNC.NTZ R4, R4 ;  /* 0x0000000400047305 */ /* 0x000e24000021f100 */
[----:B0-----:R-:W-:Y:S01]  /*5000*/  PRMT R0, R4, 0x7610, R0 ;  /* 0x0000761004007816 */ /* 0x001fe20000000000 */
[----:B------:R-:W-:Y:S06]  /*5010*/  BRA `(.L_x_951) ;  /* 0x00000000009c7947 */ /* 0x000fec0003800000 */
.L_x_963:
        /* <DEDUP_REMOVED lines=14> */
.L_x_977:
[----:B------:R-:W-:Y:S05]  /*5100*/  BSYNC.RECONVERGENT B0 ;  /* 0x0000000000007941 */ /* 0x000fea0003800200 */
.L_x_976:
[----:B------:R-:W0:Y:S02]  /*5110*/  F2I.FTZ.TRUNC.NTZ R4, R4 ;  /* 0x0000000400047305 */ /* 0x000e24000021f100 */
[----:B0-----:R-:W-:Y:S01]  /*5120*/  PRMT R0, R4, 0x7610, R0 ;  /* 0x0000761004007816 */ /* 0x001fe20000000000 */
[----:B------:R-:W-:Y:S06]  /*5130*/  BRA `(.L_x_951) ;  /* 0x0000000000547947 */ /* 0x000fec0003800000 */
.L_x_950:
        /* <DEDUP_REMOVED lines=16> */
.L_x_978:
[----:B------:R-:W-:Y:S01]  /*5240*/  PRMT R0, RZ, 0x7610, R0 ;  /* 0x00007610ff007816 */ /* 0x000fe20000000000 */
[----:B------:R-:W-:Y:S06]  /*5250*/  BRA `(.L_x_951) ;  /* 0x00000000000c7947 */ /* 0x000fec0003800000 */
.L_x_975:
[----:B------:R0:W5:Y:S01]  /*5260*/  LDG.E.U16 R0, desc[UR36][R2.64] ;  /* 0x0000002402007981 */ /* 0x000162000c1e1500 */
[----:B------:R-:W-:Y:S05]  /*5270*/  BRA `(.L_x_951) ;  /* 0x0000000000047947 */ /* 0x000fea0003800000 */
.L_x_974:
[----:B------:R0:W5:Y:S02]  /*5280*/  LDG.E.U16 R0, desc[UR36][R2.64] ;  /* 0x0000002402007981 */ /* 0x000164000c1e1500 */
.L_x_951:
[----:B------:R-:W0:Y:S01]  /*5290*/  LDC.U16 R5, c[0x0][0x592] ;  /* 0x00016480ff057b82 */ /* 0x000e220000000400 */
[----:B------:R-:W0:Y:S01]  /*52a0*/  LDCU.64 UR6, c[0x0][0x580] ;  /* 0x0000b000ff0677ac */ /* 0x000e220008000a00 */
[----:B-1---5:R-:W-:Y:S01]  /*52b0*/  PRMT R0, R0, 0x9910, RZ ;  /* 0x0000991000007816 */ /* 0x022fe200000000ff */
[----:B------:R-:W-:-:S03]  /*52c0*/  UPRMT UR4, UR41, 0x9910, URZ ;  /* 0x0000991029047896 */ /* 0x000fc600080000ff */
[----:B------:R-:W-:Y:S01]  /*52d0*/  SHF.R.S32.HI R9, RZ, 0xf, R0 ;  /* 0x0000000fff097819 */ /* 0x000fe20000011400 */
[----:B------:R-:W-:Y:S01]  /*52e0*/  UISETP.GT.AND UP0, UPT, UR4, 0x9, UPT ;  /* 0x000000090400788c */ /* 0x000fe2000bf04270 */
[----:B0-234-:R-:W-:Y:S02]  /*52f0*/  IADD3 R2, P0, PT, R16, UR6, RZ ;  /* 0x0000000610027c10 */ /* 0x01dfe4000ff1e0ff */
        /* <DEDUP_REMOVED lines=14> */
.L_x_982:
[----:B------:R0:W-:Y:S01]  /*53e0*/  STG.E.U8 desc[UR36][R2.64], R9 ;  /* 0x0000000902007986 */ /* 0x0001e2000c101124 */
[----:B------:R-:W-:Y:S05]  /*53f0*/  BRA `(.L_x_984) ;  /* 0x0000000c004c7947 */ /* 0x000fea0003800000 */
.L_x_981:
        /* <DEDUP_REMOVED lines=10> */
.L_x_986:
[----:B------:R-:W-:-:S05]  /*54a0*/  PRMT R5, R9, 0x9910, RZ ;  /* 0x0000991009057816 */ /* 0x000fca00000000ff */
[----:B------:R0:W-:Y:S01]  /*54b0*/  STG.E desc[UR36][R2.64], R5 ;  /* 0x0000000502007986 */ /* 0x0001e2000c101924 */
[----:B------:R-:W-:Y:S05]  /*54c0*/  BRA `(.L_x_984) ;  /* 0x0000000c00187947 */ /* 0x000fea0003800000 */
.L_x_985:
[----:B------:R0:W-:Y:S01]  /*54d0*/  STG.E.U16 desc[UR36][R2.64], R9 ;  /* 0x0000000902007986 */ /* 0x0001e2000c101524 */
[----:B------:R-:W-:Y:S05]  /*54e0*/  BRA `(.L_x_984) ;  /* 0x0000000c00107947 */ /* 0x000fea0003800000 */
.L_x_980:
        /* <DEDUP_REMOVED lines=9> */
.L_x_988:
[----:B------:R-:W0:Y:S02]  /*5580*/  I2F.S16 R0, R9 ;  /* 0x0000000900007306 */ /* 0x000e240000101400 */
[----:B0-----:R-:W-:-:S05]  /*5590*/  F2FP.F16.F32.PACK_AB R0, RZ, R0 ;  /* 0x00000000ff00723e */ /* 0x001fca00000000ff */
[----:B------:R0:W-:Y:S01]  /*55a0*/  STG.E.U16 desc[UR36][R2.64], R0 ;  /* 0x0000000002007986 */ /* 0x0001e2000c101524 */
[----:B------:R-:W-:Y:S05]  /*55b0*/  BRA `(.L_x_984) ;  /* 0x0000000800dc7947 */ /* 0x000fea0003800000 */
.L_x_987:
[----:B------:R-:W-:-:S09]  /*55c0*/  UISETP.NE.AND UP0, UPT, UR4, 0x7, UPT ;  /* 0x000000070400788c */ /* 0x000fd2000bf05270 */
[----:B------:R-:W-:Y:S05]  /*55d0*/  BRA.U !UP0, `(.L_x_989) ;  /* 0x0000000108347547 */ /* 0x000fea000b800000 */
[----:B------:R-:W-:-:S09]  /*55e0*/  UISETP.NE.AND UP0, UPT, UR4, 0x8, UPT ;  /* 0x000000080400788c */ /* 0x000fd2000bf05270 */
[----:B------:R-:W-:Y:S05]  /*55f0*/  BRA.U !UP0, `(.L_x_990) ;  /* 0x0000000108187547 */ /* 0x000fea000b800000 */
[----:B------:R-:W-:-:S09]  /*5600*/  UISETP.NE.AND UP0, UPT, UR4, 0x9, UPT ;  /* 0x000000090400788c */ /* 0x000fd2000bf05270 */
[----:B------:R-:W-:Y:S05]  /*5610*/  BRA.U UP0, `(.L_x_983) ;  /* 0x0000000500e07547 */ /* 0x000fea000b800000 */
[----:B------:R-:W0:Y:S01]  /*5620*/  I2F.S16 R4, R9 ;  /* 0x0000000900047306 */ /* 0x000e220000101400 */
[----:B------:R-:W-:-:S05]  /*5630*/  HFMA2 R5, -RZ, RZ, 0, 0 ;  /* 0x00000000ff057431 */ /* 0x000fca00000001ff */
[----:B0-----:R0:W-:Y:S01]  /*5640*/  STG.E.64 desc[UR36][R2.64], R4 ;  /* 0x0000000402007986 */ /* 0x0011e2000c101b24 */
[----:B------:R-:W-:Y:S05]  /*5650*/  BRA `(.L_x_984) ;  /* 0x0000000800b47947 */ /* 0x000fea0003800000 */
.L_x_990:
[----:B------:R-:W0:Y:S02]  /*5660*/  I2F.S16 R9, R9 ;  /* 0x0000000900097306 */ /* 0x000e240000101400 */
[----:B0-----:R-:W-:-:S04]  /*5670*/  F2FP.F16.F32.PACK_AB R5, RZ, R9 ;  /* 0x00000009ff05723e */ /* 0x001fc800000000ff */
[----:B------:R-:W-:-:S05]  /*5680*/  PRMT R5, R5, 0x5410, RZ ;  /* 0x0000541005057816 */ /* 0x000fca00000000ff */
[----:B------:R0:W-:Y:S01]  /*5690*/  STG.E desc[UR36][R2.64], R5 ;  /* 0x0000000502007986 */ /* 0x0001e2000c101924 */
[----:B------:R-:W-:Y:S05]  /*56a0*/  BRA `(.L_x_984) ;  /* 0x0000000800a07947 */ /* 0x000fea0003800000 */
.L_x_989:
[----:B------:R-:W0:Y:S02]  /*56b0*/  I2F.F64.S16 R4, R9 ;  /* 0x0000000900047312 */ /* 0x000e240000101c00 */
[----:B0-----:R0:W-:Y:S01]  /*56c0*/  STG.E.64 desc[UR36][R2.64], R4 ;  /* 0x0000000402007986 */ /* 0x0011e2000c101b24 */
[----:B------:R-:W-:Y:S05]  /*56d0*/  BRA `(.L_x_984) ;  /* 0x0000000800947947 */ /* 0x000fea0003800000 */
.L_x_979:
        /* <DEDUP_REMOVED lines=12> */
.L_x_994:
        /* <DEDUP_REMOVED lines=18> */
.L_x_997:
[----:B------:R-:W-:-:S04]  /*58c0*/  SHF.R.U32.HI R5, RZ, 0x18, R5 ;  /* 0x00000018ff057819 */ /* 0x000fc80000011605 */
[----:B------:R-:W-:-:S07]  /*58d0*/  LOP3.LUT R0, R0, 0x80, R5, 0xf8, !PT ;  /* 0x0000008000007812 */ /* 0x000fce00078ef805 */
.L_x_996:
[----:B------:R-:W-:Y:S05]  /*58e0*/  BSYNC.RECONVERGENT B0 ;  /* 0x0000000000007941 */ /* 0x000fea0003800200 */
.L_x_995:
[----:B------:R0:W-:Y:S01]  /*58f0*/  STG.E.U8 desc[UR36][R2.64], R0 ;  /* 0x0000000002007986 */ /* 0x0001e2000c101124 */
[----:B------:R-:W-:Y:S05]  /*5900*/  BRA `(.L_x_984) ;  /* 0x0000000800087947 */ /* 0x000fea0003800000 */
.L_x_993:
        /* <DEDUP_REMOVED lines=18> */
.L_x_1000:
[----:B------:R-:W-:-:S04]  /*5a30*/  SHF.R.U32.HI R5, RZ, 0x18, R5 ;  /* 0x00000018ff057819 */ /* 0x000fc80000011605 */
[----:B------:R-:W-:-:S07]  /*5a40*/  LOP3.LUT R0, R0, 0x80, R5, 0xf8, !PT ;  /* 0x0000008000007812 */ /* 0x000fce00078ef805 */
.L_x_999:
[----:B------:R-:W-:Y:S05]  /*5a50*/  BSYNC.RECONVERGENT B0 ;  /* 0x0000000000007941 */ /* 0x000fea0003800200 */
.L_x_998:
[----:B------:R0:W-:Y:S01]  /*5a60*/  STG.E.U8 desc[UR36][R2.64], R0 ;  /* 0x0000000002007986 */ /* 0x0001e2000c101124 */
[----:B------:R-:W-:Y:S05]  /*5a70*/  BRA `(.L_x_984) ;  /* 0x0000000400ac7947 */ /* 0x000fea0003800000 */
.L_x_992:
        /* <DEDUP_REMOVED lines=22> */
.L_x_1002:
[----:B------:R-:W-:-:S04]  /*5be0*/  PRMT R4, R9, 0x9910, RZ ;  /* 0x0000991009047816 */ /* 0x000fc800000000ff */
[----:B------:R-:W-:-:S05]  /*5bf0*/  SHF.R.S32.HI R5, RZ, 0x1f, R4 ;  /* 0x0000001fff057819 */ /* 0x000fca0000011404 */
[----:B------:R0:W-:Y:S01]  /*5c00*/  STG.E.64 desc[UR36][R2.64], R4 ;  /* 0x0000000402007986 */ /* 0x0001e2000c101b24 */
[----:B------:R-:W-:Y:S05]  /*5c10*/  BRA `(.L_x_984) ;  /* 0x0000000400447947 */ /* 0x000fea0003800000 */
.L_x_1001:
[----:B------:R-:W-:-:S05]  /*5c20*/  PRMT R5, R9, 0x9910, RZ ;  /* 0x0000991009057816 */ /* 0x000fca00000000ff */
[----:B------:R0:W-:Y:S01]  /*5c30*/  STG.E desc[UR36][R2.64], R5 ;  /* 0x0000000502007986 */ /* 0x0001e2000c101924 */
[----:B------:R-:W-:Y:S05]  /*5c40*/  BRA `(.L_x_984) ;  /* 0x0000000400387947 */ /* 0x000fea0003800000 */
.L_x_991:
        /* <DEDUP_REMOVED lines=11> */
.L_x_1004:
[----:B------:R-:W-:Y:S01]  /*5d00*/  CS2R R6, SRZ ;  /* 0x0000000000067805 */ /* 0x000fe2000001ff00 */
[----:B------:R-:W0:Y:S04]  /*5d10*/  I2F.F64.S16 R4, R9 ;  /* 0x0000000900047312 */ /* 0x000e280000101c00 */
[----:B0-----:R4:W-:Y:S01]  /*5d20*/  STG.E.128 desc[UR36][R2.64], R4 ;  /* 0x0000000402007986 */ /* 0x0019e2000c101d24 */
[----:B------:R-:W-:Y:S05]  /*5d30*/  BRA `(.L_x_984) ;  /* 0x0000000000fc7947 */ /* 0x000fea0003800000 */
.L_x_1003:
[----:B------:R-:W-:-:S09]  /*5d40*/  UISETP.NE.AND UP0, UPT, UR4, 0xf, UPT ;  /* 0x0000000f0400788c */ /* 0x000fd2000bf05270 */
[----:B------:R-:W-:Y:S05]  /*5d50*/  BRA.U !UP0, `(.L_x_1005) ;  /* 0x0000000108e87547 */ /* 0x000fea000b800000 */
[----:B------:R-:W-:-:S09]  /*5d60*/  UISETP.NE.AND UP0, UPT, UR4, 0x17, UPT ;  /* 0x000000170400788c */ /* 0x000fd2000bf05270 */
[----:B------:R-:W-:Y:S05]  /*5d70*/  BRA.U !UP0, `(.L_x_1006) ;  /* 0x0000000108907547 */ /* 0x000fea000b800000 */
[----:B------:R-:W-:-:S09]  /*5d80*/  UISETP.NE.AND UP0, UPT, UR4, 0x18, UPT ;  /* 0x000000180400788c */ /* 0x000fd2000bf05270 */
[----:B------:R-:W-:Y:S05]  /*5d90*/  BRA.U !UP0, `(.L_x_1007) ;  /* 0x0000000108447547 */ /* 0x000fea000b800000 */
.L_x_983:
        /* <DEDUP_REMOVED lines=16> */
.L_x_1008:
[----:B------:R-:W-:Y:S05]  /*5ea0*/  BRA `(.L_x_984) ;  /* 0x0000000000a07947 */ /* 0x000fea0003800000 */
.L_x_1007:
        /* <DEDUP_REMOVED lines=13> */
.L_x_1010:
[----:B------:R-:W-:Y:S05]  /*5f80*/  BSYNC.RECONVERGENT B0 ;  /* 0x0000000000007941 */ /* 0x000fea0003800200 */
.L_x_1009:
[----:B------:R-:W-:-:S05]  /*5f90*/  LOP3.LUT R5, R0, 0x80, R5, 0xf8, !PT ;  /* 0x0000008000057812 */ /* 0x000fca00078ef805 */
[----:B------:R2:W-:Y:S01]  /*5fa0*/  STG.E.U8 desc[UR36][R2.64], R5 ;  /* 0x0000000502007986 */ /* 0x0005e2000c101124 */
[----:B------:R-:W-:Y:S05]  /*5fb0*/  BRA `(.L_x_984) ;  /* 0x00000000005c7947 */ /* 0x000fea0003800000 */
.L_x_1006:
        /* <DEDUP_REMOVED lines=12> */
.L_x_1012:
[----:B------:R-:W-:Y:S01]  /*6080*/  IMAD.MOV.U32 R0, RZ, RZ, 0x7f ;  /* 0x0000007fff007424 */ /* 0x000fe200078e00ff */
[----:B------:R-:W-:-:S04]  /*6090*/  ISETP.GT.U32.AND P0, PT, R4, 0x7f800000, PT ;  /* 0x7f8000000400780c */ /* 0x000fc80003f04070 */
[----:B------:R-:W-:-:S09]  /*60a0*/  SEL R0, R0, 0x7c, P0 ;  /* 0x0000007c00007807 */ /* 0x000fd20000000000 */
.L_x_1013:
[----:B------:R-:W-:Y:S05]  /*60b0*/  BSYNC.RECONVERGENT B0 ;  /* 0x0000000000007941 */ /* 0x000fea0003800200 */
.L_x_1011:
[----:B------:R-:W-:-:S04]  /*60c0*/  SHF.R.U32.HI R5, RZ, 0x18, R5 ;  /* 0x00000018ff057819 */ /* 0x000fc80000011605 */
[----:B------:R-:W-:-:S05]  /*60d0*/  LOP3.LUT R5, R0, 0x80, R5, 0xf8, !PT ;  /* 0x0000008000057812 */ /* 0x000fca00078ef805 */
[----:B------:R1:W-:Y:S01]  /*60e0*/  STG.E.U8 desc[UR36][R2.64], R5 ;  /* 0x0000000502007986 */ /* 0x0003e2000c101124 */
[----:B------:R-:W-:Y:S05]  /*60f0*/  BRA `(.L_x_984) ;  /* 0x00000000000c7947 */ /* 0x000fea0003800000 */
.L_x_1005:
[----:B------:R-:W0:Y:S02]  /*6100*/  I2F.S16 R0, R9 ;  /* 0x0000000900007306 */ /* 0x000e240000101400 */
[----:B0-----:R-:W-:-:S05]  /*6110*/  F2FP.BF16.F32.PACK_AB R0, RZ, R0 ;  /* 0x00000000ff00723e */ /* 0x001fca00000010ff */
[----:B------:R0:W-:Y:S02]  /*6120*/  STG.E.U16 desc[UR36][R2.64], R0 ;  /* 0x0000000002007986 */ /* 0x0001e4000c101524 */
.L_x_984:
[----:B------:R-:W-:-:S07]  /*6130*/  IADD3 R17, PT, PT, R17, 0x80, RZ ;  /* 0x0000008011117810 */ /* 0x000fce0007ffe0ff */
.L_x_944:
[----:B------:R-:W-:Y:S05]  /*6140*/  BSYNC.RECONVERGENT B6 ;  /* 0x0000000000067941 */ /* 0x000fea0003800200 */
.L_x_943:
        /* <DEDUP_REMOVED lines=14> */
[----:B-1234-:R-:W-:-:S05]  /*6230*/  IMAD.HI.U32 R2, R17, UR4, R16 ;  /* 0x0000000411027c27 */ /* 0x01efca000f8e0010 */
[----:B------:R-:W-:-:S04]  /*6240*/  SHF.R.U32.HI R3, RZ, UR5, R2 ;  /* 0x00000005ff037c19 */ /* 0x000fc80008011602 */
[----:B------:R-:W-:-:S05]  /*6250*/  IADD3 R0, PT, PT, -R3, RZ, RZ ;  /* 0x000000ff03007210 */ /* 0x000fca0007ffe1ff */
        /* <DEDUP_REMOVED lines=290> */
.L_x_1016:
        /* <DEDUP_REMOVED lines=16> */
.L_x_1020:
[----:B------:R0:W5:Y:S01]  /*7580*/  LDG.E.U8 R0, desc[UR36][R2.64] ;  /* 0x0000002402007981 */ /* 0x000162000c1e1100 */
[----:B------:R-:W-:Y:S05]  /*7590*/  BRA `(.L_x_1022) ;  /* 0x0000000c004c7947 */ /* 0x000fea0003800000 */
.L_x_1019:
        /* <DEDUP_REMOVED lines=8> */
.L_x_1024:
[----:B------:R3:W5:Y:S01]  /*7620*/  LDG.E.U16 R0, desc[UR36][R2.64] ;  /* 0x0000002402007981 */ /* 0x000762000c1e1500 */
[----:B------:R-:W-:Y:S05]  /*7630*/  BRA `(.L_x_1022) ;  /* 0x0000000c00247947 */ /* 0x000fea0003800000 */
.L_x_1023:
[----:B------:R0:W5:Y:S01]  /*7640*/  LDG.E.U16 R0, desc[UR36][R2.64] ;  /* 0x0000002402007981 */ /* 0x000162000c1e1500 */
[----:B------:R-:W-:Y:S05]  /*7650*/  BRA `(.L_x_1022) ;  /* 0x0000000c001c7947 */ /* 0x000fea0003800000 */
.L_x_1018:
        /* <DEDUP_REMOVED lines=9> */
.L_x_1026:
[----:B------:R-:W2:Y:S02]  /*76f0*/  LDG.E.U16 R4, desc[UR36][R2.64] ;  /* 0x0000002402047981 */ /* 0x000ea4000c1e1500 */
[----:B--2---:R-:W-:-:S06]  /*7700*/  HADD2.F32 R4, -RZ, R4.H0_H0 ;  /* 0x20000004ff047230 */ /* 0x004fcc0000004100 */
[----:B------:R-:W0:Y:S02]  /*7710*/  F2I.FTZ.TRUNC.NTZ R4, R4 ;  /* 0x0000000400047305 */ /* 0x000e24000021f100 */
[----:B0-----:R-:W-:Y:S01]  /*7720*/  PRMT R0, R4, 0x7610, R0 ;  /* 0x0000761004007816 */ /* 0x001fe20000000000 */
[----:B------:R-:W-:Y:S06]  /*7730*/  BRA `(.L_x_1022) ;  /* 0x0000000800e47947 */ /* 0x000fec0003800000 */
.L_x_1025:
        /* <DEDUP_REMOVED lines=9> */
.L_x_1028:
[----:B------:R-:W2:Y:S02]  /*77d0*/  LDG.E.U16 R2, desc[UR36][R2.64] ;  /* 0x0000002402027981 */ /* 0x000ea4000c1e1500 */
[----:B--2---:R-:W-:-:S06]  /*77e0*/  HADD2.F32 R4, -RZ, R2.H0_H0 ;  /* 0x20000002ff047230 */ /* 0x004fcc0000004100 */
[----:B------:R-:W0:Y:S02]  /*77f0*/  F2I.FTZ.TRUNC.NTZ R4, R4 ;  /* 0x0000000400047305 */ /* 0x000e24000021f100 */
[----:B0-----:R-:W-:Y:S01]  /*7800*/  PRMT R0, R4, 0x7610, R0 ;  /* 0x0000761004007816 */ /* 0x001fe20000000000 */
[----:B------:R-:W-:Y:S06]  /*7810*/  BRA `(.L_x_1022) ;  /* 0x0000000800ac7947 */ /* 0x000fec0003800000 */
.L_x_1027:
[----:B------:R-:W2:Y:S02]  /*7820*/  LDG.E.64 R2, desc[UR36][R2.64] ;  /* 0x0000002402027981 */ /* 0x000ea4000c1e1b00 */
[----:B--2---:R0:W1:Y:S02]  /*7830*/  F2I.F64.TRUNC R0, R2 ;  /* 0x0000000200007311 */ /* 0x004064000030d100 */
[----:B01----:R-:W-:Y:S05]  /*7840*/  BRA `(.L_x_1022) ;  /* 0x0000000800a07947 */ /* 0x003fea0003800000 */
.L_x_1017:
        /* <DEDUP_REMOVED lines=12> */
.L_x_1031:
[----:B------:R-:W2:Y:S02]  /*7910*/  LDG.E.64 R2, desc[UR36][R2.64] ;  /* 0x0000002402027981 */ /* 0x000ea4000c1e1b00 */
[----:B--2---:R0:W1:Y:S02]  /*7920*/  F2I.F64.TRUNC R0, R2 ;  /* 0x0000000200007311 */ /* 0x004064000030d100 */
[----:B01----:R-:W-:Y:S05]  /*7930*/  BRA `(.L_x_1022) ;  /* 0x0000000800647947 */ /* 0x003fea0003800000 */
.L_x_1030:
        /* <DEDUP_REMOVED lines=27> */
.L_x_1033:
        /* <DEDUP_REMOVED lines=14> */
.L_x_1032:
[----:B------:R-:W2:Y:S02]  /*7bd0*/  LDG.E.U16 R4, desc[UR36][R2.64] ;  /* 0x0000002402047981 */ /* 0x000ea4000c1e1500 */
[----:B--2---:R-:W-:-:S06]  /*7be0*/  IMAD.U32 R4, R4, 0x10000, RZ ;  /* 0x0001000004047824 */ /* 0x004fcc00078e00ff */
[----:B------:R-:W0:Y:S02]  /*7bf0*/  F2I.FTZ.TRUNC.NTZ R4, R4 ;  /* 0x0000000400047305 */ /* 0x000e24000021f100 */
[----:B0-----:R-:W-:Y:S01]  /*7c00*/  PRMT R0, R4, 0x7610, R0 ;  /* 0x0000761004007816 */ /* 0x001fe20000000000 */
[----:B------:R-:W-:Y:S06]  /*7c10*/  BRA `(.L_x_1022) ;  /* 0x0000000400ac7947 */ /* 0x000fec0003800000 */
.L_x_1029:
        /* <DEDUP_REMOVED lines=10> */
.L_x_1036:
        /* <DEDUP_REMOVED lines=21> */
.L_x_1040:
[----:B------:R-:W-:Y:S05]  /*7e10*/  BSYNC.RECONVERGENT B1 ;  /* 0x0000000000017941 */ /* 0x000fea0003800200 */
.L_x_1039:
[----:B------:R-:W-:Y:S02]  /*7e20*/  SHF.L.U32 R0, R0, 0x14, RZ ;  /* 0x0000001400007819 */ /* 0x000fe400000006ff */
[----:B------:R-:W-:-:S04]  /*7e30*/  LEA R2, R2, 0x3b800000, 0x17 ;  /* 0x3b80000002027811 */ /* 0x000fc800078eb8ff */
[----:B------:R-:W-:-:S07]  /*7e40*/  LOP3.LUT R4, R2, R0, R7, 0xfe, !PT ;  /* 0x0000000002047212 */ /* 0x000fce00078efe07 */
.L_x_1038:
[----:B------:R-:W-:Y:S05]  /*7e50*/  BSYNC.RECONVERGENT B0 ;  /* 0x0000000000007941 */ /* 0x000fea0003800200 */
.L_x_1037:
[----:B------:R-:W0:Y:S02]  /*7e60*/  F2I.FTZ.TRUNC.NTZ R4, R4 ;  /* 0x0000000400047305 */ /* 0x000e24000021f100 */
[----:B0-----:R-:W-:Y:S01]  /*7e70*/  PRMT R0, R4, 0x7610, R0 ;  /* 0x0000761004007816 */ /* 0x001fe20000000000 */
[----:B------:R-:W-:Y:S06]  /*7e80*/  BRA `(.L_x_1022) ;  /* 0x0000000400107947 */ /* 0x000fec0003800000 */
.L_x_1035:
        /* <DEDUP_REMOVED lines=21> */
.L_x_1044:
[----:B------:R-:W-:Y:S05]  /*7fe0*/  BSYNC.RECONVERGENT B1 ;  /* 0x0000000000017941 */ /* 0x000fea0003800200 */
.L_x_1043:
[----:B------:R-:W-:Y:S01]  /*7ff0*/  IMAD.SHL.U32 R0, R0, 0x200000, RZ ;  /* 0x0020000000007824 */ /* 0x000fe200078e00ff */
[----:B------:R-:W-:-:S04]  /*8000*/  LEA R2, R2, 0x37800000, 0x17 ;  /* 0x3780000002027811 */ /* 0x000fc800078eb8ff */
[----:B------:R-:W-:-:S07]  /*8010*/  LOP3.LUT R4, R2, R0, R7, 0xfe, !PT ;  /* 0x0000000002047212 */ /* 0x000fce00078efe07 */
.L_x_1042:
[----:B------:R-:W-:Y:S05]  /*8020*/  BSYNC.RECONVERGENT B0 ;  /* 0x0000000000007941 */ /* 0x000fea0003800200 */
.L_x_1041:
[----:B------:R-:W0:Y:S02]  /*8030*/  F2I.FTZ.TRUNC.NTZ R4, R4 ;  /* 0x0000000400047305 */ /* 0x000e24000021f100 */
[----:B0-----:R-:W-:Y:S01]  /*8040*/  PRMT R0, R4, 0x7610, R0 ;  /* 0x0000761004007816 */ /* 0x001fe20000000000 */
[----:B------:R-:W-:Y:S06]  /*8050*/  BRA `(.L_x_1022) ;  /* 0x00000000009c7947 */ /* 0x000fec0003800000 */
.L_x_1034:
        /* <DEDUP_REMOVED lines=14> */
.L_x_1048:
[----:B------:R-:W-:Y:S05]  /*8140*/  BSYNC.RECONVERGENT B0 ;  /* 0x0000000000007941 */ /* 0x000fea0003800200 */
.L_x_1047:
[----:B------:R-:W0:Y:S02]  /*8150*/  F2I.FTZ.TRUNC.NTZ R4, R4 ;  /* 0x0000000400047305 */ /* 0x000e24000021f100 */
[----:B0-----:R-:W-:Y:S01]  /*8160*/  PRMT R0, R4, 0x7610, R0 ;  /* 0x0000761004007816 */ /* 0x001fe20000000000 */
[----:B------:R-:W-:Y:S06]  /*8170*/  BRA `(.L_x_1022) ;  /* 0x0000000000547947 */ /* 0x000fec0003800000 */
.L_x_1021:
        /* <DEDUP_REMOVED lines=16> */
.L_x_1049:
[----:B------:R-:W-:Y:S01]  /*8280*/  PRMT R0, RZ, 0x7610, R0 ;  /* 0x00007610ff007816 */ /* 0x000fe20000000000 */
[----:B------:R-:W-:Y:S06]  /*8290*/  BRA `(.L_x_1022) ;  /* 0x00000000000c7947 */ /* 0x000fec0003800000 */
.L_x_1046:
[----:B------:R1:W5:Y:S01]  /*82a0*/  LDG.E.U16 R0, desc[UR36][R2.64] ;  /* 0x0000002402007981 */ /* 0x000362000c1e1500 */
[----:B------:R-:W-:Y:S05]  /*82b0*/  BRA `(.L_x_1022) ;  /* 0x0000000000047947 */ /* 0x000fea0003800000 */
.L_x_1045:
[----:B------:R2:W5:Y:S02]  /*82c0*/  LDG.E.U16 R0, desc[UR36][R2.64] ;  /* 0x0000002402007981 */ /* 0x000564000c1e1500 */
.L_x_1022:
        /* <DEDUP_REMOVED lines=21> */
.L_x_1053:
[----:B------:R4:W-:Y:S01]  /*8420*/  STG.E.U8 desc[UR36][R2.64], R9 ;  /* 0x0000000902007986 */ /* 0x0009e2000c101124 */
[----:B------:R-:W-:Y:S05]  /*8430*/  BRA `(.L_x_1055) ;  /* 0x0000000c004c7947 */ /* 0x000fea0003800000 */
.L_x_1052:
        /* <DEDUP_REMOVED lines=10> */
.L_x_1057:
[----:B------:R-:W-:-:S05]  /*84e0*/  PRMT R5, R9, 0x9910, RZ ;  /* 0x0000991009057816 */ /* 0x000fca00000000ff */
[----:B------:R2:W-:Y:S01]  /*84f0*/  STG.E desc[UR36][R2.64], R5 ;  /* 0x0000000502007986 */ /* 0x0005e2000c101924 */
[----:B------:R-:W-:Y:S05]  /*8500*/  BRA `(.L_x_1055) ;  /* 0x0000000c00187947 */ /* 0x000fea0003800000 */
.L_x_1056:
[----:B------:R0:W-:Y:S01]  /*8510*/  STG.E.U16 desc[UR36][R2.64], R9 ;  /* 0x0000000902007986 */ /* 0x0001e2000c101524 */
[----:B------:R-:W-:Y:S05]  /*8520*/  BRA `(.L_x_1055) ;  /* 0x0000000c00107947 */ /* 0x000fea0003800000 */
.L_x_1051:
        /* <DEDUP_REMOVED lines=9> */
.L_x_1059:
[----:B------:R-:W0:Y:S02]  /*85c0*/  I2F.S16 R0, R9 ;  /* 0x0000000900007306 */ /* 0x000e240000101400 */
[----:B0-----:R-:W-:-:S05]  /*85d0*/  F2FP.F16.F32.PACK_AB R0, RZ, R0 ;  /* 0x00000000ff00723e */ /* 0x001fca00000000ff */
[----:B------:R0:W-:Y:S01]  /*85e0*/  STG.E.U16 desc[UR36][R2.64], R0 ;  /* 0x0000000002007986 */ /* 0x0001e2000c101524 */
[----:B------:R-:W-:Y:S05]  /*85f0*/  BRA `(.L_x_1055) ;  /* 0x0000000800dc7947 */ /* 0x000fea0003800000 */
.L_x_1058:
        /* <DEDUP_REMOVED lines=10> */
.L_x_1061:
[----:B------:R-:W0:Y:S02]  /*86a0*/  I2F.S16 R9, R9 ;  /* 0x0000000900097306 */ /* 0x000e240000101400 */
[----:B0-----:R-:W-:-:S04]  /*86b0*/  F2FP.F16.F32.PACK_AB R5, RZ, R9 ;  /* 0x00000009ff05723e */ /* 0x001fc800000000ff */
[----:B------:R-:W-:-:S05]  /*86c0*/  PRMT R5, R5, 0x5410, RZ ;  /* 0x0000541005057816 */ /* 0x000fca00000000ff */
[----:B------:R0:W-:Y:S01]  /*86d0*/  STG.E desc[UR36][R2.64], R5 ;  /* 0x0000000502007986 */ /* 0x0001e2000c101924 */
[----:B------:R-:W-:Y:S05]  /*86e0*/  BRA `(.L_x_1055) ;  /* 0x0000000800a07947 */ /* 0x000fea0003800000 */
.L_x_1060:
[----:B------:R-:W0:Y:S02]  /*86f0*/  I2F.F64.S16 R4, R9 ;  /* 0x0000000900047312 */ /* 0x000e240000101c00 */
[----:B0-----:R0:W-:Y:S01]  /*8700*/  STG.E.64 desc[UR36][R2.64], R4 ;  /* 0x0000000402007986 */ /* 0x0011e2000c101b24 */
[----:B------:R-:W-:Y:S05]  /*8710*/  BRA `(.L_x_1055) ;  /* 0x0000000800947947 */ /* 0x000fea0003800000 */
.L_x_1050:
        /* <DEDUP_REMOVED lines=12> */
.L_x_1065:
        /* <DEDUP_REMOVED lines=18> */
.L_x_1068:
[----:B------:R-:W-:-:S04]  /*8900*/  SHF.R.U32.HI R5, RZ, 0x18, R5 ;  /* 0x00000018ff057819 */ /* 0x000fc80000011605 */
[----:B------:R-:W-:-:S07]  /*8910*/  LOP3.LUT R0, R0, 0x80, R5, 0xf8, !PT ;  /* 0x0000008000007812 */ /* 0x000fce00078ef805 */
.L_x_1067:
[----:B------:R-:W-:Y:S05]  /*8920*/  BSYNC.RECONVERGENT B0 ;  /* 0x0000000000007941 */ /* 0x000fea0003800200 */
.L_x_1066:
[----:B------:R0:W-:Y:S01]  /*8930*/  STG.E.U8 desc[UR36][R2.64], R0 ;  /* 0x0000000002007986 */ /* 0x0001e2000c101124 */
[----:B------:R-:W-:Y:S05]  /*8940*/  BRA `(.L_x_1055) ;  /* 0x0000000800087947 */ /* 0x000fea0003800000 */
.L_x_1064:
        /* <DEDUP_REMOVED lines=18> */
.L_x_1071:
[----:B------:R-:W-:-:S04]  /*8a70*/  SHF.R.U32.HI R5, RZ, 0x18, R5 ;  /* 0x00000018ff057819 */ /* 0x000fc80000011605 */
[----:B------:R-:W-:-:S07]  /*8a80*/  LOP3.LUT R0, R0, 0x80, R5, 0xf8, !PT ;  /* 0x0000008000007812 */ /* 0x000fce00078ef805 */
.L_x_1070:
[----:B------:R-:W-:Y:S05]  /*8a90*/  BSYNC.RECONVERGENT B0 ;  /* 0x0000000000007941 */ /* 0x000fea0003800200 */
.L_x_1069:
[----:B------:R0:W-:Y:S01]  /*8aa0*/  STG.E.U8 desc[UR36][R2.64], R0 ;  /* 0x0000000002007986 */ /* 0x0001e2000c101124 */
[----:B------:R-:W-:Y:S05]  /*8ab0*/  BRA `(.L_x_1055) ;  /* 0x0000000400ac7947 */ /* 0x000fea0003800000 */
.L_x_1063:
        /* <DEDUP_REMOVED lines=14> */
[----:B------:R-:W-:Y:S02]  /*8ba0*/  @P1 ISETP.EQ.U32.AND P2, PT, R0, 0x1, P0 ;  /* 0x000000010000180c */ /* 0x000fe40000742070 */
[----:B------:R-:W-:Y:S02]  /*8bb0*/  PLOP3.LUT P0, PT, PT, PT, PT, 0x80, 0x8 ;  /* 0x000000000008781c */ /* 0x000fe40003f0f070 */
[----:B------:R-:W-:Y:S02]  /*8bc0*/  @P1 PLOP3.LUT P0, PT, P2, PT, PT, 0x80, 0x8 ;  /* 0x000000000008181c */ /* 0x000fe4000170f070 */
[----:B------:R-:W-:-:S11]  /*8bd0*/  @P1 IADD3 R0, PT, PT, R4, 0x1, RZ ;  /* 0x0000000104001810 */ /* 0x000fd60007ffe0ff */
[----:B------:R-:W-:-:S04]  /*8be0*/  @!P0 IMAD.MOV R0, RZ, RZ, R4 ;  /* 0x000000ffff008224 */ /* 0x000fc800078e0204 */
[----:B------:R-:W-:-:S05]  /*8bf0*/  @P1 IMAD.MOV.U32 R5, RZ, RZ, R0 ;  /* 0x000000ffff051224 */ /* 0x000fca00078e0000 */
[----:B------:R0:W-:Y:S01]  /*8c00*/  STG.E.U8 desc[UR36][R2.64], R5 ;  /* 0x0000000502007986 */ /* 0x0001e2000c101124 */
[----:B------:R-:W-:Y:S05]  /*8c10*/  BRA `(.L_x_1055) ;  /* 0x0000000400547947 */ /* 0x000fea0003800000 */
.L_x_1073:
[----:B------:R-:W-:-:S04]  /*8c20*/  PRMT R4, R9, 0x9910, RZ ;  /* 0x0000991009047816 */ /* 0x000fc800000000ff */
[----:B------:R-:W-:-:S05]  /*8c30*/  SHF.R.S32.HI R5, RZ, 0x1f, R4 ;  /* 0x0000001fff057819 */ /* 0x000fca0000011404 */
[----:B------:R0:W-:Y:S01]  /*8c40*/  STG.E.64 desc[UR36][R2.64], R4 ;  /* 0x0000000402007986 */ /* 0x0001e2000c101b24 */
[----:B------:R-:W-:Y:S05]  /*8c50*/  BRA `(.L_x_1055) ;  /* 0x0000000400447947 */ /* 0x000fea0003800000 */
.L_x_1072:
[----:B------:R-:W-:-:S05]  /*8c60*/  PRMT R5, R9, 0x9910, RZ ;  /* 0x0000991009057816 */ /* 0x000fca00000000ff */
[----:B------:R0:W-:Y:S01]  /*8c70*/  STG.E desc[UR36][R2.64], R5 ;  /* 0x0000000502007986 */ /* 0x0001e2000c101924 */
[----:B------:R-:W-:Y:S05]  /*8c80*/  BRA `(.L_x_1055) ;  /* 0x0000000400387947 */ /* 0x000fea0003800000 */
.L_x_1062:
        /* <DEDUP_REMOVED lines=11> */
.L_x_1075:
[----:B------:R-:W-:Y:S01]  /*8d40*/  CS2R R6, SRZ ;  /* 0x0000000000067805 */ /* 0x000fe2000001ff00 */
[----:B------:R-:W0:Y:S04]  /*8d50*/  I2F.F64.S16 R4, R9 ;  /* 0x0000000900047312 */ /* 0x000e280000101c00 */
[----:B0-----:R0:W-:Y:S01]  /*8d60*/  STG.E.128 desc[UR36][R2.64], R4 ;  /* 0x0000000402007986 */ /* 0x0011e2000c101d24 */
[----:B------:R-:W-:Y:S05]  /*8d70*/  BRA `(.L_x_1055) ;  /* 0x0000000000fc7947 */ /* 0x000fea0003800000 */
.L_x_1074:
[----:B------:R-:W-:-:S09]  /*8d80*/  UISETP.NE.AND UP0, UPT, UR4, 0xf, UPT ;  /* 0x0000000f0400788c */ /* 0x000fd2000bf05270 */
[----:B------:R-:W-:Y:S05]  /*8d90*/  BRA.U !UP0, `(.L_x_1076) ;  /* 0x0000000108e87547 */ /* 0x000fea000b800000 */
[----:B------:R-:W-:-:S09]  /*8da0*/  UISETP.NE.AND UP0, UPT, UR4, 0x17, UPT ;  /* 0x000000170400788c */ /* 0x000fd2000bf05270 */
[----:B------:R-:W-:Y:S05]  /*8db0*/  BRA.U !UP0, `(.L_x_1077) ;  /* 0x0000000108907547 */ /* 0x000fea000b800000 */
[----:B------:R-:W-:-:S09]  /*8dc0*/  UISETP.NE.AND UP0, UPT, UR4, 0x18, UPT ;  /* 0x000000180400788c */ /* 0x000fd2000bf05270 */
[----:B------:R-:W-:Y:S05]  /*8dd0*/  BRA.U !UP0, `(.L_x_1078) ;  /* 0x0000000108447547 */ /* 0x000fea000b800000 */
.L_x_1054:
[----:B------:R-:W-:Y:S01]  /*8de0*/  MOV R0, 0x0 ;  /* 0x0000000000007802 */ /* 0x000fe20000000f00 */
[----:B------:R-:W0:Y:S01]  /*8df0*/  LDCU.64 UR4, c[0x4][0x138] ;  /* 0x01002700ff0477ac */ /* 0x000e220008000a00 */
[----:B------:R-:W-:Y:S02]  /*8e00*/  HFMA2 R8, -RZ, RZ, 0, 6.020069122314453125e-06 ;  /* 0x00000065ff087431 */ /* 0x000fe400000001ff */
[----:B------:R-:W-:Y:S01]  /*8e10*/  IMAD.MOV.U32 R12, RZ, RZ, 0x1 ;  /* 0x00000001ff0c7424 */ /* 0x000fe200078e00ff */
[----:B------:R1:W2:Y:S01]  /*8e20*/  LDC.64 R2, c[0x4][R0] ;  /* 0x0100000000027b82 */ /* 0x0002a20000000a00 */
[----:B------:R-:W3:Y:S01]  /*8e30*/  LDCU.64 UR6, c[0x4][0x140] ;  /* 0x01002800ff0677ac */ /* 0x000ee20008000a00 */
[----:B------:R-:W-:Y:S01]  /*8e40*/  IMAD.MOV.U32 R13, RZ, RZ, RZ ;  /* 0x000000ffff0d7224 */ /* 0x000fe200078e00ff */
[----:B------:R-:W4:Y:S01]  /*8e50*/  LDCU.64 UR8, c[0x4][0x50] ;  /* 0x01000a00ff0877ac */ /* 0x000f220008000a00 */
[----:B0-----:R-:W-:Y:S01]  /*8e60*/  MOV R4, UR4 ;  /* 0x0000000400047c02 */ /* 0x001fe20008000f00 */
[----:B------:R-:W-:-:S02]  /*8e70*/  IMAD.U32 R5, RZ, RZ, UR5 ;  /* 0x00000005ff057e24 */ /* 0x000fc4000f8e00ff */
[----:B---3--:R-:W-:Y:S01]  /*8e80*/  IMAD.U32 R6, RZ, RZ, UR6 ;  /* 0x00000006ff067e24 */ /* 0x008fe2000f8e00ff */
[----:B------:R-:W-:Y:S01]  /*8e90*/  MOV R7, UR7 ;  /* 0x0000000700077c02 */ /* 0x000fe20008000f00 */
[----:B----4-:R-:W-:Y:S02]  /*8ea0*/  IMAD.U32 R10, RZ, RZ, UR8 ;  /* 0x00000008ff0a7e24 */ /* 0x010fe4000f8e00ff */
[----:B-1----:R-:W-:-:S07]  /*8eb0*/  IMAD.U32 R11, RZ, RZ, UR9 ;  /* 0x00000009ff0b7e24 */ /* 0x002fce000f8e00ff */
[----:B------:R-:W-:-:S07]  /*8ec0*/  LEPC R20, `(.L_x_1079) ;  /* 0x000000001014794e */ /* 0x000fce0000000000 */
[----:B--2---:R-:W-:Y:S05]  /*8ed0*/  CALL.ABS.NOINC R2 ;  /* 0x0000000002007343 */ /* 0x004fea0003c00000 */
.L_x_1079:
[----:B------:R-:W-:Y:S05]  /*8ee0*/  BRA `(.L_x_1055) ;  /* 0x0000000000a07947 */ /* 0x000fea0003800000 */
.L_x_1078:
[----:B------:R-:W0:Y:S01]  /*8ef0*/  I2F.S16 R9, R9 ;  /* 0x0000000900097306 */ /* 0x000e220000101400 */
[----:B------:R-:W-:Y:S01]  /*8f00*/  BSSY.RECONVERGENT B0, `(.L_x_1080) ;  /* 0x000000c000007945 */ /* 0x000fe20003800200 */
[----:B------:R-:W-:Y:S02]  /*8f10*/  MOV R0, 0x7f ;  /* 0x0000007f00007802 */ /* 0x000fe40000000f00 */
        /* <DEDUP_REMOVED lines=10> */
.L_x_1081:
[----:B------:R-:W-:Y:S05]  /*8fc0*/  BSYNC.RECONVERGENT B0 ;  /* 0x0000000000007941 */ /* 0x000fea0003800200 */
.L_x_1080:
[----:B------:R-:W-:-:S05]  /*8fd0*/  LOP3.LUT R5, R0, 0x80, R5, 0xf8, !PT ;  /* 0x0000008000057812 */ /* 0x000fca00078ef805 */
[----:B------:R0:W-:Y:S01]  /*8fe0*/  STG.E.U8 desc[UR36][R2.64], R5 ;  /* 0x0000000502007986 */ /* 0x0001e2000c101124 */
[----:B------:R-:W-:Y:S05]  /*8ff0*/  BRA `(.L_x_1055) ;  /* 0x00000000005c7947 */ /* 0x000fea0003800000 */
.L_x_1077:
        /* <DEDUP_REMOVED lines=12> */
.L_x_1083:
[----:B------:R-:W-:Y:S01]  /*90c0*/  IMAD.MOV.U32 R0, RZ, RZ, 0x7f ;  /* 0x0000007fff007424 */ /* 0x000fe200078e00ff */
[----:B------:R-:W-:-:S04]  /*90d0*/  ISETP.GT.U32.AND P0, PT, R4, 0x7f800000, PT ;  /* 0x7f8000000400780c */ /* 0x000fc80003f04070 */
[----:B------:R-:W-:-:S09]  /*90e0*/  SEL R0, R0, 0x7c, P0 ;  /* 0x0000007c00007807 */ /* 0x000fd20000000000 */
.L_x_1084:
[----:B------:R-:W-:Y:S05]  /*90f0*/  BSYNC.RECONVERGENT B0 ;  /* 0x0000000000007941 */ /* 0x000fea0003800200 */
.L_x_1082:
[----:B------:R-:W-:-:S04]  /*9100*/  SHF.R.U32.HI R5, RZ, 0x18, R5 ;  /* 0x00000018ff057819 */ /* 0x000fc80000011605 */
[----:B------:R-:W-:-:S05]  /*9110*/  LOP3.LUT R5, R0, 0x80, R5, 0xf8, !PT ;  /* 0x0000008000057812 */ /* 0x000fca00078ef805 */
[----:B------:R0:W-:Y:S01]  /*9120*/  STG.E.U8 desc[UR36][R2.64], R5 ;  /* 0x0000000502007986 */ /* 0x0001e2000c101124 */
[----:B------:R-:W-:Y:S05]  /*9130*/  BRA `(.L_x_1055) ;  /* 0x00000000000c7947 */ /* 0x000fea0003800000 */
.L_x_1076:
[----:B------:R-:W0:Y:S02]  /*9140*/  I2F.S16 R0, R9 ;  /* 0x0000000900007306 */ /* 0x000e240000101400 */
[----:B0-----:R-:W-:-:S05]  /*9150*/  F2FP.BF16.F32.PACK_AB R0, RZ, R0 ;  /* 0x00000000ff00723e */ /* 0x001fca00000010ff */
[----:B------:R0:W-:Y:S02]  /*9160*/  STG.E.U16 desc[UR36][R2.64], R0 ;  /* 0x0000000002007986 */ /* 0x0001e4000c101524 */
.L_x_1055:
[----:B------:R-:W-:-:S07]  /*9170*/  VIADD R17, R17, 0x80 ;  /* 0x0000008011117836 */ /* 0x000fce0000000000 */
.L_x_1015:
[----:B------:R-:W-:Y:S05]  /*9180*/  BSYNC.RECONVERGENT B6 ;  /* 0x0000000000067941 */ /* 0x000fea0003800200 */
.L_x_1014:
[----:B------:R-:W5:Y:S02]  /*9190*/  LDCU UR4, c[0x0][0x380] ;  /* 0x00007000ff0477ac */ /* 0x000f640008000800 */
[----:B-----5:R-:W-:-:S13]  /*91a0*/  ISETP.GE.AND P0, PT, R17, UR4, PT ;  /* 0x0000000411007c0c */ /* 0x020fda000bf06270 */
[----:B------:R-:W-:Y:S05]  /*91b0*/  @P0 EXIT ;  /* 0x000000000000094d */ /* 0x000fea0003800000 */
[----:B------:R-:W5:Y:S01]  /*91c0*/  LDCU UR4, c[0x0][0x388] ;  /* 0x00007100ff0477ac */ /* 0x000f620008000800 */
[----:B0-----:R-:W-:Y:S02]  /*91d0*/  HFMA2 R0, -RZ, RZ, 0, 0 ;  /* 0x00000000ff007431 */ /* 0x001fe400000001ff */
        /* <DEDUP_REMOVED lines=45> */
[----:B-1----:R-:W-:-:S04]  /*94b0*/  SHF.R.U32.HI R5, RZ, UR4, R4 ;  /* 0x00000004ff057c19 */ /* 0x002fc80008011604 */
[----:B------:R-:W-:-:S05]  /*94c0*/  IADD3 R2, PT, PT, -R5, RZ, RZ ;  /* 0x000000ff05027210 */ /* 0x000fca0007ffe1ff */
        /* <DEDUP_REMOVED lines=254> */
.L_x_1085:
[----:B------:R-:W0:Y:S01]  /*a4b0*/  LDCU.128 UR8, c[0x0][0x580] ;  /* 0x0000b000ff0877ac */ /* 0x000e220008000c00 */
[----:B------:R-:W-:-:S04]  /*a4c0*/  UPRMT UR4, UR42, 0x9910, URZ ;  /* 0x000099102a047896 */ /* 0x000fc800080000ff */
[----:B------:R-:W-:Y:S01]  /*a4d0*/  UISETP.GT.AND UP0, UPT, UR4, 0x9, UPT ;  /* 0x000000090400788c */ /* 0x000fe2000bf04270 */
[----:B0-----:R-:W-:Y:S02]  /*a4e0*/  IADD3 R16, P0, PT, R16, UR8, RZ ;  /* 0x0000000810107c10 */ /* 0x001fe4000ff1e0ff */
[----:B-1234-:R-:W-:-:S03]  /*a4f0*/  IADD3 R2, P1, PT, R0, UR10, RZ ;  /* 0x0000000a00027c10 */ /* 0x01efc6000ff3e0ff */
        /* <DEDUP_REMOVED lines=13> */
.L_x_1089:
[----:B------:R0:W5:Y:S01]  /*a5d0*/  LDG.E.U8 R0, desc[UR36][R2.64] ;  /* 0x0000002402007981 */ /* 0x000162000c1e1100 */
[----:B------:R-:W-:Y:S05]  /*a5e0*/  BRA `(.L_x_1091) ;  /* 0x0000000c004c7947 */ /* 0x000fea0003800000 */
.L_x_1088:
        /* <DEDUP_REMOVED lines=8> */
.L_x_1093:
[----:B------:R0:W5:Y:S01]  /*a670*/  LDG.E.U16 R0, desc[UR36][R2.64] ;  /* 0x0000002402007981 */ /* 0x000162000c1e1500 */
[----:B------:R-:W-:Y:S05]  /*a680*/  BRA `(.L_x_1091) ;  /* 0x0000000c00247947 */ /* 0x000fea0003800000 */
.L_x_1092:
[----:B------:R0:W5:Y:S01]  /*a690*/  LDG.E.U16 R0, desc[UR36][R2.64] ;  /* 0x0000002402007981 */ /* 0x000162000c1e1500 */
[----:B------:R-:W-:Y:S05]  /*a6a0*/  BRA `(.L_x_1091) ;  /* 0x0000000c001c7947 */ /* 0x000fea0003800000 */
.L_x_1087:
        /* <DEDUP_REMOVED lines=9> */
.L_x_1095:
[----:B------:R-:W2:Y:S02]  /*a740*/  LDG.E.U16 R4, desc[UR36][R2.64] ;  /* 0x0000002402047981 */ /* 0x000ea4000c1e1500 */
[----:B--2---:R-:W-:-:S06]  /*a750*/  HADD2.F32 R4, -RZ, R4.H0_H0 ;  /* 0x20000004ff047230 */ /* 0x004fcc0000004100 */
[----:B------:R-:W0:Y:S02]  /*a760*/  F2I.FTZ.TRUNC.NTZ R4, R4 ;  /* 0x0000000400047305 */ /* 0x000e24000021f100 */
[----:B0-----:R-:W-:Y:S01]  /*a770*/  PRMT R0, R4, 0x7610, R0 ;  /* 0x0000761004007816 */ /* 0x001fe20000000000 */
[----:B------:R-:W-:Y:S06]  /*a780*/  BRA `(.L_x_1091) ;  /* 0x0000000800e47947 */ /* 0x000fec0003800000 */
.L_x_1094:
        /* <DEDUP_REMOVED lines=9> */
.L_x_1097:
[----:B------:R-:W2:Y:S02]  /*a820*/  LDG.E.U16 R2, desc[UR36][R2.64] ;  /* 0x0000002402027981 */ /* 0x000ea4000c1e1500 */
[----:B--2---:R-:W-:-:S06]  /*a830*/  HADD2.F32 R4, -RZ, R2.H0_H0 ;  /* 0x20000002ff047230 */ /* 0x004fcc0000004100 */
[----:B------:R-:W0:Y:S02]  /*a840*/  F2I.FTZ.TRUNC.NTZ R4, R4 ;  /* 0x0000000400047305 */ /* 0x000e24000021f100 */
[----:B0-----:R-:W-:Y:S01]  /*a850*/  PRMT R0, R4, 0x7610, R0 ;  /* 0x0000761004007816 */ /* 0x001fe20000000000 */
[----:B------:R-:W-:Y:S06]  /*a860*/  BRA `(.L_x_1091) ;  /* 0x0000000800ac7947 */ /* 0x000fec0003800000 */
.L_x_1096:
[----:B------:R-:W2:Y:S02]  /*a870*/  LDG.E.64 R2, desc[UR36][R2.64] ;  /* 0x0000002402027981 */ /* 0x000ea4000c1e1b00 */
[----:B--2---:R0:W1:Y:S02]  /*a880*/  F2I.F64.TRUNC R0, R2 ;  /* 0x0000000200007311 */ /* 0x004064000030d100 */
[----:B01----:R-:W-:Y:S05]  /*a890*/  BRA `(.L_x_1091) ;  /* 0x0000000800a07947 */ /* 0x003fea0003800000 */
.L_x_1086:
        /* <DEDUP_REMOVED lines=12> */
.L_x_1100:
[----:B------:R-:W2:Y:S02]  /*a960*/  LDG.E.64 R2, desc[UR36][R2.64] ;  /* 0x0000002402027981 */ /* 0x000ea4000c1e1b00 */
[----:B--2---:R3:W4:Y:S02]  /*a970*/  F2I.F64.TRUNC R0, R2 ;  /* 0x0000000200007311 */ /* 0x004724000030d100 */
[----:B---34-:R-:W-:Y:S05]  /*a980*/  BRA `(.L_x_1091) ;  /* 0x0000000800647947 */ /* 0x018fea0003800000 */
.L_x_1099:
        /* <DEDUP_REMOVED lines=27> */
.L_x_1102:
        /* <DEDUP_REMOVED lines=14> */
.L_x_1101:
[----:B------:R-:W2:Y:S02]  /*ac20*/  LDG.E.U16 R4, desc[UR36][R2.64] ;  /* 0x0000002402047981 */ /* 0x000ea4000c1e1500 */
[----:B--2---:R-:W-:-:S06]  /*ac30*/  SHF.L.U32 R4, R4, 0x10, RZ ;  /* 0x0000001004047819 */ /* 0x004fcc00000006ff */
[----:B------:R-:W0:Y:S02]  /*ac40*/  F2I.FTZ.TRUNC.NTZ R4, R4 ;  /* 0x0000000400047305 */ /* 0x000e24000021f100 */
[----:B0-----:R-:W-:Y:S01]  /*ac50*/  PRMT R0, R4, 0x7610, R0 ;  /* 0x0000761004007816 */ /* 0x001fe20000000000 */
[----:B------:R-:W-:Y:S06]  /*ac60*/  BRA `(.L_x_1091) ;  /* 0x0000000400ac7947 */ /* 0x000fec0003800000 */
.L_x_1098:
        /* <DEDUP_REMOVED lines=10> */
.L_x_1105:
        /* <DEDUP_REMOVED lines=21> */
.L_x_1109:
[----:B------:R-:W-:Y:S05]  /*ae60*/  BSYNC.RECONVERGENT B1 ;  /* 0x0000000000017941 */ /* 0x000fea0003800200 */
.L_x_1108:
[----:B------:R-:W-:Y:S01]  /*ae70*/  IMAD.SHL.U32 R0, R0, 0x100000, RZ ;  /* 0x0010000000007824 */ /* 0x000fe200078e00ff */
[----:B------:R-:W-:-:S04]  /*ae80*/  LEA R2, R2, 0x3b800000, 0x17 ;  /* 0x3b80000002027811 */ /* 0x000fc800078eb8ff */
[----:B------:R-:W-:-:S07]  /*ae90*/  LOP3.LUT R4, R2, R0, R7, 0xfe, !PT ;  /* 0x0000000002047212 */ /* 0x000fce00078efe07 */
.L_x_1107:
[----:B------:R-:W-:Y:S05]  /*aea0*/  BSYNC.RECONVERGENT B0 ;  /* 0x0000000000007941 */ /* 0x000fea0003800200 */
.L_x_1106:
[----:B------:R-:W0:Y:S02]  /*aeb0*/  F2I.FTZ.TRUNC.NTZ R4, R4 ;  /* 0x0000000400047305 */ /* 0x000e24000021f100 */
[----:B0-----:R-:W-:Y:S01]  /*aec0*/  PRMT R0, R4, 0x7610, R0 ;  /* 0x0000761004007816 */ /* 0x001fe20000000000 */
[----:B------:R-:W-:Y:S06]  /*aed0*/  BRA `(.L_x_1091) ;  /* 0x0000000400107947 */ /* 0x000fec0003800000 */
.L_x_1104:
        /* <DEDUP_REMOVED lines=21> */
.L_x_1113:
[----:B------:R-:W-:Y:S05]  /*b030*/  BSYNC.RECONVERGENT B1 ;  /* 0x0000000000017941 */ /* 0x000fea0003800200 */
.L_x_1112:
[----:B------:R-:W-:Y:S01]  /*b040*/  IMAD.SHL.U32 R0, R0, 0x200000, RZ ;  /* 0x0020000000007824 */ /* 0x000fe200078e00ff */
[----:B------:R-:W-:-:S04]  /*b050*/  LEA R2, R2, 0x37800000, 0x17 ;  /* 0x3780000002027811 */ /* 0x000fc800078eb8ff */
[----:B------:R-:W-:-:S07]  /*b060*/  LOP3.LUT R4, R2, R0, R7, 0xfe, !PT ;  /* 0x0000000002047212 */ /* 0x000fce00078efe07 */
.L_x_1111:
[----:B------:R-:W-:Y:S05]  /*b070*/  BSYNC.RECONVERGENT B0 ;  /* 0x0000000000007941 */ /* 0x000fea0003800200 */
.L_x_1110:
[----:B------:R-:W0:Y:S02]  /*b080*/  F2I.FTZ.TRUNC.NTZ R4, R4 ;  /* 0x0000000400047305 */ /* 0x000e24000021f100 */
[----:B0-----:R-:W-:Y:S01]  /*b090*/  PRMT R0, R4, 0x7610, R0 ;  /* 0x0000761004007816 */ /* 0x001fe20000000000 */
[----:B------:R-:W-:Y:S06]  /*b0a0*/  BRA `(.L_x_1091) ;  /* 0x00000000009c7947 */ /* 0x000fec0003800000 */
.L_x_1103:
        /* <DEDUP_REMOVED lines=14> */
.L_x_1117:
[----:B------:R-:W-:Y:S05]  /*b190*/  BSYNC.RECONVERGENT B0 ;  /* 0x0000000000007941 */ /* 0x000fea0003800200 */
.L_x_1116:
[----:B------:R-:W0:Y:S02]  /*b1a0*/  F2I.FTZ.TRUNC.NTZ R4, R4 ;  /* 0x0000000400047305 */ /* 0x000e24000021f100 */
[----:B0-----:R-:W-:Y:S01]  /*b1b0*/  PRMT R0, R4, 0x7610, R0 ;  /* 0x0000761004007816 */ /* 0x001fe20000000000 */
[----:B------:R-:W-:Y:S06]  /*b1c0*/  BRA `(.L_x_1091) ;  /* 0x0000000000547947 */ /* 0x000fec0003800000 */
.L_x_1090:
        /* <DEDUP_REMOVED lines=8> */
[----:B0-----:R-:W-:Y:S01]  /*b250*/  IMAD.U32 R4, RZ, RZ, UR4 ;  /* 0x00000004ff047e24 */ /* 0x001fe2000f8e00ff */
[----:B------:R-:W-:Y:S01]  /*b260*/  MOV R5, UR5 ;  /* 0x0000000500057c02 */ /* 0x000fe20008000f00 */
[----:B---3--:R-:W-:-:S02]  /*b270*/  IMAD.U32 R6, RZ, RZ, UR6 ;  /* 0x00000006ff067e24 */ /* 0x008fc4000f8e00ff */
[----:B------:R-:W-:Y:S01]  /*b280*/  IMAD.U32 R7, RZ, RZ, UR7 ;  /* 0x00000007ff077e24 */ /* 0x000fe2000f8e00ff */
[----:B----4-:R-:W-:Y:S01]  /*b290*/  MOV R10, UR8 ;  /* 0x00000008000a7c02 */ /* 0x010fe20008000f00 */
[----:B-1----:R-:W-:-:S07]  /*b2a0*/  IMAD.U32 R11, RZ, RZ, UR9 ;  /* 0x00000009ff0b7e24 */ /* 0x002fce000f8e00ff */
[----:B------:R-:W-:-:S07]  /*b2b0*/  LEPC R20, `(.L_x_1118) ;  /* 0x000000001014794e */ /* 0x000fce0000000000 */
[----:B--2---:R-:W-:Y:S05]  /*b2c0*/  CALL.ABS.NOINC R2 ;  /* 0x0000000002007343 */ /* 0x004fea0003c00000 */
.L_x_1118:
[----:B------:R-:W-:Y:S01]  /*b2d0*/  PRMT R0, RZ, 0x7610, R0 ;  /* 0x00007610ff007816 */ /* 0x000fe20000000000 */
[----:B------:R-:W-:Y:S06]  /*b2e0*/  BRA `(.L_x_1091) ;  /* 0x00000000000c7947 */ /* 0x000fec0003800000 */
.L_x_1115:
[----:B------:R2:W5:Y:S01]  /*b2f0*/  LDG.E.U16 R0, desc[UR36][R2.64] ;  /* 0x0000002402007981 */ /* 0x000562000c1e1500 */
[----:B------:R-:W-:Y:S05]  /*b300*/  BRA `(.L_x_1091) ;  /* 0x0000000000047947 */ /* 0x000fea0003800000 */
.L_x_1114:
[----:B------:R1:W5:Y:S02]  /*b310*/  LDG.E.U16 R0, desc[UR36][R2.64] ;  /* 0x0000002402007981 */ /* 0x000364000c1e1500 */
.L_x_1091:
[----:B012---:R-:W0:Y:S01]  /*b320*/  LDC.U16 R3, c[0x0][0x592] ;  /* 0x00016480ff037b82 */ /* 0x007e220000000400 */
[----:B------:R-:W-:Y:S01]  /*b330*/  UPRMT UR4, UR41, 0x9910, URZ ;  /* 0x0000991029047896 */ /* 0x000fe200080000ff */
[----:B----45:R-:W-:-:S03]  /*b340*/  PRMT R0, R0, 0x9910, RZ ;  /* 0x0000991000007816 */ /* 0x030fc600000000ff */
[----:B------:R-:W-:Y:S01]  /*b350*/  UISETP.GT.AND UP0, UPT, UR4, 0x9, UPT ;  /* 0x000000090400788c */ /* 0x000fe2000bf04270 */
[----:B------:R-:W-:Y:S02]  /*b360*/  SHF.R.S32.HI R5, RZ, 0xf, R0 ;  /* 0x0000000fff057819 */ /* 0x000fe40000011400 */
[----:B0-----:R-:W-:-:S13]  /*b370*/  ISETP.GT.U32.AND P0, PT, R3, 0xe, PT ;  /* 0x0000000e0300780c */ /* 0x001fda0003f04070 */
        /* <DEDUP_REMOVED lines=12> */
.L_x_1122:
[----:B------:R-:W-:Y:S01]  /*b440*/  STG.E.U8 desc[UR36][R16.64], R5 ;  /* 0x0000000510007986 */ /* 0x000fe2000c101124 */
[----:B------:R-:W-:Y:S05]  /*b450*/  EXIT ;  /* 0x000000000000794d */ /* 0x000fea0003800000 */
.L_x_1121:
[----:B------:R-:W-:-:S09]  /*b460*/  UISETP.NE.AND UP0, UPT, UR4, 0x2, UPT ;  /* 0x000000020400788c */ /* 0x000fd2000bf05270 */
[----:B------:R-:W-:Y:S05]  /*b470*/  BRA.U !UP0, `(.L_x_1124) ;  /* 0x00000001082c7547 */ /* 0x000fea000b800000 */
[----:B------:R-:W-:-:S09]  /*b480*/  UISETP.NE.AND UP0, UPT, UR4, 0x3, UPT ;  /* 0x000000030400788c */ /* 0x000fd2000bf05270 */
[----:B------:R-:W-:Y:S05]  /*b490*/  BRA.U !UP0, `(.L_x_1125) ;  /* 0x0000000108187547 */ /* 0x000fea000b800000 */
[----:B------:R-:W-:-:S09]  /*b4a0*/  UISETP.NE.AND UP0, UPT, UR4, 0x4, UPT ;  /* 0x000000040400788c */ /* 0x000fd2000bf05270 */
[----:B------:R-:W-:Y:S05]  /*b4b0*/  BRA.U UP0, `(.L_x_1123) ;  /* 0x0000000900507547 */ /* 0x000fea000b800000 */
[----:B---3--:R-:W-:-:S04]  /*b4c0*/  PRMT R2, R5, 0x9910, RZ ;  /* 0x0000991005027816 */ /* 0x008fc800000000ff */
[----:B------:R-:W-:-:S05]  /*b4d0*/  SHF.R.S32.HI R3, RZ, 0x1f, R2 ;  /* 0x0000001fff037819 */ /* 0x000fca0000011402 */
[----:B------:R-:W-:Y:S01]  /*b4e0*/  STG.E.64 desc[UR36][R16.64], R2 ;  /* 0x0000000210007986 */ /* 0x000fe2000c101b24 */
[----:B------:R-:W-:Y:S05]  /*b4f0*/  EXIT ;  /* 0x000000000000794d */ /* 0x000fea0003800000 */
.L_x_1125:
[----:B------:R-:W-:-:S05]  /*b500*/  PRMT R3, R5, 0x9910, RZ ;  /* 0x0000991005037816 */ /* 0x000fca00000000ff */
[----:B------:R-:W-:Y:S01]  /*b510*/  STG.E desc[UR36][R16.64], R3 ;  /* 0x0000000310007986 */ /* 0x000fe2000c101924 */
[----:B------:R-:W-:Y:S05]  /*b520*/  EXIT ;  /* 0x000000000000794d */ /* 0x000fea0003800000 */
.L_x_1124:
[----:B------:R-:W-:Y:S01]  /*b530*/  STG.E.U16 desc[UR36][R16.64], R5 ;  /* 0x0000000510007986 */ /* 0x000fe2000c101524 */
[----:B------:R-:W-:Y:S05]  /*b540*/  EXIT ;  /* 0x000000000000794d */ /* 0x000fea0003800000 */
.L_x_1120:
        /* <DEDUP_REMOVED lines=9> */
.L_x_1127:
[----:B------:R-:W0:Y:S02]  /*b5e0*/  I2F.S16 R0, R5 ;  /* 0x0000000500007306 */ /* 0x000e240000101400 */
[----:B0-----:R-:W-:-:S05]  /*b5f0*/  F2FP.F16.F32.PACK_AB R0, RZ, R0 ;  /* 0x00000000ff00723e */ /* 0x001fca00000000ff */
[----:B------:R-:W-:Y:S01]  /*b600*/  STG.E.U16 desc[UR36][R16.64], R0 ;  /* 0x0000000010007986 */ /* 0x000fe2000c101524 */
[----:B------:R-:W-:Y:S05]  /*b610*/  EXIT ;  /* 0x000000000000794d */ /* 0x000fea0003800000 */
.L_x_1126:
[----:B------:R-:W-:-:S09]  /*b620*/  UISETP.NE.AND UP0, UPT, UR4, 0x7, UPT ;  /* 0x000000070400788c */ /* 0x000fd2000bf05270 */
[----:B------:R-:W-:Y:S05]  /*b630*/  BRA.U !UP0, `(.L_x_1128) ;  /* 0x0000000108347547 */ /* 0x000fea000b800000 */
[----:B------:R-:W-:-:S09]  /*b640*/  UISETP.NE.AND UP0, UPT, UR4, 0x8, UPT ;  /* 0x000000080400788c */ /* 0x000fd2000bf05270 */
[----:B------:R-:W-:Y:S05]  /*b650*/  BRA.U !UP0, `(.L_x_1129) ;  /* 0x0000000108187547 */ /* 0x000fea000b800000 */
[----:B------:R-:W-:-:S09]  /*b660*/  UISETP.NE.AND UP0, UPT, UR4, 0x9, UPT ;  /* 0x000000090400788c */ /* 0x000fd2000bf05270 */
[----:B------:R-:W-:Y:S05]  /*b670*/  BRA.U UP0, `(.L_x_1123) ;  /* 0x0000000500e07547 */ /* 0x000fea000b800000 */
[----:B---3--:R-:W0:Y:S01]  /*b680*/  I2F.S16 R2, R5 ;  /* 0x0000000500027306 */ /* 0x008e220000101400 */
[----:B------:R-:W-:-:S05]  /*b690*/  IMAD.MOV.U32 R3, RZ, RZ, RZ ;  /* 0x000000ffff037224 */ /* 0x000fca00078e00ff */
[----:B0-----:R-:W-:Y:S01]  /*b6a0*/  STG.E.64 desc[UR36][R16.64], R2 ;  /* 0x0000000210007986 */ /* 0x001fe2000c101b24 */
[----:B------:R-:W-:Y:S05]  /*b6b0*/  EXIT ;  /* 0x000000000000794d */ /* 0x000fea0003800000 */
.L_x_1129:
[----:B------:R-:W0:Y:S02]  /*b6c0*/  I2F.S16 R5, R5 ;  /* 0x0000000500057306 */ /* 0x000e240000101400 */
[----:B0-----:R-:W-:-:S04]  /*b6d0*/  F2FP.F16.F32.PACK_AB R3, RZ, R5 ;  /* 0x00000005ff03723e */ /* 0x001fc800000000ff */
[----:B------:R-:W-:-:S05]  /*b6e0*/  PRMT R3, R3, 0x5410, RZ ;  /* 0x0000541003037816 */ /* 0x000fca00000000ff */
[----:B------:R-:W-:Y:S01]  /*b6f0*/  STG.E desc[UR36][R16.64], R3 ;  /* 0x0000000310007986 */ /* 0x000fe2000c101924 */
[----:B------:R-:W-:Y:S05]  /*b700*/  EXIT ;  /* 0x000000000000794d */ /* 0x000fea0003800000 */
.L_x_1128:
[----:B---3--:R-:W0:Y:S02]  /*b710*/  I2F.F64.S16 R2, R5 ;  /* 0x0000000500027312 */ /* 0x008e240000101c00 */
[----:B0-----:R-:W-:Y:S01]  /*b720*/  STG.E.64 desc[UR36][R16.64], R2 ;  /* 0x0000000210007986 */ /* 0x001fe2000c101b24 */
[----:B------:R-:W-:Y:S05]  /*b730*/  EXIT ;  /* 0x000000000000794d */ /* 0x000fea0003800000 */
.L_x_1119:
        /* <DEDUP_REMOVED lines=12> */
.L_x_1133:
[----:B------:R-:W3:Y:S01]  /*b800*/  I2F.S16 R3, R5 ;  /* 0x0000000500037306 */ /* 0x000ee20000101400 */
[----:B------:R-:W-:Y:S01]  /*b810*/  BSSY.RECONVERGENT B0, `(.L_x_1134) ;  /* 0x0000013000007945 */ /* 0x000fe20003800200 */
[----:B------:R-:W-:Y:S01]  /*b820*/  HFMA2 R8, -RZ, RZ, 0, 7.62939453125e-06 ;  /* 0x00000080ff087431 */ /* 0x000fe200000001ff */
[----:B---3--:R-:W-:-:S04]  /*b830*/  LOP3.LUT R2, R3, 0x7fffffff, RZ, 0xc0, !PT ;  /* 0x7fffffff03027812 */ /* 0x008fc800078ec0ff */
        /* <DEDUP_REMOVED lines=13> */
.L_x_1136:
[----:B------:R-:W-:-:S04]  /*b910*/  SHF.R.U32.HI R3, RZ, 0x18, R3 ;  /* 0x00000018ff037819 */ /* 0x000fc80000011603 */
[----:B------:R-:W-:-:S04]  /*b920*/  LOP3.LUT R0, R0, 0x80, R3, 0xf8, !PT ;  /* 0x0000008000007812 */ /* 0x000fc800078ef803 */
[----:B------:R-:W-:-:S07]  /*b930*/  PRMT R8, R0, 0x7610, R8 ;  /* 0x0000761000087816 */ /* 0x000fce0000000008 */
.L_x_1135:
[----:B------:R-:W-:Y:S05]  /*b940*/  BSYNC.RECONVERGENT B0 ;  /* 0x0000000000007941 */ /* 0x000fea0003800200 */
.L_x_1134:
[----:B------:R-:W-:Y:S01]  /*b950*/  STG.E.U8 desc[UR36][R16.64], R8 ;  /* 0x0000000810007986 */ /* 0x000fe2000c101124 */
[----:B------:R-:W-:Y:S05]  /*b960*/  EXIT ;  /* 0x000000000000794d */ /* 0x000fea0003800000 */
.L_x_1132:
[----:B------:R-:W3:Y:S01]  /*b970*/  I2F.S16 R3, R5 ;  /* 0x0000000500037306 */ /* 0x000ee20000101400 */
[----:B------:R-:W-:Y:S01]  /*b980*/  BSSY.RECONVERGENT B0, `(.L_x_1137) ;  /* 0x0000013000007945 */ /* 0x000fe20003800200 */
[----:B------:R-:W-:Y:S01]  /*b990*/  IMAD.MOV.U32 R8, RZ, RZ, 0x80 ;  /* 0x00000080ff087424 */ /* 0x000fe200078e00ff */
        /* <DEDUP_REMOVED lines=14> */
.L_x_1139:
[----:B------:R-:W-:-:S04]  /*ba80*/  SHF.R.U32.HI R3, RZ, 0x18, R3 ;  /* 0x00000018ff037819 */ /* 0x000fc80000011603 */
[----:B------:R-:W-:-:S04]  /*ba90*/  LOP3.LUT R0, R0, 0x80, R3, 0xf8, !PT ;  /* 0x0000008000007812 */ /* 0x000fc800078ef803 */
[----:B------:R-:W-:-:S07]  /*baa0*/  PRMT R8, R0, 0x7610, R8 ;  /* 0x0000761000087816 */ /* 0x000fce0000000008 */
.L_x_1138:
[----:B------:R-:W-:Y:S05]  /*bab0*/  BSYNC.RECONVERGENT B0 ;  /* 0x0000000000007941 */ /* 0x000fea0003800200 */
.L_x_1137:
[----:B------:R-:W-:Y:S01]  /*bac0*/  STG.E.U8 desc[UR36][R16.64], R8 ;  /* 0x0000000810007986 */ /* 0x000fe2000c101124 */
[----:B------:R-:W-:Y:S05]  /*bad0*/  EXIT ;  /* 0x000000000000794d */ /* 0x000fea0003800000 */
.L_x_1131:
[----:B------:R-:W-:-:S09]  /*bae0*/  UISETP.NE.AND UP0, UPT, UR4, 0x1c, UPT ;  /* 0x0000001c0400788c */ /* 0x000fd2000bf05270 */
[----:B------:R-:W-:Y:S05]  /*baf0*/  BRA.U !UP0, `(.L_x_1140) ;  /* 0x0000000108607547 */ /* 0x000fea000b800000 */
[----:B------:R-:W-:-:S09]  /*bb00*/  UISETP.NE.AND UP0, UPT, UR4, 0x1d, UPT ;  /* 0x0000001d0400788c */ /* 0x000fd2000bf05270 */
[----:B------:R-:W-:Y:S05]  /*bb10*/  BRA.U !UP0, `(.L_x_1141) ;  /* 0x0000000108487547 */ /* 0x000fea000b800000 */
[----:B------:R-:W-:-:S09]  /*bb20*/  UISETP.NE.AND UP0, UPT, UR4, 0x2c, UPT ;  /* 0x0000002c0400788c */ /* 0x000fd2000bf05270 */
[----:B------:R-:W-:Y:S05]  /*bb30*/  BRA.U UP0, `(.L_x_1123) ;  /* 0x0000000100b07547 */ /* 0x000fea000b800000 */
[----:B------:R-:W3:Y:S02]  /*bb40*/  I2F.S16 R4, R5 ;  /* 0x0000000500047306 */ /* 0x000ee40000101400 */
[----:B---3--:R-:W-:-:S04]  /*bb50*/  SHF.R.U32.HI R2, RZ, 0x17, R4 ;  /* 0x00000017ff027819 */ /* 0x008fc80000011604 */
        /* <DEDUP_REMOVED lines=12> */
[----:B------:R-:W-:Y:S01]  /*bc20*/  STG.E.U8 desc[UR36][R16.64], R3 ;  /* 0x0000000310007986 */ /* 0x000fe2000c101124 */
[----:B------:R-:W-:Y:S05]  /*bc30*/  EXIT ;  /* 0x000000000000794d */ /* 0x000fea0003800000 */
.L_x_1141:
[----:B---3--:R-:W-:-:S04]  /*bc40*/  PRMT R2, R5, 0x9910, RZ ;  /* 0x0000991005027816 */ /* 0x008fc800000000ff */
[----:B------:R-:W-:-:S05]  /*bc50*/  SHF.R.S32.HI R3, RZ, 0x1f, R2 ;  /* 0x0000001fff037819 */ /* 0x000fca0000011402 */
[----:B------:R-:W-:Y:S01]  /*bc60*/  STG.E.64 desc[UR36][R16.64], R2 ;  /* 0x0000000210007986 */ /* 0x000fe2000c101b24 */
[----:B------:R-:W-:Y:S05]  /*bc70*/  EXIT ;  /* 0x000000000000794d */ /* 0x000fea0003800000 */
.L_x_1140:
[----:B------:R-:W-:-:S05]  /*bc80*/  PRMT R3, R5, 0x9910, RZ ;  /* 0x0000991005037816 */ /* 0x000fca00000000ff */
[----:B------:R-:W-:Y:S01]  /*bc90*/  STG.E desc[UR36][R16.64], R3 ;  /* 0x0000000310007986 */ /* 0x000fe2000c101924 */
[----:B------:R-:W-:Y:S05]  /*bca0*/  EXIT ;  /* 0x000000000000794d */ /* 0x000fea0003800000 */
.L_x_1130:
        /* <DEDUP_REMOVED lines=11> */
.L_x_1143:
[----:B------:R-:W-:Y:S01]  /*bd60*/  CS2R R6, SRZ ;  /* 0x0000000000067805 */ /* 0x000fe2000001ff00 */
[----:B------:R-:W0:Y:S04]  /*bd70*/  I2F.F64.S16 R4, R5 ;  /* 0x0000000500047312 */ /* 0x000e280000101c00 */
[----:B0-----:R-:W-:Y:S01]  /*bd80*/  STG.E.128 desc[UR36][R16.64], R4 ;  /* 0x0000000410007986 */ /* 0x001fe2000c101d24 */
[----:B------:R-:W-:Y:S05]  /*bd90*/  EXIT ;  /* 0x000000000000794d */ /* 0x000fea0003800000 */
.L_x_1142:
[----:B------:R-:W-:-:S09]  /*bda0*/  UISETP.NE.AND UP0, UPT, UR4, 0xf, UPT ;  /* 0x0000000f0400788c */ /* 0x000fd2000bf05270 */
[----:B------:R-:W-:Y:S05]  /*bdb0*/  BRA.U !UP0, `(.L_x_1144) ;  /* 0x0000000108e87547 */ /* 0x000fea000b800000 */
[----:B------:R-:W-:-:S09]  /*bdc0*/  UISETP.NE.AND UP0, UPT, UR4, 0x17, UPT ;  /* 0x000000170400788c */ /* 0x000fd2000bf05270 */
[----:B------:R-:W-:Y:S05]  /*bdd0*/  BRA.U !UP0, `(.L_x_1145) ;  /* 0x0000000108907547 */ /* 0x000fea000b800000 */
[----:B------:R-:W-:-:S09]  /*bde0*/  UISETP.NE.AND UP0, UPT, UR4, 0x18, UPT ;  /* 0x000000180400788c */ /* 0x000fd2000bf05270 */
[----:B------:R-:W-:Y:S05]  /*bdf0*/  BRA.U !UP0, `(.L_x_1146) ;  /* 0x0000000108447547 */ /* 0x000fea000b800000 */
.L_x_1123:
[----:B------:R-:W-:Y:S01]  /*be00*/  MOV R0, 0x0 ;  /* 0x0000000000007802 */ /* 0x000fe20000000f00 */
[----:B------:R-:W0:Y:S01]  /*be10*/  LDCU.64 UR4, c[0x4][0x138] ;  /* 0x01002700ff0477ac */ /* 0x000e220008000a00 */
[----:B------:R-:W-:Y:S02]  /*be20*/  HFMA2 R8, -RZ, RZ, 0, 6.020069122314453125e-06 ;  /* 0x00000065ff087431 */ /* 0x000fe400000001ff */
[----:B------:R-:W-:Y:S01]  /*be30*/  IMAD.MOV.U32 R12, RZ, RZ, 0x1 ;  /* 0x00000001ff0c7424 */ /* 0x000fe200078e00ff */
[----:B---3--:R1:W2:Y:S01]  /*be40*/  LDC.64 R2, c[0x4][R0] ;  /* 0x0100000000027b82 */ /* 0x0082a20000000a00 */
        /* <DEDUP_REMOVED lines=11> */
.L_x_1147:
[----:B------:R-:W-:Y:S05]  /*bf00*/  EXIT ;  /* 0x000000000000794d */ /* 0x000fea0003800000 */
.L_x_1146:
[----:B------:R-:W3:Y:S01]  /*bf10*/  I2F.S16 R5, R5 ;  /* 0x0000000500057306 */ /* 0x000ee20000101400 */
[----:B------:R-:W-:Y:S01]  /*bf20*/  BSSY.RECONVERGENT B0, `(.L_x_1148) ;  /* 0x000000c000007945 */ /* 0x000fe20003800200 */
[----:B------:R-:W-:Y:S02]  /*bf30*/  MOV R0, 0x7f ;  /* 0x0000007f00007802 */ /* 0x000fe40000000f00 */
[----:B---3--:R-:W-:Y:S02]  /*bf40*/  LOP3.LUT R2, R5, 0x7fffffff, RZ, 0xc0, !PT ;  /* 0x7fffffff05027812 */ /* 0x008fe400078ec0ff */
        /* <DEDUP_REMOVED lines=9> */
.L_x_1149:
[----:B------:R-:W-:Y:S05]  /*bfe0*/  BSYNC.RECONVERGENT B0 ;  /* 0x0000000000007941 */ /* 0x000fea0003800200 */
.L_x_1148:
[----:B------:R-:W-:-:S05]  /*bff0*/  LOP3.LUT R3, R0, 0x80, R3, 0xf8, !PT ;  /* 0x0000008000037812 */ /* 0x000fca00078ef803 */
[----:B------:R-:W-:Y:S01]  /*c000*/  STG.E.U8 desc[UR36][R16.64], R3 ;  /* 0x0000000310007986 */ /* 0x000fe2000c101124 */
[----:B------:R-:W-:Y:S05]  /*c010*/  EXIT ;  /* 0x000000000000794d */ /* 0x000fea0003800000 */
.L_x_1145:
[----:B------:R-:W3:Y:S01]  /*c020*/  I2F.S16 R3, R5 ;  /* 0x0000000500037306 */ /* 0x000ee20000101400 */
[----:B------:R-:W-:Y:S01]  /*c030*/  BSSY.RECONVERGENT B0, `(.L_x_1150) ;  /* 0x000000e000007945 */ /* 0x000fe20003800200 */
[----:B---3--:R-:W-:-:S04]  /*c040*/  LOP3.LUT R2, R3, 0x7fffffff, RZ, 0xc0, !PT ;  /* 0x7fffffff03027812 */ /* 0x008fc800078ec0ff */
        /* <DEDUP_REMOVED lines=9> */
.L_x_1151:
[----:B------:R-:W-:Y:S01]  /*c0e0*/  IMAD.MOV.U32 R0, RZ, RZ, 0x7f ;  /* 0x0000007fff007424 */ /* 0x000fe200078e00ff */
[----:B------:R-:W-:-:S04]  /*c0f0*/  ISETP.GT.U32.AND P0, PT, R2, 0x7f800000, PT ;  /* 0x7f8000000200780c */ /* 0x000fc80003f04070 */
[----:B------:R-:W-:-:S09]  /*c100*/  SEL R0, R0, 0x7c, P0 ;  /* 0x0000007c00007807 */ /* 0x000fd20000000000 */
.L_x_1152:
[----:B------:R-:W-:Y:S05]  /*c110*/  BSYNC.RECONVERGENT B0 ;  /* 0x0000000000007941 */ /* 0x000fea0003800200 */
.L_x_1150:
[----:B------:R-:W-:-:S04]  /*c120*/  SHF.R.U32.HI R3, RZ, 0x18, R3 ;  /* 0x00000018ff037819 */ /* 0x000fc80000011603 */
[----:B------:R-:W-:-:S05]  /*c130*/  LOP3.LUT R3, R0, 0x80, R3, 0xf8, !PT ;  /* 0x0000008000037812 */ /* 0x000fca00078ef803 */
[----:B------:R-:W-:Y:S01]  /*c140*/  STG.E.U8 desc[UR36][R16.64], R3 ;  /* 0x0000000310007986 */ /* 0x000fe2000c101124 */
[----:B------:R-:W-:Y:S05]  /*c150*/  EXIT ;  /* 0x000000000000794d */ /* 0x000fea0003800000 */
.L_x_1144:
[----:B------:R-:W0:Y:S02]  /*c160*/  I2F.S16 R0, R5 ;  /* 0x0000000500007306 */ /* 0x000e240000101400 */
[----:B0-----:R-:W-:-:S05]  /*c170*/  F2FP.BF16.F32.PACK_AB R0, RZ, R0 ;  /* 0x00000000ff00723e */ /* 0x001fca00000010ff */
[----:B------:R-:W-:Y:S01]  /*c180*/  STG.E.U16 desc[UR36][R16.64], R0 ;  /* 0x0000000010007986 */ /* 0x000fe2000c101524 */
[----:B------:R-:W-:Y:S05]  /*c190*/  EXIT ;  /* 0x000000000000794d */ /* 0x000fea0003800000 */
.L_x_1153:
        /* <DEDUP_REMOVED lines=14> */
.L_x_20771:


//--------------------- .text._ZN2at6native27unrolled_elementwise_kernelINS0_13BUnaryFunctorIsssZZZNS0_18rshift_kernel_cudaERNS_18TensorIteratorBaseEENKUlvE_clEvENKUlvE3_clEvEUlssE_EESt5arrayIPcLm2EELi4E23TrivialOffsetCalculatorILi1EjESD_NS0_6memory12LoadWithCastILi1EEENSE_13StoreWithCastILi1EEEEEviT_T0_T2_T3_T4_T5_ --------------------------
	.section	.text._ZN2at6native27unrolled_elementwise_kernelINS0_13BUnaryFunctorIsssZZZNS0_18rshift_kernel_cudaERNS_18TensorIteratorBaseEENKUlvE_clEvENKUlvE3_clEvEUlssE_EESt5arrayIPcLm2EELi4E23TrivialOffsetCalculatorILi1EjESD_NS0_6memory12LoadWithCastILi1EEENSE_13StoreWithCastILi1EEEEEviT_T0_T2_T3_T4_T5_,"ax",@progbits
	.align	128
        .global         _ZN2at6native27unrolled_elementwise_kernelINS0_13BUnaryFunctorIsssZZZNS0_18rshift_kernel_cudaERNS_18TensorIteratorBaseEENKUlvE_clEvENKUlvE3_clEvEUlssE_EESt5arrayIPcLm2EELi4E23TrivialOffsetCalculatorILi1EjESD_NS0_6memory12LoadWithCastILi1EEENSE_13StoreWithCastILi1EEEEEviT_T0_T2_T3_T4_T5_
        .type           _ZN2at6native27unrolled_elementwise_kernelINS0_13BUnaryFunctorIsssZZZNS0_18rshift_kernel_cudaERNS_18TensorIteratorBaseEENKUlvE_clEvENKUlvE3_clEvEUlssE_EESt5arrayIPcLm2EELi4E23TrivialOffsetCalculatorILi1EjESD_NS0_6memory12LoadWithCastILi1EEENSE_13StoreWithCastILi1EEEEEviT_T0_T2_T3_T4_T5_,@function
        .size           _ZN2at6native27unrolled_elementwise_kernelINS0_13BUnaryFunctorIsssZZZNS0_18rshift_kernel_cudaERNS_18TensorIteratorBaseEENKUlvE_clEvENKUlvE3_clEvEUlssE_EESt5arrayIPcLm2EELi4E23TrivialOffsetCalculatorILi1EjESD_NS0_6memory12LoadWithCastILi1EEENSE_13StoreWithCastILi1EEEEEviT_T0_T2_T3_T4_T5_,(.L_x_20772 - _ZN2at6native27unrolled_elementwise_kernelINS0_13BUnaryFunctorIsssZZZNS0_18rshift_kernel_cudaERNS_18TensorIteratorBaseEENKUlvE_clEvENKUlvE3_clEvEUlssE_EESt5arrayIPcLm2EELi4E23TrivialOffsetCalculatorILi1EjESD_NS0_6memory12LoadWithCastILi1EEENSE_13StoreWithCastILi1EEEEEviT_T0_T2_T3_T4_T5_)
        .other          _ZN2at6native27unrolled_elementwise_kernelINS0_13BUnaryFunctorIsssZZZNS0_18rshift_kernel_cudaERNS_18TensorIteratorBaseEENKUlvE_clEvENKUlvE3_clEvEUlssE_EESt5arrayIPcLm2EELi4E23TrivialOffsetCalculatorILi1EjESD_NS0_6memory12LoadWithCastILi1EEENSE_13StoreWithCastILi1EEEEEviT_T0_T2_T3_T4_T5_,@"STO_CUDA_ENTRY STV_DEFAULT"
_ZN2at6native27unrolled_elementwise_kernelINS0_13BUnaryFunctorIsssZZZNS0_18rshift_kernel_cudaERNS_18TensorIteratorBaseEENKUlvE_clEvENKUlvE3_clEvEUlssE_EESt5arrayIPcLm2EELi4E23TrivialOffsetCalculatorILi1EjESD_NS0_6memory12LoadWithCastILi1EEENSE_13StoreWithCastILi1EEEEEviT_T0_T2_T3_T4_T5_:
.text._ZN2at6native27unrolled_elementwise_kernelINS0_13BUnaryFunctorIsssZZZNS0_18rshift_kernel_cudaERNS_18TensorIteratorBaseEENKUlvE_clEvENKUlvE3_clEvEUlssE_EESt5arrayIPcLm2EELi4E23TrivialOffsetCalculatorILi1EjESD_NS0_6memory12LoadWithCastILi1EEENSE_13StoreWithCastILi1EEEEEviT_T0_T2_T3_T4_T5_:
        /* <DEDUP_REMOVED lines=31> */
.L_x_1159:
[----:B------:R3:W5:Y:S01]  /*01f0*/  LDG.E.U8 R19, desc[UR36][R4.64] ;  /* 0x0000002404137981 */ /* 0x000762000c1e1100 */
[----:B------:R-:W-:Y:S05]  /*0200*/  BRA `(.L_x_1161) ;  /* 0x0000000c00507947 */ /* 0x000fea0003800000 */
.L_x_1158:
        /* <DEDUP_REMOVED lines=8> */
.L_x_1163:
[----:B------:R1:W5:Y:S01]  /*0290*/  LDG.E.U16 R19, desc[UR36][R4.64] ;  /* 0x0000002404137981 */ /* 0x000362000c1e1500 */
[----:B------:R-:W-:Y:S05]  /*02a0*/  BRA `(.L_x_1161) ;  /* 0x0000000c00287947 */ /* 0x000fea0003800000 */
.L_x_1162:
[----:B------:R2:W5:Y:S01]  /*02b0*/  LDG.E.U16 R19, desc[UR36][R4.64] ;  /* 0x0000002404137981 */ /* 0x000562000c1e1500 */
[----:B------:R-:W-:Y:S05]  /*02c0*/  BRA `(.L_x_1161) ;  /* 0x0000000c00207947 */ /* 0x000fea0003800000 */
.L_x_1157:
        /* <DEDUP_REMOVED lines=9> */
.L_x_1165:
[----:B------:R-:W2:Y:S02]  /*0360*/  LDG.E.U16 R0, desc[UR36][R4.64] ;  /* 0x0000002404007981 */ /* 0x000ea4000c1e1500 */
[----:B--2---:R-:W-:-:S06]  /*0370*/  HADD2.F32 R0, -RZ, R0.H0_H0 ;  /* 0x20000000ff007230 */ /* 0x004fcc0000004100 */
[----:B------:R-:W0:Y:S02]  /*0380*/  F2I.FTZ.TRUNC.NTZ R0, R0 ;  /* 0x0000000000007305 */ /* 0x000e24000021f100 */
[----:B0-----:R-:W-:Y:S01]  /*0390*/  PRMT R19, R0, 0x7610, R19 ;  /* 0x0000761000137816 */ /* 0x001fe20000000013 */
[----:B------:R-:W-:Y:S06]  /*03a0*/  BRA `(.L_x_1161) ;  /* 0x0000000800e87947 */ /* 0x000fec0003800000 */
.L_x_1164:
        /* <DEDUP_REMOVED lines=9> */
.L_x_1167:
[----:B------:R-:W2:Y:S02]  /*0440*/  LDG.E.U16 R4, desc[UR36][R4.64] ;  /* 0x0000002404047981 */ /* 0x000ea4000c1e1500 */
[----:B--2---:R-:W-:-:S06]  /*0450*/  HADD2.F32 R0, -RZ, R4.H0_H0 ;  /* 0x20000004ff007230 */ /* 0x004fcc0000004100 */
[----:B------:R-:W0:Y:S02]  /*0460*/  F2I.FTZ.TRUNC.NTZ R0, R0 ;  /* 0x0000000000007305 */ /* 0x000e24000021f100 */
[----:B0-----:R-:W-:Y:S01]  /*0470*/  PRMT R19, R0, 0x7610, R19 ;  /* 0x0000761000137816 */ /* 0x001fe20000000013 */
[----:B------:R-:W-:Y:S06]  /*0480*/  BRA `(.L_x_1161) ;  /* 0x0000000800b07947 */ /* 0x000fec0003800000 */
.L_x_1166:
[----:B------:R-:W2:Y:S02]  /*0490*/  LDG.E.64 R4, desc[UR36][R4.64] ;  /* 0x0000002404047981 */ /* 0x000ea4000c1e1b00 */
[----:B--2---:R0:W1:Y:S02]  /*04a0*/  F2I.F64.TRUNC R19, R4 ;  /* 0x0000000400137311 */ /* 0x004064000030d100 */
[----:B01----:R-:W-:Y:S05]  /*04b0*/  BRA `(.L_x_1161) ;  /* 0x0000000800a47947 */ /* 0x003fea0003800000 */
.L_x_1156:
        /* <DEDUP_REMOVED lines=12> */
.L_x_1170:
[----:B------:R-:W2:Y:S02]  /*0580*/  LDG.E.64 R4, desc[UR36][R4.64] ;  /* 0x0000002404047981 */ /* 0x000ea4000c1e1b00 */
[----:B--2---:R0:W1:Y:S02]  /*0590*/  F2I.F64.TRUNC R19, R4 ;  /* 0x0000000400137311 */ /* 0x004064000030d100 */
[----:B01----:R-:W-:Y:S05]  /*05a0*/  BRA `(.L_x_1161) ;  /* 0x0000000800687947 */ /* 0x003fea0003800000 */
.L_x_1169:
        /* <DEDUP_REMOVED lines=27> */
.L_x_1172:
        /* <DEDUP_REMOVED lines=15> */
.L_x_1171:
[----:B------:R-:W2:Y:S02]  /*0850*/  LDG.E.U16 R0, desc[UR36][R4.64] ;  /* 0x0000002404007981 */ /* 0x000ea4000c1e1500 */
[----:B--2---:R-:W-:-:S06]  /*0860*/  IMAD.U32 R0, R0, 0x10000, RZ ;  /* 0x0001000000007824 */ /* 0x004fcc00078e00ff */
[----:B------:R-:W0:Y:S02]  /*0870*/  F2I.FTZ.TRUNC.NTZ R0, R0 ;  /* 0x0000000000007305 */ /* 0x000e24000021f100 */
[----:B0-----:R-:W-:Y:S01]  /*0880*/  PRMT R19, R0, 0x7610, R19 ;  /* 0x0000761000137816 */ /* 0x001fe20000000013 */
[----:B------:R-:W-:Y:S06]  /*0890*/  BRA `(.L_x_1161) ;  /* 0x0000000400ac7947 */ /* 0x000fec0003800000 */
.L_x_1168:
        /* <DEDUP_REMOVED lines=10> */
.L_x_1175:
        /* <DEDUP_REMOVED lines=21> */
.L_x_1179:
[----:B------:R-:W-:Y:S05]  /*0a90*/  BSYNC.RECONVERGENT B1 ;  /* 0x0000000000017941 */ /* 0x000fea0003800200 */
.L_x_1178:
[----:B------:R-:W-:Y:S01]  /*0aa0*/  IMAD.SHL.U32 R0, R0, 0x100000, RZ ;  /* 0x0010000000007824 */ /* 0x000fe200078e00ff */
[----:B------:R-:W-:-:S04]  /*0ab0*/  LEA R3, R3, 0x3b800000, 0x17 ;  /* 0x3b80000003037811 */ /* 0x000fc800078eb8ff */
[----:B------:R-:W-:-:S07]  /*0ac0*/  LOP3.LUT R0, R3, R0, R7, 0xfe, !PT ;  /* 0x0000000003007212 */ /* 0x000fce00078efe07 */
.L_x_1177:
[----:B------:R-:W-:Y:S05]  /*0ad0*/  BSYNC.RECONVERGENT B0 ;  /* 0x0000000000007941 */ /* 0x000fea0003800200 */
.L_x_1176:
[----:B------:R-:W0:Y:S02]  /*0ae0*/  F2I.FTZ.TRUNC.NTZ R0, R0 ;  /* 0x0000000000007305 */ /* 0x000e24000021f100 */
[----:B0-----:R-:W-:Y:S01]  /*0af0*/  PRMT R19, R0, 0x7610, R19 ;  /* 0x0000761000137816 */ /* 0x001fe20000000013 */
[----:B------:R-:W-:Y:S06]  /*0b00*/  BRA `(.L_x_1161) ;  /* 0x0000000400107947 */ /* 0x000fec0003800000 */
.L_x_1174:
        /* <DEDUP_REMOVED lines=21> */
.L_x_1183:
[----:B------:R-:W-:Y:S05]  /*0c60*/  BSYNC.RECONVERGENT B1 ;  /* 0x0000000000017941 */ /* 0x000fea0003800200 */
.L_x_1182:
[----:B------:R-:W-:Y:S01]  /*0c70*/  IMAD.SHL.U32 R0, R0, 0x200000, RZ ;  /* 0x0020000000007824 */ /* 0x000fe200078e00ff */
[----:B------:R-:W-:-:S04]  /*0c80*/  LEA R3, R3, 0x37800000, 0x17 ;  /* 0x3780000003037811 */ /* 0x000fc800078eb8ff */
[----:B------:R-:W-:-:S07]  /*0c90*/  LOP3.LUT R0, R3, R0, R7, 0xfe, !PT ;  /* 0x0000000003007212 */ /* 0x000fce00078efe07 */
.L_x_1181:
[----:B------:R-:W-:Y:S05]  /*0ca0*/  BSYNC.RECONVERGENT B0 ;  /* 0x0000000000007941 */ /* 0x000fea0003800200 */
.L_x_1180:
[----:B------:R-:W0:Y:S02]  /*0cb0*/  F2I.FTZ.TRUNC.NTZ R0, R0 ;  /* 0x0000000000007305 */ /* 0x000e24000021f100 */
[----:B0-----:R-:W-:Y:S01]  /*0cc0*/  PRMT R19, R0, 0x7610, R19 ;  /* 0x0000761000137816 */ /* 0x001fe20000000013 */
[----:B------:R-:W-:Y:S06]  /*0cd0*/  BRA `(.L_x_1161) ;  /* 0x00000000009c7947 */ /* 0x000fec0003800000 */
.L_x_1173:
[----:B------:R-:W-:-:S09]  /*0ce0*/  UISETP.NE.AND UP0, UPT, UR4, 0x1c, UPT ;  /* 0x0000001c0400788c */ /* 0x000fd2000bf05270 */
[----:B------:R-:W-:Y:S05]  /*0cf0*/  BRA.U !UP0, `(.L_x_1184) ;  /* 0x0000000108907547 */ /* 0x000fea000b800000 */
[----:B------:R-:W-:-:S09]  /*0d00*/  UISETP.NE.AND UP0, UPT, UR4, 0x1d, UPT ;  /* 0x0000001d0400788c */ /* 0x000fd2000bf05270 */
[----:B------:R-:W-:Y:S05]  /*0d10*/  BRA.U !UP0, `(.L_x_1185) ;  /* 0x0000000108807547 */ /* 0x000fea000b800000 */
[----:B------:R-:W-:-:S09]  /*0d20*/  UISETP.NE.AND UP0, UPT, UR4, 0x2c, UPT ;  /* 0x0000002c0400788c */ /* 0x000fd2000bf05270 */
[----:B------:R-:W-:Y:S05]  /*0d30*/  BRA.U !UP0, `(.L_x_1186) ;  /* 0x0000000108487547 */ /* 0x000fea000b800000 */
.L_x_1160:
        /* <DEDUP_REMOVED lines=16> */
.L_x_1187:
[----:B------:R-:W-:Y:S01]  /*0e40*/  PRMT R19, RZ, 0x7610, R19 ;  /* 0x00007610ff137816 */ /* 0x000fe20000000013 */
[----:B------:R-:W-:Y:S06]  /*0e50*/  BRA `(.L_x_1161) ;  /* 0x00000000003c7947 */ /* 0x000fec0003800000 */
.L_x_1186:
        /* <DEDUP_REMOVED lines=8> */
.L_x_1189:
[----:B------:R-:W-:Y:S05]  /*0ee0*/  BSYNC.RECONVERGENT B0 ;  /* 0x0000000000007941 */ /* 0x000fea0003800200 */
.L_x_1188:
[----:B------:R-:W0:Y:S02]  /*0ef0*/  F2I.FTZ.TRUNC.NTZ R0, R0 ;  /* 0x0000000000007305 */ /* 0x000e24000021f100 */
[----:B0-----:R-:W-:Y:S01]  /*0f00*/  PRMT R19, R0, 0x7610, R19 ;  /* 0x0000761000137816 */ /* 0x001fe20000000013 */
[----:B------:R-:W-:Y:S06]  /*0f10*/  BRA `(.L_x_1161) ;  /* 0x00000000000c7947 */ /* 0x000fec0003800000 */
.L_x_1185:
[----:B------:R0:W5:Y:S01]  /*0f20*/  LDG.E.U16 R19, desc[UR36][R4.64] ;  /* 0x0000002404137981 */ /* 0x000162000c1e1500 */
[----:B------:R-:W-:Y:S05]  /*0f30*/  BRA `(.L_x_1161) ;  /* 0x0000000000047947 */ /* 0x000fea0003800000 */
.L_x_1184:
[----:B------:R0:W5:Y:S02]  /*0f40*/  LDG.E.U16 R19, desc[UR36][R4.64] ;  /* 0x0000002404137981 */ /* 0x000164000c1e1500 */
.L_x_1161:
[----:B------:R-:W-:-:S07]  /*0f50*/  VIADD R25, R17, 0x80 ;  /* 0x0000008011197836 */ /* 0x000fce0000000000 */
.L_x_1155:
[----:B------:R-:W-:Y:S05]  /*0f60*/  BSYNC.RECONVERGENT B6 ;  /* 0x0000000000067941 */ /* 0x000fea0003800200 */
.L_x_1154:
[----:B------:R-:W-:Y:S01]  /*0f70*/  ISETP.GE.AND P0, PT, R25, R16, PT ;  /* 0x000000101900720c */ /* 0x000fe20003f06270 */
[----:B------:R-:W-:Y:S01]  /*0f80*/  BSSY.RECONVERGENT B6, `(.L_x_1190) ;  /* 0x00000ed000067945 */ /* 0x000fe20003800200 */
[----:B------:R-:W-:-:S11]  /*0f90*/  PRMT R22, RZ, 0x7610, R22 ;  /* 0x00007610ff167816 */ /* 0x000fd60000000016 */
        /* <DEDUP_REMOVED lines=20> */
.L_x_1195:
[----:B------:R0:W5:Y:S01]  /*10e0*/  LDG.E.U8 R22, desc[UR36][R4.64] ;  /* 0x0000002404167981 */ /* 0x000162000c1e1100 */
[----:B------:R-:W-:Y:S05]  /*10f0*/  BRA `(.L_x_1197) ;  /* 0x0000000c00507947 */ /* 0x000fea0003800000 */
.L_x_1194:
        /* <DEDUP_REMOVED lines=8> */
.L_x_1199:
[----:B------:R0:W5:Y:S01]  /*1180*/  LDG.E.U16 R22, desc[UR36][R4.64] ;  /* 0x0000002404167981 */ /* 0x000162000c1e1500 */
[----:B------:R-:W-:Y:S05]  /*1190*/  BRA `(.L_x_1197) ;  /* 0x0000000c00287947 */ /* 0x000fea0003800000 */
.L_x_1198:
[----:B------:R0:W5:Y:S01]  /*11a0*/  LDG.E.U16 R22, desc[UR36][R4.64] ;  /* 0x0000002404167981 */ /* 0x000162000c1e1500 */
[----:B------:R-:W-:Y:S05]  /*11b0*/  BRA `(.L_x_1197) ;  /* 0x0000000c00207947 */ /* 0x000fea0003800000 */
.L_x_1193:
        /* <DEDUP_REMOVED lines=9> */
.L_x_1201:
[----:B------:R-:W2:Y:S02]  /*1250*/  LDG.E.U16 R0, desc[UR36][R4.64] ;  /* 0x0000002404007981 */ /* 0x000ea4000c1e1500 */
[----:B--2---:R-:W-:-:S06]  /*1260*/  HADD2.F32 R0, -RZ, R0.H0_H0 ;  /* 0x20000000ff007230 */ /* 0x004fcc0000004100 */
[----:B------:R-:W0:Y:S02]  /*1270*/  F2I.FTZ.TRUNC.NTZ R0, R0 ;  /* 0x0000000000007305 */ /* 0x000e24000021f100 */
[----:B0-----:R-:W-:Y:S01]  /*1280*/  PRMT R22, R0, 0x7610, R22 ;  /* 0x0000761000167816 */ /* 0x001fe20000000016 */
[----:B------:R-:W-:Y:S06]  /*1290*/  BRA `(.L_x_1197) ;  /* 0x0000000800e87947 */ /* 0x000fec0003800000 */
.L_x_1200:
        /* <DEDUP_REMOVED lines=9> */
.L_x_1203:
[----:B------:R-:W2:Y:S02]  /*1330*/  LDG.E.U16 R4, desc[UR36][R4.64] ;  /* 0x0000002404047981 */ /* 0x000ea4000c1e1500 */
[----:B--2---:R-:W-:-:S06]  /*1340*/  HADD2.F32 R0, -RZ, R4.H0_H0 ;  /* 0x20000004ff007230 */ /* 0x004fcc0000004100 */
[----:B------:R-:W0:Y:S02]  /*1350*/  F2I.FTZ.TRUNC.NTZ R0, R0 ;  /* 0x0000000000007305 */ /* 0x000e24000021f100 */
[----:B0-----:R-:W-:Y:S01]  /*1360*/  PRMT R22, R0, 0x7610, R22 ;  /* 0x0000761000167816 */ /* 0x001fe20000000016 */
[----:B------:R-:W-:Y:S06]  /*1370*/  BRA `(.L_x_1197) ;  /* 0x0000000800b07947 */ /* 0x000fec0003800000 */
.L_x_1202:
[----:B------:R-:W2:Y:S02]  /*1380*/  LDG.E.64 R4, desc[UR36][R4.64] ;  /* 0x0000002404047981 */ /* 0x000ea4000c1e1b00 */
[----:B--2---:R0:W1:Y:S02]  /*1390*/  F2I.F64.TRUNC R22, R4 ;  /* 0x0000000400167311 */ /* 0x004064000030d100 */
[----:B01----:R-:W-:Y:S05]  /*13a0*/  BRA `(.L_x_1197) ;  /* 0x0000000800a47947 */ /* 0x003fea0003800000 */
.L_x_1192:
        /* <DEDUP_REMOVED lines=12> */
.L_x_1206:
[----:B------:R-:W2:Y:S02]  /*1470*/  LDG.E.64 R4, desc[UR36][R4.64] ;  /* 0x0000002404047981 */ /* 0x000ea4000c1e1b00 */
[----:B--2---:R0:W1:Y:S02]  /*1480*/  F2I.F64.TRUNC R22, R4 ;  /* 0x0000000400167311 */ /* 0x004064000030d100 */
[----:B01----:R-:W-:Y:S05]  /*1490*/  BRA `(.L_x_1197) ;  /* 0x0000000800687947 */ /* 0x003fea0003800000 */
.L_x_1205:
        /* <DEDUP_REMOVED lines=27> */
.L_x_1208:
        /* <DEDUP_REMOVED lines=15> */
.L_x_1207:
[----:B------:R-:W2:Y:S02]  /*1740*/  LDG.E.U16 R0, desc[UR36][R4.64] ;  /* 0x0000002404007981 */ /* 0x000ea4000c1e1500 */
[----:B--2---:R-:W-:-:S06]  /*1750*/  IMAD.U32 R0, R0, 0x10000, RZ ;  /* 0x0001000000007824 */ /* 0x004fcc00078e00ff */
[----:B------:R-:W0:Y:S02]  /*1760*/  F2I.FTZ.TRUNC.NTZ R0, R0 ;  /* 0x0000000000007305 */ /* 0x000e24000021f100 */
[----:B0-----:R-:W-:Y:S01]  /*1770*/  PRMT R22, R0, 0x7610, R22 ;  /* 0x0000761000167816 */ /* 0x001fe20000000016 */
[----:B------:R-:W-:Y:S06]  /*1780*/  BRA `(.L_x_1197) ;  /* 0x0000000400ac7947 */ /* 0x000fec0003800000 */
.L_x_1204:
        /* <DEDUP_REMOVED lines=10> */
.L_x_1211:
        /* <DEDUP_REMOVED lines=21> */
.L_x_1215:
[----:B------:R-:W-:Y:S05]  /*1980*/  BSYNC.RECONVERGENT B1 ;  /* 0x0000000000017941 */ /* 0x000fea0003800200 */
.L_x_1214:
[----:B------:R-:W-:Y:S01]  /*1990*/  IMAD.SHL.U32 R0, R0, 0x100000, RZ ;  /* 0x0010000000007824 */ /* 0x000fe200078e00ff */
[----:B------:R-:W-:-:S04]  /*19a0*/  LEA R3, R3, 0x3b800000, 0x17 ;  /* 0x3b80000003037811 */ /* 0x000fc800078eb8ff */
[----:B------:R-:W-:-:S07]  /*19b0*/  LOP3.LUT R0, R3, R0, R7, 0xfe, !PT ;  /* 0x0000000003007212 */ /* 0x000fce00078efe07 */
.L_x_1213:
[----:B------:R-:W-:Y:S05]  /*19c0*/  BSYNC.RECONVERGENT B0 ;  /* 0x0000000000007941 */ /* 0x000fea0003800200 */
.L_x_1212:
[----:B------:R-:W0:Y:S02]  /*19d0*/  F2I.FTZ.TRUNC.NTZ R0, R0 ;  /* 0x0000000000007305 */ /* 0x000e24000021f100 */
[----:B0-----:R-:W-:Y:S01]  /*19e0*/  PRMT R22, R0, 0x7610, R22 ;  /* 0x0000761000167816 */ /* 0x001fe20000000016 */
[----:B------:R-:W-:Y:S06]  /*19f0*/  BRA `(.L_x_1197) ;  /* 0x0000000400107947 */ /* 0x000fec0003800000 */
.L_x_1210:
        /* <DEDUP_REMOVED lines=21> */
.L_x_1219:
[----:B------:R-:W-:Y:S05]  /*1b50*/  BSYNC.RECONVERGENT B1 ;  /* 0x0000000000017941 */ /* 0x000fea0003800200 */
.L_x_1218:
[----:B------:R-:W-:Y:S01]  /*1b60*/  IMAD.SHL.U32 R0, R0, 0x200000, RZ ;  /* 0x0020000000007824 */ /* 0x000fe200078e00ff */
[----:B------:R-:W-:-:S04]  /*1b70*/  LEA R3, R3, 0x37800000, 0x17 ;  /* 0x3780000003037811 */ /* 0x000fc800078eb8ff */
[----:B------:R-:W-:-:S07]  /*1b80*/  LOP3.LUT R0, R3, R0, R7, 0xfe, !PT ;  /* 0x0000000003007212 */ /* 0x000fce00078efe07 */
.L_x_1217:
[----:B------:R-:W-:Y:S05]  /*1b90*/  BSYNC.RECONVERGENT B0 ;  /* 0x0000000000007941 */ /* 0x000fea0003800200 */
.L_x_1216:
[----:B------:R-:W0:Y:S02]  /*1ba0*/  F2I.FTZ.TRUNC.NTZ R0, R0 ;  /* 0x0000000000007305 */ /* 0x000e24000021f100 */
[----:B0-----:R-:W-:Y:S01]  /*1bb0*/  PRMT R22, R0, 0x7610, R22 ;  /* 0x0000761000167816 */ /* 0x001fe20000000016 */
[----:B------:R-:W-:Y:S06]  /*1bc0*/  BRA `(.L_x_1197) ;  /* 0x00000000009c7947 */ /* 0x000fec0003800000 */
.L_x_1209:
        /* <DEDUP_REMOVED lines=14> */
.L_x_1223:
[----:B------:R-:W-:Y:S05]  /*1cb0*/  BSYNC.RECONVERGENT B0 ;  /* 0x0000000000007941 */ /* 0x000fea0003800200 */
.L_x_1222:
[----:B------:R-:W0:Y:S02]  /*1cc0*/  F2I.FTZ.TRUNC.NTZ R0, R0 ;  /* 0x0000000000007305 */ /* 0x000e24000021f100 */
[----:B0-----:R-:W-:Y:S01]  /*1cd0*/  PRMT R22, R0, 0x7610, R22 ;  /* 0x0000761000167816 */ /* 0x001fe20000000016 */
[----:B------:R-:W-:Y:S06]  /*1ce0*/  BRA `(.L_x_1197) ;  /* 0x0000000000547947 */ /* 0x000fec0003800000 */
.L_x_1196:
        /* <DEDUP_REMOVED lines=16> */
.L_x_1224:
[----:B------:R-:W-:Y:S01]  /*1df0*/  PRMT R22, RZ, 0x7610, R22 ;  /* 0x00007610ff167816 */ /* 0x000fe20000000016 */
[----:B------:R-:W-:Y:S06]  /*1e00*/  BRA `(.L_x_1197) ;  /* 0x00000000000c7947 */ /* 0x000fec0003800000 */
.L_x_1221:
[----:B------:R1:W5:Y:S01]  /*1e10*/  LDG.E.U16 R22, desc[UR36][R4.64] ;  /* 0x0000002404167981 */ /* 0x000362000c1e1500 */
[----:B------:R-:W-:Y:S05]  /*1e20*/  BRA `(.L_x_1197) ;  /* 0x0000000000047947 */ /* 0x000fea0003800000 */
.L_x_1220:
[----:B------:R0:W5:Y:S02]  /*1e30*/  LDG.E.U16 R22, desc[UR36][R4.64] ;  /* 0x0000002404167981 */ /* 0x000164000c1e1500 */
.L_x_1197:
[----:B------:R-:W-:-:S07]  /*1e40*/  VIADD R25, R25, 0x80 ;  /* 0x0000008019197836 */ /* 0x000fce0000000000 */
.L_x_1191:
[----:B------:R-:W-:Y:S05]  /*1e50*/  BSYNC.RECONVERGENT B6 ;  /* 0x0000000000067941 */ /* 0x000fea0003800200 */
.L_x_1190:
        /* <DEDUP_REMOVED lines=23> */
.L_x_1230:
[----:B------:R0:W5:Y:S01]  /*1fd0*/  LDG.E.U8 R23, desc[UR36][R4.64] ;  /* 0x0000002404177981 */ /* 0x000162000c1e1100 */
[----:B------:R-:W-:Y:S05]  /*1fe0*/  BRA `(.L_x_1232) ;  /* 0x0000000c00507947 */ /* 0x000fea0003800000 */
.L_x_1229:
        /* <DEDUP_REMOVED lines=8> */
.L_x_1234:
[----:B------:R0:W5:Y:S01]  /*2070*/  LDG.E.U16 R23, desc[UR36][R4.64] ;  /* 0x0000002404177981 */ /* 0x000162000c1e1500 */
[----:B------:R-:W-:Y:S05]  /*2080*/  BRA `(.L_x_1232) ;  /* 0x0000000c00287947 */ /* 0x000fea0003800000 */
.L_x_1233:
[----:B------:R0:W5:Y:S01]  /*2090*/  LDG.E.U16 R23, desc[UR36][R4.64] ;  /* 0x0000002404177981 */ /* 0x000162000c1e1500 */
[----:B------:R-:W-:Y:S05]  /*20a0*/  BRA `(.L_x_1232) ;  /* 0x0000000c00207947 */ /* 0x000fea0003800000 */
.L_x_1228:
        /* <DEDUP_REMOVED lines=9> */
.L_x_1236:
[----:B------:R-:W2:Y:S02]  /*2140*/  LDG.E.U16 R0, desc[UR36][R4.64] ;  /* 0x0000002404007981 */ /* 0x000ea4000c1e1500 */
[----:B--2---:R-:W-:-:S06]  /*2150*/  HADD2.F32 R0, -RZ, R0.H0_H0 ;  /* 0x20000000ff007230 */ /* 0x004fcc0000004100 */
[----:B------:R-:W0:Y:S02]  /*2160*/  F2I.FTZ.TRUNC.NTZ R0, R0 ;  /* 0x0000000000007305 */ /* 0x000e24000021f100 */
[----:B0-----:R-:W-:Y:S01]  /*2170*/  PRMT R23, R0, 0x7610, R23 ;  /* 0x0000761000177816 */ /* 0x001fe20000000017 */
[----:B------:R-:W-:Y:S06]  /*2180*/  BRA `(.L_x_1232) ;  /* 0x0000000800e87947 */ /* 0x000fec0003800000 */
.L_x_1235:
        /* <DEDUP_REMOVED lines=9> */
.L_x_1238:
[----:B------:R-:W2:Y:S02]  /*2220*/  LDG.E.U16 R4, desc[UR36][R4.64] ;  /* 0x0000002404047981 */ /* 0x000ea4000c1e1500 */
[----:B--2---:R-:W-:-:S06]  /*2230*/  HADD2.F32 R0, -RZ, R4.H0_H0 ;  /* 0x20000004ff007230 */ /* 0x004fcc0000004100 */
[----:B------:R-:W0:Y:S02]  /*2240*/  F2I.FTZ.TRUNC.NTZ R0, R0 ;  /* 0x0000000000007305 */ /* 0x000e24000021f100 */
[----:B0-----:R-:W-:Y:S01]  /*2250*/  PRMT R23, R0, 0x7610, R23 ;  /* 0x0000761000177816 */ /* 0x001fe20000000017 */
[----:B------:R-:W-:Y:S06]  /*2260*/  BRA `(.L_x_1232) ;  /* 0x0000000800b07947 */ /* 0x000fec0003800000 */
.L_x_1237:
[----:B------:R-:W2:Y:S02]  /*2270*/  LDG.E.64 R4, desc[UR36][R4.64] ;  /* 0x0000002404047981 */ /* 0x000ea4000c1e1b00 */
[----:B--2---:R0:W1:Y:S02]  /*2280*/  F2I.F64.TRUNC R23, R4 ;  /* 0x0000000400177311 */ /* 0x004064000030d100 */
[----:B01----:R-:W-:Y:S05]  /*2290*/  BRA `(.L_x_1232) ;  /* 0x0000000800a47947 */ /* 0x003fea0003800000 */
.L_x_1227:
        /* <DEDUP_REMOVED lines=12> */
.L_x_1241:
[----:B------:R-:W2:Y:S02]  /*2360*/  LDG.E.64 R4, desc[UR36][R4.64] ;  /* 0x0000002404047981 */ /* 0x000ea4000c1e1b00 */
[----:B--2---:R3:W4:Y:S02]  /*2370*/  F2I.F64.TRUNC R23, R4 ;  /* 0x0000000400177311 */ /* 0x004724000030d100 */
[----:B---34-:R-:W-:Y:S05]  /*2380*/  BRA `(.L_x_1232) ;  /* 0x0000000800687947 */ /* 0x018fea0003800000 */
.L_x_1240:
        /* <DEDUP_REMOVED lines=27> */
.L_x_1243:
        /* <DEDUP_REMOVED lines=15> */
.L_x_1242:
[----:B------:R-:W2:Y:S02]  /*2630*/  LDG.E.U16 R0, desc[UR36][R4.64] ;  /* 0x0000002404007981 */ /* 0x000ea4000c1e1500 */
[----:B--2---:R-:W-:-:S06]  /*2640*/  IMAD.U32 R0, R0, 0x10000, RZ ;  /* 0x0001000000007824 */ /* 0x004fcc00078e00ff */
[----:B------:R-:W0:Y:S02]  /*2650*/  F2I.FTZ.TRUNC.NTZ R0, R0 ;  /* 0x0000000000007305 */ /* 0x000e24000021f100 */
[----:B0-----:R-:W-:Y:S01]  /*2660*/  PRMT R23, R0, 0x7610, R23 ;  /* 0x0000761000177816 */ /* 0x001fe20000000017 */
[----:B------:R-:W-:Y:S06]  /*2670*/  BRA `(.L_x_1232) ;  /* 0x0000000400ac7947 */ /* 0x000fec0003800000 */
.L_x_1239:
        /* <DEDUP_REMOVED lines=10> */
.L_x_1246:
        /* <DEDUP_REMOVED lines=21> */
.L_x_1250:
[----:B------:R-:W-:Y:S05]  /*2870*/  BSYNC.RECONVERGENT B1 ;  /* 0x0000000000017941 */ /* 0x000fea0003800200 */
.L_x_1249:
[----:B------:R-:W-:Y:S01]  /*2880*/  IMAD.SHL.U32 R0, R0, 0x100000, RZ ;  /* 0x0010000000007824 */ /* 0x000fe200078e00ff */
[----:B------:R-:W-:-:S04]  /*2890*/  LEA R3, R3, 0x3b800000, 0x17 ;  /* 0x3b80000003037811 */ /* 0x000fc800078eb8ff */
[----:B------:R-:W-:-:S07]  /*28a0*/  LOP3.LUT R0, R3, R0, R7, 0xfe, !PT ;  /* 0x0000000003007212 */ /* 0x000fce00078efe07 */
.L_x_1248:
[----:B------:R-:W-:Y:S05]  /*28b0*/  BSYNC.RECONVERGENT B0 ;  /* 0x0000000000007941 */ /* 0x000fea0003800200 */
.L_x_1247:
[----:B------:R-:W0:Y:S02]  /*28c0*/  F2I.FTZ.TRUNC.NTZ R0, R0 ;  /* 0x0000000000007305 */ /* 0x000e24000021f100 */
[----:B0-----:R-:W-:Y:S01]  /*28d0*/  PRMT R23, R0, 0x7610, R23 ;  /* 0x0000761000177816 */ /* 0x001fe20000000017 */
[----:B------:R-:W-:Y:S06]  /*28e0*/  BRA `(.L_x_1232) ;  /* 0x0000000400107947 */ /* 0x000fec0003800000 */
.L_x_1245:
        /* <DEDUP_REMOVED lines=21> */
.L_x_1254:
[----:B------:R-:W-:Y:S05]  /*2a40*/  BSYNC.RECONVERGENT B1 ;  /* 0x0000000000017941 */ /* 0x000fea0003800200 */
.L_x_1253:
[----:B------:R-:W-:Y:S01]  /*2a50*/  IMAD.SHL.U32 R0, R0, 0x200000, RZ ;  /* 0x0020000000007824 */ /* 0x000fe200078e00ff */
[----:B------:R-:W-:-:S04]  /*2a60*/  LEA R3, R3, 0x37800000, 0x17 ;  /* 0x3780000003037811 */ /* 0x000fc800078eb8ff */
[----:B------:R-:W-:-:S07]  /*2a70*/  LOP3.LUT R0, R3, R0, R7, 0xfe, !PT ;  /* 0x0000000003007212 */ /* 0x000fce00078efe07 */
.L_x_1252:
[----:B------:R-:W-:Y:S05]  /*2a80*/  BSYNC.RECONVERGENT B0 ;  /* 0x0000000000007941 */ /* 0x000fea0003800200 */
.L_x_1251:
[----:B------:R-:W0:Y:S02]  /*2a90*/  F2I.FTZ.TRUNC.NTZ R0, R0 ;  /* 0x0000000000007305 */ /* 0x000e24000021f100 */
[----:B0-----:R-:W-:Y:S01]  /*2aa0*/  PRMT R23, R0, 0x7610, R23 ;  /* 0x0000761000177816 */ /* 0x001fe20000000017 */
[----:B------:R-:W-:Y:S06]  /*2ab0*/  BRA `(.L_x_1232) ;  /* 0x00000000009c7947 */ /* 0x000fec0003800000 */
.L_x_1244:
        /* <DEDUP_REMOVED lines=14> */
.L_x_1258:
[----:B------:R-:W-:Y:S05]  /*2ba0*/  BSYNC.RECONVERGENT B0 ;  /* 0x0000000000007941 */ /* 0x000fea0003800200 */
.L_x_1257:
[----:B------:R-:W0:Y:S02]  /*2bb0*/  F2I.FTZ.TRUNC.NTZ R0, R0 ;  /* 0x0000000000007305 */ /* 0x000e24000021f100 */
[----:B0-----:R-:W-:Y:S01]  /*2bc0*/  PRMT R23, R0, 0x7610, R23 ;  /* 0x0000761000177816 */ /* 0x001fe20000000017 */
[----:B------:R-:W-:Y:S06]  /*2bd0*/  BRA `(.L_x_1232) ;  /* 0x0000000000547947 */ /* 0x000fec0003800000 */
.L_x_1231:
        /* <DEDUP_REMOVED lines=16> */
.L_x_1259:
[----:B------:R-:W-:Y:S01]  /*2ce0*/  PRMT R23, RZ, 0x7610, R23 ;  /* 0x00007610ff177816 */ /* 0x000fe20000000017 */
[----:B------:R-:W-:Y:S06]  /*2cf0*/  BRA `(.L_x_1232) ;  /* 0x00000000000c7947 */ /* 0x000fec0003800000 */
.L_x_1256:
[----:B------:R2:W5:Y:S01]  /*2d00*/  LDG.E.U16 R23, desc[UR36][R4.64] ;  /* 0x0000002404177981 */ /* 0x000562000c1e1500 */
[----:B------:R-:W-:Y:S05]  /*2d10*/  BRA `(.L_x_1232) ;  /* 0x0000000000047947 */ /* 0x000fea0003800000 */
.L_x_1255:
[----:B------:R1:W5:Y:S02]  /*2d20*/  LDG.E.U16 R23, desc[UR36][R4.64] ;  /* 0x0000002404177981 */ /* 0x000364000c1e1500 */
.L_x_1232:
[----:B------:R-:W-:-:S07]  /*2d30*/  VIADD R25, R25, 0x80 ;  /* 0x0000008019197836 */ /* 0x000fce0000000000 */
.L_x_1226:
[----:B------:R-:W-:Y:S05]  /*2d40*/  BSYNC.RECONVERGENT B6 ;  /* 0x0000000000067941 */ /* 0x000fea0003800200 */
.L_x_1225:
        /* <DEDUP_REMOVED lines=23> */
.L_x_1265:
[----:B------:R0:W5:Y:S01]  /*2ec0*/  LDG.E.U8 R24, desc[UR36][R4.64] ;  /* 0x0000002404187981 */ /* 0x000162000c1e1100 */
[----:B------:R-:W-:Y:S05]  /*2ed0*/  BRA `(.L_x_1261) ;  /* 0x0000000c004c7947 */ /* 0x000fea0003800000 */
.L_x_1264:
        /* <DEDUP_REMOVED lines=8> */
.L_x_1268:
[----:B------:R0:W5:Y:S01]  /*2f60*/  LDG.E.U16 R24, desc[UR36][R4.64] ;  /* 0x0000002404187981 */ /* 0x000162000c1e1500 */
[----:B------:R-:W-:Y:S05]  /*2f70*/  BRA `(.L_x_1261) ;  /* 0x0000000c00247947 */ /* 0x000fea0003800000 */
.L_x_1267:
[----:B------:R0:W5:Y:S01]  /*2f80*/  LDG.E.U16 R24, desc[UR36][R4.64] ;  /* 0x0000002404187981 */ /* 0x000162000c1e1500 */
[----:B------:R-:W-:Y:S05]  /*2f90*/  BRA `(.L_x_1261) ;  /* 0x0000000c001c7947 */ /* 0x000fea0003800000 */
.L_x_1263:
        /* <DEDUP_REMOVED lines=9> */
.L_x_1270:
[----:B------:R-:W2:Y:S02]  /*3030*/  LDG.E.U16 R0, desc[UR36][R4.64] ;  /* 0x0000002404007981 */ /* 0x000ea4000c1e1500 */
[----:B--2---:R-:W-:-:S06]  /*3040*/  HADD2.F32 R0, -RZ, R0.H0_H0 ;  /* 0x20000000ff007230 */ /* 0x004fcc0000004100 */
[----:B------:R-:W0:Y:S02]  /*3050*/  F2I.FTZ.TRUNC.NTZ R0, R0 ;  /* 0x0000000000007305 */ /* 0x000e24000021f100 */
[----:B0-----:R-:W-:Y:S01]  /*3060*/  PRMT R24, R0, 0x7610, R24 ;  /* 0x0000761000187816 */ /* 0x001fe20000000018 */
[----:B------:R-:W-:Y:S06]  /*3070*/  BRA `(.L_x_1261) ;  /* 0x0000000800e47947 */ /* 0x000fec0003800000 */
.L_x_1269:
        /* <DEDUP_REMOVED lines=9> */
.L_x_1272:
[----:B------:R-:W2:Y:S02]  /*3110*/  LDG.E.U16 R4, desc[UR36][R4.64] ;  /* 0x0000002404047981 */ /* 0x000ea4000c1e1500 */
[----:B--2---:R-:W-:-:S06]  /*3120*/  HADD2.F32 R0, -RZ, R4.H0_H0 ;  /* 0x20000004ff007230 */ /* 0x004fcc0000004100 */
[----:B------:R-:W0:Y:S02]  /*3130*/  F2I.FTZ.TRUNC.NTZ R0, R0 ;  /* 0x0000000000007305 */ /* 0x000e24000021f100 */
[----:B0-----:R-:W-:Y:S01]  /*3140*/  PRMT R24, R0, 0x7610, R24 ;  /* 0x0000761000187816 */ /* 0x001fe20000000018 */
[----:B------:R-:W-:Y:S06]  /*3150*/  BRA `(.L_x_1261) ;  /* 0x0000000800ac7947 */ /* 0x000fec0003800000 */
.L_x_1271:
[----:B------:R-:W2:Y:S02]  /*3160*/  LDG.E.64 R4, desc[UR36][R4.64] ;  /* 0x0000002404047981 */ /* 0x000ea4000c1e1b00 */
[----:B--2---:R0:W1:Y:S02]  /*3170*/  F2I.F64.TRUNC R24, R4 ;  /* 0x0000000400187311 */ /* 0x004064000030d100 */
[----:B01----:R-:W-:Y:S05]  /*3180*/  BRA `(.L_x_1261) ;  /* 0x0000000800a07947 */ /* 0x003fea0003800000 */
.L_x_1262:
        /* <DEDUP_REMOVED lines=12> */
.L_x_1275:
[----:B------:R-:W2:Y:S02]  /*3250*/  LDG.E.64 R4, desc[UR36][R4.64] ;  /* 0x0000002404047981 */ /* 0x000ea4000c1e1b00 */
[----:B--2---:R0:W1:Y:S02]  /*3260*/  F2I.F64.TRUNC R24, R4 ;  /* 0x0000000400187311 */ /* 0x004064000030d100 */
[----:B01----:R-:W-:Y:S05]  /*3270*/  BRA `(.L_x_1261) ;  /* 0x0000000800647947 */ /* 0x003fea0003800000 */
.L_x_1274:
        /* <DEDUP_REMOVED lines=27> */
.L_x_1277:
        /* <DEDUP_REMOVED lines=15> */
.L_x_1276:
[----:B------:R-:W2:Y:S02]  /*3520*/  LDG.E.U16 R0, desc[UR36][R4.64] ;  /* 0x0000002404007981 */ /* 0x000ea4000c1e1500 */
[----:B--2---:R-:W-:-:S06]  /*3530*/  IMAD.U32 R0, R0, 0x10000, RZ ;  /* 0x0001000000007824 */ /* 0x004fcc00078e00ff */
[----:B------:R-:W0:Y:S02]  /*3540*/  F2I.FTZ.TRUNC.NTZ R0, R0 ;  /* 0x0000000000007305 */ /* 0x000e24000021f100 */
[----:B0-----:R-:W-:Y:S01]  /*3550*/  PRMT R24, R0, 0x7610, R24 ;  /* 0x0000761000187816 */ /* 0x001fe20000000018 */
[----:B------:R-:W-:Y:S06]  /*3560*/  BRA `(.L_x_1261) ;  /* 0x0000000400a87947 */ /* 0x000fec0003800000 */
.L_x_1273:
        /* <DEDUP_REMOVED lines=10> */
.L_x_1280:
        /* <DEDUP_REMOVED lines=21> */
.L_x_1284:
[----:B------:R-:W-:Y:S05]  /*3760*/  BSYNC.RECONVERGENT B1 ;  /* 0x0000000000017941 */ /* 0x000fea0003800200 */
.L_x_1283:
[----:B------:R-:W-:Y:S01]  /*3770*/  IMAD.SHL.U32 R0, R0, 0x100000, RZ ;  /* 0x0010000000007824 */ /* 0x000fe200078e00ff */
[----:B------:R-:W-:-:S04]  /*3780*/  LEA R3, R3, 0x3b800000, 0x17 ;  /* 0x3b80000003037811 */ /* 0x000fc800078eb8ff */
[----:B------:R-:W-:-:S07]  /*3790*/  LOP3.LUT R0, R3, R0, R7, 0xfe, !PT ;  /* 0x0000000003007212 */ /* 0x000fce00078efe07 */
.L_x_1282:
[----:B------:R-:W-:Y:S05]  /*37a0*/  BSYNC.RECONVERGENT B0 ;  /* 0x0000000000007941 */ /* 0x000fea0003800200 */
.L_x_1281:
[----:B------:R-:W0:Y:S02]  /*37b0*/  F2I.FTZ.TRUNC.NTZ R0, R0 ;  /* 0x0000000000007305 */ /* 0x000e24000021f100 */
[----:B0-----:R-:W-:Y:S01]  /*37c0*/  PRMT R24, R0, 0x7610, R24 ;  /* 0x0000761000187816 */ /* 0x001fe20000000018 */
[----:B------:R-:W-:Y:S06]  /*37d0*/  BRA `(.L_x_1261) ;  /* 0x00000004000c7947 */ /* 0x000fec0003800000 */
.L_x_1279:
        /* <DEDUP_REMOVED lines=21> */
.L_x_1288:
[----:B------:R-:W-:Y:S05]  /*3930*/  BSYNC.RECONVERGENT B1 ;  /* 0x0000000000017941 */ /* 0x000fea0003800200 */
.L_x_1287:
[----:B------:R-:W-:Y:S01]  /*3940*/  IMAD.SHL.U32 R0, R0, 0x200000, RZ ;  /* 0x0020000000007824 */ /* 0x000fe200078e00ff */
[----:B------:R-:W-:-:S04]  /*3950*/  LEA R3, R3, 0x37800000, 0x17 ;  /* 0x3780000003037811 */ /* 0x000fc800078eb8ff */
[----:B------:R-:W-:-:S07]  /*3960*/  LOP3.LUT R0, R3, R0, R7, 0xfe, !PT ;  /* 0x0000000003007212 */ /* 0x000fce00078efe07 */
.L_x_1286:
[----:B------:R-:W-:Y:S05]  /*3970*/  BSYNC.RECONVERGENT B0 ;  /* 0x0000000000007941 */ /* 0x000fea0003800200 */
.L_x_1285:
[----:B------:R-:W0:Y:S02]  /*3980*/  F2I.FTZ.TRUNC.NTZ R0, R0 ;  /* 0x0000000000007305 */ /* 0x000e24000021f100 */
[----:B0-----:R-:W-:Y:S01]  /*3990*/  PRMT R24, R0, 0x7610, R24 ;  /* 0x0000761000187816 */ /* 0x001fe20000000018 */
[----:B------:R-:W-:Y:S06]  /*39a0*/  BRA `(.L_x_1261) ;  /* 0x0000000000987947 */ /* 0x000fec0003800000 */
.L_x_1278:
        /* <DEDUP_REMOVED lines=14> */
.L_x_1292:
[----:B------:R-:W-:Y:S05]  /*3a90*/  BSYNC.RECONVERGENT B0 ;  /* 0x0000000000007941 */ /* 0x000fea0003800200 */
.L_x_1291:
[----:B------:R-:W0:Y:S02]  /*3aa0*/  F2I.FTZ.TRUNC.NTZ R0, R0 ;  /* 0x0000000000007305 */ /* 0x000e24000021f100 */
[----:B0-----:R-:W-:Y:S01]  /*3ab0*/  PRMT R24, R0, 0x7610, R24 ;  /* 0x0000761000187816 */ /* 0x001fe20000000018 */
[----:B------:R-:W-:Y:S06]  /*3ac0*/  BRA `(.L_x_1261) ;  /* 0x0000000000507947 */ /* 0x000fec0003800000 */
.L_x_1266:
        /* <DEDUP_REMOVED lines=16> */
.L_x_1293:
[----:B------:R-:W-:Y:S05]  /*3bd0*/  BRA `(.L_x_1261) ;  /* 0x00000000000c7947 */ /* 0x000fea0003800000 */
.L_x_1290:
[----:B------:R0:W5:Y:S01]  /*3be0*/  LDG.E.U16 R24, desc[UR36][R4.64] ;  /* 0x0000002404187981 */ /* 0x000162000c1e1500 */
[----:B------:R-:W-:Y:S05]  /*3bf0*/  BRA `(.L_x_1261) ;  /* 0x0000000000047947 */ /* 0x000fea0003800000 */
.L_x_1289:
[----:B------:R0:W5:Y:S02]  /*3c00*/  LDG.E.U16 R24, desc[UR36][R4.64] ;  /* 0x0000002404187981 */ /* 0x000164000c1e1500 */
.L_x_1261:
[----:B------:R-:W-:Y:S05]  /*3c10*/  BSYNC.RECONVERGENT B6 ;  /* 0x0000000000067941 */ /* 0x000fea0003800200 */
.L_x_1260:
[----:B------:R-:W0:Y:S01]  /*3c20*/  LDC.U16 R0, c[0x0][0x386] ;  /* 0x0000e180ff007b82 */ /* 0x000e220000000400 */
[----:B------:R-:W-:Y:S01]  /*3c30*/  ISETP.GE.AND P1, PT, R17, R16, PT ;  /* 0x000000101100720c */ /* 0x000fe20003f26270 */
[----:B------:R-:W-:Y:S01]  /*3c40*/  BSSY.RECONVERGENT B7, `(.L_x_1294) ;  /* 0x00002d7000077945 */ /* 0x000fe20003800200 */
[----:B-1---5:R-:W-:-:S03]  /*3c50*/  PRMT R3, R19, 0x9910, RZ ;  /* 0x0000991013037816 */ /* 0x022fc600000000ff */
[----:B------:R-:W-:Y:S01]  /*3c60*/  BSSY.RELIABLE B6, `(.L_x_1295) ;  /* 0x00001ea000067945 */ /* 0x000fe20003800100 */
[----:B0-234-:R-:W-:Y:S02]  /*3c70*/  PRMT R5, R22, 0x9910, RZ ;  /* 0x0000991016057816 */ /* 0x01dfe400000000ff */
[----:B------:R-:W-:Y:S01]  /*3c80*/  PRMT R7, R23, 0x9910, RZ ;  /* 0x0000991017077816 */ /* 0x000fe200000000ff */
[----:B------:R-:W0:Y:S01]  /*3c90*/  LDC.U8 R18, c[0x0][0x3a4] ;  /* 0x0000e900ff127b82 */ /* 0x000e220000000000 */
[----:B------:R-:W-:Y:S02]  /*3ca0*/  PRMT R9, R24, 0x9910, RZ ;  /* 0x0000991018097816 */ /* 0x000fe400000000ff */
[----:B------:R-:W-:Y:S02]  /*3cb0*/  SHF.R.S32.HI R11, RZ, 0xf, R3 ;  /* 0x0000000fff0b7819 */ /* 0x000fe40000011403 */
[----:B------:R-:W-:Y:S02]  /*3cc0*/  SHF.R.S32.HI R23, RZ, 0xf, R5 ;  /* 0x0000000fff177819 */ /* 0x000fe40000011405 */
[----:B------:R-:W-:-:S02]  /*3cd0*/  SHF.R.S32.HI R22, RZ, 0xf, R7 ;  /* 0x0000000fff167819 */ /* 0x000fc40000011407 */
[----:B------:R-:W-:Y:S02]  /*3ce0*/  SHF.R.S32.HI R19, RZ, 0xf, R9 ;  /* 0x0000000fff137819 */ /* 0x000fe40000011409 */
[----:B------:R-:W-:-:S13]  /*3cf0*/  ISETP.GT.U32.AND P0, PT, R0, 0xe, PT ;  /* 0x0000000e0000780c */ /* 0x000fda0003f04070 */
[-C--:B------:R-:W-:Y:S02]  /*3d00*/  @!P0 SHF.R.S32.HI R11, RZ, R0.reuse, R3 ;  /* 0x00000000ff0b8219 */ /* 0x080fe40000011403 */
[-C--:B------:R-:W-:Y:S02]  /*3d10*/  @!P0 SHF.R.S32.HI R23, RZ, R0.reuse, R5 ;  /* 0x00000000ff178219 */ /* 0x080fe40000011405 */
[-C--:B------:R-:W-:Y:S02]  /*3d20*/  @!P0 SHF.R.S32.HI R22, RZ, R0.reuse, R7 ;  /* 0x00000000ff168219 */ /* 0x080fe40000011407 */
[----:B------:R-:W-:Y:S01]  /*3d30*/  @!P0 SHF.R.S32.HI R19, RZ, R0, R9 ;  /* 0x00000000ff138219 */ /* 0x000fe20000011409 */
[----:B0-----:R-:W-:Y:S06]  /*3d40*/  @P1 BRA `(.L_x_1296) ;  /* 0x0000001c00601947 */ /* 0x001fec0003800000 */
[----:B------:R-:W0:Y:S01]  /*3d50*/  LDCU UR4, c[0x0][0x3a8] ;  /* 0x00007500ff0477ac */ /* 0x000e220008000800 */
[----:B------:R-:W1:Y:S01]  /*3d60*/  LDC.64 R8, c[0x0][0x388] ;  /* 0x0000e200ff087b82 */ /* 0x000e620000000a00 */
[----:B------:R-:W-:Y:S01]  /*3d70*/  IMAD R0, R2, 0x200, R17 ;  /* 0x0000020002007824 */ /* 0x000fe200078e0211 */
[----:B------:R-:W-:Y:S01]  /*3d80*/  PRMT R4, R18, 0x9910, RZ ;  /* 0x0000991012047816 */ /* 0x000fe200000000ff */
[----:B------:R-:W-:Y:S02]  /*3d90*/  VIADD R17, R17, 0x80 ;  /* 0x0000008011117836 */ /* 0x000fe40000000000 */
[----:B0-----:R-:W-:Y:S02]  /*3da0*/  IMAD R3, R0, UR4, RZ ;  /* 0x0000000400037c24 */ /* 0x001fe4000f8e02ff */
[----:B------:R-:W-:-:S05]  /*3db0*/  IMAD.MOV.U32 R0, RZ, RZ, R4 ;  /* 0x000000ffff007224 */ /* 0x000fca00078e0004 */
[----:B------:R-:W-:Y:S02]  /*3dc0*/  ISETP.GT.AND P0, PT, R0, 0x9, PT ;  /* 0x000000090000780c */ /* 0x000fe40003f04270 */
[----:B-1----:R-:W-:-:S05]  /*3dd0*/  IADD3 R8, P1, PT, R3, R8, RZ ;  /* 0x0000000803087210 */ /* 0x002fca0007f3e0ff */
        /* <DEDUP_REMOVED lines=12> */
.L_x_1300:
[----:B------:R0:W-:Y:S01]  /*3ea0*/  STG.E.U8 desc[UR36][R8.64], R11 ;  /* 0x0000000b08007986 */ /* 0x0001e2000c101124 */
[----:B------:R-:W-:Y:S05]  /*3eb0*/  BRA `(.L_x_1302) ;  /* 0x0000000c00507947 */ /* 0x000fea0003800000 */
.L_x_1299:
        /* <DEDUP_REMOVED lines=10> */
.L_x_1304:
[----:B------:R-:W-:-:S05]  /*3f60*/  PRMT R3, R11, 0x9910, RZ ;  /* 0x000099100b037816 */ /* 0x000fca00000000ff */
[----:B------:R0:W-:Y:S01]  /*3f70*/  STG.E desc[UR36][R8.64], R3 ;  /* 0x0000000308007986 */ /* 0x0001e2000c101924 */
[----:B------:R-:W-:Y:S05]  /*3f80*/  BRA `(.L_x_1302) ;  /* 0x0000000c001c7947 */ /* 0x000fea0003800000 */
.L_x_1303:
[----:B------:R0:W-:Y:S01]  /*3f90*/  STG.E.U16 desc[UR36][R8.64], R11 ;  /* 0x0000000b08007986 */ /* 0x0001e2000c101524 */
[----:B------:R-:W-:Y:S05]  /*3fa0*/  BRA `(.L_x_1302) ;  /* 0x0000000c00147947 */ /* 0x000fea0003800000 */
.L_x_1298:
        /* <DEDUP_REMOVED lines=9> */
.L_x_1306:
[----:B------:R-:W0:Y:S02]  /*4040*/  I2F.S16 R0, R11 ;  /* 0x0000000b00007306 */ /* 0x000e240000101400 */
[----:B0-----:R-:W-:-:S05]  /*4050*/  F2FP.F16.F32.PACK_AB R0, RZ, R0 ;  /* 0x00000000ff00723e */ /* 0x001fca00000000ff */
[----:B------:R0:W-:Y:S01]  /*4060*/  STG.E.U16 desc[UR36][R8.64], R0 ;  /* 0x0000000008007986 */ /* 0x0001e2000c101524 */
[----:B------:R-:W-:Y:S05]  /*4070*/  BRA `(.L_x_1302) ;  /* 0x0000000800e07947 */ /* 0x000fea0003800000 */
.L_x_1305:
        /* <DEDUP_REMOVED lines=10> */
.L_x_1308:
[----:B------:R-:W0:Y:S02]  /*4120*/  I2F.S16 R11, R11 ;  /* 0x0000000b000b7306 */ /* 0x000e240000101400 */
[----:B0-----:R-:W-:-:S04]  /*4130*/  F2FP.F16.F32.PACK_AB R3, RZ, R11 ;  /* 0x0000000bff03723e */ /* 0x001fc800000000ff */
[----:B------:R-:W-:-:S05]  /*4140*/  PRMT R3, R3, 0x5410, RZ ;  /* 0x0000541003037816 */ /* 0x000fca00000000ff */
[----:B------:R0:W-:Y:S01]  /*4150*/  STG.E desc[UR36][R8.64], R3 ;  /* 0x0000000308007986 */ /* 0x0001e2000c101924 */
[----:B------:R-:W-:Y:S05]  /*4160*/  BRA `(.L_x_1302) ;  /* 0x0000000800a47947 */ /* 0x000fea0003800000 */
.L_x_1307:
[----:B------:R-:W0:Y:S02]  /*4170*/  I2F.F64.S16 R4, R11 ;  /* 0x0000000b00047312 */ /* 0x000e240000101c00 */
[----:B0-----:R0:W-:Y:S01]  /*4180*/  STG.E.64 desc[UR36][R8.64], R4 ;  /* 0x0000000408007986 */ /* 0x0011e2000c101b24 */
[----:B------:R-:W-:Y:S05]  /*4190*/  BRA `(.L_x_1302) ;  /* 0x0000000800987947 */ /* 0x000fea0003800000 */
.L_x_1297:
        /* <DEDUP_REMOVED lines=13> */
.L_x_1311:
[----:B------:R-:W-:Y:S01]  /*4270*/  CS2R R6, SRZ ;  /* 0x0000000000067805 */ /* 0x000fe2000001ff00 */
[----:B------:R-:W0:Y:S04]  /*4280*/  I2F.F64.S16 R4, R11 ;  /* 0x0000000b00047312 */ /* 0x000e280000101c00 */
[----:B0-----:R3:W-:Y:S01]  /*4290*/  STG.E.128 desc[UR36][R8.64], R4 ;  /* 0x0000000408007986 */ /* 0x0017e2000c101d24 */
[----:B------:R-:W-:Y:S05]  /*42a0*/  BRA `(.L_x_1302) ;  /* 0x0000000800547947 */ /* 0x000fea0003800000 */
.L_x_1310:
        /* <DEDUP_REMOVED lines=19> */
.L_x_1315:
[----:B------:R-:W-:Y:S05]  /*43e0*/  BSYNC.RECONVERGENT B0 ;  /* 0x0000000000007941 */ /* 0x000fea0003800200 */
.L_x_1314:
[----:B------:R-:W-:-:S05]  /*43f0*/  LOP3.LUT R5, R0, 0x80, R5, 0xf8, !PT ;  /* 0x0000008000057812 */ /* 0x000fca00078ef805 */
[----:B------:R2:W-:Y:S01]  /*4400*/  STG.E.U8 desc[UR36][R8.64], R5 ;  /* 0x0000000508007986 */ /* 0x0005e2000c101124 */
[----:B------:R-:W-:Y:S05]  /*4410*/  BRA `(.L_x_1302) ;  /* 0x0000000400f87947 */ /* 0x000fea0003800000 */
.L_x_1313:
        /* <DEDUP_REMOVED lines=15> */
.L_x_1317:
[----:B------:R-:W-:Y:S05]  /*4510*/  BSYNC.RECONVERGENT B0 ;  /* 0x0000000000007941 */ /* 0x000fea0003800200 */
.L_x_1316:
[----:B------:R-:W-:-:S05]  /*4520*/  LOP3.LUT R5, R0, 0x80, R5, 0xf8, !PT ;  /* 0x0000008000057812 */ /* 0x000fca00078ef805 */
[----:B------:R1:W-:Y:S01]  /*4530*/  STG.E.U8 desc[UR36][R8.64], R5 ;  /* 0x0000000508007986 */ /* 0x0003e2000c101124 */
[----:B------:R-:W-:Y:S05]  /*4540*/  BRA `(.L_x_1302) ;  /* 0x0000000400ac7947 */ /* 0x000fea0003800000 */
.L_x_1312:
[----:B------:R-:W0:Y:S02]  /*4550*/  I2F.S16 R0, R11 ;  /* 0x0000000b00007306 */ /* 0x000e240000101400 */
[----:B0-----:R-:W-:-:S05]  /*4560*/  F2FP.BF16.F32.PACK_AB R0, RZ, R0 ;  /* 0x00000000ff00723e */ /* 0x001fca00000010ff */
[----:B------:R0:W-:Y:S01]  /*4570*/  STG.E.U16 desc[UR36][R8.64], R0 ;  /* 0x0000000008007986 */ /* 0x0001e2000c101524 */
[----:B------:R-:W-:Y:S05]  /*4580*/  BRA `(.L_x_1302) ;  /* 0x00000004009c7947 */ /* 0x000fea0003800000 */
.L_x_1309:
        /* <DEDUP_REMOVED lines=10> */
.L_x_1320:
        /* <DEDUP_REMOVED lines=13> */
.L_x_1323:
[----:B------:R-:W-:-:S04]  /*4700*/  SHF.R.U32.HI R0, RZ, 0x14, R3 ;  /* 0x00000014ff007819 */ /* 0x000fc80000011603 */
[----:B------:R-:W-:-:S04]  /*4710*/  LOP3.LUT R0, R0, 0x1, RZ, 0xc0, !PT ;  /* 0x0000000100007812 */ /* 0x000fc800078ec0ff */
[----:B------:R-:W-:-:S04]  /*4720*/  IADD3 R0, PT, PT, R3, 0x487ffff, R0 ;  /* 0x0487ffff03007810 */ /* 0x000fc80007ffe000 */
[----:B------:R-:W-:-:S04]  /*4730*/  SHF.R.U32.HI R0, RZ, 0x14, R0 ;  /* 0x00000014ff007819 */ /* 0x000fc80000011600 */
[----:B------:R-:W-:-:S07]  /*4740*/  LOP3.LUT R0, R0, 0xff, RZ, 0xc0, !PT ;  /* 0x000000ff00007812 */ /* 0x000fce00078ec0ff */
.L_x_1324:
[----:B------:R-:W-:-:S04]  /*4750*/  SHF.R.U32.HI R3, RZ, 0x18, R3 ;  /* 0x00000018ff037819 */ /* 0x000fc80000011603 */
[----:B------:R-:W-:-:S04]  /*4760*/  LOP3.LUT R0, R0, 0x80, R3, 0xf8, !PT ;  /* 0x0000008000007812 */ /* 0x000fc800078ef803 */
[----:B------:R-:W-:-:S07]  /*4770*/  PRMT R4, R0, 0x7610, R4 ;  /* 0x0000761000047816 */ /* 0x000fce0000000004 */
.L_x_1322:
[----:B------:R-:W-:Y:S05]  /*4780*/  BSYNC.RECONVERGENT B0 ;  /* 0x0000000000007941 */ /* 0x000fea0003800200 */
.L_x_1321:
[----:B------:R0:W-:Y:S01]  /*4790*/  STG.E.U8 desc[UR36][R8.64], R4 ;  /* 0x0000000408007986 */ /* 0x0001e2000c101124 */
[----:B------:R-:W-:Y:S05]  /*47a0*/  BRA `(.L_x_1302) ;  /* 0x0000000400147947 */ /* 0x000fea0003800000 */
.L_x_1319:
        /* <DEDUP_REMOVED lines=13> */
.L_x_1327:
[----:B------:R-:W-:-:S04]  /*4880*/  SHF.R.U32.HI R0, RZ, 0x15, R3 ;  /* 0x00000015ff007819 */ /* 0x000fc80000011603 */
[----:B------:R-:W-:-:S04]  /*4890*/  LOP3.LUT R0, R0, 0x1, RZ, 0xc0, !PT ;  /* 0x0000000100007812 */ /* 0x000fc800078ec0ff */
[----:B------:R-:W-:-:S04]  /*48a0*/  IADD3 R0, PT, PT, R3, 0x88fffff, R0 ;  /* 0x088fffff03007810 */ /* 0x000fc80007ffe000 */
[----:B------:R-:W-:-:S04]  /*48b0*/  SHF.R.U32.HI R0, RZ, 0x15, R0 ;  /* 0x00000015ff007819 */ /* 0x000fc80000011600 */
[----:B------:R-:W-:-:S07]  /*48c0*/  LOP3.LUT R0, R0, 0xff, RZ, 0xc0, !PT ;  /* 0x000000ff00007812 */ /* 0x000fce00078ec0ff */
.L_x_1328:
[----:B------:R-:W-:-:S04]  /*48d0*/  SHF.R.U32.HI R3, RZ, 0x18, R3 ;  /* 0x00000018ff037819 */ /* 0x000fc80000011603 */
[----:B------:R-:W-:-:S04]  /*48e0*/  LOP3.LUT R0, R0, 0x80, R3, 0xf8, !PT ;  /* 0x0000008000007812 */ /* 0x000fc800078ef803 */
[----:B------:R-:W-:-:S07]  /*48f0*/  PRMT R4, R0, 0x7610, R4 ;  /* 0x0000761000047816 */ /* 0x000fce0000000004 */
.L_x_1326:
[----:B------:R-:W-:Y:S05]  /*4900*/  BSYNC.RECONVERGENT B0 ;  /* 0x0000000000007941 */ /* 0x000fea0003800200 */
.L_x_1325:
[----:B------:R0:W-:Y:S01]  /*4910*/  STG.E.U8 desc[UR36][R8.64], R4 ;  /* 0x0000000408007986 */ /* 0x0001e2000c101124 */
[----:B------:R-:W-:Y:S05]  /*4920*/  BRA `(.L_x_1302) ;  /* 0x0000000000b47947 */ /* 0x000fea0003800000 */
.L_x_1318:
[----:B------:R-:W-:-:S13]  /*4930*/  ISETP.NE.AND P0, PT, R0, 0x1c, PT ;  /* 0x0000001c0000780c */ /* 0x000fda0003f05270 */
[----:B------:R-:W-:Y:S05]  /*4940*/  @!P0 BRA `(.L_x_1329) ;  /* 0x0000000000a48947 */ /* 0x000fea0003800000 */
[----:B------:R-:W-:-:S13]  /*4950*/  ISETP.NE.AND P0, PT, R0, 0x1d, PT ;  /* 0x0000001d0000780c */ /* 0x000fda0003f05270 */
[----:B------:R-:W-:Y:S05]  /*4960*/  @!P0 BRA `(.L_x_1330) ;  /* 0x00000000008c8947 */ /* 0x000fea0003800000 */
[----:B------:R-:W-:-:S13]  /*4970*/  ISETP.NE.AND P0, PT, R0, 0x2c, PT ;  /* 0x0000002c0000780c */ /* 0x000fda0003f05270 */
[----:B------:R-:W-:Y:S05]  /*4980*/  @!P0 BRA `(.L_x_1331) ;  /* 0x0000000000448947 */ /* 0x000fea0003800000 */
.L_x_1301:
        /* <DEDUP_REMOVED lines=16> */
.L_x_1332:
[----:B------:R-:W-:Y:S05]  /*4a90*/  BRA `(.L_x_1302) ;  /* 0x0000000000587947 */ /* 0x000fea0003800000 */
.L_x_1331:
        /* <DEDUP_REMOVED lines=16> */
.L_x_1330:
[----:B------:R-:W-:-:S04]  /*4ba0*/  PRMT R4, R11, 0x9910, RZ ;  /* 0x000099100b047816 */ /* 0x000fc800000000ff */
[----:B------:R-:W-:-:S05]  /*4bb0*/  SHF.R.S32.HI R5, RZ, 0x1f, R4 ;  /* 0x0000001fff057819 */ /* 0x000fca0000011404 */
[----:B------:R0:W-:Y:S01]  /*4bc0*/  STG.E.64 desc[UR36][R8.64], R4 ;  /* 0x0000000408007986 */ /* 0x0001e2000c101b24 */
[----:B------:R-:W-:Y:S05]  /*4bd0*/  BRA `(.L_x_1302) ;  /* 0x0000000000087947 */ /* 0x000fea0003800000 */
.L_x_1329:
[----:B------:R-:W-:-:S05]  /*4be0*/  PRMT R3, R11, 0x9910, RZ ;  /* 0x000099100b037816 */ /* 0x000fca00000000ff */
[----:B------:R0:W-:Y:S02]  /*4bf0*/  STG.E desc[UR36][R8.64], R3 ;  /* 0x0000000308007986 */ /* 0x0001e4000c101924 */
.L_x_1302:
[----:B------:R-:W-:-:S13]  /*4c00*/  ISETP.GE.AND P0, PT, R17, R16, PT ;  /* 0x000000101100720c */ /* 0x000fda0003f06270 */
[----:B------:R-:W-:Y:S05]  /*4c10*/  @P0 BREAK.RELIABLE B6 ;  /* 0x0000000000060942 */ /* 0x000fea0003800100 */
        /* <DEDUP_REMOVED lines=21> */
.L_x_1337:
[----:B------:R0:W-:Y:S01]  /*4d70*/  STG.E.U8 desc[UR36][R8.64], R23 ;  /* 0x0000001708007986 */ /* 0x0001e2000c101124 */
[----:B------:R-:W-:Y:S05]  /*4d80*/  BRA `(.L_x_1339) ;  /* 0x0000000c004c7947 */ /* 0x000fea0003800000 */
.L_x_1336:
        /* <DEDUP_REMOVED lines=10> */
.L_x_1341:
[----:B------:R-:W-:-:S05]  /*4e30*/  PRMT R3, R23, 0x9910, RZ ;  /* 0x0000991017037816 */ /* 0x000fca00000000ff */
[----:B------:R3:W-:Y:S01]  /*4e40*/  STG.E desc[UR36][R8.64], R3 ;  /* 0x0000000308007986 */ /* 0x0007e2000c101924 */
[----:B------:R-:W-:Y:S05]  /*4e50*/  BRA `(.L_x_1339) ;  /* 0x0000000c00187947 */ /* 0x000fea0003800000 */
.L_x_1340:
[----:B------:R2:W-:Y:S01]  /*4e60*/  STG.E.U16 desc[UR36][R8.64], R23 ;  /* 0x0000001708007986 */ /* 0x0005e2000c101524 */
[----:B------:R-:W-:Y:S05]  /*4e70*/  BRA `(.L_x_1339) ;  /* 0x0000000c00107947 */ /* 0x000fea0003800000 */
.L_x_1335:
        /* <DEDUP_REMOVED lines=9> */
.L_x_1343:
[----:B------:R-:W0:Y:S02]  /*4f10*/  I2F.S16 R0, R23 ;  /* 0x0000001700007306 */ /* 0x000e240000101400 */
[----:B0-----:R-:W-:-:S05]  /*4f20*/  F2FP.F16.F32.PACK_AB R0, RZ, R0 ;  /* 0x00000000ff00723e */ /* 0x001fca00000000ff */
[----:B------:R0:W-:Y:S01]  /*4f30*/  STG.E.U16 desc[UR36][R8.64], R0 ;  /* 0x0000000008007986 */ /* 0x0001e2000c101524 */
[----:B------:R-:W-:Y:S05]  /*4f40*/  BRA `(.L_x_1339) ;  /* 0x0000000800dc7947 */ /* 0x000fea0003800000 */
.L_x_1342:
        /* <DEDUP_REMOVED lines=10> */
.L_x_1345:
[----:B------:R-:W0:Y:S02]  /*4ff0*/  I2F.S16 R23, R23 ;  /* 0x0000001700177306 */ /* 0x000e240000101400 */
[----:B0-----:R-:W-:-:S04]  /*5000*/  F2FP.F16.F32.PACK_AB R3, RZ, R23 ;  /* 0x00000017ff03723e */ /* 0x001fc800000000ff */
[----:B------:R-:W-:-:S05]  /*5010*/  PRMT R3, R3, 0x5410, RZ ;  /* 0x0000541003037816 */ /* 0x000fca00000000ff */
[----:B------:R0:W-:Y:S01]  /*5020*/  STG.E desc[UR36][R8.64], R3 ;  /* 0x0000000308007986 */ /* 0x0001e2000c101924 */
[----:B------:R-:W-:Y:S05]  /*5030*/  BRA `(.L_x_1339) ;  /* 0x0000000800a07947 */ /* 0x000fea0003800000 */
.L_x_1344:
[----:B------:R-:W0:Y:S02]  /*5040*/  I2F.F64.S16 R4, R23 ;  /* 0x0000001700047312 */ /* 0x000e240000101c00 */
[----:B0-----:R0:W-:Y:S01]  /*5050*/  STG.E.64 desc[UR36][R8.64], R4 ;  /* 0x0000000408007986 */ /* 0x0011e2000c101b24 */
[----:B------:R-:W-:Y:S05]  /*5060*/  BRA `(.L_x_1339) ;  /* 0x0000000800947947 */ /* 0x000fea0003800000 */
.L_x_1334:
        /* <DEDUP_REMOVED lines=12> */
.L_x_1349:
        /* <DEDUP_REMOVED lines=17> */
.L_x_1352:
[----:B------:R-:W-:-:S04]  /*5240*/  SHF.R.U32.HI R3, RZ, 0x18, R23 ;  /* 0x00000018ff037819 */ /* 0x000fc80000011617 */
[----:B------:R-:W-:-:S04]  /*5250*/  LOP3.LUT R0, R0, 0x80, R3, 0xf8, !PT ;  /* 0x0000008000007812 */ /* 0x000fc800078ef803 */
[----:B------:R-:W-:-:S07]  /*5260*/  PRMT R4, R0, 0x7610, R4 ;  /* 0x0000761000047816 */ /* 0x000fce0000000004 */
.L_x_1351:
[----:B------:R-:W-:Y:S05]  /*5270*/  BSYNC.RECONVERGENT B0 ;  /* 0x0000000000007941 */ /* 0x000fea0003800200 */
.L_x_1350:
[----:B------:R0:W-:Y:S01]  /*5280*/  STG.E.U8 desc[UR36][R8.64], R4 ;  /* 0x0000000408007986 */ /* 0x0001e2000c101124 */
[----:B------:R-:W-:Y:S05]  /*5290*/  BRA `(.L_x_1339) ;  /* 0x0000000800087947 */ /* 0x000fea0003800000 */
.L_x_1348:
        /* <DEDUP_REMOVED lines=17> */
.L_x_1355:
[----:B------:R-:W-:-:S04]  /*53b0*/  SHF.R.U32.HI R3, RZ, 0x18, R23 ;  /* 0x00000018ff037819 */ /* 0x000fc80000011617 */
[----:B------:R-:W-:-:S04]  /*53c0*/  LOP3.LUT R0, R0, 0x80, R3, 0xf8, !PT ;  /* 0x0000008000007812 */ /* 0x000fc800078ef803 */
[----:B------:R-:W-:-:S07]  /*53d0*/  PRMT R4, R0, 0x7610, R4 ;  /* 0x0000761000047816 */ /* 0x000fce0000000004 */
.L_x_1354:
[----:B------:R-:W-:Y:S05]  /*53e0*/  BSYNC.RECONVERGENT B0 ;  /* 0x0000000000007941 */ /* 0x000fea0003800200 */
.L_x_1353:
[----:B------:R0:W-:Y:S01]  /*53f0*/  STG.E.U8 desc[UR36][R8.64], R4 ;  /* 0x0000000408007986 */ /* 0x0001e2000c101124 */
[----:B------:R-:W-:Y:S05]  /*5400*/  BRA `(.L_x_1339) ;  /* 0x0000000400ac7947 */ /* 0x000fea0003800000 */
.L_x_1347:
        /* <DEDUP_REMOVED lines=22> */
.L_x_1357:
[----:B------:R-:W-:-:S04]  /*5570*/  PRMT R4, R23, 0x9910, RZ ;  /* 0x0000991017047816 */ /* 0x000fc800000000ff */
[----:B------:R-:W-:-:S05]  /*5580*/  SHF.R.S32.HI R5, RZ, 0x1f, R4 ;  /* 0x0000001fff057819 */ /* 0x000fca0000011404 */
[----:B------:R0:W-:Y:S01]  /*5590*/  STG.E.64 desc[UR36][R8.64], R4 ;  /* 0x0000000408007986 */ /* 0x0001e2000c101b24 */
[----:B------:R-:W-:Y:S05]  /*55a0*/  BRA `(.L_x_1339) ;  /* 0x0000000400447947 */ /* 0x000fea0003800000 */
.L_x_1356:
[----:B------:R-:W-:-:S05]  /*55b0*/  PRMT R3, R23, 0x9910, RZ ;  /* 0x0000991017037816 */ /* 0x000fca00000000ff */
[----:B------:R0:W-:Y:S01]  /*55c0*/  STG.E desc[UR36][R8.64], R3 ;  /* 0x0000000308007986 */ /* 0x0001e2000c101924 */
[----:B------:R-:W-:Y:S05]  /*55d0*/  BRA `(.L_x_1339) ;  /* 0x0000000400387947 */ /* 0x000fea0003800000 */
.L_x_1346:
        /* <DEDUP_REMOVED lines=11> */
.L_x_1359:
[----:B------:R-:W-:Y:S01]  /*5690*/  CS2R R6, SRZ ;  /* 0x0000000000067805 */ /* 0x000fe2000001ff00 */
[----:B------:R-:W0:Y:S04]  /*56a0*/  I2F.F64.S16 R4, R23 ;  /* 0x0000001700047312 */ /* 0x000e280000101c00 */
[----:B0-----:R0:W-:Y:S01]  /*56b0*/  STG.E.128 desc[UR36][R8.64], R4 ;  /* 0x0000000408007986 */ /* 0x0011e2000c101d24 */
[----:B------:R-:W-:Y:S05]  /*56c0*/  BRA `(.L_x_1339) ;  /* 0x0000000000fc7947 */ /* 0x000fea0003800000 */
.L_x_1358:
[----:B------:R-:W-:-:S13]  /*56d0*/  ISETP.NE.AND P0, PT, R0, 0xf, PT ;  /* 0x0000000f0000780c */ /* 0x000fda0003f05270 */
[----:B------:R-:W-:Y:S05]  /*56e0*/  @!P0 BRA `(.L_x_1360) ;  /* 0x0000000000e88947 */ /* 0x000fea0003800000 */
[----:B------:R-:W-:-:S13]  /*56f0*/  ISETP.NE.AND P0, PT, R0, 0x17, PT ;  /* 0x000000170000780c */ /* 0x000fda0003f05270 */
[----:B------:R-:W-:Y:S05]  /*5700*/  @!P0 BRA `(.L_x_1361) ;  /* 0x0000000000908947 */ /* 0x000fea0003800000 */
[----:B------:R-:W-:-:S13]  /*5710*/  ISETP.NE.AND P0, PT, R0, 0x18, PT ;  /* 0x000000180000780c */ /* 0x000fda0003f05270 */
[----:B------:R-:W-:Y:S05]  /*5720*/  @!P0 BRA `(.L_x_1362) ;  /* 0x0000000000448947 */ /* 0x000fea0003800000 */
.L_x_1338:
        /* <DEDUP_REMOVED lines=16> */
.L_x_1363:
[----:B------:R-:W-:Y:S05]  /*5830*/  BRA `(.L_x_1339) ;  /* 0x0000000000a07947 */ /* 0x000fea0003800000 */
.L_x_1362:
        /* <DEDUP_REMOVED lines=13> */
.L_x_1365:
[----:B------:R-:W-:Y:S05]  /*5910*/  BSYNC.RECONVERGENT B0 ;  /* 0x0000000000007941 */ /* 0x000fea0003800200 */
.L_x_1364:
[----:B------:R-:W-:-:S05]  /*5920*/  LOP3.LUT R3, R0, 0x80, R3, 0xf8, !PT ;  /* 0x0000008000037812 */ /* 0x000fca00078ef803 */
[----:B------:R0:W-:Y:S01]  /*5930*/  STG.E.U8 desc[UR36][R8.64], R3 ;  /* 0x0000000308007986 */ /* 0x0001e2000c101124 */
[----:B------:R-:W-:Y:S05]  /*5940*/  BRA `(.L_x_1339) ;  /* 0x00000000005c7947 */ /* 0x000fea0003800000 */
.L_x_1361:
        /* <DEDUP_REMOVED lines=12> */
.L_x_1367:
[----:B------:R-:W-:Y:S01]  /*5a10*/  IMAD.MOV.U32 R0, RZ, RZ, 0x7f ;  /* 0x0000007fff007424 */ /* 0x000fe200078e00ff */
[----:B------:R-:W-:-:S04]  /*5a20*/  ISETP.GT.U32.AND P0, PT, R3, 0x7f800000, PT ;  /* 0x7f8000000300780c */ /* 0x000fc80003f04070 */
[----:B------:R-:W-:-:S09]  /*5a30*/  SEL R0, R0, 0x7c, P0 ;  /* 0x0000007c00007807 */ /* 0x000fd20000000000 */
.L_x_1368:
[----:B------:R-:W-:Y:S05]  /*5a40*/  BSYNC.RECONVERGENT B0 ;  /* 0x0000000000007941 */ /* 0x000fea0003800200 */
.L_x_1366:
[----:B------:R-:W-:-:S04]  /*5a50*/  SHF.R.U32.HI R3, RZ, 0x18, R23 ;  /* 0x00000018ff037819 */ /* 0x000fc80000011617 */
[----:B------:R-:W-:-:S05]  /*5a60*/  LOP3.LUT R3, R0, 0x80, R3, 0xf8, !PT ;  /* 0x0000008000037812 */ /* 0x000fca00078ef803 */
[----:B------:R0:W-:Y:S01]  /*5a70*/  STG.E.U8 desc[UR36][R8.64], R3 ;  /* 0x0000000308007986 */ /* 0x0001e2000c101124 */
[----:B------:R-:W-:Y:S05]  /*5a80*/  BRA `(.L_x_1339) ;  /* 0x00000000000c7947 */ /* 0x000fea0003800000 */
.L_x_1360:
[----:B------:R-:W0:Y:S02]  /*5a90*/  I2F.S16 R0, R23 ;  /* 0x0000001700007306 */ /* 0x000e240000101400 */
[----:B0-----:R-:W-:-:S05]  /*5aa0*/  F2FP.BF16.F32.PACK_AB R0, RZ, R0 ;  /* 0x00000000ff00723e */ /* 0x001fca00000010ff */
[----:B------:R0:W-:Y:S02]  /*5ab0*/  STG.E.U16 desc[UR36][R8.64], R0 ;  /* 0x0000000008007986 */ /* 0x0001e4000c101524 */
.L_x_1339:
[----:B------:R-:W-:-:S07]  /*5ac0*/  VIADD R17, R17, 0x80 ;  /* 0x0000008011117836 */ /* 0x000fce0000000000 */
.L_x_1296:
[----:B------:R-:W-:-:S13]  /*5ad0*/  ISETP.GE.AND P0, PT, R17, R16, PT ;  /* 0x000000101100720c */ /* 0x000fda0003f06270 */
[----:B------:R-:W-:Y:S05]  /*5ae0*/  @P0 BREAK.RELIABLE B6 ;  /* 0x0000000000060942 */ /* 0x000fea0003800100 */
[----:B------:R-:W-:Y:S05]  /*5af0*/  @P0 BRA `(.L_x_1333) ;  /* 0x0000000c00ac0947 */ /* 0x000fea0003800000 */
[----:B------:R-:W-:Y:S05]  /*5b00*/  BSYNC.RELIABLE B6 ;  /* 0x0000000000067941 */ /* 0x000fea0003800100 */
.L_x_1295:
        /* <DEDUP_REMOVED lines=20> */
.L_x_1372:
[----:B------:R0:W-:Y:S01]  /*5c50*/  STG.E.U8 desc[UR36][R8.64], R22 ;  /* 0x0000001608007986 */ /* 0x0001e2000c101124 */
[----:B------:R-:W-:Y:S05]  /*5c60*/  BRA `(.L_x_1374) ;  /* 0x0000000c004c7947 */ /* 0x000fea0003800000 */
.L_x_1371:
        /* <DEDUP_REMOVED lines=10> */
.L_x_1376:
[----:B------:R-:W-:-:S05]  /*5d10*/  PRMT R3, R22, 0x9910, RZ ;  /* 0x0000991016037816 */ /* 0x000fca00000000ff */
[----:B------:R0:W-:Y:S01]  /*5d20*/  STG.E desc[UR36][R8.64], R3 ;  /* 0x0000000308007986 */ /* 0x0001e2000c101924 */
[----:B------:R-:W-:Y:S05]  /*5d30*/  BRA `(.L_x_1374) ;  /* 0x0000000c00187947 */ /* 0x000fea0003800000 */
.L_x_1375:
[----:B------:R0:W-:Y:S01]  /*5d40*/  STG.E.U16 desc[UR36][R8.64], R22 ;  /* 0x0000001608007986 */ /* 0x0001e2000c101524 */
[----:B------:R-:W-:Y:S05]  /*5d50*/  BRA `(.L_x_1374) ;  /* 0x0000000c00107947 */ /* 0x000fea0003800000 */
.L_x_1370:
        /* <DEDUP_REMOVED lines=9> */
.L_x_1378:
[----:B------:R-:W0:Y:S02]  /*5df0*/  I2F.S16 R0, R22 ;  /* 0x0000001600007306 */ /* 0x000e240000101400 */
[----:B0-----:R-:W-:-:S05]  /*5e00*/  F2FP.F16.F32.PACK_AB R0, RZ, R0 ;  /* 0x00000000ff00723e */ /* 0x001fca00000000ff */
[----:B------:R0:W-:Y:S01]  /*5e10*/  STG.E.U16 desc[UR36][R8.64], R0 ;  /* 0x0000000008007986 */ /* 0x0001e2000c101524 */
[----:B------:R-:W-:Y:S05]  /*5e20*/  BRA `(.L_x_1374) ;  /* 0x0000000800dc7947 */ /* 0x000fea0003800000 */
.L_x_1377:
        /* <DEDUP_REMOVED lines=10> */
.L_x_1380:
[----:B------:R-:W0:Y:S02]  /*5ed0*/  I2F.S16 R22, R22 ;  /* 0x0000001600167306 */ /* 0x000e240000101400 */
[----:B0-----:R-:W-:-:S04]  /*5ee0*/  F2FP.F16.F32.PACK_AB R3, RZ, R22 ;  /* 0x00000016ff03723e */ /* 0x001fc800000000ff */
[----:B------:R-:W-:-:S05]  /*5ef0*/  PRMT R3, R3, 0x5410, RZ ;  /* 0x0000541003037816 */ /* 0x000fca00000000ff */
[----:B------:R0:W-:Y:S01]  /*5f00*/  STG.E desc[UR36][R8.64], R3 ;  /* 0x0000000308007986 */ /* 0x0001e2000c101924 */
[----:B------:R-:W-:Y:S05]  /*5f10*/  BRA `(.L_x_1374) ;  /* 0x0000000800a07947 */ /* 0x000fea0003800000 */
.L_x_1379:
[----:B------:R-:W0:Y:S02]  /*5f20*/  I2F.F64.S16 R22, R22 ;  /* 0x0000001600167312 */ /* 0x000e240000101c00 */
[----:B0-----:R0:W-:Y:S01]  /*5f30*/  STG.E.64 desc[UR36][R8.64], R22 ;  /* 0x0000001608007986 */ /* 0x0011e2000c101b24 */
[----:B------:R-:W-:Y:S05]  /*5f40*/  BRA `(.L_x_1374) ;  /* 0x0000000800947947 */ /* 0x000fea0003800000 */
.L_x_1369:
        /* <DEDUP_REMOVED lines=12> */
.L_x_1384:
        /* <DEDUP_REMOVED lines=17> */
.L_x_1387:
[----:B------:R-:W-:-:S04]  /*6120*/  SHF.R.U32.HI R3, RZ, 0x18, R5 ;  /* 0x00000018ff037819 */ /* 0x000fc80000011605 */
[----:B------:R-:W-:-:S04]  /*6130*/  LOP3.LUT R0, R0, 0x80, R3, 0xf8, !PT ;  /* 0x0000008000007812 */ /* 0x000fc800078ef803 */
[----:B------:R-:W-:-:S07]  /*6140*/  PRMT R4, R0, 0x7610, R4 ;  /* 0x0000761000047816 */ /* 0x000fce0000000004 */
.L_x_1386:
[----:B------:R-:W-:Y:S05]  /*6150*/  BSYNC.RECONVERGENT B0 ;  /* 0x0000000000007941 */ /* 0x000fea0003800200 */
.L_x_1385:
[----:B------:R0:W-:Y:S01]  /*6160*/  STG.E.U8 desc[UR36][R8.64], R4 ;  /* 0x0000000408007986 */ /* 0x0001e2000c101124 */
[----:B------:R-:W-:Y:S05]  /*6170*/  BRA `(.L_x_1374) ;  /* 0x0000000800087947 */ /* 0x000fea0003800000 */
.L_x_1383:
        /* <DEDUP_REMOVED lines=17> */
.L_x_1390:
[----:B------:R-:W-:-:S04]  /*6290*/  SHF.R.U32.HI R3, RZ, 0x18, R5 ;  /* 0x00000018ff037819 */ /* 0x000fc80000011605 */
[----:B------:R-:W-:-:S04]  /*62a0*/  LOP3.LUT R0, R0, 0x80, R3, 0xf8, !PT ;  /* 0x0000008000007812 */ /* 0x000fc800078ef803 */
[----:B------:R-:W-:-:S07]  /*62b0*/  PRMT R4, R0, 0x7610, R4 ;  /* 0x0000761000047816 */ /* 0x000fce0000000004 */
.L_x_1389:
[----:B------:R-:W-:Y:S05]  /*62c0*/  BSYNC.RECONVERGENT B0 ;  /* 0x0000000000007941 */ /* 0x000fea0003800200 */
.L_x_1388:
[----:B------:R0:W-:Y:S01]  /*62d0*/  STG.E.U8 desc[UR36][R8.64], R4 ;  /* 0x0000000408007986 */ /* 0x0001e2000c101124 */
[----:B------:R-:W-:Y:S05]  /*62e0*/  BRA `(.L_x_1374) ;  /* 0x0000000400ac7947 */ /* 0x000fea0003800000 */
.L_x_1382:
        /* <DEDUP_REMOVED lines=22> */
.L_x_1392:
[----:B------:R-:W-:-:S04]  /*6450*/  PRMT R4, R22, 0x9910, RZ ;  /* 0x0000991016047816 */ /* 0x000fc800000000ff */
[----:B------:R-:W-:-:S05]  /*6460*/  SHF.R.S32.HI R5, RZ, 0x1f, R4 ;  /* 0x0000001fff057819 */ /* 0x000fca0000011404 */
[----:B------:R0:W-:Y:S01]  /*6470*/  STG.E.64 desc[UR36][R8.64], R4 ;  /* 0x0000000408007986 */ /* 0x0001e2000c101b24 */
[----:B------:R-:W-:Y:S05]  /*6480*/  BRA `(.L_x_1374) ;  /* 0x0000000400447947 */ /* 0x000fea0003800000 */
.L_x_1391:
[----:B------:R-:W-:-:S05]  /*6490*/  PRMT R3, R22, 0x9910, RZ ;  /* 0x0000991016037816 */ /* 0x000fca00000000ff */
[----:B------:R0:W-:Y:S01]  /*64a0*/  STG.E desc[UR36][R8.64], R3 ;  /* 0x0000000308007986 */ /* 0x0001e2000c101924 */
[----:B------:R-:W-:Y:S05]  /*64b0*/  BRA `(.L_x_1374) ;  /* 0x0000000400387947 */ /* 0x000fea0003800000 */
.L_x_1381:
        /* <DEDUP_REMOVED lines=11> */
.L_x_1394:
[----:B------:R-:W-:Y:S01]  /*6570*/  CS2R R6, SRZ ;  /* 0x0000000000067805 */ /* 0x000fe2000001ff00 */
[----:B------:R-:W0:Y:S04]  /*6580*/  I2F.F64.S16 R4, R22 ;  /* 0x0000001600047312 */ /* 0x000e280000101c00 */
[----:B0-----:R4:W-:Y:S01]  /*6590*/  STG.E.128 desc[UR36][R8.64], R4 ;  /* 0x0000000408007986 */ /* 0x0019e2000c101d24 */
[----:B------:R-:W-:Y:S05]  /*65a0*/  BRA `(.L_x_1374) ;  /* 0x0000000000fc7947 */ /* 0x000fea0003800000 */
.L_x_1393:
[----:B------:R-:W-:-:S13]  /*65b0*/  ISETP.NE.AND P0, PT, R0, 0xf, PT ;  /* 0x0000000f0000780c */ /* 0x000fda0003f05270 */
[----:B------:R-:W-:Y:S05]  /*65c0*/  @!P0 BRA `(.L_x_1395) ;  /* 0x0000000000e88947 */ /* 0x000fea0003800000 */
[----:B------:R-:W-:-:S13]  /*65d0*/  ISETP.NE.AND P0, PT, R0, 0x17, PT ;  /* 0x000000170000780c */ /* 0x000fda0003f05270 */
[----:B------:R-:W-:Y:S05]  /*65e0*/  @!P0 BRA `(.L_x_1396) ;  /* 0x0000000000908947 */ /* 0x000fea0003800000 */
[----:B------:R-:W-:-:S13]  /*65f0*/  ISETP.NE.AND P0, PT, R0, 0x18, PT ;  /* 0x000000180000780c */ /* 0x000fda0003f05270 */
[----:B------:R-:W-:Y:S05]  /*6600*/  @!P0 BRA `(.L_x_1397) ;  /* 0x0000000000448947 */ /* 0x000fea0003800000 */
.L_x_1373:
        /* <DEDUP_REMOVED lines=16> */
.L_x_1398:
[----:B------:R-:W-:Y:S05]  /*6710*/  BRA `(.L_x_1374) ;  /* 0x0000000000a07947 */ /* 0x000fea0003800000 */
.L_x_1397:
        /* <DEDUP_REMOVED lines=13> */
.L_x_1400:
[----:B------:R-:W-:Y:S05]  /*67f0*/  BSYNC.RECONVERGENT B0 ;  /* 0x0000000000007941 */ /* 0x000fea0003800200 */
.L_x_1399:
[----:B------:R-:W-:-:S05]  /*6800*/  LOP3.LUT R3, R0, 0x80, R3, 0xf8, !PT ;  /* 0x0000008000037812 */ /* 0x000fca00078ef803 */
[----:B------:R2:W-:Y:S01]  /*6810*/  STG.E.U8 desc[UR36][R8.64], R3 ;  /* 0x0000000308007986 */ /* 0x0005e2000c101124 */
[----:B------:R-:W-:Y:S05]  /*6820*/  BRA `(.L_x_1374) ;  /* 0x00000000005c7947 */ /* 0x000fea0003800000 */
.L_x_1396:
        /* <DEDUP_REMOVED lines=12> */
.L_x_1402:
[----:B------:R-:W-:Y:S01]  /*68f0*/  IMAD.MOV.U32 R0, RZ, RZ, 0x7f ;  /* 0x0000007fff007424 */ /* 0x000fe200078e00ff */
[----:B------:R-:W-:-:S04]  /*6900*/  ISETP.GT.U32.AND P0, PT, R3, 0x7f800000, PT ;  /* 0x7f8000000300780c */ /* 0x000fc80003f04070 */
[----:B------:R-:W-:-:S09]  /*6910*/  SEL R0, R0, 0x7c, P0 ;  /* 0x0000007c00007807 */ /* 0x000fd20000000000 */
.L_x_1403:
[----:B------:R-:W-:Y:S05]  /*6920*/  BSYNC.RECONVERGENT B0 ;  /* 0x0000000000007941 */ /* 0x000fea0003800200 */
.L_x_1401:
[----:B------:R-:W-:-:S04]  /*6930*/  SHF.R.U32.HI R3, RZ, 0x18, R5 ;  /* 0x00000018ff037819 */ /* 0x000fc80000011605 */
[----:B------:R-:W-:-:S05]  /*6940*/  LOP3.LUT R3, R0, 0x80, R3, 0xf8, !PT ;  /* 0x0000008000037812 */ /* 0x000fca00078ef803 */
[----:B------:R1:W-:Y:S01]  /*6950*/  STG.E.U8 desc[UR36][R8.64], R3 ;  /* 0x0000000308007986 */ /* 0x0003e2000c101124 */
[----:B------:R-:W-:Y:S05]  /*6960*/  BRA `(.L_x_1374) ;  /* 0x00000000000c7947 */ /* 0x000fea0003800000 */
.L_x_1395:
[----:B------:R-:W0:Y:S02]  /*6970*/  I2F.S16 R0, R22 ;  /* 0x0000001600007306 */ /* 0x000e240000101400 */
[----:B0-----:R-:W-:-:S05]  /*6980*/  F2FP.BF16.F32.PACK_AB R0, RZ, R0 ;  /* 0x00000000ff00723e */ /* 0x001fca00000010ff */
[----:B------:R0:W-:Y:S02]  /*6990*/  STG.E.U16 desc[UR36][R8.64], R0 ;  /* 0x0000000008007986 */ /* 0x0001e4000c101524 */
.L_x_1374:
[----:B------:R-:W-:-:S07]  /*69a0*/  VIADD R17, R17, 0x80 ;  /* 0x0000008011117836 */ /* 0x000fce0000000000 */
.L_x_1333:
[----:B------:R-:W-:Y:S05]  /*69b0*/  BSYNC.RECONVERGENT B7 ;  /* 0x0000000000077941 */ /* 0x000fea0003800200 */
.L_x_1294:
        /* <DEDUP_REMOVED lines=21> */
.L_x_1407:
[----:B------:R-:W-:Y:S01]  /*6b10*/  STG.E.U8 desc[UR36][R2.64], R19 ;  /* 0x0000001302007986 */ /* 0x000fe2000c101124 */
[----:B------:R-:W-:Y:S05]  /*6b20*/  EXIT ;  /* 0x000000000000794d */ /* 0x000fea0003800000 */
.L_x_1406:
        /* <DEDUP_REMOVED lines=10> */
.L_x_1410:
[----:B------:R-:W-:-:S05]  /*6bd0*/  PRMT R5, R19, 0x9910, RZ ;  /* 0x0000991013057816 */ /* 0x000fca00000000ff */
[----:B------:R-:W-:Y:S01]  /*6be0*/  STG.E desc[UR36][R2.64], R5 ;  /* 0x0000000502007986 */ /* 0x000fe2000c101924 */
[----:B------:R-:W-:Y:S05]  /*6bf0*/  EXIT ;  /* 0x000000000000794d */ /* 0x000fea0003800000 */
.L_x_1409:
[----:B------:R-:W-:Y:S01]  /*6c00*/  STG.E.U16 desc[UR36][R2.64], R19 ;  /* 0x0000001302007986 */ /* 0x000fe2000c101524 */
[----:B------:R-:W-:Y:S05]  /*6c10*/  EXIT ;  /* 0x000000000000794d */ /* 0x000fea0003800000 */
.L_x_1405:
        /* <DEDUP_REMOVED lines=9> */
.L_x_1412:
[----:B------:R-:W0:Y:S02]  /*6cb0*/  I2F.S16 R0, R19 ;  /* 0x0000001300007306 */ /* 0x000e240000101400 */
[----:B0-----:R-:W-:-:S05]  /*6cc0*/  F2FP.F16.F32.PACK_AB R0, RZ, R0 ;  /* 0x00000000ff00723e */ /* 0x001fca00000000ff */
[----:B------:R-:W-:Y:S01]  /*6cd0*/  STG.E.U16 desc[UR36][R2.64], R0 ;  /* 0x0000000002007986 */ /* 0x000fe2000c101524 */
[----:B------:R-:W-:Y:S05]  /*6ce0*/  EXIT ;  /* 0x000000000000794d */ /* 0x000fea0003800000 */
.L_x_1411:
        /* <DEDUP_REMOVED lines=10> */
.L_x_1414:
[----:B------:R-:W0:Y:S02]  /*6d90*/  I2F.S16 R19, R19 ;  /* 0x0000001300137306 */ /* 0x000e240000101400 */
[----:B0-----:R-:W-:-:S04]  /*6da0*/  F2FP.F16.F32.PACK_AB R5, RZ, R19 ;  /* 0x00000013ff05723e */ /* 0x001fc800000000ff */
[----:B------:R-:W-:-:S05]  /*6db0*/  PRMT R5, R5, 0x5410, RZ ;  /* 0x0000541005057816 */ /* 0x000fca00000000ff */
[----:B------:R-:W-:Y:S01]  /*6dc0*/  STG.E desc[UR36][R2.64], R5 ;  /* 0x0000000502007986 */ /* 0x000fe2000c101924 */
[----:B------:R-:W-:Y:S05]  /*6dd0*/  EXIT ;  /* 0x000000000000794d */ /* 0x000fea0003800000 */
.L_x_1413:
[----:B------:R-:W0:Y:S02]  /*6de0*/  I2F.F64.S16 R4, R19 ;  /* 0x0000001300047312 */ /* 0x000e240000101c00 */
[----:B0-----:R-:W-:Y:S01]  /*6df0*/  STG.E.64 desc[UR36][R2.64], R4 ;  /* 0x0000000402007986 */ /* 0x001fe2000c101b24 */
[----:B------:R-:W-:Y:S05]  /*6e00*/  EXIT ;  /* 0x000000000000794d */ /* 0x000fea0003800000 */
.L_x_1404:
        /* <DEDUP_REMOVED lines=12> */
.L_x_1418:
        /* <DEDUP_REMOVED lines=18> */
.L_x_1421:
[----:B------:R-:W-:-:S04]  /*6ff0*/  SHF.R.U32.HI R5, RZ, 0x18, R5 ;  /* 0x00000018ff057819 */ /* 0x000fc80000011605 */
[----:B------:R-:W-:-:S07]  /*7000*/  LOP3.LUT R0, R0, 0x80, R5, 0xf8, !PT ;  /* 0x0000008000007812 */ /* 0x000fce00078ef805 */
.L_x_1420:
[----:B------:R-:W-:Y:S05]  /*7010*/  BSYNC.RECONVERGENT B0 ;  /* 0x0000000000007941 */ /* 0x000fea0003800200 */
.L_x_1419:
[----:B------:R-:W-:Y:S01]  /*7020*/  STG.E.U8 desc[UR36][R2.64], R0 ;  /* 0x0000000002007986 */ /* 0x000fe2000c101124 */
[----:B------:R-:W-:Y:S05]  /*7030*/  EXIT ;  /* 0x000000000000794d */ /* 0x000fea0003800000 */
.L_x_1417:
        /* <DEDUP_REMOVED lines=18> */
.L_x_1424:
[----:B------:R-:W-:-:S04]  /*7160*/  SHF.R.U32.HI R5, RZ, 0x18, R5 ;  /* 0x00000018ff057819 */ /* 0x000fc80000011605 */
[----:B------:R-:W-:-:S07]  /*7170*/  LOP3.LUT R0, R0, 0x80, R5, 0xf8, !PT ;  /* 0x0000008000007812 */ /* 0x000fce00078ef805 */
.L_x_1423:
[----:B------:R-:W-:Y:S05]  /*7180*/  BSYNC.RECONVERGENT B0 ;  /* 0x0000000000007941 */ /* 0x000fea0003800200 */
.L_x_1422:
[----:B------:R-:W-:Y:S01]  /*7190*/  STG.E.U8 desc[UR36][R2.64], R0 ;  /* 0x0000000002007986 */ /* 0x000fe2000c101124 */
[----:B------:R-:W-:Y:S05]  /*71a0*/  EXIT ;  /* 0x000000000000794d */ /* 0x000fea0003800000 */
.L_x_1416:
        /* <DEDUP_REMOVED lines=22> */
.L_x_1426:
[----:B------:R-:W-:-:S04]  /*7310*/  PRMT R4, R19, 0x9910, RZ ;  /* 0x0000991013047816 */ /* 0x000fc800000000ff */
[----:B------:R-:W-:-:S05]  /*7320*/  SHF.R.S32.HI R5, RZ, 0x1f, R4 ;  /* 0x0000001fff057819 */ /* 0x000fca0000011404 */
[----:B------:R-:W-:Y:S01]  /*7330*/  STG.E.64 desc[UR36][R2.64], R4 ;  /* 0x0000000402007986 */ /* 0x000fe2000c101b24 */
[----:B------:R-:W-:Y:S05]  /*7340*/  EXIT ;  /* 0x000000000000794d */ /* 0x000fea0003800000 */
.L_x_1425:
[----:B------:R-:W-:-:S05]  /*7350*/  PRMT R5, R19, 0x9910, RZ ;  /* 0x0000991013057816 */ /* 0x000fca00000000ff */
[----:B------:R-:W-:Y:S01]  /*7360*/  STG.E desc[UR36][R2.64], R5 ;  /* 0x0000000502007986 */ /* 0x000fe2000c101924 */
[----:B------:R-:W-:Y:S05]  /*7370*/  EXIT ;  /* 0x000000000000794d */ /* 0x000fea0003800000 */
.L_x_1415:
        /* <DEDUP_REMOVED lines=11> */
.L_x_1428:
[----:B------:R-:W-:Y:S01]  /*7430*/  CS2R R6, SRZ ;  /* 0x0000000000067805 */ /* 0x000fe2000001ff00 */
[----:B------:R-:W0:Y:S04]  /*7440*/  I2F.F64.S16 R4, R19 ;  /* 0x0000001300047312 */ /* 0x000e280000101c00 */
[----:B0-----:R-:W-:Y:S01]  /*7450*/  STG.E.128 desc[UR36][R2.64], R4 ;  /* 0x0000000402007986 */ /* 0x001fe2000c101d24 */
[----:B------:R-:W-:Y:S05]  /*7460*/  EXIT ;  /* 0x000000000000794d */ /* 0x000fea0003800000 */
.L_x_1427:
[----:B------:R-:W-:-:S13]  /*7470*/  ISETP.NE.AND P0, PT, R0, 0xf, PT ;  /* 0x0000000f0000780c */ /* 0x000fda0003f05270 */
[----:B------:R-:W-:Y:S05]  /*7480*/  @!P0 BRA `(.L_x_1429) ;  /* 0x0000000000e88947 */ /* 0x000fea0003800000 */
[----:B------:R-:W-:-:S13]  /*7490*/  ISETP.NE.AND P0, PT, R0, 0x17, PT ;  /* 0x000000170000780c */ /* 0x000fda0003f05270 */
[----:B------:R-:W-:Y:S05]  /*74a0*/  @!P0 BRA `(.L_x_1430) ;  /* 0x0000000000908947 */ /* 0x000fea0003800000 */
[----:B------:R-:W-:-:S13]  /*74b0*/  ISETP.NE.AND P0, PT, R0, 0x18, PT ;  /* 0x000000180000780c */ /* 0x000fda0003f05270 */
[----:B------:R-:W-:Y:S05]  /*74c0*/  @!P0 BRA `(.L_x_1431) ;  /* 0x0000000000448947 */ /* 0x000fea0003800000 */
.L_x_1408:
        /* <DEDUP_REMOVED lines=16> */
.L_x_1432:
[----:B------:R-:W-:Y:S05]  /*75d0*/  EXIT ;  /* 0x000000000000794d */ /* 0x000fea0003800000 */
.L_x_1431:
        /* <DEDUP_REMOVED lines=13> */
.L_x_1434:
[----:B------:R-:W-:Y:S05]  /*76b0*/  BSYNC.RECONVERGENT B0 ;  /* 0x0000000000007941 */ /* 0x000fea0003800200 */
.L_x_1433:
[----:B------:R-:W-:-:S05]  /*76c0*/  LOP3.LUT R5, R0, 0x80, R5, 0xf8, !PT ;  /* 0x0000008000057812 */ /* 0x000fca00078ef805 */
[----:B------:R-:W-:Y:S01]  /*76d0*/  STG.E.U8 desc[UR36][R2.64], R5 ;  /* 0x0000000502007986 */ /* 0x000fe2000c101124 */
[----:B------:R-:W-:Y:S05]  /*76e0*/  EXIT ;  /* 0x000000000000794d */ /* 0x000fea0003800000 */
.L_x_1430:
        /* <DEDUP_REMOVED lines=12> */
.L_x_1436:
[----:B------:R-:W-:Y:S01]  /*77b0*/  IMAD.MOV.U32 R0, RZ, RZ, 0x7f ;  /* 0x0000007fff007424 */ /* 0x000fe200078e00ff */
[----:B------:R-:W-:-:S04]  /*77c0*/  ISETP.GT.U32.AND P0, PT, R4, 0x7f800000, PT ;  /* 0x7f8000000400780c */ /* 0x000fc80003f04070 */
[----:B------:R-:W-:-:S09]  /*77d0*/  SEL R0, R0, 0x7c, P0 ;  /* 0x0000007c00007807 */ /* 0x000fd20000000000 */
.L_x_1437:
[----:B------:R-:W-:Y:S05]  /*77e0*/  BSYNC.RECONVERGENT B0 ;  /* 0x0000000000007941 */ /* 0x000fea0003800200 */
.L_x_1435:
[----:B------:R-:W-:-:S04]  /*77f0*/  SHF.R.U32.HI R5, RZ, 0x18, R5 ;  /* 0x00000018ff057819 */ /* 0x000fc80000011605 */
[----:B------:R-:W-:-:S05]  /*7800*/  LOP3.LUT R5, R0, 0x80, R5, 0xf8, !PT ;  /* 0x0000008000057812 */ /* 0x000fca00078ef805 */
[----:B------:R-:W-:Y:S01]  /*7810*/  STG.E.U8 desc[UR36][R2.64], R5 ;  /* 0x0000000502007986 */ /* 0x000fe2000c101124 */
[----:B------:R-:W-:Y:S05]  /*7820*/  EXIT ;  /* 0x000000000000794d */ /* 0x000fea0003800000 */
.L_x_1429:
[----:B------:R-:W0:Y:S02]  /*7830*/  I2F.S16 R0, R19 ;  /* 0x0000001300007306 */ /* 0x000e240000101400 */
[----:B0-----:R-:W-:-:S05]  /*7840*/  F2FP.BF16.F32.PACK_AB R0, RZ, R0 ;  /* 0x00000000ff00723e */ /* 0x001fca00000010ff */
[----:B------:R-:W-:Y:S01]  /*7850*/  STG.E.U16 desc[UR36][R2.64], R0 ;  /* 0x0000000002007986 */ /* 0x000fe2000c101524 */
[----:B------:R-:W-:Y:S05]  /*7860*/  EXIT ;  /* 0x000000000000794d */ /* 0x000fea0003800000 */
.L_x_1438:
        /* <DEDUP_REMOVED lines=9> */
.L_x_20772:


//--------------------- .text._ZN2at6native18elementwise_kernelILi128ELi4EZNS0_22gpu_kernel_impl_nocastINS0_13BUnaryFunctorIsssZZZNS0_18rshift_kernel_cudaERNS_18TensorIteratorBaseEENKUlvE_clEvENKUlvE3_clEvEUlssE_EEEEvS5_RKT_EUliE_EEviT1_ --------------------------
	.section	.text._ZN2at6native18elementwise_kernelILi128ELi4EZNS0_22gpu_kernel_impl_nocastINS0_13BUnaryFunctorIsssZZZNS0_18rshift_kernel_cudaERNS_18TensorIteratorBaseEENKUlvE_clEvENKUlvE3_clEvEUlssE_EEEEvS5_RKT_EUliE_EEviT1_,"ax",@progbits
	.align	128
        .global         _ZN2at6native18elementwise_kernelILi128ELi4EZNS0_22gpu_kernel_impl_nocastINS0_13BUnaryFunctorIsssZZZNS0_18rshift_kernel_cudaERNS_18TensorIteratorBaseEENKUlvE_clEvENKUlvE3_clEvEUlssE_EEEEvS5_RKT_EUliE_EEviT1_
        .type           _ZN2at6native18elementwise_kernelILi128ELi4EZNS0_22gpu_kernel_impl_nocastINS0_13BUnaryFunctorIsssZZZNS0_18rshift_kernel_cudaERNS_18TensorIteratorBaseEENKUlvE_clEvENKUlvE3_clEvEUlssE_EEEEvS5_RKT_EUliE_EEviT1_,@function
        .size           _ZN2at6native18elementwise_kernelILi128ELi4EZNS0_22gpu_kernel_impl_nocastINS0_13BUnaryFunctorIsssZZZNS0_18rshift_kernel_cudaERNS_18TensorIteratorBaseEENKUlvE_clEvENKUlvE3_clEvEUlssE_EEEEvS5_RKT_EUliE_EEviT1_,(.L_x_20773 - _ZN2at6native18elementwise_kernelILi128ELi4EZNS0_22gpu_kernel_impl_nocastINS0_13BUnaryFunctorIsssZZZNS0_18rshift_kernel_cudaERNS_18TensorIteratorBaseEENKUlvE_clEvENKUlvE3_clEvEUlssE_EEEEvS5_RKT_EUliE_EEviT1_)
        .other          _ZN2at6native18elementwise_kernelILi128ELi4EZNS0_22gpu_kernel_impl_nocastINS0_13BUnaryFunctorIsssZZZNS0_18rshift_kernel_cudaERNS_18TensorIteratorBaseEENKUlvE_clEvENKUlvE3_clEvEUlssE_EEEEvS5_RKT_EUliE_EEviT1_,@"STO_CUDA_ENTRY STV_DEFAULT"
_ZN2at6native18elementwise_kernelILi128ELi4EZNS0_22gpu_kernel_impl_nocastINS0_13BUnaryFunctorIsssZZZNS0_18rshift_kernel_cudaERNS_18TensorIteratorBaseEENKUlvE_clEvENKUlvE3_clEvEUlssE_EEEEvS5_RKT_EUliE_EEviT1_:
.text._ZN2at6native18elementwise_kernelILi128ELi4EZNS0_22gpu_kernel_impl_nocastINS0_13BUnaryFunctorIsssZZZNS0_18rshift_kernel_cudaERNS_18TensorIteratorBaseEENKUlvE_clEvENKUlvE3_clEvEUlssE_EEEEvS5_RKT_EUliE_EEviT1_:
[----:B------:R-:W-:Y:S08]  /*0000*/  LDC R1, c[0x0][0x37c] ;  /* 0x0000df00ff017b82 */ /* 0x000ff00000000800 */
[----:B------:R-:W0:Y:S01]  /*0010*/  LDC R4, c[0x0][0x388] ;  /* 0x0000e200ff047b82 */ /* 0x000e220000000800 */
[----:B------:R-:W1:Y:S01]  /*0020*/  S2R R3, SR_TID.X ;  /* 0x0000000000037919 */ /* 0x000e620000002100 */
[----:B------:R-:W2:Y:S06]  /*0030*/  LDCU.64 UR6, c[0x0][0x358] ;  /* 0x00006b00ff0677ac */ /* 0x000eac0008000a00 */
[----:B------:R-:W3:Y:S08]  /*0040*/  S2UR UR4, SR_CTAID.X ;  /* 0x00000000000479c3 */ /* 0x000ef00000002500 */
[----:B------:R-:W4:Y:S01]  /*0050*/  LDC.U16 R0, c[0x0][0x592] ;  /* 0x00016480ff007b82 */ /* 0x000f220000000400 */
        /* <DEDUP_REMOVED lines=9> */
[----:B------:R-:W0:Y:S02]  /*00f0*/  LDC.64 R4, c[0x0][0x588] ;  /* 0x00016200ff047b82 */ /* 0x000e240000000a00 */
[----:B0-----:R-:W2:Y:S06]  /*0100*/  LDG.E.U16 R4, desc[UR6][R4.64] ;  /* 0x0000000604047981 */ /* 0x001eac000c1e1500 */
[----:B------:R-:W0:Y:S01]  /*0110*/  LDC.64 R6, c[0x0][0x580] ;  /* 0x00016000ff067b82 */ /* 0x000e220000000a00 */
[----:B----4-:R-:W-:Y:S02]  /*0120*/  ISETP.GT.U32.AND P0, PT, R0, 0xe, PT ;  /* 0x0000000e0000780c */ /* 0x010fe40003f04070 */
[----:B------:R-:W-:-:S02]  /*0130*/  IADD3 R3, PT, PT, R3, 0x80, RZ ;  /* 0x0000008003037810 */ /* 0x000fc40007ffe0ff */
[----:B--2---:R-:W-:-:S04]  /*0140*/  PRMT R11, R4, 0x9910, RZ ;  /* 0x00009910040b7816 */ /* 0x004fc800000000ff */
[----:B------:R-:W-:-:S05]  /*0150*/  SHF.R.S32.HI R9, RZ, 0xf, R11 ;  /* 0x0000000fff097819 */ /* 0x000fca000001140b */
[----:B------:R-:W-:Y:S02]  /*0160*/  @!P0 SHF.R.S32.HI R9, RZ, R0, R11 ;  /* 0x00000000ff098219 */ /* 0x000fe4000001140b */
[----:B------:R-:W-:-:S03]  /*0170*/  ISETP.GE.AND P0, PT, R3, UR4, PT ;  /* 0x0000000403007c0c */ /* 0x000fc6000bf06270 */
[----:B0-----:R0:W-:Y:S10]  /*0180*/  STG.E.U16 desc[UR6][R6.64], R9 ;  /* 0x0000000906007986 */ /* 0x0011f4000c101506 */
[----:B------:R-:W-:Y:S05]  /*0190*/  @P0 BREAK.RELIABLE B1 ;  /* 0x0000000000010942 */ /* 0x000fea0003800100 */
[----:B------:R-:W-:Y:S05]  /*01a0*/  @P0 BRA `(.L_x_1443) ;  /* 0x0000000000580947 */ /* 0x000fea0003800000 */
[----:B------:R-:W1:Y:S02]  /*01b0*/  LDC.64 R4, c[0x0][0x588] ;  /* 0x00016200ff047b82 */ /* 0x000e640000000a00 */
[----:B-1----:R-:W2:Y:S06]  /*01c0*/  LDG.E.U16 R4, desc[UR6][R4.64] ;  /* 0x0000000604047981 */ /* 0x002eac000c1e1500 */
[----:B0-----:R-:W0:Y:S01]  /*01d0*/  LDC.64 R6, c[0x0][0x580] ;  /* 0x00016000ff067b82 */ /* 0x001e220000000a00 */
[----:B------:R-:W-:Y:S02]  /*01e0*/  ISETP.GT.U32.AND P0, PT, R0, 0xe, PT ;  /* 0x0000000e0000780c */ /* 0x000fe40003f04070 */
[----:B------:R-:W-:-:S02]  /*01f0*/  IADD3 R3, PT, PT, R3, 0x80, RZ ;  /* 0x0000008003037810 */ /* 0x000fc40007ffe0ff */
[----:B--2---:R-:W-:-:S04]  /*0200*/  PRMT R11, R4, 0x9910, RZ ;  /* 0x00009910040b7816 */ /* 0x004fc800000000ff */
[----:B------:R-:W-:-:S05]  /*0210*/  SHF.R.S32.HI R9, RZ, 0xf, R11 ;  /* 0x0000000fff097819 */ /* 0x000fca000001140b */
[----:B------:R-:W-:-:S05]  /*0220*/  @!P0 SHF.R.S32.HI R9, RZ, R0, R11 ;  /* 0x00000000ff098219 */ /* 0x000fca000001140b */
[----:B0-----:R0:W-:Y:S02]  /*0230*/  STG.E.U16 desc[UR6][R6.64], R9 ;  /* 0x0000000906007986 */ /* 0x0011e4000c101506 */
.L_x_1442:
[----:B------:R-:W-:-:S13]  /*0240*/  ISETP.GE.AND P0, PT, R3, UR4, PT ;  /* 0x0000000403007c0c */ /* 0x000fda000bf06270 */
[----:B------:R-:W-:Y:S05]  /*0250*/  @P0 BREAK.RELIABLE B1 ;  /* 0x0000000000010942 */ /* 0x000fea0003800100 */
[----:B------:R-:W-:Y:S05]  /*0260*/  @P0 BRA `(.L_x_1443) ;  /* 0x0000000000280947 */ /* 0x000fea0003800000 */
[----:B------:R-:W-:Y:S05]  /*0270*/  BSYNC.RELIABLE B1 ;  /* 0x0000000000017941 */ /* 0x000fea0003800100 */
.L_x_1441:
[----:B------:R-:W1:Y:S02]  /*0280*/  LDC.64 R4, c[0x0][0x588] ;  /* 0x00016200ff047b82 */ /* 0x000e640000000a00 */
[----:B-1----:R-:W2:Y:S06]  /*0290*/  LDG.E.U16 R4, desc[UR6][R4.64] ;  /* 0x0000000604047981 */ /* 0x002eac000c1e1500 */
[----:B0-----:R-:W0:Y:S01]  /*02a0*/  LDC.64 R6, c[0x0][0x580] ;  /* 0x00016000ff067b82 */ /* 0x001e220000000a00 */
[----:B----4-:R-:W-:Y:S02]  /*02b0*/  ISETP.GT.U32.AND P0, PT, R0, 0xe, PT ;  /* 0x0000000e0000780c */ /* 0x010fe40003f04070 */
[----:B------:R-:W-:-:S02]  /*02c0*/  IADD3 R3, PT, PT, R3, 0x80, RZ ;  /* 0x0000008003037810 */ /* 0x000fc40007ffe0ff */
[----:B--2---:R-:W-:-:S04]  /*02d0*/  PRMT R11, R4, 0x9910, RZ ;  /* 0x00009910040b7816 */ /* 0x004fc800000000ff */
[----:B------:R-:W-:-:S05]  /*02e0*/  SHF.R.S32.HI R9, RZ, 0xf, R11 ;  /* 0x0000000fff097819 */ /* 0x000fca000001140b */
[----:B------:R-:W-:-:S05]  /*02f0*/  @!P0 SHF.R.S32.HI R9, RZ, R0, R11 ;  /* 0x00000000ff098219 */ /* 0x000fca000001140b */
[----:B0-----:R1:W-:Y:S02]  /*0300*/  STG.E.U16 desc[UR6][R6.64], R9 ;  /* 0x0000000906007986 */ /* 0x0013e4000c101506 */
.L_x_1443:
[----:B------:R-:W-:Y:S05]  /*0310*/  BSYNC.RECONVERGENT B0 ;  /* 0x0000000000007941 */ /* 0x000fea0003800200 */
.L_x_1440:
[----:B------:R-:W-:Y:S05]  /*0320*/  WARPSYNC.ALL ;  /* 0x0000000000007948 */ /* 0x000fea0003800000 */
[----:B------:R-:W-:-:S13]  /*0330*/  ISETP.GE.AND P0, PT, R3, UR4, PT ;  /* 0x0000000403007c0c */ /* 0x000fda000bf06270 */
[----:B------:R-:W-:Y:S05]  /*0340*/  @P0 EXIT ;  /* 0x000000000000094d */ /* 0x000fea0003800000 */
[----:B------:R-:W2:Y:S02]  /*0350*/  LDC.64 R2, c[0x0][0x588] ;  /* 0x00016200ff027b82 */ /* 0x000ea40000000a00 */
[----:B--2---:R-:W0:Y:S06]  /*0360*/  LDG.E.U16 R2, desc[UR6][R2.64] ;  /* 0x0000000602027981 */ /* 0x004e2c000c1e1500 */
[----:B------:R-:W2:Y:S01]  /*0370*/  LDC.64 R4, c[0x0][0x580] ;  /* 0x00016000ff047b82 */ /* 0x000ea20000000a00 */
[----:B----4-:R-:W-:Y:S02]  /*0380*/  ISETP.GT.U32.AND P0, PT, R0, 0xe, PT ;  /* 0x0000000e0000780c */ /* 0x010fe40003f04070 */
[----:B01----:R-:W-:-:S04]  /*0390*/  PRMT R9, R2, 0x9910, RZ ;  /* 0x0000991002097816 */ /* 0x003fc800000000ff */
[----:B------:R-:W-:-:S07]  /*03a0*/  SHF.R.S32.HI R7, RZ, 0xf, R9 ;  /* 0x0000000fff077819 */ /* 0x000fce0000011409 */
[----:B------:R-:W-:-:S05]  /*03b0*/  @!P0 SHF.R.S32.HI R7, RZ, R0, R9 ;  /* 0x00000000ff078219 */ /* 0x000fca0000011409 */
[----:B--2---:R-:W-:Y:S01]  /*03c0*/  STG.E.U16 desc[UR6][R4.64], R7 ;  /* 0x0000000704007986 */ /* 0x004fe2000c101506 */
[----:B------:R-:W-:Y:S05]  /*03d0*/  EXIT ;  /* 0x000000000000794d */ /* 0x000fea0003800000 */
.L_x_1439:
        /* <DEDUP_REMOVED lines=9> */
[----:B------:R-:W-:Y:S01]  /*0470*/  MOV R7, R3 ;  /* 0x0000000300077202 */ /* 0x000fe20000000f00 */
[----:B------:R-:W-:Y:S01]  /*0480*/  IMAD.MOV.U32 R6, RZ, RZ, RZ ;  /* 0x000000ffff067224 */ /* 0x000fe200078e00ff */
[----:B------:R-:W-:Y:S01]  /*0490*/  ISETP.NE.AND P0, PT, R4, RZ, PT ;  /* 0x000000ff0400720c */ /* 0x000fe20003f05270 */
[----:B------:R-:W1:Y:S01]  /*04a0*/  LDCU UR5, c[0x0][0x38c] ;  /* 0x00007180ff0577ac */ /* 0x000e620008000800 */
[----:B------:R-:W2:Y:S01]  /*04b0*/  LDCU.64 UR10, c[0x0][0x4b8] ;  /* 0x00009700ff0a77ac */ /* 0x000ea20008000a00 */
[----:B0-----:R-:W-:-:S05]  /*04c0*/  IMAD.HI.U32 R8, R3, UR8, R6 ;  /* 0x0000000803087c27 */ /* 0x001fca000f8e0006 */
[----:B------:R-:W-:-:S04]  /*04d0*/  SHF.R.U32.HI R9, RZ, UR9, R8 ;  /* 0x00000009ff097c19 */ /* 0x000fc80008011608 */
[----:B------:R-:W-:-:S05]  /*04e0*/  IADD3 R6, PT, PT, -R9, RZ, RZ ;  /* 0x000000ff09067210 */ /* 0x000fca0007ffe1ff */
[----:B-1----:R-:W-:-:S04]  /*04f0*/  IMAD R6, R6, UR5, R3 ;  /* 0x0000000506067c24 */ /* 0x002fc8000f8e0203 */
[C---:B--2---:R-:W-:Y:S02]  /*0500*/  IMAD R5, R6.reuse, UR10, RZ ;  /* 0x0000000a06057c24 */ /* 0x044fe4000f8e02ff */
[----:B------:R-:W-:Y:S01]  /*0510*/  IMAD R6, R6, UR11, RZ ;  /* 0x0000000b06067c24 */ /* 0x000fe2000f8e02ff */
[----:B------:R-:W-:Y:S06]  /*0520*/  @!P0 BRA `(.L_x_1447) ;  /* 0x0000001000748947 */ /* 0x000fec0003800000 */
[----:B------:R-:W0:Y:S01]  /*0530*/  LDCU.64 UR8, c[0x0][0x398] ;  /* 0x00007300ff0877ac */ /* 0x000e220008000a00 */
[----:B------:R-:W-:Y:S01]  /*0540*/  HFMA2 R8, -RZ, RZ, 0, 0 ;  /* 0x00000000ff087431 */ /* 0x000fe200000001ff */
[----:B------:R-:W-:Y:S01]  /*0550*/  ISETP.NE.AND P0, PT, R2, 0x2, PT ;  /* 0x000000020200780c */ /* 0x000fe20003f05270 */
[----:B------:R-:W1:Y:S01]  /*0560*/  LDCU UR5, c[0x0][0x3a0] ;  /* 0x00007400ff0577ac */ /* 0x000e620008000800 */
[----:B------:R-:W2:Y:S02]  /*0570*/  LDCU.64 UR10, c[0x0][0x4c0] ;  /* 0x00009800ff0a77ac */ /* 0x000ea40008000a00 */
[----:B0-----:R-:W-:-:S05]  /*0580*/  IMAD.HI.U32 R10, R9, UR9, R8 ;  /* 0x00000009090a7c27 */ /* 0x001fca000f8e0008 */
[----:B-1----:R-:W-:-:S04]  /*0590*/  SHF.R.U32.HI R11, RZ, UR5, R10 ;  /* 0x00000005ff0b7c19 */ /* 0x002fc8000801160a */
[----:B------:R-:W-:-:S05]  /*05a0*/  IADD3 R8, PT, PT, -R11, RZ, RZ ;  /* 0x000000ff0b087210 */ /* 0x000fca0007ffe1ff */
[----:B------:R-:W-:-:S04]  /*05b0*/  IMAD R8, R8, UR8, R9 ;  /* 0x0000000808087c24 */ /* 0x000fc8000f8e0209 */
[C---:B--2---:R-:W-:Y:S02]  /*05c0*/  IMAD R5, R8.reuse, UR10, R5 ;  /* 0x0000000a08057c24 */ /* 0x044fe4000f8e0205 */
[----:B------:R-:W-:Y:S01]  /*05d0*/  IMAD R6, R8, UR11, R6 ;  /* 0x0000000b08067c24 */ /* 0x000fe2000f8e0206 */
[----:B------:R-:W-:Y:S06]  /*05e0*/  @!P0 BRA `(.L_x_1447) ;  /* 0x0000001000448947 */ /* 0x000fec0003800000 */
[----:B------:R-:W0:Y:S01]  /*05f0*/  LDCU.64 UR8, c[0x0][0x3a8] ;  /* 0x00007500ff0877ac */ /* 0x000e220008000a00 */
[----:B------:R-:W-:Y:S02]  /*0600*/  MOV R10, RZ ;  /* 0x000000ff000a7202 */ /* 0x000fe40000000f00 */
[----:B------:R-:W-:Y:S01]  /*0610*/  ISETP.NE.AND P0, PT, R2, 0x3, PT ;  /* 0x000000030200780c */ /* 0x000fe20003f05270 */
[----:B------:R-:W1:Y:S01]  /*0620*/  LDCU UR5, c[0x0][0x3a4] ;  /* 0x00007480ff0577ac */ /* 0x000e620008000800 */
[----:B------:R-:W2:Y:S01]  /*0630*/  LDCU.64 UR10, c[0x0][0x4c8] ;  /* 0x00009900ff0a77ac */ /* 0x000ea20008000a00 */
[----:B0-----:R-:W-:-:S05]  /*0640*/  IMAD.HI.U32 R8, R11, UR8, R10 ;  /* 0x000000080b087c27 */ /* 0x001fca000f8e000a */
[----:B------:R-:W-:-:S05]  /*0650*/  SHF.R.U32.HI R9, RZ, UR9, R8 ;  /* 0x00000009ff097c19 */ /* 0x000fca0008011608 */
[----:B------:R-:W-:-:S04]  /*0660*/  IMAD.MOV R10, RZ, RZ, -R9 ;  /* 0x000000ffff0a7224 */ /* 0x000fc800078e0a09 */
[----:B-1----:R-:W-:-:S04]  /*0670*/  IMAD R10, R10, UR5, R11 ;  /* 0x000000050a0a7c24 */ /* 0x002fc8000f8e020b */
        /* <DEDUP_REMOVED lines=16> */
[----:B------:R-:W-:Y:S01]  /*0780*/  HFMA2 R10, -RZ, RZ, 0, 0 ;  /* 0x00000000ff0a7431 */ /* 0x000fe200000001ff */
[----:B------:R-:W-:Y:S01]  /*0790*/  ISETP.NE.AND P0, PT, R2, 0x5, PT ;  /* 0x000000050200780c */ /* 0x000fe20003f05270 */
[----:B------:R-:W1:Y:S01]  /*07a0*/  LDCU UR5, c[0x0][0x3bc] ;  /* 0x00007780ff0577ac */ /* 0x000e620008000800 */
[----:B------:R-:W2:Y:S02]  /*07b0*/  LDCU.64 UR10, c[0x0][0x4d8] ;  /* 0x00009b00ff0a77ac */ /* 0x000ea40008000a00 */
[----:B0-----:R-:W-:-:S05]  /*07c0*/  IMAD.HI.U32 R8, R11, UR8, R10 ;  /* 0x000000080b087c27 */ /* 0x001fca000f8e000a */
[----:B------:R-:W-:-:S04]  /*07d0*/  SHF.R.U32.HI R9, RZ, UR9, R8 ;  /* 0x00000009ff097c19 */ /* 0x000fc80008011608 */
[----:B------:R-:W-:-:S05]  /*07e0*/  IADD3 R10, PT, PT, -R9, RZ, RZ ;  /* 0x000000ff090a7210 */ /* 0x000fca0007ffe1ff */
        /* <DEDUP_REMOVED lines=10> */
[----:B-1----:R-:W-:-:S05]  /*0890*/  SHF.R.U32.HI R11, RZ, UR5, R10 ;  /* 0x00000005ff0b7c19 */ /* 0x002fca000801160a */
[----:B------:R-:W-:-:S04]  /*08a0*/  IMAD.MOV R8, RZ, RZ, -R11 ;  /* 0x000000ffff087224 */ /* 0x000fc800078e0a0b */
        /* <DEDUP_REMOVED lines=208> */
[----:B------:R-:W-:Y:S01]  /*15b0*/  ISETP.NE.AND P0, PT, R2, 0x18, PT ;  /* 0x000000180200780c */ /* 0x000fe20003f05270 */
[----:B------:R-:W0:Y:S01]  /*15c0*/  LDCU.64 UR8, c[0x0][0x4a0] ;  /* 0x00009400ff0877ac */ /* 0x000e220008000a00 */
[----:B------:R-:W-:Y:S01]  /*15d0*/  MOV R8, RZ ;  /* 0x000000ff00087202 */ /* 0x000fe20000000f00 */
[----:B------:R-:W1:Y:S01]  /*15e0*/  LDCU UR5, c[0x0][0x4a8] ;  /* 0x00009500ff0577ac */ /* 0x000e620008000800 */
[----:B------:R-:W2:Y:S09]  /*15f0*/  LDCU.64 UR10, c[0x0][0x570] ;  /* 0x0000ae00ff0a77ac */ /* 0x000eb20008000a00 */
[----:B------:R-:W3:Y:S01]  /*1600*/  @P0 LDC.64 R16, c[0x0][0x4b0] ;  /* 0x00012c00ff100b82 */ /* 0x000ee20000000a00 */
[----:B0-----:R-:W-:-:S07]  /*1610*/  IMAD.HI.U32 R12, R9, UR9, R8 ;  /* 0x00000009090c7c27 */ /* 0x001fce000f8e0008 */
[----:B------:R-:W0:Y:S01]  /*1620*/  @P0 LDC R14, c[0x0][0x4ac] ;  /* 0x00012b00ff0e0b82 */ /* 0x000e220000000800 */
[----:B-1----:R-:W-:Y:S01]  /*1630*/  SHF.R.U32.HI R13, RZ, UR5, R12 ;  /* 0x00000005ff0d7c19 */ /* 0x002fe2000801160c */
[----:B------:R-:W-:-:S03]  /*1640*/  @P0 IMAD.MOV.U32 R12, RZ, RZ, RZ ;  /* 0x000000ffff0c0224 */ /* 0x000fc600078e00ff */
[----:B------:R-:W-:-:S03]  /*1650*/  IADD3 R15, PT, PT, -R13, RZ, RZ ;  /* 0x000000ff0d0f7210 */ /* 0x000fc60007ffe1ff */
[----:B------:R-:W1:Y:S01]  /*1660*/  @P0 LDC.64 R10, c[0x0][0x578] ;  /* 0x00015e00ff0a0b82 */ /* 0x000e620000000a00 */
[----:B---3--:R-:W-:-:S05]  /*1670*/  @P0 IMAD.HI.U32 R8, R13, R16, R12 ;  /* 0x000000100d080227 */ /* 0x008fca00078e000c */
[----:B------:R-:W-:Y:S01]  /*1680*/  @P0 SHF.R.U32.HI R7, RZ, R17, R8 ;  /* 0x00000011ff070219 */ /* 0x000fe20000011608 */
[----:B------:R-:W-:-:S03]  /*1690*/  IMAD R8, R15, UR8, R9 ;  /* 0x000000080f087c24 */ /* 0x000fc6000f8e0209 */
[----:B------:R-:W-:Y:S01]  /*16a0*/  @P0 IADD3 R7, PT, PT, -R7, RZ, RZ ;  /* 0x000000ff07070210 */ /* 0x000fe20007ffe1ff */
[C---:B--2---:R-:W-:Y:S02]  /*16b0*/  IMAD R5, R8.reuse, UR10, R5 ;  /* 0x0000000a08057c24 */ /* 0x044fe4000f8e0205 */
[----:B------:R-:W-:Y:S02]  /*16c0*/  IMAD R6, R8, UR11, R6 ;  /* 0x0000000b08067c24 */ /* 0x000fe4000f8e0206 */
[----:B0-----:R-:W-:-:S04]  /*16d0*/  @P0 IMAD R12, R7, R14, R13 ;  /* 0x0000000e070c0224 */ /* 0x001fc800078e020d */
[C---:B-1----:R-:W-:Y:S02]  /*16e0*/  @P0 IMAD R5, R12.reuse, R10, R5 ;  /* 0x0000000a0c050224 */ /* 0x042fe400078e0205 */
[----:B------:R-:W-:-:S07]  /*16f0*/  @P0 IMAD R6, R12, R11, R6 ;  /* 0x0000000b0c060224 */ /* 0x000fce00078e0206 */
.L_x_1447:
[----:B------:R-:W0:Y:S02]  /*1700*/  LDCU.128 UR8, c[0x0][0x580] ;  /* 0x0000b000ff0877ac */ /* 0x000e240008000c00 */
[----:B0-----:R-:W-:-:S04]  /*1710*/  IADD3 R6, P0, PT, R6, UR10, RZ ;  /* 0x0000000a06067c10 */ /* 0x001fc8000ff1e0ff */
[----:B------:R-:W-:-:S05]  /*1720*/  IADD3.X R7, PT, PT, RZ, UR11, RZ, P0, !PT ;  /* 0x0000000bff077c10 */ /* 0x000fca00087fe4ff */
[----:B------:R-:W2:Y:S01]  /*1730*/  LDG.E.U16 R6, desc[UR6][R6.64] ;  /* 0x0000000606067981 */ /* 0x000ea2000c1e1500 */
[----:B----4-:R-:W-:Y:S02]  /*1740*/  ISETP.GT.U32.AND P1, PT, R0, 0xe, PT ;  /* 0x0000000e0000780c */ /* 0x010fe40003f24070 */
[----:B------:R-:W-:Y:S02]  /*1750*/  IADD3 R8, P0, PT, R5, UR8, RZ ;  /* 0x0000000805087c10 */ /* 0x000fe4000ff1e0ff */
[----:B------:R-:W-:Y:S02]  /*1760*/  IADD3 R3, PT, PT, R3, 0x80, RZ ;  /* 0x0000008003037810 */ /* 0x000fe40007ffe0ff */
[----:B------:R-:W-:Y:S02]  /*1770*/  IADD3.X R9, PT, PT, RZ, UR9, RZ, P0, !PT ;  /* 0x00000009ff097c10 */ /* 0x000fe400087fe4ff */
[----:B------:R-:W-:-:S13]  /*1780*/  ISETP.GE.AND P0, PT, R3, UR4, PT ;  /* 0x0000000403007c0c */ /* 0x000fda000bf06270 */
[----:B------:R-:W-:Y:S05]  /*1790*/  @P0 BREAK.RELIABLE B1 ;  /* 0x0000000000010942 */ /* 0x000fea0003800100 */
[----:B--2---:R-:W-:-:S04]  /*17a0*/  PRMT R11, R6, 0x9910, RZ ;  /* 0x00009910060b7816 */ /* 0x004fc800000000ff */
[--C-:B------:R-:W-:Y:S02]  /*17b0*/  SHF.R.S32.HI R5, RZ, 0xf, R11.reuse ;  /* 0x0000000fff057819 */ /* 0x100fe4000001140b */
[----:B------:R-:W-:-:S05]  /*17c0*/  @!P1 SHF.R.S32.HI R5, RZ, R0, R11 ;  /* 0x00000000ff059219 */ /* 0x000fca000001140b */
[----:B------:R0:W-:Y:S01]  /*17d0*/  STG.E.U16 desc[UR6][R8.64], R5 ;  /* 0x0000000508007986 */ /* 0x0001e2000c101506 */
        /* <DEDUP_REMOVED lines=286> */
[----:B-1----:R-:W-:Y:S02]  /*29c0*/  SHF.R.U32.HI R13, RZ, UR5, R12 ;  /* 0x00000005ff0d7c19 */ /* 0x002fe4000801160c */
[----:B------:R-:W-:-:S05]  /*29d0*/  @P0 MOV R12, RZ ;  /* 0x000000ff000c0202 */ /* 0x000fca0000000f00 */
[----:B------:R-:W1:Y:S01]  /*29e0*/  @P0 LDC.64 R10, c[0x0][0x578] ;  /* 0x00015e00ff0a0b82 */ /* 0x000e620000000a00 */
[--C-:B------:R-:W-:Y:S02]  /*29f0*/  IMAD.MOV R15, RZ, RZ, -R13.reuse ;  /* 0x000000ffff0f7224 */ /* 0x100fe400078e0a0d */
        /* <DEDUP_REMOVED lines=9> */
.L_x_1449:
[----:B------:R-:W0:Y:S02]  /*2a90*/  LDCU.128 UR8, c[0x0][0x580] ;  /* 0x0000b000ff0877ac */ /* 0x000e240008000c00 */
[----:B0-----:R-:W-:-:S04]  /*2aa0*/  IADD3 R6, P0, PT, R6, UR10, RZ ;  /* 0x0000000a06067c10 */ /* 0x001fc8000ff1e0ff */
[----:B------:R-:W-:-:S05]  /*2ab0*/  IADD3.X R7, PT, PT, RZ, UR11, RZ, P0, !PT ;  /* 0x0000000bff077c10 */ /* 0x000fca00087fe4ff */
[----:B------:R-:W2:Y:S01]  /*2ac0*/  LDG.E.U16 R6, desc[UR6][R6.64] ;  /* 0x0000000606067981 */ /* 0x000ea2000c1e1500 */
[----:B------:R-:W-:Y:S02]  /*2ad0*/  ISETP.GT.U32.AND P1, PT, R0, 0xe, PT ;  /* 0x0000000e0000780c */ /* 0x000fe40003f24070 */
[----:B------:R-:W-:Y:S02]  /*2ae0*/  IADD3 R8, P0, PT, R5, UR8, RZ ;  /* 0x0000000805087c10 */ /* 0x000fe4000ff1e0ff */
[----:B------:R-:W-:Y:S02]  /*2af0*/  IADD3 R3, PT, PT, R3, 0x80, RZ ;  /* 0x0000008003037810 */ /* 0x000fe40007ffe0ff */
[----:B------:R-:W-:Y:S02]  /*2b00*/  IADD3.X R9, PT, PT, RZ, UR9, RZ, P0, !PT ;  /* 0x00000009ff097c10 */ /* 0x000fe400087fe4ff */
[----:B--2---:R-:W-:-:S04]  /*2b10*/  PRMT R11, R6, 0x9910, RZ ;  /* 0x00009910060b7816 */ /* 0x004fc800000000ff */
[--C-:B------:R-:W-:Y:S02]  /*2b20*/  SHF.R.S32.HI R5, RZ, 0xf, R11.reuse ;  /* 0x0000000fff057819 */ /* 0x100fe4000001140b */
[----:B------:R-:W-:-:S05]  /*2b30*/  @!P1 SHF.R.S32.HI R5, RZ, R0, R11 ;  /* 0x00000000ff059219 */ /* 0x000fca000001140b */
[----:B------:R0:W-:Y:S02]  /*2b40*/  STG.E.U16 desc[UR6][R8.64], R5 ;  /* 0x0000000508007986 */ /* 0x0001e4000c101506 */
.L_x_1446:
[----:B------:R-:W-:-:S13]  /*2b50*/  ISETP.GE.AND P0, PT, R3, UR4, PT ;  /* 0x0000000403007c0c */ /* 0x000fda000bf06270 */
[----:B------:R-:W-:Y:S05]  /*2b60*/  @P0 BREAK.RELIABLE B1 ;  /* 0x0000000000010942 */ /* 0x000fea0003800100 */
[----:B------:R-:W-:Y:S05]  /*2b70*/  @P0 BRA `(.L_x_1448) ;  /* 0x0000001000dc0947 */ /* 0x000fea0003800000 */
[----:B------:R-:W-:Y:S05]  /*2b80*/  BSYNC.RELIABLE B1 ;  /* 0x0000000000017941 */ /* 0x000fea0003800100 */
.L_x_1445:
[----:B------:R-:W0:Y:S01]  /*2b90*/  LDCU.64 UR8, c[0x0][0x390] ;  /* 0x00007200ff0877ac */ /* 0x000e220008000a00 */
[----:B------:R-:W-:Y:S02]  /*2ba0*/  MOV R6, RZ ;  /* 0x000000ff00067202 */ /* 0x000fe40000000f00 */
[----:B------:R-:W-:Y:S01]  /*2bb0*/  MOV R7, R3 ;  /* 0x0000000300077202 */ /* 0x000fe20000000f00 */
[----:B------:R-:W1:Y:S01]  /*2bc0*/  LDCU UR5, c[0x0][0x38c] ;  /* 0x00007180ff0577ac */ /* 0x000e620008000800 */
[----:B------:R-:W-:Y:S01]  /*2bd0*/  ISETP.NE.AND P0, PT, R4, RZ, PT ;  /* 0x000000ff0400720c */ /* 0x000fe20003f05270 */
[----:B------:R-:W2:Y:S01]  /*2be0*/  LDCU.64 UR10, c[0x0][0x4b8] ;  /* 0x00009700ff0a77ac */ /* 0x000ea20008000a00 */
[----:B0-----:R-:W-:-:S05]  /*2bf0*/  IMAD.HI.U32 R8, R3, UR8, R6 ;  /* 0x0000000803087c27 */ /* 0x001fca000f8e0006 */
[----:B------:R-:W-:-:S05]  /*2c00*/  SHF.R.U32.HI R9, RZ, UR9, R8 ;  /* 0x00000009ff097c19 */ /* 0x000fca0008011608 */
[----:B------:R-:W-:-:S04]  /*2c10*/  IMAD.MOV R6, RZ, RZ, -R9 ;  /* 0x000000ffff067224 */ /* 0x000fc800078e0a09 */
        /* <DEDUP_REMOVED lines=41> */
[----:B------:R-:W-:Y:S01]  /*2eb0*/  IMAD.MOV.U32 R10, RZ, RZ, RZ ;  /* 0x000000ffff0a7224 */ /* 0x000fe200078e00ff */
        /* <DEDUP_REMOVED lines=235> */
[----:B------:R-:W-:Y:S02]  /*3d70*/  @P0 MOV R12, RZ ;  /* 0x000000ff000c0202 */ /* 0x000fe40000000f00 */
        /* <DEDUP_REMOVED lines=11> */
.L_x_1450:
[----:B------:R-:W0:Y:S02]  /*3e30*/  LDCU.128 UR8, c[0x0][0x580] ;  /* 0x0000b000ff0877ac */ /* 0x000e240008000c00 */
[----:B0-----:R-:W-:-:S05]  /*3e40*/  IADD3 R6, P0, PT, R6, UR10, RZ ;  /* 0x0000000a06067c10 */ /* 0x001fca000ff1e0ff */
[----:B------:R-:W-:-:S05]  /*3e50*/  IMAD.X R7, RZ, RZ, UR11, P0 ;  /* 0x0000000bff077e24 */ /* 0x000fca00080e06ff */
[----:B------:R-:W2:Y:S01]  /*3e60*/  LDG.E.U16 R6, desc[UR6][R6.64] ;  /* 0x0000000606067981 */ /* 0x000ea2000c1e1500 */
[----:B----4-:R-:W-:Y:S02]  /*3e70*/  ISETP.GT.U32.AND P1, PT, R0, 0xe, PT ;  /* 0x0000000e0000780c */ /* 0x010fe40003f24070 */
[----:B------:R-:W-:Y:S02]  /*3e80*/  IADD3 R8, P0, PT, R5, UR8, RZ ;  /* 0x0000000805087c10 */ /* 0x000fe4000ff1e0ff */
[----:B------:R-:W-:Y:S02]  /*3e90*/  IADD3 R3, PT, PT, R3, 0x80, RZ ;  /* 0x0000008003037810 */ /* 0x000fe40007ffe0ff */
[----:B------:R-:W-:Y:S02]  /*3ea0*/  IADD3.X R9, PT, PT, RZ, UR9, RZ, P0, !PT ;  /* 0x00000009ff097c10 */ /* 0x000fe400087fe4ff */
[----:B--2---:R-:W-:-:S04]  /*3eb0*/  PRMT R11, R6, 0x9910, RZ ;  /* 0x00009910060b7816 */ /* 0x004fc800000000ff */
[--C-:B------:R-:W-:Y:S02]  /*3ec0*/  SHF.R.S32.HI R5, RZ, 0xf, R11.reuse ;  /* 0x0000000fff057819 */ /* 0x100fe4000001140b */
[----:B------:R-:W-:-:S05]  /*3ed0*/  @!P1 SHF.R.S32.HI R5, RZ, R0, R11 ;  /* 0x00000000ff059219 */ /* 0x000fca000001140b */
[----:B------:R1:W-:Y:S02]  /*3ee0*/  STG.E.U16 desc[UR6][R8.64], R5 ;  /* 0x0000000508007986 */ /* 0x0003e4000c101506 */
.L_x_1448:
[----:B------:R-:W-:Y:S05]  /*3ef0*/  BSYNC.RECONVERGENT B0 ;  /* 0x0000000000007941 */ /* 0x000fea0003800200 */
.L_x_1444:
[----:B------:R-:W-:Y:S05]  /*3f00*/  WARPSYNC.ALL ;  /* 0x0000000000007948 */ /* 0x000fea0003800000 */
[----:B------:R-:W-:-:S13]  /*3f10*/  ISETP.GE.AND P0, PT, R3, UR4, PT ;  /* 0x0000000403007c0c */ /* 0x000fda000bf06270 */
[----:B------:R-:W-:Y:S05]  /*3f20*/  @P0 EXIT ;  /* 0x000000000000094d */ /* 0x000fea0003800000 */
[----:B------:R-:W2:Y:S01]  /*3f30*/  LDCU.64 UR4, c[0x0][0x390] ;  /* 0x00007200ff0477ac */ /* 0x000ea20008000a00 */
[----:B------:R-:W-:Y:S02]  /*3f40*/  MOV R6, RZ ;  /* 0x000000ff00067202 */ /* 0x000fe40000000f00 */
[----:B------:R-:W-:Y:S01]  /*3f50*/  MOV R7, R3 ;  /* 0x0000000300077202 */ /* 0x000fe20000000f00 */
[----:B------:R-:W3:Y:S01]  /*3f60*/  LDCU UR8, c[0x0][0x38c] ;  /* 0x00007180ff0877ac */ /* 0x000ee20008000800 */
[----:B------:R-:W-:Y:S01]  /*3f70*/  ISETP.NE.AND P0, PT, R4, RZ, PT ;  /* 0x000000ff0400720c */ /* 0x000fe20003f05270 */
[----:B------:R-:W5:Y:S01]  /*3f80*/  LDCU.64 UR10, c[0x0][0x4b8] ;  /* 0x00009700ff0a77ac */ /* 0x000f620008000a00 */
[----:B--2---:R-:W-:-:S05]  /*3f90*/  IMAD.HI.U32 R6, R3, UR4, R6 ;  /* 0x0000000403067c27 */ /* 0x004fca000f8e0006 */
[----:B------:R-:W-:-:S04]  /*3fa0*/  SHF.R.U32.HI R7, RZ, UR5, R6 ;  /* 0x00000005ff077c19 */ /* 0x000fc80008011606 */
[----:B01----:R-:W-:-:S05]  /*3fb0*/  IADD3 R8, PT, PT, -R7, RZ, RZ ;  /* 0x000000ff07087210 */ /* 0x003fca0007ffe1ff */
[----:B---3--:R-:W-:-:S04]  /*3fc0*/  IMAD R4, R8, UR8, R3 ;  /* 0x0000000808047c24 */ /* 0x008fc8000f8e0203 */
[C---:B-----5:R-:W-:Y:S02]  /*3fd0*/  IMAD R3, R4.reuse, UR10, RZ ;  /* 0x0000000a04037c24 */ /* 0x060fe4000f8e02ff */
        /* <DEDUP_REMOVED lines=266> */
[----:B------:R-:W-:Y:S01]  /*5080*/  ISETP.NE.AND P0, PT, R2, 0x18, PT ;  /* 0x000000180200780c */ /* 0x000fe20003f05270 */
[----:B------:R-:W0:Y:S01]  /*5090*/  LDCU.64 UR8, c[0x0][0x4a0] ;  /* 0x00009400ff0877ac */ /* 0x000e220008000a00 */
[----:B------:R-:W-:Y:S01]  /*50a0*/  MOV R6, RZ ;  /* 0x000000ff00067202 */ /* 0x000fe20000000f00 */
[----:B------:R-:W1:Y:S10]  /*50b0*/  LDCU UR4, c[0x0][0x4a8] ;  /* 0x00009500ff0477ac */ /* 0x000e740008000800 */
[----:B------:R-:W2:Y:S01]  /*50c0*/  @P0 LDC.64 R12, c[0x0][0x4b0] ;  /* 0x00012c00ff0c0b82 */ /* 0x000ea20000000a00 */
[----:B0-----:R-:W-:-:S07]  /*50d0*/  IMAD.HI.U32 R10, R7, UR9, R6 ;  /* 0x00000009070a7c27 */ /* 0x001fce000f8e0006 */
[----:B------:R-:W0:Y:S01]  /*50e0*/  @P0 LDC R5, c[0x0][0x4ac] ;  /* 0x00012b00ff050b82 */ /* 0x000e220000000800 */
[----:B-1----:R-:W-:Y:S01]  /*50f0*/  SHF.R.U32.HI R11, RZ, UR4, R10 ;  /* 0x00000004ff0b7c19 */ /* 0x002fe2000801160a */
[----:B------:R-:W1:Y:S01]  /*5100*/  LDCU.64 UR4, c[0x0][0x570] ;  /* 0x0000ae00ff0477ac */ /* 0x000e620008000a00 */
[----:B------:R-:W-:Y:S02]  /*5110*/  @P0 MOV R10, RZ ;  /* 0x000000ff000a0202 */ /* 0x000fe40000000f00 */
[----:B------:R-:W-:-:S03]  /*5120*/  IADD3 R6, PT, PT, -R11, RZ, RZ ;  /* 0x000000ff0b067210 */ /* 0x000fc60007ffe1ff */
[----:B------:R-:W3:Y:S02]  /*5130*/  @P0 LDC.64 R8, c[0x0][0x578] ;  /* 0x00015e00ff080b82 */ /* 0x000ee40000000a00 */
[----:B------:R-:W-:Y:S02]  /*5140*/  IMAD R6, R6, UR8, R7 ;  /* 0x0000000806067c24 */ /* 0x000fe4000f8e0207 */
[----:B--2---:R-:W-:-:S05]  /*5150*/  @P0 IMAD.HI.U32 R2, R11, R12, R10 ;  /* 0x0000000c0b020227 */ /* 0x004fca00078e000a */
[----:B------:R-:W-:Y:S01]  /*5160*/  @P0 SHF.R.U32.HI R2, RZ, R13, R2 ;  /* 0x0000000dff020219 */ /* 0x000fe20000011602 */
[C---:B-1----:R-:W-:Y:S02]  /*5170*/  IMAD R3, R6.reuse, UR4, R3 ;  /* 0x0000000406037c24 */ /* 0x042fe4000f8e0203 */
[----:B------:R-:W-:Y:S01]  /*5180*/  IMAD R4, R6, UR5, R4 ;  /* 0x0000000506047c24 */ /* 0x000fe2000f8e0204 */
[----:B------:R-:W-:-:S05]  /*5190*/  @P0 IADD3 R10, PT, PT, -R2, RZ, RZ ;  /* 0x000000ff020a0210 */ /* 0x000fca0007ffe1ff */
[----:B0-----:R-:W-:-:S04]  /*51a0*/  @P0 IMAD R10, R5, R10, R11 ;  /* 0x0000000a050a0224 */ /* 0x001fc800078e020b */
[C---:B---3--:R-:W-:Y:S02]  /*51b0*/  @P0 IMAD R3, R10.reuse, R8, R3 ;  /* 0x000000080a030224 */ /* 0x048fe400078e0203 */
[----:B------:R-:W-:-:S07]  /*51c0*/  @P0 IMAD R4, R10, R9, R4 ;  /* 0x000000090a040224 */ /* 0x000fce00078e0204 */
.L_x_1451:
[----:B------:R-:W0:Y:S02]  /*51d0*/  LDCU.128 UR8, c[0x0][0x580] ;  /* 0x0000b000ff0877ac */ /* 0x000e240008000c00 */
[----:B0-----:R-:W-:-:S04]  /*51e0*/  IADD3 R4, P0, PT, R4, UR10, RZ ;  /* 0x0000000a04047c10 */ /* 0x001fc8000ff1e0ff */
[----:B------:R-:W-:-:S05]  /*51f0*/  IADD3.X R5, PT, PT, RZ, UR11, RZ, P0, !PT ;  /* 0x0000000bff057c10 */ /* 0x000fca00087fe4ff */
[----:B------:R-:W2:Y:S01]  /*5200*/  LDG.E.U16 R4, desc[UR6][R4.64] ;  /* 0x0000000604047981 */ /* 0x000ea2000c1e1500 */
[----:B----4-:R-:W-:Y:S02]  /*5210*/  ISETP.GT.U32.AND P1, PT, R0, 0xe, PT ;  /* 0x0000000e0000780c */ /* 0x010fe40003f24070 */
[----:B------:R-:W-:-:S04]  /*5220*/  IADD3 R2, P0, PT, R3, UR8, RZ ;  /* 0x0000000803027c10 */ /* 0x000fc8000ff1e0ff */
[----:B------:R-:W-:Y:S02]  /*5230*/  IADD3.X R3, PT, PT, RZ, UR9, RZ, P0, !PT ;  /* 0x00000009ff037c10 */ /* 0x000fe400087fe4ff */
[----:B--2---:R-:W-:-:S04]  /*5240*/  PRMT R9, R4, 0x9910, RZ ;  /* 0x0000991004097816 */ /* 0x004fc800000000ff */
[--C-:B------:R-:W-:Y:S02]  /*5250*/  SHF.R.S32.HI R7, RZ, 0xf, R9.reuse ;  /* 0x0000000fff077819 */ /* 0x100fe40000011409 */
[----:B------:R-:W-:-:S05]  /*5260*/  @!P1 SHF.R.S32.HI R7, RZ, R0, R9 ;  /* 0x00000000ff079219 */ /* 0x000fca0000011409 */
[----:B------:R-:W-:Y:S01]  /*5270*/  STG.E.U16 desc[UR6][R2.64], R7 ;  /* 0x0000000702007986 */ /* 0x000fe2000c101506 */
[----:B------:R-:W-:Y:S05]  /*5280*/  EXIT ;  /* 0x000000000000794d */ /* 0x000fea0003800000 */
.L_x_1452:
        /* <DEDUP_REMOVED lines=15> */
.L_x_20773:


//--------------------- .text._ZN2at6native27unrolled_elementwise_kernelINS0_13BUnaryFunctorIsssZZZNS0_18rshift_kernel_cudaERNS_18TensorIteratorBaseEENKUlvE_clEvENKUlvE3_clEvEUlssE_EESt5arrayIPcLm2EELi4E23TrivialOffsetCalculatorILi1EjESD_NS0_6memory15LoadWithoutCastENSE_16StoreWithoutCastEEEviT_T0_T2_T3_T4_T5_ --------------------------
	.section	.text._ZN2at6native27unrolled_elementwise_kernelINS0_13BUnaryFunctorIsssZZZNS0_18rshift_kernel_cudaERNS_18TensorIteratorBaseEENKUlvE_clEvENKUlvE3_clEvEUlssE_EESt5arrayIPcLm2EELi4E23TrivialOffsetCalculatorILi1EjESD_NS0_6memory15LoadWithoutCastENSE_16StoreWithoutCastEEEviT_T0_T2_T3_T4_T5_,"ax",@progbits
	.align	128
        .global         _ZN2at6native27unrolled_elementwise_kernelINS0_13BUnaryFunctorIsssZZZNS0_18rshift_kernel_cudaERNS_18TensorIteratorBaseEENKUlvE_clEvENKUlvE3_clEvEUlssE_EESt5arrayIPcLm2EELi4E23TrivialOffsetCalculatorILi1EjESD_NS0_6memory15LoadWithoutCastENSE_16StoreWithoutCastEEEviT_T0_T2_T3_T4_T5_
        .type           _ZN2at6native27unrolled_elementwise_kernelINS0_13BUnaryFunctorIsssZZZNS0_18rshift_kernel_cudaERNS_18TensorIteratorBaseEENKUlvE_clEvENKUlvE3_clEvEUlssE_EESt5arrayIPcLm2EELi4E23TrivialOffsetCalculatorILi1EjESD_NS0_6memory15LoadWithoutCastENSE_16StoreWithoutCastEEEviT_T0_T2_T3_T4_T5_,@function
        .size           _ZN2at6native27unrolled_elementwise_kernelINS0_13BUnaryFunctorIsssZZZNS0_18rshift_kernel_cudaERNS_18TensorIteratorBaseEENKUlvE_clEvENKUlvE3_clEvEUlssE_EESt5arrayIPcLm2EELi4E23TrivialOffsetCalculatorILi1EjESD_NS0_6memory15LoadWithoutCastENSE_16StoreWithoutCastEEEviT_T0_T2_T3_T4_T5_,(.L_x_20774 - _ZN2at6native27unrolled_elementwise_kernelINS0_13BUnaryFunctorIsssZZZNS0_18rshift_kernel_cudaERNS_18TensorIteratorBaseEENKUlvE_clEvENKUlvE3_clEvEUlssE_EESt5arrayIPcLm2EELi4E23TrivialOffsetCalculatorILi1EjESD_NS0_6memory15LoadWithoutCastENSE_16StoreWithoutCastEEEviT_T0_T2_T3_T4_T5_)
        .other          _ZN2at6native27unrolled_elementwise_kernelINS0_13BUnaryFunctorIsssZZZNS0_18rshift_kernel_cudaERNS_18TensorIteratorBaseEENKUlvE_clEvENKUlvE3_clEvEUlssE_EESt5arrayIPcLm2EELi4E23TrivialOffsetCalculatorILi1EjESD_NS0_6memory15LoadWithoutCastENSE_16StoreWithoutCastEEEviT_T0_T2_T3_T4_T5_,@"STO_CUDA_ENTRY STV_DEFAULT"
_ZN2at6native27unrolled_elementwise_kernelINS0_13BUnaryFunctorIsssZZZNS0_18rshift_kernel_cudaERNS_18TensorIteratorBaseEENKUlvE_clEvENKUlvE3_clEvEUlssE_EESt5arrayIPcLm2EELi4E23TrivialOffsetCalculatorILi1EjESD_NS0_6memory15LoadWithoutCastENSE_16StoreWithoutCastEEEviT_T0_T2_T3_T4_T5_:
.text._ZN2at6native27unrolled_elementwise_kernelINS0_13BUnaryFunctorIsssZZZNS0_18rshift_kernel_cudaERNS_18TensorIteratorBaseEENKUlvE_clEvENKUlvE3_clEvEUlssE_EESt5arrayIPcLm2EELi4E23TrivialOffsetCalculatorILi1EjESD_NS0_6memory15LoadWithoutCastENSE_16StoreWithoutCastEEEviT_T0_T2_T3_T4_T5_:
[----:B------:R-:W-:Y:S01]  /*0000*/  LDC R1, c[0x0][0x37c] ;  /* 0x0000df00ff017b82 */ /* 0x000fe20000000800 */
[----:B------:R-:W0:Y:S07]  /*0010*/  S2R R0, SR_CTAID.X ;  /* 0x0000000000007919 */ /* 0x000e2e0000002500 */
[----:B------:R-:W0:Y:S01]  /*0020*/  LDC R3, c[0x0][0x380] ;  /* 0x0000e000ff037b82 */ /* 0x000e220000000800 */
[----:B------:R-:W1:Y:S01]  /*0030*/  LDCU.64 UR4, c[0x0][0x358] ;  /* 0x00006b00ff0477ac */ /* 0x000e620008000a00 */
[----:B------:R-:W-:Y:S01]  /*0040*/  PRMT R12, RZ, 0x7610, R12 ;  /* 0x00007610ff0c7816 */ /* 0x000fe2000000000c */
[----:B------:R-:W2:Y:S01]  /*0050*/  S2R R13, SR_TID.X ;  /* 0x00000000000d7919 */ /* 0x000ea20000002100 */
[----:B------:R-:W-:Y:S01]  /*0060*/  PRMT R14, RZ, 0x7610, R14 ;  /* 0x00007610ff0e7816 */ /* 0x000fe2000000000e */
[----:B0-----:R-:W-:-:S02]  /*0070*/  IMAD R2, R0, -0x200, R3 ;  /* 0xfffffe0000027824 */ /* 0x001fc400078e0203 */
[----:B--2---:R-:W-:-:S03]  /*0080*/  IMAD.MOV.U32 R3, RZ, RZ, R13 ;  /* 0x000000ffff037224 */ /* 0x004fc600078e000d */
[----:B------:R-:W-:-:S13]  /*0090*/  ISETP.GE.AND P0, PT, R13, R2, PT ;  /* 0x000000020d00720c */ /* 0x000fda0003f06270 */
[----:B------:R-:W-:Y:S01]  /*00a0*/  @!P0 VIADD R13, R3, 0x80 ;  /* 0x00000080030d8836 */ /* 0x000fe20000000000 */
[----:B------:R-:W0:Y:S01]  /*00b0*/  @!P0 LDC.64 R4, c[0x0][0x390] ;  /* 0x0000e400ff048b82 */ /* 0x000e220000000a00 */
[----:B------:R-:W-:-:S03]  /*00c0*/  @!P0 IMAD R15, R0, 0x200, R3 ;  /* 0x00000200000f8824 */ /* 0x000fc600078e0203 */
[----:B------:R-:W-:-:S13]  /*00d0*/  ISETP.GE.AND P1, PT, R13, R2, PT ;  /* 0x000000020d00720c */ /* 0x000fda0003f26270 */
[----:B------:R-:W-:Y:S01]  /*00e0*/  @!P1 IMAD R17, R0, 0x200, R13 ;  /* 0x0000020000119824 */ /* 0x000fe200078e020d */
[----:B------:R-:W2:Y:S01]  /*00f0*/  @!P1 LDC.64 R8, c[0x0][0x390] ;  /* 0x0000e400ff089b82 */ /* 0x000ea20000000a00 */
[----:B------:R-:W-:-:S05]  /*0100*/  @!P1 VIADD R13, R13, 0x80 ;  /* 0x000000800d0d9836 */ /* 0x000fca0000000000 */
[----:B------:R-:W-:Y:S01]  /*0110*/  ISETP.GE.AND P3, PT, R13, R2, PT ;  /* 0x000000020d00720c */ /* 0x000fe20003f66270 */
[----:B0-----:R-:W-:Y:S01]  /*0120*/  @!P0 IMAD.WIDE.U32 R4, R15, 0x2, R4 ;  /* 0x000000020f048825 */ /* 0x001fe200078e0004 */
[----:B------:R-:W-:-:S04]  /*0130*/  PRMT R15, RZ, 0x7610, R15 ;  /* 0x00007610ff0f7816 */ /* 0x000fc8000000000f */
[----:B-1----:R-:W3:Y:S07]  /*0140*/  @!P0 LDG.E.U16 R12, desc[UR4][R4.64] ;  /* 0x00000004040c8981 */ /* 0x002eee000c1e1500 */
[----:B------:R-:W-:Y:S01]  /*0150*/  @!P3 IMAD R19, R0, 0x200, R13 ;  /* 0x000002000013b824 */ /* 0x000fe200078e020d */
[----:B------:R-:W0:Y:S01]  /*0160*/  @!P3 LDC.64 R10, c[0x0][0x390] ;  /* 0x0000e400ff0abb82 */ /* 0x000e220000000a00 */
[----:B------:R-:W-:Y:S02]  /*0170*/  @!P3 VIADD R13, R13, 0x80 ;  /* 0x000000800d0db836 */ /* 0x000fe40000000000 */
[----:B--2---:R-:W-:-:S03]  /*0180*/  @!P1 IMAD.WIDE.U32 R8, R17, 0x2, R8 ;  /* 0x0000000211089825 */ /* 0x004fc600078e0008 */
[----:B------:R-:W-:-:S13]  /*0190*/  ISETP.GE.AND P2, PT, R13, R2, PT ;  /* 0x000000020d00720c */ /* 0x000fda0003f46270 */
[----:B------:R-:W1:Y:S01]  /*01a0*/  @!P2 LDC.64 R6, c[0x0][0x390] ;  /* 0x0000e400ff06ab82 */ /* 0x000e620000000a00 */
[----:B------:R-:W-:Y:S02]  /*01b0*/  @!P2 IMAD R13, R0, 0x200, R13 ;  /* 0x00000200000da824 */ /* 0x000fe400078e020d */
[----:B0-----:R-:W-:-:S05]  /*01c0*/  @!P3 IMAD.WIDE.U32 R10, R19, 0x2, R10 ;  /* 0x00000002130ab825 */ /* 0x001fca00078e000a */
[----:B------:R-:W2:Y:S01]  /*01d0*/  @!P3 LDG.E.U16 R14, desc[UR4][R10.64] ;  /* 0x000000040a0eb981 */ /* 0x000ea2000c1e1500 */
[----:B-1----:R-:W-:Y:S01]  /*01e0*/  @!P2 IMAD.WIDE.U32 R6, R13, 0x2, R6 ;  /* 0x000000020d06a825 */ /* 0x002fe200078e0006 */
[----:B------:R-:W-:-:S04]  /*01f0*/  PRMT R13, RZ, 0x7610, R13 ;  /* 0x00007610ff0d7816 */ /* 0x000fc8000000000d */
[----:B------:R-:W4:Y:S04]  /*0200*/  @!P2 LDG.E.U16 R15, desc[UR4][R6.64] ;  /* 0x00000004060fa981 */ /* 0x000f28000c1e1500 */
[----:B------:R-:W5:Y:S01]  /*0210*/  @!P1 LDG.E.U16 R13, desc[UR4][R8.64] ;  /* 0x00000004080d9981 */ /* 0x000f62000c1e1500 */
[----:B------:R-:W0:Y:S01]  /*0220*/  LDC.U16 R16, c[0x0][0x386] ;  /* 0x0000e180ff107b82 */ /* 0x000e220000000400 */
[----:B------:R-:W-:Y:S01]  /*0230*/  ISETP.GE.AND P1, PT, R3, R2, PT ;  /* 0x000000020300720c */ /* 0x000fe20003f26270 */
[----:B------:R-:W-:Y:S04]  /*0240*/  BSSY.RECONVERGENT B0, `(.L_x_1453) ;  /* 0x0000024000007945 */ /* 0x000fe80003800200 */
[----:B------:R-:W-:Y:S01]  /*0250*/  BSSY.RELIABLE B1, `(.L_x_1454) ;  /* 0x000001c000017945 */ /* 0x000fe20003800100 */
[----:B0-----:R-:W-:-:S02]  /*0260*/  ISETP.GT.U32.AND P0, PT, R16, 0xe, PT ;  /* 0x0000000e1000780c */ /* 0x001fc40003f04070 */
[----:B---3--:R-:W-:Y:S02]  /*0270*/  PRMT R5, R12, 0x9910, RZ ;  /* 0x000099100c057816 */ /* 0x008fe400000000ff */
[----:B--2---:R-:W-:-:S04]  /*0280*/  PRMT R11, R14, 0x9910, RZ ;  /* 0x000099100e0b7816 */ /* 0x004fc800000000ff */
[----:B------:R-:W-:-:S05]  /*0290*/  SHF.R.S32.HI R17, RZ, 0xf, R11 ;  /* 0x0000000fff117819 */ /* 0x000fca000001140b */
[----:B------:R-:W-:Y:S02]  /*02a0*/  @!P0 SHF.R.S32.HI R17, RZ, R16, R11 ;  /* 0x00000010ff118219 */ /* 0x000fe4000001140b */
[----:B----4-:R-:W-:Y:S02]  /*02b0*/  PRMT R7, R15, 0x9910, RZ ;  /* 0x000099100f077816 */ /* 0x010fe400000000ff */
[----:B-----5:R-:W-:Y:S02]  /*02c0*/  PRMT R9, R13, 0x9910, RZ ;  /* 0x000099100d097816 */ /* 0x020fe400000000ff */
[----:B------:R-:W-:Y:S02]  /*02d0*/  SHF.R.S32.HI R13, RZ, 0xf, R5 ;  /* 0x0000000fff0d7819 */ /* 0x000fe40000011405 */
[----:B------:R-:W-:Y:S02]  /*02e0*/  SHF.R.S32.HI R15, RZ, 0xf, R9 ;  /* 0x0000000fff0f7819 */ /* 0x000fe40000011409 */
[----:B------:R-:W-:-:S02]  /*02f0*/  SHF.R.S32.HI R4, RZ, 0xf, R7 ;  /* 0x0000000fff047819 */ /* 0x000fc40000011407 */
[-C--:B------:R-:W-:Y:S02]  /*0300*/  @!P0 SHF.R.S32.HI R13, RZ, R16.reuse, R5 ;  /* 0x00000010ff0d8219 */ /* 0x080fe40000011405 */
[-C--:B------:R-:W-:Y:S02]  /*0310*/  @!P0 SHF.R.S32.HI R15, RZ, R16.reuse, R9 ;  /* 0x00000010ff0f8219 */ /* 0x080fe40000011409 */
[----:B------:R-:W-:Y:S01]  /*0320*/  @!P0 SHF.R.S32.HI R4, RZ, R16, R7 ;  /* 0x00000010ff048219 */ /* 0x000fe20000011407 */
[----:B------:R-:W-:Y:S06]  /*0330*/  @P1 BRA `(.L_x_1455) ;  /* 0x0000000000341947 */ /* 0x000fec0003800000 */
[----:B------:R-:W0:Y:S01]  /*0340*/  LDC.64 R6, c[0x0][0x388] ;  /* 0x0000e200ff067b82 */ /* 0x000e220000000a00 */
[----:B------:R-:W-:Y:S02]  /*0350*/  IMAD R5, R0, 0x200, R3 ;  /* 0x0000020000057824 */ /* 0x000fe400078e0203 */
[----:B------:R-:W-:-:S05]  /*0360*/  VIADD R3, R3, 0x80 ;  /* 0x0000008003037836 */ /* 0x000fca0000000000 */
[----:B------:R-:W-:-:S13]  /*0370*/  ISETP.GE.AND P0, PT, R3, R2, PT ;  /* 0x000000020300720c */ /* 0x000fda0003f06270 */
[----:B------:R-:W-:Y:S05]  /*0380*/  @P0 BREAK.RELIABLE B1 ;  /* 0x0000000000010942 */ /* 0x000fea0003800100 */
[----:B0-----:R-:W-:-:S05]  /*0390*/  IMAD.WIDE.U32 R6, R5, 0x2, R6 ;  /* 0x0000000205067825 */ /* 0x001fca00078e0006 */
[----:B------:R0:W-:Y:S01]  /*03a0*/  STG.E.U16 desc[UR4][R6.64], R13 ;  /* 0x0000000d06007986 */ /* 0x0001e2000c101504 */
[----:B------:R-:W-:Y:S05]  /*03b0*/  @P0 BRA `(.L_x_1456) ;  /* 0x0000000000300947 */ /* 0x000fea0003800000 */
[----:B0-----:R-:W0:Y:S01]  /*03c0*/  LDC.64 R6, c[0x0][0x388] ;  /* 0x0000e200ff067b82 */ /* 0x001e220000000a00 */
[----:B------:R-:W-:Y:S02]  /*03d0*/  IMAD R5, R0, 0x200, R3 ;  /* 0x0000020000057824 */ /* 0x000fe400078e0203 */
[----:B------:R-:W-:Y:S02]  /*03e0*/  VIADD R3, R3, 0x80 ;  /* 0x0000008003037836 */ /* 0x000fe40000000000 */
[----:B0-----:R-:W-:-:S05]  /*03f0*/  IMAD.WIDE.U32 R6, R5, 0x2, R6 ;  /* 0x0000000205067825 */ /* 0x001fca00078e0006 */
[----:B------:R0:W-:Y:S02]  /*0400*/  STG.E.U16 desc[UR4][R6.64], R15 ;  /* 0x0000000f06007986 */ /* 0x0001e4000c101504 */
.L_x_1455:
[----:B------:R-:W-:Y:S05]  /*0410*/  BSYNC.RELIABLE B1 ;  /* 0x0000000000017941 */ /* 0x000fea0003800100 */
.L_x_1454:
[----:B------:R-:W-:-:S13]  /*0420*/  ISETP.GE.AND P0, PT, R3, R2, PT ;  /* 0x000000020300720c */ /* 0x000fda0003f06270 */
[----:B0-----:R-:W0:Y:S01]  /*0430*/  @!P0 LDC.64 R6, c[0x0][0x388] ;  /* 0x0000e200ff068b82 */ /* 0x001e220000000a00 */
[----:B------:R-:W-:Y:S02]  /*0440*/  @!P0 IMAD R5, R0, 0x200, R3 ;  /* 0x0000020000058824 */ /* 0x000fe400078e0203 */
[----:B------:R-:W-:Y:S02]  /*0450*/  @!P0 VIADD R3, R3, 0x80 ;  /* 0x0000008003038836 */ /* 0x000fe40000000000 */
[----:B0-----:R-:W-:-:S05]  /*0460*/  @!P0 IMAD.WIDE.U32 R6, R5, 0x2, R6 ;  /* 0x0000000205068825 */ /* 0x001fca00078e0006 */
[----:B------:R1:W-:Y:S02]  /*0470*/  @!P0 STG.E.U16 desc[UR4][R6.64], R17 ;  /* 0x0000001106008986 */ /* 0x0003e4000c101504 */
.L_x_1456:
[----:B------:R-:W-:Y:S05]  /*0480*/  BSYNC.RECONVERGENT B0 ;  /* 0x0000000000007941 */ /* 0x000fea0003800200 */
.L_x_1453:
[----:B------:R-:W-:Y:S05]  /*0490*/  WARPSYNC.ALL ;  /* 0x0000000000007948 */ /* 0x000fea0003800000 */
[----:B------:R-:W-:-:S13]  /*04a0*/  ISETP.GE.AND P0, PT, R3, R2, PT ;  /* 0x000000020300720c */ /* 0x000fda0003f06270 */
[----:B------:R-:W-:Y:S05]  /*04b0*/  @P0 EXIT ;  /* 0x000000000000094d */ /* 0x000fea0003800000 */
[----:B01----:R-:W0:Y:S01]  /*04c0*/  LDC.64 R6, c[0x0][0x388] ;  /* 0x0000e200ff067b82 */ /* 0x003e220000000a00 */
[----:B------:R-:W-:-:S04]  /*04d0*/  IMAD R3, R0, 0x200, R3 ;  /* 0x0000020000037824 */ /* 0x000fc800078e0203 */
[----:B0-----:R-:W-:-:S05]  /*04e0*/  IMAD.WIDE.U32 R2, R3, 0x2, R6 ;  /* 0x0000000203027825 */ /* 0x001fca00078e0006 */
[----:B------:R-:W-:Y:S01]  /*04f0*/  STG.E.U16 desc[UR4][R2.64], R4 ;  /* 0x0000000402007986 */ /* 0x000fe2000c101504 */
[----:B------:R-:W-:Y:S05]  /*0500*/  EXIT ;  /* 0x000000000000794d */ /* 0x000fea0003800000 */
.L_x_1457:
        /* <DEDUP_REMOVED lines=15> */
.L_x_20774:


//--------------------- .text._ZN2at6native29vectorized_elementwise_kernelILi2ENS0_13BUnaryFunctorIsssZZZNS0_18rshift_kernel_cudaERNS_18TensorIteratorBaseEENKUlvE_clEvENKUlvE3_clEvEUlssE_EESt5arrayIPcLm2EEEEviT0_T1_ --------------------------
	.section	.text._ZN2at6native29vectorized_elementwise_kernelILi2ENS0_13BUnaryFunctorIsssZZZNS0_18rshift_kernel_cudaERNS_18TensorIteratorBaseEENKUlvE_clEvENKUlvE3_clEvEUlssE_EESt5arrayIPcLm2EEEEviT0_T1_,"ax",@progbits
	.align	128
        .global         _ZN2at6native29vectorized_elementwise_kernelILi2ENS0_13BUnaryFunctorIsssZZZNS0_18rshift_kernel_cudaERNS_18TensorIteratorBaseEENKUlvE_clEvENKUlvE3_clEvEUlssE_EESt5arrayIPcLm2EEEEviT0_T1_
        .type           _ZN2at6native29vectorized_elementwise_kernelILi2ENS0_13BUnaryFunctorIsssZZZNS0_18rshift_kernel_cudaERNS_18TensorIteratorBaseEENKUlvE_clEvENKUlvE3_clEvEUlssE_EESt5arrayIPcLm2EEEEviT0_T1_,@function
        .size           _ZN2at6native29vectorized_elementwise_kernelILi2ENS0_13BUnaryFunctorIsssZZZNS0_18rshift_kernel_cudaERNS_18TensorIteratorBaseEENKUlvE_clEvENKUlvE3_clEvEUlssE_EESt5arrayIPcLm2EEEEviT0_T1_,(.L_x_20775 - _ZN2at6native29vectorized_elementwise_kernelILi2ENS0_13BUnaryFunctorIsssZZZNS0_18rshift_kernel_cudaERNS_18TensorIteratorBaseEENKUlvE_clEvENKUlvE3_clEvEUlssE_EESt5arrayIPcLm2EEEEviT0_T1_)
        .other          _ZN2at6native29vectorized_elementwise_kernelILi2ENS0_13BUnaryFunctorIsssZZZNS0_18rshift_kernel_cudaERNS_18TensorIteratorBaseEENKUlvE_clEvENKUlvE3_clEvEUlssE_EESt5arrayIPcLm2EEEEviT0_T1_,@"STO_CUDA_ENTRY STV_DEFAULT"
_ZN2at6native29vectorized_elementwise_kernelILi2ENS0_13BUnaryFunctorIsssZZZNS0_18rshift_kernel_cudaERNS_18TensorIteratorBaseEENKUlvE_clEvENKUlvE3_clEvEUlssE_EESt5arrayIPcLm2EEEEviT0_T1_:
.text._ZN2at6native29vectorized_elementwise_kernelILi2ENS0_13BUnaryFunctorIsssZZZNS0_18rshift_kernel_cudaERNS_18TensorIteratorBaseEENKUlvE_clEvENKUlvE3_clEvEUlssE_EESt5arrayIPcLm2EEEEviT0_T1_:
        /* <DEDUP_REMOVED lines=9> */
[----:B------:R-:W-:Y:S02]  /*0090*/  PRMT R18, RZ, 0x7610, R18 ;  /* 0x00007610ff127816 */ /* 0x000fe40000000012 */
[----:B0-----:R-:W-:Y:S01]  /*00a0*/  ISETP.GE.U32.AND P6, PT, R25, R16, PT ;  /* 0x000000101900720c */ /* 0x001fe20003fc6070 */
[----:B------:R-:W-:-:S12]  /*00b0*/  IMAD.MOV.U32 R17, RZ, RZ, R25 ;  /* 0x000000ffff117224 */ /* 0x000fd800078e0019 */
[----:B------:R-:W-:Y:S01]  /*00c0*/  @!P6 VIADD R25, R17, 0x80 ;  /* 0x000000801119e836 */ /* 0x000fe20000000000 */
[----:B------:R-:W0:Y:S01]  /*00d0*/  @!P6 LDC.64 R28, c[0x0][0x390] ;  /* 0x0000e400ff1ceb82 */ /* 0x000e220000000a00 */
[----:B------:R-:W-:-:S03]  /*00e0*/  @!P6 IMAD.IADD R3, R0, 0x1, R17 ;  /* 0x000000010003e824 */ /* 0x000fc600078e0211 */
[----:B------:R-:W-:-:S13]  /*00f0*/  ISETP.GE.U32.AND P5, PT, R25, R16, PT ;  /* 0x000000101900720c */ /* 0x000fda0003fa6070 */
[----:B------:R-:W-:Y:S01]  /*0100*/  @!P5 IMAD.IADD R22, R0, 0x1, R25 ;  /* 0x000000010016d824 */ /* 0x000fe200078e0219 */
[----:B------:R-:W1:Y:S01]  /*0110*/  @!P5 LDC.64 R12, c[0x0][0x390] ;  /* 0x0000e400ff0cdb82 */ /* 0x000e620000000a00 */
[----:B------:R-:W-:-:S05]  /*0120*/  @!P5 VIADD R25, R25, 0x80 ;  /* 0x000000801919d836 */ /* 0x000fca0000000000 */
[----:B------:R-:W-:Y:S01]  /*0130*/  ISETP.GE.U32.AND P4, PT, R25, R16, PT ;  /* 0x000000101900720c */ /* 0x000fe20003f86070 */
[----:B0-----:R-:W-:-:S05]  /*0140*/  @!P6 IMAD.WIDE.U32 R28, R3, 0x2, R28 ;  /* 0x00000002031ce825 */ /* 0x001fca00078e001c */
[----:B------:R-:W2:Y:S07]  /*0150*/  @!P6 LDG.E.U16 R18, desc[UR4][R28.64] ;  /* 0x000000041c12e981 */ /* 0x000eae000c1e1500 */
[----:B------:R-:W-:Y:S01]  /*0160*/  @!P4 IMAD.IADD R20, R0, 0x1, R25 ;  /* 0x000000010014c824 */ /* 0x000fe200078e0219 */
[----:B------:R-:W0:Y:S01]  /*0170*/  @!P4 LDC.64 R14, c[0x0][0x390] ;  /* 0x0000e400ff0ecb82 */ /* 0x000e220000000a00 */
[----:B------:R-:W-:-:S05]  /*0180*/  @!P4 VIADD R25, R25, 0x80 ;  /* 0x000000801919c836 */ /* 0x000fca0000000000 */
[----:B------:R-:W-:-:S13]  /*0190*/  ISETP.GE.U32.AND P3, PT, R25, R16, PT ;  /* 0x000000101900720c */ /* 0x000fda0003f66070 */
[----:B------:R-:W-:Y:S01]  /*01a0*/  @!P3 IMAD.IADD R27, R0, 0x1, R25 ;  /* 0x00000001001bb824 */ /* 0x000fe200078e0219 */
[----:B------:R-:W3:Y:S01]  /*01b0*/  @!P3 LDC.64 R10, c[0x0][0x390] ;  /* 0x0000e400ff0abb82 */ /* 0x000ee20000000a00 */
[----:B------:R-:W-:-:S05]  /*01c0*/  @!P3 VIADD R25, R25, 0x80 ;  /* 0x000000801919b836 */ /* 0x000fca0000000000 */
[----:B------:R-:W-:-:S13]  /*01d0*/  ISETP.GE.U32.AND P2, PT, R25, R16, PT ;  /* 0x000000101900720c */ /* 0x000fda0003f46070 */
[----:B------:R-:W-:Y:S01]  /*01e0*/  @!P2 IMAD.IADD R23, R0, 0x1, R25 ;  /* 0x000000010017a824 */ /* 0x000fe200078e0219 */
[----:B------:R-:W4:Y:S01]  /*01f0*/  @!P2 LDC.64 R2, c[0x0][0x390] ;  /* 0x0000e400ff02ab82 */ /* 0x000f220000000a00 */
[----:B------:R-:W-:-:S05]  /*0200*/  @!P2 VIADD R25, R25, 0x80 ;  /* 0x000000801919a836 */ /* 0x000fca0000000000 */
[----:B------:R-:W-:-:S13]  /*0210*/  ISETP.GE.U32.AND P1, PT, R25, R16, PT ;  /* 0x000000101900720c */ /* 0x000fda0003f26070 */
[----:B------:R-:W-:Y:S01]  /*0220*/  @!P1 IMAD.IADD R21, R0, 0x1, R25 ;  /* 0x0000000100159824 */ /* 0x000fe200078e0219 */
[----:B------:R-:W5:Y:S01]  /*0230*/  @!P1 LDC.64 R4, c[0x0][0x390] ;  /* 0x0000e400ff049b82 */ /* 0x000f620000000a00 */
[----:B------:R-:W-:-:S05]  /*0240*/  @!P1 VIADD R25, R25, 0x80 ;  /* 0x0000008019199836 */ /* 0x000fca0000000000 */
[----:B------:R-:W-:-:S13]  /*0250*/  ISETP.GE.U32.AND P0, PT, R25, R16, PT ;  /* 0x000000101900720c */ /* 0x000fda0003f06070 */
[----:B------:R-:W-:Y:S01]  /*0260*/  @!P0 IMAD.IADD R19, R0, 0x1, R25 ;  /* 0x0000000100138824 */ /* 0x000fe200078e0219 */
[----:B------:R-:W4:Y:S01]  /*0270*/  @!P0 LDC.64 R6, c[0x0][0x390] ;  /* 0x0000e400ff068b82 */ /* 0x000f220000000a00 */
[----:B------:R-:W-:-:S05]  /*0280*/  @!P0 VIADD R25, R25, 0x80 ;  /* 0x0000008019198836 */ /* 0x000fca0000000000 */
[----:B------:R-:W-:-:S13]  /*0290*/  ISETP.GE.U32.AND P6, PT, R25, R16, PT ;  /* 0x000000101900720c */ /* 0x000fda0003fc6070 */
[----:B------:R-:W5:Y:S01]  /*02a0*/  @!P6 LDC.64 R8, c[0x0][0x390] ;  /* 0x0000e400ff08eb82 */ /* 0x000f620000000a00 */
[----:B0-----:R-:W-:Y:S01]  /*02b0*/  @!P4 IMAD.WIDE.U32 R14, R20, 0x2, R14 ;  /* 0x00000002140ec825 */ /* 0x001fe200078e000e */
[----:B------:R-:W-:-:S03]  /*02c0*/  PRMT R20, RZ, 0x7610, R20 ;  /* 0x00007610ff147816 */ /* 0x000fc60000000014 */
[----:B-1----:R-:W-:Y:S01]  /*02d0*/  @!P5 IMAD.WIDE.U32 R12, R22, 0x2, R12 ;  /* 0x00000002160cd825 */ /* 0x002fe200078e000c */
[----:B------:R-:W-:-:S03]  /*02e0*/  PRMT R22, RZ, 0x7610, R22 ;  /* 0x00007610ff167816 */ /* 0x000fc60000000016 */
[----:B---3--:R-:W-:Y:S01]  /*02f0*/  @!P3 IMAD.WIDE.U32 R10, R27, 0x2, R10 ;  /* 0x000000021b0ab825 */ /* 0x008fe200078e000a */
[----:B------:R-:W-:Y:S01]  /*0300*/  PRMT R24, RZ, 0x7610, R24 ;  /* 0x00007610ff187816 */ /* 0x000fe20000000018 */
[----:B------:R0:W3:Y:S02]  /*0310*/  @!P5 LDG.E.U16 R20, desc[UR4][R12.64] ;  /* 0x000000040c14d981 */ /* 0x0000e4000c1e1500 */
[----:B------:R-:W-:Y:S02]  /*0320*/  @!P6 IMAD.IADD R25, R0, 0x1, R25 ;  /* 0x000000010019e824 */ /* 0x000fe400078e0219 */
[----:B----4-:R-:W-:Y:S01]  /*0330*/  @!P0 IMAD.WIDE.U32 R6, R19, 0x2, R6 ;  /* 0x0000000213068825 */ /* 0x010fe200078e0006 */
[----:B------:R-:W-:Y:S01]  /*0340*/  PRMT R19, RZ, 0x7610, R19 ;  /* 0x00007610ff137816 */ /* 0x000fe20000000013 */
[----:B------:R1:W4:Y:S02]  /*0350*/  @!P3 LDG.E.U16 R22, desc[UR4][R10.64] ;  /* 0x000000040a16b981 */ /* 0x000324000c1e1500 */
[----:B------:R-:W-:Y:S01]  /*0360*/  @!P2 IMAD.WIDE.U32 R2, R23, 0x2, R2 ;  /* 0x000000021702a825 */ /* 0x000fe200078e0002 */
[----:B------:R-:W-:Y:S01]  /*0370*/  PRMT R23, RZ, 0x7610, R23 ;  /* 0x00007610ff177816 */ /* 0x000fe20000000017 */
[----:B------:R-:W4:Y:S01]  /*0380*/  @!P4 LDG.E.U16 R24, desc[UR4][R14.64] ;  /* 0x000000040e18c981 */ /* 0x000f22000c1e1500 */
[----:B0-----:R-:W-:Y:S01]  /*0390*/  PRMT R12, RZ, 0x7610, R12 ;  /* 0x00007610ff0c7816 */ /* 0x001fe2000000000c */
[----:B-----5:R-:W-:Y:S01]  /*03a0*/  @!P1 IMAD.WIDE.U32 R4, R21, 0x2, R4 ;  /* 0x0000000215049825 */ /* 0x020fe200078e0004 */
[----:B------:R-:W-:Y:S01]  /*03b0*/  PRMT R21, RZ, 0x7610, R21 ;  /* 0x00007610ff157816 */ /* 0x000fe20000000015 */
[----:B------:R-:W5:Y:S02]  /*03c0*/  @!P2 LDG.E.U16 R19, desc[UR4][R2.64] ;  /* 0x000000040213a981 */ /* 0x000f64000c1e1500 */
[----:B------:R-:W-:-:S02]  /*03d0*/  @!P6 IMAD.WIDE.U32 R8, R25, 0x2, R8 ;  /* 0x000000021908e825 */ /* 0x000fc400078e0008 */
[----:B------:R-:W5:Y:S04]  /*03e0*/  @!P0 LDG.E.U16 R23, desc[UR4][R6.64] ;  /* 0x0000000406178981 */ /* 0x000f68000c1e1500 */
[----:B------:R-:W5:Y:S04]  /*03f0*/  @!P1 LDG.E.U16 R21, desc[UR4][R4.64] ;  /* 0x0000000404159981 */ /* 0x000f68000c1e1500 */
[----:B------:R0:W5:Y:S01]  /*0400*/  @!P6 LDG.E.U16 R12, desc[UR4][R8.64] ;  /* 0x00000004080ce981 */ /* 0x000162000c1e1500 */
[----:B-1----:R-:W1:Y:S01]  /*0410*/  LDC.U16 R10, c[0x0][0x386] ;  /* 0x0000e180ff0a7b82 */ /* 0x002e620000000400 */
[----:B------:R-:W-:Y:S01]  /*0420*/  ISETP.GE.U32.AND P1, PT, R17, R16, PT ;  /* 0x000000101100720c */ /* 0x000fe20003f26070 */
[----:B------:R-:W-:Y:S04]  /*0430*/  BSSY.RECONVERGENT B0, `(.L_x_1459) ;  /* 0x000004c000007945 */ /* 0x000fe80003800200 */
[----:B------:R-:W-:Y:S01]  /*0440*/  BSSY.RELIABLE B1, `(.L_x_1460) ;  /* 0x0000044000017945 */ /* 0x000fe20003800100 */
[----:B-1----:R-:W-:-:S02]  /*0450*/  ISETP.GT.U32.AND P0, PT, R10, 0xe, PT ;  /* 0x0000000e0a00780c */ /* 0x002fc40003f04070 */
[----:B--2---:R-:W-:-:S04]  /*0460*/  PRMT R11, R18, 0x9910, RZ ;  /* 0x00009910120b7816 */ /* 0x004fc800000000ff */
[----:B0-----:R-:W-:-:S07]  /*0470*/  SHF.R.S32.HI R9, RZ, 0xf, R11 ;  /* 0x0000000fff097819 */ /* 0x001fce000001140b */
[-C--:B------:R-:W-:Y:S02]  /*0480*/  @!P0 SHF.R.S32.HI R9, RZ, R10.reuse, R11 ;  /* 0x0000000aff098219 */ /* 0x080fe4000001140b */
[----:B---3--:R-:W-:Y:S02]  /*0490*/  PRMT R3, R20, 0x9910, RZ ;  /* 0x0000991014037816 */ /* 0x008fe400000000ff */
[----:B----4-:R-:W-:Y:S02]  /*04a0*/  PRMT R13, R22, 0x9910, RZ ;  /* 0x00009910160d7816 */ /* 0x010fe400000000ff */
[----:B------:R-:W-:Y:S02]  /*04b0*/  PRMT R5, R24, 0x9910, RZ ;  /* 0x0000991018057816 */ /* 0x000fe400000000ff */
[--C-:B------:R-:W-:Y:S02]  /*04c0*/  SHF.R.S32.HI R2, RZ, 0xf, R13.reuse ;  /* 0x0000000fff027819 */ /* 0x100fe4000001140d */
[----:B------:R-:W-:-:S02]  /*04d0*/  @!P0 SHF.R.S32.HI R2, RZ, R10, R13 ;  /* 0x0000000aff028219 */ /* 0x000fc4000001140d */
[----:B-----5:R-:W-:Y:S02]  /*04e0*/  PRMT R11, R19, 0x9910, RZ ;  /* 0x00009910130b7816 */ /* 0x020fe400000000ff */
[----:B------:R-:W-:Y:S02]  /*04f0*/  PRMT R15, R23, 0x9910, RZ ;  /* 0x00009910170f7816 */ /* 0x000fe400000000ff */
[----:B------:R-:W-:Y:S02]  /*0500*/  SHF.R.S32.HI R8, RZ, 0xf, R3 ;  /* 0x0000000fff087819 */ /* 0x000fe40000011403 */
[----:B------:R-:W-:Y:S02]  /*0510*/  PRMT R13, R21, 0x9910, RZ ;  /* 0x00009910150d7816 */ /* 0x000fe400000000ff */
[----:B------:R-:W-:Y:S02]  /*0520*/  SHF.R.S32.HI R7, RZ, 0xf, R5 ;  /* 0x0000000fff077819 */ /* 0x000fe40000011405 */
[----:B------:R-:W-:-:S02]  /*0530*/  PRMT R19, R12, 0x9910, RZ ;  /* 0x000099100c137816 */ /* 0x000fc400000000ff */
[-C--:B------:R-:W-:Y:S02]  /*0540*/  @!P0 SHF.R.S32.HI R8, RZ, R10.reuse, R3 ;  /* 0x0000000aff088219 */ /* 0x080fe40000011403 */
[----:B------:R-:W-:Y:S02]  /*0550*/  @!P0 SHF.R.S32.HI R7, RZ, R10, R5 ;  /* 0x0000000aff078219 */ /* 0x000fe40000011405 */
[----:B------:R-:W-:Y:S02]  /*0560*/  SHF.R.S32.HI R6, RZ, 0xf, R11 ;  /* 0x0000000fff067819 */ /* 0x000fe4000001140b */
[----:B------:R-:W-:Y:S02]  /*0570*/  SHF.R.S32.HI R4, RZ, 0xf, R13 ;  /* 0x0000000fff047819 */ /* 0x000fe4000001140d */
[----:B------:R-:W-:Y:S02]  /*0580*/  SHF.R.S32.HI R5, RZ, 0xf, R15 ;  /* 0x0000000fff057819 */ /* 0x000fe4000001140f */
[----:B------:R-:W-:-:S02]  /*0590*/  SHF.R.S32.HI R3, RZ, 0xf, R19 ;  /* 0x0000000fff037819 */ /* 0x000fc40000011413 */
[-C--:B------:R-:W-:Y:S02]  /*05a0*/  @!P0 SHF.R.S32.HI R6, RZ, R10.reuse, R11 ;  /* 0x0000000aff068219 */ /* 0x080fe4000001140b */
[-C--:B------:R-:W-:Y:S02]  /*05b0*/  @!P0 SHF.R.S32.HI R4, RZ, R10.reuse, R13 ;  /* 0x0000000aff048219 */ /* 0x080fe4000001140d */
[-C--:B------:R-:W-:Y:S02]  /*05c0*/  @!P0 SHF.R.S32.HI R5, RZ, R10.reuse, R15 ;  /* 0x0000000aff058219 */ /* 0x080fe4000001140f */
[----:B------:R-:W-:Y:S01]  /*05d0*/  @!P0 SHF.R.S32.HI R3, RZ, R10, R19 ;  /* 0x0000000aff038219 */ /* 0x000fe20000011413 */
[----:B------:R-:W-:Y:S06]  /*05e0*/  @P1 BRA `(.L_x_1461) ;  /* 0x0000000000301947 */ /* 0x000fec0003800000 */
        /* <DEDUP_REMOVED lines=12> */
.L_x_1461:
[----:B------:R-:W-:-:S13]  /*06b0*/  ISETP.GE.U32.AND P0, PT, R17, R16, PT ;  /* 0x000000101100720c */ /* 0x000fda0003f06070 */
[----:B------:R-:W-:Y:S05]  /*06c0*/  @P0 BRA `(.L_x_1463) ;  /* 0x0000000000300947 */ /* 0x000fea0003800000 */
[----:B0-----:R-:W0:Y:S01]  /*06d0*/  LDC.64 R8, c[0x0][0x388] ;  /* 0x0000e200ff087b82 */ /* 0x001e220000000a00 */
[----:B------:R-:W-:Y:S02]  /*06e0*/  IMAD.IADD R11, R0, 0x1, R17 ;  /* 0x00000001000b7824 */ /* 0x000fe400078e0211 */
[----:B------:R-:W-:Y:S02]  /*06f0*/  VIADD R17, R17, 0x80 ;  /* 0x0000008011117836 */ /* 0x000fe40000000000 */
[----:B0-----:R-:W-:-:S05]  /*0700*/  IMAD.WIDE.U32 R8, R11, 0x2, R8 ;  /* 0x000000020b087825 */ /* 0x001fca00078e0008 */
[----:B------:R1:W-:Y:S02]  /*0710*/  STG.E.U16 desc[UR4][R8.64], R7 ;  /* 0x0000000708007986 */ /* 0x0003e4000c101504 */
.L_x_1462:
[----:B------:R-:W-:-:S13]  /*0720*/  ISETP.GE.U32.AND P0, PT, R17, R16, PT ;  /* 0x000000101100720c */ /* 0x000fda0003f06070 */
[----:B------:R-:W-:Y:S05]  /*0730*/  @P0 BRA `(.L_x_1464) ;  /* 0x0000000000300947 */ /* 0x000fea0003800000 */
[----:B01----:R-:W0:Y:S01]  /*0740*/  LDC.64 R8, c[0x0][0x388] ;  /* 0x0000e200ff087b82 */ /* 0x003e220000000a00 */
[----:B------:R-:W-:Y:S02]  /*0750*/  IMAD.IADD R7, R0, 0x1, R17 ;  /* 0x0000000100077824 */ /* 0x000fe400078e0211 */
[----:B------:R-:W-:Y:S02]  /*0760*/  VIADD R17, R17, 0x80 ;  /* 0x0000008011117836 */ /* 0x000fe40000000000 */
[----:B0-----:R-:W-:-:S05]  /*0770*/  IMAD.WIDE.U32 R8, R7, 0x2, R8 ;  /* 0x0000000207087825 */ /* 0x001fca00078e0008 */
[----:B------:R1:W-:Y:S02]  /*0780*/  STG.E.U16 desc[UR4][R8.64], R2 ;  /* 0x0000000208007986 */ /* 0x0003e4000c101504 */
.L_x_1463:
[----:B------:R-:W-:-:S13]  /*0790*/  ISETP.GE.U32.AND P0, PT, R17, R16, PT ;  /* 0x000000101100720c */ /* 0x000fda0003f06070 */
[----:B------:R-:W-:Y:S05]  /*07a0*/  @P0 BRA `(.L_x_1465) ;  /* 0x0000000000340947 */ /* 0x000fea0003800000 */
[----:B01----:R-:W0:Y:S01]  /*07b0*/  LDC.64 R8, c[0x0][0x388] ;  /* 0x0000e200ff087b82 */ /* 0x003e220000000a00 */
[----:B------:R-:W-:Y:S02]  /*07c0*/  IMAD.IADD R7, R0, 0x1, R17 ;  /* 0x0000000100077824 */ /* 0x000fe400078e0211 */
[----:B------:R-:W-:Y:S02]  /*07d0*/  VIADD R17, R17, 0x80 ;  /* 0x0000008011117836 */ /* 0x000fe40000000000 */
[----:B0-----:R-:W-:-:S05]  /*07e0*/  IMAD.WIDE.U32 R8, R7, 0x2, R8 ;  /* 0x0000000207087825 */ /* 0x001fca00078e0008 */
[----:B------:R2:W-:Y:S02]  /*07f0*/  STG.E.U16 desc[UR4][R8.64], R6 ;  /* 0x0000000608007986 */ /* 0x0005e4000c101504 */
.L_x_1464:
[----:B------:R-:W-:-:S13]  /*0800*/  ISETP.GE.U32.AND P0, PT, R17, R16, PT ;  /* 0x000000101100720c */ /* 0x000fda0003f06070 */
[----:B------:R-:W-:Y:S05]  /*0810*/  @P0 BREAK.RELIABLE B1 ;  /* 0x0000000000010942 */ /* 0x000fea0003800100 */
[----:B------:R-:W-:Y:S05]  /*0820*/  @P0 BRA `(.L_x_1466) ;  /* 0x0000000000300947 */ /* 0x000fea0003800000 */
[----:B-12---:R-:W1:Y:S01]  /*0830*/  LDC.64 R6, c[0x0][0x388] ;  /* 0x0000e200ff067b82 */ /* 0x006e620000000a00 */
[----:B0-----:R-:W-:Y:S02]  /*0840*/  IMAD.IADD R9, R0, 0x1, R17 ;  /* 0x0000000100097824 */ /* 0x001fe400078e0211 */
[----:B------:R-:W-:Y:S02]  /*0850*/  VIADD R17, R17, 0x80 ;  /* 0x0000008011117836 */ /* 0x000fe40000000000 */
[----:B-1----:R-:W-:-:S05]  /*0860*/  IMAD.WIDE.U32 R6, R9, 0x2, R6 ;  /* 0x0000000209067825 */ /* 0x002fca00078e0006 */
[----:B------:R2:W-:Y:S02]  /*0870*/  STG.E.U16 desc[UR4][R6.64], R4 ;  /* 0x0000000406007986 */ /* 0x0005e4000c101504 */
.L_x_1465:
[----:B------:R-:W-:Y:S05]  /*0880*/  BSYNC.RELIABLE B1 ;  /* 0x0000000000017941 */ /* 0x000fea0003800100 */
.L_x_1460:
[----:B------:R-:W-:-:S13]  /*0890*/  ISETP.GE.U32.AND P0, PT, R17, R16, PT ;  /* 0x000000101100720c */ /* 0x000fda0003f06070 */
[----:B--2---:R-:W2:Y:S01]  /*08a0*/  @!P0 LDC.64 R6, c[0x0][0x388] ;  /* 0x0000e200ff068b82 */ /* 0x004ea20000000a00 */
[----:B-1----:R-:W-:Y:S02]  /*08b0*/  @!P0 IMAD.IADD R9, R0, 0x1, R17 ;  /* 0x0000000100098824 */ /* 0x002fe400078e0211 */
[----:B------:R-:W-:Y:S02]  /*08c0*/  @!P0 VIADD R17, R17, 0x80 ;  /* 0x0000008011118836 */ /* 0x000fe40000000000 */
[----:B--2---:R-:W-:-:S05]  /*08d0*/  @!P0 IMAD.WIDE.U32 R6, R9, 0x2, R6 ;  /* 0x0000000209068825 */ /* 0x004fca00078e0006 */
[----:B------:R3:W-:Y:S02]  /*08e0*/  @!P0 STG.E.U16 desc[UR4][R6.64], R5 ;  /* 0x0000000506008986 */ /* 0x0007e4000c101504 */
.L_x_1466:
[----:B------:R-:W-:Y:S05]  /*08f0*/  BSYNC.RECONVERGENT B0 ;  /* 0x0000000000007941 */ /* 0x000fea0003800200 */
.L_x_1459:
[----:B------:R-:W-:Y:S05]  /*0900*/  WARPSYNC.ALL ;  /* 0x0000000000007948 */ /* 0x000fea0003800000 */
[----:B------:R-:W-:-:S13]  /*0910*/  ISETP.GE.U32.AND P0, PT, R17, R16, PT ;  /* 0x000000101100720c */ /* 0x000fda0003f06070 */
[----:B------:R-:W-:Y:S05]  /*0920*/  @P0 EXIT ;  /* 0x000000000000094d */ /* 0x000fea0003800000 */
[----:B---3--:R-:W3:Y:S01]  /*0930*/  LDC.64 R4, c[0x0][0x388] ;  /* 0x0000e200ff047b82 */ /* 0x008ee20000000a00 */
[----:B------:R-:W-:-:S04]  /*0940*/  IMAD.IADD R17, R0, 0x1, R17 ;  /* 0x0000000100117824 */ /* 0x000fc800078e0211 */
[----:B---3--:R-:W-:-:S05]  /*0950*/  IMAD.WIDE.U32 R4, R17, 0x2, R4 ;  /* 0x0000000211047825 */ /* 0x008fca00078e0004 */
[----:B------:R-:W-:Y:S01]  /*0960*/  STG.E.U16 desc[UR4][R4.64], R3 ;  /* 0x0000000304007986 */ /* 0x000fe2000c101504 */
[----:B------:R-:W-:Y:S05]  /*0970*/  EXIT ;  /* 0x000000000000794d */ /* 0x000fea0003800000 */
.L_x_1458:
[----:B------:R-:W0:Y:S01]  /*0980*/  S2R R5, SR_TID.X ;  /* 0x0000000000057919 */ /* 0x000e220000002100 */
[----:B------:R-:W1:Y:S02]  /*0990*/  LDC.64 R2, c[0x0][0x390] ;  /* 0x0000e400ff027b82 */ /* 0x000e640000000a00 */
[----:B-1----:R-:W-:-:S04]  /*09a0*/  IMAD.WIDE.U32 R2, R0, 0x2, R2 ;  /* 0x0000000200027825 */ /* 0x002fc800078e0002 */
[----:B0-----:R-:W-:Y:S02]  /*09b0*/  IMAD.WIDE.U32 R12, R5, 0x4, R2 ;  /* 0x00000004050c7825 */ /* 0x001fe400078e0002 */
[----:B------:R-:W0:Y:S03]  /*09c0*/  LDC.U16 R6, c[0x0][0x386] ;  /* 0x0000e180ff067b82 */ /* 0x000e260000000400 */
[----:B------:R-:W2:Y:S04]  /*09d0*/  LDG.E R7, desc[UR4][R12.64] ;  /* 0x000000040c077981 */ /* 0x000ea8000c1e1900 */
[----:B------:R-:W3:Y:S01]  /*09e0*/  LDG.E R8, desc[UR4][R12.64+0x200] ;  /* 0x000200040c087981 */ /* 0x000ee2000c1e1900 */
[----:B------:R-:W1:Y:S03]  /*09f0*/  LDC.64 R2, c[0x0][0x388] ;  /* 0x0000e200ff027b82 */ /* 0x000e660000000a00 */
[----:B------:R-:W4:Y:S04]  /*0a00*/  LDG.E R10, desc[UR4][R12.64+0x600] ;  /* 0x000600040c0a7981 */ /* 0x000f28000c1e1900 */
[----:B------:R5:W4:Y:S01]  /*0a10*/  LDG.E R9, desc[UR4][R12.64+0x400] ;  /* 0x000400040c097981 */ /* 0x000b22000c1e1900 */
[----:B0-----:R-:W-:Y:S01]  /*0a20*/  ISETP.GT.U32.AND P0, PT, R6, 0xe, PT ;  /* 0x0000000e0600780c */ /* 0x001fe20003f04070 */
[----:B-1----:R-:W-:-:S04]  /*0a30*/  IMAD.WIDE.U32 R2, R0, 0x2, R2 ;  /* 0x0000000200027825 */ /* 0x002fc800078e0002 */
[----:B------:R-:W-:Y:S01]  /*0a40*/  IMAD.WIDE.U32 R2, R5, 0x4, R2 ;  /* 0x0000000405027825 */ /* 0x000fe200078e0002 */
[C---:B--2---:R-:W-:Y:S02]  /*0a50*/  PRMT R4, R7.reuse, 0x9910, RZ ;  /* 0x0000991007047816 */ /* 0x044fe400000000ff */
[----:B------:R-:W-:Y:S02]  /*0a60*/  PRMT R11, R7, 0x9910, RZ ;  /* 0x00009910070b7816 */ /* 0x000fe400000000ff */
[----:B------:R-:W-:-:S03]  /*0a70*/  SHF.R.S32.HI R4, RZ, 0xf, R4 ;  /* 0x0000000fff047819 */ /* 0x000fc60000011404 */
[-C--:B------:R-:W-:Y:S02]  /*0a80*/  @!P0 SHF.R.S32.HI R4, RZ, R6.reuse, R11 ;  /* 0x00000006ff048219 */ /* 0x080fe4000001140b */
[C---:B---3--:R-:W-:Y:S02]  /*0a90*/  PRMT R11, R8.reuse, 0x9910, RZ ;  /* 0x00009910080b7816 */ /* 0x048fe400000000ff */
[----:B-----5:R-:W-:Y:S02]  /*0aa0*/  PRMT R13, R8, 0x9910, RZ ;  /* 0x00009910080d7816 */ /* 0x020fe400000000ff */
[----:B------:R-:W-:Y:S02]  /*0ab0*/  PRMT R15, R7, 0xbb32, RZ ;  /* 0x0000bb32070f7816 */ /* 0x000fe400000000ff */
[----:B------:R-:W-:Y:S02]  /*0ac0*/  SHF.R.S32.HI R11, RZ, 0xf, R11 ;  /* 0x0000000fff0b7819 */ /* 0x000fe4000001140b */
[----:B------:R-:W-:-:S02]  /*0ad0*/  @!P0 SHF.R.S32.HI R11, RZ, R6, R13 ;  /* 0x00000006ff0b8219 */ /* 0x000fc4000001140d */
[----:B----4-:R-:W-:Y:S02]  /*0ae0*/  PRMT R13, R10, 0x9910, RZ ;  /* 0x000099100a0d7816 */ /* 0x010fe400000000ff */
[----:B------:R-:W-:Y:S02]  /*0af0*/  PRMT R12, R9, 0x9910, RZ ;  /* 0x00009910090c7816 */ /* 0x000fe400000000ff */
[--C-:B------:R-:W-:Y:S02]  /*0b00*/  SHF.R.S32.HI R7, RZ, 0xf, R15.reuse ;  /* 0x0000000fff077819 */ /* 0x100fe4000001140f */
[----:B------:R-:W-:Y:S02]  /*0b10*/  @!P0 SHF.R.S32.HI R7, RZ, R6, R15 ;  /* 0x00000006ff078219 */ /* 0x000fe4000001140f */
[----:B------:R-:W-:Y:S02]  /*0b20*/  PRMT R17, R8, 0xbb32, RZ ;  /* 0x0000bb3208117816 */ /* 0x000fe400000000ff */
[----:B------:R-:W-:-:S02]  /*0b30*/  PRMT R15, R10, 0x9910, RZ ;  /* 0x000099100a0f7816 */ /* 0x000fc400000000ff */
[----:B------:R-:W-:Y:S01]  /*0b40*/  PRMT R21, R10, 0xbb32, RZ ;  /* 0x0000bb320a157816 */ /* 0x000fe200000000ff */
[----:B------:R-:W-:Y:S01]  /*0b50*/  IMAD.MOV.U32 R10, RZ, RZ, R13 ;  /* 0x000000ffff0a7224 */ /* 0x000fe200078e000d */
[C---:B------:R-:W-:Y:S02]  /*0b60*/  PRMT R0, R9.reuse, 0x9910, RZ ;  /* 0x0000991009007816 */ /* 0x040fe400000000ff */
[----:B------:R-:W-:Y:S01]  /*0b70*/  PRMT R19, R9, 0xbb32, RZ ;  /* 0x0000bb3209137816 */ /* 0x000fe200000000ff */
[----:B------:R-:W-:Y:S01]  /*0b80*/  IMAD.MOV.U32 R9, RZ, RZ, R12 ;  /* 0x000000ffff097224 */ /* 0x000fe200078e000c */
[--C-:B------:R-:W-:Y:S02]  /*0b90*/  SHF.R.S32.HI R8, RZ, 0xf, R17.reuse ;  /* 0x0000000fff087819 */ /* 0x100fe40000011411 */
[----:B------:R-:W-:Y:S02]  /*0ba0*/  @!P0 SHF.R.S32.HI R8, RZ, R6, R17 ;  /* 0x00000006ff088219 */ /* 0x000fe40000011411 */
[----:B------:R-:W-:-:S02]  /*0bb0*/  SHF.R.S32.HI R0, RZ, 0xf, R0 ;  /* 0x0000000fff007819 */ /* 0x000fc40000011400 */
[----:B------:R-:W-:Y:S02]  /*0bc0*/  SHF.R.S32.HI R13, RZ, 0xf, R19 ;  /* 0x0000000fff0d7819 */ /* 0x000fe40000011413 */
[----:B------:R-:W-:Y:S02]  /*0bd0*/  SHF.R.S32.HI R10, RZ, 0xf, R10 ;  /* 0x0000000fff0a7819 */ /* 0x000fe4000001140a */
[----:B------:R-:W-:Y:S02]  /*0be0*/  SHF.R.S32.HI R17, RZ, 0xf, R21 ;  /* 0x0000000fff117819 */ /* 0x000fe40000011415 */
[-C--:B------:R-:W-:Y:S02]  /*0bf0*/  @!P0 SHF.R.S32.HI R0, RZ, R6.reuse, R9 ;  /* 0x00000006ff008219 */ /* 0x080fe40000011409 */
[-C--:B------:R-:W-:Y:S02]  /*0c00*/  @!P0 SHF.R.S32.HI R13, RZ, R6.reuse, R19 ;  /* 0x00000006ff0d8219 */ /* 0x080fe40000011413 */
        /* <DEDUP_REMOVED lines=11> */
.L_x_1467:
        /* <DEDUP_REMOVED lines=12> */
.L_x_20775:


//--------------------- .text._ZN2at6native29vectorized_elementwise_kernelILi4ENS0_13BUnaryFunctorIsssZZZNS0_18rshift_kernel_cudaERNS_18TensorIteratorBaseEENKUlvE_clEvENKUlvE3_clEvEUlssE_EESt5arrayIPcLm2EEEEviT0_T1_ --------------------------
	.section	.text._ZN2at6native29vectorized_elementwise_kernelILi4ENS0_13BUnaryFunctorIsssZZZNS0_18rshift_kernel_cudaERNS_18TensorIteratorBaseEENKUlvE_clEvENKUlvE3_clEvEUlssE_EESt5arrayIPcLm2EEEEviT0_T1_,"ax",@progbits
	.align	128
        .global         _ZN2at6native29vectorized_elementwise_kernelILi4ENS0_13BUnaryFunctorIsssZZZNS0_18rshift_kernel_cudaERNS_18TensorIteratorBaseEENKUlvE_clEvENKUlvE3_clEvEUlssE_EESt5arrayIPcLm2EEEEviT0_T1_
        .type           _ZN2at6native29vectorized_elementwise_kernelILi4ENS0_13BUnaryFunctorIsssZZZNS0_18rshift_kernel_cudaERNS_18TensorIteratorBaseEENKUlvE_clEvENKUlvE3_clEvEUlssE_EESt5arrayIPcLm2EEEEviT0_T1_,@function
        .size           _ZN2at6native29vectorized_elementwise_kernelILi4ENS0_13BUnaryFunctorIsssZZZNS0_18rshift_kernel_cudaERNS_18TensorIteratorBaseEENKUlvE_clEvENKUlvE3_clEvEUlssE_EESt5arrayIPcLm2EEEEviT0_T1_,(.L_x_20776 - _ZN2at6native29vectorized_elementwise_kernelILi4ENS0_13BUnaryFunctorIsssZZZNS0_18rshift_kernel_cudaERNS_18TensorIteratorBaseEENKUlvE_clEvENKUlvE3_clEvEUlssE_EESt5arrayIPcLm2EEEEviT0_T1_)
        .other          _ZN2at6native29vectorized_elementwise_kernelILi4ENS0_13BUnaryFunctorIsssZZZNS0_18rshift_kernel_cudaERNS_18TensorIteratorBaseEENKUlvE_clEvENKUlvE3_clEvEUlssE_EESt5arrayIPcLm2EEEEviT0_T1_,@"STO_CUDA_ENTRY STV_DEFAULT"
_ZN2at6native29vectorized_elementwise_kernelILi4ENS0_13BUnaryFunctorIsssZZZNS0_18rshift_kernel_cudaERNS_18TensorIteratorBaseEENKUlvE_clEvENKUlvE3_clEvEUlssE_EESt5arrayIPcLm2EEEEviT0_T1_:
.text._ZN2at6native29vectorized_elementwise_kernelILi4ENS0_13BUnaryFunctorIsssZZZNS0_18rshift_kernel_cudaERNS_18TensorIteratorBaseEENKUlvE_clEvENKUlvE3_clEvEUlssE_EESt5arrayIPcLm2EEEEviT0_T1_:
        /* <DEDUP_REMOVED lines=107> */
.L_x_1471:
[----:B------:R-:W-:-:S13]  /*06b0*/  ISETP.GE.U32.AND P0, PT, R17, R16, PT ;  /* 0x000000101100720c */ /* 0x000fda0003f06070 */
[----:B------:R-:W-:Y:S05]  /*06c0*/  @P0 BRA `(.L_x_1473) ;  /* 0x0000000000300947 */ /* 0x000fea0003800000 */
[----:B0-----:R-:W0:Y:S01]  /*06d0*/  LDC.64 R8, c[0x0][0x388] ;  /* 0x0000e200ff087b82 */ /* 0x001e220000000a00 */
[----:B------:R-:W-:Y:S02]  /*06e0*/  IMAD.IADD R11, R0, 0x1, R17 ;  /* 0x00000001000b7824 */ /* 0x000fe400078e0211 */
[----:B------:R-:W-:Y:S02]  /*06f0*/  VIADD R17, R17, 0x80 ;  /* 0x0000008011117836 */ /* 0x000fe40000000000 */
[----:B0-----:R-:W-:-:S05]  /*0700*/  IMAD.WIDE.U32 R8, R11, 0x2, R8 ;  /* 0x000000020b087825 */ /* 0x001fca00078e0008 */
[----:B------:R1:W-:Y:S02]  /*0710*/  STG.E.U16 desc[UR4][R8.64], R7 ;  /* 0x0000000708007986 */ /* 0x0003e4000c101504 */
.L_x_1472:
[----:B------:R-:W-:-:S13]  /*0720*/  ISETP.GE.U32.AND P0, PT, R17, R16, PT ;  /* 0x000000101100720c */ /* 0x000fda0003f06070 */
[----:B------:R-:W-:Y:S05]  /*0730*/  @P0 BRA `(.L_x_1474) ;  /* 0x0000000000300947 */ /* 0x000fea0003800000 */
[----:B01----:R-:W0:Y:S01]  /*0740*/  LDC.64 R8, c[0x0][0x388] ;  /* 0x0000e200ff087b82 */ /* 0x003e220000000a00 */
[----:B------:R-:W-:Y:S02]  /*0750*/  IMAD.IADD R7, R0, 0x1, R17 ;  /* 0x0000000100077824 */ /* 0x000fe400078e0211 */
[----:B------:R-:W-:Y:S02]  /*0760*/  VIADD R17, R17, 0x80 ;  /* 0x0000008011117836 */ /* 0x000fe40000000000 */
[----:B0-----:R-:W-:-:S05]  /*0770*/  IMAD.WIDE.U32 R8, R7, 0x2, R8 ;  /* 0x0000000207087825 */ /* 0x001fca00078e0008 */
[----:B------:R1:W-:Y:S02]  /*0780*/  STG.E.U16 desc[UR4][R8.64], R2 ;  /* 0x0000000208007986 */ /* 0x0003e4000c101504 */
.L_x_1473:
[----:B------:R-:W-:-:S13]  /*0790*/  ISETP.GE.U32.AND P0, PT, R17, R16, PT ;  /* 0x000000101100720c */ /* 0x000fda0003f06070 */
[----:B------:R-:W-:Y:S05]  /*07a0*/  @P0 BRA `(.L_x_1475) ;  /* 0x0000000000340947 */ /* 0x000fea0003800000 */
[----:B01----:R-:W0:Y:S01]  /*07b0*/  LDC.64 R8, c[0x0][0x388] ;  /* 0x0000e200ff087b82 */ /* 0x003e220000000a00 */
[----:B------:R-:W-:Y:S02]  /*07c0*/  IMAD.IADD R7, R0, 0x1, R17 ;  /* 0x0000000100077824 */ /* 0x000fe400078e0211 */
[----:B------:R-:W-:Y:S02]  /*07d0*/  VIADD R17, R17, 0x80 ;  /* 0x0000008011117836 */ /* 0x000fe40000000000 */
[----:B0-----:R-:W-:-:S05]  /*07e0*/  IMAD.WIDE.U32 R8, R7, 0x2, R8 ;  /* 0x0000000207087825 */ /* 0x001fca00078e0008 */
[----:B------:R2:W-:Y:S02]  /*07f0*/  STG.E.U16 desc[UR4][R8.64], R6 ;  /* 0x0000000608007986 */ /* 0x0005e4000c101504 */
.L_x_1474:
        /* <DEDUP_REMOVED lines=8> */
.L_x_1475:
[----:B------:R-:W-:Y:S05]  /*0880*/  BSYNC.RELIABLE B1 ;  /* 0x0000000000017941 */ /* 0x000fea0003800100 */
.L_x_1470:
[----:B------:R-:W-:-:S13]  /*0890*/  ISETP.GE.U32.AND P0, PT, R17, R16, PT ;  /* 0x000000101100720c */ /* 0x000fda0003f06070 */
[----:B--2---:R-:W2:Y:S01]  /*08a0*/  @!P0 LDC.64 R6, c[0x0][0x388] ;  /* 0x0000e200ff068b82 */ /* 0x004ea20000000a00 */
[----:B-1----:R-:W-:Y:S02]  /*08b0*/  @!P0 IMAD.IADD R9, R0, 0x1, R17 ;  /* 0x0000000100098824 */ /* 0x002fe400078e0211 */
[----:B------:R-:W-:Y:S02]  /*08c0*/  @!P0 VIADD R17, R17, 0x80 ;  /* 0x0000008011118836 */ /* 0x000fe40000000000 */
[----:B--2---:R-:W-:-:S05]  /*08d0*/  @!P0 IMAD.WIDE.U32 R6, R9, 0x2, R6 ;  /* 0x0000000209068825 */ /* 0x004fca00078e0006 */
[----:B------:R3:W-:Y:S02]  /*08e0*/  @!P0 STG.E.U16 desc[UR4][R6.64], R5 ;  /* 0x0000000506008986 */ /* 0x0007e4000c101504 */
.L_x_1476:
[----:B------:R-:W-:Y:S05]  /*08f0*/  BSYNC.RECONVERGENT B0 ;  /* 0x0000000000007941 */ /* 0x000fea0003800200 */
.L_x_1469:
        /* <DEDUP_REMOVED lines=8> */
.L_x_1468:
[----:B------:R-:W0:Y:S01]  /*0980*/  S2R R4, SR_TID.X ;  /* 0x0000000000047919 */ /* 0x000e220000002100 */
[----:B------:R-:W1:Y:S08]  /*0990*/  LDC.64 R2, c[0x0][0x390] ;  /* 0x0000e400ff027b82 */ /* 0x000e700000000a00 */
[----:B------:R-:W2:Y:S08]  /*09a0*/  LDC.U16 R5, c[0x0][0x386] ;  /* 0x0000e180ff057b82 */ /* 0x000eb00000000400 */
[----:B------:R-:W3:Y:S01]  /*09b0*/  LDC.64 R6, c[0x0][0x388] ;  /* 0x0000e200ff067b82 */ /* 0x000ee20000000a00 */
[----:B-1----:R-:W-:-:S04]  /*09c0*/  IMAD.WIDE.U32 R2, R0, 0x2, R2 ;  /* 0x0000000200027825 */ /* 0x002fc800078e0002 */
[----:B0-----:R-:W-:-:S05]  /*09d0*/  IMAD.WIDE.U32 R8, R4, 0x8, R2 ;  /* 0x0000000804087825 */ /* 0x001fca00078e0002 */
[----:B------:R-:W4:Y:S04]  /*09e0*/  LDG.E.64 R10, desc[UR4][R8.64] ;  /* 0x00000004080a7981 */ /* 0x000f28000c1e1b00 */
[----:B------:R0:W5:Y:S01]  /*09f0*/  LDG.E.64 R2, desc[UR4][R8.64+0x400] ;  /* 0x0004000408027981 */ /* 0x000162000c1e1b00 */
[----:B--2---:R-:W-:Y:S01]  /*0a00*/  ISETP.GT.U32.AND P0, PT, R5, 0xe, PT ;  /* 0x0000000e0500780c */ /* 0x004fe20003f04070 */
[----:B---3--:R-:W-:-:S04]  /*0a10*/  IMAD.WIDE.U32 R6, R0, 0x2, R6 ;  /* 0x0000000200067825 */ /* 0x008fc800078e0006 */
[----:B------:R-:W-:Y:S01]  /*0a20*/  IMAD.WIDE.U32 R6, R4, 0x8, R6 ;  /* 0x0000000804067825 */ /* 0x000fe200078e0006 */
[C---:B----4-:R-:W-:Y:S02]  /*0a30*/  PRMT R12, R10.reuse, 0x9910, RZ ;  /* 0x000099100a0c7816 */ /* 0x050fe400000000ff */
[----:B------:R-:W-:Y:S02]  /*0a40*/  PRMT R14, R10, 0xbb32, RZ ;  /* 0x0000bb320a0e7816 */ /* 0x000fe400000000ff */
[C---:B------:R-:W-:Y:S02]  /*0a50*/  PRMT R16, R11.reuse, 0x9910, RZ ;  /* 0x000099100b107816 */ /* 0x040fe400000000ff */
[----:B------:R-:W-:Y:S02]  /*0a60*/  PRMT R18, R11, 0xbb32, RZ ;  /* 0x0000bb320b127816 */ /* 0x000fe400000000ff */
[----:B------:R-:W-:Y:S02]  /*0a70*/  SHF.R.S32.HI R11, RZ, 0xf, R12 ;  /* 0x0000000fff0b7819 */ /* 0x000fe4000001140c */
[----:B------:R-:W-:-:S02]  /*0a80*/  SHF.R.S32.HI R10, RZ, 0xf, R14 ;  /* 0x0000000fff0a7819 */ /* 0x000fc4000001140e */
[----:B0-----:R-:W-:Y:S02]  /*0a90*/  SHF.R.S32.HI R9, RZ, 0xf, R16 ;  /* 0x0000000fff097819 */ /* 0x001fe40000011410 */
[----:B------:R-:W-:Y:S02]  /*0aa0*/  SHF.R.S32.HI R8, RZ, 0xf, R18 ;  /* 0x0000000fff087819 */ /* 0x000fe40000011412 */
[-C--:B------:R-:W-:Y:S02]  /*0ab0*/  @!P0 SHF.R.S32.HI R11, RZ, R5.reuse, R12 ;  /* 0x00000005ff0b8219 */ /* 0x080fe4000001140c */
[-C--:B------:R-:W-:Y:S02]  /*0ac0*/  @!P0 SHF.R.S32.HI R10, RZ, R5.reuse, R14 ;  /* 0x00000005ff0a8219 */ /* 0x080fe4000001140e */
[-C--:B------:R-:W-:Y:S02]  /*0ad0*/  @!P0 SHF.R.S32.HI R9, RZ, R5.reuse, R16 ;  /* 0x00000005ff098219 */ /* 0x080fe40000011410 */
[----:B------:R-:W-:-:S02]  /*0ae0*/  @!P0 SHF.R.S32.HI R8, RZ, R5, R18 ;  /* 0x00000005ff088219 */ /* 0x000fc40000011412 */
[C---:B-----5:R-:W-:Y:S02]  /*0af0*/  PRMT R12, R2.reuse, 0x9910, RZ ;  /* 0x00009910020c7816 */ /* 0x060fe400000000ff */
[----:B------:R-:W-:Y:S02]  /*0b00*/  PRMT R14, R2, 0xbb32, RZ ;  /* 0x0000bb32020e7816 */ /* 0x000fe400000000ff */
[C---:B------:R-:W-:Y:S02]  /*0b10*/  PRMT R16, R3.reuse, 0x9910, RZ ;  /* 0x0000991003107816 */ /* 0x040fe400000000ff */
[----:B------:R-:W-:Y:S02]  /*0b20*/  PRMT R18, R3, 0xbb32, RZ ;  /* 0x0000bb3203127816 */ /* 0x000fe400000000ff */
[----:B------:R-:W-:Y:S02]  /*0b30*/  SHF.R.S32.HI R0, RZ, 0xf, R12 ;  /* 0x0000000fff007819 */ /* 0x000fe4000001140c */
[----:B------:R-:W-:-:S02]  /*0b40*/  SHF.R.S32.HI R3, RZ, 0xf, R14 ;  /* 0x0000000fff037819 */ /* 0x000fc4000001140e */
[----:B------:R-:W-:Y:S02]  /*0b50*/  SHF.R.S32.HI R2, RZ, 0xf, R16 ;  /* 0x0000000fff027819 */ /* 0x000fe40000011410 */
[----:B------:R-:W-:Y:S02]  /*0b60*/  SHF.R.S32.HI R13, RZ, 0xf, R18 ;  /* 0x0000000fff0d7819 */ /* 0x000fe40000011412 */
[-C--:B------:R-:W-:Y:S02]  /*0b70*/  @!P0 SHF.R.S32.HI R0, RZ, R5.reuse, R12 ;  /* 0x00000005ff008219 */ /* 0x080fe4000001140c */
[-C--:B------:R-:W-:Y:S02]  /*0b80*/  @!P0 SHF.R.S32.HI R3, RZ, R5.reuse, R14 ;  /* 0x00000005ff038219 */ /* 0x080fe4000001140e */
[-C--:B------:R-:W-:Y:S02]  /*0b90*/  @!P0 SHF.R.S32.HI R2, RZ, R5.reuse, R16 ;  /* 0x00000005ff028219 */ /* 0x080fe40000011410 */
[----:B------:R-:W-:-:S02]  /*0ba0*/  @!P0 SHF.R.S32.HI R13, RZ, R5, R18 ;  /* 0x00000005ff0d8219 */ /* 0x000fc40000011412 */
[----:B------:R-:W-:Y:S02]  /*0bb0*/  PRMT R10, R11, 0x5410, R10 ;  /* 0x000054100b0a7816 */ /* 0x000fe4000000000a */
[----:B------:R-:W-:Y:S02]  /*0bc0*/  PRMT R11, R9, 0x5410, R8 ;  /* 0x00005410090b7816 */ /* 0x000fe40000000008 */
[----:B------:R-:W-:Y:S02]  /*0bd0*/  PRMT R12, R0, 0x5410, R3 ;  /* 0x00005410000c7816 */ /* 0x000fe40000000003 */
[----:B------:R-:W-:Y:S01]  /*0be0*/  PRMT R13, R2, 0x5410, R13 ;  /* 0x00005410020d7816 */ /* 0x000fe2000000000d */
[----:B------:R-:W-:Y:S04]  /*0bf0*/  STG.E.64 desc[UR4][R6.64], R10 ;  /* 0x0000000a06007986 */ /* 0x000fe8000c101b04 */
[----:B------:R-:W-:Y:S01]  /*0c00*/  STG.E.64 desc[UR4][R6.64+0x400], R12 ;  /* 0x0004000c06007986 */ /* 0x000fe2000c101b04 */
[----:B------:R-:W-:Y:S05]  /*0c10*/  EXIT ;  /* 0x000000000000794d */ /* 0x000fea0003800000 */
.L_x_1477:
        /* <DEDUP_REMOVED lines=14> */
.L_x_20776:


//--------------------- .text._ZN2at6native29vectorized_elementwise_kernelILi8ENS0_13BUnaryFunctorIsssZZZNS0_18rshift_kernel_cudaERNS_18TensorIteratorBaseEENKUlvE_clEvENKUlvE3_clEvEUlssE_EESt5arrayIPcLm2EEEEviT0_T1_ --------------------------
	.section	.text._ZN2at6native29vectorized_elementwise_kernelILi8ENS0_13BUnaryFunctorIsssZZZNS0_18rshift_kernel_cudaERNS_18TensorIteratorBaseEENKUlvE_clEvENKUlvE3_clEvEUlssE_EESt5arrayIPcLm2EEEEviT0_T1_,"ax",@progbits
	.align	128
        .global         _ZN2at6native29vectorized_elementwise_kernelILi8ENS0_13BUnaryFunctorIsssZZZNS0_18rshift_kernel_cudaERNS_18TensorIteratorBaseEENKUlvE_clEvENKUlvE3_clEvEUlssE_EESt5arrayIPcLm2EEEEviT0_T1_
        .type           _ZN2at6native29vectorized_elementwise_kernelILi8ENS0_13BUnaryFunctorIsssZZZNS0_18rshift_kernel_cudaERNS_18TensorIteratorBaseEENKUlvE_clEvENKUlvE3_clEvEUlssE_EESt5arrayIPcLm2EEEEviT0_T1_,@function
        .size           _ZN2at6native29vectorized_elementwise_kernelILi8ENS0_13BUnaryFunctorIsssZZZNS0_18rshift_kernel_cudaERNS_18TensorIteratorBaseEENKUlvE_clEvENKUlvE3_clEvEUlssE_EESt5arrayIPcLm2EEEEviT0_T1_,(.L_x_20777 - _ZN2at6native29vectorized_elementwise_kernelILi8ENS0_13BUnaryFunctorIsssZZZNS0_18rshift_kernel_cudaERNS_18TensorIteratorBaseEENKUlvE_clEvENKUlvE3_clEvEUlssE_EESt5arrayIPcLm2EEEEviT0_T1_)
        .other          _ZN2at6native29vectorized_elementwise_kernelILi8ENS0_13BUnaryFunctorIsssZZZNS0_18rshift_kernel_cudaERNS_18TensorIteratorBaseEENKUlvE_clEvENKUlvE3_clEvEUlssE_EESt5arrayIPcLm2EEEEviT0_T1_,@"STO_CUDA_ENTRY STV_DEFAULT"
_ZN2at6native29vectorized_elementwise_kernelILi8ENS0_13BUnaryFunctorIsssZZZNS0_18rshift_kernel_cudaERNS_18TensorIteratorBaseEENKUlvE_clEvENKUlvE3_clEvEUlssE_EESt5arrayIPcLm2EEEEviT0_T1_:
.text._ZN2at6native29vectorized_elementwise_kernelILi8ENS0_13BUnaryFunctorIsssZZZNS0_18rshift_kernel_cudaERNS_18TensorIteratorBaseEENKUlvE_clEvENKUlvE3_clEvEUlssE_EESt5arrayIPcLm2EEEEviT0_T1_:
[----:B------:R-:W-:Y:S01]  /*0000*/  LDC R1, c[0x0][0x37c] ;  /* 0x0000df00ff017b82 */ /* 0x000fe20000000800 */
[----:B------:R-:W-:Y:S05]  /*0010*/  EXIT ;  /* 0x000000000000794d */ /* 0x000fea0003800000 */
.L_x_1478:
        /* <DEDUP_REMOVED lines=14> */
.L_x_20777:


//--------------------- .text._ZN2at6native18elementwise_kernelILi128ELi4EZNS0_15gpu_kernel_implINS0_13AUnaryFunctorIsssZZZNS0_18rshift_kernel_cudaERNS_18TensorIteratorBaseEENKUlvE_clEvENKUlvE3_clEvEUlssE_EEEEvS5_RKT_EUliE_EEviT1_ --------------------------
	.section	.text._ZN2at6native18elementwise_kernelILi128ELi4EZNS0_15gpu_kernel_implINS0_13AUnaryFunctorIsssZZZNS0_18rshift_kernel_cudaERNS_18TensorIteratorBaseEENKUlvE_clEvENKUlvE3_clEvEUlssE_EEEEvS5_RKT_EUliE_EEviT1_,"ax",@progbits
	.align	128
        .global         _ZN2at6native18elementwise_kernelILi128ELi4EZNS0_15gpu_kernel_implINS0_13AUnaryFunctorIsssZZZNS0_18rshift_kernel_cudaERNS_18TensorIteratorBaseEENKUlvE_clEvENKUlvE3_clEvEUlssE_EEEEvS5_RKT_EUliE_EEviT1_
        .type           _ZN2at6native18elementwise_kernelILi128ELi4EZNS0_15gpu_kernel_implINS0_13AUnaryFunctorIsssZZZNS0_18rshift_kernel_cudaERNS_18TensorIteratorBaseEENKUlvE_clEvENKUlvE3_clEvEUlssE_EEEEvS5_RKT_EUliE_EEviT1_,@function
        .size           _ZN2at6native18elementwise_kernelILi128ELi4EZNS0_15gpu_kernel_implINS0_13AUnaryFunctorIsssZZZNS0_18rshift_kernel_cudaERNS_18TensorIteratorBaseEENKUlvE_clEvENKUlvE3_clEvEUlssE_EEEEvS5_RKT_EUliE_EEviT1_,(.L_x_20778 - _ZN2at6native18elementwise_kernelILi128ELi4EZNS0_15gpu_kernel_implINS0_13AUnaryFunctorIsssZZZNS0_18rshift_kernel_cudaERNS_18TensorIteratorBaseEENKUlvE_clEvENKUlvE3_clEvEUlssE_EEEEvS5_RKT_EUliE_EEviT1_)
        .other          _ZN2at6native18elementwise_kernelILi128ELi4EZNS0_15gpu_kernel_implINS0_13AUnaryFunctorIsssZZZNS0_18rshift_kernel_cudaERNS_18TensorIteratorBaseEENKUlvE_clEvENKUlvE3_clEvEUlssE_EEEEvS5_RKT_EUliE_EEviT1_,@"STO_CUDA_ENTRY STV_DEFAULT"
_ZN2at6native18elementwise_kernelILi128ELi4EZNS0_15gpu_kernel_implINS0_13AUnaryFunctorIsssZZZNS0_18rshift_kernel_cudaERNS_18TensorIteratorBaseEENKUlvE_clEvENKUlvE3_clEvEUlssE_EEEEvS5_RKT_EUliE_EEviT1_:
.text._ZN2at6native18elementwise_kernelILi128ELi4EZNS0_15gpu_kernel_implINS0_13AUnaryFunctorIsssZZZNS0_18rshift_kernel_cudaERNS_18TensorIteratorBaseEENKUlvE_clEvENKUlvE3_clEvEUlssE_EEEEvS5_RKT_EUliE_EEviT1_:
[----:B------:R-:W0:Y:S01]  /*0000*/  LDC R1, c[0x0][0x37c] ;  /* 0x0000df00ff017b82 */ /* 0x000e220000000800 */
[----:B------:R-:W1:Y:S07]  /*0010*/  S2R R17, SR_TID.X ;  /* 0x0000000000117919 */ /* 0x000e6e0000002100 */
[----:B------:R-:W2:Y:S01]  /*0020*/  S2UR UR4, SR_CTAID.X ;  /* 0x00000000000479c3 */ /* 0x000ea20000002500 */
[----:B------:R-:W3:Y:S01]  /*0030*/  LDCU UR39, c[0x0][0x388] ;  /* 0x00007100ff2777ac */ /* 0x000ee20008000800 */
[----:B------:R-:W-:Y:S01]  /*0040*/  BSSY.RECONVERGENT B6, `(.L_x_1479) ;  /* 0x000030e000067945 */ /* 0x000fe20003800200 */
[----:B------:R-:W4:Y:S05]  /*0050*/  LDCU UR5, c[0x0][0x380] ;  /* 0x00007000ff0577ac */ /* 0x000f2a0008000800 */
[----:B------:R-:W5:Y:S01]  /*0060*/  LDC.U16 R0, c[0x0][0x592] ;  /* 0x00016480ff007b82 */ /* 0x000f620000000400 */
[----:B------:R-:W0:Y:S01]  /*0070*/  LDCU.64 UR36, c[0x0][0x358] ;  /* 0x00006b00ff2477ac */ /* 0x000e220008000a00 */
[----:B------:R-:W0:Y:S01]  /*0080*/  LDCU.U8 UR41, c[0x0][0x594] ;  /* 0x0000b280ff2977ac */ /* 0x000e220008000000 */
[----:B------:R-:W0:Y:S01]  /*0090*/  LDCU.U8 UR42, c[0x0][0x595] ;  /* 0x0000b2a0ff2a77ac */ /* 0x000e220008000000 */
[----:B---3--:R-:W-:-:S02]  /*00a0*/  UIADD3 UR40, UPT, UPT, UR39, -0x1, URZ ;  /* 0xffffffff27287890 */ /* 0x008fc4000fffe0ff */
[----:B--2---:R-:W-:Y:S02]  /*00b0*/  USHF.L.U32 UR4, UR4, 0x9, URZ ;  /* 0x0000000904047899 */ /* 0x004fe400080006ff */
[----:B------:R-:W-:-:S04]  /*00c0*/  UISETP.LT.U32.AND UP0, UPT, UR40, 0x18, UPT ;  /* 0x000000182800788c */ /* 0x000fc8000bf01070 */
[----:B------:R-:W-:Y:S01]  /*00d0*/  USEL UR38, UR40, 0x18, UP0 ;  /* 0x0000001828267887 */ /* 0x000fe20008000000 */
[----:B-1----:R-:W-:Y:S02]  /*00e0*/  LOP3.LUT R17, R17, UR4, RZ, 0xfc, !PT ;  /* 0x0000000411117c12 */ /* 0x002fe4000f8efcff */
[----:B-----5:R-:W-:Y:S01]  /*00f0*/  PRMT R18, R0, 0x9910, RZ ;  /* 0x0000991000127816 */ /* 0x020fe200000000ff */
[----:B------:R-:W-:Y:S01]  /*0100*/  UIADD3 UR38, UPT, UPT, UR38, 0x1, URZ ;  /* 0x0000000126267890 */ /* 0x000fe2000fffe0ff */
[----:B----4-:R-:W-:Y:S02]  /*0110*/  ISETP.GE.AND P0, PT, R17, UR5, PT ;  /* 0x0000000511007c0c */ /* 0x010fe4000bf06270 */
[----:B------:R-:W-:-:S11]  /*0120*/  SHF.R.S32.HI R19, RZ, 0xf, R18 ;  /* 0x0000000fff137819 */ /* 0x000fd60000011412 */
        /* <DEDUP_REMOVED lines=303> */
.L_x_1481:
        /* <DEDUP_REMOVED lines=16> */
.L_x_1485:
[----:B------:R0:W5:Y:S01]  /*1520*/  LDG.E.U8 R0, desc[UR36][R2.64] ;  /* 0x0000002402007981 */ /* 0x000162000c1e1100 */
[----:B------:R-:W-:Y:S05]  /*1530*/  BRA `(.L_x_1487) ;  /* 0x0000000c004c7947 */ /* 0x000fea0003800000 */
.L_x_1484:
        /* <DEDUP_REMOVED lines=8> */
.L_x_1489:
[----:B------:R0:W5:Y:S01]  /*15c0*/  LDG.E.U16 R0, desc[UR36][R2.64] ;  /* 0x0000002402007981 */ /* 0x000162000c1e1500 */
[----:B------:R-:W-:Y:S05]  /*15d0*/  BRA `(.L_x_1487) ;  /* 0x0000000c00247947 */ /* 0x000fea0003800000 */
.L_x_1488:
[----:B------:R0:W5:Y:S01]  /*15e0*/  LDG.E.U16 R0, desc[UR36][R2.64] ;  /* 0x0000002402007981 */ /* 0x000162000c1e1500 */
[----:B------:R-:W-:Y:S05]  /*15f0*/  BRA `(.L_x_1487) ;  /* 0x0000000c001c7947 */ /* 0x000fea0003800000 */
.L_x_1483:
        /* <DEDUP_REMOVED lines=9> */
.L_x_1491:
[----:B------:R-:W2:Y:S02]  /*1690*/  LDG.E.U16 R4, desc[UR36][R2.64] ;  /* 0x0000002402047981 */ /* 0x000ea4000c1e1500 */
[----:B--2---:R-:W-:-:S06]  /*16a0*/  HADD2.F32 R4, -RZ, R4.H0_H0 ;  /* 0x20000004ff047230 */ /* 0x004fcc0000004100 */
[----:B------:R-:W0:Y:S02]  /*16b0*/  F2I.FTZ.TRUNC.NTZ R4, R4 ;  /* 0x0000000400047305 */ /* 0x000e24000021f100 */
[----:B0-----:R-:W-:Y:S01]  /*16c0*/  PRMT R0, R4, 0x7610, R0 ;  /* 0x0000761004007816 */ /* 0x001fe20000000000 */
[----:B------:R-:W-:Y:S06]  /*16d0*/  BRA `(.L_x_1487) ;  /* 0x0000000800e47947 */ /* 0x000fec0003800000 */
.L_x_1490:
        /* <DEDUP_REMOVED lines=9> */
.L_x_1493:
[----:B------:R-:W2:Y:S02]  /*1770*/  LDG.E.U16 R2, desc[UR36][R2.64] ;  /* 0x0000002402027981 */ /* 0x000ea4000c1e1500 */
[----:B--2---:R-:W-:-:S06]  /*1780*/  HADD2.F32 R4, -RZ, R2.H0_H0 ;  /* 0x20000002ff047230 */ /* 0x004fcc0000004100 */
[----:B------:R-:W0:Y:S02]  /*1790*/  F2I.FTZ.TRUNC.NTZ R4, R4 ;  /* 0x0000000400047305 */ /* 0x000e24000021f100 */
[----:B0-----:R-:W-:Y:S01]  /*17a0*/  PRMT R0, R4, 0x7610, R0 ;  /* 0x0000761004007816 */ /* 0x001fe20000000000 */
[----:B------:R-:W-:Y:S06]  /*17b0*/  BRA `(.L_x_1487) ;  /* 0x0000000800ac7947 */ /* 0x000fec0003800000 */
.L_x_1492:
[----:B------:R-:W2:Y:S02]  /*17c0*/  LDG.E.64 R2, desc[UR36][R2.64] ;  /* 0x0000002402027981 */ /* 0x000ea4000c1e1b00 */
[----:B--2---:R0:W1:Y:S02]  /*17d0*/  F2I.F64.TRUNC R0, R2 ;  /* 0x0000000200007311 */ /* 0x004064000030d100 */
[----:B01----:R-:W-:Y:S05]  /*17e0*/  BRA `(.L_x_1487) ;  /* 0x0000000800a07947 */ /* 0x003fea0003800000 */
.L_x_1482:
        /* <DEDUP_REMOVED lines=12> */
.L_x_1496:
[----:B------:R-:W2:Y:S02]  /*18b0*/  LDG.E.64 R2, desc[UR36][R2.64] ;  /* 0x0000002402027981 */ /* 0x000ea4000c1e1b00 */
[----:B--2---:R3:W4:Y:S02]  /*18c0*/  F2I.F64.TRUNC R0, R2 ;  /* 0x0000000200007311 */ /* 0x004724000030d100 */
[----:B---34-:R-:W-:Y:S05]  /*18d0*/  BRA `(.L_x_1487) ;  /* 0x0000000800647947 */ /* 0x018fea0003800000 */
.L_x_1495:
        /* <DEDUP_REMOVED lines=27> */
.L_x_1498:
        /* <DEDUP_REMOVED lines=14> */
.L_x_1497:
[----:B------:R-:W2:Y:S02]  /*1b70*/  LDG.E.U16 R4, desc[UR36][R2.64] ;  /* 0x0000002402047981 */ /* 0x000ea4000c1e1500 */
[----:B--2---:R-:W-:-:S06]  /*1b80*/  IMAD.U32 R4, R4, 0x10000, RZ ;  /* 0x0001000004047824 */ /* 0x004fcc00078e00ff */
[----:B------:R-:W0:Y:S02]  /*1b90*/  F2I.FTZ.TRUNC.NTZ R4, R4 ;  /* 0x0000000400047305 */ /* 0x000e24000021f100 */
[----:B0-----:R-:W-:Y:S01]  /*1ba0*/  PRMT R0, R4, 0x7610, R0 ;  /* 0x0000761004007816 */ /* 0x001fe20000000000 */
[----:B------:R-:W-:Y:S06]  /*1bb0*/  BRA `(.L_x_1487) ;  /* 0x0000000400ac7947 */ /* 0x000fec0003800000 */
.L_x_1494:
        /* <DEDUP_REMOVED lines=10> */
.L_x_1501:
        /* <DEDUP_REMOVED lines=21> */
.L_x_1505:
[----:B------:R-:W-:Y:S05]  /*1db0*/  BSYNC.RECONVERGENT B1 ;  /* 0x0000000000017941 */ /* 0x000fea0003800200 */
.L_x_1504:
[----:B------:R-:W-:Y:S02]  /*1dc0*/  SHF.L.U32 R0, R0, 0x14, RZ ;  /* 0x0000001400007819 */ /* 0x000fe400000006ff */
[----:B------:R-:W-:-:S04]  /*1dd0*/  LEA R2, R2, 0x3b800000, 0x17 ;  /* 0x3b80000002027811 */ /* 0x000fc800078eb8ff */
[----:B------:R-:W-:-:S07]  /*1de0*/  LOP3.LUT R4, R2, R0, R7, 0xfe, !PT ;  /* 0x0000000002047212 */ /* 0x000fce00078efe07 */
.L_x_1503:
[----:B------:R-:W-:Y:S05]  /*1df0*/  BSYNC.RECONVERGENT B0 ;  /* 0x0000000000007941 */ /* 0x000fea0003800200 */
.L_x_1502:
[----:B------:R-:W0:Y:S02]  /*1e00*/  F2I.FTZ.TRUNC.NTZ R4, R4 ;  /* 0x0000000400047305 */ /* 0x000e24000021f100 */
[----:B0-----:R-:W-:Y:S01]  /*1e10*/  PRMT R0, R4, 0x7610, R0 ;  /* 0x0000761004007816 */ /* 0x001fe20000000000 */
[----:B------:R-:W-:Y:S06]  /*1e20*/  BRA `(.L_x_1487) ;  /* 0x0000000400107947 */ /* 0x000fec0003800000 */
.L_x_1500:
        /* <DEDUP_REMOVED lines=21> */
.L_x_1509:
[----:B------:R-:W-:Y:S05]  /*1f80*/  BSYNC.RECONVERGENT B1 ;  /* 0x0000000000017941 */ /* 0x000fea0003800200 */
.L_x_1508:
[----:B------:R-:W-:Y:S01]  /*1f90*/  IMAD.SHL.U32 R0, R0, 0x200000, RZ ;  /* 0x0020000000007824 */ /* 0x000fe200078e00ff */
[----:B------:R-:W-:-:S04]  /*1fa0*/  LEA R2, R2, 0x37800000, 0x17 ;  /* 0x3780000002027811 */ /* 0x000fc800078eb8ff */
[----:B------:R-:W-:-:S07]  /*1fb0*/  LOP3.LUT R4, R2, R0, R7, 0xfe, !PT ;  /* 0x0000000002047212 */ /* 0x000fce00078efe07 */
.L_x_1507:
[----:B------:R-:W-:Y:S05]  /*1fc0*/  BSYNC.RECONVERGENT B0 ;  /* 0x0000000000007941 */ /* 0x000fea0003800200 */
.L_x_1506:
[----:B------:R-:W0:Y:S02]  /*1fd0*/  F2I.FTZ.TRUNC.NTZ R4, R4 ;  /* 0x0000000400047305 */ /* 0x000e24000021f100 */
[----:B0-----:R-:W-:Y:S01]  /*1fe0*/  PRMT R0, R4, 0x7610, R0 ;  /* 0x0000761004007816 */ /* 0x001fe20000000000 */
[----:B------:R-:W-:Y:S06]  /*1ff0*/  BRA `(.L_x_1487) ;  /* 0x00000000009c7947 */ /* 0x000fec0003800000 */
.L_x_1499:
[----:B------:R-:W-:-:S09]  /*2000*/  UISETP.NE.AND UP0, UPT, UR4, 0x1c, UPT ;  /* 0x0000001c0400788c */ /* 0x000fd2000bf05270 */
[----:B------:R-:W-:Y:S05]  /*2010*/  BRA.U !UP0, `(.L_x_1510) ;  /* 0x0000000108907547 */ /* 0x000fea000b800000 */
[----:B------:R-:W-:-:S09]  /*2020*/  UISETP.NE.AND UP0, UPT, UR4, 0x1d, UPT ;  /* 0x0000001d0400788c */ /* 0x000fd2000bf05270 */
[----:B------:R-:W-:Y:S05]  /*2030*/  BRA.U !UP0, `(.L_x_1511) ;  /* 0x0000000108807547 */ /* 0x000fea000b800000 */
[----:B------:R-:W-:-:S09]  /*2040*/  UISETP.NE.AND UP0, UPT, UR4, 0x2c, UPT ;  /* 0x0000002c0400788c */ /* 0x000fd2000bf05270 */
[----:B------:R-:W-:Y:S05]  /*2050*/  BRA.U !UP0, `(.L_x_1512) ;  /* 0x0000000108487547 */ /* 0x000fea000b800000 */
.L_x_1486:
        /* <DEDUP_REMOVED lines=16> */
.L_x_1513:
[----:B------:R-:W-:Y:S01]  /*2160*/  PRMT R0, RZ, 0x7610, R0 ;  /* 0x00007610ff007816 */ /* 0x000fe20000000000 */
[----:B------:R-:W-:Y:S06]  /*2170*/  BRA `(.L_x_1487) ;  /* 0x00000000003c7947 */ /* 0x000fec0003800000 */
.L_x_1512:
        /* <DEDUP_REMOVED lines=8> */
.L_x_1515:
[----:B------:R-:W-:Y:S05]  /*2200*/  BSYNC.RECONVERGENT B0 ;  /* 0x0000000000007941 */ /* 0x000fea0003800200 */
.L_x_1514:
[----:B------:R-:W0:Y:S02]  /*2210*/  F2I.FTZ.TRUNC.NTZ R4, R4 ;  /* 0x0000000400047305 */ /* 0x000e24000021f100 */
[----:B0-----:R-:W-:Y:S01]  /*2220*/  PRMT R0, R4, 0x7610, R0 ;  /* 0x0000761004007816 */ /* 0x001fe20000000000 */
[----:B------:R-:W-:Y:S06]  /*2230*/  BRA `(.L_x_1487) ;  /* 0x00000000000c7947 */ /* 0x000fec0003800000 */
.L_x_1511:
[----:B------:R2:W5:Y:S01]  /*2240*/  LDG.E.U16 R0, desc[UR36][R2.64] ;  /* 0x0000002402007981 */ /* 0x000562000c1e1500 */
[----:B------:R-:W-:Y:S05]  /*2250*/  BRA `(.L_x_1487) ;  /* 0x0000000000047947 */ /* 0x000fea0003800000 */
.L_x_1510:
[----:B------:R1:W5:Y:S02]  /*2260*/  LDG.E.U16 R0, desc[UR36][R2.64] ;  /* 0x0000002402007981 */ /* 0x000364000c1e1500 */
.L_x_1487:
[----:B------:R-:W3:Y:S01]  /*2270*/  LDCU.64 UR6, c[0x0][0x580] ;  /* 0x0000b000ff0677ac */ /* 0x000ee20008000a00 */
[----:B012-45:R-:W-:Y:S01]  /*2280*/  LOP3.LUT R3, R0, 0xffff, RZ, 0xc0, !PT ;  /* 0x0000ffff00037812 */ /* 0x037fe200078ec0ff */
[----:B------:R-:W-:-:S03]  /*2290*/  UPRMT UR4, UR41, 0x9910, URZ ;  /* 0x0000991029047896 */ /* 0x000fc600080000ff */
[----:B------:R-:W-:Y:S02]  /*22a0*/  ISETP.GT.U32.AND P0, PT, R3, 0xe, PT ;  /* 0x0000000e0300780c */ /* 0x000fe40003f04070 */
[----:B------:R-:W-:Y:S01]  /*22b0*/  SHF.R.S32.HI R0, RZ, R3, R18 ;  /* 0x00000003ff007219 */ /* 0x000fe20000011412 */
[----:B------:R-:W-:-:S03]  /*22c0*/  UISETP.GT.AND UP0, UPT, UR4, 0x9, UPT ;  /* 0x000000090400788c */ /* 0x000fc6000bf04270 */
[----:B------:R-:W-:Y:S02]  /*22d0*/  SEL R9, R19, R0, P0 ;  /* 0x0000000013097207 */ /* 0x000fe40000000000 */
[----:B---3--:R-:W-:-:S05]  /*22e0*/  IADD3 R2, P1, PT, R16, UR6, RZ ;  /* 0x0000000610027c10 */ /* 0x008fca000ff3e0ff */
        /* <DEDUP_REMOVED lines=12> */
.L_x_1519:
[----:B------:R3:W-:Y:S01]  /*23b0*/  STG.E.U8 desc[UR36][R2.64], R9 ;  /* 0x0000000902007986 */ /* 0x0007e2000c101124 */
[----:B------:R-:W-:Y:S05]  /*23c0*/  BRA `(.L_x_1521) ;  /* 0x0000000c00507947 */ /* 0x000fea0003800000 */
.L_x_1518:
        /* <DEDUP_REMOVED lines=10> */
.L_x_1523:
[----:B------:R-:W-:-:S05]  /*2470*/  PRMT R5, R9, 0x9910, RZ ;  /* 0x0000991009057816 */ /* 0x000fca00000000ff */
[----:B------:R1:W-:Y:S01]  /*2480*/  STG.E desc[UR36][R2.64], R5 ;  /* 0x0000000502007986 */ /* 0x0003e2000c101924 */
[----:B------:R-:W-:Y:S05]  /*2490*/  BRA `(.L_x_1521) ;  /* 0x0000000c001c7947 */ /* 0x000fea0003800000 */
.L_x_1522:
[----:B------:R2:W-:Y:S01]  /*24a0*/  STG.E.U16 desc[UR36][R2.64], R9 ;  /* 0x0000000902007986 */ /* 0x0005e2000c101524 */
[----:B------:R-:W-:Y:S05]  /*24b0*/  BRA `(.L_x_1521) ;  /* 0x0000000c00147947 */ /* 0x000fea0003800000 */
.L_x_1517:
        /* <DEDUP_REMOVED lines=9> */
.L_x_1525:
[----:B------:R-:W0:Y:S02]  /*2550*/  I2F.S16 R0, R9 ;  /* 0x0000000900007306 */ /* 0x000e240000101400 */
[----:B0-----:R-:W-:-:S05]  /*2560*/  F2FP.F16.F32.PACK_AB R0, RZ, R0 ;  /* 0x00000000ff00723e */ /* 0x001fca00000000ff */
[----:B------:R0:W-:Y:S01]  /*2570*/  STG.E.U16 desc[UR36][R2.64], R0 ;  /* 0x0000000002007986 */ /* 0x0001e2000c101524 */
[----:B------:R-:W-:Y:S05]  /*2580*/  BRA `(.L_x_1521) ;  /* 0x0000000800e07947 */ /* 0x000fea0003800000 */
.L_x_1524:
        /* <DEDUP_REMOVED lines=10> */
.L_x_1527:
[----:B------:R-:W0:Y:S02]  /*2630*/  I2F.S16 R9, R9 ;  /* 0x0000000900097306 */ /* 0x000e240000101400 */
[----:B0-----:R-:W-:-:S04]  /*2640*/  F2FP.F16.F32.PACK_AB R5, RZ, R9 ;  /* 0x00000009ff05723e */ /* 0x001fc800000000ff */
[----:B------:R-:W-:-:S05]  /*2650*/  PRMT R5, R5, 0x5410, RZ ;  /* 0x0000541005057816 */ /* 0x000fca00000000ff */
[----:B------:R0:W-:Y:S01]  /*2660*/  STG.E desc[UR36][R2.64], R5 ;  /* 0x0000000502007986 */ /* 0x0001e2000c101924 */
[----:B------:R-:W-:Y:S05]  /*2670*/  BRA `(.L_x_1521) ;  /* 0x0000000800a47947 */ /* 0x000fea0003800000 */
.L_x_1526:
[----:B------:R-:W0:Y:S02]  /*2680*/  I2F.F64.S16 R4, R9 ;  /* 0x0000000900047312 */ /* 0x000e240000101c00 */
[----:B0-----:R0:W-:Y:S01]  /*2690*/  STG.E.64 desc[UR36][R2.64], R4 ;  /* 0x0000000402007986 */ /* 0x0011e2000c101b24 */
[----:B------:R-:W-:Y:S05]  /*26a0*/  BRA `(.L_x_1521) ;  /* 0x0000000800987947 */ /* 0x000fea0003800000 */
.L_x_1516:
        /* <DEDUP_REMOVED lines=13> */
.L_x_1530:
[----:B------:R-:W-:Y:S01]  /*2780*/  CS2R R6, SRZ ;  /* 0x0000000000067805 */ /* 0x000fe2000001ff00 */
[----:B------:R-:W0:Y:S04]  /*2790*/  I2F.F64.S16 R4, R9 ;  /* 0x0000000900047312 */ /* 0x000e280000101c00 */
[----:B0-----:R0:W-:Y:S01]  /*27a0*/  STG.E.128 desc[UR36][R2.64], R4 ;  /* 0x0000000402007986 */ /* 0x0011e2000c101d24 */
[----:B------:R-:W-:Y:S05]  /*27b0*/  BRA `(.L_x_1521) ;  /* 0x0000000800547947 */ /* 0x000fea0003800000 */
.L_x_1529:
        /* <DEDUP_REMOVED lines=19> */
.L_x_1534:
[----:B------:R-:W-:Y:S05]  /*28f0*/  BSYNC.RECONVERGENT B0 ;  /* 0x0000000000007941 */ /* 0x000fea0003800200 */
.L_x_1533:
[----:B------:R-:W-:-:S05]  /*2900*/  LOP3.LUT R5, R0, 0x80, R5, 0xf8, !PT ;  /* 0x0000008000057812 */ /* 0x000fca00078ef805 */
[----:B------:R0:W-:Y:S01]  /*2910*/  STG.E.U8 desc[UR36][R2.64], R5 ;  /* 0x0000000502007986 */ /* 0x0001e2000c101124 */
[----:B------:R-:W-:Y:S05]  /*2920*/  BRA `(.L_x_1521) ;  /* 0x0000000400f87947 */ /* 0x000fea0003800000 */
.L_x_1532:
        /* <DEDUP_REMOVED lines=15> */
.L_x_1536:
[----:B------:R-:W-:Y:S05]  /*2a20*/  BSYNC.RECONVERGENT B0 ;  /* 0x0000000000007941 */ /* 0x000fea0003800200 */
.L_x_1535:
[----:B------:R-:W-:-:S05]  /*2a30*/  LOP3.LUT R5, R0, 0x80, R5, 0xf8, !PT ;  /* 0x0000008000057812 */ /* 0x000fca00078ef805 */
[----:B------:R0:W-:Y:S01]  /*2a40*/  STG.E.U8 desc[UR36][R2.64], R5 ;  /* 0x0000000502007986 */ /* 0x0001e2000c101124 */
[----:B------:R-:W-:Y:S05]  /*2a50*/  BRA `(.L_x_1521) ;  /* 0x0000000400ac7947 */ /* 0x000fea0003800000 */
.L_x_1531:
[----:B------:R-:W0:Y:S02]  /*2a60*/  I2F.S16 R0, R9 ;  /* 0x0000000900007306 */ /* 0x000e240000101400 */
[----:B0-----:R-:W-:-:S05]  /*2a70*/  F2FP.BF16.F32.PACK_AB R0, RZ, R0 ;  /* 0x00000000ff00723e */ /* 0x001fca00000010ff */
[----:B------:R0:W-:Y:S01]  /*2a80*/  STG.E.U16 desc[UR36][R2.64], R0 ;  /* 0x0000000002007986 */ /* 0x0001e2000c101524 */
[----:B------:R-:W-:Y:S05]  /*2a90*/  BRA `(.L_x_1521) ;  /* 0x00000004009c7947 */ /* 0x000fea0003800000 */
.L_x_1528:
        /* <DEDUP_REMOVED lines=10> */
.L_x_1539:
        /* <DEDUP_REMOVED lines=13> */
.L_x_1542:
[----:B------:R-:W-:-:S04]  /*2c10*/  SHF.R.U32.HI R0, RZ, 0x14, R5 ;  /* 0x00000014ff007819 */ /* 0x000fc80000011605 */
[----:B------:R-:W-:-:S04]  /*2c20*/  LOP3.LUT R0, R0, 0x1, RZ, 0xc0, !PT ;  /* 0x0000000100007812 */ /* 0x000fc800078ec0ff */
[----:B------:R-:W-:-:S04]  /*2c30*/  IADD3 R0, PT, PT, R5, 0x487ffff, R0 ;  /* 0x0487ffff05007810 */ /* 0x000fc80007ffe000 */
[----:B------:R-:W-:-:S04]  /*2c40*/  SHF.R.U32.HI R0, RZ, 0x14, R0 ;  /* 0x00000014ff007819 */ /* 0x000fc80000011600 */
[----:B------:R-:W-:-:S07]  /*2c50*/  LOP3.LUT R4, R0, 0xff, RZ, 0xc0, !PT ;  /* 0x000000ff00047812 */ /* 0x000fce00078ec0ff */
.L_x_1543:
[----:B------:R-:W-:-:S04]  /*2c60*/  SHF.R.U32.HI R5, RZ, 0x18, R5 ;  /* 0x00000018ff057819 */ /* 0x000fc80000011605 */
[----:B------:R-:W-:-:S04]  /*2c70*/  LOP3.LUT R4, R4, 0x80, R5, 0xf8, !PT ;  /* 0x0000008004047812 */ /* 0x000fc800078ef805 */
[----:B------:R-:W-:-:S07]  /*2c80*/  PRMT R0, R4, 0x7610, R0 ;  /* 0x0000761004007816 */ /* 0x000fce0000000000 */
.L_x_1541:
[----:B------:R-:W-:Y:S05]  /*2c90*/  BSYNC.RECONVERGENT B0 ;  /* 0x0000000000007941 */ /* 0x000fea0003800200 */
.L_x_1540:
[----:B------:R0:W-:Y:S01]  /*2ca0*/  STG.E.U8 desc[UR36][R2.64], R0 ;  /* 0x0000000002007986 */ /* 0x0001e2000c101124 */
[----:B------:R-:W-:Y:S05]  /*2cb0*/  BRA `(.L_x_1521) ;  /* 0x0000000400147947 */ /* 0x000fea0003800000 */
.L_x_1538:
        /* <DEDUP_REMOVED lines=13> */
.L_x_1546:
[----:B------:R-:W-:-:S04]  /*2d90*/  SHF.R.U32.HI R0, RZ, 0x15, R5 ;  /* 0x00000015ff007819 */ /* 0x000fc80000011605 */
[----:B------:R-:W-:-:S04]  /*2da0*/  LOP3.LUT R0, R0, 0x1, RZ, 0xc0, !PT ;  /* 0x0000000100007812 */ /* 0x000fc800078ec0ff */
[----:B------:R-:W-:-:S04]  /*2db0*/  IADD3 R0, PT, PT, R5, 0x88fffff, R0 ;  /* 0x088fffff05007810 */ /* 0x000fc80007ffe000 */
[----:B------:R-:W-:-:S04]  /*2dc0*/  SHF.R.U32.HI R0, RZ, 0x15, R0 ;  /* 0x00000015ff007819 */ /* 0x000fc80000011600 */
[----:B------:R-:W-:-:S07]  /*2dd0*/  LOP3.LUT R4, R0, 0xff, RZ, 0xc0, !PT ;  /* 0x000000ff00047812 */ /* 0x000fce00078ec0ff */
.L_x_1547:
[----:B------:R-:W-:-:S04]  /*2de0*/  SHF.R.U32.HI R5, RZ, 0x18, R5 ;  /* 0x00000018ff057819 */ /* 0x000fc80000011605 */
[----:B------:R-:W-:-:S04]  /*2df0*/  LOP3.LUT R4, R4, 0x80, R5, 0xf8, !PT ;  /* 0x0000008004047812 */ /* 0x000fc800078ef805 */
[----:B------:R-:W-:-:S07]  /*2e00*/  PRMT R0, R4, 0x7610, R0 ;  /* 0x0000761004007816 */ /* 0x000fce0000000000 */
.L_x_1545:
[----:B------:R-:W-:Y:S05]  /*2e10*/  BSYNC.RECONVERGENT B0 ;  /* 0x0000000000007941 */ /* 0x000fea0003800200 */
.L_x_1544:
[----:B------:R0:W-:Y:S01]  /*2e20*/  STG.E.U8 desc[UR36][R2.64], R0 ;  /* 0x0000000002007986 */ /* 0x0001e2000c101124 */
[----:B------:R-:W-:Y:S05]  /*2e30*/  BRA `(.L_x_1521) ;  /* 0x0000000000b47947 */ /* 0x000fea0003800000 */
.L_x_1537:
[----:B------:R-:W-:-:S09]  /*2e40*/  UISETP.NE.AND UP0, UPT, UR4, 0x1c, UPT ;  /* 0x0000001c0400788c */ /* 0x000fd2000bf05270 */
[----:B------:R-:W-:Y:S05]  /*2e50*/  BRA.U !UP0, `(.L_x_1548) ;  /* 0x0000000108a47547 */ /* 0x000fea000b800000 */
[----:B------:R-:W-:-:S09]  /*2e60*/  UISETP.NE.AND UP0, UPT, UR4, 0x1d, UPT ;  /* 0x0000001d0400788c */ /* 0x000fd2000bf05270 */
[----:B------:R-:W-:Y:S05]  /*2e70*/  BRA.U !UP0, `(.L_x_1549) ;  /* 0x00000001088c7547 */ /* 0x000fea000b800000 */
[----:B------:R-:W-:-:S09]  /*2e80*/  UISETP.NE.AND UP0, UPT, UR4, 0x2c, UPT ;  /* 0x0000002c0400788c */ /* 0x000fd2000bf05270 */
[----:B------:R-:W-:Y:S05]  /*2e90*/  BRA.U !UP0, `(.L_x_1550) ;  /* 0x0000000108447547 */ /* 0x000fea000b800000 */
.L_x_1520:
        /* <DEDUP_REMOVED lines=16> */
.L_x_1551:
[----:B------:R-:W-:Y:S05]  /*2fa0*/  BRA `(.L_x_1521) ;  /* 0x0000000000587947 */ /* 0x000fea0003800000 */
.L_x_1550:
        /* <DEDUP_REMOVED lines=16> */
.L_x_1549:
[----:B------:R-:W-:-:S04]  /*30b0*/  PRMT R4, R9, 0x9910, RZ ;  /* 0x0000991009047816 */ /* 0x000fc800000000ff */
[----:B------:R-:W-:-:S05]  /*30c0*/  SHF.R.S32.HI R5, RZ, 0x1f, R4 ;  /* 0x0000001fff057819 */ /* 0x000fca0000011404 */
[----:B------:R0:W-:Y:S01]  /*30d0*/  STG.E.64 desc[UR36][R2.64], R4 ;  /* 0x0000000402007986 */ /* 0x0001e2000c101b24 */
[----:B------:R-:W-:Y:S05]  /*30e0*/  BRA `(.L_x_1521) ;  /* 0x0000000000087947 */ /* 0x000fea0003800000 */
.L_x_1548:
[----:B------:R-:W-:-:S05]  /*30f0*/  PRMT R5, R9, 0x9910, RZ ;  /* 0x0000991009057816 */ /* 0x000fca00000000ff */
[----:B------:R0:W-:Y:S02]  /*3100*/  STG.E desc[UR36][R2.64], R5 ;  /* 0x0000000502007986 */ /* 0x0001e4000c101924 */
.L_x_1521:
[----:B------:R-:W-:-:S07]  /*3110*/  VIADD R17, R17, 0x80 ;  /* 0x0000008011117836 */ /* 0x000fce0000000000 */
.L_x_1480:
[----:B------:R-:W-:Y:S05]  /*3120*/  BSYNC.RECONVERGENT B6 ;  /* 0x0000000000067941 */ /* 0x000fea0003800200 */
.L_x_1479:
        /* <DEDUP_REMOVED lines=307> */
.L_x_1554:
        /* <DEDUP_REMOVED lines=16> */
.L_x_1558:
[----:B------:R1:W5:Y:S01]  /*4560*/  LDG.E.U8 R0, desc[UR36][R2.64] ;  /* 0x0000002402007981 */ /* 0x000362000c1e1100 */
[----:B------:R-:W-:Y:S05]  /*4570*/  BRA `(.L_x_1560) ;  /* 0x0000000c004c7947 */ /* 0x000fea0003800000 */
.L_x_1557:
        /* <DEDUP_REMOVED lines=8> */
.L_x_1562:
[----:B------:R3:W5:Y:S01]  /*4600*/  LDG.E.U16 R0, desc[UR36][R2.64] ;  /* 0x0000002402007981 */ /* 0x000762000c1e1500 */
[----:B------:R-:W-:Y:S05]  /*4610*/  BRA `(.L_x_1560) ;  /* 0x0000000c00247947 */ /* 0x000fea0003800000 */
.L_x_1561:
[----:B------:R2:W5:Y:S01]  /*4620*/  LDG.E.U16 R0, desc[UR36][R2.64] ;  /* 0x0000002402007981 */ /* 0x000562000c1e1500 */
[----:B------:R-:W-:Y:S05]  /*4630*/  BRA `(.L_x_1560) ;  /* 0x0000000c001c7947 */ /* 0x000fea0003800000 */
.L_x_1556:
        /* <DEDUP_REMOVED lines=9> */
.L_x_1564:
[----:B------:R-:W2:Y:S02]  /*46d0*/  LDG.E.U16 R4, desc[UR36][R2.64] ;  /* 0x0000002402047981 */ /* 0x000ea4000c1e1500 */
[----:B--2---:R-:W-:-:S06]  /*46e0*/  HADD2.F32 R4, -RZ, R4.H0_H0 ;  /* 0x20000004ff047230 */ /* 0x004fcc0000004100 */
[----:B------:R-:W0:Y:S02]  /*46f0*/  F2I.FTZ.TRUNC.NTZ R4, R4 ;  /* 0x0000000400047305 */ /* 0x000e24000021f100 */
[----:B0-----:R-:W-:Y:S01]  /*4700*/  PRMT R0, R4, 0x7610, R0 ;  /* 0x0000761004007816 */ /* 0x001fe20000000000 */
[----:B------:R-:W-:Y:S06]  /*4710*/  BRA `(.L_x_1560) ;  /* 0x0000000800e47947 */ /* 0x000fec0003800000 */
.L_x_1563:
        /* <DEDUP_REMOVED lines=9> */
.L_x_1566:
[----:B------:R-:W2:Y:S02]  /*47b0*/  LDG.E.U16 R2, desc[UR36][R2.64] ;  /* 0x0000002402027981 */ /* 0x000ea4000c1e1500 */
[----:B--2---:R-:W-:-:S06]  /*47c0*/  HADD2.F32 R4, -RZ, R2.H0_H0 ;  /* 0x20000002ff047230 */ /* 0x004fcc0000004100 */
[----:B------:R-:W0:Y:S02]  /*47d0*/  F2I.FTZ.TRUNC.NTZ R4, R4 ;  /* 0x0000000400047305 */ /* 0x000e24000021f100 */
[----:B0-----:R-:W-:Y:S01]  /*47e0*/  PRMT R0, R4, 0x7610, R0 ;  /* 0x0000761004007816 */ /* 0x001fe20000000000 */
[----:B------:R-:W-:Y:S06]  /*47f0*/  BRA `(.L_x_1560) ;  /* 0x0000000800ac7947 */ /* 0x000fec0003800000 */
.L_x_1565:
[----:B------:R-:W2:Y:S02]  /*4800*/  LDG.E.64 R2, desc[UR36][R2.64] ;  /* 0x0000002402027981 */ /* 0x000ea4000c1e1b00 */
[----:B--2---:R0:W1:Y:S02]  /*4810*/  F2I.F64.TRUNC R0, R2 ;  /* 0x0000000200007311 */ /* 0x004064000030d100 */
[----:B01----:R-:W-:Y:S05]  /*4820*/  BRA `(.L_x_1560) ;  /* 0x0000000800a07947 */ /* 0x003fea0003800000 */
.L_x_1555:
        /* <DEDUP_REMOVED lines=12> */
.L_x_1569:
[----:B------:R-:W2:Y:S02]  /*48f0*/  LDG.E.64 R2, desc[UR36][R2.64] ;  /* 0x0000002402027981 */ /* 0x000ea4000c1e1b00 */
[----:B--2---:R0:W1:Y:S02]  /*4900*/  F2I.F64.TRUNC R0, R2 ;  /* 0x0000000200007311 */ /* 0x004064000030d100 */
[----:B01----:R-:W-:Y:S05]  /*4910*/  BRA `(.L_x_1560) ;  /* 0x0000000800647947 */ /* 0x003fea0003800000 */
.L_x_1568:
        /* <DEDUP_REMOVED lines=27> */
.L_x_1571:
        /* <DEDUP_REMOVED lines=14> */
.L_x_1570:
[----:B------:R-:W2:Y:S02]  /*4bb0*/  LDG.E.U16 R4, desc[UR36][R2.64] ;  /* 0x0000002402047981 */ /* 0x000ea4000c1e1500 */
[----:B--2---:R-:W-:-:S06]  /*4bc0*/  SHF.L.U32 R4, R4, 0x10, RZ ;  /* 0x0000001004047819 */ /* 0x004fcc00000006ff */
[----:B------:R-:W0:Y:S02]  /*4bd0*/  F2I.FTZ.TRUNC.NTZ R4, R4 ;  /* 0x0000000400047305 */ /* 0x000e24000021f100 */
[----:B0-----:R-:W-:Y:S01]  /*4be0*/  PRMT R0, R4, 0x7610, R0 ;  /* 0x0000761004007816 */ /* 0x001fe20000000000 */
[----:B------:R-:W-:Y:S06]  /*4bf0*/  BRA `(.L_x_1560) ;  /* 0x0000000400ac7947 */ /* 0x000fec0003800000 */
.L_x_1567:
        /* <DEDUP_REMOVED lines=10> */
.L_x_1574:
        /* <DEDUP_REMOVED lines=21> */
.L_x_1578:
[----:B------:R-:W-:Y:S05]  /*4df0*/  BSYNC.RECONVERGENT B1 ;  /* 0x0000000000017941 */ /* 0x000fea0003800200 */
.L_x_1577:
[----:B------:R-:W-:Y:S01]  /*4e00*/  IMAD.SHL.U32 R0, R0, 0x100000, RZ ;  /* 0x0010000000007824 */ /* 0x000fe200078e00ff */
[----:B------:R-:W-:-:S04]  /*4e10*/  LEA R2, R2, 0x3b800000, 0x17 ;  /* 0x3b80000002027811 */ /* 0x000fc800078eb8ff */
[----:B------:R-:W-:-:S07]  /*4e20*/  LOP3.LUT R4, R2, R0, R7, 0xfe, !PT ;  /* 0x0000000002047212 */ /* 0x000fce00078efe07 */
.L_x_1576:
[----:B------:R-:W-:Y:S05]  /*4e30*/  BSYNC.RECONVERGENT B0 ;  /* 0x0000000000007941 */ /* 0x000fea0003800200 */
.L_x_1575:
[----:B------:R-:W0:Y:S02]  /*4e40*/  F2I.FTZ.TRUNC.NTZ R4, R4 ;  /* 0x0000000400047305 */ /* 0x000e24000021f100 */
[----:B0-----:R-:W-:Y:S01]  /*4e50*/  PRMT R0, R4, 0x7610, R0 ;  /* 0x0000761004007816 */ /* 0x001fe20000000000 */
[----:B------:R-:W-:Y:S06]  /*4e60*/  BRA `(.L_x_1560) ;  /* 0x0000000400107947 */ /* 0x000fec0003800000 */
.L_x_1573:
        /* <DEDUP_REMOVED lines=21> */
.L_x_1582:
[----:B------:R-:W-:Y:S05]  /*4fc0*/  BSYNC.RECONVERGENT B1 ;  /* 0x0000000000017941 */ /* 0x000fea0003800200 */
.L_x_1581:
[----:B------:R-:W-:Y:S01]  /*4fd0*/  IMAD.SHL.U32 R0, R0, 0x200000, RZ ;  /* 0x0020000000007824 */ /* 0x000fe200078e00ff */
[----:B------:R-:W-:-:S04]  /*4fe0*/  LEA R2, R2, 0x37800000, 0x17 ;  /* 0x3780000002027811 */ /* 0x000fc800078eb8ff */
[----:B------:R-:W-:-:S07]  /*4ff0*/  LOP3.LUT R4, R2, R0, R7, 0xfe, !PT ;  /* 0x0000000002047212 */ /* 0x000fce00078efe07 */
.L_x_1580:
[----:B------:R-:W-:Y:S05]  /*5000*/  BSYNC.RECONVERGENT B0 ;  /* 0x0000000000007941 */ /* 0x000fea0003800200 */
.L_x_1579:
[----:B------:R-:W0:Y:S02]  /*5010*/  F2I.FTZ.TRUNC.NTZ R4, R4 ;  /* 0x0000000400047305 */ /* 0x000e24000021f100 */
[----:B0-----:R-:W-:Y:S01]  /*5020*/  PRMT R0, R4, 0x7610, R0 ;  /* 0x0000761004007816 */ /* 0x001fe20000000000 */
[----:B------:R-:W-:Y:S06]  /*5030*/  BRA `(.L_x_1560) ;  /* 0x00000000009c7947 */ /* 0x000fec0003800000 */
.L_x_1572:
        /* <DEDUP_REMOVED lines=14> */
.L_x_1586:
[----:B------:R-:W-:Y:S05]  /*5120*/  BSYNC.RECONVERGENT B0 ;  /* 0x0000000000007941 */ /* 0x000fea0003800200 */
.L_x_1585:
[----:B------:R-:W0:Y:S02]  /*5130*/  F2I.FTZ.TRUNC.NTZ R4, R4 ;  /* 0x0000000400047305 */ /* 0x000e24000021f100 */
[----:B0-----:R-:W-:Y:S01]  /*5140*/  PRMT R0, R4, 0x7610, R0 ;  /* 0x0000761004007816 */ /* 0x001fe20000000000 */
[----:B------:R-:W-:Y:S06]  /*5150*/  BRA `(.L_x_1560) ;  /* 0x0000000000547947 */ /* 0x000fec0003800000 */
.L_x_1559:
        /* <DEDUP_REMOVED lines=16> */
.L_x_1587:
[----:B------:R-:W-:Y:S01]  /*5260*/  PRMT R0, RZ, 0x7610, R0 ;  /* 0x00007610ff007816 */ /* 0x000fe20000000000 */
[----:B------:R-:W-:Y:S06]  /*5270*/  BRA `(.L_x_1560) ;  /* 0x00000000000c7947 */ /* 0x000fec0003800000 */
.L_x_1584:
[----:B------:R0:W5:Y:S01]  /*5280*/  LDG.E.U16 R0, desc[UR36][R2.64] ;  /* 0x0000002402007981 */ /* 0x000162000c1e1500 */
[----:B------:R-:W-:Y:S05]  /*5290*/  BRA `(.L_x_1560) ;  /* 0x0000000000047947 */ /* 0x000fea0003800000 */
.L_x_1583:
[----:B------:R0:W5:Y:S02]  /*52a0*/  LDG.E.U16 R0, desc[UR36][R2.64] ;  /* 0x0000002402007981 */ /* 0x000164000c1e1500 */
.L_x_1560:
[----:B------:R-:W0:Y:S02]  /*52b0*/  LDCU.64 UR6, c[0x0][0x580] ;  /* 0x0000b000ff0677ac */ /* 0x000e240008000a00 */
[----:B012345:R-:W-:Y:S01]  /*52c0*/  LOP3.LUT R3, R0, 0xffff, RZ, 0xc0, !PT ;  /* 0x0000ffff00037812 */ /* 0x03ffe200078ec0ff */
[----:B------:R-:W-:-:S03]  /*52d0*/  UPRMT UR4, UR41, 0x9910, URZ ;  /* 0x0000991029047896 */ /* 0x000fc600080000ff */
[----:B------:R-:W-:Y:S02]  /*52e0*/  ISETP.GT.U32.AND P0, PT, R3, 0xe, PT ;  /* 0x0000000e0300780c */ /* 0x000fe40003f04070 */
[----:B------:R-:W-:Y:S01]  /*52f0*/  SHF.R.S32.HI R0, RZ, R3, R18 ;  /* 0x00000003ff007219 */ /* 0x000fe20000011412 */
[----:B------:R-:W-:-:S03]  /*5300*/  UISETP.GT.AND UP0, UPT, UR4, 0x9, UPT ;  /* 0x000000090400788c */ /* 0x000fc6000bf04270 */
[----:B------:R-:W-:Y:S02]  /*5310*/  SEL R9, R19, R0, P0 ;  /* 0x0000000013097207 */ /* 0x000fe40000000000 */
[----:B------:R-:W-:-:S05]  /*5320*/  IADD3 R2, P1, PT, R16, UR6, RZ ;  /* 0x0000000610027c10 */ /* 0x000fca000ff3e0ff */
        /* <DEDUP_REMOVED lines=12> */
.L_x_1591:
[----:B------:R0:W-:Y:S01]  /*53f0*/  STG.E.U8 desc[UR36][R2.64], R9 ;  /* 0x0000000902007986 */ /* 0x0001e2000c101124 */
[----:B------:R-:W-:Y:S05]  /*5400*/  BRA `(.L_x_1593) ;  /* 0x0000000c004c7947 */ /* 0x000fea0003800000 */
.L_x_1590:
        /* <DEDUP_REMOVED lines=10> */
.L_x_1595:
[----:B------:R-:W-:-:S05]  /*54b0*/  PRMT R5, R9, 0x9910, RZ ;  /* 0x0000991009057816 */ /* 0x000fca00000000ff */
[----:B------:R0:W-:Y:S01]  /*54c0*/  STG.E desc[UR36][R2.64], R5 ;  /* 0x0000000502007986 */ /* 0x0001e2000c101924 */
[----:B------:R-:W-:Y:S05]  /*54d0*/  BRA `(.L_x_1593) ;  /* 0x0000000c00187947 */ /* 0x000fea0003800000 */
.L_x_1594:
[----:B------:R0:W-:Y:S01]  /*54e0*/  STG.E.U16 desc[UR36][R2.64], R9 ;  /* 0x0000000902007986 */ /* 0x0001e2000c101524 */
[----:B------:R-:W-:Y:S05]  /*54f0*/  BRA `(.L_x_1593) ;  /* 0x0000000c00107947 */ /* 0x000fea0003800000 */
.L_x_1589:
        /* <DEDUP_REMOVED lines=9> */
.L_x_1597:
[----:B------:R-:W0:Y:S02]  /*5590*/  I2F.S16 R0, R9 ;  /* 0x0000000900007306 */ /* 0x000e240000101400 */
[----:B0-----:R-:W-:-:S05]  /*55a0*/  F2FP.F16.F32.PACK_AB R0, RZ, R0 ;  /* 0x00000000ff00723e */ /* 0x001fca00000000ff */
[----:B------:R0:W-:Y:S01]  /*55b0*/  STG.E.U16 desc[UR36][R2.64], R0 ;  /* 0x0000000002007986 */ /* 0x0001e2000c101524 */
[----:B------:R-:W-:Y:S05]  /*55c0*/  BRA `(.L_x_1593) ;  /* 0x0000000800dc7947 */ /* 0x000fea0003800000 */
.L_x_1596:
        /* <DEDUP_REMOVED lines=10> */
.L_x_1599:
[----:B------:R-:W0:Y:S02]  /*5670*/  I2F.S16 R9, R9 ;  /* 0x0000000900097306 */ /* 0x000e240000101400 */
[----:B0-----:R-:W-:-:S04]  /*5680*/  F2FP.F16.F32.PACK_AB R5, RZ, R9 ;  /* 0x00000009ff05723e */ /* 0x001fc800000000ff */
[----:B------:R-:W-:-:S05]  /*5690*/  PRMT R5, R5, 0x5410, RZ ;  /* 0x0000541005057816 */ /* 0x000fca00000000ff */
[----:B------:R0:W-:Y:S01]  /*56a0*/  STG.E desc[UR36][R2.64], R5 ;  /* 0x0000000502007986 */ /* 0x0001e2000c101924 */
[----:B------:R-:W-:Y:S05]  /*56b0*/  BRA `(.L_x_1593) ;  /* 0x0000000800a07947 */ /* 0x000fea0003800000 */
.L_x_1598:
[----:B------:R-:W0:Y:S02]  /*56c0*/  I2F.F64.S16 R4, R9 ;  /* 0x0000000900047312 */ /* 0x000e240000101c00 */
[----:B0-----:R0:W-:Y:S01]  /*56d0*/  STG.E.64 desc[UR36][R2.64], R4 ;  /* 0x0000000402007986 */ /* 0x0011e2000c101b24 */
[----:B------:R-:W-:Y:S05]  /*56e0*/  BRA `(.L_x_1593) ;  /* 0x0000000800947947 */ /* 0x000fea0003800000 */
.L_x_1588:
        /* <DEDUP_REMOVED lines=12> */
.L_x_1603:
        /* <DEDUP_REMOVED lines=18> */
.L_x_1606:
[----:B------:R-:W-:-:S04]  /*58d0*/  SHF.R.U32.HI R5, RZ, 0x18, R5 ;  /* 0x00000018ff057819 */ /* 0x000fc80000011605 */
[----:B------:R-:W-:-:S07]  /*58e0*/  LOP3.LUT R0, R0, 0x80, R5, 0xf8, !PT ;  /* 0x0000008000007812 */ /* 0x000fce00078ef805 */
.L_x_1605:
[----:B------:R-:W-:Y:S05]  /*58f0*/  BSYNC.RECONVERGENT B0 ;  /* 0x0000000000007941 */ /* 0x000fea0003800200 */
.L_x_1604:
[----:B------:R0:W-:Y:S01]  /*5900*/  STG.E.U8 desc[UR36][R2.64], R0 ;  /* 0x0000000002007986 */ /* 0x0001e2000c101124 */
[----:B------:R-:W-:Y:S05]  /*5910*/  BRA `(.L_x_1593) ;  /* 0x0000000800087947 */ /* 0x000fea0003800000 */
.L_x_1602:
        /* <DEDUP_REMOVED lines=18> */
.L_x_1609:
[----:B------:R-:W-:-:S04]  /*5a40*/  SHF.R.U32.HI R5, RZ, 0x18, R5 ;  /* 0x00000018ff057819 */ /* 0x000fc80000011605 */
[----:B------:R-:W-:-:S07]  /*5a50*/  LOP3.LUT R0, R0, 0x80, R5, 0xf8, !PT ;  /* 0x0000008000007812 */ /* 0x000fce00078ef805 */
.L_x_1608:
[----:B------:R-:W-:Y:S05]  /*5a60*/  BSYNC.RECONVERGENT B0 ;  /* 0x0000000000007941 */ /* 0x000fea0003800200 */
.L_x_1607:
[----:B------:R0:W-:Y:S01]  /*5a70*/  STG.E.U8 desc[UR36][R2.64], R0 ;  /* 0x0000000002007986 */ /* 0x0001e2000c101124 */
[----:B------:R-:W-:Y:S05]  /*5a80*/  BRA `(.L_x_1593) ;  /* 0x0000000400ac7947 */ /* 0x000fea0003800000 */
.L_x_1601:
        /* <DEDUP_REMOVED lines=22> */
.L_x_1611:
[----:B------:R-:W-:-:S04]  /*5bf0*/  PRMT R4, R9, 0x9910, RZ ;  /* 0x0000991009047816 */ /* 0x000fc800000000ff */
[----:B------:R-:W-:-:S05]  /*5c00*/  SHF.R.S32.HI R5, RZ, 0x1f, R4 ;  /* 0x0000001fff057819 */ /* 0x000fca0000011404 */
[----:B------:R0:W-:Y:S01]  /*5c10*/  STG.E.64 desc[UR36][R2.64], R4 ;  /* 0x0000000402007986 */ /* 0x0001e2000c101b24 */
[----:B------:R-:W-:Y:S05]  /*5c20*/  BRA `(.L_x_1593) ;  /* 0x0000000400447947 */ /* 0x000fea0003800000 */
.L_x_1610:
[----:B------:R-:W-:-:S05]  /*5c30*/  PRMT R5, R9, 0x9910, RZ ;  /* 0x0000991009057816 */ /* 0x000fca00000000ff */
[----:B------:R0:W-:Y:S01]  /*5c40*/  STG.E desc[UR36][R2.64], R5 ;  /* 0x0000000502007986 */ /* 0x0001e2000c101924 */
[----:B------:R-:W-:Y:S05]  /*5c50*/  BRA `(.L_x_1593) ;  /* 0x0000000400387947 */ /* 0x000fea0003800000 */
.L_x_1600:
        /* <DEDUP_REMOVED lines=11> */
.L_x_1613:
[----:B------:R-:W-:Y:S01]  /*5d10*/  CS2R R6, SRZ ;  /* 0x0000000000067805 */ /* 0x000fe2000001ff00 */
[----:B------:R-:W0:Y:S04]  /*5d20*/  I2F.F64.S16 R4, R9 ;  /* 0x0000000900047312 */ /* 0x000e280000101c00 */
[----:B0-----:R4:W-:Y:S01]  /*5d30*/  STG.E.128 desc[UR36][R2.64], R4 ;  /* 0x0000000402007986 */ /* 0x0019e2000c101d24 */
[----:B------:R-:W-:Y:S05]  /*5d40*/  BRA `(.L_x_1593) ;  /* 0x0000000000fc7947 */ /* 0x000fea0003800000 */
.L_x_1612:
[----:B------:R-:W-:-:S09]  /*5d50*/  UISETP.NE.AND UP0, UPT, UR4, 0xf, UPT ;  /* 0x0000000f0400788c */ /* 0x000fd2000bf05270 */
[----:B------:R-:W-:Y:S05]  /*5d60*/  BRA.U !UP0, `(.L_x_1614) ;  /* 0x0000000108e87547 */ /* 0x000fea000b800000 */
[----:B------:R-:W-:-:S09]  /*5d70*/  UISETP.NE.AND UP0, UPT, UR4, 0x17, UPT ;  /* 0x000000170400788c */ /* 0x000fd2000bf05270 */
[----:B------:R-:W-:Y:S05]  /*5d80*/  BRA.U !UP0, `(.L_x_1615) ;  /* 0x0000000108907547 */ /* 0x000fea000b800000 */
[----:B------:R-:W-:-:S09]  /*5d90*/  UISETP.NE.AND UP0, UPT, UR4, 0x18, UPT ;  /* 0x000000180400788c */ /* 0x000fd2000bf05270 */
[----:B------:R-:W-:Y:S05]  /*5da0*/  BRA.U !UP0, `(.L_x_1616) ;  /* 0x0000000108447547 */ /* 0x000fea000b800000 */
.L_x_1592:
        /* <DEDUP_REMOVED lines=16> */
.L_x_1617:
[----:B------:R-:W-:Y:S05]  /*5eb0*/  BRA `(.L_x_1593) ;  /* 0x0000000000a07947 */ /* 0x000fea0003800000 */
.L_x_1616:
        /* <DEDUP_REMOVED lines=13> */
.L_x_1619:
[----:B------:R-:W-:Y:S05]  /*5f90*/  BSYNC.RECONVERGENT B0 ;  /* 0x0000000000007941 */ /* 0x000fea0003800200 */
.L_x_1618:
[----:B------:R-:W-:-:S05]  /*5fa0*/  LOP3.LUT R5, R0, 0x80, R5, 0xf8, !PT ;  /* 0x0000008000057812 */ /* 0x000fca00078ef805 */
[----:B------:R2:W-:Y:S01]  /*5fb0*/  STG.E.U8 desc[UR36][R2.64], R5 ;  /* 0x0000000502007986 */ /* 0x0005e2000c101124 */
[----:B------:R-:W-:Y:S05]  /*5fc0*/  BRA `(.L_x_1593) ;  /* 0x00000000005c7947 */ /* 0x000fea0003800000 */
.L_x_1615:
        /* <DEDUP_REMOVED lines=12> */
.L_x_1621:
[----:B------:R-:W-:Y:S01]  /*6090*/  IMAD.MOV.U32 R0, RZ, RZ, 0x7f ;  /* 0x0000007fff007424 */ /* 0x000fe200078e00ff */
[----:B------:R-:W-:-:S04]  /*60a0*/  ISETP.GT.U32.AND P0, PT, R4, 0x7f800000, PT ;  /* 0x7f8000000400780c */ /* 0x000fc80003f04070 */
[----:B------:R-:W-:-:S09]  /*60b0*/  SEL R0, R0, 0x7c, P0 ;  /* 0x0000007c00007807 */ /* 0x000fd20000000000 */
.L_x_1622:
[----:B------:R-:W-:Y:S05]  /*60c0*/  BSYNC.RECONVERGENT B0 ;  /* 0x0000000000007941 */ /* 0x000fea0003800200 */
.L_x_1620:
[----:B------:R-:W-:-:S04]  /*60d0*/  SHF.R.U32.HI R5, RZ, 0x18, R5 ;  /* 0x00000018ff057819 */ /* 0x000fc80000011605 */
[----:B------:R-:W-:-:S05]  /*60e0*/  LOP3.LUT R5, R0, 0x80, R5, 0xf8, !PT ;  /* 0x0000008000057812 */ /* 0x000fca00078ef805 */
[----:B------:R1:W-:Y:S01]  /*60f0*/  STG.E.U8 desc[UR36][R2.64], R5 ;  /* 0x0000000502007986 */ /* 0x0003e2000c101124 */
[----:B------:R-:W-:Y:S05]  /*6100*/  BRA `(.L_x_1593) ;  /* 0x00000000000c7947 */ /* 0x000fea0003800000 */
.L_x_1614:
[----:B------:R-:W0:Y:S02]  /*6110*/  I2F.S16 R0, R9 ;  /* 0x0000000900007306 */ /* 0x000e240000101400 */
[----:B0-----:R-:W-:-:S05]  /*6120*/  F2FP.BF16.F32.PACK_AB R0, RZ, R0 ;  /* 0x00000000ff00723e */ /* 0x001fca00000010ff */
[----:B------:R0:W-:Y:S02]  /*6130*/  STG.E.U16 desc[UR36][R2.64], R0 ;  /* 0x0000000002007986 */ /* 0x0001e4000c101524 */
.L_x_1593:
[----:B------:R-:W-:-:S07]  /*6140*/  IADD3 R17, PT, PT, R17, 0x80, RZ ;  /* 0x0000008011117810 */ /* 0x000fce0007ffe0ff */
.L_x_1553:
[----:B------:R-:W-:Y:S05]  /*6150*/  BSYNC.RECONVERGENT B6 ;  /* 0x0000000000067941 */ /* 0x000fea0003800200 */
.L_x_1552:
        /* <DEDUP_REMOVED lines=307> */
.L_x_1625:
        /* <DEDUP_REMOVED lines=16> */
.L_x_1629:
[----:B------:R0:W5:Y:S01]  /*7590*/  LDG.E.U8 R0, desc[UR36][R2.64] ;  /* 0x0000002402007981 */ /* 0x000162000c1e1100 */
[----:B------:R-:W-:Y:S05]  /*75a0*/  BRA `(.L_x_1631) ;  /* 0x0000000c004c7947 */ /* 0x000fea0003800000 */
.L_x_1628:
        /* <DEDUP_REMOVED lines=8> */
.L_x_1633:
[----:B------:R3:W5:Y:S01]  /*7630*/  LDG.E.U16 R0, desc[UR36][R2.64] ;  /* 0x0000002402007981 */ /* 0x000762000c1e1500 */
[----:B------:R-:W-:Y:S05]  /*7640*/  BRA `(.L_x_1631) ;  /* 0x0000000c00247947 */ /* 0x000fea0003800000 */
.L_x_1632:
[----:B------:R0:W5:Y:S01]  /*7650*/  LDG.E.U16 R0, desc[UR36][R2.64] ;  /* 0x0000002402007981 */ /* 0x000162000c1e1500 */
[----:B------:R-:W-:Y:S05]  /*7660*/  BRA `(.L_x_1631) ;  /* 0x0000000c001c7947 */ /* 0x000fea0003800000 */
.L_x_1627:
        /* <DEDUP_REMOVED lines=9> */
.L_x_1635:
[----:B------:R-:W2:Y:S02]  /*7700*/  LDG.E.U16 R4, desc[UR36][R2.64] ;  /* 0x0000002402047981 */ /* 0x000ea4000c1e1500 */
[----:B--2---:R-:W-:-:S06]  /*7710*/  HADD2.F32 R4, -RZ, R4.H0_H0 ;  /* 0x20000004ff047230 */ /* 0x004fcc0000004100 */
[----:B------:R-:W0:Y:S02]  /*7720*/  F2I.FTZ.TRUNC.NTZ R4, R4 ;  /* 0x0000000400047305 */ /* 0x000e24000021f100 */
[----:B0-----:R-:W-:Y:S01]  /*7730*/  PRMT R0, R4, 0x7610, R0 ;  /* 0x0000761004007816 */ /* 0x001fe20000000000 */
[----:B------:R-:W-:Y:S06]  /*7740*/  BRA `(.L_x_1631) ;  /* 0x0000000800e47947 */ /* 0x000fec0003800000 */
.L_x_1634:
        /* <DEDUP_REMOVED lines=9> */
.L_x_1637:
[----:B------:R-:W2:Y:S02]  /*77e0*/  LDG.E.U16 R2, desc[UR36][R2.64] ;  /* 0x0000002402027981 */ /* 0x000ea4000c1e1500 */
[----:B--2---:R-:W-:-:S06]  /*77f0*/  HADD2.F32 R4, -RZ, R2.H0_H0 ;  /* 0x20000002ff047230 */ /* 0x004fcc0000004100 */
[----:B------:R-:W0:Y:S02]  /*7800*/  F2I.FTZ.TRUNC.NTZ R4, R4 ;  /* 0x0000000400047305 */ /* 0x000e24000021f100 */
[----:B0-----:R-:W-:Y:S01]  /*7810*/  PRMT R0, R4, 0x7610, R0 ;  /* 0x0000761004007816 */ /* 0x001fe20000000000 */
[----:B------:R-:W-:Y:S06]  /*7820*/  BRA `(.L_x_1631) ;  /* 0x0000000800ac7947 */ /* 0x000fec0003800000 */
.L_x_1636:
[----:B------:R-:W2:Y:S02]  /*7830*/  LDG.E.64 R2, desc[UR36][R2.64] ;  /* 0x0000002402027981 */ /* 0x000ea4000c1e1b00 */
[----:B--2---:R0:W1:Y:S02]  /*7840*/  F2I.F64.TRUNC R0, R2 ;  /* 0x0000000200007311 */ /* 0x004064000030d100 */
[----:B01----:R-:W-:Y:S05]  /*7850*/  BRA `(.L_x_1631) ;  /* 0x0000000800a07947 */ /* 0x003fea0003800000 */
.L_x_1626:
        /* <DEDUP_REMOVED lines=12> */
.L_x_1640:
[----:B------:R-:W2:Y:S02]  /*7920*/  LDG.E.64 R2, desc[UR36][R2.64] ;  /* 0x0000002402027981 */ /* 0x000ea4000c1e1b00 */
[----:B--2---:R0:W1:Y:S02]  /*7930*/  F2I.F64.TRUNC R0, R2 ;  /* 0x0000000200007311 */ /* 0x004064000030d100 */
[----:B01----:R-:W-:Y:S05]  /*7940*/  BRA `(.L_x_1631) ;  /* 0x0000000800647947 */ /* 0x003fea0003800000 */
.L_x_1639:
        /* <DEDUP_REMOVED lines=27> */
.L_x_1642:
        /* <DEDUP_REMOVED lines=14> */
.L_x_1641:
[----:B------:R-:W2:Y:S02]  /*7be0*/  LDG.E.U16 R4, desc[UR36][R2.64] ;  /* 0x0000002402047981 */ /* 0x000ea4000c1e1500 */
[----:B--2---:R-:W-:-:S06]  /*7bf0*/  IMAD.U32 R4, R4, 0x10000, RZ ;  /* 0x0001000004047824 */ /* 0x004fcc00078e00ff */
[----:B------:R-:W0:Y:S02]  /*7c00*/  F2I.FTZ.TRUNC.NTZ R4, R4 ;  /* 0x0000000400047305 */ /* 0x000e24000021f100 */
[----:B0-----:R-:W-:Y:S01]  /*7c10*/  PRMT R0, R4, 0x7610, R0 ;  /* 0x0000761004007816 */ /* 0x001fe20000000000 */
[----:B------:R-:W-:Y:S06]  /*7c20*/  BRA `(.L_x_1631) ;  /* 0x0000000400ac7947 */ /* 0x000fec0003800000 */
.L_x_1638:
        /* <DEDUP_REMOVED lines=10> */
.L_x_1645:
        /* <DEDUP_REMOVED lines=21> */
.L_x_1649:
[----:B------:R-:W-:Y:S05]  /*7e20*/  BSYNC.RECONVERGENT B1 ;  /* 0x0000000000017941 */ /* 0x000fea0003800200 */
.L_x_1648:
[----:B------:R-:W-:Y:S02]  /*7e30*/  SHF.L.U32 R0, R0, 0x14, RZ ;  /* 0x0000001400007819 */ /* 0x000fe400000006ff */
[----:B------:R-:W-:-:S04]  /*7e40*/  LEA R2, R2, 0x3b800000, 0x17 ;  /* 0x3b80000002027811 */ /* 0x000fc800078eb8ff */
[----:B------:R-:W-:-:S07]  /*7e50*/  LOP3.LUT R4, R2, R0, R7, 0xfe, !PT ;  /* 0x0000000002047212 */ /* 0x000fce00078efe07 */
.L_x_1647:
[----:B------:R-:W-:Y:S05]  /*7e60*/  BSYNC.RECONVERGENT B0 ;  /* 0x0000000000007941 */ /* 0x000fea0003800200 */
.L_x_1646:
[----:B------:R-:W0:Y:S02]  /*7e70*/  F2I.FTZ.TRUNC.NTZ R4, R4 ;  /* 0x0000000400047305 */ /* 0x000e24000021f100 */
[----:B0-----:R-:W-:Y:S01]  /*7e80*/  PRMT R0, R4, 0x7610, R0 ;  /* 0x0000761004007816 */ /* 0x001fe20000000000 */
[----:B------:R-:W-:Y:S06]  /*7e90*/  BRA `(.L_x_1631) ;  /* 0x0000000400107947 */ /* 0x000fec0003800000 */
.L_x_1644:
        /* <DEDUP_REMOVED lines=21> */
.L_x_1653:
[----:B------:R-:W-:Y:S05]  /*7ff0*/  BSYNC.RECONVERGENT B1 ;  /* 0x0000000000017941 */ /* 0x000fea0003800200 */
.L_x_1652:
[----:B------:R-:W-:Y:S01]  /*8000*/  IMAD.SHL.U32 R0, R0, 0x200000, RZ ;  /* 0x0020000000007824 */ /* 0x000fe200078e00ff */
[----:B------:R-:W-:-:S04]  /*8010*/  LEA R2, R2, 0x37800000, 0x17 ;  /* 0x3780000002027811 */ /* 0x000fc800078eb8ff */
[----:B------:R-:W-:-:S07]  /*8020*/  LOP3.LUT R4, R2, R0, R7, 0xfe, !PT ;  /* 0x0000000002047212 */ /* 0x000fce00078efe07 */
.L_x_1651:
[----:B------:R-:W-:Y:S05]  /*8030*/  BSYNC.RECONVERGENT B0 ;  /* 0x0000000000007941 */ /* 0x000fea0003800200 */
.L_x_1650:
[----:B------:R-:W0:Y:S02]  /*8040*/  F2I.FTZ.TRUNC.NTZ R4, R4 ;  /* 0x0000000400047305 */ /* 0x000e24000021f100 */
[----:B0-----:R-:W-:Y:S01]  /*8050*/  PRMT R0, R4, 0x7610, R0 ;  /* 0x0000761004007816 */ /* 0x001fe20000000000 */
[----:B------:R-:W-:Y:S06]  /*8060*/  BRA `(.L_x_1631) ;  /* 0x00000000009c7947 */ /* 0x000fec0003800000 */
.L_x_1643:
        /* <DEDUP_REMOVED lines=14> */
.L_x_1657:
[----:B------:R-:W-:Y:S05]  /*8150*/  BSYNC.RECONVERGENT B0 ;  /* 0x0000000000007941 */ /* 0x000fea0003800200 */
.L_x_1656:
[----:B------:R-:W0:Y:S02]  /*8160*/  F2I.FTZ.TRUNC.NTZ R4, R4 ;  /* 0x0000000400047305 */ /* 0x000e24000021f100 */
[----:B0-----:R-:W-:Y:S01]  /*8170*/  PRMT R0, R4, 0x7610, R0 ;  /* 0x0000761004007816 */ /* 0x001fe20000000000 */
[----:B------:R-:W-:Y:S06]  /*8180*/  BRA `(.L_x_1631) ;  /* 0x0000000000547947 */ /* 0x000fec0003800000 */
.L_x_1630:
        /* <DEDUP_REMOVED lines=16> */
.L_x_1658:
[----:B------:R-:W-:Y:S01]  /*8290*/  PRMT R0, RZ, 0x7610, R0 ;  /* 0x00007610ff007816 */ /* 0x000fe20000000000 */
[----:B------:R-:W-:Y:S06]  /*82a0*/  BRA `(.L_x_1631) ;  /* 0x00000000000c7947 */ /* 0x000fec0003800000 */
.L_x_1655:
[----:B------:R1:W5:Y:S01]  /*82b0*/  LDG.E.U16 R0, desc[UR36][R2.64] ;  /* 0x0000002402007981 */ /* 0x000362000c1e1500 */
[----:B------:R-:W-:Y:S05]  /*82c0*/  BRA `(.L_x_1631) ;  /* 0x0000000000047947 */ /* 0x000fea0003800000 */
.L_x_1654:
[----:B------:R2:W5:Y:S02]  /*82d0*/  LDG.E.U16 R0, desc[UR36][R2.64] ;  /* 0x0000002402007981 */ /* 0x000564000c1e1500 */
.L_x_1631:
        /* <DEDUP_REMOVED lines=20> */
.L_x_1662:
[----:B------:R4:W-:Y:S01]  /*8420*/  STG.E.U8 desc[UR36][R2.64], R9 ;  /* 0x0000000902007986 */ /* 0x0009e2000c101124 */
[----:B------:R-:W-:Y:S05]  /*8430*/  BRA `(.L_x_1664) ;  /* 0x0000000c004c7947 */ /* 0x000fea0003800000 */
.L_x_1661:
        /* <DEDUP_REMOVED lines=10> */
.L_x_1666:
[----:B------:R-:W-:-:S05]  /*84e0*/  PRMT R5, R9, 0x9910, RZ ;  /* 0x0000991009057816 */ /* 0x000fca00000000ff */
[----:B------:R2:W-:Y:S01]  /*84f0*/  STG.E desc[UR36][R2.64], R5 ;  /* 0x0000000502007986 */ /* 0x0005e2000c101924 */
[----:B------:R-:W-:Y:S05]  /*8500*/  BRA `(.L_x_1664) ;  /* 0x0000000c00187947 */ /* 0x000fea0003800000 */
.L_x_1665:
[----:B------:R0:W-:Y:S01]  /*8510*/  STG.E.U16 desc[UR36][R2.64], R9 ;  /* 0x0000000902007986 */ /* 0x0001e2000c101524 */
[----:B------:R-:W-:Y:S05]  /*8520*/  BRA `(.L_x_1664) ;  /* 0x0000000c00107947 */ /* 0x000fea0003800000 */
.L_x_1660:
        /* <DEDUP_REMOVED lines=9> */
.L_x_1668:
[----:B------:R-:W0:Y:S02]  /*85c0*/  I2F.S16 R0, R9 ;  /* 0x0000000900007306 */ /* 0x000e240000101400 */
[----:B0-----:R-:W-:-:S05]  /*85d0*/  F2FP.F16.F32.PACK_AB R0, RZ, R0 ;  /* 0x00000000ff00723e */ /* 0x001fca00000000ff */
[----:B------:R0:W-:Y:S01]  /*85e0*/  STG.E.U16 desc[UR36][R2.64], R0 ;  /* 0x0000000002007986 */ /* 0x0001e2000c101524 */
[----:B------:R-:W-:Y:S05]  /*85f0*/  BRA `(.L_x_1664) ;  /* 0x0000000800dc7947 */ /* 0x000fea0003800000 */
.L_x_1667:
        /* <DEDUP_REMOVED lines=10> */
.L_x_1670:
[----:B------:R-:W0:Y:S02]  /*86a0*/  I2F.S16 R9, R9 ;  /* 0x0000000900097306 */ /* 0x000e240000101400 */
[----:B0-----:R-:W-:-:S04]  /*86b0*/  F2FP.F16.F32.PACK_AB R5, RZ, R9 ;  /* 0x00000009ff05723e */ /* 0x001fc800000000ff */
[----:B------:R-:W-:-:S05]  /*86c0*/  PRMT R5, R5, 0x5410, RZ ;  /* 0x0000541005057816 */ /* 0x000fca00000000ff */
[----:B------:R0:W-:Y:S01]  /*86d0*/  STG.E desc[UR36][R2.64], R5 ;  /* 0x0000000502007986 */ /* 0x0001e2000c101924 */
[----:B------:R-:W-:Y:S05]  /*86e0*/  BRA `(.L_x_1664) ;  /* 0x0000000800a07947 */ /* 0x000fea0003800000 */
.L_x_1669:
[----:B------:R-:W0:Y:S02]  /*86f0*/  I2F.F64.S16 R4, R9 ;  /* 0x0000000900047312 */ /* 0x000e240000101c00 */
[----:B0-----:R0:W-:Y:S01]  /*8700*/  STG.E.64 desc[UR36][R2.64], R4 ;  /* 0x0000000402007986 */ /* 0x0011e2000c101b24 */
[----:B------:R-:W-:Y:S05]  /*8710*/  BRA `(.L_x_1664) ;  /* 0x0000000800947947 */ /* 0x000fea0003800000 */
.L_x_1659:
        /* <DEDUP_REMOVED lines=12> */
.L_x_1674:
        /* <DEDUP_REMOVED lines=18> */
.L_x_1677:
[----:B------:R-:W-:-:S04]  /*8900*/  SHF.R.U32.HI R5, RZ, 0x18, R5 ;  /* 0x00000018ff057819 */ /* 0x000fc80000011605 */
[----:B------:R-:W-:-:S07]  /*8910*/  LOP3.LUT R0, R0, 0x80, R5, 0xf8, !PT ;  /* 0x0000008000007812 */ /* 0x000fce00078ef805 */
.L_x_1676:
[----:B------:R-:W-:Y:S05]  /*8920*/  BSYNC.RECONVERGENT B0 ;  /* 0x0000000000007941 */ /* 0x000fea0003800200 */
.L_x_1675:
[----:B------:R0:W-:Y:S01]  /*8930*/  STG.E.U8 desc[UR36][R2.64], R0 ;  /* 0x0000000002007986 */ /* 0x0001e2000c101124 */
[----:B------:R-:W-:Y:S05]  /*8940*/  BRA `(.L_x_1664) ;  /* 0x0000000800087947 */ /* 0x000fea0003800000 */
.L_x_1673:
[----:B------:R-:W0:Y:S01]  /*8950*/  I2F.S16 R5, R9 ;  /* 0x0000000900057306 */ /* 0x000e220000101400 */
[----:B------:R-:W-:Y:S01]  /*8960*/  BSSY.RECONVERGENT B0, `(.L_x_1678) ;  /* 0x0000013000007945 */ /* 0x000fe20003800200 */
[----:B------:R-:W-:Y:S01]  /*8970*/  HFMA2 R0, -RZ, RZ, 0, 7.62939453125e-06 ;  /* 0x00000080ff007431 */ /* 0x000fe200000001ff */
        /* <DEDUP_REMOVED lines=15> */
.L_x_1680:
[----:B------:R-:W-:-:S04]  /*8a70*/  SHF.R.U32.HI R5, RZ, 0x18, R5 ;  /* 0x00000018ff057819 */ /* 0x000fc80000011605 */
[----:B------:R-:W-:-:S07]  /*8a80*/  LOP3.LUT R0, R0, 0x80, R5, 0xf8, !PT ;  /* 0x0000008000007812 */ /* 0x000fce00078ef805 */
.L_x_1679:
[----:B------:R-:W-:Y:S05]  /*8a90*/  BSYNC.RECONVERGENT B0 ;  /* 0x0000000000007941 */ /* 0x000fea0003800200 */
.L_x_1678:
[----:B------:R0:W-:Y:S01]  /*8aa0*/  STG.E.U8 desc[UR36][R2.64], R0 ;  /* 0x0000000002007986 */ /* 0x0001e2000c101124 */
[----:B------:R-:W-:Y:S05]  /*8ab0*/  BRA `(.L_x_1664) ;  /* 0x0000000400ac7947 */ /* 0x000fea0003800000 */
.L_x_1672:
        /* <DEDUP_REMOVED lines=22> */
.L_x_1682:
[----:B------:R-:W-:-:S04]  /*8c20*/  PRMT R4, R9, 0x9910, RZ ;  /* 0x0000991009047816 */ /* 0x000fc800000000ff */
[----:B------:R-:W-:-:S05]  /*8c30*/  SHF.R.S32.HI R5, RZ, 0x1f, R4 ;  /* 0x0000001fff057819 */ /* 0x000fca0000011404 */
[----:B------:R0:W-:Y:S01]  /*8c40*/  STG.E.64 desc[UR36][R2.64], R4 ;  /* 0x0000000402007986 */ /* 0x0001e2000c101b24 */
[----:B------:R-:W-:Y:S05]  /*8c50*/  BRA `(.L_x_1664) ;  /* 0x0000000400447947 */ /* 0x000fea0003800000 */
.L_x_1681:
[----:B------:R-:W-:-:S05]  /*8c60*/  PRMT R5, R9, 0x9910, RZ ;  /* 0x0000991009057816 */ /* 0x000fca00000000ff */
[----:B------:R0:W-:Y:S01]  /*8c70*/  STG.E desc[UR36][R2.64], R5 ;  /* 0x0000000502007986 */ /* 0x0001e2000c101924 */
[----:B------:R-:W-:Y:S05]  /*8c80*/  BRA `(.L_x_1664) ;  /* 0x0000000400387947 */ /* 0x000fea0003800000 */
.L_x_1671:
        /* <DEDUP_REMOVED lines=11> */
.L_x_1684:
[----:B------:R-:W-:Y:S01]  /*8d40*/  CS2R R6, SRZ ;  /* 0x0000000000067805 */ /* 0x000fe2000001ff00 */
[----:B------:R-:W0:Y:S04]  /*8d50*/  I2F.F64.S16 R4, R9 ;  /* 0x0000000900047312 */ /* 0x000e280000101c00 */
[----:B0-----:R0:W-:Y:S01]  /*8d60*/  STG.E.128 desc[UR36][R2.64], R4 ;  /* 0x0000000402007986 */ /* 0x0011e2000c101d24 */
[----:B------:R-:W-:Y:S05]  /*8d70*/  BRA `(.L_x_1664) ;  /* 0x0000000000fc7947 */ /* 0x000fea0003800000 */
.L_x_1683:
[----:B------:R-:W-:-:S09]  /*8d80*/  UISETP.NE.AND UP0, UPT, UR4, 0xf, UPT ;  /* 0x0000000f0400788c */ /* 0x000fd2000bf05270 */
[----:B------:R-:W-:Y:S05]  /*8d90*/  BRA.U !UP0, `(.L_x_1685) ;  /* 0x0000000108e87547 */ /* 0x000fea000b800000 */
[----:B------:R-:W-:-:S09]  /*8da0*/  UISETP.NE.AND UP0, UPT, UR4, 0x17, UPT ;  /* 0x000000170400788c */ /* 0x000fd2000bf05270 */
[----:B------:R-:W-:Y:S05]  /*8db0*/  BRA.U !UP0, `(.L_x_1686) ;  /* 0x0000000108907547 */ /* 0x000fea000b800000 */
[----:B------:R-:W-:-:S09]  /*8dc0*/  UISETP.NE.AND UP0, UPT, UR4, 0x18, UPT ;  /* 0x000000180400788c */ /* 0x000fd2000bf05270 */
[----:B------:R-:W-:Y:S05]  /*8dd0*/  BRA.U !UP0, `(.L_x_1687) ;  /* 0x0000000108447547 */ /* 0x000fea000b800000 */
.L_x_1663:
[----:B------:R-:W-:Y:S01]  /*8de0*/  MOV R2, 0x0 ;  /* 0x0000000000027802 */ /* 0x000fe20000000f00 */
[----:B------:R-:W0:Y:S01]  /*8df0*/  LDCU.64 UR4, c[0x4][0x138] ;  /* 0x01002700ff0477ac */ /* 0x000e220008000a00 */
[----:B------:R-:W-:Y:S02]  /*8e00*/  HFMA2 R8, -RZ, RZ, 0, 6.020069122314453125e-06 ;  /* 0x00000065ff087431 */ /* 0x000fe400000001ff */
[----:B------:R-:W-:Y:S01]  /*8e10*/  IMAD.MOV.U32 R12, RZ, RZ, 0x1 ;  /* 0x00000001ff0c7424 */ /* 0x000fe200078e00ff */
[----:B------:R-:W1:Y:S01]  /*8e20*/  LDCU.64 UR6, c[0x4][0x140] ;  /* 0x01002800ff0677ac */ /* 0x000e620008000a00 */
[----:B------:R-:W2:Y:S01]  /*8e30*/  LDC.64 R2, c[0x4][R2] ;  /* 0x0100000002027b82 */ /* 0x000ea20000000a00 */
[----:B------:R-:W-:Y:S01]  /*8e40*/  IMAD.MOV.U32 R13, RZ, RZ, RZ ;  /* 0x000000ffff0d7224 */ /* 0x000fe200078e00ff */
[----:B------:R-:W3:Y:S01]  /*8e50*/  LDCU.64 UR8, c[0x4][0x50] ;  /* 0x01000a00ff0877ac */ /* 0x000ee20008000a00 */
[----:B0-----:R-:W-:Y:S01]  /*8e60*/  MOV R4, UR4 ;  /* 0x0000000400047c02 */ /* 0x001fe20008000f00 */
[----:B------:R-:W-:-:S02]  /*8e70*/  IMAD.U32 R5, RZ, RZ, UR5 ;  /* 0x00000005ff057e24 */ /* 0x000fc4000f8e00ff */
[----:B-1----:R-:W-:Y:S01]  /*8e80*/  IMAD.U32 R6, RZ, RZ, UR6 ;  /* 0x00000006ff067e24 */ /* 0x002fe2000f8e00ff */
[----:B------:R-:W-:Y:S01]  /*8e90*/  MOV R7, UR7 ;  /* 0x0000000700077c02 */ /* 0x000fe20008000f00 */
[----:B---3--:R-:W-:Y:S02]  /*8ea0*/  IMAD.U32 R10, RZ, RZ, UR8 ;  /* 0x00000008ff0a7e24 */ /* 0x008fe4000f8e00ff */
[----:B------:R-:W-:-:S07]  /*8eb0*/  IMAD.U32 R11, RZ, RZ, UR9 ;  /* 0x00000009ff0b7e24 */ /* 0x000fce000f8e00ff */
[----:B------:R-:W-:-:S07]  /*8ec0*/  LEPC R20, `(.L_x_1688) ;  /* 0x000000001014794e */ /* 0x000fce0000000000 */
[----:B--2---:R-:W-:Y:S05]  /*8ed0*/  CALL.ABS.NOINC R2 ;  /* 0x0000000002007343 */ /* 0x004fea0003c00000 */
.L_x_1688:
[----:B------:R-:W-:Y:S05]  /*8ee0*/  BRA `(.L_x_1664) ;  /* 0x0000000000a07947 */ /* 0x000fea0003800000 */
.L_x_1687:
        /* <DEDUP_REMOVED lines=13> */
.L_x_1690:
[----:B------:R-:W-:Y:S05]  /*8fc0*/  BSYNC.RECONVERGENT B0 ;  /* 0x0000000000007941 */ /* 0x000fea0003800200 */
.L_x_1689:
[----:B------:R-:W-:-:S05]  /*8fd0*/  LOP3.LUT R5, R0, 0x80, R5, 0xf8, !PT ;  /* 0x0000008000057812 */ /* 0x000fca00078ef805 */
[----:B------:R0:W-:Y:S01]  /*8fe0*/  STG.E.U8 desc[UR36][R2.64], R5 ;  /* 0x0000000502007986 */ /* 0x0001e2000c101124 */
[----:B------:R-:W-:Y:S05]  /*8ff0*/  BRA `(.L_x_1664) ;  /* 0x00000000005c7947 */ /* 0x000fea0003800000 */
.L_x_1686:
        /* <DEDUP_REMOVED lines=12> */
.L_x_1692:
[----:B------:R-:W-:Y:S01]  /*90c0*/  IMAD.MOV.U32 R0, RZ, RZ, 0x7f ;  /* 0x0000007fff007424 */ /* 0x000fe200078e00ff */
[----:B------:R-:W-:-:S04]  /*90d0*/  ISETP.GT.U32.AND P0, PT, R4, 0x7f800000, PT ;  /* 0x7f8000000400780c */ /* 0x000fc80003f04070 */
[----:B------:R-:W-:-:S09]  /*90e0*/  SEL R0, R0, 0x7c, P0 ;  /* 0x0000007c00007807 */ /* 0x000fd20000000000 */
.L_x_1693:
[----:B------:R-:W-:Y:S05]  /*90f0*/  BSYNC.RECONVERGENT B0 ;  /* 0x0000000000007941 */ /* 0x000fea0003800200 */
.L_x_1691:
[----:B------:R-:W-:-:S04]  /*9100*/  SHF.R.U32.HI R5, RZ, 0x18, R5 ;  /* 0x00000018ff057819 */ /* 0x000fc80000011605 */
[----:B------:R-:W-:-:S05]  /*9110*/  LOP3.LUT R5, R0, 0x80, R5, 0xf8, !PT ;  /* 0x0000008000057812 */ /* 0x000fca00078ef805 */
[----:B------:R0:W-:Y:S01]  /*9120*/  STG.E.U8 desc[UR36][R2.64], R5 ;  /* 0x0000000502007986 */ /* 0x0001e2000c101124 */
[----:B------:R-:W-:Y:S05]  /*9130*/  BRA `(.L_x_1664) ;  /* 0x00000000000c7947 */ /* 0x000fea0003800000 */
.L_x_1685:
[----:B------:R-:W0:Y:S02]  /*9140*/  I2F.S16 R0, R9 ;  /* 0x0000000900007306 */ /* 0x000e240000101400 */
[----:B0-----:R-:W-:-:S05]  /*9150*/  F2FP.BF16.F32.PACK_AB R0, RZ, R0 ;  /* 0x00000000ff00723e */ /* 0x001fca00000010ff */
[----:B------:R0:W-:Y:S02]  /*9160*/  STG.E.U16 desc[UR36][R2.64], R0 ;  /* 0x0000000002007986 */ /* 0x0001e4000c101524 */
.L_x_1664:
[----:B------:R-:W-:-:S07]  /*9170*/  VIADD R17, R17, 0x80 ;  /* 0x0000008011117836 */ /* 0x000fce0000000000 */
.L_x_1624:
[----:B------:R-:W-:Y:S05]  /*9180*/  BSYNC.RECONVERGENT B6 ;  /* 0x0000000000067941 */ /* 0x000fea0003800200 */
.L_x_1623:
        /* <DEDUP_REMOVED lines=306> */
.L_x_1694:
        /* <DEDUP_REMOVED lines=18> */
.L_x_1698:
[----:B------:R0:W5:Y:S01]  /*a5d0*/  LDG.E.U8 R0, desc[UR36][R2.64] ;  /* 0x0000002402007981 */ /* 0x000162000c1e1100 */
[----:B------:R-:W-:Y:S05]  /*a5e0*/  BRA `(.L_x_1700) ;  /* 0x0000000c004c7947 */ /* 0x000fea0003800000 */
.L_x_1697:
        /* <DEDUP_REMOVED lines=8> */
.L_x_1702:
[----:B------:R0:W5:Y:S01]  /*a670*/  LDG.E.U16 R0, desc[UR36][R2.64] ;  /* 0x0000002402007981 */ /* 0x000162000c1e1500 */
[----:B------:R-:W-:Y:S05]  /*a680*/  BRA `(.L_x_1700) ;  /* 0x0000000c00247947 */ /* 0x000fea0003800000 */
.L_x_1701:
[----:B------:R0:W5:Y:S01]  /*a690*/  LDG.E.U16 R0, desc[UR36][R2.64] ;  /* 0x0000002402007981 */ /* 0x000162000c1e1500 */
[----:B------:R-:W-:Y:S05]  /*a6a0*/  BRA `(.L_x_1700) ;  /* 0x0000000c001c7947 */ /* 0x000fea0003800000 */
.L_x_1696:
        /* <DEDUP_REMOVED lines=9> */
.L_x_1704:
[----:B------:R-:W2:Y:S02]  /*a740*/  LDG.E.U16 R4, desc[UR36][R2.64] ;  /* 0x0000002402047981 */ /* 0x000ea4000c1e1500 */
[----:B--2---:R-:W-:-:S06]  /*a750*/  HADD2.F32 R4, -RZ, R4.H0_H0 ;  /* 0x20000004ff047230 */ /* 0x004fcc0000004100 */
[----:B------:R-:W0:Y:S02]  /*a760*/  F2I.FTZ.TRUNC.NTZ R4, R4 ;  /* 0x0000000400047305 */ /* 0x000e24000021f100 */
[----:B0-----:R-:W-:Y:S01]  /*a770*/  PRMT R0, R4, 0x7610, R0 ;  /* 0x0000761004007816 */ /* 0x001fe20000000000 */
[----:B------:R-:W-:Y:S06]  /*a780*/  BRA `(.L_x_1700) ;  /* 0x0000000800e47947 */ /* 0x000fec0003800000 */
.L_x_1703:
        /* <DEDUP_REMOVED lines=9> */
.L_x_1706:
[----:B------:R-:W2:Y:S02]  /*a820*/  LDG.E.U16 R2, desc[UR36][R2.64] ;  /* 0x0000002402027981 */ /* 0x000ea4000c1e1500 */
[----:B--2---:R-:W-:-:S06]  /*a830*/  HADD2.F32 R4, -RZ, R2.H0_H0 ;  /* 0x20000002ff047230 */ /* 0x004fcc0000004100 */
[----:B------:R-:W0:Y:S02]  /*a840*/  F2I.FTZ.TRUNC.NTZ R4, R4 ;  /* 0x0000000400047305 */ /* 0x000e24000021f100 */
[----:B0-----:R-:W-:Y:S01]  /*a850*/  PRMT R0, R4, 0x7610, R0 ;  /* 0x0000761004007816 */ /* 0x001fe20000000000 */
[----:B------:R-:W-:Y:S06]  /*a860*/  BRA `(.L_x_1700) ;  /* 0x0000000800ac7947 */ /* 0x000fec0003800000 */
.L_x_1705:
[----:B------:R-:W2:Y:S02]  /*a870*/  LDG.E.64 R2, desc[UR36][R2.64] ;  /* 0x0000002402027981 */ /* 0x000ea4000c1e1b00 */
[----:B--2---:R0:W1:Y:S02]  /*a880*/  F2I.F64.TRUNC R0, R2 ;  /* 0x0000000200007311 */ /* 0x004064000030d100 */
[----:B01----:R-:W-:Y:S05]  /*a890*/  BRA `(.L_x_1700) ;  /* 0x0000000800a07947 */ /* 0x003fea0003800000 */
.L_x_1695:
        /* <DEDUP_REMOVED lines=12> */
.L_x_1709:
[----:B------:R-:W2:Y:S02]  /*a960*/  LDG.E.64 R2, desc[UR36][R2.64] ;  /* 0x0000002402027981 */ /* 0x000ea4000c1e1b00 */
[----:B--2---:R3:W4:Y:S02]  /*a970*/  F2I.F64.TRUNC R0, R2 ;  /* 0x0000000200007311 */ /* 0x004724000030d100 */
[----:B---34-:R-:W-:Y:S05]  /*a980*/  BRA `(.L_x_1700) ;  /* 0x0000000800647947 */ /* 0x018fea0003800000 */
.L_x_1708:
        /* <DEDUP_REMOVED lines=27> */
.L_x_1711:
        /* <DEDUP_REMOVED lines=14> */
.L_x_1710:
[----:B------:R-:W2:Y:S02]  /*ac20*/  LDG.E.U16 R4, desc[UR36][R2.64] ;  /* 0x0000002402047981 */ /* 0x000ea4000c1e1500 */
[----:B--2---:R-:W-:-:S06]  /*ac30*/  SHF.L.U32 R4, R4, 0x10, RZ ;  /* 0x0000001004047819 */ /* 0x004fcc00000006ff */
[----:B------:R-:W0:Y:S02]  /*ac40*/  F2I.FTZ.TRUNC.NTZ R4, R4 ;  /* 0x0000000400047305 */ /* 0x000e24000021f100 */
[----:B0-----:R-:W-:Y:S01]  /*ac50*/  PRMT R0, R4, 0x7610, R0 ;  /* 0x0000761004007816 */ /* 0x001fe20000000000 */
[----:B------:R-:W-:Y:S06]  /*ac60*/  BRA `(.L_x_1700) ;  /* 0x0000000400ac7947 */ /* 0x000fec0003800000 */
.L_x_1707:
        /* <DEDUP_REMOVED lines=10> */
.L_x_1714:
        /* <DEDUP_REMOVED lines=21> */
.L_x_1718:
[----:B------:R-:W-:Y:S05]  /*ae60*/  BSYNC.RECONVERGENT B1 ;  /* 0x0000000000017941 */ /* 0x000fea0003800200 */
.L_x_1717:
[----:B------:R-:W-:Y:S01]  /*ae70*/  IMAD.SHL.U32 R0, R0, 0x100000, RZ ;  /* 0x0010000000007824 */ /* 0x000fe200078e00ff */
[----:B------:R-:W-:-:S04]  /*ae80*/  LEA R2, R2, 0x3b800000, 0x17 ;  /* 0x3b80000002027811 */ /* 0x000fc800078eb8ff */
[----:B------:R-:W-:-:S07]  /*ae90*/  LOP3.LUT R4, R2, R0, R7, 0xfe, !PT ;  /* 0x0000000002047212 */ /* 0x000fce00078efe07 */
.L_x_1716:
[----:B------:R-:W-:Y:S05]  /*aea0*/  BSYNC.RECONVERGENT B0 ;  /* 0x0000000000007941 */ /* 0x000fea0003800200 */
.L_x_1715:
[----:B------:R-:W0:Y:S02]  /*aeb0*/  F2I.FTZ.TRUNC.NTZ R4, R4 ;  /* 0x0000000400047305 */ /* 0x000e24000021f100 */
[----:B0-----:R-:W-:Y:S01]  /*aec0*/  PRMT R0, R4, 0x7610, R0 ;  /* 0x0000761004007816 */ /* 0x001fe20000000000 */
[----:B------:R-:W-:Y:S06]  /*aed0*/  BRA `(.L_x_1700) ;  /* 0x0000000400107947 */ /* 0x000fec0003800000 */
.L_x_1713:
        /* <DEDUP_REMOVED lines=21> */
.L_x_1722:
[----:B------:R-:W-:Y:S05]  /*b030*/  BSYNC.RECONVERGENT B1 ;  /* 0x0000000000017941 */ /* 0x000fea0003800200 */
.L_x_1721:
[----:B------:R-:W-:Y:S01]  /*b040*/  IMAD.SHL.U32 R0, R0, 0x200000, RZ ;  /* 0x0020000000007824 */ /* 0x000fe200078e00ff */
[----:B------:R-:W-:-:S04]  /*b050*/  LEA R2, R2, 0x37800000, 0x17 ;  /* 0x3780000002027811 */ /* 0x000fc800078eb8ff */
[----:B------:R-:W-:-:S07]  /*b060*/  LOP3.LUT R4, R2, R0, R7, 0xfe, !PT ;  /* 0x0000000002047212 */ /* 0x000fce00078efe07 */
.L_x_1720:
[----:B------:R-:W-:Y:S05]  /*b070*/  BSYNC.RECONVERGENT B0 ;  /* 0x0000000000007941 */ /* 0x000fea0003800200 */
.L_x_1719:
[----:B------:R-:W0:Y:S02]  /*b080*/  F2I.FTZ.TRUNC.NTZ R4, R4 ;  /* 0x0000000400047305 */ /* 0x000e24000021f100 */
[----:B0-----:R-:W-:Y:S01]  /*b090*/  PRMT R0, R4, 0x7610, R0 ;  /* 0x0000761004007816 */ /* 0x001fe20000000000 */
[----:B------:R-:W-:Y:S06]  /*b0a0*/  BRA `(.L_x_1700) ;  /* 0x00000000009c7947 */ /* 0x000fec0003800000 */
.L_x_1712:
        /* <DEDUP_REMOVED lines=14> */
.L_x_1726:
[----:B------:R-:W-:Y:S05]  /*b190*/  BSYNC.RECONVERGENT B0 ;  /* 0x0000000000007941 */ /* 0x000fea0003800200 */
.L_x_1725:
[----:B------:R-:W0:Y:S02]  /*b1a0*/  F2I.FTZ.TRUNC.NTZ R4, R4 ;  /* 0x0000000400047305 */ /* 0x000e24000021f100 */
[----:B0-----:R-:W-:Y:S01]  /*b1b0*/  PRMT R0, R4, 0x7610, R0 ;  /* 0x0000761004007816 */ /* 0x001fe20000000000 */
[----:B------:R-:W-:Y:S06]  /*b1c0*/  BRA `(.L_x_1700) ;  /* 0x0000000000547947 */ /* 0x000fec0003800000 */
.L_x_1699:
        /* <DEDUP_REMOVED lines=11> */
[----:B------:R-:W-:Y:S01]  /*b280*/  IMAD.U32 R7, RZ, RZ, UR7 ;  /* 0x00000007ff077e24 */ /* 0x000fe2000f8e00ff */
[----:B---3--:R-:W-:Y:S01]  /*b290*/  MOV R10, UR8 ;  /* 0x00000008000a7c02 */ /* 0x008fe20008000f00 */
[----:B------:R-:W-:-:S07]  /*b2a0*/  IMAD.U32 R11, RZ, RZ, UR9 ;  /* 0x00000009ff0b7e24 */ /* 0x000fce000f8e00ff */
[----:B------:R-:W-:-:S07]  /*b2b0*/  LEPC R20, `(.L_x_1727) ;  /* 0x000000001014794e */ /* 0x000fce0000000000 */
[----:B--2---:R-:W-:Y:S05]  /*b2c0*/  CALL.ABS.NOINC R2 ;  /* 0x0000000002007343 */ /* 0x004fea0003c00000 */
.L_x_1727:
[----:B------:R-:W-:Y:S01]  /*b2d0*/  PRMT R0, RZ, 0x7610, R0 ;  /* 0x00007610ff007816 */ /* 0x000fe20000000000 */
[----:B------:R-:W-:Y:S06]  /*b2e0*/  BRA `(.L_x_1700) ;  /* 0x00000000000c7947 */ /* 0x000fec0003800000 */
.L_x_1724:
[----:B------:R2:W5:Y:S01]  /*b2f0*/  LDG.E.U16 R0, desc[UR36][R2.64] ;  /* 0x0000002402007981 */ /* 0x000562000c1e1500 */
[----:B------:R-:W-:Y:S05]  /*b300*/  BRA `(.L_x_1700) ;  /* 0x0000000000047947 */ /* 0x000fea0003800000 */
.L_x_1723:
[----:B------:R1:W5:Y:S02]  /*b310*/  LDG.E.U16 R0, desc[UR36][R2.64] ;  /* 0x0000002402007981 */ /* 0x000364000c1e1500 */
.L_x_1700:
[----:B012-45:R-:W-:Y:S01]  /*b320*/  LOP3.LUT R3, R0, 0xffff, RZ, 0xc0, !PT ;  /* 0x0000ffff00037812 */ /* 0x037fe200078ec0ff */
[----:B------:R-:W-:-:S03]  /*b330*/  UPRMT UR4, UR41, 0x9910, URZ ;  /* 0x0000991029047896 */ /* 0x000fc600080000ff */
[----:B------:R-:W-:Y:S01]  /*b340*/  ISETP.GT.U32.AND P0, PT, R3, 0xe, PT ;  /* 0x0000000e0300780c */ /* 0x000fe20003f04070 */
[----:B------:R-:W-:-:S12]  /*b350*/  UISETP.GT.AND UP0, UPT, UR4, 0x9, UPT ;  /* 0x000000090400788c */ /* 0x000fd8000bf04270 */
        /* <DEDUP_REMOVED lines=12> */
.L_x_1731:
[----:B------:R-:W-:Y:S01]  /*b420*/  STG.E.U8 desc[UR36][R16.64], R19 ;  /* 0x0000001310007986 */ /* 0x000fe2000c101124 */
[----:B------:R-:W-:Y:S05]  /*b430*/  EXIT ;  /* 0x000000000000794d */ /* 0x000fea0003800000 */
.L_x_1730:
        /* <DEDUP_REMOVED lines=10> */
.L_x_1734:
[----:B------:R-:W-:-:S05]  /*b4e0*/  PRMT R3, R19, 0x9910, RZ ;  /* 0x0000991013037816 */ /* 0x000fca00000000ff */
[----:B------:R-:W-:Y:S01]  /*b4f0*/  STG.E desc[UR36][R16.64], R3 ;  /* 0x0000000310007986 */ /* 0x000fe2000c101924 */
[----:B------:R-:W-:Y:S05]  /*b500*/  EXIT ;  /* 0x000000000000794d */ /* 0x000fea0003800000 */
.L_x_1733:
[----:B------:R-:W-:Y:S01]  /*b510*/  STG.E.U16 desc[UR36][R16.64], R19 ;  /* 0x0000001310007986 */ /* 0x000fe2000c101524 */
[----:B------:R-:W-:Y:S05]  /*b520*/  EXIT ;  /* 0x000000000000794d */ /* 0x000fea0003800000 */
.L_x_1729:
        /* <DEDUP_REMOVED lines=9> */
.L_x_1736:
[----:B------:R-:W0:Y:S02]  /*b5c0*/  I2F.S16 R0, R19 ;  /* 0x0000001300007306 */ /* 0x000e240000101400 */
[----:B0-----:R-:W-:-:S05]  /*b5d0*/  F2FP.F16.F32.PACK_AB R0, RZ, R0 ;  /* 0x00000000ff00723e */ /* 0x001fca00000000ff */
[----:B------:R-:W-:Y:S01]  /*b5e0*/  STG.E.U16 desc[UR36][R16.64], R0 ;  /* 0x0000000010007986 */ /* 0x000fe2000c101524 */
[----:B------:R-:W-:Y:S05]  /*b5f0*/  EXIT ;  /* 0x000000000000794d */ /* 0x000fea0003800000 */
.L_x_1735:
        /* <DEDUP_REMOVED lines=10> */
.L_x_1738:
[----:B------:R-:W0:Y:S02]  /*b6a0*/  I2F.S16 R19, R19 ;  /* 0x0000001300137306 */ /* 0x000e240000101400 */
[----:B0-----:R-:W-:-:S04]  /*b6b0*/  F2FP.F16.F32.PACK_AB R3, RZ, R19 ;  /* 0x00000013ff03723e */ /* 0x001fc800000000ff */
[----:B------:R-:W-:-:S05]  /*b6c0*/  PRMT R3, R3, 0x5410, RZ ;  /* 0x0000541003037816 */ /* 0x000fca00000000ff */
[----:B------:R-:W-:Y:S01]  /*b6d0*/  STG.E desc[UR36][R16.64], R3 ;  /* 0x0000000310007986 */ /* 0x000fe2000c101924 */
[----:B------:R-:W-:Y:S05]  /*b6e0*/  EXIT ;  /* 0x000000000000794d */ /* 0x000fea0003800000 */
.L_x_1737:
[----:B---3--:R-:W0:Y:S02]  /*b6f0*/  I2F.F64.S16 R2, R19 ;  /* 0x0000001300027312 */ /* 0x008e240000101c00 */
[----:B0-----:R-:W-:Y:S01]  /*b700*/  STG.E.64 desc[UR36][R16.64], R2 ;  /* 0x0000000210007986 */ /* 0x001fe2000c101b24 */
[----:B------:R-:W-:Y:S05]  /*b710*/  EXIT ;  /* 0x000000000000794d */ /* 0x000fea0003800000 */
.L_x_1728:
        /* <DEDUP_REMOVED lines=12> */
.L_x_1742:
[----:B------:R-:W3:Y:S01]  /*b7e0*/  I2F.S16 R3, R19 ;  /* 0x0000001300037306 */ /* 0x000ee20000101400 */
[----:B------:R-:W-:Y:S01]  /*b7f0*/  BSSY.RECONVERGENT B0, `(.L_x_1743) ;  /* 0x0000013000007945 */ /* 0x000fe20003800200 */
[----:B------:R-:W-:Y:S02]  /*b800*/  MOV R8, 0x80 ;  /* 0x0000008000087802 */ /* 0x000fe40000000f00 */
        /* <DEDUP_REMOVED lines=14> */
.L_x_1745:
[----:B------:R-:W-:-:S04]  /*b8f0*/  SHF.R.U32.HI R3, RZ, 0x18, R3 ;  /* 0x00000018ff037819 */ /* 0x000fc80000011603 */
[----:B------:R-:W-:-:S04]  /*b900*/  LOP3.LUT R0, R0, 0x80, R3, 0xf8, !PT ;  /* 0x0000008000007812 */ /* 0x000fc800078ef803 */
[----:B------:R-:W-:-:S07]  /*b910*/  PRMT R8, R0, 0x7610, R8 ;  /* 0x0000761000087816 */ /* 0x000fce0000000008 */
.L_x_1744:
[----:B------:R-:W-:Y:S05]  /*b920*/  BSYNC.RECONVERGENT B0 ;  /* 0x0000000000007941 */ /* 0x000fea0003800200 */
.L_x_1743:
[----:B------:R-:W-:Y:S01]  /*b930*/  STG.E.U8 desc[UR36][R16.64], R8 ;  /* 0x0000000810007986 */ /* 0x000fe2000c101124 */
[----:B------:R-:W-:Y:S05]  /*b940*/  EXIT ;  /* 0x000000000000794d */ /* 0x000fea0003800000 */
.L_x_1741:
        /* <DEDUP_REMOVED lines=17> */
.L_x_1748:
[----:B------:R-:W-:-:S04]  /*ba60*/  SHF.R.U32.HI R3, RZ, 0x18, R3 ;  /* 0x00000018ff037819 */ /* 0x000fc80000011603 */
[----:B------:R-:W-:-:S04]  /*ba70*/  LOP3.LUT R0, R0, 0x80, R3, 0xf8, !PT ;  /* 0x0000008000007812 */ /* 0x000fc800078ef803 */
[----:B------:R-:W-:-:S07]  /*ba80*/  PRMT R8, R0, 0x7610, R8 ;  /* 0x0000761000087816 */ /* 0x000fce0000000008 */
.L_x_1747:
[----:B------:R-:W-:Y:S05]  /*ba90*/  BSYNC.RECONVERGENT B0 ;  /* 0x0000000000007941 */ /* 0x000fea0003800200 */
.L_x_1746:
[----:B------:R-:W-:Y:S01]  /*baa0*/  STG.E.U8 desc[UR36][R16.64], R8 ;  /* 0x0000000810007986 */ /* 0x000fe2000c101124 */
[----:B------:R-:W-:Y:S05]  /*bab0*/  EXIT ;  /* 0x000000000000794d */ /* 0x000fea0003800000 */
.L_x_1740:
        /* <DEDUP_REMOVED lines=22> */
.L_x_1750:
[----:B---3--:R-:W-:-:S04]  /*bc20*/  PRMT R2, R19, 0x9910, RZ ;  /* 0x0000991013027816 */ /* 0x008fc800000000ff */
[----:B------:R-:W-:-:S05]  /*bc30*/  SHF.R.S32.HI R3, RZ, 0x1f, R2 ;  /* 0x0000001fff037819 */ /* 0x000fca0000011402 */
[----:B------:R-:W-:Y:S01]  /*bc40*/  STG.E.64 desc[UR36][R16.64], R2 ;  /* 0x0000000210007986 */ /* 0x000fe2000c101b24 */
[----:B------:R-:W-:Y:S05]  /*bc50*/  EXIT ;  /* 0x000000000000794d */ /* 0x000fea0003800000 */
.L_x_1749:
[----:B------:R-:W-:-:S05]  /*bc60*/  PRMT R3, R19, 0x9910, RZ ;  /* 0x0000991013037816 */ /* 0x000fca00000000ff */
[----:B------:R-:W-:Y:S01]  /*bc70*/  STG.E desc[UR36][R16.64], R3 ;  /* 0x0000000310007986 */ /* 0x000fe2000c101924 */
[----:B------:R-:W-:Y:S05]  /*bc80*/  EXIT ;  /* 0x000000000000794d */ /* 0x000fea0003800000 */
.L_x_1739:
        /* <DEDUP_REMOVED lines=11> */
.L_x_1752:
[----:B------:R-:W-:Y:S01]  /*bd40*/  CS2R R6, SRZ ;  /* 0x0000000000067805 */ /* 0x000fe2000001ff00 */
[----:B------:R-:W0:Y:S04]  /*bd50*/  I2F.F64.S16 R4, R19 ;  /* 0x0000001300047312 */ /* 0x000e280000101c00 */
[----:B0-----:R-:W-:Y:S01]  /*bd60*/  STG.E.128 desc[UR36][R16.64], R4 ;  /* 0x0000000410007986 */ /* 0x001fe2000c101d24 */
[----:B------:R-:W-:Y:S05]  /*bd70*/  EXIT ;  /* 0x000000000000794d */ /* 0x000fea0003800000 */
.L_x_1751:
[----:B------:R-:W-:-:S09]  /*bd80*/  UISETP.NE.AND UP0, UPT, UR4, 0xf, UPT ;  /* 0x0000000f0400788c */ /* 0x000fd2000bf05270 */
[----:B------:R-:W-:Y:S05]  /*bd90*/  BRA.U !UP0, `(.L_x_1753) ;  /* 0x0000000108e87547 */ /* 0x000fea000b800000 */
[----:B------:R-:W-:-:S09]  /*bda0*/  UISETP.NE.AND UP0, UPT, UR4, 0x17, UPT ;  /* 0x000000170400788c */ /* 0x000fd2000bf05270 */
[----:B------:R-:W-:Y:S05]  /*bdb0*/  BRA.U !UP0, `(.L_x_1754) ;  /* 0x0000000108907547 */ /* 0x000fea000b800000 */
[----:B------:R-:W-:-:S09]  /*bdc0*/  UISETP.NE.AND UP0, UPT, UR4, 0x18, UPT ;  /* 0x000000180400788c */ /* 0x000fd2000bf05270 */
[----:B------:R-:W-:Y:S05]  /*bdd0*/  BRA.U !UP0, `(.L_x_1755) ;  /* 0x0000000108447547 */ /* 0x000fea000b800000 */
.L_x_1732:
        /* <DEDUP_REMOVED lines=16> */
.L_x_1756:
[----:B------:R-:W-:Y:S05]  /*bee0*/  EXIT ;  /* 0x000000000000794d */ /* 0x000fea0003800000 */
.L_x_1755:
        /* <DEDUP_REMOVED lines=13> */
.L_x_1758:
[----:B------:R-:W-:Y:S05]  /*bfc0*/  BSYNC.RECONVERGENT B0 ;  /* 0x0000000000007941 */ /* 0x000fea0003800200 */
.L_x_1757:
[----:B------:R-:W-:-:S05]  /*bfd0*/  LOP3.LUT R3, R0, 0x80, R3, 0xf8, !PT ;  /* 0x0000008000037812 */ /* 0x000fca00078ef803 */
[----:B------:R-:W-:Y:S01]  /*bfe0*/  STG.E.U8 desc[UR36][R16.64], R3 ;  /* 0x0000000310007986 */ /* 0x000fe2000c101124 */
[----:B------:R-:W-:Y:S05]  /*bff0*/  EXIT ;  /* 0x000000000000794d */ /* 0x000fea0003800000 */
.L_x_1754:
        /* <DEDUP_REMOVED lines=12> */
.L_x_1760:
[----:B------:R-:W-:Y:S01]  /*c0c0*/  IMAD.MOV.U32 R0, RZ, RZ, 0x7f ;  /* 0x0000007fff007424 */ /* 0x000fe200078e00ff */
[----:B------:R-:W-:-:S04]  /*c0d0*/  ISETP.GT.U32.AND P0, PT, R2, 0x7f800000, PT ;  /* 0x7f8000000200780c */ /* 0x000fc80003f04070 */
[----:B------:R-:W-:-:S09]  /*c0e0*/  SEL R0, R0, 0x7c, P0 ;  /* 0x0000007c00007807 */ /* 0x000fd20000000000 */
.L_x_1761:
[----:B------:R-:W-:Y:S05]  /*c0f0*/  BSYNC.RECONVERGENT B0 ;  /* 0x0000000000007941 */ /* 0x000fea0003800200 */
.L_x_1759:
[----:B------:R-:W-:-:S04]  /*c100*/  SHF.R.U32.HI R3, RZ, 0x18, R3 ;  /* 0x00000018ff037819 */ /* 0x000fc80000011603 */
[----:B------:R-:W-:-:S05]  /*c110*/  LOP3.LUT R3, R0, 0x80, R3, 0xf8, !PT ;  /* 0x0000008000037812 */ /* 0x000fca00078ef803 */
[----:B------:R-:W-:Y:S01]  /*c120*/  STG.E.U8 desc[UR36][R16.64], R3 ;  /* 0x0000000310007986 */ /* 0x000fe2000c101124 */
[----:B------:R-:W-:Y:S05]  /*c130*/  EXIT ;  /* 0x000000000000794d */ /* 0x000fea0003800000 */
.L_x_1753:
[----:B------:R-:W0:Y:S02]  /*c140*/  I2F.S16 R0, R19 ;  /* 0x0000001300007306 */ /* 0x000e240000101400 */
[----:B0-----:R-:W-:-:S05]  /*c150*/  F2FP.BF16.F32.PACK_AB R0, RZ, R0 ;  /* 0x00000000ff00723e */ /* 0x001fca00000010ff */
[----:B------:R-:W-:Y:S01]  /*c160*/  STG.E.U16 desc[UR36][R16.64], R0 ;  /* 0x0000000010007986 */ /* 0x000fe2000c101524 */
[----:B------:R-:W-:Y:S05]  /*c170*/  EXIT ;  /* 0x000000000000794d */ /* 0x000fea0003800000 */
.L_x_1762:
        /* <DEDUP_REMOVED lines=16> */
.L_x_20778:


//--------------------- .text._ZN2at6native27unrolled_elementwise_kernelINS0_13AUnaryFunctorIsssZZZNS0_18rshift_kernel_cudaERNS_18TensorIteratorBaseEENKUlvE_clEvENKUlvE3_clEvEUlssE_EESt5arrayIPcLm2EELi4E23TrivialOffsetCalculatorILi1EjESD_NS0_6memory12LoadWithCastILi1EEENSE_13StoreWithCastILi1EEEEEviT_T0_T2_T3_T4_T5_ --------------------------
	.section	.text._ZN2at6native27unrolled_elementwise_kernelINS0_13AUnaryFunctorIsssZZZNS0_18rshift_kernel_cudaERNS_18TensorIteratorBaseEENKUlvE_clEvENKUlvE3_clEvEUlssE_EESt5arrayIPcLm2EELi4E23TrivialOffsetCalculatorILi1EjESD_NS0_6memory12LoadWithCastILi1EEENSE_13StoreWithCastILi1EEEEEviT_T0_T2_T3_T4_T5_,"ax",@progbits
	.align	128
        .global         _ZN2at6native27unrolled_elementwise_kernelINS0_13AUnaryFunctorIsssZZZNS0_18rshift_kernel_cudaERNS_18TensorIteratorBaseEENKUlvE_clEvENKUlvE3_clEvEUlssE_EESt5arrayIPcLm2EELi4E23TrivialOffsetCalculatorILi1EjESD_NS0_6memory12LoadWithCastILi1EEENSE_13StoreWithCastILi1EEEEEviT_T0_T2_T3_T4_T5_
        .type           _ZN2at6native27unrolled_elementwise_kernelINS0_13AUnaryFunctorIsssZZZNS0_18rshift_kernel_cudaERNS_18TensorIteratorBaseEENKUlvE_clEvENKUlvE3_clEvEUlssE_EESt5arrayIPcLm2EELi4E23TrivialOffsetCalculatorILi1EjESD_NS0_6memory12LoadWithCastILi1EEENSE_13StoreWithCastILi1EEEEEviT_T0_T2_T3_T4_T5_,@function
        .size           _ZN2at6native27unrolled_elementwise_kernelINS0_13AUnaryFunctorIsssZZZNS0_18rshift_kernel_cudaERNS_18TensorIteratorBaseEENKUlvE_clEvENKUlvE3_clEvEUlssE_EESt5arrayIPcLm2EELi4E23TrivialOffsetCalculatorILi1EjESD_NS0_6memory12LoadWithCastILi1EEENSE_13StoreWithCastILi1EEEEEviT_T0_T2_T3_T4_T5_,(.L_x_20779 - _ZN2at6native27unrolled_elementwise_kernelINS0_13AUnaryFunctorIsssZZZNS0_18rshift_kernel_cudaERNS_18TensorIteratorBaseEENKUlvE_clEvENKUlvE3_clEvEUlssE_EESt5arrayIPcLm2EELi4E23TrivialOffsetCalculatorILi1EjESD_NS0_6memory12LoadWithCastILi1EEENSE_13StoreWithCastILi1EEEEEviT_T0_T2_T3_T4_T5_)
        .other          _ZN2at6native27unrolled_elementwise_kernelINS0_13AUnaryFunctorIsssZZZNS0_18rshift_kernel_cudaERNS_18TensorIteratorBaseEENKUlvE_clEvENKUlvE3_clEvEUlssE_EESt5arrayIPcLm2EELi4E23TrivialOffsetCalculatorILi1EjESD_NS0_6memory12LoadWithCastILi1EEENSE_13StoreWithCastILi1EEEEEviT_T0_T2_T3_T4_T5_,@"STO_CUDA_ENTRY STV_DEFAULT"
_ZN2at6native27unrolled_elementwise_kernelINS0_13AUnaryFunctorIsssZZZNS0_18rshift_kernel_cudaERNS_18TensorIteratorBaseEENKUlvE_clEvENKUlvE3_clEvEUlssE_EESt5arrayIPcLm2EELi4E23TrivialOffsetCalculatorILi1EjESD_NS0_6memory12LoadWithCastILi1EEENSE_13StoreWithCastILi1EEEEEviT_T0_T2_T3_T4_T5_:
.text._ZN2at6native27unrolled_elementwise_kernelINS0_13AUnaryFunctorIsssZZZNS0_18rshift_kernel_cudaERNS_18TensorIteratorBaseEENKUlvE_clEvENKUlvE3_clEvEUlssE_EESt5arrayIPcLm2EELi4E23TrivialOffsetCalculatorILi1EjESD_NS0_6memory12LoadWithCastILi1EEENSE_13StoreWithCastILi1EEEEEviT_T0_T2_T3_T4_T5_:
        /* <DEDUP_REMOVED lines=31> */
.L_x_1768:
[----:B------:R3:W5:Y:S01]  /*01f0*/  LDG.E.U8 R18, desc[UR36][R4.64] ;  /* 0x0000002404127981 */ /* 0x000762000c1e1100 */
[----:B------:R-:W-:Y:S05]  /*0200*/  BRA `(.L_x_1770) ;  /* 0x0000000c00507947 */ /* 0x000fea0003800000 */
.L_x_1767:
        /* <DEDUP_REMOVED lines=8> */
.L_x_1772:
[----:B------:R1:W5:Y:S01]  /*0290*/  LDG.E.U16 R18, desc[UR36][R4.64] ;  /* 0x0000002404127981 */ /* 0x000362000c1e1500 */
[----:B------:R-:W-:Y:S05]  /*02a0*/  BRA `(.L_x_1770) ;  /* 0x0000000c00287947 */ /* 0x000fea0003800000 */
.L_x_1771:
[----:B------:R2:W5:Y:S01]  /*02b0*/  LDG.E.U16 R18, desc[UR36][R4.64] ;  /* 0x0000002404127981 */ /* 0x000562000c1e1500 */
[----:B------:R-:W-:Y:S05]  /*02c0*/  BRA `(.L_x_1770) ;  /* 0x0000000c00207947 */ /* 0x000fea0003800000 */
.L_x_1766:
        /* <DEDUP_REMOVED lines=9> */
.L_x_1774:
[----:B------:R-:W2:Y:S02]  /*0360*/  LDG.E.U16 R0, desc[UR36][R4.64] ;  /* 0x0000002404007981 */ /* 0x000ea4000c1e1500 */
[----:B--2---:R-:W-:-:S06]  /*0370*/  HADD2.F32 R0, -RZ, R0.H0_H0 ;  /* 0x20000000ff007230 */ /* 0x004fcc0000004100 */
[----:B------:R-:W0:Y:S02]  /*0380*/  F2I.FTZ.TRUNC.NTZ R0, R0 ;  /* 0x0000000000007305 */ /* 0x000e24000021f100 */
[----:B0-----:R-:W-:Y:S01]  /*0390*/  PRMT R18, R0, 0x7610, R18 ;  /* 0x0000761000127816 */ /* 0x001fe20000000012 */
[----:B------:R-:W-:Y:S06]  /*03a0*/  BRA `(.L_x_1770) ;  /* 0x0000000800e87947 */ /* 0x000fec0003800000 */
.L_x_1773:
        /* <DEDUP_REMOVED lines=9> */
.L_x_1776:
[----:B------:R-:W2:Y:S02]  /*0440*/  LDG.E.U16 R4, desc[UR36][R4.64] ;  /* 0x0000002404047981 */ /* 0x000ea4000c1e1500 */
[----:B--2---:R-:W-:-:S06]  /*0450*/  HADD2.F32 R0, -RZ, R4.H0_H0 ;  /* 0x20000004ff007230 */ /* 0x004fcc0000004100 */
[----:B------:R-:W0:Y:S02]  /*0460*/  F2I.FTZ.TRUNC.NTZ R0, R0 ;  /* 0x0000000000007305 */ /* 0x000e24000021f100 */
[----:B0-----:R-:W-:Y:S01]  /*0470*/  PRMT R18, R0, 0x7610, R18 ;  /* 0x0000761000127816 */ /* 0x001fe20000000012 */
[----:B------:R-:W-:Y:S06]  /*0480*/  BRA `(.L_x_1770) ;  /* 0x0000000800b07947 */ /* 0x000fec0003800000 */
.L_x_1775:
[----:B------:R-:W2:Y:S02]  /*0490*/  LDG.E.64 R4, desc[UR36][R4.64] ;  /* 0x0000002404047981 */ /* 0x000ea4000c1e1b00 */
[----:B--2---:R0:W1:Y:S02]  /*04a0*/  F2I.F64.TRUNC R18, R4 ;  /* 0x0000000400127311 */ /* 0x004064000030d100 */
[----:B01----:R-:W-:Y:S05]  /*04b0*/  BRA `(.L_x_1770) ;  /* 0x0000000800a47947 */ /* 0x003fea0003800000 */
.L_x_1765:
        /* <DEDUP_REMOVED lines=12> */
.L_x_1779:
[----:B------:R-:W2:Y:S02]  /*0580*/  LDG.E.64 R4, desc[UR36][R4.64] ;  /* 0x0000002404047981 */ /* 0x000ea4000c1e1b00 */
[----:B--2---:R0:W1:Y:S02]  /*0590*/  F2I.F64.TRUNC R18, R4 ;  /* 0x0000000400127311 */ /* 0x004064000030d100 */
[----:B01----:R-:W-:Y:S05]  /*05a0*/  BRA `(.L_x_1770) ;  /* 0x0000000800687947 */ /* 0x003fea0003800000 */
.L_x_1778:
        /* <DEDUP_REMOVED lines=27> */
.L_x_1781:
        /* <DEDUP_REMOVED lines=15> */
.L_x_1780:
[----:B------:R-:W2:Y:S02]  /*0850*/  LDG.E.U16 R0, desc[UR36][R4.64] ;  /* 0x0000002404007981 */ /* 0x000ea4000c1e1500 */
[----:B--2---:R-:W-:-:S06]  /*0860*/  IMAD.U32 R0, R0, 0x10000, RZ ;  /* 0x0001000000007824 */ /* 0x004fcc00078e00ff */
[----:B------:R-:W0:Y:S02]  /*0870*/  F2I.FTZ.TRUNC.NTZ R0, R0 ;  /* 0x0000000000007305 */ /* 0x000e24000021f100 */
[----:B0-----:R-:W-:Y:S01]  /*0880*/  PRMT R18, R0, 0x7610, R18 ;  /* 0x0000761000127816 */ /* 0x001fe20000000012 */
[----:B------:R-:W-:Y:S06]  /*0890*/  BRA `(.L_x_1770) ;  /* 0x0000000400ac7947 */ /* 0x000fec0003800000 */
.L_x_1777:
        /* <DEDUP_REMOVED lines=10> */
.L_x_1784:
        /* <DEDUP_REMOVED lines=21> */
.L_x_1788:
[----:B------:R-:W-:Y:S05]  /*0a90*/  BSYNC.RECONVERGENT B1 ;  /* 0x0000000000017941 */ /* 0x000fea0003800200 */
.L_x_1787:
[----:B------:R-:W-:Y:S01]  /*0aa0*/  IMAD.SHL.U32 R0, R0, 0x100000, RZ ;  /* 0x0010000000007824 */ /* 0x000fe200078e00ff */
[----:B------:R-:W-:-:S04]  /*0ab0*/  LEA R3, R3, 0x3b800000, 0x17 ;  /* 0x3b80000003037811 */ /* 0x000fc800078eb8ff */
[----:B------:R-:W-:-:S07]  /*0ac0*/  LOP3.LUT R0, R3, R0, R7, 0xfe, !PT ;  /* 0x0000000003007212 */ /* 0x000fce00078efe07 */
.L_x_1786:
[----:B------:R-:W-:Y:S05]  /*0ad0*/  BSYNC.RECONVERGENT B0 ;  /* 0x0000000000007941 */ /* 0x000fea0003800200 */
.L_x_1785:
[----:B------:R-:W0:Y:S02]  /*0ae0*/  F2I.FTZ.TRUNC.NTZ R0, R0 ;  /* 0x0000000000007305 */ /* 0x000e24000021f100 */
[----:B0-----:R-:W-:Y:S01]  /*0af0*/  PRMT R18, R0, 0x7610, R18 ;  /* 0x0000761000127816 */ /* 0x001fe20000000012 */
[----:B------:R-:W-:Y:S06]  /*0b00*/  BRA `(.L_x_1770) ;  /* 0x0000000400107947 */ /* 0x000fec0003800000 */
.L_x_1783:
        /* <DEDUP_REMOVED lines=21> */
.L_x_1792:
[----:B------:R-:W-:Y:S05]  /*0c60*/  BSYNC.RECONVERGENT B1 ;  /* 0x0000000000017941 */ /* 0x000fea0003800200 */
.L_x_1791:
[----:B------:R-:W-:Y:S01]  /*0c70*/  IMAD.SHL.U32 R0, R0, 0x200000, RZ ;  /* 0x0020000000007824 */ /* 0x000fe200078e00ff */
[----:B------:R-:W-:-:S04]  /*0c80*/  LEA R3, R3, 0x37800000, 0x17 ;  /* 0x3780000003037811 */ /* 0x000fc800078eb8ff */
[----:B------:R-:W-:-:S07]  /*0c90*/  LOP3.LUT R0, R3, R0, R7, 0xfe, !PT ;  /* 0x0000000003007212 */ /* 0x000fce00078efe07 */
.L_x_1790:
[----:B------:R-:W-:Y:S05]  /*0ca0*/  BSYNC.RECONVERGENT B0 ;  /* 0x0000000000007941 */ /* 0x000fea0003800200 */
.L_x_1789:
[----:B------:R-:W0:Y:S02]  /*0cb0*/  F2I.FTZ.TRUNC.NTZ R0, R0 ;  /* 0x0000000000007305 */ /* 0x000e24000021f100 */
[----:B0-----:R-:W-:Y:S01]  /*0cc0*/  PRMT R18, R0, 0x7610, R18 ;  /* 0x0000761000127816 */ /* 0x001fe20000000012 */
[----:B------:R-:W-:Y:S06]  /*0cd0*/  BRA `(.L_x_1770) ;  /* 0x00000000009c7947 */ /* 0x000fec0003800000 */
.L_x_1782:
[----:B------:R-:W-:-:S09]  /*0ce0*/  UISETP.NE.AND UP0, UPT, UR4, 0x1c, UPT ;  /* 0x0000001c0400788c */ /* 0x000fd2000bf05270 */
[----:B------:R-:W-:Y:S05]  /*0cf0*/  BRA.U !UP0, `(.L_x_1793) ;  /* 0x0000000108907547 */ /* 0x000fea000b800000 */
[----:B------:R-:W-:-:S09]  /*0d00*/  UISETP.NE.AND UP0, UPT, UR4, 0x1d, UPT ;  /* 0x0000001d0400788c */ /* 0x000fd2000bf05270 */
[----:B------:R-:W-:Y:S05]  /*0d10*/  BRA.U !UP0, `(.L_x_1794) ;  /* 0x0000000108807547 */ /* 0x000fea000b800000 */
[----:B------:R-:W-:-:S09]  /*0d20*/  UISETP.NE.AND UP0, UPT, UR4, 0x2c, UPT ;  /* 0x0000002c0400788c */ /* 0x000fd2000bf05270 */
[----:B------:R-:W-:Y:S05]  /*0d30*/  BRA.U !UP0, `(.L_x_1795) ;  /* 0x0000000108487547 */ /* 0x000fea000b800000 */
.L_x_1769:
        /* <DEDUP_REMOVED lines=16> */
.L_x_1796:
[----:B------:R-:W-:Y:S01]  /*0e40*/  PRMT R18, RZ, 0x7610, R18 ;  /* 0x00007610ff127816 */ /* 0x000fe20000000012 */
[----:B------:R-:W-:Y:S06]  /*0e50*/  BRA `(.L_x_1770) ;  /* 0x00000000003c7947 */ /* 0x000fec0003800000 */
.L_x_1795:
        /* <DEDUP_REMOVED lines=8> */
.L_x_1798:
[----:B------:R-:W-:Y:S05]  /*0ee0*/  BSYNC.RECONVERGENT B0 ;  /* 0x0000000000007941 */ /* 0x000fea0003800200 */
.L_x_1797:
[----:B------:R-:W0:Y:S02]  /*0ef0*/  F2I.FTZ.TRUNC.NTZ R0, R0 ;  /* 0x0000000000007305 */ /* 0x000e24000021f100 */
[----:B0-----:R-:W-:Y:S01]  /*0f00*/  PRMT R18, R0, 0x7610, R18 ;  /* 0x0000761000127816 */ /* 0x001fe20000000012 */
[----:B------:R-:W-:Y:S06]  /*0f10*/  BRA `(.L_x_1770) ;  /* 0x00000000000c7947 */ /* 0x000fec0003800000 */
.L_x_1794:
[----:B------:R0:W5:Y:S01]  /*0f20*/  LDG.E.U16 R18, desc[UR36][R4.64] ;  /* 0x0000002404127981 */ /* 0x000162000c1e1500 */
[----:B------:R-:W-:Y:S05]  /*0f30*/  BRA `(.L_x_1770) ;  /* 0x0000000000047947 */ /* 0x000fea0003800000 */
.L_x_1793:
[----:B------:R0:W5:Y:S02]  /*0f40*/  LDG.E.U16 R18, desc[UR36][R4.64] ;  /* 0x0000002404127981 */ /* 0x000164000c1e1500 */
.L_x_1770:
[----:B------:R-:W-:-:S07]  /*0f50*/  VIADD R25, R17, 0x80 ;  /* 0x0000008011197836 */ /* 0x000fce0000000000 */
.L_x_1764:
[----:B------:R-:W-:Y:S05]  /*0f60*/  BSYNC.RECONVERGENT B6 ;  /* 0x0000000000067941 */ /* 0x000fea0003800200 */
.L_x_1763:
        /* <DEDUP_REMOVED lines=23> */
.L_x_1804:
[----:B------:R0:W5:Y:S01]  /*10e0*/  LDG.E.U8 R19, desc[UR36][R4.64] ;  /* 0x0000002404137981 */ /* 0x000162000c1e1100 */
[----:B------:R-:W-:Y:S05]  /*10f0*/  BRA `(.L_x_1806) ;  /* 0x0000000c00507947 */ /* 0x000fea0003800000 */
.L_x_1803:
        /* <DEDUP_REMOVED lines=8> */
.L_x_1808:
[----:B------:R0:W5:Y:S01]  /*1180*/  LDG.E.U16 R19, desc[UR36][R4.64] ;  /* 0x0000002404137981 */ /* 0x000162000c1e1500 */
[----:B------:R-:W-:Y:S05]  /*1190*/  BRA `(.L_x_1806) ;  /* 0x0000000c00287947 */ /* 0x000fea0003800000 */
.L_x_1807:
[----:B------:R0:W5:Y:S01]  /*11a0*/  LDG.E.U16 R19, desc[UR36][R4.64] ;  /* 0x0000002404137981 */ /* 0x000162000c1e1500 */
[----:B------:R-:W-:Y:S05]  /*11b0*/  BRA `(.L_x_1806) ;  /* 0x0000000c00207947 */ /* 0x000fea0003800000 */
.L_x_1802:
        /* <DEDUP_REMOVED lines=9> */
.L_x_1810:
[----:B------:R-:W2:Y:S02]  /*1250*/  LDG.E.U16 R0, desc[UR36][R4.64] ;  /* 0x0000002404007981 */ /* 0x000ea4000c1e1500 */
[----:B--2---:R-:W-:-:S06]  /*1260*/  HADD2.F32 R0, -RZ, R0.H0_H0 ;  /* 0x20000000ff007230 */ /* 0x004fcc0000004100 */
[----:B------:R-:W0:Y:S02]  /*1270*/  F2I.FTZ.TRUNC.NTZ R0, R0 ;  /* 0x0000000000007305 */ /* 0x000e24000021f100 */
[----:B0-----:R-:W-:Y:S01]  /*1280*/  PRMT R19, R0, 0x7610, R19 ;  /* 0x0000761000137816 */ /* 0x001fe20000000013 */
[----:B------:R-:W-:Y:S06]  /*1290*/  BRA `(.L_x_1806) ;  /* 0x0000000800e87947 */ /* 0x000fec0003800000 */
.L_x_1809:
        /* <DEDUP_REMOVED lines=9> */
.L_x_1812:
[----:B------:R-:W2:Y:S02]  /*1330*/  LDG.E.U16 R4, desc[UR36][R4.64] ;  /* 0x0000002404047981 */ /* 0x000ea4000c1e1500 */
[----:B--2---:R-:W-:-:S06]  /*1340*/  HADD2.F32 R0, -RZ, R4.H0_H0 ;  /* 0x20000004ff007230 */ /* 0x004fcc0000004100 */
[----:B------:R-:W0:Y:S02]  /*1350*/  F2I.FTZ.TRUNC.NTZ R0, R0 ;  /* 0x0000000000007305 */ /* 0x000e24000021f100 */
[----:B0-----:R-:W-:Y:S01]  /*1360*/  PRMT R19, R0, 0x7610, R19 ;  /* 0x0000761000137816 */ /* 0x001fe20000000013 */
[----:B------:R-:W-:Y:S06]  /*1370*/  BRA `(.L_x_1806) ;  /* 0x0000000800b07947 */ /* 0x000fec0003800000 */
.L_x_1811:
[----:B------:R-:W2:Y:S02]  /*1380*/  LDG.E.64 R4, desc[UR36][R4.64] ;  /* 0x0000002404047981 */ /* 0x000ea4000c1e1b00 */
[----:B--2---:R0:W1:Y:S02]  /*1390*/  F2I.F64.TRUNC R19, R4 ;  /* 0x0000000400137311 */ /* 0x004064000030d100 */
[----:B01----:R-:W-:Y:S05]  /*13a0*/  BRA `(.L_x_1806) ;  /* 0x0000000800a47947 */ /* 0x003fea0003800000 */
.L_x_1801:
        /* <DEDUP_REMOVED lines=12> */
.L_x_1815:
[----:B------:R-:W2:Y:S02]  /*1470*/  LDG.E.64 R4, desc[UR36][R4.64] ;  /* 0x0000002404047981 */ /* 0x000ea4000c1e1b00 */
[----:B--2---:R0:W1:Y:S02]  /*1480*/  F2I.F64.TRUNC R19, R4 ;  /* 0x0000000400137311 */ /* 0x004064000030d100 */
[----:B01----:R-:W-:Y:S05]  /*1490*/  BRA `(.L_x_1806) ;  /* 0x0000000800687947 */ /* 0x003fea0003800000 */
.L_x_1814:
        /* <DEDUP_REMOVED lines=27> */
.L_x_1817:
        /* <DEDUP_REMOVED lines=15> */
.L_x_1816:
[----:B------:R-:W2:Y:S02]  /*1740*/  LDG.E.U16 R0, desc[UR36][R4.64] ;  /* 0x0000002404007981 */ /* 0x000ea4000c1e1500 */
[----:B--2---:R-:W-:-:S06]  /*1750*/  IMAD.U32 R0, R0, 0x10000, RZ ;  /* 0x0001000000007824 */ /* 0x004fcc00078e00ff */
[----:B------:R-:W0:Y:S02]  /*1760*/  F2I.FTZ.TRUNC.NTZ R0, R0 ;  /* 0x0000000000007305 */ /* 0x000e24000021f100 */
[----:B0-----:R-:W-:Y:S01]  /*1770*/  PRMT R19, R0, 0x7610, R19 ;  /* 0x0000761000137816 */ /* 0x001fe20000000013 */
[----:B------:R-:W-:Y:S06]  /*1780*/  BRA `(.L_x_1806) ;  /* 0x0000000400ac7947 */ /* 0x000fec0003800000 */
.L_x_1813:
        /* <DEDUP_REMOVED lines=10> */
.L_x_1820:
        /* <DEDUP_REMOVED lines=21> */
.L_x_1824:
[----:B------:R-:W-:Y:S05]  /*1980*/  BSYNC.RECONVERGENT B1 ;  /* 0x0000000000017941 */ /* 0x000fea0003800200 */
.L_x_1823:
[----:B------:R-:W-:Y:S01]  /*1990*/  IMAD.SHL.U32 R0, R0, 0x100000, RZ ;  /* 0x0010000000007824 */ /* 0x000fe200078e00ff */
[----:B------:R-:W-:-:S04]  /*19a0*/  LEA R3, R3, 0x3b800000, 0x17 ;  /* 0x3b80000003037811 */ /* 0x000fc800078eb8ff */
[----:B------:R-:W-:-:S07]  /*19b0*/  LOP3.LUT R0, R3, R0, R7, 0xfe, !PT ;  /* 0x0000000003007212 */ /* 0x000fce00078efe07 */
.L_x_1822:
[----:B------:R-:W-:Y:S05]  /*19c0*/  BSYNC.RECONVERGENT B0 ;  /* 0x0000000000007941 */ /* 0x000fea0003800200 */
.L_x_1821:
[----:B------:R-:W0:Y:S02]  /*19d0*/  F2I.FTZ.TRUNC.NTZ R0, R0 ;  /* 0x0000000000007305 */ /* 0x000e24000021f100 */
[----:B0-----:R-:W-:Y:S01]  /*19e0*/  PRMT R19, R0, 0x7610, R19 ;  /* 0x0000761000137816 */ /* 0x001fe20000000013 */
[----:B------:R-:W-:Y:S06]  /*19f0*/  BRA `(.L_x_1806) ;  /* 0x0000000400107947 */ /* 0x000fec0003800000 */
.L_x_1819:
        /* <DEDUP_REMOVED lines=21> */
.L_x_1828:
[----:B------:R-:W-:Y:S05]  /*1b50*/  BSYNC.RECONVERGENT B1 ;  /* 0x0000000000017941 */ /* 0x000fea0003800200 */
.L_x_1827:
[----:B------:R-:W-:Y:S01]  /*1b60*/  IMAD.SHL.U32 R0, R0, 0x200000, RZ ;  /* 0x0020000000007824 */ /* 0x000fe200078e00ff */
[----:B------:R-:W-:-:S04]  /*1b70*/  LEA R3, R3, 0x37800000, 0x17 ;  /* 0x3780000003037811 */ /* 0x000fc800078eb8ff */
[----:B------:R-:W-:-:S07]  /*1b80*/  LOP3.LUT R0, R3, R0, R7, 0xfe, !PT ;  /* 0x0000000003007212 */ /* 0x000fce00078efe07 */
.L_x_1826:
[----:B------:R-:W-:Y:S05]  /*1b90*/  BSYNC.RECONVERGENT B0 ;  /* 0x0000000000007941 */ /* 0x000fea0003800200 */
.L_x_1825:
[----:B------:R-:W0:Y:S02]  /*1ba0*/  F2I.FTZ.TRUNC.NTZ R0, R0 ;  /* 0x0000000000007305 */ /* 0x000e24000021f100 */
[----:B0-----:R-:W-:Y:S01]  /*1bb0*/  PRMT R19, R0, 0x7610, R19 ;  /* 0x0000761000137816 */ /* 0x001fe20000000013 */
[----:B------:R-:W-:Y:S06]  /*1bc0*/  BRA `(.L_x_1806) ;  /* 0x00000000009c7947 */ /* 0x000fec0003800000 */
.L_x_1818:
        /* <DEDUP_REMOVED lines=14> */
.L_x_1832:
[----:B------:R-:W-:Y:S05]  /*1cb0*/  BSYNC.RECONVERGENT B0 ;  /* 0x0000000000007941 */ /* 0x000fea0003800200 */
.L_x_1831:
[----:B------:R-:W0:Y:S02]  /*1cc0*/  F2I.FTZ.TRUNC.NTZ R0, R0 ;  /* 0x0000000000007305 */ /* 0x000e24000021f100 */
[----:B0-----:R-:W-:Y:S01]  /*1cd0*/  PRMT R19, R0, 0x7610, R19 ;  /* 0x0000761000137816 */ /* 0x001fe20000000013 */
[----:B------:R-:W-:Y:S06]  /*1ce0*/  BRA `(.L_x_1806) ;  /* 0x0000000000547947 */ /* 0x000fec0003800000 */
.L_x_1805:
        /* <DEDUP_REMOVED lines=16> */
.L_x_1833:
[----:B------:R-:W-:Y:S01]  /*1df0*/  PRMT R19, RZ, 0x7610, R19 ;  /* 0x00007610ff137816 */ /* 0x000fe20000000013 */
[----:B------:R-:W-:Y:S06]  /*1e00*/  BRA `(.L_x_1806) ;  /* 0x00000000000c7947 */ /* 0x000fec0003800000 */
.L_x_1830:
[----:B------:R1:W5:Y:S01]  /*1e10*/  LDG.E.U16 R19, desc[UR36][R4.64] ;  /* 0x0000002404137981 */ /* 0x000362000c1e1500 */
[----:B------:R-:W-:Y:S05]  /*1e20*/  BRA `(.L_x_1806) ;  /* 0x0000000000047947 */ /* 0x000fea0003800000 */
.L_x_1829:
[----:B------:R0:W5:Y:S02]  /*1e30*/  LDG.E.U16 R19, desc[UR36][R4.64] ;  /* 0x0000002404137981 */ /* 0x000164000c1e1500 */
.L_x_1806:
[----:B------:R-:W-:-:S07]  /*1e40*/  VIADD R25, R25, 0x80 ;  /* 0x0000008019197836 */ /* 0x000fce0000000000 */
.L_x_1800:
[----:B------:R-:W-:Y:S05]  /*1e50*/  BSYNC.RECONVERGENT B6 ;  /* 0x0000000000067941 */ /* 0x000fea0003800200 */
.L_x_1799:
        /* <DEDUP_REMOVED lines=23> */
.L_x_1839:
[----:B------:R0:W5:Y:S01]  /*1fd0*/  LDG.E.U8 R22, desc[UR36][R4.64] ;  /* 0x0000002404167981 */ /* 0x000162000c1e1100 */
[----:B------:R-:W-:Y:S05]  /*1fe0*/  BRA `(.L_x_1841) ;  /* 0x0000000c00507947 */ /* 0x000fea0003800000 */
.L_x_1838:
        /* <DEDUP_REMOVED lines=8> */
.L_x_1843:
[----:B------:R0:W5:Y:S01]  /*2070*/  LDG.E.U16 R22, desc[UR36][R4.64] ;  /* 0x0000002404167981 */ /* 0x000162000c1e1500 */
[----:B------:R-:W-:Y:S05]  /*2080*/  BRA `(.L_x_1841) ;  /* 0x0000000c00287947 */ /* 0x000fea0003800000 */
.L_x_1842:
[----:B------:R0:W5:Y:S01]  /*2090*/  LDG.E.U16 R22, desc[UR36][R4.64] ;  /* 0x0000002404167981 */ /* 0x000162000c1e1500 */
[----:B------:R-:W-:Y:S05]  /*20a0*/  BRA `(.L_x_1841) ;  /* 0x0000000c00207947 */ /* 0x000fea0003800000 */
.L_x_1837:
        /* <DEDUP_REMOVED lines=9> */
.L_x_1845:
[----:B------:R-:W2:Y:S02]  /*2140*/  LDG.E.U16 R0, desc[UR36][R4.64] ;  /* 0x0000002404007981 */ /* 0x000ea4000c1e1500 */
[----:B--2---:R-:W-:-:S06]  /*2150*/  HADD2.F32 R0, -RZ, R0.H0_H0 ;  /* 0x20000000ff007230 */ /* 0x004fcc0000004100 */
[----:B------:R-:W0:Y:S02]  /*2160*/  F2I.FTZ.TRUNC.NTZ R0, R0 ;  /* 0x0000000000007305 */ /* 0x000e24000021f100 */
[----:B0-----:R-:W-:Y:S01]  /*2170*/  PRMT R22, R0, 0x7610, R22 ;  /* 0x0000761000167816 */ /* 0x001fe20000000016 */
[----:B------:R-:W-:Y:S06]  /*2180*/  BRA `(.L_x_1841) ;  /* 0x0000000800e87947 */ /* 0x000fec0003800000 */
.L_x_1844:
        /* <DEDUP_REMOVED lines=9> */
.L_x_1847:
[----:B------:R-:W2:Y:S02]  /*2220*/  LDG.E.U16 R4, desc[UR36][R4.64] ;  /* 0x0000002404047981 */ /* 0x000ea4000c1e1500 */
[----:B--2---:R-:W-:-:S06]  /*2230*/  HADD2.F32 R0, -RZ, R4.H0_H0 ;  /* 0x20000004ff007230 */ /* 0x004fcc0000004100 */
[----:B------:R-:W0:Y:S02]  /*2240*/  F2I.FTZ.TRUNC.NTZ R0, R0 ;  /* 0x0000000000007305 */ /* 0x000e24000021f100 */
[----:B0-----:R-:W-:Y:S01]  /*2250*/  PRMT R22, R0, 0x7610, R22 ;  /* 0x0000761000167816 */ /* 0x001fe20000000016 */
[----:B------:R-:W-:Y:S06]  /*2260*/  BRA `(.L_x_1841) ;  /* 0x0000000800b07947 */ /* 0x000fec0003800000 */
.L_x_1846:
[----:B------:R-:W2:Y:S02]  /*2270*/  LDG.E.64 R4, desc[UR36][R4.64] ;  /* 0x0000002404047981 */ /* 0x000ea4000c1e1b00 */
[----:B--2---:R0:W1:Y:S02]  /*2280*/  F2I.F64.TRUNC R22, R4 ;  /* 0x0000000400167311 */ /* 0x004064000030d100 */
[----:B01----:R-:W-:Y:S05]  /*2290*/  BRA `(.L_x_1841) ;  /* 0x0000000800a47947 */ /* 0x003fea0003800000 */
.L_x_1836:
        /* <DEDUP_REMOVED lines=12> */
.L_x_1850:
[----:B------:R-:W2:Y:S02]  /*2360*/  LDG.E.64 R4, desc[UR36][R4.64] ;  /* 0x0000002404047981 */ /* 0x000ea4000c1e1b00 */
[----:B--2---:R3:W4:Y:S02]  /*2370*/  F2I.F64.TRUNC R22, R4 ;  /* 0x0000000400167311 */ /* 0x004724000030d100 */
[----:B---34-:R-:W-:Y:S05]  /*2380*/  BRA `(.L_x_1841) ;  /* 0x0000000800687947 */ /* 0x018fea0003800000 */
.L_x_1849:
        /* <DEDUP_REMOVED lines=27> */
.L_x_1852:
        /* <DEDUP_REMOVED lines=15> */
.L_x_1851:
[----:B------:R-:W2:Y:S02]  /*2630*/  LDG.E.U16 R0, desc[UR36][R4.64] ;  /* 0x0000002404007981 */ /* 0x000ea4000c1e1500 */
[----:B--2---:R-:W-:-:S06]  /*2640*/  IMAD.U32 R0, R0, 0x10000, RZ ;  /* 0x0001000000007824 */ /* 0x004fcc00078e00ff */
[----:B------:R-:W0:Y:S02]  /*2650*/  F2I.FTZ.TRUNC.NTZ R0, R0 ;  /* 0x0000000000007305 */ /* 0x000e24000021f100 */
[----:B0-----:R-:W-:Y:S01]  /*2660*/  PRMT R22, R0, 0x7610, R22 ;  /* 0x0000761000167816 */ /* 0x001fe20000000016 */
[----:B------:R-:W-:Y:S06]  /*2670*/  BRA `(.L_x_1841) ;  /* 0x0000000400ac7947 */ /* 0x000fec0003800000 */
.L_x_1848:
        /* <DEDUP_REMOVED lines=10> */
.L_x_1855:
        /* <DEDUP_REMOVED lines=21> */
.L_x_1859:
[----:B------:R-:W-:Y:S05]  /*2870*/  BSYNC.RECONVERGENT B1 ;  /* 0x0000000000017941 */ /* 0x000fea0003800200 */
.L_x_1858:
[----:B------:R-:W-:Y:S01]  /*2880*/  IMAD.SHL.U32 R0, R0, 0x100000, RZ ;  /* 0x0010000000007824 */ /* 0x000fe200078e00ff */
[----:B------:R-:W-:-:S04]  /*2890*/  LEA R3, R3, 0x3b800000, 0x17 ;  /* 0x3b80000003037811 */ /* 0x000fc800078eb8ff */
[----:B------:R-:W-:-:S07]  /*28a0*/  LOP3.LUT R0, R3, R0, R7, 0xfe, !PT ;  /* 0x0000000003007212 */ /* 0x000fce00078efe07 */
.L_x_1857:
[----:B------:R-:W-:Y:S05]  /*28b0*/  BSYNC.RECONVERGENT B0 ;  /* 0x0000000000007941 */ /* 0x000fea0003800200 */
.L_x_1856:
[----:B------:R-:W0:Y:S02]  /*28c0*/  F2I.FTZ.TRUNC.NTZ R0, R0 ;  /* 0x0000000000007305 */ /* 0x000e24000021f100 */
[----:B0-----:R-:W-:Y:S01]  /*28d0*/  PRMT R22, R0, 0x7610, R22 ;  /* 0x0000761000167816 */ /* 0x001fe20000000016 */
[----:B------:R-:W-:Y:S06]  /*28e0*/  BRA `(.L_x_1841) ;  /* 0x0000000400107947 */ /* 0x000fec0003800000 */
.L_x_1854:
        /* <DEDUP_REMOVED lines=21> */
.L_x_1863:
[----:B------:R-:W-:Y:S05]  /*2a40*/  BSYNC.RECONVERGENT B1 ;  /* 0x0000000000017941 */ /* 0x000fea0003800200 */
.L_x_1862:
[----:B------:R-:W-:Y:S01]  /*2a50*/  IMAD.SHL.U32 R0, R0, 0x200000, RZ ;  /* 0x0020000000007824 */ /* 0x000fe200078e00ff */
[----:B------:R-:W-:-:S04]  /*2a60*/  LEA R3, R3, 0x37800000, 0x17 ;  /* 0x3780000003037811 */ /* 0x000fc800078eb8ff */
[----:B------:R-:W-:-:S07]  /*2a70*/  LOP3.LUT R0, R3, R0, R7, 0xfe, !PT ;  /* 0x0000000003007212 */ /* 0x000fce00078efe07 */
.L_x_1861:
[----:B------:R-:W-:Y:S05]  /*2a80*/  BSYNC.RECONVERGENT B0 ;  /* 0x0000000000007941 */ /* 0x000fea0003800200 */
.L_x_1860:
[----:B------:R-:W0:Y:S02]  /*2a90*/  F2I.FTZ.TRUNC.NTZ R0, R0 ;  /* 0x0000000000007305 */ /* 0x000e24000021f100 */
[----:B0-----:R-:W-:Y:S01]  /*2aa0*/  PRMT R22, R0, 0x7610, R22 ;  /* 0x0000761000167816 */ /* 0x001fe20000000016 */
[----:B------:R-:W-:Y:S06]  /*2ab0*/  BRA `(.L_x_1841) ;  /* 0x00000000009c7947 */ /* 0x000fec0003800000 */
.L_x_1853:
        /* <DEDUP_REMOVED lines=14> */
.L_x_1867:
[----:B------:R-:W-:Y:S05]  /*2ba0*/  BSYNC.RECONVERGENT B0 ;  /* 0x0000000000007941 */ /* 0x000fea0003800200 */
.L_x_1866:
[----:B------:R-:W0:Y:S02]  /*2bb0*/  F2I.FTZ.TRUNC.NTZ R0, R0 ;  /* 0x0000000000007305 */ /* 0x000e24000021f100 */
[----:B0-----:R-:W-:Y:S01]  /*2bc0*/  PRMT R22, R0, 0x7610, R22 ;  /* 0x0000761000167816 */ /* 0x001fe20000000016 */
[----:B------:R-:W-:Y:S06]  /*2bd0*/  BRA `(.L_x_1841) ;  /* 0x0000000000547947 */ /* 0x000fec0003800000 */
.L_x_1840:
        /* <DEDUP_REMOVED lines=16> */
.L_x_1868:
[----:B------:R-:W-:Y:S01]  /*2ce0*/  PRMT R22, RZ, 0x7610, R22 ;  /* 0x00007610ff167816 */ /* 0x000fe20000000016 */
[----:B------:R-:W-:Y:S06]  /*2cf0*/  BRA `(.L_x_1841) ;  /* 0x00000000000c7947 */ /* 0x000fec0003800000 */
.L_x_1865:
[----:B------:R2:W5:Y:S01]  /*2d00*/  LDG.E.U16 R22, desc[UR36][R4.64] ;  /* 0x0000002404167981 */ /* 0x000562000c1e1500 */
[----:B------:R-:W-:Y:S05]  /*2d10*/  BRA `(.L_x_1841) ;  /* 0x0000000000047947 */ /* 0x000fea0003800000 */
.L_x_1864:
[----:B------:R1:W5:Y:S02]  /*2d20*/  LDG.E.U16 R22, desc[UR36][R4.64] ;  /* 0x0000002404167981 */ /* 0x000364000c1e1500 */
.L_x_1841:
[----:B------:R-:W-:-:S07]  /*2d30*/  VIADD R25, R25, 0x80 ;  /* 0x0000008019197836 */ /* 0x000fce0000000000 */
.L_x_1835:
[----:B------:R-:W-:Y:S05]  /*2d40*/  BSYNC.RECONVERGENT B6 ;  /* 0x0000000000067941 */ /* 0x000fea0003800200 */
.L_x_1834:
        /* <DEDUP_REMOVED lines=23> */
.L_x_1874:
[----:B------:R0:W5:Y:S01]  /*2ec0*/  LDG.E.U8 R23, desc[UR36][R4.64] ;  /* 0x0000002404177981 */ /* 0x000162000c1e1100 */
[----:B------:R-:W-:Y:S05]  /*2ed0*/  BRA `(.L_x_1870) ;  /* 0x0000000c004c7947 */ /* 0x000fea0003800000 */
.L_x_1873:
        /* <DEDUP_REMOVED lines=8> */
.L_x_1877:
[----:B------:R0:W5:Y:S01]  /*2f60*/  LDG.E.U16 R23, desc[UR36][R4.64] ;  /* 0x0000002404177981 */ /* 0x000162000c1e1500 */
[----:B------:R-:W-:Y:S05]  /*2f70*/  BRA `(.L_x_1870) ;  /* 0x0000000c00247947 */ /* 0x000fea0003800000 */
.L_x_1876:
[----:B------:R0:W5:Y:S01]  /*2f80*/  LDG.E.U16 R23, desc[UR36][R4.64] ;  /* 0x0000002404177981 */ /* 0x000162000c1e1500 */
[----:B------:R-:W-:Y:S05]  /*2f90*/  BRA `(.L_x_1870) ;  /* 0x0000000c001c7947 */ /* 0x000fea0003800000 */
.L_x_1872:
        /* <DEDUP_REMOVED lines=9> */
.L_x_1879:
[----:B------:R-:W2:Y:S02]  /*3030*/  LDG.E.U16 R0, desc[UR36][R4.64] ;  /* 0x0000002404007981 */ /* 0x000ea4000c1e1500 */
[----:B--2---:R-:W-:-:S06]  /*3040*/  HADD2.F32 R0, -RZ, R0.H0_H0 ;  /* 0x20000000ff007230 */ /* 0x004fcc0000004100 */
[----:B------:R-:W0:Y:S02]  /*3050*/  F2I.FTZ.TRUNC.NTZ R0, R0 ;  /* 0x0000000000007305 */ /* 0x000e24000021f100 */
[----:B0-----:R-:W-:Y:S01]  /*3060*/  PRMT R23, R0, 0x7610, R23 ;  /* 0x0000761000177816 */ /* 0x001fe20000000017 */
[----:B------:R-:W-:Y:S06]  /*3070*/  BRA `(.L_x_1870) ;  /* 0x0000000800e47947 */ /* 0x000fec0003800000 */
.L_x_1878:
        /* <DEDUP_REMOVED lines=9> */
.L_x_1881:
[----:B------:R-:W2:Y:S02]  /*3110*/  LDG.E.U16 R4, desc[UR36][R4.64] ;  /* 0x0000002404047981 */ /* 0x000ea4000c1e1500 */
[----:B--2---:R-:W-:-:S06]  /*3120*/  HADD2.F32 R0, -RZ, R4.H0_H0 ;  /* 0x20000004ff007230 */ /* 0x004fcc0000004100 */
[----:B------:R-:W0:Y:S02]  /*3130*/  F2I.FTZ.TRUNC.NTZ R0, R0 ;  /* 0x0000000000007305 */ /* 0x000e24000021f100 */
[----:B0-----:R-:W-:Y:S01]  /*3140*/  PRMT R23, R0, 0x7610, R23 ;  /* 0x0000761000177816 */ /* 0x001fe20000000017 */
[----:B------:R-:W-:Y:S06]  /*3150*/  BRA `(.L_x_1870) ;  /* 0x0000000800ac7947 */ /* 0x000fec0003800000 */
.L_x_1880:
[----:B------:R-:W2:Y:S02]  /*3160*/  LDG.E.64 R4, desc[UR36][R4.64] ;  /* 0x0000002404047981 */ /* 0x000ea4000c1e1b00 */
[----:B--2---:R0:W1:Y:S02]  /*3170*/  F2I.F64.TRUNC R23, R4 ;  /* 0x0000000400177311 */ /* 0x004064000030d100 */
[----:B01----:R-:W-:Y:S05]  /*3180*/  BRA `(.L_x_1870) ;  /* 0x0000000800a07947 */ /* 0x003fea0003800000 */
.L_x_1871:
        /* <DEDUP_REMOVED lines=12> */
.L_x_1884:
[----:B------:R-:W2:Y:S02]  /*3250*/  LDG.E.64 R4, desc[UR36][R4.64] ;  /* 0x0000002404047981 */ /* 0x000ea4000c1e1b00 */
[----:B--2---:R0:W1:Y:S02]  /*3260*/  F2I.F64.TRUNC R23, R4 ;  /* 0x0000000400177311 */ /* 0x004064000030d100 */
[----:B01----:R-:W-:Y:S05]  /*3270*/  BRA `(.L_x_1870) ;  /* 0x0000000800647947 */ /* 0x003fea0003800000 */
.L_x_1883:
        /* <DEDUP_REMOVED lines=27> */
.L_x_1886:
        /* <DEDUP_REMOVED lines=15> */
.L_x_1885:
[----:B------:R-:W2:Y:S02]  /*3520*/  LDG.E.U16 R0, desc[UR36][R4.64] ;  /* 0x0000002404007981 */ /* 0x000ea4000c1e1500 */
[----:B--2---:R-:W-:-:S06]  /*3530*/  IMAD.U32 R0, R0, 0x10000, RZ ;  /* 0x0001000000007824 */ /* 0x004fcc00078e00ff */
[----:B------:R-:W0:Y:S02]  /*3540*/  F2I.FTZ.TRUNC.NTZ R0, R0 ;  /* 0x0000000000007305 */ /* 0x000e24000021f100 */
[----:B0-----:R-:W-:Y:S01]  /*3550*/  PRMT R23, R0, 0x7610, R23 ;  /* 0x0000761000177816 */ /* 0x001fe20000000017 */
[----:B------:R-:W-:Y:S06]  /*3560*/  BRA `(.L_x_1870) ;  /* 0x0000000400a87947 */ /* 0x000fec0003800000 */
.L_x_1882:
        /* <DEDUP_REMOVED lines=10> */
.L_x_1889:
        /* <DEDUP_REMOVED lines=21> */
.L_x_1893:
[----:B------:R-:W-:Y:S05]  /*3760*/  BSYNC.RECONVERGENT B1 ;  /* 0x0000000000017941 */ /* 0x000fea0003800200 */
.L_x_1892:
[----:B------:R-:W-:Y:S01]  /*3770*/  IMAD.SHL.U32 R0, R0, 0x100000, RZ ;  /* 0x0010000000007824 */ /* 0x000fe200078e00ff */
[----:B------:R-:W-:-:S04]  /*3780*/  LEA R3, R3, 0x3b800000, 0x17 ;  /* 0x3b80000003037811 */ /* 0x000fc800078eb8ff */
[----:B------:R-:W-:-:S07]  /*3790*/  LOP3.LUT R0, R3, R0, R7, 0xfe, !PT ;  /* 0x0000000003007212 */ /* 0x000fce00078efe07 */
.L_x_1891:
[----:B------:R-:W-:Y:S05]  /*37a0*/  BSYNC.RECONVERGENT B0 ;  /* 0x0000000000007941 */ /* 0x000fea0003800200 */
.L_x_1890:
[----:B------:R-:W0:Y:S02]  /*37b0*/  F2I.FTZ.TRUNC.NTZ R0, R0 ;  /* 0x0000000000007305 */ /* 0x000e24000021f100 */
[----:B0-----:R-:W-:Y:S01]  /*37c0*/  PRMT R23, R0, 0x7610, R23 ;  /* 0x0000761000177816 */ /* 0x001fe20000000017 */
[----:B------:R-:W-:Y:S06]  /*37d0*/  BRA `(.L_x_1870) ;  /* 0x00000004000c7947 */ /* 0x000fec0003800000 */
.L_x_1888:
        /* <DEDUP_REMOVED lines=21> */
.L_x_1897:
[----:B------:R-:W-:Y:S05]  /*3930*/  BSYNC.RECONVERGENT B1 ;  /* 0x0000000000017941 */ /* 0x000fea0003800200 */
.L_x_1896:
[----:B------:R-:W-:Y:S01]  /*3940*/  IMAD.SHL.U32 R0, R0, 0x200000, RZ ;  /* 0x0020000000007824 */ /* 0x000fe200078e00ff */
[----:B------:R-:W-:-:S04]  /*3950*/  LEA R3, R3, 0x37800000, 0x17 ;  /* 0x3780000003037811 */ /* 0x000fc800078eb8ff */
[----:B------:R-:W-:-:S07]  /*3960*/  LOP3.LUT R0, R3, R0, R7, 0xfe, !PT ;  /* 0x0000000003007212 */ /* 0x000fce00078efe07 */
.L_x_1895:
[----:B------:R-:W-:Y:S05]  /*3970*/  BSYNC.RECONVERGENT B0 ;  /* 0x0000000000007941 */ /* 0x000fea0003800200 */
.L_x_1894:
[----:B------:R-:W0:Y:S02]  /*3980*/  F2I.FTZ.TRUNC.NTZ R0, R0 ;  /* 0x0000000000007305 */ /* 0x000e24000021f100 */
[----:B0-----:R-:W-:Y:S01]  /*3990*/  PRMT R23, R0, 0x7610, R23 ;  /* 0x0000761000177816 */ /* 0x001fe20000000017 */
[----:B------:R-:W-:Y:S06]  /*39a0*/  BRA `(.L_x_1870) ;  /* 0x0000000000987947 */ /* 0x000fec0003800000 */
.L_x_1887:
        /* <DEDUP_REMOVED lines=14> */
.L_x_1901:
[----:B------:R-:W-:Y:S05]  /*3a90*/  BSYNC.RECONVERGENT B0 ;  /* 0x0000000000007941 */ /* 0x000fea0003800200 */
.L_x_1900:
[----:B------:R-:W0:Y:S02]  /*3aa0*/  F2I.FTZ.TRUNC.NTZ R0, R0 ;  /* 0x0000000000007305 */ /* 0x000e24000021f100 */
[----:B0-----:R-:W-:Y:S01]  /*3ab0*/  PRMT R23, R0, 0x7610, R23 ;  /* 0x0000761000177816 */ /* 0x001fe20000000017 */
[----:B------:R-:W-:Y:S06]  /*3ac0*/  BRA `(.L_x_1870) ;  /* 0x0000000000507947 */ /* 0x000fec0003800000 */
.L_x_1875:
        /* <DEDUP_REMOVED lines=16> */
.L_x_1902:
[----:B------:R-:W-:Y:S05]  /*3bd0*/  BRA `(.L_x_1870) ;  /* 0x00000000000c7947 */ /* 0x000fea0003800000 */
.L_x_1899:
[----:B------:R0:W5:Y:S01]  /*3be0*/  LDG.E.U16 R23, desc[UR36][R4.64] ;  /* 0x0000002404177981 */ /* 0x000162000c1e1500 */
[----:B------:R-:W-:Y:S05]  /*3bf0*/  BRA `(.L_x_1870) ;  /* 0x0000000000047947 */ /* 0x000fea0003800000 */
.L_x_1898:
[----:B------:R0:W5:Y:S02]  /*3c00*/  LDG.E.U16 R23, desc[UR36][R4.64] ;  /* 0x0000002404177981 */ /* 0x000164000c1e1500 */
.L_x_1870:
[----:B------:R-:W-:Y:S05]  /*3c10*/  BSYNC.RECONVERGENT B6 ;  /* 0x0000000000067941 */ /* 0x000fea0003800200 */
.L_x_1869:
[----:B------:R-:W0:Y:S01]  /*3c20*/  LDC.U16 R3, c[0x0][0x386] ;  /* 0x0000e180ff037b82 */ /* 0x000e220000000400 */
[----:B-1---5:R-:W-:Y:S01]  /*3c30*/  LOP3.LUT R0, R18, 0xffff, RZ, 0xc0, !PT ;  /* 0x0000ffff12007812 */ /* 0x022fe200078ec0ff */
[----:B------:R-:W-:Y:S01]  /*3c40*/  BSSY.RECONVERGENT B7, `(.L_x_1903) ;  /* 0x00002db000077945 */ /* 0x000fe20003800200 */
[----:B------:R-:W-:-:S03]  /*3c50*/  LOP3.LUT R6, R23, 0xffff, RZ, 0xc0, !PT ;  /* 0x0000ffff17067812 */ /* 0x000fc600078ec0ff */
[----:B------:R-:W-:Y:S01]  /*3c60*/  BSSY.RELIABLE B6, `(.L_x_1904) ;  /* 0x00001ee000067945 */ /* 0x000fe20003800100 */
[----:B------:R-:W-:Y:S02]  /*3c70*/  ISETP.GE.AND P4, PT, R17, R16, PT ;  /* 0x000000101100720c */ /* 0x000fe40003f86270 */
[----:B------:R-:W-:Y:S01]  /*3c80*/  ISETP.GT.U32.AND P3, PT, R6, 0xe, PT ;  /* 0x0000000e0600780c */ /* 0x000fe20003f64070 */
[----:B------:R-:W1:Y:S01]  /*3c90*/  LDC.U8 R18, c[0x0][0x3a4] ;  /* 0x0000e900ff127b82 */ /* 0x000e620000000000 */
[----:B0-234-:R-:W-:Y:S02]  /*3ca0*/  LOP3.LUT R4, R19, 0xffff, RZ, 0xc0, !PT ;  /* 0x0000ffff13047812 */ /* 0x01dfe400078ec0ff */
[----:B------:R-:W-:Y:S02]  /*3cb0*/  LOP3.LUT R22, R22, 0xffff, RZ, 0xc0, !PT ;  /* 0x0000ffff16167812 */ /* 0x000fe400078ec0ff */
[----:B------:R-:W-:Y:S02]  /*3cc0*/  ISETP.GT.U32.AND P0, PT, R0, 0xe, PT ;  /* 0x0000000e0000780c */ /* 0x000fe40003f04070 */
[----:B------:R-:W-:-:S02]  /*3cd0*/  ISETP.GT.U32.AND P1, PT, R4, 0xe, PT ;  /* 0x0000000e0400780c */ /* 0x000fc40003f24070 */
[----:B------:R-:W-:Y:S02]  /*3ce0*/  ISETP.GT.U32.AND P2, PT, R22, 0xe, PT ;  /* 0x0000000e1600780c */ /* 0x000fe40003f44070 */
[----:B------:R-:W-:-:S04]  /*3cf0*/  PRMT R3, R3, 0x9910, RZ ;  /* 0x0000991003037816 */ /* 0x000fc800000000ff */
[--C-:B------:R-:W-:Y:S02]  /*3d00*/  SHF.R.S32.HI R0, RZ, R0, R3.reuse ;  /* 0x00000000ff007219 */ /* 0x100fe40000011403 */
[--C-:B------:R-:W-:Y:S02]  /*3d10*/  SHF.R.S32.HI R19, RZ, 0xf, R3.reuse ;  /* 0x0000000fff137819 */ /* 0x100fe40000011403 */
[--C-:B------:R-:W-:Y:S02]  /*3d20*/  SHF.R.S32.HI R4, RZ, R4, R3.reuse ;  /* 0x00000004ff047219 */ /* 0x100fe40000011403 */
[----:B------:R-:W-:Y:S02]  /*3d30*/  SHF.R.S32.HI R22, RZ, R22, R3 ;  /* 0x00000016ff167219 */ /* 0x000fe40000011403 */
[C---:B------:R-:W-:Y:S02]  /*3d40*/  SEL R11, R19.reuse, R0, P0 ;  /* 0x00000000130b7207 */ /* 0x040fe40000000000 */
[----:B------:R-:W-:-:S02]  /*3d50*/  SEL R23, R19, R4, P1 ;  /* 0x0000000413177207 */ /* 0x000fc40000800000 */
[----:B------:R-:W-:Y:S02]  /*3d60*/  SEL R22, R19, R22, P2 ;  /* 0x0000001613167207 */ /* 0x000fe40001000000 */
[----:B------:R-:W-:Y:S01]  /*3d70*/  @!P3 SHF.R.S32.HI R19, RZ, R6, R3 ;  /* 0x00000006ff13b219 */ /* 0x000fe20000011403 */
[----:B-1----:R-:W-:Y:S06]  /*3d80*/  @P4 BRA `(.L_x_1905) ;  /* 0x0000001c00604947 */ /* 0x002fec0003800000 */
        /* <DEDUP_REMOVED lines=21> */
.L_x_1909:
[----:B------:R0:W-:Y:S01]  /*3ee0*/  STG.E.U8 desc[UR36][R8.64], R11 ;  /* 0x0000000b08007986 */ /* 0x0001e2000c101124 */
[----:B------:R-:W-:Y:S05]  /*3ef0*/  BRA `(.L_x_1911) ;  /* 0x0000000c00507947 */ /* 0x000fea0003800000 */
.L_x_1908:
        /* <DEDUP_REMOVED lines=10> */
.L_x_1913:
[----:B------:R-:W-:-:S05]  /*3fa0*/  PRMT R3, R11, 0x9910, RZ ;  /* 0x000099100b037816 */ /* 0x000fca00000000ff */
[----:B------:R0:W-:Y:S01]  /*3fb0*/  STG.E desc[UR36][R8.64], R3 ;  /* 0x0000000308007986 */ /* 0x0001e2000c101924 */
[----:B------:R-:W-:Y:S05]  /*3fc0*/  BRA `(.L_x_1911) ;  /* 0x0000000c001c7947 */ /* 0x000fea0003800000 */
.L_x_1912:
[----:B------:R0:W-:Y:S01]  /*3fd0*/  STG.E.U16 desc[UR36][R8.64], R11 ;  /* 0x0000000b08007986 */ /* 0x0001e2000c101524 */
[----:B------:R-:W-:Y:S05]  /*3fe0*/  BRA `(.L_x_1911) ;  /* 0x0000000c00147947 */ /* 0x000fea0003800000 */
.L_x_1907:
        /* <DEDUP_REMOVED lines=9> */
.L_x_1915:
[----:B------:R-:W0:Y:S02]  /*4080*/  I2F.S16 R0, R11 ;  /* 0x0000000b00007306 */ /* 0x000e240000101400 */
[----:B0-----:R-:W-:-:S05]  /*4090*/  F2FP.F16.F32.PACK_AB R0, RZ, R0 ;  /* 0x00000000ff00723e */ /* 0x001fca00000000ff */
[----:B------:R0:W-:Y:S01]  /*40a0*/  STG.E.U16 desc[UR36][R8.64], R0 ;  /* 0x0000000008007986 */ /* 0x0001e2000c101524 */
[----:B------:R-:W-:Y:S05]  /*40b0*/  BRA `(.L_x_1911) ;  /* 0x0000000800e07947 */ /* 0x000fea0003800000 */
.L_x_1914:
        /* <DEDUP_REMOVED lines=10> */
.L_x_1917:
[----:B------:R-:W0:Y:S02]  /*4160*/  I2F.S16 R11, R11 ;  /* 0x0000000b000b7306 */ /* 0x000e240000101400 */
[----:B0-----:R-:W-:-:S04]  /*4170*/  F2FP.F16.F32.PACK_AB R3, RZ, R11 ;  /* 0x0000000bff03723e */ /* 0x001fc800000000ff */
[----:B------:R-:W-:-:S05]  /*4180*/  PRMT R3, R3, 0x5410, RZ ;  /* 0x0000541003037816 */ /* 0x000fca00000000ff */
[----:B------:R0:W-:Y:S01]  /*4190*/  STG.E desc[UR36][R8.64], R3 ;  /* 0x0000000308007986 */ /* 0x0001e2000c101924 */
[----:B------:R-:W-:Y:S05]  /*41a0*/  BRA `(.L_x_1911) ;  /* 0x0000000800a47947 */ /* 0x000fea0003800000 */
.L_x_1916:
[----:B------:R-:W0:Y:S02]  /*41b0*/  I2F.F64.S16 R4, R11 ;  /* 0x0000000b00047312 */ /* 0x000e240000101c00 */
[----:B0-----:R0:W-:Y:S01]  /*41c0*/  STG.E.64 desc[UR36][R8.64], R4 ;  /* 0x0000000408007986 */ /* 0x0011e2000c101b24 */
[----:B------:R-:W-:Y:S05]  /*41d0*/  BRA `(.L_x_1911) ;  /* 0x0000000800987947 */ /* 0x000fea0003800000 */
.L_x_1906:
        /* <DEDUP_REMOVED lines=13> */
.L_x_1920:
[----:B------:R-:W-:Y:S01]  /*42b0*/  CS2R R6, SRZ ;  /* 0x0000000000067805 */ /* 0x000fe2000001ff00 */
[----:B------:R-:W0:Y:S04]  /*42c0*/  I2F.F64.S16 R4, R11 ;  /* 0x0000000b00047312 */ /* 0x000e280000101c00 */
[----:B0-----:R3:W-:Y:S01]  /*42d0*/  STG.E.128 desc[UR36][R8.64], R4 ;  /* 0x0000000408007986 */ /* 0x0017e2000c101d24 */
[----:B------:R-:W-:Y:S05]  /*42e0*/  BRA `(.L_x_1911) ;  /* 0x0000000800547947 */ /* 0x000fea0003800000 */
.L_x_1919:
        /* <DEDUP_REMOVED lines=19> */
.L_x_1924:
[----:B------:R-:W-:Y:S05]  /*4420*/  BSYNC.RECONVERGENT B0 ;  /* 0x0000000000007941 */ /* 0x000fea0003800200 */
.L_x_1923:
[----:B------:R-:W-:-:S05]  /*4430*/  LOP3.LUT R5, R0, 0x80, R5, 0xf8, !PT ;  /* 0x0000008000057812 */ /* 0x000fca00078ef805 */
[----:B------:R2:W-:Y:S01]  /*4440*/  STG.E.U8 desc[UR36][R8.64], R5 ;  /* 0x0000000508007986 */ /* 0x0005e2000c101124 */
[----:B------:R-:W-:Y:S05]  /*4450*/  BRA `(.L_x_1911) ;  /* 0x0000000400f87947 */ /* 0x000fea0003800000 */
.L_x_1922:
        /* <DEDUP_REMOVED lines=15> */
.L_x_1926:
[----:B------:R-:W-:Y:S05]  /*4550*/  BSYNC.RECONVERGENT B0 ;  /* 0x0000000000007941 */ /* 0x000fea0003800200 */
.L_x_1925:
[----:B------:R-:W-:-:S05]  /*4560*/  LOP3.LUT R5, R0, 0x80, R5, 0xf8, !PT ;  /* 0x0000008000057812 */ /* 0x000fca00078ef805 */
[----:B------:R1:W-:Y:S01]  /*4570*/  STG.E.U8 desc[UR36][R8.64], R5 ;  /* 0x0000000508007986 */ /* 0x0003e2000c101124 */
[----:B------:R-:W-:Y:S05]  /*4580*/  BRA `(.L_x_1911) ;  /* 0x0000000400ac7947 */ /* 0x000fea0003800000 */
.L_x_1921:
[----:B------:R-:W0:Y:S02]  /*4590*/  I2F.S16 R0, R11 ;  /* 0x0000000b00007306 */ /* 0x000e240000101400 */
[----:B0-----:R-:W-:-:S05]  /*45a0*/  F2FP.BF16.F32.PACK_AB R0, RZ, R0 ;  /* 0x00000000ff00723e */ /* 0x001fca00000010ff */
[----:B------:R0:W-:Y:S01]  /*45b0*/  STG.E.U16 desc[UR36][R8.64], R0 ;  /* 0x0000000008007986 */ /* 0x0001e2000c101524 */
[----:B------:R-:W-:Y:S05]  /*45c0*/  BRA `(.L_x_1911) ;  /* 0x00000004009c7947 */ /* 0x000fea0003800000 */
.L_x_1918:
        /* <DEDUP_REMOVED lines=10> */
.L_x_1929:
        /* <DEDUP_REMOVED lines=13> */
.L_x_1932:
[----:B------:R-:W-:-:S04]  /*4740*/  SHF.R.U32.HI R0, RZ, 0x14, R3 ;  /* 0x00000014ff007819 */ /* 0x000fc80000011603 */
[----:B------:R-:W-:-:S04]  /*4750*/  LOP3.LUT R0, R0, 0x1, RZ, 0xc0, !PT ;  /* 0x0000000100007812 */ /* 0x000fc800078ec0ff */
[----:B------:R-:W-:-:S04]  /*4760*/  IADD3 R0, PT, PT, R3, 0x487ffff, R0 ;  /* 0x0487ffff03007810 */ /* 0x000fc80007ffe000 */
[----:B------:R-:W-:-:S04]  /*4770*/  SHF.R.U32.HI R0, RZ, 0x14, R0 ;  /* 0x00000014ff007819 */ /* 0x000fc80000011600 */
[----:B------:R-:W-:-:S07]  /*4780*/  LOP3.LUT R0, R0, 0xff, RZ, 0xc0, !PT ;  /* 0x000000ff00007812 */ /* 0x000fce00078ec0ff */
.L_x_1933:
[----:B------:R-:W-:-:S04]  /*4790*/  SHF.R.U32.HI R3, RZ, 0x18, R3 ;  /* 0x00000018ff037819 */ /* 0x000fc80000011603 */
[----:B------:R-:W-:-:S04]  /*47a0*/  LOP3.LUT R0, R0, 0x80, R3, 0xf8, !PT ;  /* 0x0000008000007812 */ /* 0x000fc800078ef803 */
[----:B------:R-:W-:-:S07]  /*47b0*/  PRMT R4, R0, 0x7610, R4 ;  /* 0x0000761000047816 */ /* 0x000fce0000000004 */
.L_x_1931:
[----:B------:R-:W-:Y:S05]  /*47c0*/  BSYNC.RECONVERGENT B0 ;  /* 0x0000000000007941 */ /* 0x000fea0003800200 */
.L_x_1930:
[----:B------:R0:W-:Y:S01]  /*47d0*/  STG.E.U8 desc[UR36][R8.64], R4 ;  /* 0x0000000408007986 */ /* 0x0001e2000c101124 */
[----:B------:R-:W-:Y:S05]  /*47e0*/  BRA `(.L_x_1911) ;  /* 0x0000000400147947 */ /* 0x000fea0003800000 */
.L_x_1928:
        /* <DEDUP_REMOVED lines=13> */
.L_x_1936:
[----:B------:R-:W-:-:S04]  /*48c0*/  SHF.R.U32.HI R0, RZ, 0x15, R3 ;  /* 0x00000015ff007819 */ /* 0x000fc80000011603 */
[----:B------:R-:W-:-:S04]  /*48d0*/  LOP3.LUT R0, R0, 0x1, RZ, 0xc0, !PT ;  /* 0x0000000100007812 */ /* 0x000fc800078ec0ff */
[----:B------:R-:W-:-:S04]  /*48e0*/  IADD3 R0, PT, PT, R3, 0x88fffff, R0 ;  /* 0x088fffff03007810 */ /* 0x000fc80007ffe000 */
[----:B------:R-:W-:-:S04]  /*48f0*/  SHF.R.U32.HI R0, RZ, 0x15, R0 ;  /* 0x00000015ff007819 */ /* 0x000fc80000011600 */
[----:B------:R-:W-:-:S07]  /*4900*/  LOP3.LUT R0, R0, 0xff, RZ, 0xc0, !PT ;  /* 0x000000ff00007812 */ /* 0x000fce00078ec0ff */
.L_x_1937:
[----:B------:R-:W-:-:S04]  /*4910*/  SHF.R.U32.HI R3, RZ, 0x18, R3 ;  /* 0x00000018ff037819 */ /* 0x000fc80000011603 */
[----:B------:R-:W-:-:S04]  /*4920*/  LOP3.LUT R0, R0, 0x80, R3, 0xf8, !PT ;  /* 0x0000008000007812 */ /* 0x000fc800078ef803 */
[----:B------:R-:W-:-:S07]  /*4930*/  PRMT R4, R0, 0x7610, R4 ;  /* 0x0000761000047816 */ /* 0x000fce0000000004 */
.L_x_1935:
[----:B------:R-:W-:Y:S05]  /*4940*/  BSYNC.RECONVERGENT B0 ;  /* 0x0000000000007941 */ /* 0x000fea0003800200 */
.L_x_1934:
[----:B------:R0:W-:Y:S01]  /*4950*/  STG.E.U8 desc[UR36][R8.64], R4 ;  /* 0x0000000408007986 */ /* 0x0001e2000c101124 */
[----:B------:R-:W-:Y:S05]  /*4960*/  BRA `(.L_x_1911) ;  /* 0x0000000000b47947 */ /* 0x000fea0003800000 */
.L_x_1927:
[----:B------:R-:W-:-:S13]  /*4970*/  ISETP.NE.AND P0, PT, R0, 0x1c, PT ;  /* 0x0000001c0000780c */ /* 0x000fda0003f05270 */
[----:B------:R-:W-:Y:S05]  /*4980*/  @!P0 BRA `(.L_x_1938) ;  /* 0x0000000000a48947 */ /* 0x000fea0003800000 */
[----:B------:R-:W-:-:S13]  /*4990*/  ISETP.NE.AND P0, PT, R0, 0x1d, PT ;  /* 0x0000001d0000780c */ /* 0x000fda0003f05270 */
[----:B------:R-:W-:Y:S05]  /*49a0*/  @!P0 BRA `(.L_x_1939) ;  /* 0x00000000008c8947 */ /* 0x000fea0003800000 */
[----:B------:R-:W-:-:S13]  /*49b0*/  ISETP.NE.AND P0, PT, R0, 0x2c, PT ;  /* 0x0000002c0000780c */ /* 0x000fda0003f05270 */
[----:B------:R-:W-:Y:S05]  /*49c0*/  @!P0 BRA `(.L_x_1940) ;  /* 0x0000000000448947 */ /* 0x000fea0003800000 */
.L_x_1910:
        /* <DEDUP_REMOVED lines=16> */
.L_x_1941:
[----:B------:R-:W-:Y:S05]  /*4ad0*/  BRA `(.L_x_1911) ;  /* 0x0000000000587947 */ /* 0x000fea0003800000 */
.L_x_1940:
        /* <DEDUP_REMOVED lines=16> */
.L_x_1939:
[----:B------:R-:W-:-:S04]  /*4be0*/  PRMT R4, R11, 0x9910, RZ ;  /* 0x000099100b047816 */ /* 0x000fc800000000ff */
[----:B------:R-:W-:-:S05]  /*4bf0*/  SHF.R.S32.HI R5, RZ, 0x1f, R4 ;  /* 0x0000001fff057819 */ /* 0x000fca0000011404 */
[----:B------:R0:W-:Y:S01]  /*4c00*/  STG.E.64 desc[UR36][R8.64], R4 ;  /* 0x0000000408007986 */ /* 0x0001e2000c101b24 */
[----:B------:R-:W-:Y:S05]  /*4c10*/  BRA `(.L_x_1911) ;  /* 0x0000000000087947 */ /* 0x000fea0003800000 */
.L_x_1938:
[----:B------:R-:W-:-:S05]  /*4c20*/  PRMT R3, R11, 0x9910, RZ ;  /* 0x000099100b037816 */ /* 0x000fca00000000ff */
[----:B------:R0:W-:Y:S02]  /*4c30*/  STG.E desc[UR36][R8.64], R3 ;  /* 0x0000000308007986 */ /* 0x0001e4000c101924 */
.L_x_1911:
        /* <DEDUP_REMOVED lines=23> */
.L_x_1946:
[----:B------:R0:W-:Y:S01]  /*4db0*/  STG.E.U8 desc[UR36][R8.64], R23 ;  /* 0x0000001708007986 */ /* 0x0001e2000c101124 */
[----:B------:R-:W-:Y:S05]  /*4dc0*/  BRA `(.L_x_1948) ;  /* 0x0000000c004c7947 */ /* 0x000fea0003800000 */
.L_x_1945:
        /* <DEDUP_REMOVED lines=10> */
.L_x_1950:
[----:B------:R-:W-:-:S05]  /*4e70*/  PRMT R3, R23, 0x9910, RZ ;  /* 0x0000991017037816 */ /* 0x000fca00000000ff */
[----:B------:R3:W-:Y:S01]  /*4e80*/  STG.E desc[UR36][R8.64], R3 ;  /* 0x0000000308007986 */ /* 0x0007e2000c101924 */
[----:B------:R-:W-:Y:S05]  /*4e90*/  BRA `(.L_x_1948) ;  /* 0x0000000c00187947 */ /* 0x000fea0003800000 */
.L_x_1949:
[----:B------:R2:W-:Y:S01]  /*4ea0*/  STG.E.U16 desc[UR36][R8.64], R23 ;  /* 0x0000001708007986 */ /* 0x0005e2000c101524 */
[----:B------:R-:W-:Y:S05]  /*4eb0*/  BRA `(.L_x_1948) ;  /* 0x0000000c00107947 */ /* 0x000fea0003800000 */
.L_x_1944:
        /* <DEDUP_REMOVED lines=9> */
.L_x_1952:
[----:B------:R-:W0:Y:S02]  /*4f50*/  I2F.S16 R0, R23 ;  /* 0x0000001700007306 */ /* 0x000e240000101400 */
[----:B0-----:R-:W-:-:S05]  /*4f60*/  F2FP.F16.F32.PACK_AB R0, RZ, R0 ;  /* 0x00000000ff00723e */ /* 0x001fca00000000ff */
[----:B------:R0:W-:Y:S01]  /*4f70*/  STG.E.U16 desc[UR36][R8.64], R0 ;  /* 0x0000000008007986 */ /* 0x0001e2000c101524 */
[----:B------:R-:W-:Y:S05]  /*4f80*/  BRA `(.L_x_1948) ;  /* 0x0000000800dc7947 */ /* 0x000fea0003800000 */
.L_x_1951:
        /* <DEDUP_REMOVED lines=10> */
.L_x_1954:
[----:B------:R-:W0:Y:S02]  /*5030*/  I2F.S16 R23, R23 ;  /* 0x0000001700177306 */ /* 0x000e240000101400 */
[----:B0-----:R-:W-:-:S04]  /*5040*/  F2FP.F16.F32.PACK_AB R3, RZ, R23 ;  /* 0x00000017ff03723e */ /* 0x001fc800000000ff */
[----:B------:R-:W-:-:S05]  /*5050*/  PRMT R3, R3, 0x5410, RZ ;  /* 0x0000541003037816 */ /* 0x000fca00000000ff */
[----:B------:R0:W-:Y:S01]  /*5060*/  STG.E desc[UR36][R8.64], R3 ;  /* 0x0000000308007986 */ /* 0x0001e2000c101924 */
[----:B------:R-:W-:Y:S05]  /*5070*/  BRA `(.L_x_1948) ;  /* 0x0000000800a07947 */ /* 0x000fea0003800000 */
.L_x_1953:
[----:B------:R-:W0:Y:S02]  /*5080*/  I2F.F64.S16 R4, R23 ;  /* 0x0000001700047312 */ /* 0x000e240000101c00 */
[----:B0-----:R0:W-:Y:S01]  /*5090*/  STG.E.64 desc[UR36][R8.64], R4 ;  /* 0x0000000408007986 */ /* 0x0011e2000c101b24 */
[----:B------:R-:W-:Y:S05]  /*50a0*/  BRA `(.L_x_1948) ;  /* 0x0000000800947947 */ /* 0x000fea0003800000 */
.L_x_1943:
        /* <DEDUP_REMOVED lines=12> */
.L_x_1958:
        /* <DEDUP_REMOVED lines=17> */
.L_x_1961:
[----:B------:R-:W-:-:S04]  /*5280*/  SHF.R.U32.HI R3, RZ, 0x18, R23 ;  /* 0x00000018ff037819 */ /* 0x000fc80000011617 */
[----:B------:R-:W-:-:S04]  /*5290*/  LOP3.LUT R0, R0, 0x80, R3, 0xf8, !PT ;  /* 0x0000008000007812 */ /* 0x000fc800078ef803 */
[----:B------:R-:W-:-:S07]  /*52a0*/  PRMT R4, R0, 0x7610, R4 ;  /* 0x0000761000047816 */ /* 0x000fce0000000004 */
.L_x_1960:
[----:B------:R-:W-:Y:S05]  /*52b0*/  BSYNC.RECONVERGENT B0 ;  /* 0x0000000000007941 */ /* 0x000fea0003800200 */
.L_x_1959:
[----:B------:R0:W-:Y:S01]  /*52c0*/  STG.E.U8 desc[UR36][R8.64], R4 ;  /* 0x0000000408007986 */ /* 0x0001e2000c101124 */
[----:B------:R-:W-:Y:S05]  /*52d0*/  BRA `(.L_x_1948) ;  /* 0x0000000800087947 */ /* 0x000fea0003800000 */
.L_x_1957:
        /* <DEDUP_REMOVED lines=17> */
.L_x_1964:
[----:B------:R-:W-:-:S04]  /*53f0*/  SHF.R.U32.HI R3, RZ, 0x18, R23 ;  /* 0x00000018ff037819 */ /* 0x000fc80000011617 */
[----:B------:R-:W-:-:S04]  /*5400*/  LOP3.LUT R0, R0, 0x80, R3, 0xf8, !PT ;  /* 0x0000008000007812 */ /* 0x000fc800078ef803 */
[----:B------:R-:W-:-:S07]  /*5410*/  PRMT R4, R0, 0x7610, R4 ;  /* 0x0000761000047816 */ /* 0x000fce0000000004 */
.L_x_1963:
[----:B------:R-:W-:Y:S05]  /*5420*/  BSYNC.RECONVERGENT B0 ;  /* 0x0000000000007941 */ /* 0x000fea0003800200 */
.L_x_1962:
[----:B------:R0:W-:Y:S01]  /*5430*/  STG.E.U8 desc[UR36][R8.64], R4 ;  /* 0x0000000408007986 */ /* 0x0001e2000c101124 */
[----:B------:R-:W-:Y:S05]  /*5440*/  BRA `(.L_x_1948) ;  /* 0x0000000400ac7947 */ /* 0x000fea0003800000 */
.L_x_1956:
        /* <DEDUP_REMOVED lines=22> */
.L_x_1966:
[----:B------:R-:W-:-:S04]  /*55b0*/  PRMT R4, R23, 0x9910, RZ ;  /* 0x0000991017047816 */ /* 0x000fc800000000ff */
[----:B------:R-:W-:-:S05]  /*55c0*/  SHF.R.S32.HI R5, RZ, 0x1f, R4 ;  /* 0x0000001fff057819 */ /* 0x000fca0000011404 */
[----:B------:R0:W-:Y:S01]  /*55d0*/  STG.E.64 desc[UR36][R8.64], R4 ;  /* 0x0000000408007986 */ /* 0x0001e2000c101b24 */
[----:B------:R-:W-:Y:S05]  /*55e0*/  BRA `(.L_x_1948) ;  /* 0x0000000400447947 */ /* 0x000fea0003800000 */
.L_x_1965:
[----:B------:R-:W-:-:S05]  /*55f0*/  PRMT R3, R23, 0x9910, RZ ;  /* 0x0000991017037816 */ /* 0x000fca00000000ff */
[----:B------:R0:W-:Y:S01]  /*5600*/  STG.E desc[UR36][R8.64], R3 ;  /* 0x0000000308007986 */ /* 0x0001e2000c101924 */
[----:B------:R-:W-:Y:S05]  /*5610*/  BRA `(.L_x_1948) ;  /* 0x0000000400387947 */ /* 0x000fea0003800000 */
.L_x_1955:
        /* <DEDUP_REMOVED lines=11> */
.L_x_1968:
[----:B------:R-:W-:Y:S01]  /*56d0*/  CS2R R6, SRZ ;  /* 0x0000000000067805 */ /* 0x000fe2000001ff00 */
[----:B------:R-:W0:Y:S04]  /*56e0*/  I2F.F64.S16 R4, R23 ;  /* 0x0000001700047312 */ /* 0x000e280000101c00 */
[----:B0-----:R0:W-:Y:S01]  /*56f0*/  STG.E.128 desc[UR36][R8.64], R4 ;  /* 0x0000000408007986 */ /* 0x0011e2000c101d24 */
[----:B------:R-:W-:Y:S05]  /*5700*/  BRA `(.L_x_1948) ;  /* 0x0000000000fc7947 */ /* 0x000fea0003800000 */
.L_x_1967:
[----:B------:R-:W-:-:S13]  /*5710*/  ISETP.NE.AND P0, PT, R0, 0xf, PT ;  /* 0x0000000f0000780c */ /* 0x000fda0003f05270 */
[----:B------:R-:W-:Y:S05]  /*5720*/  @!P0 BRA `(.L_x_1969) ;  /* 0x0000000000e88947 */ /* 0x000fea0003800000 */
[----:B------:R-:W-:-:S13]  /*5730*/  ISETP.NE.AND P0, PT, R0, 0x17, PT ;  /* 0x000000170000780c */ /* 0x000fda0003f05270 */
[----:B------:R-:W-:Y:S05]  /*5740*/  @!P0 BRA `(.L_x_1970) ;  /* 0x0000000000908947 */ /* 0x000fea0003800000 */
[----:B------:R-:W-:-:S13]  /*5750*/  ISETP.NE.AND P0, PT, R0, 0x18, PT ;  /* 0x000000180000780c */ /* 0x000fda0003f05270 */
[----:B------:R-:W-:Y:S05]  /*5760*/  @!P0 BRA `(.L_x_1971) ;  /* 0x0000000000448947 */ /* 0x000fea0003800000 */
.L_x_1947:
        /* <DEDUP_REMOVED lines=16> */
.L_x_1972:
[----:B------:R-:W-:Y:S05]  /*5870*/  BRA `(.L_x_1948) ;  /* 0x0000000000a07947 */ /* 0x000fea0003800000 */
.L_x_1971:
        /* <DEDUP_REMOVED lines=13> */
.L_x_1974:
[----:B------:R-:W-:Y:S05]  /*5950*/  BSYNC.RECONVERGENT B0 ;  /* 0x0000000000007941 */ /* 0x000fea0003800200 */
.L_x_1973:
[----:B------:R-:W-:-:S05]  /*5960*/  LOP3.LUT R3, R0, 0x80, R3, 0xf8, !PT ;  /* 0x0000008000037812 */ /* 0x000fca00078ef803 */
[----:B------:R0:W-:Y:S01]  /*5970*/  STG.E.U8 desc[UR36][R8.64], R3 ;  /* 0x0000000308007986 */ /* 0x0001e2000c101124 */
[----:B------:R-:W-:Y:S05]  /*5980*/  BRA `(.L_x_1948) ;  /* 0x00000000005c7947 */ /* 0x000fea0003800000 */
.L_x_1970:
        /* <DEDUP_REMOVED lines=12> */
.L_x_1976:
[----:B------:R-:W-:Y:S01]  /*5a50*/  IMAD.MOV.U32 R0, RZ, RZ, 0x7f ;  /* 0x0000007fff007424 */ /* 0x000fe200078e00ff */
[----:B------:R-:W-:-:S04]  /*5a60*/  ISETP.GT.U32.AND P0, PT, R3, 0x7f800000, PT ;  /* 0x7f8000000300780c */ /* 0x000fc80003f04070 */
[----:B------:R-:W-:-:S09]  /*5a70*/  SEL R0, R0, 0x7c, P0 ;  /* 0x0000007c00007807 */ /* 0x000fd20000000000 */
.L_x_1977:
[----:B------:R-:W-:Y:S05]  /*5a80*/  BSYNC.RECONVERGENT B0 ;  /* 0x0000000000007941 */ /* 0x000fea0003800200 */
.L_x_1975:
[----:B------:R-:W-:-:S04]  /*5a90*/  SHF.R.U32.HI R3, RZ, 0x18, R23 ;  /* 0x00000018ff037819 */ /* 0x000fc80000011617 */
[----:B------:R-:W-:-:S05]  /*5aa0*/  LOP3.LUT R3, R0, 0x80, R3, 0xf8, !PT ;  /* 0x0000008000037812 */ /* 0x000fca00078ef803 */
[----:B------:R0:W-:Y:S01]  /*5ab0*/  STG.E.U8 desc[UR36][R8.64], R3 ;  /* 0x0000000308007986 */ /* 0x0001e2000c101124 */
[----:B------:R-:W-:Y:S05]  /*5ac0*/  BRA `(.L_x_1948) ;  /* 0x00000000000c7947 */ /* 0x000fea0003800000 */
.L_x_1969:
[----:B------:R-:W0:Y:S02]  /*5ad0*/  I2F.S16 R0, R23 ;  /* 0x0000001700007306 */ /* 0x000e240000101400 */
[----:B0-----:R-:W-:-:S05]  /*5ae0*/  F2FP.BF16.F32.PACK_AB R0, RZ, R0 ;  /* 0x00000000ff00723e */ /* 0x001fca00000010ff */
[----:B------:R0:W-:Y:S02]  /*5af0*/  STG.E.U16 desc[UR36][R8.64], R0 ;  /* 0x0000000008007986 */ /* 0x0001e4000c101524 */
.L_x_1948:
[----:B------:R-:W-:-:S07]  /*5b00*/  VIADD R17, R17, 0x80 ;  /* 0x0000008011117836 */ /* 0x000fce0000000000 */
.L_x_1905:
[----:B------:R-:W-:-:S13]  /*5b10*/  ISETP.GE.AND P0, PT, R17, R16, PT ;  /* 0x000000101100720c */ /* 0x000fda0003f06270 */
[----:B------:R-:W-:Y:S05]  /*5b20*/  @P0 BREAK.RELIABLE B6 ;  /* 0x0000000000060942 */ /* 0x000fea0003800100 */
[----:B------:R-:W-:Y:S05]  /*5b30*/  @P0 BRA `(.L_x_1942) ;  /* 0x0000000c00ac0947 */ /* 0x000fea0003800000 */
[----:B------:R-:W-:Y:S05]  /*5b40*/  BSYNC.RELIABLE B6 ;  /* 0x0000000000067941 */ /* 0x000fea0003800100 */
.L_x_1904:
        /* <DEDUP_REMOVED lines=20> */
.L_x_1981:
[----:B------:R0:W-:Y:S01]  /*5c90*/  STG.E.U8 desc[UR36][R8.64], R22 ;  /* 0x0000001608007986 */ /* 0x0001e2000c101124 */
[----:B------:R-:W-:Y:S05]  /*5ca0*/  BRA `(.L_x_1983) ;  /* 0x0000000c004c7947 */ /* 0x000fea0003800000 */
.L_x_1980:
        /* <DEDUP_REMOVED lines=10> */
.L_x_1985:
[----:B------:R-:W-:-:S05]  /*5d50*/  PRMT R3, R22, 0x9910, RZ ;  /* 0x0000991016037816 */ /* 0x000fca00000000ff */
[----:B------:R0:W-:Y:S01]  /*5d60*/  STG.E desc[UR36][R8.64], R3 ;  /* 0x0000000308007986 */ /* 0x0001e2000c101924 */
[----:B------:R-:W-:Y:S05]  /*5d70*/  BRA `(.L_x_1983) ;  /* 0x0000000c00187947 */ /* 0x000fea0003800000 */
.L_x_1984:
[----:B------:R0:W-:Y:S01]  /*5d80*/  STG.E.U16 desc[UR36][R8.64], R22 ;  /* 0x0000001608007986 */ /* 0x0001e2000c101524 */
[----:B------:R-:W-:Y:S05]  /*5d90*/  BRA `(.L_x_1983) ;  /* 0x0000000c00107947 */ /* 0x000fea0003800000 */
.L_x_1979:
        /* <DEDUP_REMOVED lines=9> */
.L_x_1987:
[----:B------:R-:W0:Y:S02]  /*5e30*/  I2F.S16 R0, R22 ;  /* 0x0000001600007306 */ /* 0x000e240000101400 */
[----:B0-----:R-:W-:-:S05]  /*5e40*/  F2FP.F16.F32.PACK_AB R0, RZ, R0 ;  /* 0x00000000ff00723e */ /* 0x001fca00000000ff */
[----:B------:R0:W-:Y:S01]  /*5e50*/  STG.E.U16 desc[UR36][R8.64], R0 ;  /* 0x0000000008007986 */ /* 0x0001e2000c101524 */
[----:B------:R-:W-:Y:S05]  /*5e60*/  BRA `(.L_x_1983) ;  /* 0x0000000800dc7947 */ /* 0x000fea0003800000 */
.L_x_1986:
        /* <DEDUP_REMOVED lines=10> */
.L_x_1989:
[----:B------:R-:W0:Y:S02]  /*5f10*/  I2F.S16 R22, R22 ;  /* 0x0000001600167306 */ /* 0x000e240000101400 */
[----:B0-----:R-:W-:-:S04]  /*5f20*/  F2FP.F16.F32.PACK_AB R3, RZ, R22 ;  /* 0x00000016ff03723e */ /* 0x001fc800000000ff */
[----:B------:R-:W-:-:S05]  /*5f30*/  PRMT R3, R3, 0x5410, RZ ;  /* 0x0000541003037816 */ /* 0x000fca00000000ff */
[----:B------:R0:W-:Y:S01]  /*5f40*/  STG.E desc[UR36][R8.64], R3 ;  /* 0x0000000308007986 */ /* 0x0001e2000c101924 */
[----:B------:R-:W-:Y:S05]  /*5f50*/  BRA `(.L_x_1983) ;  /* 0x0000000800a07947 */ /* 0x000fea0003800000 */
.L_x_1988:
[----:B------:R-:W0:Y:S02]  /*5f60*/  I2F.F64.S16 R22, R22 ;  /* 0x0000001600167312 */ /* 0x000e240000101c00 */
[----:B0-----:R0:W-:Y:S01]  /*5f70*/  STG.E.64 desc[UR36][R8.64], R22 ;  /* 0x0000001608007986 */ /* 0x0011e2000c101b24 */
[----:B------:R-:W-:Y:S05]  /*5f80*/  BRA `(.L_x_1983) ;  /* 0x0000000800947947 */ /* 0x000fea0003800000 */
.L_x_1978:
        /* <DEDUP_REMOVED lines=12> */
.L_x_1993:
        /* <DEDUP_REMOVED lines=17> */
.L_x_1996:
[----:B------:R-:W-:-:S04]  /*6160*/  SHF.R.U32.HI R3, RZ, 0x18, R5 ;  /* 0x00000018ff037819 */ /* 0x000fc80000011605 */
[----:B------:R-:W-:-:S04]  /*6170*/  LOP3.LUT R0, R0, 0x80, R3, 0xf8, !PT ;  /* 0x0000008000007812 */ /* 0x000fc800078ef803 */
[----:B------:R-:W-:-:S07]  /*6180*/  PRMT R4, R0, 0x7610, R4 ;  /* 0x0000761000047816 */ /* 0x000fce0000000004 */
.L_x_1995:
[----:B------:R-:W-:Y:S05]  /*6190*/  BSYNC.RECONVERGENT B0 ;  /* 0x0000000000007941 */ /* 0x000fea0003800200 */
.L_x_1994:
[----:B------:R0:W-:Y:S01]  /*61a0*/  STG.E.U8 desc[UR36][R8.64], R4 ;  /* 0x0000000408007986 */ /* 0x0001e2000c101124 */
[----:B------:R-:W-:Y:S05]  /*61b0*/  BRA `(.L_x_1983) ;  /* 0x0000000800087947 */ /* 0x000fea0003800000 */
.L_x_1992:
        /* <DEDUP_REMOVED lines=17> */
.L_x_1999:
[----:B------:R-:W-:-:S04]  /*62d0*/  SHF.R.U32.HI R3, RZ, 0x18, R5 ;  /* 0x00000018ff037819 */ /* 0x000fc80000011605 */
[----:B------:R-:W-:-:S04]  /*62e0*/  LOP3.LUT R0, R0, 0x80, R3, 0xf8, !PT ;  /* 0x0000008000007812 */ /* 0x000fc800078ef803 */
[----:B------:R-:W-:-:S07]  /*62f0*/  PRMT R4, R0, 0x7610, R4 ;  /* 0x0000761000047816 */ /* 0x000fce0000000004 */
.L_x_1998:
[----:B------:R-:W-:Y:S05]  /*6300*/  BSYNC.RECONVERGENT B0 ;  /* 0x0000000000007941 */ /* 0x000fea0003800200 */
.L_x_1997:
[----:B------:R0:W-:Y:S01]  /*6310*/  STG.E.U8 desc[UR36][R8.64], R4 ;  /* 0x0000000408007986 */ /* 0x0001e2000c101124 */
[----:B------:R-:W-:Y:S05]  /*6320*/  BRA `(.L_x_1983) ;  /* 0x0000000400ac7947 */ /* 0x000fea0003800000 */
.L_x_1991:
        /* <DEDUP_REMOVED lines=22> */
.L_x_2001:
[----:B------:R-:W-:-:S04]  /*6490*/  PRMT R4, R22, 0x9910, RZ ;  /* 0x0000991016047816 */ /* 0x000fc800000000ff */
[----:B------:R-:W-:-:S05]  /*64a0*/  SHF.R.S32.HI R5, RZ, 0x1f, R4 ;  /* 0x0000001fff057819 */ /* 0x000fca0000011404 */
[----:B------:R0:W-:Y:S01]  /*64b0*/  STG.E.64 desc[UR36][R8.64], R4 ;  /* 0x0000000408007986 */ /* 0x0001e2000c101b24 */
[----:B------:R-:W-:Y:S05]  /*64c0*/  BRA `(.L_x_1983) ;  /* 0x0000000400447947 */ /* 0x000fea0003800000 */
.L_x_2000:
[----:B------:R-:W-:-:S05]  /*64d0*/  PRMT R3, R22, 0x9910, RZ ;  /* 0x0000991016037816 */ /* 0x000fca00000000ff */
[----:B------:R0:W-:Y:S01]  /*64e0*/  STG.E desc[UR36][R8.64], R3 ;  /* 0x0000000308007986 */ /* 0x0001e2000c101924 */
[----:B------:R-:W-:Y:S05]  /*64f0*/  BRA `(.L_x_1983) ;  /* 0x0000000400387947 */ /* 0x000fea0003800000 */
.L_x_1990:
        /* <DEDUP_REMOVED lines=11> */
.L_x_2003:
[----:B------:R-:W-:Y:S01]  /*65b0*/  CS2R R6, SRZ ;  /* 0x0000000000067805 */ /* 0x000fe2000001ff00 */
[----:B------:R-:W0:Y:S04]  /*65c0*/  I2F.F64.S16 R4, R22 ;  /* 0x0000001600047312 */ /* 0x000e280000101c00 */
[----:B0-----:R4:W-:Y:S01]  /*65d0*/  STG.E.128 desc[UR36][R8.64], R4 ;  /* 0x0000000408007986 */ /* 0x0019e2000c101d24 */
[----:B------:R-:W-:Y:S05]  /*65e0*/  BRA `(.L_x_1983) ;  /* 0x0000000000fc7947 */ /* 0x000fea0003800000 */
.L_x_2002:
[----:B------:R-:W-:-:S13]  /*65f0*/  ISETP.NE.AND P0, PT, R0, 0xf, PT ;  /* 0x0000000f0000780c */ /* 0x000fda0003f05270 */
[----:B------:R-:W-:Y:S05]  /*6600*/  @!P0 BRA `(.L_x_2004) ;  /* 0x0000000000e88947 */ /* 0x000fea0003800000 */
[----:B------:R-:W-:-:S13]  /*6610*/  ISETP.NE.AND P0, PT, R0, 0x17, PT ;  /* 0x000000170000780c */ /* 0x000fda0003f05270 */
[----:B------:R-:W-:Y:S05]  /*6620*/  @!P0 BRA `(.L_x_2005) ;  /* 0x0000000000908947 */ /* 0x000fea0003800000 */
[----:B------:R-:W-:-:S13]  /*6630*/  ISETP.NE.AND P0, PT, R0, 0x18, PT ;  /* 0x000000180000780c */ /* 0x000fda0003f05270 */
[----:B------:R-:W-:Y:S05]  /*6640*/  @!P0 BRA `(.L_x_2006) ;  /* 0x0000000000448947 */ /* 0x000fea0003800000 */
.L_x_1982:
        /* <DEDUP_REMOVED lines=16> */
.L_x_2007:
[----:B------:R-:W-:Y:S05]  /*6750*/  BRA `(.L_x_1983) ;  /* 0x0000000000a07947 */ /* 0x000fea0003800000 */
.L_x_2006:
        /* <DEDUP_REMOVED lines=13> */
.L_x_2009:
[----:B------:R-:W-:Y:S05]  /*6830*/  BSYNC.RECONVERGENT B0 ;  /* 0x0000000000007941 */ /* 0x000fea0003800200 */
.L_x_2008:
[----:B------:R-:W-:-:S05]  /*6840*/  LOP3.LUT R3, R0, 0x80, R3, 0xf8, !PT ;  /* 0x0000008000037812 */ /* 0x000fca00078ef803 */
[----:B------:R2:W-:Y:S01]  /*6850*/  STG.E.U8 desc[UR36][R8.64], R3 ;  /* 0x0000000308007986 */ /* 0x0005e2000c101124 */
[----:B------:R-:W-:Y:S05]  /*6860*/  BRA `(.L_x_1983) ;  /* 0x00000000005c7947 */ /* 0x000fea0003800000 */
.L_x_2005:
        /* <DEDUP_REMOVED lines=12> */
.L_x_2011:
[----:B------:R-:W-:Y:S01]  /*6930*/  IMAD.MOV.U32 R0, RZ, RZ, 0x7f ;  /* 0x0000007fff007424 */ /* 0x000fe200078e00ff */
[----:B------:R-:W-:-:S04]  /*6940*/  ISETP.GT.U32.AND P0, PT, R3, 0x7f800000, PT ;  /* 0x7f8000000300780c */ /* 0x000fc80003f04070 */
[----:B------:R-:W-:-:S09]  /*6950*/  SEL R0, R0, 0x7c, P0 ;  /* 0x0000007c00007807 */ /* 0x000fd20000000000 */
.L_x_2012:
[----:B------:R-:W-:Y:S05]  /*6960*/  BSYNC.RECONVERGENT B0 ;  /* 0x0000000000007941 */ /* 0x000fea0003800200 */
.L_x_2010:
[----:B------:R-:W-:-:S04]  /*6970*/  SHF.R.U32.HI R3, RZ, 0x18, R5 ;  /* 0x00000018ff037819 */ /* 0x000fc80000011605 */
[----:B------:R-:W-:-:S05]  /*6980*/  LOP3.LUT R3, R0, 0x80, R3, 0xf8, !PT ;  /* 0x0000008000037812 */ /* 0x000fca00078ef803 */
[----:B------:R1:W-:Y:S01]  /*6990*/  STG.E.U8 desc[UR36][R8.64], R3 ;  /* 0x0000000308007986 */ /* 0x0003e2000c101124 */
[----:B------:R-:W-:Y:S05]  /*69a0*/  BRA `(.L_x_1983) ;  /* 0x00000000000c7947 */ /* 0x000fea0003800000 */
.L_x_2004:
[----:B------:R-:W0:Y:S02]  /*69b0*/  I2F.S16 R0, R22 ;  /* 0x0000001600007306 */ /* 0x000e240000101400 */
[----:B0-----:R-:W-:-:S05]  /*69c0*/  F2FP.BF16.F32.PACK_AB R0, RZ, R0 ;  /* 0x00000000ff00723e */ /* 0x001fca00000010ff */
[----:B------:R0:W-:Y:S02]  /*69d0*/  STG.E.U16 desc[UR36][R8.64], R0 ;  /* 0x0000000008007986 */ /* 0x0001e4000c101524 */
.L_x_1983:
[----:B------:R-:W-:-:S07]  /*69e0*/  VIADD R17, R17, 0x80 ;  /* 0x0000008011117836 */ /* 0x000fce0000000000 */
.L_x_1942:
[----:B------:R-:W-:Y:S05]  /*69f0*/  BSYNC.RECONVERGENT B7 ;  /* 0x0000000000077941 */ /* 0x000fea0003800200 */
.L_x_1903:
        /* <DEDUP_REMOVED lines=21> */
.L_x_2016:
[----:B------:R-:W-:Y:S01]  /*6b50*/  STG.E.U8 desc[UR36][R2.64], R19 ;  /* 0x0000001302007986 */ /* 0x000fe2000c101124 */
[----:B------:R-:W-:Y:S05]  /*6b60*/  EXIT ;  /* 0x000000000000794d */ /* 0x000fea0003800000 */
.L_x_2015:
        /* <DEDUP_REMOVED lines=10> */
.L_x_2019:
[----:B------:R-:W-:-:S05]  /*6c10*/  PRMT R5, R19, 0x9910, RZ ;  /* 0x0000991013057816 */ /* 0x000fca00000000ff */
[----:B------:R-:W-:Y:S01]  /*6c20*/  STG.E desc[UR36][R2.64], R5 ;  /* 0x0000000502007986 */ /* 0x000fe2000c101924 */
[----:B------:R-:W-:Y:S05]  /*6c30*/  EXIT ;  /* 0x000000000000794d */ /* 0x000fea0003800000 */
.L_x_2018:
[----:B------:R-:W-:Y:S01]  /*6c40*/  STG.E.U16 desc[UR36][R2.64], R19 ;  /* 0x0000001302007986 */ /* 0x000fe2000c101524 */
[----:B------:R-:W-:Y:S05]  /*6c50*/  EXIT ;  /* 0x000000000000794d */ /* 0x000fea0003800000 */
.L_x_2014:
        /* <DEDUP_REMOVED lines=9> */
.L_x_2021:
[----:B------:R-:W0:Y:S02]  /*6cf0*/  I2F.S16 R0, R19 ;  /* 0x0000001300007306 */ /* 0x000e240000101400 */
[----:B0-----:R-:W-:-:S05]  /*6d00*/  F2FP.F16.F32.PACK_AB R0, RZ, R0 ;  /* 0x00000000ff00723e */ /* 0x001fca00000000ff */
[----:B------:R-:W-:Y:S01]  /*6d10*/  STG.E.U16 desc[UR36][R2.64], R0 ;  /* 0x0000000002007986 */ /* 0x000fe2000c101524 */
[----:B------:R-:W-:Y:S05]  /*6d20*/  EXIT ;  /* 0x000000000000794d */ /* 0x000fea0003800000 */
.L_x_2020:
        /* <DEDUP_REMOVED lines=10> */
.L_x_2023:
[----:B------:R-:W0:Y:S02]  /*6dd0*/  I2F.S16 R19, R19 ;  /* 0x0000001300137306 */ /* 0x000e240000101400 */
[----:B0-----:R-:W-:-:S04]  /*6de0*/  F2FP.F16.F32.PACK_AB R5, RZ, R19 ;  /* 0x00000013ff05723e */ /* 0x001fc800000000ff */
[----:B------:R-:W-:-:S05]  /*6df0*/  PRMT R5, R5, 0x5410, RZ ;  /* 0x0000541005057816 */ /* 0x000fca00000000ff */
[----:B------:R-:W-:Y:S01]  /*6e00*/  STG.E desc[UR36][R2.64], R5 ;  /* 0x0000000502007986 */ /* 0x000fe2000c101924 */
[----:B------:R-:W-:Y:S05]  /*6e10*/  EXIT ;  /* 0x000000000000794d */ /* 0x000fea0003800000 */
.L_x_2022:
[----:B------:R-:W0:Y:S02]  /*6e20*/  I2F.F64.S16 R4, R19 ;  /* 0x0000001300047312 */ /* 0x000e240000101c00 */
[----:B0-----:R-:W-:Y:S01]  /*6e30*/  STG.E.64 desc[UR36][R2.64], R4 ;  /* 0x0000000402007986 */ /* 0x001fe2000c101b24 */
[----:B------:R-:W-:Y:S05]  /*6e40*/  EXIT ;  /* 0x000000000000794d */ /* 0x000fea0003800000 */
.L_x_2013:
        /* <DEDUP_REMOVED lines=12> */
.L_x_2027:
        /* <DEDUP_REMOVED lines=18> */
.L_x_2030:
[----:B------:R-:W-:-:S04]  /*7030*/  SHF.R.U32.HI R5, RZ, 0x18, R5 ;  /* 0x00000018ff057819 */ /* 0x000fc80000011605 */
[----:B------:R-:W-:-:S07]  /*7040*/  LOP3.LUT R0, R0, 0x80, R5, 0xf8, !PT ;  /* 0x0000008000007812 */ /* 0x000fce00078ef805 */
.L_x_2029:
[----:B------:R-:W-:Y:S05]  /*7050*/  BSYNC.RECONVERGENT B0 ;  /* 0x0000000000007941 */ /* 0x000fea0003800200 */
.L_x_2028:
[----:B------:R-:W-:Y:S01]  /*7060*/  STG.E.U8 desc[UR36][R2.64], R0 ;  /* 0x0000000002007986 */ /* 0x000fe2000c101124 */
[----:B------:R-:W-:Y:S05]  /*7070*/  EXIT ;  /* 0x000000000000794d */ /* 0x000fea0003800000 */
.L_x_2026:
        /* <DEDUP_REMOVED lines=18> */
.L_x_2033:
[----:B------:R-:W-:-:S04]  /*71a0*/  SHF.R.U32.HI R5, RZ, 0x18, R5 ;  /* 0x00000018ff057819 */ /* 0x000fc80000011605 */
[----:B------:R-:W-:-:S07]  /*71b0*/  LOP3.LUT R0, R0, 0x80, R5, 0xf8, !PT ;  /* 0x0000008000007812 */ /* 0x000fce00078ef805 */
.L_x_2032:
[----:B------:R-:W-:Y:S05]  /*71c0*/  BSYNC.RECONVERGENT B0 ;  /* 0x0000000000007941 */ /* 0x000fea0003800200 */
.L_x_2031:
[----:B------:R-:W-:Y:S01]  /*71d0*/  STG.E.U8 desc[UR36][R2.64], R0 ;  /* 0x0000000002007986 */ /* 0x000fe2000c101124 */
[----:B------:R-:W-:Y:S05]  /*71e0*/  EXIT ;  /* 0x000000000000794d */ /* 0x000fea0003800000 */
.L_x_2025:
        /* <DEDUP_REMOVED lines=22> */
.L_x_2035:
[----:B------:R-:W-:-:S04]  /*7350*/  PRMT R4, R19, 0x9910, RZ ;  /* 0x0000991013047816 */ /* 0x000fc800000000ff */
[----:B------:R-:W-:-:S05]  /*7360*/  SHF.R.S32.HI R5, RZ, 0x1f, R4 ;  /* 0x0000001fff057819 */ /* 0x000fca0000011404 */
[----:B------:R-:W-:Y:S01]  /*7370*/  STG.E.64 desc[UR36][R2.64], R4 ;  /* 0x0000000402007986 */ /* 0x000fe2000c101b24 */
[----:B------:R-:W-:Y:S05]  /*7380*/  EXIT ;  /* 0x000000000000794d */ /* 0x000fea0003800000 */
.L_x_2034:
[----:B------:R-:W-:-:S05]  /*7390*/  PRMT R5, R19, 0x9910, RZ ;  /* 0x0000991013057816 */ /* 0x000fca00000000ff */
[----:B------:R-:W-:Y:S01]  /*73a0*/  STG.E desc[UR36][R2.64], R5 ;  /* 0x0000000502007986 */ /* 0x000fe2000c101924 */
[----:B------:R-:W-:Y:S05]  /*73b0*/  EXIT ;  /* 0x000000000000794d */ /* 0x000fea0003800000 */
.L_x_2024:
        /* <DEDUP_REMOVED lines=11> */
.L_x_2037:
[----:B------:R-:W-:Y:S01]  /*7470*/  CS2R R6, SRZ ;  /* 0x0000000000067805 */ /* 0x000fe2000001ff00 */
[----:B------:R-:W0:Y:S04]  /*7480*/  I2F.F64.S16 R4, R19 ;  /* 0x0000001300047312 */ /* 0x000e280000101c00 */
[----:B0-----:R-:W-:Y:S01]  /*7490*/  STG.E.128 desc[UR36][R2.64], R4 ;  /* 0x0000000402007986 */ /* 0x001fe2000c101d24 */
[----:B------:R-:W-:Y:S05]  /*74a0*/  EXIT ;  /* 0x000000000000794d */ /* 0x000fea0003800000 */
.L_x_2036:
[----:B------:R-:W-:-:S13]  /*74b0*/  ISETP.NE.AND P0, PT, R0, 0xf, PT ;  /* 0x0000000f0000780c */ /* 0x000fda0003f05270 */
[----:B------:R-:W-:Y:S05]  /*74c0*/  @!P0 BRA `(.L_x_2038) ;  /* 0x0000000000e88947 */ /* 0x000fea0003800000 */
[----:B------:R-:W-:-:S13]  /*74d0*/  ISETP.NE.AND P0, PT, R0, 0x17, PT ;  /* 0x000000170000780c */ /* 0x000fda0003f05270 */
[----:B------:R-:W-:Y:S05]  /*74e0*/  @!P0 BRA `(.L_x_2039) ;  /* 0x0000000000908947 */ /* 0x000fea0003800000 */
[----:B------:R-:W-:-:S13]  /*74f0*/  ISETP.NE.AND P0, PT, R0, 0x18, PT ;  /* 0x000000180000780c */ /* 0x000fda0003f05270 */
[----:B------:R-:W-:Y:S05]  /*7500*/  @!P0 BRA `(.L_x_2040) ;  /* 0x0000000000448947 */ /* 0x000fea0003800000 */
.L_x_2017:
        /* <DEDUP_REMOVED lines=16> */
.L_x_2041:
[----:B------:R-:W-:Y:S05]  /*7610*/  EXIT ;  /* 0x000000000000794d */ /* 0x000fea0003800000 */
.L_x_2040:
        /* <DEDUP_REMOVED lines=13> */
.L_x_2043:
[----:B------:R-:W-:Y:S05]  /*76f0*/  BSYNC.RECONVERGENT B0 ;  /* 0x0000000000007941 */ /* 0x000fea0003800200 */
.L_x_2042:
[----:B------:R-:W-:-:S05]  /*7700*/  LOP3.LUT R5, R0, 0x80, R5, 0xf8, !PT ;  /* 0x0000008000057812 */ /* 0x000fca00078ef805 */
[----:B------:R-:W-:Y:S01]  /*7710*/  STG.E.U8 desc[UR36][R2.64], R5 ;  /* 0x0000000502007986 */ /* 0x000fe2000c101124 */
[----:B------:R-:W-:Y:S05]  /*7720*/  EXIT ;  /* 0x000000000000794d */ /* 0x000fea0003800000 */
.L_x_2039:
        /* <DEDUP_REMOVED lines=12> */
.L_x_2045:
[----:B------:R-:W-:Y:S01]  /*77f0*/  IMAD.MOV.U32 R0, RZ, RZ, 0x7f ;  /* 0x0000007fff007424 */ /* 0x000fe200078e00ff */
[----:B------:R-:W-:-:S04]  /*7800*/  ISETP.GT.U32.AND P0, PT, R4, 0x7f800000, PT ;  /* 0x7f8000000400780c */ /* 0x000fc80003f04070 */
[----:B------:R-:W-:-:S09]  /*7810*/  SEL R0, R0, 0x7c, P0 ;  /* 0x0000007c00007807 */ /* 0x000fd20000000000 */
.L_x_2046:
[----:B------:R-:W-:Y:S05]  /*7820*/  BSYNC.RECONVERGENT B0 ;  /* 0x0000000000007941 */ /* 0x000fea0003800200 */
.L_x_2044:
[----:B------:R-:W-:-:S04]  /*7830*/  SHF.R.U32.HI R5, RZ, 0x18, R5 ;  /* 0x00000018ff057819 */ /* 0x000fc80000011605 */
[----:B------:R-:W-:-:S05]  /*7840*/  LOP3.LUT R5, R0, 0x80, R5, 0xf8, !PT ;  /* 0x0000008000057812 */ /* 0x000fca00078ef805 */
[----:B------:R-:W-:Y:S01]  /*7850*/  STG.E.U8 desc[UR36][R2.64], R5 ;  /* 0x0000000502007986 */ /* 0x000fe2000c101124 */
[----:B------:R-:W-:Y:S05]  /*7860*/  EXIT ;  /* 0x000000000000794d */ /* 0x000fea0003800000 */
.L_x_2038:
[----:B------:R-:W0:Y:S02]  /*7870*/  I2F.S16 R0, R19 ;  /* 0x0000001300007306 */ /* 0x000e240000101400 */
[----:B0-----:R-:W-:-:S05]  /*7880*/  F2FP.BF16.F32.PACK_AB R0, RZ, R0 ;  /* 0x00000000ff00723e */ /* 0x001fca00000010ff */
[----:B------:R-:W-:Y:S01]  /*7890*/  STG.E.U16 desc[UR36][R2.64], R0 ;  /* 0x0000000002007986 */ /* 0x000fe2000c101524 */
[----:B------:R-:W-:Y:S05]  /*78a0*/  EXIT ;  /* 0x000000000000794d */ /* 0x000fea0003800000 */
.L_x_2047:
        /* <DEDUP_REMOVED lines=13> */
.L_x_20779:


//--------------------- .text._ZN2at6native18elementwise_kernelILi128ELi4EZNS0_22gpu_kernel_impl_nocastINS0_13AUnaryFunctorIsssZZZNS0_18rshift_kernel_cudaERNS_18TensorIteratorBaseEENKUlvE_clEvENKUlvE3_clEvEUlssE_EEEEvS5_RKT_EUliE_EEviT1_ --------------------------
	.section	.text._ZN2at6native18elementwise_kernelILi128ELi4EZNS0_22gpu_kernel_impl_nocastINS0_13AUnaryFunctorIsssZZZNS0_18rshift_kernel_cudaERNS_18TensorIteratorBaseEENKUlvE_clEvENKUlvE3_clEvEUlssE_EEEEvS5_RKT_EUliE_EEviT1_,"ax",@progbits
	.align	128
        .global         _ZN2at6native18elementwise_kernelILi128ELi4EZNS0_22gpu_kernel_impl_nocastINS0_13AUnaryFunctorIsssZZZNS0_18rshift_kernel_cudaERNS_18TensorIteratorBaseEENKUlvE_clEvENKUlvE3_clEvEUlssE_EEEEvS5_RKT_EUliE_EEviT1_
        .type           _ZN2at6native18elementwise_kernelILi128ELi4EZNS0_22gpu_kernel_impl_nocastINS0_13AUnaryFunctorIsssZZZNS0_18rshift_kernel_cudaERNS_18TensorIteratorBaseEENKUlvE_clEvENKUlvE3_clEvEUlssE_EEEEvS5_RKT_EUliE_EEviT1_,@function
        .size           _ZN2at6native18elementwise_kernelILi128ELi4EZNS0_22gpu_kernel_impl_nocastINS0_13AUnaryFunctorIsssZZZNS0_18rshift_kernel_cudaERNS_18TensorIteratorBaseEENKUlvE_clEvENKUlvE3_clEvEUlssE_EEEEvS5_RKT_EUliE_EEviT1_,(.L_x_20780 - _ZN2at6native18elementwise_kernelILi128ELi4EZNS0_22gpu_kernel_impl_nocastINS0_13AUnaryFunctorIsssZZZNS0_18rshift_kernel_cudaERNS_18TensorIteratorBaseEENKUlvE_clEvENKUlvE3_clEvEUlssE_EEEEvS5_RKT_EUliE_EEviT1_)
        .other          _ZN2at6native18elementwise_kernelILi128ELi4EZNS0_22gpu_kernel_impl_nocastINS0_13AUnaryFunctorIsssZZZNS0_18rshift_kernel_cudaERNS_18TensorIteratorBaseEENKUlvE_clEvENKUlvE3_clEvEUlssE_EEEEvS5_RKT_EUliE_EEviT1_,@"STO_CUDA_ENTRY STV_DEFAULT"
_ZN2at6native18elementwise_kernelILi128ELi4EZNS0_22gpu_kernel_impl_nocastINS0_13AUnaryFunctorIsssZZZNS0_18rshift_kernel_cudaERNS_18TensorIteratorBaseEENKUlvE_clEvENKUlvE3_clEvEUlssE_EEEEvS5_RKT_EUliE_EEviT1_:
.text._ZN2at6native18elementwise_kernelILi128ELi4EZNS0_22gpu_kernel_impl_nocastINS0_13AUnaryFunctorIsssZZZNS0_18rshift_kernel_cudaERNS_18TensorIteratorBaseEENKUlvE_clEvENKUlvE3_clEvEUlssE_EEEEvS5_RKT_EUliE_EEviT1_:
        /* <DEDUP_REMOVED lines=8> */
[----:B-1----:R-:W-:Y:S02]  /*0080*/  LOP3.LUT R5, R5, UR4, RZ, 0xfc, !PT ;  /* 0x0000000405057c12 */ /* 0x002fe4000f8efcff */
[----:B----4-:R-:W-:-:S04]  /*0090*/  PRMT R0, R0, 0x9910, RZ ;  /* 0x0000991000007816 */ /* 0x010fc800000000ff */
[----:B------:R-:W-:Y:S01]  /*00a0*/  SHF.R.S32.HI R2, RZ, 0xf, R0 ;  /* 0x0000000fff027819 */ /* 0x000fe20000011400 */
[----:B--2---:R-:W-:Y:S06]  /*00b0*/  @P0 BRA `(.L_x_2048) ;  /* 0x0000000000c00947 */ /* 0x004fec0003800000 */
        /* <DEDUP_REMOVED lines=8> */
[----:B------:R-:W-:Y:S02]  /*0140*/  IADD3 R5, PT, PT, R5, 0x80, RZ ;  /* 0x0000008005057810 */ /* 0x000fe40007ffe0ff */
[----:B--2---:R-:W-:-:S02]  /*0150*/  ISETP.GT.U32.AND P0, PT, R7, 0xe, PT ;  /* 0x0000000e0700780c */ /* 0x004fc40003f04070 */
[----:B------:R-:W-:-:S04]  /*0160*/  SHF.R.S32.HI R3, RZ, R7, R0 ;  /* 0x00000007ff037219 */ /* 0x000fc80000011400 */
[----:B------:R-:W-:Y:S02]  /*0170*/  SEL R3, R2, R3, P0 ;  /* 0x0000000302037207 */ /* 0x000fe40000000000 */
[----:B------:R-:W-:-:S03]  /*0180*/  ISETP.GE.AND P0, PT, R5, UR4, PT ;  /* 0x0000000405007c0c */ /* 0x000fc6000bf06270 */
[----:B0-----:R0:W-:Y:S10]  /*0190*/  STG.E.U16 desc[UR6][R8.64], R3 ;  /* 0x0000000308007986 */ /* 0x0011f4000c101506 */
[----:B------:R-:W-:Y:S05]  /*01a0*/  @P0 BREAK.RELIABLE B1 ;  /* 0x0000000000010942 */ /* 0x000fea0003800100 */
[----:B------:R-:W-:Y:S05]  /*01b0*/  @P0 BRA `(.L_x_2052) ;  /* 0x0000000000500947 */ /* 0x000fea0003800000 */
[----:B------:R-:W1:Y:S02]  /*01c0*/  LDC.64 R6, c[0x0][0x588] ;  /* 0x00016200ff067b82 */ /* 0x000e640000000a00 */
[----:B-1----:R-:W2:Y:S06]  /*01d0*/  LDG.E.U16 R7, desc[UR6][R6.64] ;  /* 0x0000000606077981 */ /* 0x002eac000c1e1500 */
[----:B0-----:R-:W0:Y:S01]  /*01e0*/  LDC.64 R8, c[0x0][0x580] ;  /* 0x00016000ff087b82 */ /* 0x001e220000000a00 */
[----:B------:R-:W-:Y:S02]  /*01f0*/  IADD3 R5, PT, PT, R5, 0x80, RZ ;  /* 0x0000008005057810 */ /* 0x000fe40007ffe0ff */
[----:B--2---:R-:W-:-:S02]  /*0200*/  ISETP.GT.U32.AND P0, PT, R7, 0xe, PT ;  /* 0x0000000e0700780c */ /* 0x004fc40003f04070 */
[----:B------:R-:W-:-:S04]  /*0210*/  SHF.R.S32.HI R3, RZ, R7, R0 ;  /* 0x00000007ff037219 */ /* 0x000fc80000011400 */
[----:B------:R-:W-:-:S05]  /*0220*/  SEL R3, R2, R3, P0 ;  /* 0x0000000302037207 */ /* 0x000fca0000000000 */
[----:B0-----:R0:W-:Y:S02]  /*0230*/  STG.E.U16 desc[UR6][R8.64], R3 ;  /* 0x0000000308007986 */ /* 0x0011e4000c101506 */
.L_x_2051:
[----:B------:R-:W-:-:S13]  /*0240*/  ISETP.GE.AND P0, PT, R5, UR4, PT ;  /* 0x0000000405007c0c */ /* 0x000fda000bf06270 */
[----:B------:R-:W-:Y:S05]  /*0250*/  @P0 BREAK.RELIABLE B1 ;  /* 0x0000000000010942 */ /* 0x000fea0003800100 */
[----:B------:R-:W-:Y:S05]  /*0260*/  @P0 BRA `(.L_x_2052) ;  /* 0x0000000000240947 */ /* 0x000fea0003800000 */
[----:B------:R-:W-:Y:S05]  /*0270*/  BSYNC.RELIABLE B1 ;  /* 0x0000000000017941 */ /* 0x000fea0003800100 */
.L_x_2050:
        /* <DEDUP_REMOVED lines=8> */
.L_x_2052:
[----:B------:R-:W-:Y:S05]  /*0300*/  BSYNC.RECONVERGENT B0 ;  /* 0x0000000000007941 */ /* 0x000fea0003800200 */
.L_x_2049:
[----:B------:R-:W-:Y:S05]  /*0310*/  WARPSYNC.ALL ;  /* 0x0000000000007948 */ /* 0x000fea0003800000 */
[----:B------:R-:W-:-:S13]  /*0320*/  ISETP.GE.AND P0, PT, R5, UR4, PT ;  /* 0x0000000405007c0c */ /* 0x000fda000bf06270 */
[----:B------:R-:W-:Y:S05]  /*0330*/  @P0 EXIT ;  /* 0x000000000000094d */ /* 0x000fea0003800000 */
[----:B------:R-:W2:Y:S02]  /*0340*/  LDC.64 R4, c[0x0][0x588] ;  /* 0x00016200ff047b82 */ /* 0x000ea40000000a00 */
[----:B--2---:R-:W2:Y:S06]  /*0350*/  LDG.E.U16 R5, desc[UR6][R4.64] ;  /* 0x0000000604057981 */ /* 0x004eac000c1e1500 */
[----:B------:R-:W3:Y:S01]  /*0360*/  LDC.64 R6, c[0x0][0x580] ;  /* 0x00016000ff067b82 */ /* 0x000ee20000000a00 */
[----:B--2---:R-:W-:Y:S02]  /*0370*/  ISETP.GT.U32.AND P0, PT, R5, 0xe, PT ;  /* 0x0000000e0500780c */ /* 0x004fe40003f04070 */
[----:B01----:R-:W-:-:S04]  /*0380*/  SHF.R.S32.HI R3, RZ, R5, R0 ;  /* 0x00000005ff037219 */ /* 0x003fc80000011400 */
[----:B------:R-:W-:-:S05]  /*0390*/  SEL R3, R2, R3, P0 ;  /* 0x0000000302037207 */ /* 0x000fca0000000000 */
[----:B---3--:R-:W-:Y:S01]  /*03a0*/  STG.E.U16 desc[UR6][R6.64], R3 ;  /* 0x0000000306007986 */ /* 0x008fe2000c101506 */
[----:B------:R-:W-:Y:S05]  /*03b0*/  EXIT ;  /* 0x000000000000794d */ /* 0x000fea0003800000 */
.L_x_2048:
        /* <DEDUP_REMOVED lines=9> */
[----:B------:R-:W-:Y:S02]  /*0450*/  HFMA2 R6, -RZ, RZ, 0, 0 ;  /* 0x00000000ff067431 */ /* 0x000fe400000001ff */
[----:B------:R-:W-:Y:S01]  /*0460*/  IMAD.MOV.U32 R7, RZ, RZ, R5 ;  /* 0x000000ffff077224 */ /* 0x000fe200078e0005 */
        /* <DEDUP_REMOVED lines=276> */
[----:B------:R-:W-:Y:S01]  /*15b0*/  HFMA2 R8, -RZ, RZ, 0, 0 ;  /* 0x00000000ff087431 */ /* 0x000fe200000001ff */
        /* <DEDUP_REMOVED lines=8> */
[----:B------:R-:W1:Y:S02]  /*1640*/  @P0 LDC.64 R10, c[0x0][0x578] ;  /* 0x00015e00ff0a0b82 */ /* 0x000e640000000a00 */
[----:B------:R-:W-:Y:S02]  /*1650*/  IMAD R8, R8, UR8, R9 ;  /* 0x0000000808087c24 */ /* 0x000fe4000f8e0209 */
[----:B---3--:R-:W-:-:S04]  /*1660*/  @P0 IMAD.HI.U32 R14, R13, R14, R12 ;  /* 0x0000000e0d0e0227 */ /* 0x008fc800078e000c */
[C---:B--2---:R-:W-:Y:S01]  /*1670*/  IMAD R7, R8.reuse, UR10, R7 ;  /* 0x0000000a08077c24 */ /* 0x044fe2000f8e0207 */
[----:B------:R-:W-:Y:S01]  /*1680*/  @P0 SHF.R.U32.HI R14, RZ, R15, R14 ;  /* 0x0000000fff0e0219 */ /* 0x000fe2000001160e */
[----:B------:R-:W-:-:S04]  /*1690*/  IMAD R6, R8, UR11, R6 ;  /* 0x0000000b08067c24 */ /* 0x000fc8000f8e0206 */
[----:B------:R-:W-:-:S04]  /*16a0*/  @P0 IMAD.MOV R12, RZ, RZ, -R14 ;  /* 0x000000ffff0c0224 */ /* 0x000fc800078e0a0e */
[----:B0-----:R-:W-:-:S04]  /*16b0*/  @P0 IMAD R12, R12, R17, R13 ;  /* 0x000000110c0c0224 */ /* 0x001fc800078e020d */
[C---:B-1----:R-:W-:Y:S02]  /*16c0*/  @P0 IMAD R7, R12.reuse, R10, R7 ;  /* 0x0000000a0c070224 */ /* 0x042fe400078e0207 */
[----:B------:R-:W-:-:S07]  /*16d0*/  @P0 IMAD R6, R12, R11, R6 ;  /* 0x0000000b0c060224 */ /* 0x000fce00078e0206 */
.L_x_2056:
[----:B------:R-:W0:Y:S02]  /*16e0*/  LDCU.128 UR8, c[0x0][0x580] ;  /* 0x0000b000ff0877ac */ /* 0x000e240008000c00 */
[----:B0-----:R-:W-:-:S04]  /*16f0*/  IADD3 R8, P0, PT, R6, UR10, RZ ;  /* 0x0000000a06087c10 */ /* 0x001fc8000ff1e0ff */
[----:B------:R-:W-:-:S06]  /*1700*/  IADD3.X R9, PT, PT, RZ, UR11, RZ, P0, !PT ;  /* 0x0000000bff097c10 */ /* 0x000fcc00087fe4ff */
[----:B------:R-:W2:Y:S01]  /*1710*/  LDG.E.U16 R9, desc[UR6][R8.64] ;  /* 0x0000000608097981 */ /* 0x000ea2000c1e1500 */
[----:B------:R-:W-:Y:S02]  /*1720*/  IADD3 R6, P1, PT, R7, UR8, RZ ;  /* 0x0000000807067c10 */ /* 0x000fe4000ff3e0ff */
[----:B------:R-:W-:Y:S02]  /*1730*/  IADD3 R5, PT, PT, R5, 0x80, RZ ;  /* 0x0000008005057810 */ /* 0x000fe40007ffe0ff */
[----:B------:R-:W-:Y:S02]  /*1740*/  IADD3.X R7, PT, PT, RZ, UR9, RZ, P1, !PT ;  /* 0x00000009ff077c10 */ /* 0x000fe40008ffe4ff */
[----:B--2---:R-:W-:Y:S02]  /*1750*/  ISETP.GT.U32.AND P0, PT, R9, 0xe, PT ;  /* 0x0000000e0900780c */ /* 0x004fe40003f04070 */
[----:B------:R-:W-:-:S04]  /*1760*/  SHF.R.S32.HI R11, RZ, R9, R0 ;  /* 0x00000009ff0b7219 */ /* 0x000fc80000011400 */
[----:B------:R-:W-:Y:S02]  /*1770*/  SEL R11, R2, R11, P0 ;  /* 0x0000000b020b7207 */ /* 0x000fe40000000000 */
        /* <DEDUP_REMOVED lines=10> */
[----:B-1----:R-:W-:-:S05]  /*1820*/  IMAD.HI.U32 R8, R5, UR8, R6 ;  /* 0x0000000805087c27 */ /* 0x002fca000f8e0006 */
[----:B------:R-:W-:-:S04]  /*1830*/  SHF.R.U32.HI R9, RZ, UR9, R8 ;  /* 0x00000009ff097c19 */ /* 0x000fc80008011608 */
[----:B------:R-:W-:-:S05]  /*1840*/  IADD3 R6, PT, PT, -R9, RZ, RZ ;  /* 0x000000ff09067210 */ /* 0x000fca0007ffe1ff */
[----:B0-----:R-:W-:-:S04]  /*1850*/  IMAD R6, R6, UR5, R5 ;  /* 0x0000000506067c24 */ /* 0x001fc8000f8e0205 */
[C---:B--2---:R-:W-:Y:S02]  /*1860*/  IMAD R7, R6.reuse, UR10, RZ ;  /* 0x0000000a06077c24 */ /* 0x044fe4000f8e02ff */
[----:B------:R-:W-:Y:S01]  /*1870*/  IMAD R6, R6, UR11, RZ ;  /* 0x0000000b06067c24 */ /* 0x000fe2000f8e02ff */
        /* <DEDUP_REMOVED lines=281> */
[----:B------:R-:W-:-:S03]  /*2a10*/  IMAD R6, R8, UR11, R6 ;  /* 0x0000000b08067c24 */ /* 0x000fc6000f8e0206 */
[----:B------:R-:W-:-:S05]  /*2a20*/  @P0 IADD3 R12, PT, PT, -R14, RZ, RZ ;  /* 0x000000ff0e0c0210 */ /* 0x000fca0007ffe1ff */
[----:B0-----:R-:W-:-:S04]  /*2a30*/  @P0 IMAD R12, R17, R12, R13 ;  /* 0x0000000c110c0224 */ /* 0x001fc800078e020d */
[C---:B-1----:R-:W-:Y:S02]  /*2a40*/  @P0 IMAD R7, R12.reuse, R10, R7 ;  /* 0x0000000a0c070224 */ /* 0x042fe400078e0207 */
[----:B------:R-:W-:-:S07]  /*2a50*/  @P0 IMAD R6, R12, R11, R6 ;  /* 0x0000000b0c060224 */ /* 0x000fce00078e0206 */
.L_x_2058:
[----:B------:R-:W0:Y:S02]  /*2a60*/  LDCU.128 UR8, c[0x0][0x580] ;  /* 0x0000b000ff0877ac */ /* 0x000e240008000c00 */
[----:B0-----:R-:W-:-:S04]  /*2a70*/  IADD3 R8, P0, PT, R6, UR10, RZ ;  /* 0x0000000a06087c10 */ /* 0x001fc8000ff1e0ff */
[----:B------:R-:W-:-:S06]  /*2a80*/  IADD3.X R9, PT, PT, RZ, UR11, RZ, P0, !PT ;  /* 0x0000000bff097c10 */ /* 0x000fcc00087fe4ff */
[----:B------:R-:W2:Y:S01]  /*2a90*/  LDG.E.U16 R9, desc[UR6][R8.64] ;  /* 0x0000000608097981 */ /* 0x000ea2000c1e1500 */
[----:B------:R-:W-:Y:S02]  /*2aa0*/  IADD3 R6, P1, PT, R7, UR8, RZ ;  /* 0x0000000807067c10 */ /* 0x000fe4000ff3e0ff */
[----:B------:R-:W-:-:S03]  /*2ab0*/  IADD3 R5, PT, PT, R5, 0x80, RZ ;  /* 0x0000008005057810 */ /* 0x000fc60007ffe0ff */
[----:B------:R-:W-:Y:S01]  /*2ac0*/  IMAD.X R7, RZ, RZ, UR9, P1 ;  /* 0x00000009ff077e24 */ /* 0x000fe200088e06ff */
[----:B--2---:R-:W-:Y:S02]  /*2ad0*/  ISETP.GT.U32.AND P0, PT, R9, 0xe, PT ;  /* 0x0000000e0900780c */ /* 0x004fe40003f04070 */
[----:B------:R-:W-:-:S04]  /*2ae0*/  SHF.R.S32.HI R11, RZ, R9, R0 ;  /* 0x00000009ff0b7219 */ /* 0x000fc80000011400 */
[----:B------:R-:W-:-:S05]  /*2af0*/  SEL R11, R2, R11, P0 ;  /* 0x0000000b020b7207 */ /* 0x000fca0000000000 */
[----:B------:R0:W-:Y:S02]  /*2b00*/  STG.E.U16 desc[UR6][R6.64], R11 ;  /* 0x0000000b06007986 */ /* 0x0001e4000c101506 */
.L_x_2055:
[----:B------:R-:W-:-:S13]  /*2b10*/  ISETP.GE.AND P0, PT, R5, UR4, PT ;  /* 0x0000000405007c0c */ /* 0x000fda000bf06270 */
[----:B------:R-:W-:Y:S05]  /*2b20*/  @P0 BREAK.RELIABLE B1 ;  /* 0x0000000000010942 */ /* 0x000fea0003800100 */
[----:B------:R-:W-:Y:S05]  /*2b30*/  @P0 BRA `(.L_x_2057) ;  /* 0x0000001000d80947 */ /* 0x000fea0003800000 */
[----:B------:R-:W-:Y:S05]  /*2b40*/  BSYNC.RELIABLE B1 ;  /* 0x0000000000017941 */ /* 0x000fea0003800100 */
.L_x_2054:
        /* <DEDUP_REMOVED lines=279> */
[----:B------:R-:W-:Y:S01]  /*3cc0*/  IMAD.MOV.U32 R8, RZ, RZ, RZ ;  /* 0x000000ffff087224 */ /* 0x000fe200078e00ff */
        /* <DEDUP_REMOVED lines=18> */
.L_x_2059:
        /* <DEDUP_REMOVED lines=9> */
[----:B------:R-:W-:-:S05]  /*3e80*/  SEL R11, R2, R11, P0 ;  /* 0x0000000b020b7207 */ /* 0x000fca0000000000 */
[----:B------:R1:W-:Y:S02]  /*3e90*/  STG.E.U16 desc[UR6][R6.64], R11 ;  /* 0x0000000b06007986 */ /* 0x0003e4000c101506 */
.L_x_2057:
[----:B------:R-:W-:Y:S05]  /*3ea0*/  BSYNC.RECONVERGENT B0 ;  /* 0x0000000000007941 */ /* 0x000fea0003800200 */
.L_x_2053:
[----:B------:R-:W-:Y:S05]  /*3eb0*/  WARPSYNC.ALL ;  /* 0x0000000000007948 */ /* 0x000fea0003800000 */
[----:B------:R-:W-:-:S13]  /*3ec0*/  ISETP.GE.AND P0, PT, R5, UR4, PT ;  /* 0x0000000405007c0c */ /* 0x000fda000bf06270 */
[----:B------:R-:W-:Y:S05]  /*3ed0*/  @P0 EXIT ;  /* 0x000000000000094d */ /* 0x000fea0003800000 */
[----:B------:R-:W2:Y:S01]  /*3ee0*/  LDCU.64 UR4, c[0x0][0x390] ;  /* 0x00007200ff0477ac */ /* 0x000ea20008000a00 */
[----:B01----:R-:W-:Y:S01]  /*3ef0*/  MOV R7, R5 ;  /* 0x0000000500077202 */ /* 0x003fe20000000f00 */
[----:B------:R-:W-:Y:S01]  /*3f00*/  IMAD.MOV.U32 R6, RZ, RZ, RZ ;  /* 0x000000ffff067224 */ /* 0x000fe200078e00ff */
[----:B------:R-:W-:Y:S01]  /*3f10*/  ISETP.NE.AND P0, PT, R4, RZ, PT ;  /* 0x000000ff0400720c */ /* 0x000fe20003f05270 */
[----:B------:R-:W0:Y:S01]  /*3f20*/  LDCU UR8, c[0x0][0x38c] ;  /* 0x00007180ff0877ac */ /* 0x000e220008000800 */
[----:B------:R-:W1:Y:S01]  /*3f30*/  LDCU.64 UR10, c[0x0][0x4b8] ;  /* 0x00009700ff0a77ac */ /* 0x000e620008000a00 */
[----:B--2---:R-:W-:-:S05]  /*3f40*/  IMAD.HI.U32 R6, R5, UR4, R6 ;  /* 0x0000000405067c27 */ /* 0x004fca000f8e0006 */
[----:B------:R-:W-:-:S04]  /*3f50*/  SHF.R.U32.HI R7, RZ, UR5, R6 ;  /* 0x00000005ff077c19 */ /* 0x000fc80008011606 */
[----:B------:R-:W-:-:S05]  /*3f60*/  IADD3 R8, PT, PT, -R7, RZ, RZ ;  /* 0x000000ff07087210 */ /* 0x000fca0007ffe1ff */
[----:B0-----:R-:W-:-:S04]  /*3f70*/  IMAD R4, R8, UR8, R5 ;  /* 0x0000000808047c24 */ /* 0x001fc8000f8e0205 */
[C---:B-1----:R-:W-:Y:S02]  /*3f80*/  IMAD R5, R4.reuse, UR10, RZ ;  /* 0x0000000a04057c24 */ /* 0x042fe4000f8e02ff */
        /* <DEDUP_REMOVED lines=277> */
[----:B------:R-:W3:Y:S01]  /*50e0*/  @P0 LDC.64 R8, c[0x0][0x578] ;  /* 0x00015e00ff080b82 */ /* 0x000ee20000000a00 */
[----:B--2---:R-:W-:-:S05]  /*50f0*/  @P0 IMAD.HI.U32 R6, R11, R14, R10 ;  /* 0x0000000e0b060227 */ /* 0x004fca00078e000a */
[----:B------:R-:W-:Y:S01]  /*5100*/  @P0 SHF.R.U32.HI R3, RZ, R15, R6 ;  /* 0x0000000fff030219 */ /* 0x000fe20000011606 */
[----:B------:R-:W-:-:S03]  /*5110*/  IMAD R6, R13, UR8, R7 ;  /* 0x000000080d067c24 */ /* 0x000fc6000f8e0207 */
[----:B------:R-:W-:Y:S01]  /*5120*/  @P0 IADD3 R3, PT, PT, -R3, RZ, RZ ;  /* 0x000000ff03030210 */ /* 0x000fe20007ffe1ff */
[C---:B-1----:R-:W-:Y:S02]  /*5130*/  IMAD R5, R6.reuse, UR4, R5 ;  /* 0x0000000406057c24 */ /* 0x042fe4000f8e0205 */
[----:B------:R-:W-:Y:S02]  /*5140*/  IMAD R4, R6, UR5, R4 ;  /* 0x0000000506047c24 */ /* 0x000fe4000f8e0204 */
[----:B0-----:R-:W-:-:S04]  /*5150*/  @P0 IMAD R10, R12, R3, R11 ;  /* 0x000000030c0a0224 */ /* 0x001fc800078e020b */
[C---:B---3--:R-:W-:Y:S02]  /*5160*/  @P0 IMAD R5, R10.reuse, R8, R5 ;  /* 0x000000080a050224 */ /* 0x048fe400078e0205 */
[----:B------:R-:W-:-:S07]  /*5170*/  @P0 IMAD R4, R10, R9, R4 ;  /* 0x000000090a040224 */ /* 0x000fce00078e0204 */
.L_x_2060:
[----:B------:R-:W0:Y:S02]  /*5180*/  LDCU.128 UR8, c[0x0][0x580] ;  /* 0x0000b000ff0877ac */ /* 0x000e240008000c00 */
[----:B0-----:R-:W-:-:S04]  /*5190*/  IADD3 R6, P0, PT, R4, UR10, RZ ;  /* 0x0000000a04067c10 */ /* 0x001fc8000ff1e0ff */
[----:B------:R-:W-:-:S06]  /*51a0*/  IADD3.X R7, PT, PT, RZ, UR11, RZ, P0, !PT ;  /* 0x0000000bff077c10 */ /* 0x000fcc00087fe4ff */
[----:B------:R-:W2:Y:S01]  /*51b0*/  LDG.E.U16 R7, desc[UR6][R6.64] ;  /* 0x0000000606077981 */ /* 0x000ea2000c1e1500 */
[----:B------:R-:W-:-:S04]  /*51c0*/  IADD3 R4, P1, PT, R5, UR8, RZ ;  /* 0x0000000805047c10 */ /* 0x000fc8000ff3e0ff */
[----:B------:R-:W-:Y:S02]  /*51d0*/  IADD3.X R5, PT, PT, RZ, UR9, RZ, P1, !PT ;  /* 0x00000009ff057c10 */ /* 0x000fe40008ffe4ff */
[----:B--2---:R-:W-:-:S13]  /*51e0*/  ISETP.GT.U32.AND P0, PT, R7, 0xe, PT ;  /* 0x0000000e0700780c */ /* 0x004fda0003f04070 */
[----:B------:R-:W-:-:S05]  /*51f0*/  @!P0 SHF.R.S32.HI R2, RZ, R7, R0 ;  /* 0x00000007ff028219 */ /* 0x000fca0000011400 */
[----:B------:R-:W-:Y:S01]  /*5200*/  STG.E.U16 desc[UR6][R4.64], R2 ;  /* 0x0000000204007986 */ /* 0x000fe2000c101506 */
[----:B------:R-:W-:Y:S05]  /*5210*/  EXIT ;  /* 0x000000000000794d */ /* 0x000fea0003800000 */
.L_x_2061:
        /* <DEDUP_REMOVED lines=14> */
.L_x_20780:


//--------------------- .text._ZN2at6native27unrolled_elementwise_kernelINS0_13AUnaryFunctorIsssZZZNS0_18rshift_kernel_cudaERNS_18TensorIteratorBaseEENKUlvE_clEvENKUlvE3_clEvEUlssE_EESt5arrayIPcLm2EELi4E23TrivialOffsetCalculatorILi1EjESD_NS0_6memory15LoadWithoutCastENSE_16StoreWithoutCastEEEviT_T0_T2_T3_T4_T5_ --------------------------
	.section	.text._ZN2at6native27unrolled_elementwise_kernelINS0_13AUnaryFunctorIsssZZZNS0_18rshift_kernel_cudaERNS_18TensorIteratorBaseEENKUlvE_clEvENKUlvE3_clEvEUlssE_EESt5arrayIPcLm2EELi4E23TrivialOffsetCalculatorILi1EjESD_NS0_6memory15LoadWithoutCastENSE_16StoreWithoutCastEEEviT_T0_T2_T3_T4_T5_,"ax",@progbits
	.align	128
        .global         _ZN2at6native27unrolled_elementwise_kernelINS0_13AUnaryFunctorIsssZZZNS0_18rshift_kernel_cudaERNS_18TensorIteratorBaseEENKUlvE_clEvENKUlvE3_clEvEUlssE_EESt5arrayIPcLm2EELi4E23TrivialOffsetCalculatorILi1EjESD_NS0_6memory15LoadWithoutCastENSE_16StoreWithoutCastEEEviT_T0_T2_T3_T4_T5_
        .type           _ZN2at6native27unrolled_elementwise_kernelINS0_13AUnaryFunctorIsssZZZNS0_18rshift_kernel_cudaERNS_18TensorIteratorBaseEENKUlvE_clEvENKUlvE3_clEvEUlssE_EESt5arrayIPcLm2EELi4E23TrivialOffsetCalculatorILi1EjESD_NS0_6memory15LoadWithoutCastENSE_16StoreWithoutCastEEEviT_T0_T2_T3_T4_T5_,@function
        .size           _ZN2at6native27unrolled_elementwise_kernelINS0_13AUnaryFunctorIsssZZZNS0_18rshift_kernel_cudaERNS_18TensorIteratorBaseEENKUlvE_clEvENKUlvE3_clEvEUlssE_EESt5arrayIPcLm2EELi4E23TrivialOffsetCalculatorILi1EjESD_NS0_6memory15LoadWithoutCastENSE_16StoreWithoutCastEEEviT_T0_T2_T3_T4_T5_,(.L_x_20781 - _ZN2at6native27unrolled_elementwise_kernelINS0_13AUnaryFunctorIsssZZZNS0_18rshift_kernel_cudaERNS_18TensorIteratorBaseEENKUlvE_clEvENKUlvE3_clEvEUlssE_EESt5arrayIPcLm2EELi4E23TrivialOffsetCalculatorILi1EjESD_NS0_6memory15LoadWithoutCastENSE_16StoreWithoutCastEEEviT_T0_T2_T3_T4_T5_)
        .other          _ZN2at6native27unrolled_elementwise_kernelINS0_13AUnaryFunctorIsssZZZNS0_18rshift_kernel_cudaERNS_18TensorIteratorBaseEENKUlvE_clEvENKUlvE3_clEvEUlssE_EESt5arrayIPcLm2EELi4E23TrivialOffsetCalculatorILi1EjESD_NS0_6memory15LoadWithoutCastENSE_16StoreWithoutCastEEEviT_T0_T2_T3_T4_T5_,@"STO_CUDA_ENTRY STV_DEFAULT"
_ZN2at6native27unrolled_elementwise_kernelINS0_13AUnaryFunctorIsssZZZNS0_18rshift_kernel_cudaERNS_18TensorIteratorBaseEENKUlvE_clEvENKUlvE3_clEvEUlssE_EESt5arrayIPcLm2EELi4E23TrivialOffsetCalculatorILi1EjESD_NS0_6memory15LoadWithoutCastENSE_16StoreWithoutCastEEEviT_T0_T2_T3_T4_T5_:
.text._ZN2at6native27unrolled_elementwise_kernelINS0_13AUnaryFunctorIsssZZZNS0_18rshift_kernel_cudaERNS_18TensorIteratorBaseEENKUlvE_clEvENKUlvE3_clEvEUlssE_EESt5arrayIPcLm2EELi4E23TrivialOffsetCalculatorILi1EjESD_NS0_6memory15LoadWithoutCastENSE_16StoreWithoutCastEEEviT_T0_T2_T3_T4_T5_:
        /* <DEDUP_REMOVED lines=18> */
[----:B0-----:R-:W-:-:S12]  /*0120*/  @!P0 IMAD.WIDE.U32 R8, R15, 0x2, R8 ;  /* 0x000000020f088825 */ /* 0x001fd800078e0008 */
[----:B------:R-:W-:Y:S01]  /*0130*/  @!P3 IMAD R19, R0, 0x200, R13 ;  /* 0x000002000013b824 */ /* 0x000fe200078e020d */
[----:B------:R-:W0:Y:S01]  /*0140*/  @!P3 LDC.64 R4, c[0x0][0x390] ;  /* 0x0000e400ff04bb82 */ /* 0x000e220000000a00 */
[----:B------:R-:W-:Y:S01]  /*0150*/  @!P3 VIADD R13, R13, 0x80 ;  /* 0x000000800d0db836 */ /* 0x000fe20000000000 */
[----:B------:R-:W-:Y:S01]  /*0160*/  PRMT R15, RZ, 0x7610, R15 ;  /* 0x00007610ff0f7816 */ /* 0x000fe2000000000f */
[----:B-1----:R-:W3:Y:S03]  /*0170*/  @!P0 LDG.E.U16 R14, desc[UR4][R8.64] ;  /* 0x00000004080e8981 */ /* 0x002ee6000c1e1500 */
[----:B------:R-:W-:-:S13]  /*0180*/  ISETP.GE.AND P2, PT, R13, R2, PT ;  /* 0x000000020d00720c */ /* 0x000fda0003f46270 */
[----:B------:R-:W1:Y:S01]  /*0190*/  @!P2 LDC.64 R10, c[0x0][0x390] ;  /* 0x0000e400ff0aab82 */ /* 0x000e620000000a00 */
[----:B------:R-:W-:Y:S02]  /*01a0*/  @!P2 IMAD R13, R0, 0x200, R13 ;  /* 0x00000200000da824 */ /* 0x000fe400078e020d */
[----:B--2---:R-:W-:-:S05]  /*01b0*/  @!P1 IMAD.WIDE.U32 R6, R17, 0x2, R6 ;  /* 0x0000000211069825 */ /* 0x004fca00078e0006 */
[----:B------:R-:W2:Y:S01]  /*01c0*/  @!P1 LDG.E.U16 R15, desc[UR4][R6.64] ;  /* 0x00000004060f9981 */ /* 0x000ea2000c1e1500 */
[----:B-1----:R-:W-:-:S04]  /*01d0*/  @!P2 IMAD.WIDE.U32 R10, R13, 0x2, R10 ;  /* 0x000000020d0aa825 */ /* 0x002fc800078e000a */
[----:B0-----:R-:W-:Y:S01]  /*01e0*/  @!P3 IMAD.WIDE.U32 R12, R19, 0x2, R4 ;  /* 0x00000002130cb825 */ /* 0x001fe200078e0004 */
[----:B------:R-:W4:Y:S01]  /*01f0*/  @!P2 LDG.E.U16 R16, desc[UR4][R10.64] ;  /* 0x000000040a10a981 */ /* 0x000f22000c1e1500 */
[----:B------:R-:W-:-:S06]  /*0200*/  PRMT R5, RZ, 0x7610, R5 ;  /* 0x00007610ff057816 */ /* 0x000fcc0000000005 */
[----:B------:R-:W5:Y:S01]  /*0210*/  @!P3 LDG.E.U16 R5, desc[UR4][R12.64] ;  /* 0x000000040c05b981 */ /* 0x000f62000c1e1500 */
[----:B------:R-:W0:Y:S01]  /*0220*/  LDC.U16 R4, c[0x0][0x386] ;  /* 0x0000e180ff047b82 */ /* 0x000e220000000400 */
[----:B------:R-:W-:Y:S01]  /*0230*/  ISETP.GE.AND P4, PT, R3, R2, PT ;  /* 0x000000020300720c */ /* 0x000fe20003f86270 */
[----:B------:R-:W-:Y:S04]  /*0240*/  BSSY.RECONVERGENT B0, `(.L_x_2062) ;  /* 0x0000028000007945 */ /* 0x000fe80003800200 */
[----:B------:R-:W-:Y:S01]  /*0250*/  BSSY.RELIABLE B1, `(.L_x_2063) ;  /* 0x0000020000017945 */ /* 0x000fe20003800100 */
[----:B0-----:R-:W-:-:S04]  /*0260*/  PRMT R17, R4, 0x9910, RZ ;  /* 0x0000991004117816 */ /* 0x001fc800000000ff */
[----:B------:R-:W-:Y:S02]  /*0270*/  SHF.R.S32.HI R4, RZ, 0xf, R17 ;  /* 0x0000000fff047819 */ /* 0x000fe40000011411 */
[----:B---3--:R-:W-:-:S04]  /*0280*/  LOP3.LUT R14, R14, 0xffff, RZ, 0xc0, !PT ;  /* 0x0000ffff0e0e7812 */ /* 0x008fc800078ec0ff */
[----:B------:R-:W-:Y:S02]  /*0290*/  ISETP.GT.U32.AND P0, PT, R14, 0xe, PT ;  /* 0x0000000e0e00780c */ /* 0x000fe40003f04070 */
[----:B--2---:R-:W-:-:S04]  /*02a0*/  LOP3.LUT R8, R15, 0xffff, RZ, 0xc0, !PT ;  /* 0x0000ffff0f087812 */ /* 0x004fc800078ec0ff */
[----:B------:R-:W-:Y:S02]  /*02b0*/  ISETP.GT.U32.AND P1, PT, R8, 0xe, PT ;  /* 0x0000000e0800780c */ /* 0x000fe40003f24070 */
[----:B------:R-:W-:Y:S02]  /*02c0*/  SHF.R.S32.HI R7, RZ, R8, R17 ;  /* 0x00000008ff077219 */ /* 0x000fe40000011411 */
[----:B----4-:R-:W-:-:S04]  /*02d0*/  LOP3.LUT R16, R16, 0xffff, RZ, 0xc0, !PT ;  /* 0x0000ffff10107812 */ /* 0x010fc800078ec0ff */
[----:B------:R-:W-:Y:S02]  /*02e0*/  ISETP.GT.U32.AND P3, PT, R16, 0xe, PT ;  /* 0x0000000e1000780c */ /* 0x000fe40003f64070 */
[----:B-----5:R-:W-:Y:S02]  /*02f0*/  LOP3.LUT R6, R5, 0xffff, RZ, 0xc0, !PT ;  /* 0x0000ffff05067812 */ /* 0x020fe400078ec0ff */
[--C-:B------:R-:W-:Y:S02]  /*0300*/  SHF.R.S32.HI R5, RZ, R14, R17.reuse ;  /* 0x0000000eff057219 */ /* 0x100fe40000011411 */
[----:B------:R-:W-:Y:S02]  /*0310*/  ISETP.GT.U32.AND P2, PT, R6, 0xe, PT ;  /* 0x0000000e0600780c */ /* 0x000fe40003f44070 */
[----:B------:R-:W-:Y:S02]  /*0320*/  SHF.R.S32.HI R9, RZ, R6, R17 ;  /* 0x00000006ff097219 */ /* 0x000fe40000011411 */
[----:B------:R-:W-:-:S02]  /*0330*/  SEL R5, R4, R5, P0 ;  /* 0x0000000504057207 */ /* 0x000fc40000000000 */
[C---:B------:R-:W-:Y:S02]  /*0340*/  SEL R11, R4.reuse, R7, P1 ;  /* 0x00000007040b7207 */ /* 0x040fe40000800000 */
[----:B------:R-:W-:Y:S02]  /*0350*/  SEL R9, R4, R9, P2 ;  /* 0x0000000904097207 */ /* 0x000fe40001000000 */
        /* <DEDUP_REMOVED lines=15> */
.L_x_2064:
[----:B------:R-:W-:Y:S05]  /*0450*/  BSYNC.RELIABLE B1 ;  /* 0x0000000000017941 */ /* 0x000fea0003800100 */
.L_x_2063:
[----:B------:R-:W-:-:S13]  /*0460*/  ISETP.GE.AND P0, PT, R3, R2, PT ;  /* 0x000000020300720c */ /* 0x000fda0003f06270 */
[----:B0-----:R-:W0:Y:S01]  /*0470*/  @!P0 LDC.64 R6, c[0x0][0x388] ;  /* 0x0000e200ff068b82 */ /* 0x001e220000000a00 */
[----:B------:R-:W-:Y:S02]  /*0480*/  @!P0 IMAD R5, R0, 0x200, R3 ;  /* 0x0000020000058824 */ /* 0x000fe400078e0203 */
[----:B------:R-:W-:Y:S02]  /*0490*/  @!P0 VIADD R3, R3, 0x80 ;  /* 0x0000008003038836 */ /* 0x000fe40000000000 */
[----:B0-----:R-:W-:-:S05]  /*04a0*/  @!P0 IMAD.WIDE.U32 R6, R5, 0x2, R6 ;  /* 0x0000000205068825 */ /* 0x001fca00078e0006 */
[----:B------:R1:W-:Y:S02]  /*04b0*/  @!P0 STG.E.U16 desc[UR4][R6.64], R9 ;  /* 0x0000000906008986 */ /* 0x0003e4000c101504 */
.L_x_2065:
[----:B------:R-:W-:Y:S05]  /*04c0*/  BSYNC.RECONVERGENT B0 ;  /* 0x0000000000007941 */ /* 0x000fea0003800200 */
.L_x_2062:
        /* <DEDUP_REMOVED lines=8> */
.L_x_2066:
        /* <DEDUP_REMOVED lines=11> */
.L_x_20781:


//--------------------- .text._ZN2at6native29vectorized_elementwise_kernelILi2ENS0_13AUnaryFunctorIsssZZZNS0_18rshift_kernel_cudaERNS_18TensorIteratorBaseEENKUlvE_clEvENKUlvE3_clEvEUlssE_EESt5arrayIPcLm2EEEEviT0_T1_ --------------------------
	.section	.text._ZN2at6native29vectorized_elementwise_kernelILi2ENS0_13AUnaryFunctorIsssZZZNS0_18rshift_kernel_cudaERNS_18TensorIteratorBaseEENKUlvE_clEvENKUlvE3_clEvEUlssE_EESt5arrayIPcLm2EEEEviT0_T1_,"ax",@progbits
	.align	128
        .global         _ZN2at6native29vectorized_elementwise_kernelILi2ENS0_13AUnaryFunctorIsssZZZNS0_18rshift_kernel_cudaERNS_18TensorIteratorBaseEENKUlvE_clEvENKUlvE3_clEvEUlssE_EESt5arrayIPcLm2EEEEviT0_T1_
        .type           _ZN2at6native29vectorized_elementwise_kernelILi2ENS0_13AUnaryFunctorIsssZZZNS0_18rshift_kernel_cudaERNS_18TensorIteratorBaseEENKUlvE_clEvENKUlvE3_clEvEUlssE_EESt5arrayIPcLm2EEEEviT0_T1_,@function
        .size           _ZN2at6native29vectorized_elementwise_kernelILi2ENS0_13AUnaryFunctorIsssZZZNS0_18rshift_kernel_cudaERNS_18TensorIteratorBaseEENKUlvE_clEvENKUlvE3_clEvEUlssE_EESt5arrayIPcLm2EEEEviT0_T1_,(.L_x_20782 - _ZN2at6native29vectorized_elementwise_kernelILi2ENS0_13AUnaryFunctorIsssZZZNS0_18rshift_kernel_cudaERNS_18TensorIteratorBaseEENKUlvE_clEvENKUlvE3_clEvEUlssE_EESt5arrayIPcLm2EEEEviT0_T1_)
        .other          _ZN2at6native29vectorized_elementwise_kernelILi2ENS0_13AUnaryFunctorIsssZZZNS0_18rshift_kernel_cudaERNS_18TensorIteratorBaseEENKUlvE_clEvENKUlvE3_clEvEUlssE_EESt5arrayIPcLm2EEEEviT0_T1_,@"STO_CUDA_ENTRY STV_DEFAULT"
_ZN2at6native29vectorized_elementwise_kernelILi2ENS0_13AUnaryFunctorIsssZZZNS0_18rshift_kernel_cudaERNS_18TensorIteratorBaseEENKUlvE_clEvENKUlvE3_clEvEUlssE_EESt5arrayIPcLm2EEEEviT0_T1_:
.text._ZN2at6native29vectorized_elementwise_kernelILi2ENS0_13AUnaryFunctorIsssZZZNS0_18rshift_kernel_cudaERNS_18TensorIteratorBaseEENKUlvE_clEvENKUlvE3_clEvEUlssE_EESt5arrayIPcLm2EEEEviT0_T1_:
        /* <DEDUP_REMOVED lines=21> */
[----:B------:R0:W2:Y:S07]  /*0150*/  @!P6 LDG.E.U16 R18, desc[UR4][R2.64] ;  /* 0x000000040212e981 */ /* 0x0000ae000c1e1500 */
        /* <DEDUP_REMOVED lines=9> */
[----:B0-----:R-:W0:Y:S01]  /*01f0*/  @!P2 LDC.64 R2, c[0x0][0x390] ;  /* 0x0000e400ff02ab82 */ /* 0x001e220000000a00 */
        /* <DEDUP_REMOVED lines=10> */
[----:B------:R-:W4:Y:S01]  /*02a0*/  @!P6 LDC.64 R4, c[0x0][0x390] ;  /* 0x0000e400ff04eb82 */ /* 0x000f220000000a00 */
[----:B------:R-:W-:Y:S02]  /*02b0*/  @!P6 IMAD.IADD R25, R0, 0x1, R25 ;  /* 0x000000010019e824 */ /* 0x000fe400078e0219 */
[----:B-1----:R-:W-:Y:S01]  /*02c0*/  @!P5 IMAD.WIDE.U32 R12, R20, 0x2, R12 ;  /* 0x00000002140cd825 */ /* 0x002fe200078e000c */
[----:B------:R-:W-:Y:S02]  /*02d0*/  PRMT R20, RZ, 0x7610, R20 ;  /* 0x00007610ff147816 */ /* 0x000fe40000000014 */
[----:B------:R-:W-:Y:S01]  /*02e0*/  PRMT R22, RZ, 0x7610, R22 ;  /* 0x00007610ff167816 */ /* 0x000fe20000000016 */
[----:B---3--:R-:W-:Y:S01]  /*02f0*/  @!P4 IMAD.WIDE.U32 R14, R29, 0x2, R14 ;  /* 0x000000021d0ec825 */ /* 0x008fe200078e000e */
[----:B------:R-:W-:Y:S02]  /*0300*/  PRMT R24, RZ, 0x7610, R24 ;  /* 0x00007610ff187816 */ /* 0x000fe40000000018 */
[----:B------:R1:W3:Y:S01]  /*0310*/  @!P5 LDG.E.U16 R20, desc[UR4][R12.64] ;  /* 0x000000040c14d981 */ /* 0x0002e2000c1e1500 */
[----:B0-----:R-:W-:Y:S01]  /*0320*/  @!P2 IMAD.WIDE.U32 R2, R23, 0x2, R2 ;  /* 0x000000021702a825 */ /* 0x001fe200078e0002 */
[----:B------:R-:W-:-:S02]  /*0330*/  PRMT R23, RZ, 0x7610, R23 ;  /* 0x00007610ff177816 */ /* 0x000fc40000000017 */
[----:B------:R0:W3:Y:S01]  /*0340*/  @!P4 LDG.E.U16 R22, desc[UR4][R14.64] ;  /* 0x000000040e16c981 */ /* 0x0000e2000c1e1500 */
[----:B-----5:R-:W-:-:S03]  /*0350*/  @!P1 IMAD.WIDE.U32 R6, R21, 0x2, R6 ;  /* 0x0000000215069825 */ /* 0x020fc600078e0006 */
[----:B------:R5:W3:Y:S01]  /*0360*/  @!P2 LDG.E.U16 R23, desc[UR4][R2.64] ;  /* 0x000000040217a981 */ /* 0x000ae2000c1e1500 */
[----:B----4-:R-:W-:Y:S01]  /*0370*/  @!P6 IMAD.WIDE.U32 R4, R25, 0x2, R4 ;  /* 0x000000021904e825 */ /* 0x010fe200078e0004 */
[----:B------:R-:W-:Y:S02]  /*0380*/  PRMT R25, RZ, 0x7610, R25 ;  /* 0x00007610ff197816 */ /* 0x000fe40000000019 */
[----:B-1----:R-:W-:Y:S01]  /*0390*/  PRMT R12, RZ, 0x7610, R12 ;  /* 0x00007610ff0c7816 */ /* 0x002fe2000000000c */
[----:B------:R-:W-:Y:S01]  /*03a0*/  @!P3 IMAD.WIDE.U32 R10, R27, 0x2, R10 ;  /* 0x000000021b0ab825 */ /* 0x000fe200078e000a */
[----:B------:R-:W-:Y:S02]  /*03b0*/  PRMT R13, RZ, 0x7610, R13 ;  /* 0x00007610ff0d7816 */ /* 0x000fe4000000000d */
[----:B------:R-:W4:Y:S01]  /*03c0*/  @!P6 LDG.E.U16 R25, desc[UR4][R4.64] ;  /* 0x000000040419e981 */ /* 0x000f22000c1e1500 */
[----:B0-----:R-:W-:-:S03]  /*03d0*/  @!P0 IMAD.WIDE.U32 R14, R19, 0x2, R8 ;  /* 0x00000002130e8825 */ /* 0x001fc600078e0008 */
[----:B------:R-:W4:Y:S04]  /*03e0*/  @!P1 LDG.E.U16 R12, desc[UR4][R6.64] ;  /* 0x00000004060c9981 */ /* 0x000f28000c1e1500 */
[----:B------:R0:W4:Y:S04]  /*03f0*/  @!P3 LDG.E.U16 R24, desc[UR4][R10.64] ;  /* 0x000000040a18b981 */ /* 0x000128000c1e1500 */
[----:B------:R-:W4:Y:S01]  /*0400*/  @!P0 LDG.E.U16 R13, desc[UR4][R14.64] ;  /* 0x000000040e0d8981 */ /* 0x000f22000c1e1500 */
[----:B------:R-:W1:Y:S01]  /*0410*/  LDC.U16 R8, c[0x0][0x386] ;  /* 0x0000e180ff087b82 */ /* 0x000e620000000400 */
[----:B------:R-:W-:Y:S01]  /*0420*/  ISETP.GE.U32.AND P0, PT, R17, R16, PT ;  /* 0x000000101100720c */ /* 0x000fe20003f06070 */
[----:B------:R-:W-:Y:S04]  /*0430*/  BSSY.RECONVERGENT B0, `(.L_x_2068) ;  /* 0x0000054000007945 */ /* 0x000fe80003800200 */
[----:B------:R-:W-:Y:S01]  /*0440*/  BSSY.RELIABLE B1, `(.L_x_2069) ;  /* 0x000004c000017945 */ /* 0x000fe20003800100 */
[----:B-1----:R-:W-:-:S04]  /*0450*/  PRMT R8, R8, 0x9910, RZ ;  /* 0x0000991008087816 */ /* 0x002fc800000000ff */
[----:B-----5:R-:W-:Y:S02]  /*0460*/  SHF.R.S32.HI R2, RZ, 0xf, R8 ;  /* 0x0000000fff027819 */ /* 0x020fe40000011408 */
[----:B--2---:R-:W-:-:S04]  /*0470*/  LOP3.LUT R3, R18, 0xffff, RZ, 0xc0, !PT ;  /* 0x0000ffff12037812 */ /* 0x004fc800078ec0ff */
[----:B------:R-:W-:Y:S02]  /*0480*/  ISETP.GT.U32.AND P1, PT, R3, 0xe, PT ;  /* 0x0000000e0300780c */ /* 0x000fe40003f24070 */
[----:B------:R-:W-:-:S04]  /*0490*/  SHF.R.S32.HI R3, RZ, R3, R8 ;  /* 0x00000003ff037219 */ /* 0x000fc80000011408 */
[----:B0-----:R-:W-:Y:S02]  /*04a0*/  SEL R10, R2, R3, P1 ;  /* 0x00000003020a7207 */ /* 0x001fe40000800000 */
[----:B---3--:R-:W-:Y:S02]  /*04b0*/  LOP3.LUT R9, R20, 0xffff, RZ, 0xc0, !PT ;  /* 0x0000ffff14097812 */ /* 0x008fe400078ec0ff */
[----:B------:R-:W-:Y:S02]  /*04c0*/  LOP3.LUT R5, R22, 0xffff, RZ, 0xc0, !PT ;  /* 0x0000ffff16057812 */ /* 0x000fe400078ec0ff */
[----:B------:R-:W-:Y:S02]  /*04d0*/  ISETP.GT.U32.AND P2, PT, R9, 0xe, PT ;  /* 0x0000000e0900780c */ /* 0x000fe40003f44070 */
[----:B------:R-:W-:Y:S02]  /*04e0*/  ISETP.GT.U32.AND P3, PT, R5, 0xe, PT ;  /* 0x0000000e0500780c */ /* 0x000fe40003f64070 */
[----:B------:R-:W-:-:S02]  /*04f0*/  SHF.R.S32.HI R5, RZ, R5, R8 ;  /* 0x00000005ff057219 */ /* 0x000fc40000011408 */
[----:B------:R-:W-:Y:S02]  /*0500*/  SHF.R.S32.HI R9, RZ, R9, R8 ;  /* 0x00000009ff097219 */ /* 0x000fe40000011408 */
[----:B----4-:R-:W-:-:S04]  /*0510*/  LOP3.LUT R25, R25, 0xffff, RZ, 0xc0, !PT ;  /* 0x0000ffff19197812 */ /* 0x010fc800078ec0ff */
[----:B------:R-:W-:Y:S02]  /*0520*/  ISETP.GT.U32.AND P5, PT, R25, 0xe, PT ;  /* 0x0000000e1900780c */ /* 0x000fe40003fa4070 */
[----:B------:R-:W-:Y:S02]  /*0530*/  LOP3.LUT R3, R12, 0xffff, RZ, 0xc0, !PT ;  /* 0x0000ffff0c037812 */ /* 0x000fe400078ec0ff */
[----:B------:R-:W-:Y:S02]  /*0540*/  LOP3.LUT R7, R24, 0xffff, RZ, 0xc0, !PT ;  /* 0x0000ffff18077812 */ /* 0x000fe400078ec0ff */
[----:B------:R-:W-:Y:S02]  /*0550*/  LOP3.LUT R23, R23, 0xffff, RZ, 0xc0, !PT ;  /* 0x0000ffff17177812 */ /* 0x000fe400078ec0ff */
[----:B------:R-:W-:Y:S02]  /*0560*/  LOP3.LUT R13, R13, 0xffff, RZ, 0xc0, !PT ;  /* 0x0000ffff0d0d7812 */ /* 0x000fe400078ec0ff */
[----:B------:R-:W-:-:S02]  /*0570*/  SEL R6, R2, R5, P3 ;  /* 0x0000000502067207 */ /* 0x000fc40001800000 */
[----:B------:R-:W-:Y:S02]  /*0580*/  ISETP.GT.U32.AND P3, PT, R3, 0xe, PT ;  /* 0x0000000e0300780c */ /* 0x000fe40003f64070 */
[----:B------:R-:W-:Y:S02]  /*0590*/  SEL R9, R2, R9, P2 ;  /* 0x0000000902097207 */ /* 0x000fe40001000000 */
[----:B------:R-:W-:Y:S02]  /*05a0*/  ISETP.GT.U32.AND P1, PT, R7, 0xe, PT ;  /* 0x0000000e0700780c */ /* 0x000fe40003f24070 */
[--C-:B------:R-:W-:Y:S02]  /*05b0*/  SHF.R.S32.HI R3, RZ, R3, R8.reuse ;  /* 0x00000003ff037219 */ /* 0x100fe40000011408 */
[----:B------:R-:W-:Y:S02]  /*05c0*/  SHF.R.S32.HI R7, RZ, R7, R8 ;  /* 0x00000007ff077219 */ /* 0x000fe40000011408 */
[----:B------:R-:W-:-:S02]  /*05d0*/  ISETP.GT.U32.AND P2, PT, R23, 0xe, PT ;  /* 0x0000000e1700780c */ /* 0x000fc40003f44070 */
[--C-:B------:R-:W-:Y:S02]  /*05e0*/  SHF.R.S32.HI R5, RZ, R23, R8.reuse ;  /* 0x00000017ff057219 */ /* 0x100fe40000011408 */
[----:B------:R-:W-:Y:S02]  /*05f0*/  ISETP.GT.U32.AND P4, PT, R13, 0xe, PT ;  /* 0x0000000e0d00780c */ /* 0x000fe40003f84070 */
[----:B------:R-:W-:Y:S02]  /*0600*/  SHF.R.S32.HI R11, RZ, R13, R8 ;  /* 0x0000000dff0b7219 */ /* 0x000fe40000011408 */
[C---:B------:R-:W-:Y:S02]  /*0610*/  SEL R4, R2.reuse, R3, P3 ;  /* 0x0000000302047207 */ /* 0x040fe40001800000 */
[C---:B------:R-:W-:Y:S02]  /*0620*/  SEL R7, R2.reuse, R7, P1 ;  /* 0x0000000702077207 */ /* 0x040fe40000800000 */
[----:B------:R-:W-:-:S02]  /*0630*/  SEL R5, R2, R5, P2 ;  /* 0x0000000502057207 */ /* 0x000fc40001000000 */
[----:B------:R-:W-:Y:S02]  /*0640*/  SEL R3, R2, R11, P4 ;  /* 0x0000000b02037207 */ /* 0x000fe40002000000 */
        /* <DEDUP_REMOVED lines=14> */
.L_x_2070:
[----:B------:R-:W-:-:S13]  /*0730*/  ISETP.GE.U32.AND P0, PT, R17, R16, PT ;  /* 0x000000101100720c */ /* 0x000fda0003f06070 */
[----:B------:R-:W-:Y:S05]  /*0740*/  @P0 BRA `(.L_x_2072) ;  /* 0x0000000000300947 */ /* 0x000fea0003800000 */
[----:B0-----:R-:W0:Y:S01]  /*0750*/  LDC.64 R8, c[0x0][0x388] ;  /* 0x0000e200ff087b82 */ /* 0x001e220000000a00 */
[----:B------:R-:W-:Y:S02]  /*0760*/  IMAD.IADD R11, R0, 0x1, R17 ;  /* 0x00000001000b7824 */ /* 0x000fe400078e0211 */
[----:B------:R-:W-:Y:S02]  /*0770*/  VIADD R17, R17, 0x80 ;  /* 0x0000008011117836 */ /* 0x000fe40000000000 */
[----:B0-----:R-:W-:-:S05]  /*0780*/  IMAD.WIDE.U32 R8, R11, 0x2, R8 ;  /* 0x000000020b087825 */ /* 0x001fca00078e0008 */
[----:B------:R1:W-:Y:S02]  /*0790*/  STG.E.U16 desc[UR4][R8.64], R6 ;  /* 0x0000000608007986 */ /* 0x0003e4000c101504 */
.L_x_2071:
[----:B------:R-:W-:-:S13]  /*07a0*/  ISETP.GE.U32.AND P0, PT, R17, R16, PT ;  /* 0x000000101100720c */ /* 0x000fda0003f06070 */
[----:B------:R-:W-:Y:S05]  /*07b0*/  @P0 BRA `(.L_x_2073) ;  /* 0x0000000000300947 */ /* 0x000fea0003800000 */
[----:B-1----:R-:W1:Y:S01]  /*07c0*/  LDC.64 R8, c[0x0][0x388] ;  /* 0x0000e200ff087b82 */ /* 0x002e620000000a00 */
[----:B------:R-:W-:Y:S02]  /*07d0*/  IMAD.IADD R11, R0, 0x1, R17 ;  /* 0x00000001000b7824 */ /* 0x000fe400078e0211 */
[----:B------:R-:W-:Y:S02]  /*07e0*/  VIADD R17, R17, 0x80 ;  /* 0x0000008011117836 */ /* 0x000fe40000000000 */
[----:B-1----:R-:W-:-:S05]  /*07f0*/  IMAD.WIDE.U32 R8, R11, 0x2, R8 ;  /* 0x000000020b087825 */ /* 0x002fca00078e0008 */
[----:B------:R1:W-:Y:S02]  /*0800*/  STG.E.U16 desc[UR4][R8.64], R7 ;  /* 0x0000000708007986 */ /* 0x0003e4000c101504 */
.L_x_2072:
[----:B------:R-:W-:-:S13]  /*0810*/  ISETP.GE.U32.AND P0, PT, R17, R16, PT ;  /* 0x000000101100720c */ /* 0x000fda0003f06070 */
[----:B------:R-:W-:Y:S05]  /*0820*/  @P0 BRA `(.L_x_2074) ;  /* 0x0000000000340947 */ /* 0x000fea0003800000 */
[----:B-1----:R-:W1:Y:S01]  /*0830*/  LDC.64 R6, c[0x0][0x388] ;  /* 0x0000e200ff067b82 */ /* 0x002e620000000a00 */
[----:B0-----:R-:W-:Y:S02]  /*0840*/  IMAD.IADD R9, R0, 0x1, R17 ;  /* 0x0000000100097824 */ /* 0x001fe400078e0211 */
[----:B------:R-:W-:Y:S02]  /*0850*/  VIADD R17, R17, 0x80 ;  /* 0x0000008011117836 */ /* 0x000fe40000000000 */
[----:B-1----:R-:W-:-:S05]  /*0860*/  IMAD.WIDE.U32 R6, R9, 0x2, R6 ;  /* 0x0000000209067825 */ /* 0x002fca00078e0006 */
[----:B------:R2:W-:Y:S02]  /*0870*/  STG.E.U16 desc[UR4][R6.64], R5 ;  /* 0x0000000506007986 */ /* 0x0005e4000c101504 */
.L_x_2073:
[----:B------:R-:W-:-:S13]  /*0880*/  ISETP.GE.U32.AND P0, PT, R17, R16, PT ;  /* 0x000000101100720c */ /* 0x000fda0003f06070 */
[----:B------:R-:W-:Y:S05]  /*0890*/  @P0 BREAK.RELIABLE B1 ;  /* 0x0000000000010942 */ /* 0x000fea0003800100 */
[----:B------:R-:W-:Y:S05]  /*08a0*/  @P0 BRA `(.L_x_2075) ;  /* 0x0000000000300947 */ /* 0x000fea0003800000 */
[----:B-12---:R-:W1:Y:S01]  /*08b0*/  LDC.64 R6, c[0x0][0x388] ;  /* 0x0000e200ff067b82 */ /* 0x006e620000000a00 */
[----:B------:R-:W-:Y:S02]  /*08c0*/  IMAD.IADD R5, R0, 0x1, R17 ;  /* 0x0000000100057824 */ /* 0x000fe400078e0211 */
[----:B------:R-:W-:Y:S02]  /*08d0*/  VIADD R17, R17, 0x80 ;  /* 0x0000008011117836 */ /* 0x000fe40000000000 */
[----:B-1----:R-:W-:-:S05]  /*08e0*/  IMAD.WIDE.U32 R6, R5, 0x2, R6 ;  /* 0x0000000205067825 */ /* 0x002fca00078e0006 */
[----:B------:R2:W-:Y:S02]  /*08f0*/  STG.E.U16 desc[UR4][R6.64], R4 ;  /* 0x0000000406007986 */ /* 0x0005e4000c101504 */
.L_x_2074:
[----:B------:R-:W-:Y:S05]  /*0900*/  BSYNC.RELIABLE B1 ;  /* 0x0000000000017941 */ /* 0x000fea0003800100 */
.L_x_2069:
[----:B------:R-:W-:-:S13]  /*0910*/  ISETP.GE.U32.AND P0, PT, R17, R16, PT ;  /* 0x000000101100720c */ /* 0x000fda0003f06070 */
[----:B--2---:R-:W2:Y:S01]  /*0920*/  @!P0 LDC.64 R4, c[0x0][0x388] ;  /* 0x0000e200ff048b82 */ /* 0x004ea20000000a00 */
[----:B-1----:R-:W-:Y:S02]  /*0930*/  @!P0 IMAD.IADD R7, R0, 0x1, R17 ;  /* 0x0000000100078824 */ /* 0x002fe400078e0211 */
[----:B------:R-:W-:Y:S02]  /*0940*/  @!P0 VIADD R17, R17, 0x80 ;  /* 0x0000008011118836 */ /* 0x000fe40000000000 */
[----:B--2---:R-:W-:-:S05]  /*0950*/  @!P0 IMAD.WIDE.U32 R4, R7, 0x2, R4 ;  /* 0x0000000207048825 */ /* 0x004fca00078e0004 */
[----:B------:R3:W-:Y:S02]  /*0960*/  @!P0 STG.E.U16 desc[UR4][R4.64], R3 ;  /* 0x0000000304008986 */ /* 0x0007e4000c101504 */
.L_x_2075:
[----:B------:R-:W-:Y:S05]  /*0970*/  BSYNC.RECONVERGENT B0 ;  /* 0x0000000000007941 */ /* 0x000fea0003800200 */
.L_x_2068:
[----:B------:R-:W-:Y:S05]  /*0980*/  WARPSYNC.ALL ;  /* 0x0000000000007948 */ /* 0x000fea0003800000 */
[----:B------:R-:W-:-:S13]  /*0990*/  ISETP.GE.U32.AND P0, PT, R17, R16, PT ;  /* 0x000000101100720c */ /* 0x000fda0003f06070 */
[----:B------:R-:W-:Y:S05]  /*09a0*/  @P0 EXIT ;  /* 0x000000000000094d */ /* 0x000fea0003800000 */
[----:B--23--:R-:W2:Y:S01]  /*09b0*/  LDC.64 R4, c[0x0][0x388] ;  /* 0x0000e200ff047b82 */ /* 0x00cea20000000a00 */
[----:B------:R-:W-:-:S04]  /*09c0*/  IMAD.IADD R17, R0, 0x1, R17 ;  /* 0x0000000100117824 */ /* 0x000fc800078e0211 */
[----:B--2---:R-:W-:-:S05]  /*09d0*/  IMAD.WIDE.U32 R4, R17, 0x2, R4 ;  /* 0x0000000211047825 */ /* 0x004fca00078e0004 */
[----:B------:R-:W-:Y:S01]  /*09e0*/  STG.E.U16 desc[UR4][R4.64], R2 ;  /* 0x0000000204007986 */ /* 0x000fe2000c101504 */
[----:B------:R-:W-:Y:S05]  /*09f0*/  EXIT ;  /* 0x000000000000794d */ /* 0x000fea0003800000 */
.L_x_2067:
[----:B------:R-:W0:Y:S01]  /*0a00*/  S2R R11, SR_TID.X ;  /* 0x00000000000b7919 */ /* 0x000e220000002100 */
[----:B------:R-:W1:Y:S02]  /*0a10*/  LDC.64 R2, c[0x0][0x390] ;  /* 0x0000e400ff027b82 */ /* 0x000e640000000a00 */
[----:B-1----:R-:W-:-:S04]  /*0a20*/  IMAD.WIDE.U32 R2, R0, 0x2, R2 ;  /* 0x0000000200027825 */ /* 0x002fc800078e0002 */
[----:B0-----:R-:W-:Y:S02]  /*0a30*/  IMAD.WIDE.U32 R6, R11, 0x4, R2 ;  /* 0x000000040b067825 */ /* 0x001fe400078e0002 */
[----:B------:R-:W0:Y:S03]  /*0a40*/  LDC.64 R2, c[0x0][0x388] ;  /* 0x0000e200ff027b82 */ /* 0x000e260000000a00 */
[----:B------:R-:W2:Y:S04]  /*0a50*/  LDG.E R5, desc[UR4][R6.64] ;  /* 0x0000000406057981 */ /* 0x000ea8000c1e1900 */
[----:B------:R-:W3:Y:S04]  /*0a60*/  LDG.E R10, desc[UR4][R6.64+0x600] ;  /* 0x00060004060a7981 */ /* 0x000ee8000c1e1900 */
[----:B------:R-:W4:Y:S04]  /*0a70*/  LDG.E R8, desc[UR4][R6.64+0x200] ;  /* 0x0002000406087981 */ /* 0x000f28000c1e1900 */
[----:B------:R1:W5:Y:S01]  /*0a80*/  LDG.E R9, desc[UR4][R6.64+0x400] ;  /* 0x0004000406097981 */ /* 0x000362000c1e1900 */
[----:B------:R-:W1:Y:S01]  /*0a90*/  LDC.U16 R4, c[0x0][0x386] ;  /* 0x0000e180ff047b82 */ /* 0x000e620000000400 */
[----:B0-----:R-:W-:-:S04]  /*0aa0*/  IMAD.WIDE.U32 R2, R0, 0x2, R2 ;  /* 0x0000000200027825 */ /* 0x001fc800078e0002 */
[----:B------:R-:W-:Y:S01]  /*0ab0*/  IMAD.WIDE.U32 R2, R11, 0x4, R2 ;  /* 0x000000040b027825 */ /* 0x000fe200078e0002 */
[----:B-1----:R-:W-:-:S04]  /*0ac0*/  PRMT R4, R4, 0x9910, RZ ;  /* 0x0000991004047816 */ /* 0x002fc800000000ff */
[----:B------:R-:W-:Y:S02]  /*0ad0*/  SHF.R.S32.HI R0, RZ, 0xf, R4 ;  /* 0x0000000fff007819 */ /* 0x000fe40000011404 */
[C---:B--2---:R-:W-:Y:S02]  /*0ae0*/  LOP3.LUT R11, R5.reuse, 0xffff, RZ, 0xc0, !PT ;  /* 0x0000ffff050b7812 */ /* 0x044fe400078ec0ff */
[----:B------:R-:W-:Y:S02]  /*0af0*/  PRMT R5, R5, 0x7732, RZ ;  /* 0x0000773205057816 */ /* 0x000fe400000000ff */
[----:B---3--:R-:W-:-:S04]  /*0b00*/  PRMT R23, R10, 0x7732, RZ ;  /* 0x000077320a177816 */ /* 0x008fc800000000ff */
[----:B------:R-:W-:Y:S01]  /*0b10*/  ISETP.GT.U32.AND P0, PT, R23, 0xe, PT ;  /* 0x0000000e1700780c */ /* 0x000fe20003f04070 */
[----:B------:R-:W-:Y:S01]  /*0b20*/  IMAD.MOV.U32 R7, RZ, RZ, R5 ;  /* 0x000000ffff077224 */ /* 0x000fe200078e0005 */
[C---:B----4-:R-:W-:Y:S02]  /*0b30*/  LOP3.LUT R13, R8.reuse, 0xffff, RZ, 0xc0, !PT ;  /* 0x0000ffff080d7812 */ /* 0x050fe400078ec0ff */
[----:B------:R-:W-:Y:S02]  /*0b40*/  PRMT R15, R8, 0x7732, RZ ;  /* 0x00007732080f7816 */ /* 0x000fe400000000ff */
[----:B-----5:R-:W-:Y:S02]  /*0b50*/  LOP3.LUT R17, R9, 0xffff, RZ, 0xc0, !PT ;  /* 0x0000ffff09117812 */ /* 0x020fe400078ec0ff */
[----:B------:R-:W-:Y:S02]  /*0b60*/  ISETP.GT.U32.AND P6, PT, R11, 0xe, PT ;  /* 0x0000000e0b00780c */ /* 0x000fe40003fc4070 */
[----:B------:R-:W-:-:S02]  /*0b70*/  SHF.R.S32.HI R5, RZ, R11, R4 ;  /* 0x0000000bff057219 */ /* 0x000fc40000011404 */
[----:B------:R-:W-:Y:S02]  /*0b80*/  PRMT R19, R9, 0x7732, RZ ;  /* 0x0000773209137816 */ /* 0x000fe400000000ff */
[----:B------:R-:W-:Y:S02]  /*0b90*/  LOP3.LUT R21, R10, 0xffff, RZ, 0xc0, !PT ;  /* 0x0000ffff0a157812 */ /* 0x000fe400078ec0ff */
[----:B------:R-:W-:Y:S02]  /*0ba0*/  ISETP.GT.U32.AND P5, PT, R13, 0xe, PT ;  /* 0x0000000e0d00780c */ /* 0x000fe40003fa4070 */
[--C-:B------:R-:W-:Y:S02]  /*0bb0*/  SHF.R.S32.HI R9, RZ, R13, R4.reuse ;  /* 0x0000000dff097219 */ /* 0x100fe40000011404 */
[----:B------:R-:W-:Y:S02]  /*0bc0*/  ISETP.GT.U32.AND P4, PT, R17, 0xe, PT ;  /* 0x0000000e1100780c */ /* 0x000fe40003f84070 */
[----:B------:R-:W-:-:S02]  /*0bd0*/  SHF.R.S32.HI R13, RZ, R17, R4 ;  /* 0x00000011ff0d7219 */ /* 0x000fc40000011404 */
[----:B------:R-:W-:Y:S02]  /*0be0*/  ISETP.GT.U32.AND P3, PT, R7, 0xe, PT ;  /* 0x0000000e0700780c */ /* 0x000fe40003f64070 */
[----:B------:R-:W-:Y:S02]  /*0bf0*/  ISETP.GT.U32.AND P2, PT, R15, 0xe, PT ;  /* 0x0000000e0f00780c */ /* 0x000fe40003f44070 */
[----:B------:R-:W-:Y:S02]  /*0c00*/  SEL R5, R0, R5, P6 ;  /* 0x0000000500057207 */ /* 0x000fe40003000000 */
[--C-:B------:R-:W-:Y:S02]  /*0c10*/  SHF.R.S32.HI R11, RZ, R15, R4.reuse ;  /* 0x0000000fff0b7219 */ /* 0x100fe40000011404 */
[----:B------:R-:W-:Y:S02]  /*0c20*/  ISETP.GT.U32.AND P1, PT, R21, 0xe, PT ;  /* 0x0000000e1500780c */ /* 0x000fe40003f24070 */
[----:B------:R-:W-:-:S02]  /*0c30*/  SHF.R.S32.HI R17, RZ, R21, R4 ;  /* 0x00000015ff117219 */ /* 0x000fc40000011404 */
[----:B------:R-:W-:Y:S02]  /*0c40*/  ISETP.GT.U32.AND P6, PT, R19, 0xe, PT ;  /* 0x0000000e1300780c */ /* 0x000fe40003fc4070 */
[--C-:B------:R-:W-:Y:S02]  /*0c50*/  SHF.R.S32.HI R7, RZ, R7, R4.reuse ;  /* 0x00000007ff077219 */ /* 0x100fe40000011404 */
[----:B------:R-:W-:Y:S02]  /*0c60*/  SHF.R.S32.HI R15, RZ, R19, R4 ;  /* 0x00000013ff0f7219 */ /* 0x000fe40000011404 */
[C---:B------:R-:W-:Y:S02]  /*0c70*/  SEL R9, R0.reuse, R9, P5 ;  /* 0x0000000900097207 */ /* 0x040fe40002800000 */
[C---:B------:R-:W-:Y:S02]  /*0c80*/  SEL R13, R0.reuse, R13, P4 ;  /* 0x0000000d000d7207 */ /* 0x040fe40002000000 */
[----:B------:R-:W-:-:S02]  /*0c90*/  SEL R6, R0, R7, P3 ;  /* 0x0000000700067207 */ /* 0x000fc40001800000 */
[C---:B------:R-:W-:Y:S02]  /*0ca0*/  SEL R8, R0.reuse, R11, P2 ;  /* 0x0000000b00087207 */ /* 0x040fe40001000000 */
[C---:B------:R-:W-:Y:S02]  /*0cb0*/  SEL R10, R0.reuse, R15, P6 ;  /* 0x0000000f000a7207 */ /* 0x040fe40003000000 */
[----:B------:R-:W-:Y:S02]  /*0cc0*/  SEL R17, R0, R17, P1 ;  /* 0x0000001100117207 */ /* 0x000fe40000800000 */
[----:B------:R-:W-:Y:S02]  /*0cd0*/  @!P0 SHF.R.S32.HI R0, RZ, R23, R4 ;  /* 0x00000017ff008219 */ /* 0x000fe40000011404 */
[----:B------:R-:W-:Y:S02]  /*0ce0*/  PRMT R5, R5, 0x5410, R6 ;  /* 0x0000541005057816 */ /* 0x000fe40000000006 */
[----:B------:R-:W-:-:S02]  /*0cf0*/  PRMT R9, R9, 0x5410, R8 ;  /* 0x0000541009097816 */ /* 0x000fc40000000008 */
[----:B------:R-:W-:Y:S02]  /*0d00*/  PRMT R13, R13, 0x5410, R10 ;  /* 0x000054100d0d7816 */ /* 0x000fe4000000000a */
[----:B------:R-:W-:Y:S01]  /*0d10*/  PRMT R17, R17, 0x5410, R0 ;  /* 0x0000541011117816 */ /* 0x000fe20000000000 */
[----:B------:R-:W-:Y:S04]  /*0d20*/  STG.E desc[UR4][R2.64], R5 ;  /* 0x0000000502007986 */ /* 0x000fe8000c101904 */
[----:B------:R-:W-:Y:S04]  /*0d30*/  STG.E desc[UR4][R2.64+0x200], R9 ;  /* 0x0002000902007986 */ /* 0x000fe8000c101904 */
[----:B------:R-:W-:Y:S04]  /*0d40*/  STG.E desc[UR4][R2.64+0x400], R13 ;  /* 0x0004000d02007986 */ /* 0x000fe8000c101904 */
[----:B------:R-:W-:Y:S01]  /*0d50*/  STG.E desc[UR4][R2.64+0x600], R17 ;  /* 0x0006001102007986 */ /* 0x000fe2000c101904 */
[----:B------:R-:W-:Y:S05]  /*0d60*/  EXIT ;  /* 0x000000000000794d */ /* 0x000fea0003800000 */
.L_x_2076:
        /* <DEDUP_REMOVED lines=9> */
.L_x_20782:


//--------------------- .text._ZN2at6native29vectorized_elementwise_kernelILi4ENS0_13AUnaryFunctorIsssZZZNS0_18rshift_kernel_cudaERNS_18TensorIteratorBaseEENKUlvE_clEvENKUlvE3_clEvEUlssE_EESt5arrayIPcLm2EEEEviT0_T1_ --------------------------
	.section	.text._ZN2at6native29vectorized_elementwise_kernelILi4ENS0_13AUnaryFunctorIsssZZZNS0_18rshift_kernel_cudaERNS_18TensorIteratorBaseEENKUlvE_clEvENKUlvE3_clEvEUlssE_EESt5arrayIPcLm2EEEEviT0_T1_,"ax",@progbits
	.align	128
        .global         _ZN2at6native29vectorized_elementwise_kernelILi4ENS0_13AUnaryFunctorIsssZZZNS0_18rshift_kernel_cudaERNS_18TensorIteratorBaseEENKUlvE_clEvENKUlvE3_clEvEUlssE_EESt5arrayIPcLm2EEEEviT0_T1_
        .type           _ZN2at6native29vectorized_elementwise_kernelILi4ENS0_13AUnaryFunctorIsssZZZNS0_18rshift_kernel_cudaERNS_18TensorIteratorBaseEENKUlvE_clEvENKUlvE3_clEvEUlssE_EESt5arrayIPcLm2EEEEviT0_T1_,@function
        .size           _ZN2at6native29vectorized_elementwise_kernelILi4ENS0_13AUnaryFunctorIsssZZZNS0_18rshift_kernel_cudaERNS_18TensorIteratorBaseEENKUlvE_clEvENKUlvE3_clEvEUlssE_EESt5arrayIPcLm2EEEEviT0_T1_,(.L_x_20783 - _ZN2at6native29vectorized_elementwise_kernelILi4ENS0_13AUnaryFunctorIsssZZZNS0_18rshift_kernel_cudaERNS_18TensorIteratorBaseEENKUlvE_clEvENKUlvE3_clEvEUlssE_EESt5arrayIPcLm2EEEEviT0_T1_)
        .other          _ZN2at6native29vectorized_elementwise_kernelILi4ENS0_13AUnaryFunctorIsssZZZNS0_18rshift_kernel_cudaERNS_18TensorIteratorBaseEENKUlvE_clEvENKUlvE3_clEvEUlssE_EESt5arrayIPcLm2EEEEviT0_T1_,@"STO_CUDA_ENTRY STV_DEFAULT"
_ZN2at6native29vectorized_elementwise_kernelILi4ENS0_13AUnaryFunctorIsssZZZNS0_18rshift_kernel_cudaERNS_18TensorIteratorBaseEENKUlvE_clEvENKUlvE3_clEvEUlssE_EESt5arrayIPcLm2EEEEviT0_T1_:
.text._ZN2at6native29vectorized_elementwise_kernelILi4ENS0_13AUnaryFunctorIsssZZZNS0_18rshift_kernel_cudaERNS_18TensorIteratorBaseEENKUlvE_clEvENKUlvE3_clEvEUlssE_EESt5arrayIPcLm2EEEEviT0_T1_:
        /* <DEDUP_REMOVED lines=115> */
.L_x_2080:
[----:B------:R-:W-:-:S13]  /*0730*/  ISETP.GE.U32.AND P0, PT, R17, R16, PT ;  /* 0x000000101100720c */ /* 0x000fda0003f06070 */
[----:B------:R-:W-:Y:S05]  /*0740*/  @P0 BRA `(.L_x_2082) ;  /* 0x0000000000300947 */ /* 0x000fea0003800000 */
[----:B0-----:R-:W0:Y:S01]  /*0750*/  LDC.64 R8, c[0x0][0x388] ;  /* 0x0000e200ff087b82 */ /* 0x001e220000000a00 */
[----:B------:R-:W-:Y:S02]  /*0760*/  IMAD.IADD R11, R0, 0x1, R17 ;  /* 0x00000001000b7824 */ /* 0x000fe400078e0211 */
[----:B------:R-:W-:Y:S02]  /*0770*/  VIADD R17, R17, 0x80 ;  /* 0x0000008011117836 */ /* 0x000fe40000000000 */
[----:B0-----:R-:W-:-:S05]  /*0780*/  IMAD.WIDE.U32 R8, R11, 0x2, R8 ;  /* 0x000000020b087825 */ /* 0x001fca00078e0008 */
[----:B------:R1:W-:Y:S02]  /*0790*/  STG.E.U16 desc[UR4][R8.64], R6 ;  /* 0x0000000608007986 */ /* 0x0003e4000c101504 */
.L_x_2081:
[----:B------:R-:W-:-:S13]  /*07a0*/  ISETP.GE.U32.AND P0, PT, R17, R16, PT ;  /* 0x000000101100720c */ /* 0x000fda0003f06070 */
[----:B------:R-:W-:Y:S05]  /*07b0*/  @P0 BRA `(.L_x_2083) ;  /* 0x0000000000300947 */ /* 0x000fea0003800000 */
[----:B-1----:R-:W1:Y:S01]  /*07c0*/  LDC.64 R8, c[0x0][0x388] ;  /* 0x0000e200ff087b82 */ /* 0x002e620000000a00 */
[----:B------:R-:W-:Y:S02]  /*07d0*/  IMAD.IADD R11, R0, 0x1, R17 ;  /* 0x00000001000b7824 */ /* 0x000fe400078e0211 */
[----:B------:R-:W-:Y:S02]  /*07e0*/  VIADD R17, R17, 0x80 ;  /* 0x0000008011117836 */ /* 0x000fe40000000000 */
[----:B-1----:R-:W-:-:S05]  /*07f0*/  IMAD.WIDE.U32 R8, R11, 0x2, R8 ;  /* 0x000000020b087825 */ /* 0x002fca00078e0008 */
[----:B------:R1:W-:Y:S02]  /*0800*/  STG.E.U16 desc[UR4][R8.64], R7 ;  /* 0x0000000708007986 */ /* 0x0003e4000c101504 */
.L_x_2082:
[----:B------:R-:W-:-:S13]  /*0810*/  ISETP.GE.U32.AND P0, PT, R17, R16, PT ;  /* 0x000000101100720c */ /* 0x000fda0003f06070 */
[----:B------:R-:W-:Y:S05]  /*0820*/  @P0 BRA `(.L_x_2084) ;  /* 0x0000000000340947 */ /* 0x000fea0003800000 */
[----:B-1----:R-:W1:Y:S01]  /*0830*/  LDC.64 R6, c[0x0][0x388] ;  /* 0x0000e200ff067b82 */ /* 0x002e620000000a00 */
[----:B0-----:R-:W-:Y:S02]  /*0840*/  IMAD.IADD R9, R0, 0x1, R17 ;  /* 0x0000000100097824 */ /* 0x001fe400078e0211 */
[----:B------:R-:W-:Y:S02]  /*0850*/  VIADD R17, R17, 0x80 ;  /* 0x0000008011117836 */ /* 0x000fe40000000000 */
[----:B-1----:R-:W-:-:S05]  /*0860*/  IMAD.WIDE.U32 R6, R9, 0x2, R6 ;  /* 0x0000000209067825 */ /* 0x002fca00078e0006 */
[----:B------:R2:W-:Y:S02]  /*0870*/  STG.E.U16 desc[UR4][R6.64], R5 ;  /* 0x0000000506007986 */ /* 0x0005e4000c101504 */
.L_x_2083:
        /* <DEDUP_REMOVED lines=8> */
.L_x_2084:
[----:B------:R-:W-:Y:S05]  /*0900*/  BSYNC.RELIABLE B1 ;  /* 0x0000000000017941 */ /* 0x000fea0003800100 */
.L_x_2079:
[----:B------:R-:W-:-:S13]  /*0910*/  ISETP.GE.U32.AND P0, PT, R17, R16, PT ;  /* 0x000000101100720c */ /* 0x000fda0003f06070 */
[----:B--2---:R-:W2:Y:S01]  /*0920*/  @!P0 LDC.64 R4, c[0x0][0x388] ;  /* 0x0000e200ff048b82 */ /* 0x004ea20000000a00 */
[----:B-1----:R-:W-:Y:S02]  /*0930*/  @!P0 IMAD.IADD R7, R0, 0x1, R17 ;  /* 0x0000000100078824 */ /* 0x002fe400078e0211 */
[----:B------:R-:W-:Y:S02]  /*0940*/  @!P0 VIADD R17, R17, 0x80 ;  /* 0x0000008011118836 */ /* 0x000fe40000000000 */
[----:B--2---:R-:W-:-:S05]  /*0950*/  @!P0 IMAD.WIDE.U32 R4, R7, 0x2, R4 ;  /* 0x0000000207048825 */ /* 0x004fca00078e0004 */
[----:B------:R3:W-:Y:S02]  /*0960*/  @!P0 STG.E.U16 desc[UR4][R4.64], R3 ;  /* 0x0000000304008986 */ /* 0x0007e4000c101504 */
.L_x_2085:
[----:B------:R-:W-:Y:S05]  /*0970*/  BSYNC.RECONVERGENT B0 ;  /* 0x0000000000007941 */ /* 0x000fea0003800200 */
.L_x_2078:
        /* <DEDUP_REMOVED lines=8> */
.L_x_2077:
[----:B------:R-:W0:Y:S01]  /*0a00*/  S2R R11, SR_TID.X ;  /* 0x00000000000b7919 */ /* 0x000e220000002100 */
[----:B------:R-:W1:Y:S02]  /*0a10*/  LDC.64 R2, c[0x0][0x390] ;  /* 0x0000e400ff027b82 */ /* 0x000e640000000a00 */
[----:B-1----:R-:W-:-:S04]  /*0a20*/  IMAD.WIDE.U32 R2, R0, 0x2, R2 ;  /* 0x0000000200027825 */ /* 0x002fc800078e0002 */
[----:B0-----:R-:W-:Y:S02]  /*0a30*/  IMAD.WIDE.U32 R8, R11, 0x8, R2 ;  /* 0x000000080b087825 */ /* 0x001fe400078e0002 */
[----:B------:R-:W0:Y:S03]  /*0a40*/  LDC.64 R2, c[0x0][0x388] ;  /* 0x0000e200ff027b82 */ /* 0x000e260000000a00 */
[----:B------:R-:W2:Y:S04]  /*0a50*/  LDG.E.64 R4, desc[UR4][R8.64+0x400] ;  /* 0x0004000408047981 */ /* 0x000ea8000c1e1b00 */
[----:B------:R-:W3:Y:S01]  /*0a60*/  LDG.E.64 R6, desc[UR4][R8.64] ;  /* 0x0000000408067981 */ /* 0x000ee2000c1e1b00 */
[----:B------:R-:W1:Y:S01]  /*0a70*/  LDC.U16 R10, c[0x0][0x386] ;  /* 0x0000e180ff0a7b82 */ /* 0x000e620000000400 */
[----:B0-----:R-:W-:Y:S01]  /*0a80*/  IMAD.WIDE.U32 R2, R0, 0x2, R2 ;  /* 0x0000000200027825 */ /* 0x001fe200078e0002 */
[----:B-1----:R-:W-:-:S03]  /*0a90*/  PRMT R10, R10, 0x9910, RZ ;  /* 0x000099100a0a7816 */ /* 0x002fc600000000ff */
[----:B------:R-:W-:Y:S01]  /*0aa0*/  IMAD.WIDE.U32 R2, R11, 0x8, R2 ;  /* 0x000000080b027825 */ /* 0x000fe200078e0002 */
[----:B--2---:R-:W-:Y:S02]  /*0ab0*/  PRMT R23, R5, 0x7732, RZ ;  /* 0x0000773205177816 */ /* 0x004fe400000000ff */
[C---:B---3--:R-:W-:Y:S02]  /*0ac0*/  LOP3.LUT R11, R6.reuse, 0xffff, RZ, 0xc0, !PT ;  /* 0x0000ffff060b7812 */ /* 0x048fe400078ec0ff */
[----:B------:R-:W-:Y:S01]  /*0ad0*/  PRMT R12, R6, 0x7732, RZ ;  /* 0x00007732060c7816 */ /* 0x000fe200000000ff */
[----:B------:R-:W-:Y:S01]  /*0ae0*/  IMAD.MOV.U32 R6, RZ, RZ, R10 ;  /* 0x000000ffff067224 */ /* 0x000fe200078e000a */
[----:B------:R-:W-:Y:S02]  /*0af0*/  ISETP.GT.U32.AND P0, PT, R23, 0xe, PT ;  /* 0x0000000e1700780c */ /* 0x000fe40003f04070 */
[C---:B------:R-:W-:Y:S02]  /*0b00*/  LOP3.LUT R13, R7.reuse, 0xffff, RZ, 0xc0, !PT ;  /* 0x0000ffff070d7812 */ /* 0x040fe400078ec0ff */
[----:B------:R-:W-:Y:S01]  /*0b10*/  PRMT R15, R7, 0x7732, RZ ;  /* 0x00007732070f7816 */ /* 0x000fe200000000ff */
[----:B------:R-:W-:Y:S01]  /*0b20*/  IMAD.MOV.U32 R7, RZ, RZ, R12 ;  /* 0x000000ffff077224 */ /* 0x000fe200078e000c */
[----:B------:R-:W-:-:S02]  /*0b30*/  LOP3.LUT R21, R5, 0xffff, RZ, 0xc0, !PT ;  /* 0x0000ffff05157812 */ /* 0x000fc400078ec0ff */
[C---:B------:R-:W-:Y:S02]  /*0b40*/  LOP3.LUT R17, R4.reuse, 0xffff, RZ, 0xc0, !PT ;  /* 0x0000ffff04117812 */ /* 0x040fe400078ec0ff */
[--C-:B------:R-:W-:Y:S02]  /*0b50*/  SHF.R.S32.HI R0, RZ, 0xf, R6.reuse ;  /* 0x0000000fff007819 */ /* 0x100fe40000011406 */
[----:B------:R-:W-:Y:S02]  /*0b60*/  ISETP.GT.U32.AND P6, PT, R11, 0xe, PT ;  /* 0x0000000e0b00780c */ /* 0x000fe40003fc4070 */
[----:B------:R-:W-:Y:S02]  /*0b70*/  SHF.R.S32.HI R5, RZ, R11, R6 ;  /* 0x0000000bff057219 */ /* 0x000fe40000011406 */
[----:B------:R-:W-:Y:S02]  /*0b80*/  PRMT R19, R4, 0x7732, RZ ;  /* 0x0000773204137816 */ /* 0x000fe400000000ff */
[----:B------:R-:W-:-:S02]  /*0b90*/  ISETP.GT.U32.AND P5, PT, R13, 0xe, PT ;  /* 0x0000000e0d00780c */ /* 0x000fc40003fa4070 */
[--C-:B------:R-:W-:Y:S02]  /*0ba0*/  SHF.R.S32.HI R9, RZ, R13, R6.reuse ;  /* 0x0000000dff097219 */ /* 0x100fe40000011406 */
[----:B------:R-:W-:Y:S02]  /*0bb0*/  ISETP.GT.U32.AND P4, PT, R17, 0xe, PT ;  /* 0x0000000e1100780c */ /* 0x000fe40003f84070 */
[----:B------:R-:W-:Y:S02]  /*0bc0*/  SHF.R.S32.HI R13, RZ, R17, R6 ;  /* 0x00000011ff0d7219 */ /* 0x000fe40000011406 */
[----:B------:R-:W-:Y:S02]  /*0bd0*/  ISETP.GT.U32.AND P3, PT, R7, 0xe, PT ;  /* 0x0000000e0700780c */ /* 0x000fe40003f64070 */
[----:B------:R-:W-:Y:S02]  /*0be0*/  ISETP.GT.U32.AND P2, PT, R15, 0xe, PT ;  /* 0x0000000e0f00780c */ /* 0x000fe40003f44070 */
[----:B------:R-:W-:-:S02]  /*0bf0*/  SEL R5, R0, R5, P6 ;  /* 0x0000000500057207 */ /* 0x000fc40003000000 */
[--C-:B------:R-:W-:Y:S02]  /*0c00*/  SHF.R.S32.HI R11, RZ, R15, R6.reuse ;  /* 0x0000000fff0b7219 */ /* 0x100fe40000011406 */
[----:B------:R-:W-:Y:S02]  /*0c10*/  ISETP.GT.U32.AND P1, PT, R21, 0xe, PT ;  /* 0x0000000e1500780c */ /* 0x000fe40003f24070 */
[--C-:B------:R-:W-:Y:S02]  /*0c20*/  SHF.R.S32.HI R17, RZ, R21, R6.reuse ;  /* 0x00000015ff117219 */ /* 0x100fe40000011406 */
[----:B------:R-:W-:Y:S02]  /*0c30*/  ISETP.GT.U32.AND P6, PT, R19, 0xe, PT ;  /* 0x0000000e1300780c */ /* 0x000fe40003fc4070 */
[--C-:B------:R-:W-:Y:S02]  /*0c40*/  SHF.R.S32.HI R7, RZ, R7, R6.reuse ;  /* 0x00000007ff077219 */ /* 0x100fe40000011406 */
[----:B------:R-:W-:-:S02]  /*0c50*/  SHF.R.S32.HI R15, RZ, R19, R6 ;  /* 0x00000013ff0f7219 */ /* 0x000fc40000011406 */
[C---:B------:R-:W-:Y:S02]  /*0c60*/  SEL R9, R0.reuse, R9, P5 ;  /* 0x0000000900097207 */ /* 0x040fe40002800000 */
[C---:B------:R-:W-:Y:S02]  /*0c70*/  SEL R13, R0.reuse, R13, P4 ;  /* 0x0000000d000d7207 */ /* 0x040fe40002000000 */
[C---:B------:R-:W-:Y:S02]  /*0c80*/  SEL R4, R0.reuse, R7, P3 ;  /* 0x0000000700047207 */ /* 0x040fe40001800000 */
[C---:B------:R-:W-:Y:S02]  /*0c90*/  SEL R8, R0.reuse, R11, P2 ;  /* 0x0000000b00087207 */ /* 0x040fe40001000000 */
[C---:B------:R-:W-:Y:S02]  /*0ca0*/  SEL R10, R0.reuse, R15, P6 ;  /* 0x0000000f000a7207 */ /* 0x040fe40003000000 */
[----:B------:R-:W-:-:S02]  /*0cb0*/  SEL R17, R0, R17, P1 ;  /* 0x0000001100117207 */ /* 0x000fc40000800000 */
        /* <DEDUP_REMOVED lines=8> */
.L_x_2086:
        /* <DEDUP_REMOVED lines=12> */
.L_x_20783:


//--------------------- .text._ZN2at6native29vectorized_elementwise_kernelILi8ENS0_13AUnaryFunctorIsssZZZNS0_18rshift_kernel_cudaERNS_18TensorIteratorBaseEENKUlvE_clEvENKUlvE3_clEvEUlssE_EESt5arrayIPcLm2EEEEviT0_T1_ --------------------------
	.section	.text._ZN2at6native29vectorized_elementwise_kernelILi8ENS0_13AUnaryFunctorIsssZZZNS0_18rshift_kernel_cudaERNS_18TensorIteratorBaseEENKUlvE_clEvENKUlvE3_clEvEUlssE_EESt5arrayIPcLm2EEEEviT0_T1_,"ax",@progbits
	.align	128
        .global         _ZN2at6native29vectorized_elementwise_kernelILi8ENS0_13AUnaryFunctorIsssZZZNS0_18rshift_kernel_cudaERNS_18TensorIteratorBaseEENKUlvE_clEvENKUlvE3_clEvEUlssE_EESt5arrayIPcLm2EEEEviT0_T1_
        .type           _ZN2at6native29vectorized_elementwise_kernelILi8ENS0_13AUnaryFunctorIsssZZZNS0_18rshift_kernel_cudaERNS_18TensorIteratorBaseEENKUlvE_clEvENKUlvE3_clEvEUlssE_EESt5arrayIPcLm2EEEEviT0_T1_,@function
        .size           _ZN2at6native29vectorized_elementwise_kernelILi8ENS0_13AUnaryFunctorIsssZZZNS0_18rshift_kernel_cudaERNS_18TensorIteratorBaseEENKUlvE_clEvENKUlvE3_clEvEUlssE_EESt5arrayIPcLm2EEEEviT0_T1_,(.L_x_20784 - _ZN2at6native29vectorized_elementwise_kernelILi8ENS0_13AUnaryFunctorIsssZZZNS0_18rshift_kernel_cudaERNS_18TensorIteratorBaseEENKUlvE_clEvENKUlvE3_clEvEUlssE_EESt5arrayIPcLm2EEEEviT0_T1_)
        .other          _ZN2at6native29vectorized_elementwise_kernelILi8ENS0_13AUnaryFunctorIsssZZZNS0_18rshift_kernel_cudaERNS_18TensorIteratorBaseEENKUlvE_clEvENKUlvE3_clEvEUlssE_EESt5arrayIPcLm2EEEEviT0_T1_,@"STO_CUDA_ENTRY STV_DEFAULT"
_ZN2at6native29vectorized_elementwise_kernelILi8ENS0_13AUnaryFunctorIsssZZZNS0_18rshift_kernel_cudaERNS_18TensorIteratorBaseEENKUlvE_clEvENKUlvE3_clEvEUlssE_EESt5arrayIPcLm2EEEEviT0_T1_:
.text._ZN2at6native29vectorized_elementwise_kernelILi8ENS0_13AUnaryFunctorIsssZZZNS0_18rshift_kernel_cudaERNS_18TensorIteratorBaseEENKUlvE_clEvENKUlvE3_clEvEUlssE_EESt5arrayIPcLm2EEEEviT0_T1_:
[----:B------:R-:W-:Y:S01]  /*0000*/  LDC R1, c[0x0][0x37c] ;  /* 0x0000df00ff017b82 */ /* 0x000fe20000000800 */
[----:B------:R-:W-:Y:S05]  /*0010*/  EXIT ;  /* 0x000000000000794d */ /* 0x000fea0003800000 */
.L_x_2087:
        /* <DEDUP_REMOVED lines=14> */
.L_x_20784:


//--------------------- .text._ZN2at6native18elementwise_kernelILi128ELi4EZNS0_15gpu_kernel_implINS0_13BinaryFunctorIlllZZZNS0_18rshift_kernel_cudaERNS_18TensorIteratorBaseEENKUlvE_clEvENKUlvE2_clEvEUlllE_EEEEvS5_RKT_EUliE_EEviT1_ --------------------------
	.section	.text._ZN2at6native18elementwise_kernelILi128ELi4EZNS0_15gpu_kernel_implINS0_13BinaryFunctorIlllZZZNS0_18rshift_kernel_cudaERNS_18TensorIteratorBaseEENKUlvE_clEvENKUlvE2_clEvEUlllE_EEEEvS5_RKT_EUliE_EEviT1_,"ax",@progbits
	.align	128
        .global         _ZN2at6native18elementwise_kernelILi128ELi4EZNS0_15gpu_kernel_implINS0_13BinaryFunctorIlllZZZNS0_18rshift_kernel_cudaERNS_18TensorIteratorBaseEENKUlvE_clEvENKUlvE2_clEvEUlllE_EEEEvS5_RKT_EUliE_EEviT1_
        .type           _ZN2at6native18elementwise_kernelILi128ELi4EZNS0_15gpu_kernel_implINS0_13BinaryFunctorIlllZZZNS0_18rshift_kernel_cudaERNS_18TensorIteratorBaseEENKUlvE_clEvENKUlvE2_clEvEUlllE_EEEEvS5_RKT_EUliE_EEviT1_,@function
        .size           _ZN2at6native18elementwise_kernelILi128ELi4EZNS0_15gpu_kernel_implINS0_13BinaryFunctorIlllZZZNS0_18rshift_kernel_cudaERNS_18TensorIteratorBaseEENKUlvE_clEvENKUlvE2_clEvEUlllE_EEEEvS5_RKT_EUliE_EEviT1_,(.L_x_20785 - _ZN2at6native18elementwise_kernelILi128ELi4EZNS0_15gpu_kernel_implINS0_13BinaryFunctorIlllZZZNS0_18rshift_kernel_cudaERNS_18TensorIteratorBaseEENKUlvE_clEvENKUlvE2_clEvEUlllE_EEEEvS5_RKT_EUliE_EEviT1_)
        .other          _ZN2at6native18elementwise_kernelILi128ELi4EZNS0_15gpu_kernel_implINS0_13BinaryFunctorIlllZZZNS0_18rshift_kernel_cudaERNS_18TensorIteratorBaseEENKUlvE_clEvENKUlvE2_clEvEUlllE_EEEEvS5_RKT_EUliE_EEviT1_,@"STO_CUDA_ENTRY STV_DEFAULT"
_ZN2at6native18elementwise_kernelILi128ELi4EZNS0_15gpu_kernel_implINS0_13BinaryFunctorIlllZZZNS0_18rshift_kernel_cudaERNS_18TensorIteratorBaseEENKUlvE_clEvENKUlvE2_clEvEUlllE_EEEEvS5_RKT_EUliE_EEviT1_:
.text._ZN2at6native18elementwise_kernelILi128ELi4EZNS0_15gpu_kernel_implINS0_13BinaryFunctorIlllZZZNS0_18rshift_kernel_cudaERNS_18TensorIteratorBaseEENKUlvE_clEvENKUlvE2_clEvEUlllE_EEEEvS5_RKT_EUliE_EEviT1_:
        /* <DEDUP_REMOVED lines=24> */
[----:B------:R-:W-:Y:S01]  /*0180*/  HFMA2 R18, -RZ, RZ, 0, 0 ;  /* 0x00000000ff127431 */ /* 0x000fe200000001ff */
[----:B------:R-:W1:Y:S01]  /*0190*/  LDCU UR6, c[0x0][0x38c] ;  /* 0x00007180ff0677ac */ /* 0x000e620008000800 */
[----:B------:R-:W2:Y:S01]  /*01a0*/  LDCU.64 UR8, c[0x0][0x4b8] ;  /* 0x00009700ff0877ac */ /* 0x000ea20008000a00 */
[----:B------:R-:W-:Y:S02]  /*01b0*/  UISETP.NE.AND UP0, UPT, UR41, URZ, UPT ;  /* 0x000000ff2900728c */ /* 0x000fe4000bf05270 */
[----:B0-----:R-:W-:Y:S01]  /*01c0*/  IMAD.HI.U32 R2, R19, UR4, R18 ;  /* 0x0000000413027c27 */ /* 0x001fe2000f8e0012 */
[----:B------:R-:W0:Y:S04]  /*01d0*/  LDCU UR4, c[0x0][0x4c0] ;  /* 0x00009800ff0477ac */ /* 0x000e280008000800 */
[----:B------:R-:W-:-:S05]  /*01e0*/  SHF.R.U32.HI R3, RZ, UR5, R2 ;  /* 0x00000005ff037c19 */ /* 0x000fca0008011602 */
[----:B------:R-:W-:-:S04]  /*01f0*/  IMAD.MOV R22, RZ, RZ, -R3 ;  /* 0x000000ffff167224 */ /* 0x000fc800078e0a03 */
        /* <DEDUP_REMOVED lines=339> */
.L_x_2090:
        /* <DEDUP_REMOVED lines=14> */
[----:B------:R-:W2:Y:S02]  /*1810*/  LDG.E.S8 R16, desc[UR36][R2.64] ;  /* 0x0000002402107981 */ /* 0x000ea4000c1e1300 */
[----:B--2---:R-:W-:Y:S01]  /*1820*/  SHF.R.S32.HI R17, RZ, 0x1f, R16 ;  /* 0x0000001fff117819 */ /* 0x004fe20000011410 */
[----:B------:R-:W-:Y:S06]  /*1830*/  BRA `(.L_x_2096) ;  /* 0x0000000c004c7947 */ /* 0x000fec0003800000 */
.L_x_2094:
[----:B------:R4:W5:Y:S01]  /*1840*/  LDG.E.U8 R16, desc[UR36][R2.64] ;  /* 0x0000002402107981 */ /* 0x000962000c1e1100 */
[----:B------:R-:W-:Y:S01]  /*1850*/  IMAD.MOV.U32 R17, RZ, RZ, RZ ;  /* 0x000000ffff117224 */ /* 0x000fe200078e00ff */
[----:B------:R-:W-:Y:S06]  /*1860*/  BRA `(.L_x_2096) ;  /* 0x0000000c00407947 */ /* 0x000fec0003800000 */
.L_x_2093:
[----:B------:R-:W-:-:S09]  /*1870*/  UISETP.NE.AND UP0, UPT, UR4, 0x2, UPT ;  /* 0x000000020400788c */ /* 0x000fd2000bf05270 */
[----:B------:R-:W-:Y:S05]  /*1880*/  BRA.U !UP0, `(.L_x_2097) ;  /* 0x0000000108247547 */ /* 0x000fea000b800000 */
[----:B------:R-:W-:-:S09]  /*1890*/  UISETP.NE.AND UP0, UPT, UR4, 0x3, UPT ;  /* 0x000000030400788c */ /* 0x000fd2000bf05270 */
[----:B------:R-:W-:Y:S05]  /*18a0*/  BRA.U !UP0, `(.L_x_2098) ;  /* 0x0000000108107547 */ /* 0x000fea000b800000 */
[----:B------:R-:W-:-:S09]  /*18b0*/  UISETP.NE.AND UP0, UPT, UR4, 0x4, UPT ;  /* 0x000000040400788c */ /* 0x000fd2000bf05270 */
[----:B------:R-:W-:Y:S05]  /*18c0*/  BRA.U UP0, `(.L_x_2095) ;  /* 0x0000000900a47547 */ /* 0x000fea000b800000 */
[----:B------:R3:W5:Y:S01]  /*18d0*/  LDG.E.64 R16, desc[UR36][R2.64] ;  /* 0x0000002402107981 */ /* 0x000762000c1e1b00 */
[----:B------:R-:W-:Y:S05]  /*18e0*/  BRA `(.L_x_2096) ;  /* 0x0000000c00207947 */ /* 0x000fea0003800000 */
.L_x_2098:
[----:B------:R-:W2:Y:S02]  /*18f0*/  LDG.E R16, desc[UR36][R2.64] ;  /* 0x0000002402107981 */ /* 0x000ea4000c1e1900 */
[----:B--2---:R-:W-:Y:S01]  /*1900*/  SHF.R.S32.HI R17, RZ, 0x1f, R16 ;  /* 0x0000001fff117819 */ /* 0x004fe20000011410 */
[----:B------:R-:W-:Y:S06]  /*1910*/  BRA `(.L_x_2096) ;  /* 0x0000000c00147947 */ /* 0x000fec0003800000 */
.L_x_2097:
[----:B------:R-:W2:Y:S02]  /*1920*/  LDG.E.S16 R16, desc[UR36][R2.64] ;  /* 0x0000002402107981 */ /* 0x000ea4000c1e1700 */
[----:B--2---:R-:W-:Y:S01]  /*1930*/  SHF.R.S32.HI R17, RZ, 0x1f, R16 ;  /* 0x0000001fff117819 */ /* 0x004fe20000011410 */
[----:B------:R-:W-:Y:S06]  /*1940*/  BRA `(.L_x_2096) ;  /* 0x0000000c00087947 */ /* 0x000fec0003800000 */
.L_x_2092:
[----:B------:R-:W-:-:S09]  /*1950*/  UISETP.GT.AND UP0, UPT, UR4, 0x6, UPT ;  /* 0x000000060400788c */ /* 0x000fd2000bf04270 */
[----:B------:R-:W-:Y:S05]  /*1960*/  BRA.U UP0, `(.L_x_2099) ;  /* 0x00000001002c7547 */ /* 0x000fea000b800000 */
[----:B------:R-:W-:-:S09]  /*1970*/  UISETP.NE.AND UP0, UPT, UR4, 0x5, UPT ;  /* 0x000000050400788c */ /* 0x000fd2000bf05270 */
[----:B------:R-:W-:Y:S05]  /*1980*/  BRA.U !UP0, `(.L_x_2100) ;  /* 0x0000000108147547 */ /* 0x000fea000b800000 */
[----:B------:R-:W-:-:S09]  /*1990*/  UISETP.NE.AND UP0, UPT, UR4, 0x6, UPT ;  /* 0x000000060400788c */ /* 0x000fd2000bf05270 */
[----:B------:R-:W-:Y:S05]  /*19a0*/  BRA.U UP0, `(.L_x_2095) ;  /* 0x00000009006c7547 */ /* 0x000fea000b800000 */
[----:B------:R-:W2:Y:S02]  /*19b0*/  LDG.E R2, desc[UR36][R2.64] ;  /* 0x0000002402027981 */ /* 0x000ea4000c1e1900 */
[----:B--2---:R3:W4:Y:S02]  /*19c0*/  F2I.S64.TRUNC R16, R2 ;  /* 0x0000000200107311 */ /* 0x004724000020d900 */
[----:B---34-:R-:W-:Y:S05]  /*19d0*/  BRA `(.L_x_2096) ;  /* 0x0000000800e47947 */ /* 0x018fea0003800000 */
.L_x_2100:
[----:B------:R-:W2:Y:S02]  /*19e0*/  LDG.E.U16 R2, desc[UR36][R2.64] ;  /* 0x0000002402027981 */ /* 0x000ea4000c1e1500 */
[----:B--2---:R-:W-:-:S06]  /*19f0*/  HADD2.F32 R16, -RZ, R2.H0_H0 ;  /* 0x20000002ff107230 */ /* 0x004fcc0000004100 */
[----:B------:R-:W3:Y:S02]  /*1a00*/  F2I.S64.TRUNC R16, R16 ;  /* 0x0000001000107311 */ /* 0x000ee4000020d900 */
[----:B---3--:R-:W-:Y:S05]  /*1a10*/  BRA `(.L_x_2096) ;  /* 0x0000000800d47947 */ /* 0x008fea0003800000 */
.L_x_2099:
[----:B------:R-:W-:-:S09]  /*1a20*/  UISETP.NE.AND UP0, UPT, UR4, 0x7, UPT ;  /* 0x000000070400788c */ /* 0x000fd2000bf05270 */
[----:B------:R-:W-:Y:S05]  /*1a30*/  BRA.U !UP0, `(.L_x_2101) ;  /* 0x00000001082c7547 */ /* 0x000fea000b800000 */
[----:B------:R-:W-:-:S09]  /*1a40*/  UISETP.NE.AND UP0, UPT, UR4, 0x8, UPT ;  /* 0x000000080400788c */ /* 0x000fd2000bf05270 */
[----:B------:R-:W-:Y:S05]  /*1a50*/  BRA.U !UP0, `(.L_x_2102) ;  /* 0x0000000108147547 */ /* 0x000fea000b800000 */
[----:B------:R-:W-:-:S09]  /*1a60*/  UISETP.NE.AND UP0, UPT, UR4, 0x9, UPT ;  /* 0x000000090400788c */ /* 0x000fd2000bf05270 */
[----:B------:R-:W-:Y:S05]  /*1a70*/  BRA.U UP0, `(.L_x_2095) ;  /* 0x0000000900387547 */ /* 0x000fea000b800000 */
[----:B------:R-:W2:Y:S02]  /*1a80*/  LDG.E R2, desc[UR36][R2.64] ;  /* 0x0000002402027981 */ /* 0x000ea4000c1e1900 */
[----:B--2---:R3:W4:Y:S02]  /*1a90*/  F2I.S64.TRUNC R16, R2 ;  /* 0x0000000200107311 */ /* 0x004724000020d900 */
[----:B---34-:R-:W-:Y:S05]  /*1aa0*/  BRA `(.L_x_2096) ;  /* 0x0000000800b07947 */ /* 0x018fea0003800000 */
.L_x_2102:
[----:B------:R-:W2:Y:S02]  /*1ab0*/  LDG.E.U16 R2, desc[UR36][R2.64] ;  /* 0x0000002402027981 */ /* 0x000ea4000c1e1500 */
[----:B--2---:R-:W-:-:S06]  /*1ac0*/  HADD2.F32 R16, -RZ, R2.H0_H0 ;  /* 0x20000002ff107230 */ /* 0x004fcc0000004100 */
[----:B------:R-:W3:Y:S02]  /*1ad0*/  F2I.S64.TRUNC R16, R16 ;  /* 0x0000001000107311 */ /* 0x000ee4000020d900 */
[----:B---3--:R-:W-:Y:S05]  /*1ae0*/  BRA `(.L_x_2096) ;  /* 0x0000000800a07947 */ /* 0x008fea0003800000 */
.L_x_2101:
[----:B------:R-:W2:Y:S02]  /*1af0*/  LDG.E.64 R2, desc[UR36][R2.64] ;  /* 0x0000002402027981 */ /* 0x000ea4000c1e1b00 */
[----:B--2---:R3:W4:Y:S02]  /*1b00*/  F2I.S64.F64.TRUNC R16, R2 ;  /* 0x0000000200107311 */ /* 0x004724000030d900 */
[----:B---34-:R-:W-:Y:S05]  /*1b10*/  BRA `(.L_x_2096) ;  /* 0x0000000800947947 */ /* 0x018fea0003800000 */
.L_x_2091:
        /* <DEDUP_REMOVED lines=8> */
[----:B------:R-:W2:Y:S01]  /*1ba0*/  LDG.E.U8 R2, desc[UR36][R2.64] ;  /* 0x0000002402027981 */ /* 0x000ea2000c1e1100 */
[----:B------:R-:W-:Y:S02]  /*1bb0*/  MOV R17, RZ ;  /* 0x000000ff00117202 */ /* 0x000fe40000000f00 */
[----:B--2---:R-:W-:-:S04]  /*1bc0*/  ISETP.NE.AND P0, PT, R2, RZ, PT ;  /* 0x000000ff0200720c */ /* 0x004fc80003f05270 */
[----:B------:R-:W-:Y:S01]  /*1bd0*/  SEL R16, RZ, 0x1, !P0 ;  /* 0x00000001ff107807 */ /* 0x000fe20004000000 */
[----:B------:R-:W-:Y:S08]  /*1be0*/  BRA `(.L_x_2096) ;  /* 0x0000000800607947 */ /* 0x000ff00003800000 */
.L_x_2105:
[----:B------:R-:W2:Y:S02]  /*1bf0*/  LDG.E.64 R2, desc[UR36][R2.64] ;  /* 0x0000002402027981 */ /* 0x000ea4000c1e1b00 */
[----:B--2---:R3:W4:Y:S02]  /*1c00*/  F2I.S64.F64.TRUNC R16, R2 ;  /* 0x0000000200107311 */ /* 0x004724000030d900 */
[----:B---34-:R-:W-:Y:S05]  /*1c10*/  BRA `(.L_x_2096) ;  /* 0x0000000800547947 */ /* 0x018fea0003800000 */
.L_x_2104:
        /* <DEDUP_REMOVED lines=23> */
[----:B------:R-:W-:-:S04]  /*1d90*/  LOP3.LUT R5, R5, 0x80000000, R0, 0xf8, !PT ;  /* 0x8000000005057812 */ /* 0x000fc800078ef800 */
[----:B------:R3:W4:Y:S02]  /*1da0*/  F2I.S64.TRUNC R16, R5 ;  /* 0x0000000500107311 */ /* 0x000724000020d900 */
[----:B---34-:R-:W-:Y:S05]  /*1db0*/  BRA `(.L_x_2096) ;  /* 0x0000000400ec7947 */ /* 0x018fea0003800000 */
.L_x_2107:
        /* <DEDUP_REMOVED lines=10> */
[----:B------:R-:W-:-:S04]  /*1e60*/  LOP3.LUT R0, R0, 0x80000000, R5, 0xf8, !PT ;  /* 0x8000000000007812 */ /* 0x000fc800078ef805 */
[----:B------:R3:W4:Y:S02]  /*1e70*/  F2I.S64.TRUNC R16, R0 ;  /* 0x0000000000107311 */ /* 0x000724000020d900 */
[----:B---34-:R-:W-:Y:S05]  /*1e80*/  BRA `(.L_x_2096) ;  /* 0x0000000400b87947 */ /* 0x018fea0003800000 */
.L_x_2106:
[----:B------:R-:W2:Y:S02]  /*1e90*/  LDG.E.U16 R16, desc[UR36][R2.64] ;  /* 0x0000002402107981 */ /* 0x000ea4000c1e1500 */
[----:B--2---:R-:W-:-:S06]  /*1ea0*/  IMAD.U32 R16, R16, 0x10000, RZ ;  /* 0x0001000010107824 */ /* 0x004fcc00078e00ff */
[----:B------:R-:W3:Y:S02]  /*1eb0*/  F2I.S64.TRUNC R16, R16 ;  /* 0x0000001000107311 */ /* 0x000ee4000020d900 */
[----:B---3--:R-:W-:Y:S05]  /*1ec0*/  BRA `(.L_x_2096) ;  /* 0x0000000400a87947 */ /* 0x008fea0003800000 */
.L_x_2103:
        /* <DEDUP_REMOVED lines=9> */
[----:B------:R-:W-:Y:S01]  /*1f60*/  IMAD.MOV.U32 R17, RZ, RZ, RZ ;  /* 0x000000ffff117224 */ /* 0x000fe200078e00ff */
[----:B------:R-:W-:Y:S06]  /*1f70*/  BRA `(.L_x_2096) ;  /* 0x00000004007c7947 */ /* 0x000fec0003800000 */
.L_x_2110:
        /* <DEDUP_REMOVED lines=21> */
.L_x_2114:
[----:B------:R-:W-:Y:S05]  /*20d0*/  BSYNC.RECONVERGENT B1 ;  /* 0x0000000000017941 */ /* 0x000fea0003800200 */
.L_x_2113:
[----:B------:R-:W-:Y:S02]  /*20e0*/  SHF.L.U32 R0, R0, 0x14, RZ ;  /* 0x0000001400007819 */ /* 0x000fe400000006ff */
[----:B------:R-:W-:-:S04]  /*20f0*/  LEA R2, R2, 0x3b800000, 0x17 ;  /* 0x3b80000002027811 */ /* 0x000fc800078eb8ff */
[----:B------:R-:W-:-:S07]  /*2100*/  LOP3.LUT R16, R2, R0, R7, 0xfe, !PT ;  /* 0x0000000002107212 */ /* 0x000fce00078efe07 */
.L_x_2112:
[----:B------:R-:W-:Y:S05]  /*2110*/  BSYNC.RECONVERGENT B0 ;  /* 0x0000000000007941 */ /* 0x000fea0003800200 */
.L_x_2111:
[----:B------:R-:W1:Y:S02]  /*2120*/  F2I.S64.TRUNC R16, R16 ;  /* 0x0000001000107311 */ /* 0x000e64000020d900 */
[----:B-1----:R-:W-:Y:S05]  /*2130*/  BRA `(.L_x_2096) ;  /* 0x00000004000c7947 */ /* 0x002fea0003800000 */
.L_x_2109:
        /* <DEDUP_REMOVED lines=21> */
.L_x_2118:
[----:B------:R-:W-:Y:S05]  /*2290*/  BSYNC.RECONVERGENT B1 ;  /* 0x0000000000017941 */ /* 0x000fea0003800200 */
.L_x_2117:
[----:B------:R-:W-:Y:S01]  /*22a0*/  IMAD.SHL.U32 R0, R0, 0x200000, RZ ;  /* 0x0020000000007824 */ /* 0x000fe200078e00ff */
[----:B------:R-:W-:-:S04]  /*22b0*/  LEA R2, R2, 0x37800000, 0x17 ;  /* 0x3780000002027811 */ /* 0x000fc800078eb8ff */
[----:B------:R-:W-:-:S07]  /*22c0*/  LOP3.LUT R16, R2, R0, R7, 0xfe, !PT ;  /* 0x0000000002107212 */ /* 0x000fce00078efe07 */
.L_x_2116:
[----:B------:R-:W-:Y:S05]  /*22d0*/  BSYNC.RECONVERGENT B0 ;  /* 0x0000000000007941 */ /* 0x000fea0003800200 */
.L_x_2115:
[----:B------:R-:W1:Y:S02]  /*22e0*/  F2I.S64.TRUNC R16, R16 ;  /* 0x0000001000107311 */ /* 0x000e64000020d900 */
[----:B-1----:R-:W-:Y:S05]  /*22f0*/  BRA `(.L_x_2096) ;  /* 0x00000000009c7947 */ /* 0x002fea0003800000 */
.L_x_2108:
[----:B------:R-:W-:-:S09]  /*2300*/  UISETP.NE.AND UP0, UPT, UR4, 0x1c, UPT ;  /* 0x0000001c0400788c */ /* 0x000fd2000bf05270 */
[----:B------:R-:W-:Y:S05]  /*2310*/  BRA.U !UP0, `(.L_x_2119) ;  /* 0x00000001088c7547 */ /* 0x000fea000b800000 */
[----:B------:R-:W-:-:S09]  /*2320*/  UISETP.NE.AND UP0, UPT, UR4, 0x1d, UPT ;  /* 0x0000001d0400788c */ /* 0x000fd2000bf05270 */
[----:B------:R-:W-:Y:S05]  /*2330*/  BRA.U !UP0, `(.L_x_2120) ;  /* 0x00000001087c7547 */ /* 0x000fea000b800000 */
[----:B------:R-:W-:-:S09]  /*2340*/  UISETP.NE.AND UP0, UPT, UR4, 0x2c, UPT ;  /* 0x0000002c0400788c */ /* 0x000fd2000bf05270 */
[----:B------:R-:W-:Y:S05]  /*2350*/  BRA.U !UP0, `(.L_x_2121) ;  /* 0x0000000108487547 */ /* 0x000fea000b800000 */
.L_x_2095:
        /* <DEDUP_REMOVED lines=16> */
.L_x_2122:
[----:B------:R-:W-:Y:S01]  /*2460*/  CS2R R16, SRZ ;  /* 0x0000000000107805 */ /* 0x000fe2000001ff00 */
[----:B------:R-:W-:Y:S06]  /*2470*/  BRA `(.L_x_2096) ;  /* 0x00000000003c7947 */ /* 0x000fec0003800000 */
.L_x_2121:
        /* <DEDUP_REMOVED lines=8> */
.L_x_2124:
[----:B------:R-:W-:Y:S05]  /*2500*/  BSYNC.RECONVERGENT B0 ;  /* 0x0000000000007941 */ /* 0x000fea0003800200 */
.L_x_2123:
[----:B------:R-:W2:Y:S02]  /*2510*/  F2I.S64.TRUNC R16, R16 ;  /* 0x0000001000107311 */ /* 0x000ea4000020d900 */
[----:B--2---:R-:W-:Y:S05]  /*2520*/  BRA `(.L_x_2096) ;  /* 0x0000000000107947 */ /* 0x004fea0003800000 */
.L_x_2120:
[----:B------:R2:W5:Y:S01]  /*2530*/  LDG.E.64 R16, desc[UR36][R2.64] ;  /* 0x0000002402107981 */ /* 0x000562000c1e1b00 */
[----:B------:R-:W-:Y:S05]  /*2540*/  BRA `(.L_x_2096) ;  /* 0x0000000000087947 */ /* 0x000fea0003800000 */
.L_x_2119:
[----:B------:R1:W5:Y:S01]  /*2550*/  LDG.E R16, desc[UR36][R2.64] ;  /* 0x0000002402107981 */ /* 0x000362000c1e1900 */
[----:B------:R-:W-:-:S07]  /*2560*/  IMAD.MOV.U32 R17, RZ, RZ, RZ ;  /* 0x000000ffff117224 */ /* 0x000fce00078e00ff */
.L_x_2096:
        /* <DEDUP_REMOVED lines=17> */
.L_x_2128:
[----:B------:R0:W5:Y:S01]  /*2680*/  LDG.E.U8 R4, desc[UR36][R22.64] ;  /* 0x0000002416047981 */ /* 0x000162000c1e1100 */
[----:B------:R-:W-:Y:S01]  /*2690*/  HFMA2 R5, -RZ, RZ, 0, 0 ;  /* 0x00000000ff057431 */ /* 0x000fe200000001ff */
[----:B------:R-:W-:Y:S06]  /*26a0*/  BRA `(.L_x_2130) ;  /* 0x0000000c00407947 */ /* 0x000fec0003800000 */
.L_x_2127:
        /* <DEDUP_REMOVED lines=8> */
.L_x_2132:
[----:B------:R-:W2:Y:S02]  /*2730*/  LDG.E R4, desc[UR36][R22.64] ;  /* 0x0000002416047981 */ /* 0x000ea4000c1e1900 */
[----:B--2---:R-:W-:Y:S01]  /*2740*/  SHF.R.S32.HI R5, RZ, 0x1f, R4 ;  /* 0x0000001fff057819 */ /* 0x004fe20000011404 */
[----:B------:R-:W-:Y:S06]  /*2750*/  BRA `(.L_x_2130) ;  /* 0x0000000c00147947 */ /* 0x000fec0003800000 */
.L_x_2131:
[----:B------:R-:W2:Y:S02]  /*2760*/  LDG.E.S16 R4, desc[UR36][R22.64] ;  /* 0x0000002416047981 */ /* 0x000ea4000c1e1700 */
[----:B--2---:R-:W-:Y:S01]  /*2770*/  SHF.R.S32.HI R5, RZ, 0x1f, R4 ;  /* 0x0000001fff057819 */ /* 0x004fe20000011404 */
[----:B------:R-:W-:Y:S06]  /*2780*/  BRA `(.L_x_2130) ;  /* 0x0000000c00087947 */ /* 0x000fec0003800000 */
.L_x_2126:
[----:B------:R-:W-:-:S09]  /*2790*/  UISETP.GT.AND UP0, UPT, UR4, 0x6, UPT ;  /* 0x000000060400788c */ /* 0x000fd2000bf04270 */
[----:B------:R-:W-:Y:S05]  /*27a0*/  BRA.U UP0, `(.L_x_2133) ;  /* 0x00000001002c7547 */ /* 0x000fea000b800000 */
[----:B------:R-:W-:-:S09]  /*27b0*/  UISETP.NE.AND UP0, UPT, UR4, 0x5, UPT ;  /* 0x000000050400788c */ /* 0x000fd2000bf05270 */
[----:B------:R-:W-:Y:S05]  /*27c0*/  BRA.U !UP0, `(.L_x_2134) ;  /* 0x0000000108147547 */ /* 0x000fea000b800000 */
[----:B------:R-:W-:-:S09]  /*27d0*/  UISETP.NE.AND UP0, UPT, UR4, 0x6, UPT ;  /* 0x000000060400788c */ /* 0x000fd2000bf05270 */
[----:B------:R-:W-:Y:S05]  /*27e0*/  BRA.U UP0, `(.L_x_2129) ;  /* 0x00000009006c7547 */ /* 0x000fea000b800000 */
[----:B------:R-:W2:Y:S02]  /*27f0*/  LDG.E R4, desc[UR36][R22.64] ;  /* 0x0000002416047981 */ /* 0x000ea4000c1e1900 */
[----:B--2---:R-:W0:Y:S02]  /*2800*/  F2I.S64.TRUNC R4, R4 ;  /* 0x0000000400047311 */ /* 0x004e24000020d900 */
[----:B0-----:R-:W-:Y:S05]  /*2810*/  BRA `(.L_x_2130) ;  /* 0x0000000800e47947 */ /* 0x001fea0003800000 */
.L_x_2134:
[----:B------:R-:W2:Y:S02]  /*2820*/  LDG.E.U16 R22, desc[UR36][R22.64] ;  /* 0x0000002416167981 */ /* 0x000ea4000c1e1500 */
[----:B--2---:R-:W-:-:S06]  /*2830*/  HADD2.F32 R4, -RZ, R22.H0_H0 ;  /* 0x20000016ff047230 */ /* 0x004fcc0000004100 */
[----:B------:R-:W0:Y:S02]  /*2840*/  F2I.S64.TRUNC R4, R4 ;  /* 0x0000000400047311 */ /* 0x000e24000020d900 */
[----:B0-----:R-:W-:Y:S05]  /*2850*/  BRA `(.L_x_2130) ;  /* 0x0000000800d47947 */ /* 0x001fea0003800000 */
.L_x_2133:
[----:B------:R-:W-:-:S09]  /*2860*/  UISETP.NE.AND UP0, UPT, UR4, 0x7, UPT ;  /* 0x000000070400788c */ /* 0x000fd2000bf05270 */
[----:B------:R-:W-:Y:S05]  /*2870*/  BRA.U !UP0, `(.L_x_2135) ;  /* 0x00000001082c7547 */ /* 0x000fea000b800000 */
[----:B------:R-:W-:-:S09]  /*2880*/  UISETP.NE.AND UP0, UPT, UR4, 0x8, UPT ;  /* 0x000000080400788c */ /* 0x000fd2000bf05270 */
[----:B------:R-:W-:Y:S05]  /*2890*/  BRA.U !UP0, `(.L_x_2136) ;  /* 0x0000000108147547 */ /* 0x000fea000b800000 */
[----:B------:R-:W-:-:S09]  /*28a0*/  UISETP.NE.AND UP0, UPT, UR4, 0x9, UPT ;  /* 0x000000090400788c */ /* 0x000fd2000bf05270 */
[----:B------:R-:W-:Y:S05]  /*28b0*/  BRA.U UP0, `(.L_x_2129) ;  /* 0x0000000900387547 */ /* 0x000fea000b800000 */
[----:B------:R-:W2:Y:S02]  /*28c0*/  LDG.E R4, desc[UR36][R22.64] ;  /* 0x0000002416047981 */ /* 0x000ea4000c1e1900 */
[----:B--2---:R-:W0:Y:S02]  /*28d0*/  F2I.S64.TRUNC R4, R4 ;  /* 0x0000000400047311 */ /* 0x004e24000020d900 */
[----:B0-----:R-:W-:Y:S05]  /*28e0*/  BRA `(.L_x_2130) ;  /* 0x0000000800b07947 */ /* 0x001fea0003800000 */
.L_x_2136:
[----:B------:R-:W2:Y:S02]  /*28f0*/  LDG.E.U16 R22, desc[UR36][R22.64] ;  /* 0x0000002416167981 */ /* 0x000ea4000c1e1500 */
[----:B--2---:R-:W-:-:S06]  /*2900*/  HADD2.F32 R4, -RZ, R22.H0_H0 ;  /* 0x20000016ff047230 */ /* 0x004fcc0000004100 */
[----:B------:R-:W0:Y:S02]  /*2910*/  F2I.S64.TRUNC R4, R4 ;  /* 0x0000000400047311 */ /* 0x000e24000020d900 */
[----:B0-----:R-:W-:Y:S05]  /*2920*/  BRA `(.L_x_2130) ;  /* 0x0000000800a07947 */ /* 0x001fea0003800000 */
.L_x_2135:
[----:B------:R-:W2:Y:S02]  /*2930*/  LDG.E.64 R4, desc[UR36][R22.64] ;  /* 0x0000002416047981 */ /* 0x000ea4000c1e1b00 */
[----:B--2---:R-:W0:Y:S02]  /*2940*/  F2I.S64.F64.TRUNC R4, R4 ;  /* 0x0000000400047311 */ /* 0x004e24000030d900 */
[----:B0-----:R-:W-:Y:S05]  /*2950*/  BRA `(.L_x_2130) ;  /* 0x0000000800947947 */ /* 0x001fea0003800000 */
.L_x_2125:
        /* <DEDUP_REMOVED lines=9> */
[----:B------:R-:W-:Y:S01]  /*29f0*/  IMAD.MOV.U32 R5, RZ, RZ, RZ ;  /* 0x000000ffff057224 */ /* 0x000fe200078e00ff */
[----:B--2---:R-:W-:-:S04]  /*2a00*/  ISETP.NE.AND P0, PT, R22, RZ, PT ;  /* 0x000000ff1600720c */ /* 0x004fc80003f05270 */
[----:B------:R-:W-:Y:S01]  /*2a10*/  SEL R4, RZ, 0x1, !P0 ;  /* 0x00000001ff047807 */ /* 0x000fe20004000000 */
[----:B------:R-:W-:Y:S08]  /*2a20*/  BRA `(.L_x_2130) ;  /* 0x0000000800607947 */ /* 0x000ff00003800000 */
.L_x_2139:
[----:B------:R-:W2:Y:S02]  /*2a30*/  LDG.E.64 R4, desc[UR36][R22.64] ;  /* 0x0000002416047981 */ /* 0x000ea4000c1e1b00 */
[----:B--2---:R-:W0:Y:S02]  /*2a40*/  F2I.S64.F64.TRUNC R4, R4 ;  /* 0x0000000400047311 */ /* 0x004e24000030d900 */
[----:B0-----:R-:W-:Y:S05]  /*2a50*/  BRA `(.L_x_2130) ;  /* 0x0000000800547947 */ /* 0x001fea0003800000 */
.L_x_2138:
        /* <DEDUP_REMOVED lines=9> */
[C---:B-1-34-:R-:W-:Y:S02]  /*2af0*/  LOP3.LUT R2, R0.reuse, 0x7f000000, RZ, 0xc0, !PT ;  /* 0x7f00000000027812 */ /* 0x05afe400078ec0ff */
        /* <DEDUP_REMOVED lines=13> */
[----:B------:R-:W-:-:S04]  /*2bd0*/  LOP3.LUT R3, R3, 0x80000000, R0, 0xf8, !PT ;  /* 0x8000000003037812 */ /* 0x000fc800078ef800 */
[----:B------:R0:W1:Y:S02]  /*2be0*/  F2I.S64.TRUNC R4, R3 ;  /* 0x0000000300047311 */ /* 0x000064000020d900 */
[----:B01----:R-:W-:Y:S05]  /*2bf0*/  BRA `(.L_x_2130) ;  /* 0x0000000400ec7947 */ /* 0x003fea0003800000 */
.L_x_2141:
[----:B-1234-:R-:W2:Y:S02]  /*2c00*/  LDG.E.U8 R3, desc[UR36][R22.64] ;  /* 0x0000002416037981 */ /* 0x01eea4000c1e1100 */
        /* <DEDUP_REMOVED lines=10> */
[----:B------:R0:W1:Y:S02]  /*2cb0*/  F2I.S64.TRUNC R4, R0 ;  /* 0x0000000000047311 */ /* 0x000064000020d900 */
[----:B01----:R-:W-:Y:S05]  /*2cc0*/  BRA `(.L_x_2130) ;  /* 0x0000000400b87947 */ /* 0x003fea0003800000 */
.L_x_2140:
[----:B------:R-:W2:Y:S02]  /*2cd0*/  LDG.E.U16 R4, desc[UR36][R22.64] ;  /* 0x0000002416047981 */ /* 0x000ea4000c1e1500 */
[----:B--2---:R-:W-:-:S06]  /*2ce0*/  IMAD.U32 R4, R4, 0x10000, RZ ;  /* 0x0001000004047824 */ /* 0x004fcc00078e00ff */
[----:B------:R-:W0:Y:S02]  /*2cf0*/  F2I.S64.TRUNC R4, R4 ;  /* 0x0000000400047311 */ /* 0x000e24000020d900 */
[----:B0-----:R-:W-:Y:S05]  /*2d00*/  BRA `(.L_x_2130) ;  /* 0x0000000400a87947 */ /* 0x001fea0003800000 */
.L_x_2137:
        /* <DEDUP_REMOVED lines=9> */
[----:B------:R-:W-:Y:S01]  /*2da0*/  MOV R5, RZ ;  /* 0x000000ff00057202 */ /* 0x000fe20000000f00 */
[----:B------:R-:W-:Y:S06]  /*2db0*/  BRA `(.L_x_2130) ;  /* 0x00000004007c7947 */ /* 0x000fec0003800000 */
.L_x_2144:
        /* <DEDUP_REMOVED lines=10> */
[----:B-1-34-:R-:W-:Y:S02]  /*2e60*/  LOP3.LUT P0, R2, R0, 0xf, RZ, 0xc0, !PT ;  /* 0x0000000f00027812 */ /* 0x01afe4000780c0ff */
        /* <DEDUP_REMOVED lines=10> */
.L_x_2148:
[----:B------:R-:W-:Y:S05]  /*2f10*/  BSYNC.RECONVERGENT B1 ;  /* 0x0000000000017941 */ /* 0x000fea0003800200 */
.L_x_2147:
[----:B------:R-:W-:Y:S01]  /*2f20*/  IMAD.SHL.U32 R0, R0, 0x100000, RZ ;  /* 0x0010000000007824 */ /* 0x000fe200078e00ff */
[----:B------:R-:W-:-:S04]  /*2f30*/  LEA R2, R2, 0x3b800000, 0x17 ;  /* 0x3b80000002027811 */ /* 0x000fc800078eb8ff */
[----:B------:R-:W-:-:S07]  /*2f40*/  LOP3.LUT R4, R2, R0, R7, 0xfe, !PT ;  /* 0x0000000002047212 */ /* 0x000fce00078efe07 */
.L_x_2146:
[----:B------:R-:W-:Y:S05]  /*2f50*/  BSYNC.RECONVERGENT B0 ;  /* 0x0000000000007941 */ /* 0x000fea0003800200 */
.L_x_2145:
[----:B------:R-:W0:Y:S02]  /*2f60*/  F2I.S64.TRUNC R4, R4 ;  /* 0x0000000400047311 */ /* 0x000e24000020d900 */
[----:B0-----:R-:W-:Y:S05]  /*2f70*/  BRA `(.L_x_2130) ;  /* 0x00000004000c7947 */ /* 0x001fea0003800000 */
.L_x_2143:
        /* <DEDUP_REMOVED lines=21> */
.L_x_2152:
[----:B------:R-:W-:Y:S05]  /*30d0*/  BSYNC.RECONVERGENT B1 ;  /* 0x0000000000017941 */ /* 0x000fea0003800200 */
.L_x_2151:
[----:B------:R-:W-:Y:S01]  /*30e0*/  IMAD.SHL.U32 R0, R0, 0x200000, RZ ;  /* 0x0020000000007824 */ /* 0x000fe200078e00ff */
[----:B------:R-:W-:-:S04]  /*30f0*/  LEA R2, R2, 0x37800000, 0x17 ;  /* 0x3780000002027811 */ /* 0x000fc800078eb8ff */
[----:B------:R-:W-:-:S07]  /*3100*/  LOP3.LUT R4, R2, R0, R7, 0xfe, !PT ;  /* 0x0000000002047212 */ /* 0x000fce00078efe07 */
.L_x_2150:
[----:B------:R-:W-:Y:S05]  /*3110*/  BSYNC.RECONVERGENT B0 ;  /* 0x0000000000007941 */ /* 0x000fea0003800200 */
.L_x_2149:
[----:B------:R-:W0:Y:S02]  /*3120*/  F2I.S64.TRUNC R4, R4 ;  /* 0x0000000400047311 */ /* 0x000e24000020d900 */
[----:B0-----:R-:W-:Y:S05]  /*3130*/  BRA `(.L_x_2130) ;  /* 0x00000000009c7947 */ /* 0x001fea0003800000 */
.L_x_2142:
[----:B------:R-:W-:-:S09]  /*3140*/  UISETP.NE.AND UP0, UPT, UR4, 0x1c, UPT ;  /* 0x0000001c0400788c */ /* 0x000fd2000bf05270 */
[----:B------:R-:W-:Y:S05]  /*3150*/  BRA.U !UP0, `(.L_x_2153) ;  /* 0x00000001088c7547 */ /* 0x000fea000b800000 */
[----:B------:R-:W-:-:S09]  /*3160*/  UISETP.NE.AND UP0, UPT, UR4, 0x1d, UPT ;  /* 0x0000001d0400788c */ /* 0x000fd2000bf05270 */
[----:B------:R-:W-:Y:S05]  /*3170*/  BRA.U !UP0, `(.L_x_2154) ;  /* 0x00000001087c7547 */ /* 0x000fea000b800000 */
[----:B------:R-:W-:-:S09]  /*3180*/  UISETP.NE.AND UP0, UPT, UR4, 0x2c, UPT ;  /* 0x0000002c0400788c */ /* 0x000fd2000bf05270 */
[----:B------:R-:W-:Y:S05]  /*3190*/  BRA.U !UP0, `(.L_x_2155) ;  /* 0x0000000108487547 */ /* 0x000fea000b800000 */
.L_x_2129:
[----:B-1234-:R-:W-:Y:S01]  /*31a0*/  MOV R2, 0x0 ;  /* 0x0000000000027802 */ /* 0x01efe20000000f00 */
        /* <DEDUP_REMOVED lines=14> */
[----:B--2--5:R-:W-:Y:S05]  /*3290*/  CALL.ABS.NOINC R2 ;  /* 0x0000000002007343 */ /* 0x024fea0003c00000 */
.L_x_2156:
[----:B------:R-:W-:Y:S01]  /*32a0*/  CS2R R4, SRZ ;  /* 0x0000000000047805 */ /* 0x000fe2000001ff00 */
[----:B------:R-:W-:Y:S06]  /*32b0*/  BRA `(.L_x_2130) ;  /* 0x00000000003c7947 */ /* 0x000fec0003800000 */
.L_x_2155:
        /* <DEDUP_REMOVED lines=8> */
.L_x_2158:
[----:B------:R-:W-:Y:S05]  /*3340*/  BSYNC.RECONVERGENT B0 ;  /* 0x0000000000007941 */ /* 0x000fea0003800200 */
.L_x_2157:
[----:B------:R-:W0:Y:S02]  /*3350*/  F2I.S64.TRUNC R4, R4 ;  /* 0x0000000400047311 */ /* 0x000e24000020d900 */
[----:B0-----:R-:W-:Y:S05]  /*3360*/  BRA `(.L_x_2130) ;  /* 0x0000000000107947 */ /* 0x001fea0003800000 */
.L_x_2154:
[----:B------:R0:W5:Y:S01]  /*3370*/  LDG.E.64 R4, desc[UR36][R22.64] ;  /* 0x0000002416047981 */ /* 0x000162000c1e1b00 */
[----:B------:R-:W-:Y:S05]  /*3380*/  BRA `(.L_x_2130) ;  /* 0x0000000000087947 */ /* 0x000fea0003800000 */
.L_x_2153:
[----:B------:R0:W5:Y:S01]  /*3390*/  LDG.E R4, desc[UR36][R22.64] ;  /* 0x0000002416047981 */ /* 0x000162000c1e1900 */
[----:B------:R-:W-:-:S07]  /*33a0*/  IMAD.MOV.U32 R5, RZ, RZ, RZ ;  /* 0x000000ffff057224 */ /* 0x000fce00078e00ff */
.L_x_2130:
[----:B------:R-:W1:Y:S01]  /*33b0*/  LDCU.64 UR6, c[0x0][0x5e8] ;  /* 0x0000bd00ff0677ac */ /* 0x000e620008000a00 */
[----:B-----5:R-:W-:Y:S01]  /*33c0*/  ISETP.LT.U32.AND P0, PT, R4, 0x3f, PT ;  /* 0x0000003f0400780c */ /* 0x020fe20003f01070 */
[----:B------:R-:W-:-:S03]  /*33d0*/  UPRMT UR4, UR43, 0x9910, URZ ;  /* 0x000099102b047896 */ /* 0x000fc600080000ff */
[----:B------:R-:W-:Y:S01]  /*33e0*/  ISETP.LT.U32.AND.EX P0, PT, R5, RZ, PT, P0 ;  /* 0x000000ff0500720c */ /* 0x000fe20003f01100 */
[----:B------:R-:W-:-:S03]  /*33f0*/  UISETP.GT.AND UP0, UPT, UR4, 0x9, UPT ;  /* 0x000000090400788c */ /* 0x000fc6000bf04270 */
[----:B------:R-:W-:-:S04]  /*3400*/  SEL R5, R4, 0x3f, P0 ;  /* 0x0000003f04057807 */ /* 0x000fc80000000000 */
[-CC-:B------:R-:W-:Y:S02]  /*3410*/  SHF.R.S64 R7, R16, R5.reuse, R17.reuse ;  /* 0x0000000510077219 */ /* 0x180fe40000001011 */
[----:B------:R-:W-:Y:S02]  /*3420*/  SHF.R.S32.HI R5, RZ, R5, R17 ;  /* 0x00000005ff057219 */ /* 0x000fe40000011411 */
[----:B-1234-:R-:W-:Y:S01]  /*3430*/  IADD3 R2, P1, PT, R18, UR6, RZ ;  /* 0x0000000612027c10 */ /* 0x01efe2000ff3e0ff */
[----:B------:R-:W-:-:S03]  /*3440*/  IMAD.MOV.U32 R4, RZ, RZ, R7 ;  /* 0x000000ffff047224 */ /* 0x000fc600078e0007 */
[----:B------:R-:W-:Y:S01]  /*3450*/  IADD3.X R3, PT, PT, RZ, UR7, RZ, P1, !PT ;  /* 0x00000007ff037c10 */ /* 0x000fe20008ffe4ff */
[----:B------:R-:W-:Y:S08]  /*3460*/  BRA.U UP0, `(.L_x_2159) ;  /* 0x0000000100dc7547 */ /* 0x000ff0000b800000 */
        /* <DEDUP_REMOVED lines=10> */
.L_x_2162:
[----:B------:R2:W-:Y:S01]  /*3510*/  STG.E.U8 desc[UR36][R2.64], R7 ;  /* 0x0000000702007986 */ /* 0x0005e2000c101124 */
[----:B------:R-:W-:Y:S05]  /*3520*/  BRA `(.L_x_2164) ;  /* 0x0000000c003c7947 */ /* 0x000fea0003800000 */
.L_x_2161:
[----:B------:R-:W-:-:S09]  /*3530*/  UISETP.NE.AND UP0, UPT, UR4, 0x2, UPT ;  /* 0x000000020400788c */ /* 0x000fd2000bf05270 */
[----:B------:R-:W-:Y:S05]  /*3540*/  BRA.U !UP0, `(.L_x_2165) ;  /* 0x0000000108207547 */ /* 0x000fea000b800000 */
[----:B------:R-:W-:-:S09]  /*3550*/  UISETP.NE.AND UP0, UPT, UR4, 0x3, UPT ;  /* 0x000000030400788c */ /* 0x000fd2000bf05270 */
[----:B------:R-:W-:Y:S05]  /*3560*/  BRA.U !UP0, `(.L_x_2166) ;  /* 0x0000000108107547 */ /* 0x000fea000b800000 */
[----:B------:R-:W-:-:S09]  /*3570*/  UISETP.NE.AND UP0, UPT, UR4, 0x4, UPT ;  /* 0x000000040400788c */ /* 0x000fd2000bf05270 */
[----:B------:R-:W-:Y:S05]  /*3580*/  BRA.U UP0, `(.L_x_2163) ;  /* 0x0000000900907547 */ /* 0x000fea000b800000 */
[----:B------:R1:W-:Y:S01]  /*3590*/  STG.E.64 desc[UR36][R2.64], R4 ;  /* 0x0000000402007986 */ /* 0x0003e2000c101b24 */
[----:B------:R-:W-:Y:S05]  /*35a0*/  BRA `(.L_x_2164) ;  /* 0x0000000c001c7947 */ /* 0x000fea0003800000 */
.L_x_2166:
[----:B------:R4:W-:Y:S01]  /*35b0*/  STG.E desc[UR36][R2.64], R7 ;  /* 0x0000000702007986 */ /* 0x0009e2000c101924 */
[----:B------:R-:W-:Y:S05]  /*35c0*/  BRA `(.L_x_2164) ;  /* 0x0000000c00147947 */ /* 0x000fea0003800000 */
.L_x_2165:
[----:B------:R3:W-:Y:S01]  /*35d0*/  STG.E.U16 desc[UR36][R2.64], R7 ;  /* 0x0000000702007986 */ /* 0x0007e2000c101524 */
[----:B------:R-:W-:Y:S05]  /*35e0*/  BRA `(.L_x_2164) ;  /* 0x0000000c000c7947 */ /* 0x000fea0003800000 */
.L_x_2160:
[----:B------:R-:W-:-:S09]  /*35f0*/  UISETP.GT.AND UP0, UPT, UR4, 0x6, UPT ;  /* 0x000000060400788c */ /* 0x000fd2000bf04270 */
[----:B------:R-:W-:Y:S05]  /*3600*/  BRA.U UP0, `(.L_x_2167) ;  /* 0x00000001002c7547 */ /* 0x000fea000b800000 */
[----:B------:R-:W-:-:S09]  /*3610*/  UISETP.NE.AND UP0, UPT, UR4, 0x5, UPT ;  /* 0x000000050400788c */ /* 0x000fd2000bf05270 */
[----:B------:R-:W-:Y:S05]  /*3620*/  BRA.U !UP0, `(.L_x_2168) ;  /* 0x0000000108147547 */ /* 0x000fea000b800000 */
[----:B------:R-:W-:-:S09]  /*3630*/  UISETP.NE.AND UP0, UPT, UR4, 0x6, UPT ;  /* 0x000000060400788c */ /* 0x000fd2000bf05270 */
[----:B------:R-:W-:Y:S05]  /*3640*/  BRA.U UP0, `(.L_x_2163) ;  /* 0x0000000900607547 */ /* 0x000fea000b800000 */
[----:B------:R-:W1:Y:S02]  /*3650*/  I2F.S64 R5, R4 ;  /* 0x0000000400057312 */ /* 0x000e640000301400 */
[----:B-1----:R1:W-:Y:S01]  /*3660*/  STG.E desc[UR36][R2.64], R5 ;  /* 0x0000000502007986 */ /* 0x0023e2000c101924 */
[----:B------:R-:W-:Y:S05]  /*3670*/  BRA `(.L_x_2164) ;  /* 0x0000000800e87947 */ /* 0x000fea0003800000 */
.L_x_2168:
[----:B------:R-:W1:Y:S02]  /*3680*/  I2F.S64 R0, R4 ;  /* 0x0000000400007312 */ /* 0x000e640000301400 */
[----:B-1----:R-:W-:-:S05]  /*3690*/  F2FP.F16.F32.PACK_AB R0, RZ, R0 ;  /* 0x00000000ff00723e */ /* 0x002fca00000000ff */
[----:B------:R1:W-:Y:S01]  /*36a0*/  STG.E.U16 desc[UR36][R2.64], R0 ;  /* 0x0000000002007986 */ /* 0x0003e2000c101524 */
[----:B------:R-:W-:Y:S05]  /*36b0*/  BRA `(.L_x_2164) ;  /* 0x0000000800d87947 */ /* 0x000fea0003800000 */
.L_x_2167:
[----:B------:R-:W-:-:S09]  /*36c0*/  UISETP.NE.AND UP0, UPT, UR4, 0x7, UPT ;  /* 0x000000070400788c */ /* 0x000fd2000bf05270 */
[----:B------:R-:W-:Y:S05]  /*36d0*/  BRA.U !UP0, `(.L_x_2169) ;  /* 0x0000000108347547 */ /* 0x000fea000b800000 */
[----:B------:R-:W-:-:S09]  /*36e0*/  UISETP.NE.AND UP0, UPT, UR4, 0x8, UPT ;  /* 0x000000080400788c */ /* 0x000fd2000bf05270 */
[----:B------:R-:W-:Y:S05]  /*36f0*/  BRA.U !UP0, `(.L_x_2170) ;  /* 0x0000000108187547 */ /* 0x000fea000b800000 */
[----:B------:R-:W-:-:S09]  /*3700*/  UISETP.NE.AND UP0, UPT, UR4, 0x9, UPT ;  /* 0x000000090400788c */ /* 0x000fd2000bf05270 */
[----:B------:R-:W-:Y:S05]  /*3710*/  BRA.U UP0, `(.L_x_2163) ;  /* 0x00000009002c7547 */ /* 0x000fea000b800000 */
[----:B------:R-:W-:Y:S01]  /*3720*/  IMAD.MOV.U32 R7, RZ, RZ, RZ ;  /* 0x000000ffff077224 */ /* 0x000fe200078e00ff */
[----:B------:R-:W1:Y:S04]  /*3730*/  I2F.S64 R6, R4 ;  /* 0x0000000400067312 */ /* 0x000e680000301400 */
[----:B-1----:R1:W-:Y:S01]  /*3740*/  STG.E.64 desc[UR36][R2.64], R6 ;  /* 0x0000000602007986 */ /* 0x0023e2000c101b24 */
[----:B------:R-:W-:Y:S05]  /*3750*/  BRA `(.L_x_2164) ;  /* 0x0000000800b07947 */ /* 0x000fea0003800000 */
.L_x_2170:
[----:B------:R-:W1:Y:S02]  /*3760*/  I2F.S64 R4, R4 ;  /* 0x0000000400047312 */ /* 0x000e640000301400 */
[----:B-1----:R-:W-:-:S04]  /*3770*/  F2FP.F16.F32.PACK_AB R5, RZ, R4 ;  /* 0x00000004ff05723e */ /* 0x002fc800000000ff */
[----:B------:R-:W-:-:S05]  /*3780*/  PRMT R5, R5, 0x5410, RZ ;  /* 0x0000541005057816 */ /* 0x000fca00000000ff */
[----:B------:R1:W-:Y:S01]  /*3790*/  STG.E desc[UR36][R2.64], R5 ;  /* 0x0000000502007986 */ /* 0x0003e2000c101924 */
[----:B------:R-:W-:Y:S05]  /*37a0*/  BRA `(.L_x_2164) ;  /* 0x00000008009c7947 */ /* 0x000fea0003800000 */
.L_x_2169:
[----:B------:R-:W1:Y:S02]  /*37b0*/  I2F.F64.S64 R4, R4 ;  /* 0x0000000400047312 */ /* 0x000e640000301c00 */
[----:B-1----:R1:W-:Y:S01]  /*37c0*/  STG.E.64 desc[UR36][R2.64], R4 ;  /* 0x0000000402007986 */ /* 0x0023e2000c101b24 */
[----:B------:R-:W-:Y:S05]  /*37d0*/  BRA `(.L_x_2164) ;  /* 0x0000000800907947 */ /* 0x000fea0003800000 */
.L_x_2159:
        /* <DEDUP_REMOVED lines=8> */
[----:B------:R-:W-:-:S04]  /*3860*/  ISETP.NE.U32.AND P0, PT, R7, RZ, PT ;  /* 0x000000ff0700720c */ /* 0x000fc80003f05070 */
[----:B------:R-:W-:-:S04]  /*3870*/  ISETP.NE.AND.EX P0, PT, R5, RZ, PT, P0 ;  /* 0x000000ff0500720c */ /* 0x000fc80003f05300 */
[----:B------:R-:W-:-:S05]  /*3880*/  SEL R5, RZ, 0x1, !P0 ;  /* 0x00000001ff057807 */ /* 0x000fca0004000000 */
[----:B------:R1:W-:Y:S01]  /*3890*/  STG.E.U8 desc[UR36][R2.64], R5 ;  /* 0x0000000502007986 */ /* 0x0003e2000c101124 */
[----:B------:R-:W-:Y:S05]  /*38a0*/  BRA `(.L_x_2164) ;  /* 0x00000008005c7947 */ /* 0x000fea0003800000 */
.L_x_2173:
[----:B------:R-:W-:Y:S01]  /*38b0*/  CS2R R6, SRZ ;  /* 0x0000000000067805 */ /* 0x000fe2000001ff00 */
[----:B------:R-:W1:Y:S04]  /*38c0*/  I2F.F64.S64 R4, R4 ;  /* 0x0000000400047312 */ /* 0x000e680000301c00 */
[----:B-1----:R1:W-:Y:S01]  /*38d0*/  STG.E.128 desc[UR36][R2.64], R4 ;  /* 0x0000000402007986 */ /* 0x0023e2000c101d24 */
[----:B------:R-:W-:Y:S05]  /*38e0*/  BRA `(.L_x_2164) ;  /* 0x00000008004c7947 */ /* 0x000fea0003800000 */
.L_x_2172:
[----:B------:R-:W-:-:S09]  /*38f0*/  UISETP.NE.AND UP0, UPT, UR4, 0xf, UPT ;  /* 0x0000000f0400788c */ /* 0x000fd2000bf05270 */
[----:B------:R-:W-:Y:S05]  /*3900*/  BRA.U !UP0, `(.L_x_2174) ;  /* 0x0000000108a07547 */ /* 0x000fea000b800000 */
[----:B------:R-:W-:-:S09]  /*3910*/  UISETP.NE.AND UP0, UPT, UR4, 0x17, UPT ;  /* 0x000000170400788c */ /* 0x000fd2000bf05270 */
[----:B------:R-:W-:Y:S05]  /*3920*/  BRA.U !UP0, `(.L_x_2175) ;  /* 0x00000001084c7547 */ /* 0x000fea000b800000 */
[----:B------:R-:W-:-:S09]  /*3930*/  UISETP.NE.AND UP0, UPT, UR4, 0x18, UPT ;  /* 0x000000180400788c */ /* 0x000fd2000bf05270 */
[----:B------:R-:W-:Y:S05]  /*3940*/  BRA.U UP0, `(.L_x_2163) ;  /* 0x0000000500a07547 */ /* 0x000fea000b800000 */
[----:B------:R-:W1:Y:S01]  /*3950*/  I2F.S64 R5, R4 ;  /* 0x0000000400057312 */ /* 0x000e620000301400 */
[----:B------:R-:W-:Y:S01]  /*3960*/  BSSY.RECONVERGENT B0, `(.L_x_2176) ;  /* 0x000000c000007945 */ /* 0x000fe20003800200 */
[----:B-1----:R-:W-:Y:S01]  /*3970*/  LOP3.LUT R6, R5, 0x7fffffff, RZ, 0xc0, !PT ;  /* 0x7fffffff05067812 */ /* 0x002fe200078ec0ff */
[----:B------:R-:W-:Y:S01]  /*3980*/  IMAD.MOV.U32 R0, RZ, RZ, 0x7f ;  /* 0x0000007fff007424 */ /* 0x000fe200078e00ff */
        /* <DEDUP_REMOVED lines=9> */
.L_x_2177:
[----:B------:R-:W-:Y:S05]  /*3a20*/  BSYNC.RECONVERGENT B0 ;  /* 0x0000000000007941 */ /* 0x000fea0003800200 */
.L_x_2176:
[----:B------:R-:W-:-:S05]  /*3a30*/  LOP3.LUT R7, R0, 0x80, R7, 0xf8, !PT ;  /* 0x0000008000077812 */ /* 0x000fca00078ef807 */
[----:B------:R1:W-:Y:S01]  /*3a40*/  STG.E.U8 desc[UR36][R2.64], R7 ;  /* 0x0000000702007986 */ /* 0x0003e2000c101124 */
[----:B------:R-:W-:Y:S05]  /*3a50*/  BRA `(.L_x_2164) ;  /* 0x0000000400f07947 */ /* 0x000fea0003800000 */
.L_x_2175:
[----:B------:R-:W1:Y:S01]  /*3a60*/  I2F.S64 R5, R4 ;  /* 0x0000000400057312 */ /* 0x000e620000301400 */
[----:B------:R-:W-:Y:S01]  /*3a70*/  BSSY.RECONVERGENT B0, `(.L_x_2178) ;  /* 0x000000e000007945 */ /* 0x000fe20003800200 */
[----:B-1----:R-:W-:Y:S02]  /*3a80*/  LOP3.LUT R6, R5, 0x7fffffff, RZ, 0xc0, !PT ;  /* 0x7fffffff05067812 */ /* 0x002fe400078ec0ff */
[----:B------:R-:W-:Y:S02]  /*3a90*/  SHF.R.U32.HI R7, RZ, 0x18, R5 ;  /* 0x00000018ff077819 */ /* 0x000fe40000011605 */
[----:B------:R-:W-:-:S13]  /*3aa0*/  ISETP.GE.U32.AND P1, PT, R6, 0x47800000, PT ;  /* 0x478000000600780c */ /* 0x000fda0003f26070 */
[----:B------:R-:W-:Y:S02]  /*3ab0*/  @P1 ISETP.GT.U32.AND P0, PT, R6, 0x7f800000, PT ;  /* 0x7f8000000600180c */ /* 0x000fe40003f04070 */
[----:B------:R-:W-:-:S04]  /*3ac0*/  @P1 MOV R0, 0x7f ;  /* 0x0000007f00001802 */ /* 0x000fc80000000f00 */
[----:B------:R-:W-:Y:S01]  /*3ad0*/  @P1 SEL R0, R0, 0x7c, P0 ;  /* 0x0000007c00001807 */ /* 0x000fe20000000000 */
[----:B------:R-:W-:Y:S06]  /*3ae0*/  @P1 BRA `(.L_x_2179) ;  /* 0x0000000000181947 */ /* 0x000fec0003800000 */
[----:B------:R-:W-:-:S13]  /*3af0*/  ISETP.GT.U32.AND P0, PT, R6, 0x387fffff, PT ;  /* 0x387fffff0600780c */ /* 0x000fda0003f04070 */
[----:B------:R-:W-:-:S04]  /*3b00*/  @P0 SHF.R.U32.HI R0, RZ, 0x15, R5 ;  /* 0x00000015ff000819 */ /* 0x000fc80000011605 */
[----:B------:R-:W-:Y:S01]  /*3b10*/  @P0 LOP3.LUT R4, R0, 0x1, RZ, 0xc0, !PT ;  /* 0x0000000100040812 */ /* 0x000fe200078ec0ff */
[----:B------:R-:W-:-:S03]  /*3b20*/  @!P0 FADD.FTZ R0, R6, 128 ;  /* 0x4300000006008421 */ /* 0x000fc60000010000 */
[----:B------:R-:W-:-:S04]  /*3b30*/  @P0 IADD3 R4, PT, PT, R5, 0x80fffff, R4 ;  /* 0x080fffff05040810 */ /* 0x000fc80007ffe004 */
[----:B------:R-:W-:-:S07]  /*3b40*/  @P0 SHF.R.U32.HI R0, RZ, 0x15, R4 ;  /* 0x00000015ff000819 */ /* 0x000fce0000011604 */
.L_x_2179:
[----:B------:R-:W-:Y:S05]  /*3b50*/  BSYNC.RECONVERGENT B0 ;  /* 0x0000000000007941 */ /* 0x000fea0003800200 */
.L_x_2178:
[----:B------:R-:W-:-:S05]  /*3b60*/  LOP3.LUT R7, R0, 0x80, R7, 0xf8, !PT ;  /* 0x0000008000077812 */ /* 0x000fca00078ef807 */
[----:B------:R1:W-:Y:S01]  /*3b70*/  STG.E.U8 desc[UR36][R2.64], R7 ;  /* 0x0000000702007986 */ /* 0x0003e2000c101124 */
[----:B------:R-:W-:Y:S05]  /*3b80*/  BRA `(.L_x_2164) ;  /* 0x0000000400a47947 */ /* 0x000fea0003800000 */
.L_x_2174:
[----:B------:R-:W1:Y:S02]  /*3b90*/  I2F.S64 R0, R4 ;  /* 0x0000000400007312 */ /* 0x000e640000301400 */
[----:B-1----:R-:W-:-:S05]  /*3ba0*/  F2FP.BF16.F32.PACK_AB R0, RZ, R0 ;  /* 0x00000000ff00723e */ /* 0x002fca00000010ff */
[----:B------:R1:W-:Y:S01]  /*3bb0*/  STG.E.U16 desc[UR36][R2.64], R0 ;  /* 0x0000000002007986 */ /* 0x0003e2000c101524 */
[----:B------:R-:W-:Y:S05]  /*3bc0*/  BRA `(.L_x_2164) ;  /* 0x0000000400947947 */ /* 0x000fea0003800000 */
.L_x_2171:
        /* <DEDUP_REMOVED lines=10> */
.L_x_2182:
[----:B------:R-:W1:Y:S01]  /*3c70*/  I2F.S64 R5, R4 ;  /* 0x0000000400057312 */ /* 0x000e620000301400 */
[----:B------:R-:W-:Y:S01]  /*3c80*/  BSSY.RECONVERGENT B0, `(.L_x_2183) ;  /* 0x0000014000007945 */ /* 0x000fe20003800200 */
[----:B-1----:R-:W-:Y:S01]  /*3c90*/  LOP3.LUT R6, R5, 0x7fffffff, RZ, 0xc0, !PT ;  /* 0x7fffffff05067812 */ /* 0x002fe200078ec0ff */
[----:B------:R-:W-:-:S03]  /*3ca0*/  IMAD.MOV.U32 R0, RZ, RZ, 0x80 ;  /* 0x00000080ff007424 */ /* 0x000fc600078e00ff */
        /* <DEDUP_REMOVED lines=9> */
.L_x_2185:
[----:B------:R-:W-:-:S04]  /*3d40*/  SHF.R.U32.HI R0, RZ, 0x14, R5 ;  /* 0x00000014ff007819 */ /* 0x000fc80000011605 */
[----:B------:R-:W-:-:S04]  /*3d50*/  LOP3.LUT R0, R0, 0x1, RZ, 0xc0, !PT ;  /* 0x0000000100007812 */ /* 0x000fc800078ec0ff */
[----:B------:R-:W-:-:S04]  /*3d60*/  IADD3 R0, PT, PT, R5, 0x487ffff, R0 ;  /* 0x0487ffff05007810 */ /* 0x000fc80007ffe000 */
[----:B------:R-:W-:-:S04]  /*3d70*/  SHF.R.U32.HI R0, RZ, 0x14, R0 ;  /* 0x00000014ff007819 */ /* 0x000fc80000011600 */
[----:B------:R-:W-:-:S07]  /*3d80*/  LOP3.LUT R4, R0, 0xff, RZ, 0xc0, !PT ;  /* 0x000000ff00047812 */ /* 0x000fce00078ec0ff */
.L_x_2186:
[----:B------:R-:W-:-:S04]  /*3d90*/  SHF.R.U32.HI R5, RZ, 0x18, R5 ;  /* 0x00000018ff057819 */ /* 0x000fc80000011605 */
[----:B------:R-:W-:-:S04]  /*3da0*/  LOP3.LUT R4, R4, 0x80, R5, 0xf8, !PT ;  /* 0x0000008004047812 */ /* 0x000fc800078ef805 */
[----:B------:R-:W-:-:S07]  /*3db0*/  PRMT R0, R4, 0x7610, R0 ;  /* 0x0000761004007816 */ /* 0x000fce0000000000 */
.L_x_2184:
[----:B------:R-:W-:Y:S05]  /*3dc0*/  BSYNC.RECONVERGENT B0 ;  /* 0x0000000000007941 */ /* 0x000fea0003800200 */
.L_x_2183:
[----:B------:R1:W-:Y:S01]  /*3dd0*/  STG.E.U8 desc[UR36][R2.64], R0 ;  /* 0x0000000002007986 */ /* 0x0003e2000c101124 */
[----:B------:R-:W-:Y:S05]  /*3de0*/  BRA `(.L_x_2164) ;  /* 0x00000004000c7947 */ /* 0x000fea0003800000 */
.L_x_2181:
        /* <DEDUP_REMOVED lines=13> */
.L_x_2189:
[----:B------:R-:W-:-:S04]  /*3ec0*/  SHF.R.U32.HI R0, RZ, 0x15, R5 ;  /* 0x00000015ff007819 */ /* 0x000fc80000011605 */
[----:B------:R-:W-:-:S04]  /*3ed0*/  LOP3.LUT R0, R0, 0x1, RZ, 0xc0, !PT ;  /* 0x0000000100007812 */ /* 0x000fc800078ec0ff */
[----:B------:R-:W-:-:S04]  /*3ee0*/  IADD3 R0, PT, PT, R5, 0x88fffff, R0 ;  /* 0x088fffff05007810 */ /* 0x000fc80007ffe000 */
[----:B------:R-:W-:-:S04]  /*3ef0*/  SHF.R.U32.HI R0, RZ, 0x15, R0 ;  /* 0x00000015ff007819 */ /* 0x000fc80000011600 */
[----:B------:R-:W-:-:S07]  /*3f00*/  LOP3.LUT R4, R0, 0xff, RZ, 0xc0, !PT ;  /* 0x000000ff00047812 */ /* 0x000fce00078ec0ff */
.L_x_2190:
[----:B------:R-:W-:-:S04]  /*3f10*/  SHF.R.U32.HI R5, RZ, 0x18, R5 ;  /* 0x00000018ff057819 */ /* 0x000fc80000011605 */
[----:B------:R-:W-:-:S04]  /*3f20*/  LOP3.LUT R4, R4, 0x80, R5, 0xf8, !PT ;  /* 0x0000008004047812 */ /* 0x000fc800078ef805 */
[----:B------:R-:W-:-:S07]  /*3f30*/  PRMT R0, R4, 0x7610, R0 ;  /* 0x0000761004007816 */ /* 0x000fce0000000000 */
.L_x_2188:
[----:B------:R-:W-:Y:S05]  /*3f40*/  BSYNC.RECONVERGENT B0 ;  /* 0x0000000000007941 */ /* 0x000fea0003800200 */
.L_x_2187:
[----:B------:R1:W-:Y:S01]  /*3f50*/  STG.E.U8 desc[UR36][R2.64], R0 ;  /* 0x0000000002007986 */ /* 0x0003e2000c101124 */
[----:B------:R-:W-:Y:S05]  /*3f60*/  BRA `(.L_x_2164) ;  /* 0x0000000000ac7947 */ /* 0x000fea0003800000 */
.L_x_2180:
[----:B------:R-:W-:-:S09]  /*3f70*/  UISETP.NE.AND UP0, UPT, UR4, 0x1c, UPT ;  /* 0x0000001c0400788c */ /* 0x000fd2000bf05270 */
[----:B------:R-:W-:Y:S05]  /*3f80*/  BRA.U !UP0, `(.L_x_2191) ;  /* 0x0000000108a07547 */ /* 0x000fea000b800000 */
[----:B------:R-:W-:-:S09]  /*3f90*/  UISETP.NE.AND UP0, UPT, UR4, 0x1d, UPT ;  /* 0x0000001d0400788c */ /* 0x000fd2000bf05270 */
[----:B------:R-:W-:Y:S05]  /*3fa0*/  BRA.U !UP0, `(.L_x_2192) ;  /* 0x0000000108907547 */ /* 0x000fea000b800000 */
[----:B------:R-:W-:-:S09]  /*3fb0*/  UISETP.NE.AND UP0, UPT, UR4, 0x2c, UPT ;  /* 0x0000002c0400788c */ /* 0x000fd2000bf05270 */
[----:B------:R-:W-:Y:S05]  /*3fc0*/  BRA.U !UP0, `(.L_x_2193) ;  /* 0x0000000108447547 */ /* 0x000fea000b800000 */
.L_x_2163:
[----:B------:R-:W-:Y:S01]  /*3fd0*/  MOV R0, 0x0 ;  /* 0x0000000000007802 */ /* 0x000fe20000000f00 */
[----:B------:R-:W1:Y:S01]  /*3fe0*/  LDCU.64 UR6, c[0x4][0x138] ;  /* 0x01002700ff0677ac */ /* 0x000e620008000a00 */
[----:B------:R-:W-:Y:S02]  /*3ff0*/  IMAD.MOV.U32 R8, RZ, RZ, 0x65 ;  /* 0x00000065ff087424 */ /* 0x000fe400078e00ff */
[----:B------:R2:W3:Y:S01]  /*4000*/  LDC.64 R2, c[0x4][R0] ;  /* 0x0100000000027b82 */ /* 0x0004e20000000a00 */
[----:B------:R-:W4:Y:S01]  /*4010*/  LDCU.64 UR8, c[0x4][0x140] ;  /* 0x01002800ff0877ac */ /* 0x000f220008000a00 */
[----:B------:R-:W-:Y:S02]  /*4020*/  IMAD.MOV.U32 R12, RZ, RZ, 0x1 ;  /* 0x00000001ff0c7424 */ /* 0x000fe400078e00ff */
[----:B------:R-:W-:Y:S01]  /*4030*/  IMAD.MOV.U32 R13, RZ, RZ, RZ ;  /* 0x000000ffff0d7224 */ /* 0x000fe200078e00ff */
[----:B------:R-:W5:Y:S01]  /*4040*/  LDCU.64 UR4, c[0x4][0x40] ;  /* 0x01000800ff0477ac */ /* 0x000f620008000a00 */
[----:B-1----:R-:W-:Y:S01]  /*4050*/  IMAD.U32 R4, RZ, RZ, UR6 ;  /* 0x00000006ff047e24 */ /* 0x002fe2000f8e00ff */
[----:B------:R-:W-:Y:S01]  /*4060*/  MOV R5, UR7 ;  /* 0x0000000700057c02 */ /* 0x000fe20008000f00 */
[----:B----4-:R-:W-:-:S02]  /*4070*/  IMAD.U32 R6, RZ, RZ, UR8 ;  /* 0x00000008ff067e24 */ /* 0x010fc4000f8e00ff */
[----:B------:R-:W-:Y:S02]  /*4080*/  IMAD.U32 R7, RZ, RZ, UR9 ;  /* 0x00000009ff077e24 */ /* 0x000fe4000f8e00ff */
[----:B-----5:R-:W-:Y:S01]  /*4090*/  IMAD.U32 R10, RZ, RZ, UR4 ;  /* 0x00000004ff0a7e24 */ /* 0x020fe2000f8e00ff */
[----:B--2---:R-:W-:-:S07]  /*40a0*/  MOV R11, UR5 ;  /* 0x00000005000b7c02 */ /* 0x004fce0008000f00 */
[----:B------:R-:W-:-:S07]  /*40b0*/  LEPC R20, `(.L_x_2194) ;  /* 0x000000001014794e */ /* 0x000fce0000000000 */
[----:B0--3--:R-:W-:Y:S05]  /*40c0*/  CALL.ABS.NOINC R2 ;  /* 0x0000000002007343 */ /* 0x009fea0003c00000 */
.L_x_2194:
[----:B------:R-:W-:Y:S05]  /*40d0*/  BRA `(.L_x_2164) ;  /* 0x0000000000507947 */ /* 0x000fea0003800000 */
.L_x_2193:
[----:B------:R-:W1:Y:S02]  /*40e0*/  I2F.S64 R4, R4 ;  /* 0x0000000400047312 */ /* 0x000e640000301400 */
[----:B-1----:R-:W-:-:S04]  /*40f0*/  SHF.R.U32.HI R6, RZ, 0x17, R4 ;  /* 0x00000017ff067819 */ /* 0x002fc80000011604 */
[----:B------:R-:W-:-:S04]  /*4100*/  LOP3.LUT R7, R6, 0xff, RZ, 0xc0, !PT ;  /* 0x000000ff06077812 */ /* 0x000fc800078ec0ff */
[----:B------:R-:W-:-:S13]  /*4110*/  ISETP.NE.AND P1, PT, R7, 0xff, PT ;  /* 0x000000ff0700780c */ /* 0x000fda0003f25270 */
[--C-:B------:R-:W-:Y:S02]  /*4120*/  @P1 SHF.R.U32.HI R0, RZ, 0x16, R4.reuse ;  /* 0x00000016ff001819 */ /* 0x100fe40000011604 */
[----:B------:R-:W-:Y:S01]  /*4130*/  @P1 LOP3.LUT P0, RZ, R7, 0x3fffff, R4, 0xf8, !PT ;  /* 0x003fffff07ff1812 */ /* 0x000fe2000780f804 */
[----:B------:R-:W-:Y:S01]  /*4140*/  @P1 VIADD R4, R6, 0x1 ;  /* 0x0000000106041836 */ /* 0x000fe20000000000 */
[----:B------:R-:W-:-:S04]  /*4150*/  @P1 LOP3.LUT R0, R0, 0x1, RZ, 0xc0, !PT ;  /* 0x0000000100001812 */ /* 0x000fc800078ec0ff */
[----:B------:R-:W-:Y:S01]  /*4160*/  @P1 ISETP.EQ.U32.AND P2, PT, R0, 0x1, P0 ;  /* 0x000000010000180c */ /* 0x000fe20000742070 */
[----:B------:R-:W-:Y:S01]  /*4170*/  HFMA2 R0, -RZ, RZ, 0, 1.5199184417724609375e-05 ;  /* 0x000000ffff007431 */ /* 0x000fe200000001ff */
[----:B------:R-:W-:Y:S02]  /*4180*/  PLOP3.LUT P0, PT, PT, PT, PT, 0x80, 0x8 ;  /* 0x000000000008781c */ /* 0x000fe40003f0f070 */
[----:B------:R-:W-:Y:S02]  /*4190*/  @P1 PLOP3.LUT P0, PT, P2, PT, PT, 0x80, 0x8 ;  /* 0x000000000008181c */ /* 0x000fe4000170f070 */
[----:B------:R-:W-:-:S11]  /*41a0*/  PRMT R5, R0, 0x7610, R5 ;  /* 0x0000761000057816 */ /* 0x000fd60000000005 */
[----:B------:R-:W-:-:S04]  /*41b0*/  @!P0 IMAD.MOV R4, RZ, RZ, R6 ;  /* 0x000000ffff048224 */ /* 0x000fc800078e0206 */
[----:B------:R-:W-:-:S05]  /*41c0*/  @P1 IMAD.MOV.U32 R5, RZ, RZ, R4 ;  /* 0x000000ffff051224 */ /* 0x000fca00078e0004 */
[----:B------:R1:W-:Y:S01]  /*41d0*/  STG.E.U8 desc[UR36][R2.64], R5 ;  /* 0x0000000502007986 */ /* 0x0003e2000c101124 */
[----:B------:R-:W-:Y:S05]  /*41e0*/  BRA `(.L_x_2164) ;  /* 0x00000000000c7947 */ /* 0x000fea0003800000 */
.L_x_2192:
[----:B------:R1:W-:Y:S01]  /*41f0*/  STG.E.64 desc[UR36][R2.64], R4 ;  /* 0x0000000402007986 */ /* 0x0003e2000c101b24 */
[----:B------:R-:W-:Y:S05]  /*4200*/  BRA `(.L_x_2164) ;  /* 0x0000000000047947 */ /* 0x000fea0003800000 */
.L_x_2191:
[----:B------:R1:W-:Y:S02]  /*4210*/  STG.E desc[UR36][R2.64], R7 ;  /* 0x0000000702007986 */ /* 0x0003e4000c101924 */
.L_x_2164:
[----:B------:R-:W-:-:S07]  /*4220*/  IADD3 R19, PT, PT, R19, 0x80, RZ ;  /* 0x0000008013137810 */ /* 0x000fce0007ffe0ff */
.L_x_2089:
[----:B------:R-:W-:Y:S05]  /*4230*/  BSYNC.RECONVERGENT B6 ;  /* 0x0000000000067941 */ /* 0x000fea0003800200 */
.L_x_2088:
[----:B------:R-:W5:Y:S01]  /*4240*/  LDCU UR4, c[0x0][0x380] ;  /* 0x00007000ff0477ac */ /* 0x000f620008000800 */
[----:B------:R-:W-:Y:S01]  /*4250*/  BSSY.RECONVERGENT B6, `(.L_x_2195) ;  /* 0x0000414000067945 */ /* 0x000fe20003800200 */
[----:B-----5:R-:W-:-:S13]  /*4260*/  ISETP.GE.AND P0, PT, R19, UR4, PT ;  /* 0x0000000413007c0c */ /* 0x020fda000bf06270 */
[----:B------:R-:W-:Y:S05]  /*4270*/  @P0 BRA `(.L_x_2196) ;  /* 0x0000004000440947 */ /* 0x000fea0003800000 */
[----:B------:R-:W5:Y:S01]  /*4280*/  LDCU UR4, c[0x0][0x388] ;  /* 0x00007100ff0477ac */ /* 0x000f620008000800 */
[----:B0-----:R-:W-:Y:S02]  /*4290*/  IMAD.MOV.U32 R22, RZ, RZ, RZ ;  /* 0x000000ffff167224 */ /* 0x001fe400078e00ff */
[----:B-1----:R-:W-:Y:S02]  /*42a0*/  IMAD.MOV.U32 R0, RZ, RZ, RZ ;  /* 0x000000ffff007224 */ /* 0x002fe400078e00ff */
[----:B------:R-:W-:Y:S01]  /*42b0*/  IMAD.MOV.U32 R18, RZ, RZ, RZ ;  /* 0x000000ffff127224 */ /* 0x000fe200078e00ff */
[----:B-----5:R-:W-:-:S09]  /*42c0*/  UISETP.NE.AND UP0, UPT, UR4, URZ, UPT ;  /* 0x000000ff0400728c */ /* 0x020fd2000bf05270 */
[----:B------:R-:W-:Y:S05]  /*42d0*/  BRA.U !UP0, `(.L_x_2197) ;  /* 0x0000001508707547 */ /* 0x000fea000b800000 */
[----:B------:R-:W2:Y:S01]  /*42e0*/  LDCU.64 UR4, c[0x0][0x390] ;  /* 0x00007200ff0477ac */ /* 0x000ea20008000a00 */
[----:B------:R-:W-:Y:S01]  /*42f0*/  MOV R18, RZ ;  /* 0x000000ff00127202 */ /* 0x000fe20000000f00 */
[----:B------:R-:W0:Y:S01]  /*4300*/  LDCU UR6, c[0x0][0x38c] ;  /* 0x00007180ff0677ac */ /* 0x000e220008000800 */
[----:B------:R-:W1:Y:S01]  /*4310*/  LDCU.64 UR8, c[0x0][0x4b8] ;  /* 0x00009700ff0877ac */ /* 0x000e620008000a00 */
[----:B------:R-:W-:Y:S02]  /*4320*/  UISETP.NE.AND UP0, UPT, UR41, URZ, UPT ;  /* 0x000000ff2900728c */ /* 0x000fe4000bf05270 */
[----:B--234-:R-:W-:Y:S01]  /*4330*/  IMAD.HI.U32 R2, R19, UR4, R18 ;  /* 0x0000000413027c27 */ /* 0x01cfe2000f8e0012 */
[----:B------:R-:W2:Y:S04]  /*4340*/  LDCU UR4, c[0x0][0x4c0] ;  /* 0x00009800ff0477ac */ /* 0x000ea80008000800 */
[----:B------:R-:W-:-:S05]  /*4350*/  SHF.R.U32.HI R3, RZ, UR5, R2 ;  /* 0x00000005ff037c19 */ /* 0x000fca0008011602 */
[----:B------:R-:W-:-:S04]  /*4360*/  IMAD.MOV R22, RZ, RZ, -R3 ;  /* 0x000000ffff167224 */ /* 0x000fc800078e0a03 */
[----:B0-----:R-:W-:-:S04]  /*4370*/  IMAD R22, R22, UR6, R19 ;  /* 0x0000000616167c24 */ /* 0x001fc8000f8e0213 */
[C---:B-1----:R-:W-:Y:S02]  /*4380*/  IMAD R18, R22.reuse, UR8, RZ ;  /* 0x0000000816127c24 */ /* 0x042fe4000f8e02ff */
[C---:B------:R-:W-:Y:S02]  /*4390*/  IMAD R0, R22.reuse, UR9, RZ ;  /* 0x0000000916007c24 */ /* 0x040fe4000f8e02ff */
[----:B--2---:R-:W-:Y:S01]  /*43a0*/  IMAD R22, R22, UR4, RZ ;  /* 0x0000000416167c24 */ /* 0x004fe2000f8e02ff */
        /* <DEDUP_REMOVED lines=335> */
.L_x_2197:
[----:B------:R-:W2:Y:S01]  /*58a0*/  LDCU.64 UR6, c[0x0][0x5f0] ;  /* 0x0000be00ff0677ac */ /* 0x000ea20008000a00 */
[----:B------:R-:W-:-:S04]  /*58b0*/  UPRMT UR4, UR39, 0x9910, URZ ;  /* 0x0000991027047896 */ /* 0x000fc800080000ff */
[----:B------:R-:W-:Y:S01]  /*58c0*/  UISETP.GT.AND UP0, UPT, UR4, 0x9, UPT ;  /* 0x000000090400788c */ /* 0x000fe2000bf04270 */
[----:B--234-:R-:W-:-:S05]  /*58d0*/  IADD3 R2, P0, PT, R0, UR6, RZ ;  /* 0x0000000600027c10 */ /* 0x01cfca000ff1e0ff */
        /* <DEDUP_REMOVED lines=13> */
.L_x_2201:
[----:B------:R4:W5:Y:S01]  /*59b0*/  LDG.E.U8 R16, desc[UR36][R2.64] ;  /* 0x0000002402107981 */ /* 0x000962000c1e1100 */
[----:B------:R-:W-:Y:S01]  /*59c0*/  IMAD.MOV.U32 R17, RZ, RZ, RZ ;  /* 0x000000ffff117224 */ /* 0x000fe200078e00ff */
[----:B------:R-:W-:Y:S06]  /*59d0*/  BRA `(.L_x_2203) ;  /* 0x0000000c00407947 */ /* 0x000fec0003800000 */
.L_x_2200:
        /* <DEDUP_REMOVED lines=8> */
.L_x_2205:
[----:B------:R-:W2:Y:S02]  /*5a60*/  LDG.E R16, desc[UR36][R2.64] ;  /* 0x0000002402107981 */ /* 0x000ea4000c1e1900 */
[----:B--2---:R-:W-:Y:S01]  /*5a70*/  SHF.R.S32.HI R17, RZ, 0x1f, R16 ;  /* 0x0000001fff117819 */ /* 0x004fe20000011410 */
[----:B------:R-:W-:Y:S06]  /*5a80*/  BRA `(.L_x_2203) ;  /* 0x0000000c00147947 */ /* 0x000fec0003800000 */
.L_x_2204:
[----:B------:R-:W2:Y:S02]  /*5a90*/  LDG.E.S16 R16, desc[UR36][R2.64] ;  /* 0x0000002402107981 */ /* 0x000ea4000c1e1700 */
[----:B--2---:R-:W-:Y:S01]  /*5aa0*/  SHF.R.S32.HI R17, RZ, 0x1f, R16 ;  /* 0x0000001fff117819 */ /* 0x004fe20000011410 */
[----:B------:R-:W-:Y:S06]  /*5ab0*/  BRA `(.L_x_2203) ;  /* 0x0000000c00087947 */ /* 0x000fec0003800000 */
.L_x_2199:
[----:B------:R-:W-:-:S09]  /*5ac0*/  UISETP.GT.AND UP0, UPT, UR4, 0x6, UPT ;  /* 0x000000060400788c */ /* 0x000fd2000bf04270 */
[----:B------:R-:W-:Y:S05]  /*5ad0*/  BRA.U UP0, `(.L_x_2206) ;  /* 0x00000001002c7547 */ /* 0x000fea000b800000 */
[----:B------:R-:W-:-:S09]  /*5ae0*/  UISETP.NE.AND UP0, UPT, UR4, 0x5, UPT ;  /* 0x000000050400788c */ /* 0x000fd2000bf05270 */
[----:B------:R-:W-:Y:S05]  /*5af0*/  BRA.U !UP0, `(.L_x_2207) ;  /* 0x0000000108147547 */ /* 0x000fea000b800000 */
[----:B------:R-:W-:-:S09]  /*5b00*/  UISETP.NE.AND UP0, UPT, UR4, 0x6, UPT ;  /* 0x000000060400788c */ /* 0x000fd2000bf05270 */
[----:B------:R-:W-:Y:S05]  /*5b10*/  BRA.U UP0, `(.L_x_2202) ;  /* 0x0000000900987547 */ /* 0x000fea000b800000 */
[----:B------:R-:W2:Y:S02]  /*5b20*/  LDG.E R2, desc[UR36][R2.64] ;  /* 0x0000002402027981 */ /* 0x000ea4000c1e1900 */
[----:B--2---:R0:W1:Y:S02]  /*5b30*/  F2I.S64.TRUNC R16, R2 ;  /* 0x0000000200107311 */ /* 0x004064000020d900 */
[----:B01----:R-:W-:Y:S05]  /*5b40*/  BRA `(.L_x_2203) ;  /* 0x0000000800e47947 */ /* 0x003fea0003800000 */
.L_x_2207:
[----:B------:R-:W2:Y:S02]  /*5b50*/  LDG.E.U16 R2, desc[UR36][R2.64] ;  /* 0x0000002402027981 */ /* 0x000ea4000c1e1500 */
[----:B--2---:R-:W-:-:S06]  /*5b60*/  HADD2.F32 R16, -RZ, R2.H0_H0 ;  /* 0x20000002ff107230 */ /* 0x004fcc0000004100 */
[----:B------:R-:W0:Y:S02]  /*5b70*/  F2I.S64.TRUNC R16, R16 ;  /* 0x0000001000107311 */ /* 0x000e24000020d900 */
[----:B0-----:R-:W-:Y:S05]  /*5b80*/  BRA `(.L_x_2203) ;  /* 0x0000000800d47947 */ /* 0x001fea0003800000 */
.L_x_2206:
[----:B------:R-:W-:-:S09]  /*5b90*/  UISETP.NE.AND UP0, UPT, UR4, 0x7, UPT ;  /* 0x000000070400788c */ /* 0x000fd2000bf05270 */
[----:B------:R-:W-:Y:S05]  /*5ba0*/  BRA.U !UP0, `(.L_x_2208) ;  /* 0x00000001082c7547 */ /* 0x000fea000b800000 */
[----:B------:R-:W-:-:S09]  /*5bb0*/  UISETP.NE.AND UP0, UPT, UR4, 0x8, UPT ;  /* 0x000000080400788c */ /* 0x000fd2000bf05270 */
[----:B------:R-:W-:Y:S05]  /*5bc0*/  BRA.U !UP0, `(.L_x_2209) ;  /* 0x0000000108147547 */ /* 0x000fea000b800000 */
[----:B------:R-:W-:-:S09]  /*5bd0*/  UISETP.NE.AND UP0, UPT, UR4, 0x9, UPT ;  /* 0x000000090400788c */ /* 0x000fd2000bf05270 */
[----:B------:R-:W-:Y:S05]  /*5be0*/  BRA.U UP0, `(.L_x_2202) ;  /* 0x0000000900647547 */ /* 0x000fea000b800000 */
[----:B------:R-:W2:Y:S02]  /*5bf0*/  LDG.E R2, desc[UR36][R2.64] ;  /* 0x0000002402027981 */ /* 0x000ea4000c1e1900 */
[----:B--2---:R0:W1:Y:S02]  /*5c00*/  F2I.S64.TRUNC R16, R2 ;  /* 0x0000000200107311 */ /* 0x004064000020d900 */
[----:B01----:R-:W-:Y:S05]  /*5c10*/  BRA `(.L_x_2203) ;  /* 0x0000000800b07947 */ /* 0x003fea0003800000 */
.L_x_2209:
[----:B------:R-:W2:Y:S02]  /*5c20*/  LDG.E.U16 R2, desc[UR36][R2.64] ;  /* 0x0000002402027981 */ /* 0x000ea4000c1e1500 */
[----:B--2---:R-:W-:-:S06]  /*5c30*/  HADD2.F32 R16, -RZ, R2.H0_H0 ;  /* 0x20000002ff107230 */ /* 0x004fcc0000004100 */
[----:B------:R-:W0:Y:S02]  /*5c40*/  F2I.S64.TRUNC R16, R16 ;  /* 0x0000001000107311 */ /* 0x000e24000020d900 */
[----:B0-----:R-:W-:Y:S05]  /*5c50*/  BRA `(.L_x_2203) ;  /* 0x0000000800a07947 */ /* 0x001fea0003800000 */
.L_x_2208:
[----:B------:R-:W2:Y:S02]  /*5c60*/  LDG.E.64 R2, desc[UR36][R2.64] ;  /* 0x0000002402027981 */ /* 0x000ea4000c1e1b00 */
[----:B--2---:R0:W1:Y:S02]  /*5c70*/  F2I.S64.F64.TRUNC R16, R2 ;  /* 0x0000000200107311 */ /* 0x004064000030d900 */
[----:B01----:R-:W-:Y:S05]  /*5c80*/  BRA `(.L_x_2203) ;  /* 0x0000000800947947 */ /* 0x003fea0003800000 */
.L_x_2198:
        /* <DEDUP_REMOVED lines=9> */
[----:B------:R-:W-:Y:S01]  /*5d20*/  HFMA2 R17, -RZ, RZ, 0, 0 ;  /* 0x00000000ff117431 */ /* 0x000fe200000001ff */
[----:B--2---:R-:W-:-:S04]  /*5d30*/  ISETP.NE.AND P0, PT, R2, RZ, PT ;  /* 0x000000ff0200720c */ /* 0x004fc80003f05270 */
[----:B------:R-:W-:Y:S01]  /*5d40*/  SEL R16, RZ, 0x1, !P0 ;  /* 0x00000001ff107807 */ /* 0x000fe20004000000 */
[----:B------:R-:W-:Y:S08]  /*5d50*/  BRA `(.L_x_2203) ;  /* 0x0000000800607947 */ /* 0x000ff00003800000 */
.L_x_2212:
[----:B------:R-:W2:Y:S02]  /*5d60*/  LDG.E.64 R2, desc[UR36][R2.64] ;  /* 0x0000002402027981 */ /* 0x000ea4000c1e1b00 */
[----:B--2---:R3:W4:Y:S02]  /*5d70*/  F2I.S64.F64.TRUNC R16, R2 ;  /* 0x0000000200107311 */ /* 0x004724000030d900 */
[----:B---34-:R-:W-:Y:S05]  /*5d80*/  BRA `(.L_x_2203) ;  /* 0x0000000800547947 */ /* 0x018fea0003800000 */
.L_x_2211:
        /* <DEDUP_REMOVED lines=26> */
.L_x_2214:
        /* <DEDUP_REMOVED lines=10> */
[----:B------:R-:W-:-:S04]  /*5fd0*/  LOP3.LUT R0, R0, 0x80000000, R5, 0xf8, !PT ;  /* 0x8000000000007812 */ /* 0x000fc800078ef805 */
[----:B------:R3:W4:Y:S02]  /*5fe0*/  F2I.S64.TRUNC R16, R0 ;  /* 0x0000000000107311 */ /* 0x000724000020d900 */
[----:B---34-:R-:W-:Y:S05]  /*5ff0*/  BRA `(.L_x_2203) ;  /* 0x0000000400b87947 */ /* 0x018fea0003800000 */
.L_x_2213:
[----:B------:R-:W2:Y:S02]  /*6000*/  LDG.E.U16 R16, desc[UR36][R2.64] ;  /* 0x0000002402107981 */ /* 0x000ea4000c1e1500 */
[----:B--2---:R-:W-:-:S06]  /*6010*/  IMAD.U32 R16, R16, 0x10000, RZ ;  /* 0x0001000010107824 */ /* 0x004fcc00078e00ff */
[----:B------:R-:W3:Y:S02]  /*6020*/  F2I.S64.TRUNC R16, R16 ;  /* 0x0000001000107311 */ /* 0x000ee4000020d900 */
[----:B---3--:R-:W-:Y:S05]  /*6030*/  BRA `(.L_x_2203) ;  /* 0x0000000400a87947 */ /* 0x008fea0003800000 */
.L_x_2210:
        /* <DEDUP_REMOVED lines=11> */
.L_x_2217:
        /* <DEDUP_REMOVED lines=21> */
.L_x_2221:
[----:B------:R-:W-:Y:S05]  /*6240*/  BSYNC.RECONVERGENT B1 ;  /* 0x0000000000017941 */ /* 0x000fea0003800200 */
.L_x_2220:
[----:B------:R-:W-:Y:S02]  /*6250*/  SHF.L.U32 R0, R0, 0x14, RZ ;  /* 0x0000001400007819 */ /* 0x000fe400000006ff */
[----:B------:R-:W-:-:S04]  /*6260*/  LEA R2, R2, 0x3b800000, 0x17 ;  /* 0x3b80000002027811 */ /* 0x000fc800078eb8ff */
[----:B------:R-:W-:-:S07]  /*6270*/  LOP3.LUT R16, R2, R0, R7, 0xfe, !PT ;  /* 0x0000000002107212 */ /* 0x000fce00078efe07 */
.L_x_2219:
[----:B------:R-:W-:Y:S05]  /*6280*/  BSYNC.RECONVERGENT B0 ;  /* 0x0000000000007941 */ /* 0x000fea0003800200 */
.L_x_2218:
[----:B------:R-:W1:Y:S02]  /*6290*/  F2I.S64.TRUNC R16, R16 ;  /* 0x0000001000107311 */ /* 0x000e64000020d900 */
[----:B-1----:R-:W-:Y:S05]  /*62a0*/  BRA `(.L_x_2203) ;  /* 0x00000004000c7947 */ /* 0x002fea0003800000 */
.L_x_2216:
        /* <DEDUP_REMOVED lines=21> */
.L_x_2225:
[----:B------:R-:W-:Y:S05]  /*6400*/  BSYNC.RECONVERGENT B1 ;  /* 0x0000000000017941 */ /* 0x000fea0003800200 */
.L_x_2224:
[----:B------:R-:W-:Y:S01]  /*6410*/  IMAD.SHL.U32 R0, R0, 0x200000, RZ ;  /* 0x0020000000007824 */ /* 0x000fe200078e00ff */
[----:B------:R-:W-:-:S04]  /*6420*/  LEA R2, R2, 0x37800000, 0x17 ;  /* 0x3780000002027811 */ /* 0x000fc800078eb8ff */
[----:B------:R-:W-:-:S07]  /*6430*/  LOP3.LUT R16, R2, R0, R7, 0xfe, !PT ;  /* 0x0000000002107212 */ /* 0x000fce00078efe07 */
.L_x_2223:
[----:B------:R-:W-:Y:S05]  /*6440*/  BSYNC.RECONVERGENT B0 ;  /* 0x0000000000007941 */ /* 0x000fea0003800200 */
.L_x_2222:
[----:B------:R-:W1:Y:S02]  /*6450*/  F2I.S64.TRUNC R16, R16 ;  /* 0x0000001000107311 */ /* 0x000e64000020d900 */
[----:B-1----:R-:W-:Y:S05]  /*6460*/  BRA `(.L_x_2203) ;  /* 0x00000000009c7947 */ /* 0x002fea0003800000 */
.L_x_2215:
        /* <DEDUP_REMOVED lines=14> */
.L_x_2229:
[----:B------:R-:W-:Y:S05]  /*6550*/  BSYNC.RECONVERGENT B0 ;  /* 0x0000000000007941 */ /* 0x000fea0003800200 */
.L_x_2228:
[----:B------:R-:W2:Y:S02]  /*6560*/  F2I.S64.TRUNC R16, R16 ;  /* 0x0000001000107311 */ /* 0x000ea4000020d900 */
[----:B--2---:R-:W-:Y:S05]  /*6570*/  BRA `(.L_x_2203) ;  /* 0x0000000000587947 */ /* 0x004fea0003800000 */
.L_x_2202:
        /* <DEDUP_REMOVED lines=16> */
.L_x_2230:
[----:B------:R-:W-:Y:S01]  /*6680*/  CS2R R16, SRZ ;  /* 0x0000000000107805 */ /* 0x000fe2000001ff00 */
[----:B------:R-:W-:Y:S06]  /*6690*/  BRA `(.L_x_2203) ;  /* 0x0000000000107947 */ /* 0x000fec0003800000 */
.L_x_2227:
[----:B------:R1:W5:Y:S01]  /*66a0*/  LDG.E.64 R16, desc[UR36][R2.64] ;  /* 0x0000002402107981 */ /* 0x000362000c1e1b00 */
[----:B------:R-:W-:Y:S05]  /*66b0*/  BRA `(.L_x_2203) ;  /* 0x0000000000087947 */ /* 0x000fea0003800000 */
.L_x_2226:
[----:B------:R2:W5:Y:S01]  /*66c0*/  LDG.E R16, desc[UR36][R2.64] ;  /* 0x0000002402107981 */ /* 0x000562000c1e1900 */
[----:B------:R-:W-:-:S07]  /*66d0*/  IMAD.MOV.U32 R17, RZ, RZ, RZ ;  /* 0x000000ffff117224 */ /* 0x000fce00078e00ff */
.L_x_2203:
        /* <DEDUP_REMOVED lines=17> */
.L_x_2234:
[----:B------:R0:W5:Y:S01]  /*67f0*/  LDG.E.U8 R4, desc[UR36][R22.64] ;  /* 0x0000002416047981 */ /* 0x000162000c1e1100 */
[----:B------:R-:W-:Y:S01]  /*6800*/  MOV R5, RZ ;  /* 0x000000ff00057202 */ /* 0x000fe20000000f00 */
[----:B------:R-:W-:Y:S06]  /*6810*/  BRA `(.L_x_2236) ;  /* 0x0000000c00407947 */ /* 0x000fec0003800000 */
.L_x_2233:
        /* <DEDUP_REMOVED lines=8> */
.L_x_2238:
[----:B------:R-:W2:Y:S02]  /*68a0*/  LDG.E R4, desc[UR36][R22.64] ;  /* 0x0000002416047981 */ /* 0x000ea4000c1e1900 */
[----:B--2---:R-:W-:Y:S01]  /*68b0*/  SHF.R.S32.HI R5, RZ, 0x1f, R4 ;  /* 0x0000001fff057819 */ /* 0x004fe20000011404 */
[----:B------:R-:W-:Y:S06]  /*68c0*/  BRA `(.L_x_2236) ;  /* 0x0000000c00147947 */ /* 0x000fec0003800000 */
.L_x_2237:
[----:B------:R-:W2:Y:S02]  /*68d0*/  LDG.E.S16 R4, desc[UR36][R22.64] ;  /* 0x0000002416047981 */ /* 0x000ea4000c1e1700 */
[----:B--2---:R-:W-:Y:S01]  /*68e0*/  SHF.R.S32.HI R5, RZ, 0x1f, R4 ;  /* 0x0000001fff057819 */ /* 0x004fe20000011404 */
[----:B------:R-:W-:Y:S06]  /*68f0*/  BRA `(.L_x_2236) ;  /* 0x0000000c00087947 */ /* 0x000fec0003800000 */
.L_x_2232:
        /* <DEDUP_REMOVED lines=9> */
.L_x_2240:
[----:B------:R-:W2:Y:S02]  /*6990*/  LDG.E.U16 R22, desc[UR36][R22.64] ;  /* 0x0000002416167981 */ /* 0x000ea4000c1e1500 */
[----:B--2---:R-:W-:-:S06]  /*69a0*/  HADD2.F32 R4, -RZ, R22.H0_H0 ;  /* 0x20000016ff047230 */ /* 0x004fcc0000004100 */
[----:B------:R-:W0:Y:S02]  /*69b0*/  F2I.S64.TRUNC R4, R4 ;  /* 0x0000000400047311 */ /* 0x000e24000020d900 */
[----:B0-----:R-:W-:Y:S05]  /*69c0*/  BRA `(.L_x_2236) ;  /* 0x0000000800d47947 */ /* 0x001fea0003800000 */
.L_x_2239:
        /* <DEDUP_REMOVED lines=9> */
.L_x_2242:
[----:B------:R-:W2:Y:S02]  /*6a60*/  LDG.E.U16 R22, desc[UR36][R22.64] ;  /* 0x0000002416167981 */ /* 0x000ea4000c1e1500 */
[----:B--2---:R-:W-:-:S06]  /*6a70*/  HADD2.F32 R4, -RZ, R22.H0_H0 ;  /* 0x20000016ff047230 */ /* 0x004fcc0000004100 */
[----:B------:R-:W0:Y:S02]  /*6a80*/  F2I.S64.TRUNC R4, R4 ;  /* 0x0000000400047311 */ /* 0x000e24000020d900 */
[----:B0-----:R-:W-:Y:S05]  /*6a90*/  BRA `(.L_x_2236) ;  /* 0x0000000800a07947 */ /* 0x001fea0003800000 */
.L_x_2241:
[----:B------:R-:W2:Y:S02]  /*6aa0*/  LDG.E.64 R4, desc[UR36][R22.64] ;  /* 0x0000002416047981 */ /* 0x000ea4000c1e1b00 */
[----:B--2---:R-:W0:Y:S02]  /*6ab0*/  F2I.S64.F64.TRUNC R4, R4 ;  /* 0x0000000400047311 */ /* 0x004e24000030d900 */
[----:B0-----:R-:W-:Y:S05]  /*6ac0*/  BRA `(.L_x_2236) ;  /* 0x0000000800947947 */ /* 0x001fea0003800000 */
.L_x_2231:
        /* <DEDUP_REMOVED lines=13> */
.L_x_2245:
[----:B------:R-:W2:Y:S02]  /*6ba0*/  LDG.E.64 R4, desc[UR36][R22.64] ;  /* 0x0000002416047981 */ /* 0x000ea4000c1e1b00 */
[----:B--2---:R-:W0:Y:S02]  /*6bb0*/  F2I.S64.F64.TRUNC R4, R4 ;  /* 0x0000000400047311 */ /* 0x004e24000030d900 */
[----:B0-----:R-:W-:Y:S05]  /*6bc0*/  BRA `(.L_x_2236) ;  /* 0x0000000800547947 */ /* 0x001fea0003800000 */
.L_x_2244:
[----:B------:R-:W-:-:S09]  /*6bd0*/  UISETP.NE.AND UP0, UPT, UR4, 0xf, UPT ;  /* 0x0000000f0400788c */ /* 0x000fd2000bf05270 */
[----:B------:R-:W-:Y:S05]  /*6be0*/  BRA.U !UP0, `(.L_x_2246) ;  /* 0x0000000108947547 */ /* 0x000fea000b800000 */
[----:B------:R-:W-:-:S09]  /*6bf0*/  UISETP.NE.AND UP0, UPT, UR4, 0x17, UPT ;  /* 0x000000170400788c */ /* 0x000fd2000bf05270 */
[----:B------:R-:W-:Y:S05]  /*6c00*/  BRA.U !UP0, `(.L_x_2247) ;  /* 0x0000000108587547 */ /* 0x000fea000b800000 */
[----:B------:R-:W-:-:S09]  /*6c10*/  UISETP.NE.AND UP0, UPT, UR4, 0x18, UPT ;  /* 0x000000180400788c */ /* 0x000fd2000bf05270 */
[----:B------:R-:W-:Y:S05]  /*6c20*/  BRA.U UP0, `(.L_x_2235) ;  /* 0x0000000500e47547 */ /* 0x000fea000b800000 */
[----:B------:R-:W2:Y:S01]  /*6c30*/  LDG.E.U8 R0, desc[UR36][R22.64] ;  /* 0x0000002416007981 */ /* 0x000ea2000c1e1100 */
[----:B------:R-:W-:Y:S02]  /*6c40*/  HFMA2 R4, -RZ, RZ, 0, 1.847743988037109375e-06 ;  /* 0x0000001fff047431 */ /* 0x000fe400000001ff */
[----:B--2---:R-:W-:-:S05]  /*6c50*/  IMAD.SHL.U32 R0, R0, 0x1000000, RZ ;  /* 0x0100000000007824 */ /* 0x004fca00078e00ff */
[C---:B-1-34-:R-:W-:Y:S02]  /*6c60*/  LOP3.LUT R2, R0.reuse, 0x7f000000, RZ, 0xc0, !PT ;  /* 0x7f00000000027812 */ /* 0x05afe400078ec0ff */
        /* <DEDUP_REMOVED lines=13> */
[----:B------:R-:W-:-:S04]  /*6d40*/  LOP3.LUT R3, R3, 0x80000000, R0, 0xf8, !PT ;  /* 0x8000000003037812 */ /* 0x000fc800078ef800 */
[----:B------:R0:W1:Y:S02]  /*6d50*/  F2I.S64.TRUNC R4, R3 ;  /* 0x0000000300047311 */ /* 0x000064000020d900 */
[----:B01----:R-:W-:Y:S05]  /*6d60*/  BRA `(.L_x_2236) ;  /* 0x0000000400ec7947 */ /* 0x003fea0003800000 */
.L_x_2247:
[----:B-1234-:R-:W2:Y:S02]  /*6d70*/  LDG.E.U8 R3, desc[UR36][R22.64] ;  /* 0x0000002416037981 */ /* 0x01eea4000c1e1100 */
        /* <DEDUP_REMOVED lines=10> */
[----:B------:R0:W1:Y:S02]  /*6e20*/  F2I.S64.TRUNC R4, R0 ;  /* 0x0000000000047311 */ /* 0x000064000020d900 */
[----:B01----:R-:W-:Y:S05]  /*6e30*/  BRA `(.L_x_2236) ;  /* 0x0000000400b87947 */ /* 0x003fea0003800000 */
.L_x_2246:
[----:B------:R-:W2:Y:S02]  /*6e40*/  LDG.E.U16 R4, desc[UR36][R22.64] ;  /* 0x0000002416047981 */ /* 0x000ea4000c1e1500 */
[----:B--2---:R-:W-:-:S06]  /*6e50*/  IMAD.U32 R4, R4, 0x10000, RZ ;  /* 0x0001000004047824 */ /* 0x004fcc00078e00ff */
[----:B------:R-:W0:Y:S02]  /*6e60*/  F2I.S64.TRUNC R4, R4 ;  /* 0x0000000400047311 */ /* 0x000e24000020d900 */
[----:B0-----:R-:W-:Y:S05]  /*6e70*/  BRA `(.L_x_2236) ;  /* 0x0000000400a87947 */ /* 0x001fea0003800000 */
.L_x_2243:
        /* <DEDUP_REMOVED lines=11> */
.L_x_2250:
        /* <DEDUP_REMOVED lines=21> */
.L_x_2254:
[----:B------:R-:W-:Y:S05]  /*7080*/  BSYNC.RECONVERGENT B1 ;  /* 0x0000000000017941 */ /* 0x000fea0003800200 */
.L_x_2253:
[----:B------:R-:W-:Y:S01]  /*7090*/  IMAD.SHL.U32 R0, R0, 0x100000, RZ ;  /* 0x0010000000007824 */ /* 0x000fe200078e00ff */
[----:B------:R-:W-:-:S04]  /*70a0*/  LEA R2, R2, 0x3b800000, 0x17 ;  /* 0x3b80000002027811 */ /* 0x000fc800078eb8ff */
[----:B------:R-:W-:-:S07]  /*70b0*/  LOP3.LUT R4, R2, R0, R7, 0xfe, !PT ;  /* 0x0000000002047212 */ /* 0x000fce00078efe07 */
.L_x_2252:
[----:B------:R-:W-:Y:S05]  /*70c0*/  BSYNC.RECONVERGENT B0 ;  /* 0x0000000000007941 */ /* 0x000fea0003800200 */
.L_x_2251:
[----:B------:R-:W0:Y:S02]  /*70d0*/  F2I.S64.TRUNC R4, R4 ;  /* 0x0000000400047311 */ /* 0x000e24000020d900 */
[----:B0-----:R-:W-:Y:S05]  /*70e0*/  BRA `(.L_x_2236) ;  /* 0x00000004000c7947 */ /* 0x001fea0003800000 */
.L_x_2249:
        /* <DEDUP_REMOVED lines=21> */
.L_x_2258:
[----:B------:R-:W-:Y:S05]  /*7240*/  BSYNC.RECONVERGENT B1 ;  /* 0x0000000000017941 */ /* 0x000fea0003800200 */
.L_x_2257:
[----:B------:R-:W-:Y:S01]  /*7250*/  IMAD.SHL.U32 R0, R0, 0x200000, RZ ;  /* 0x0020000000007824 */ /* 0x000fe200078e00ff */
[----:B------:R-:W-:-:S04]  /*7260*/  LEA R2, R2, 0x37800000, 0x17 ;  /* 0x3780000002027811 */ /* 0x000fc800078eb8ff */
[----:B------:R-:W-:-:S07]  /*7270*/  LOP3.LUT R4, R2, R0, R7, 0xfe, !PT ;  /* 0x0000000002047212 */ /* 0x000fce00078efe07 */
.L_x_2256:
[----:B------:R-:W-:Y:S05]  /*7280*/  BSYNC.RECONVERGENT B0 ;  /* 0x0000000000007941 */ /* 0x000fea0003800200 */
.L_x_2255:
[----:B------:R-:W0:Y:S02]  /*7290*/  F2I.S64.TRUNC R4, R4 ;  /* 0x0000000400047311 */ /* 0x000e24000020d900 */
[----:B0-----:R-:W-:Y:S05]  /*72a0*/  BRA `(.L_x_2236) ;  /* 0x00000000009c7947 */ /* 0x001fea0003800000 */
.L_x_2248:
        /* <DEDUP_REMOVED lines=14> */
.L_x_2262:
[----:B------:R-:W-:Y:S05]  /*7390*/  BSYNC.RECONVERGENT B0 ;  /* 0x0000000000007941 */ /* 0x000fea0003800200 */
.L_x_2261:
[----:B------:R-:W0:Y:S02]  /*73a0*/  F2I.S64.TRUNC R4, R4 ;  /* 0x0000000400047311 */ /* 0x000e24000020d900 */
[----:B0-----:R-:W-:Y:S05]  /*73b0*/  BRA `(.L_x_2236) ;  /* 0x0000000000587947 */ /* 0x001fea0003800000 */
.L_x_2235:
[----:B-1234-:R-:W-:Y:S01]  /*73c0*/  MOV R2, 0x0 ;  /* 0x0000000000027802 */ /* 0x01efe20000000f00 */
        /* <DEDUP_REMOVED lines=14> */
[----:B--2--5:R-:W-:Y:S05]  /*74b0*/  CALL.ABS.NOINC R2 ;  /* 0x0000000002007343 */ /* 0x024fea0003c00000 */
.L_x_2263:
[----:B------:R-:W-:Y:S01]  /*74c0*/  CS2R R4, SRZ ;  /* 0x0000000000047805 */ /* 0x000fe2000001ff00 */
[----:B------:R-:W-:Y:S06]  /*74d0*/  BRA `(.L_x_2236) ;  /* 0x0000000000107947 */ /* 0x000fec0003800000 */
.L_x_2260:
[----:B------:R0:W5:Y:S01]  /*74e0*/  LDG.E.64 R4, desc[UR36][R22.64] ;  /* 0x0000002416047981 */ /* 0x000162000c1e1b00 */
[----:B------:R-:W-:Y:S05]  /*74f0*/  BRA `(.L_x_2236) ;  /* 0x0000000000087947 */ /* 0x000fea0003800000 */
.L_x_2259:
[----:B------:R0:W5:Y:S01]  /*7500*/  LDG.E R4, desc[UR36][R22.64] ;  /* 0x0000002416047981 */ /* 0x000162000c1e1900 */
[----:B------:R-:W-:-:S07]  /*7510*/  IMAD.MOV.U32 R5, RZ, RZ, RZ ;  /* 0x000000ffff057224 */ /* 0x000fce00078e00ff */
.L_x_2236:
        /* <DEDUP_REMOVED lines=22> */
.L_x_2267:
[----:B------:R1:W-:Y:S01]  /*7680*/  STG.E.U8 desc[UR36][R2.64], R7 ;  /* 0x0000000702007986 */ /* 0x0003e2000c101124 */
[----:B------:R-:W-:Y:S05]  /*7690*/  BRA `(.L_x_2269) ;  /* 0x0000000c00387947 */ /* 0x000fea0003800000 */
.L_x_2266:
        /* <DEDUP_REMOVED lines=8> */
.L_x_2271:
[----:B------:R1:W-:Y:S01]  /*7720*/  STG.E desc[UR36][R2.64], R7 ;  /* 0x0000000702007986 */ /* 0x0003e2000c101924 */
[----:B------:R-:W-:Y:S05]  /*7730*/  BRA `(.L_x_2269) ;  /* 0x0000000c00107947 */ /* 0x000fea0003800000 */
.L_x_2270:
[----:B------:R1:W-:Y:S01]  /*7740*/  STG.E.U16 desc[UR36][R2.64], R7 ;  /* 0x0000000702007986 */ /* 0x0003e2000c101524 */
[----:B------:R-:W-:Y:S05]  /*7750*/  BRA `(.L_x_2269) ;  /* 0x0000000c00087947 */ /* 0x000fea0003800000 */
.L_x_2265:
        /* <DEDUP_REMOVED lines=9> */
.L_x_2273:
[----:B------:R-:W1:Y:S02]  /*77f0*/  I2F.S64 R0, R4 ;  /* 0x0000000400007312 */ /* 0x000e640000301400 */
[----:B-1----:R-:W-:-:S05]  /*7800*/  F2FP.F16.F32.PACK_AB R0, RZ, R0 ;  /* 0x00000000ff00723e */ /* 0x002fca00000000ff */
[----:B------:R1:W-:Y:S01]  /*7810*/  STG.E.U16 desc[UR36][R2.64], R0 ;  /* 0x0000000002007986 */ /* 0x0003e2000c101524 */
[----:B------:R-:W-:Y:S05]  /*7820*/  BRA `(.L_x_2269) ;  /* 0x0000000800d47947 */ /* 0x000fea0003800000 */
.L_x_2272:
        /* <DEDUP_REMOVED lines=10> */
.L_x_2275:
[----:B------:R-:W1:Y:S02]  /*78d0*/  I2F.S64 R4, R4 ;  /* 0x0000000400047312 */ /* 0x000e640000301400 */
[----:B-1----:R-:W-:-:S04]  /*78e0*/  F2FP.F16.F32.PACK_AB R5, RZ, R4 ;  /* 0x00000004ff05723e */ /* 0x002fc800000000ff */
[----:B------:R-:W-:-:S05]  /*78f0*/  PRMT R5, R5, 0x5410, RZ ;  /* 0x0000541005057816 */ /* 0x000fca00000000ff */
[----:B------:R1:W-:Y:S01]  /*7900*/  STG.E desc[UR36][R2.64], R5 ;  /* 0x0000000502007986 */ /* 0x0003e2000c101924 */
[----:B------:R-:W-:Y:S05]  /*7910*/  BRA `(.L_x_2269) ;  /* 0x0000000800987947 */ /* 0x000fea0003800000 */
.L_x_2274:
[----:B------:R-:W1:Y:S02]  /*7920*/  I2F.F64.S64 R4, R4 ;  /* 0x0000000400047312 */ /* 0x000e640000301c00 */
[----:B-1----:R1:W-:Y:S01]  /*7930*/  STG.E.64 desc[UR36][R2.64], R4 ;  /* 0x0000000402007986 */ /* 0x0023e2000c101b24 */
[----:B------:R-:W-:Y:S05]  /*7940*/  BRA `(.L_x_2269) ;  /* 0x00000008008c7947 */ /* 0x000fea0003800000 */
.L_x_2264:
        /* <DEDUP_REMOVED lines=12> */
.L_x_2279:
[----:B------:R-:W1:Y:S01]  /*7a10*/  I2F.S64 R5, R4 ;  /* 0x0000000400057312 */ /* 0x000e620000301400 */
[----:B------:R-:W-:Y:S01]  /*7a20*/  BSSY.RECONVERGENT B0, `(.L_x_2280) ;  /* 0x0000013000007945 */ /* 0x000fe20003800200 */
[----:B-1----:R-:W-:Y:S02]  /*7a30*/  LOP3.LUT R6, R5, 0x7fffffff, RZ, 0xc0, !PT ;  /* 0x7fffffff05067812 */ /* 0x002fe400078ec0ff */
[----:B------:R-:W-:Y:S02]  /*7a40*/  MOV R0, 0x80 ;  /* 0x0000008000007802 */ /* 0x000fe40000000f00 */
        /* <DEDUP_REMOVED lines=14> */
.L_x_2282:
[----:B------:R-:W-:-:S04]  /*7b30*/  SHF.R.U32.HI R5, RZ, 0x18, R5 ;  /* 0x00000018ff057819 */ /* 0x000fc80000011605 */
[----:B------:R-:W-:-:S07]  /*7b40*/  LOP3.LUT R0, R0, 0x80, R5, 0xf8, !PT ;  /* 0x0000008000007812 */ /* 0x000fce00078ef805 */
.L_x_2281:
[----:B------:R-:W-:Y:S05]  /*7b50*/  BSYNC.RECONVERGENT B0 ;  /* 0x0000000000007941 */ /* 0x000fea0003800200 */
.L_x_2280:
[----:B------:R4:W-:Y:S01]  /*7b60*/  STG.E.U8 desc[UR36][R2.64], R0 ;  /* 0x0000000002007986 */ /* 0x0009e2000c101124 */
[----:B------:R-:W-:Y:S05]  /*7b70*/  BRA `(.L_x_2269) ;  /* 0x0000000800007947 */ /* 0x000fea0003800000 */
.L_x_2278:
[----:B------:R-:W1:Y:S01]  /*7b80*/  I2F.S64 R5, R4 ;  /* 0x0000000400057312 */ /* 0x000e620000301400 */
[----:B------:R-:W-:Y:S01]  /*7b90*/  BSSY.RECONVERGENT B0, `(.L_x_2283) ;  /* 0x0000013000007945 */ /* 0x000fe20003800200 */
[----:B-1----:R-:W-:Y:S01]  /*7ba0*/  LOP3.LUT R6, R5, 0x7fffffff, RZ, 0xc0, !PT ;  /* 0x7fffffff05067812 */ /* 0x002fe200078ec0ff */
[----:B------:R-:W-:-:S03]  /*7bb0*/  IMAD.MOV.U32 R0, RZ, RZ, 0x80 ;  /* 0x00000080ff007424 */ /* 0x000fc600078e00ff */
        /* <DEDUP_REMOVED lines=14> */
.L_x_2285:
[----:B------:R-:W-:-:S04]  /*7ca0*/  SHF.R.U32.HI R5, RZ, 0x18, R5 ;  /* 0x00000018ff057819 */ /* 0x000fc80000011605 */
[----:B------:R-:W-:-:S07]  /*7cb0*/  LOP3.LUT R0, R0, 0x80, R5, 0xf8, !PT ;  /* 0x0000008000007812 */ /* 0x000fce00078ef805 */
.L_x_2284:
[----:B------:R-:W-:Y:S05]  /*7cc0*/  BSYNC.RECONVERGENT B0 ;  /* 0x0000000000007941 */ /* 0x000fea0003800200 */
.L_x_2283:
[----:B------:R1:W-:Y:S01]  /*7cd0*/  STG.E.U8 desc[UR36][R2.64], R0 ;  /* 0x0000000002007986 */ /* 0x0003e2000c101124 */
[----:B------:R-:W-:Y:S05]  /*7ce0*/  BRA `(.L_x_2269) ;  /* 0x0000000400a47947 */ /* 0x000fea0003800000 */
.L_x_2277:
[----:B------:R-:W-:-:S09]  /*7cf0*/  UISETP.NE.AND UP0, UPT, UR4, 0x1c, UPT ;  /* 0x0000001c0400788c */ /* 0x000fd2000bf05270 */
[----:B------:R-:W-:Y:S05]  /*7d00*/  BRA.U !UP0, `(.L_x_2286) ;  /* 0x00000001085c7547 */ /* 0x000fea000b800000 */
[----:B------:R-:W-:-:S09]  /*7d10*/  UISETP.NE.AND UP0, UPT, UR4, 0x1d, UPT ;  /* 0x0000001d0400788c */ /* 0x000fd2000bf05270 */
[----:B------:R-:W-:Y:S05]  /*7d20*/  BRA.U !UP0, `(.L_x_2287) ;  /* 0x00000001084c7547 */ /* 0x000fea000b800000 */
[----:B------:R-:W-:-:S09]  /*7d30*/  UISETP.NE.AND UP0, UPT, UR4, 0x2c, UPT ;  /* 0x0000002c0400788c */ /* 0x000fd2000bf05270 */
[----:B------:R-:W-:Y:S05]  /*7d40*/  BRA.U UP0, `(.L_x_2268) ;  /* 0x0000000100a87547 */ /* 0x000fea000b800000 */
        /* <DEDUP_REMOVED lines=9> */
[----:B------:R-:W-:Y:S01]  /*7de0*/  IMAD.MOV.U32 R0, RZ, RZ, 0xff ;  /* 0x000000ffff007424 */ /* 0x000fe200078e00ff */
[----:B------:R-:W-:Y:S02]  /*7df0*/  PLOP3.LUT P0, PT, PT, PT, PT, 0x80, 0x8 ;  /* 0x000000000008781c */ /* 0x000fe40003f0f070 */
[----:B------:R-:W-:Y:S02]  /*7e00*/  @P1 PLOP3.LUT P0, PT, P2, PT, PT, 0x80, 0x8 ;  /* 0x000000000008181c */ /* 0x000fe4000170f070 */
[----:B------:R-:W-:-:S11]  /*7e10*/  PRMT R5, R0, 0x7610, R5 ;  /* 0x0000761000057816 */ /* 0x000fd60000000005 */
[----:B------:R-:W-:-:S05]  /*7e20*/  @!P0 IADD3 R4, PT, PT, R6, RZ, RZ ;  /* 0x000000ff06048210 */ /* 0x000fca0007ffe0ff */
[----:B------:R-:W-:-:S05]  /*7e30*/  @P1 IMAD.MOV.U32 R5, RZ, RZ, R4 ;  /* 0x000000ffff051224 */ /* 0x000fca00078e0004 */
[----:B------:R3:W-:Y:S01]  /*7e40*/  STG.E.U8 desc[UR36][R2.64], R5 ;  /* 0x0000000502007986 */ /* 0x0007e2000c101124 */
[----:B------:R-:W-:Y:S05]  /*7e50*/  BRA `(.L_x_2269) ;  /* 0x0000000400487947 */ /* 0x000fea0003800000 */
.L_x_2287:
[----:B------:R2:W-:Y:S01]  /*7e60*/  STG.E.64 desc[UR36][R2.64], R4 ;  /* 0x0000000402007986 */ /* 0x0005e2000c101b24 */
[----:B------:R-:W-:Y:S05]  /*7e70*/  BRA `(.L_x_2269) ;  /* 0x0000000400407947 */ /* 0x000fea0003800000 */
.L_x_2286:
[----:B------:R1:W-:Y:S01]  /*7e80*/  STG.E desc[UR36][R2.64], R7 ;  /* 0x0000000702007986 */ /* 0x0003e2000c101924 */
[----:B------:R-:W-:Y:S05]  /*7e90*/  BRA `(.L_x_2269) ;  /* 0x0000000400387947 */ /* 0x000fea0003800000 */
.L_x_2276:
        /* <DEDUP_REMOVED lines=11> */
.L_x_2289:
[----:B------:R-:W-:Y:S01]  /*7f50*/  CS2R R6, SRZ ;  /* 0x0000000000067805 */ /* 0x000fe2000001ff00 */
[----:B------:R-:W1:Y:S04]  /*7f60*/  I2F.F64.S64 R4, R4 ;  /* 0x0000000400047312 */ /* 0x000e680000301c00 */
[----:B-1----:R1:W-:Y:S01]  /*7f70*/  STG.E.128 desc[UR36][R2.64], R4 ;  /* 0x0000000402007986 */ /* 0x0023e2000c101d24 */
[----:B------:R-:W-:Y:S05]  /*7f80*/  BRA `(.L_x_2269) ;  /* 0x0000000000fc7947 */ /* 0x000fea0003800000 */
.L_x_2288:
[----:B------:R-:W-:-:S09]  /*7f90*/  UISETP.NE.AND UP0, UPT, UR4, 0xf, UPT ;  /* 0x0000000f0400788c */ /* 0x000fd2000bf05270 */
[----:B------:R-:W-:Y:S05]  /*7fa0*/  BRA.U !UP0, `(.L_x_2290) ;  /* 0x0000000108e87547 */ /* 0x000fea000b800000 */
[----:B------:R-:W-:-:S09]  /*7fb0*/  UISETP.NE.AND UP0, UPT, UR4, 0x17, UPT ;  /* 0x000000170400788c */ /* 0x000fd2000bf05270 */
[----:B------:R-:W-:Y:S05]  /*7fc0*/  BRA.U !UP0, `(.L_x_2291) ;  /* 0x0000000108907547 */ /* 0x000fea000b800000 */
[----:B------:R-:W-:-:S09]  /*7fd0*/  UISETP.NE.AND UP0, UPT, UR4, 0x18, UPT ;  /* 0x000000180400788c */ /* 0x000fd2000bf05270 */
[----:B------:R-:W-:Y:S05]  /*7fe0*/  BRA.U !UP0, `(.L_x_2292) ;  /* 0x0000000108447547 */ /* 0x000fea000b800000 */
.L_x_2268:
[----:B------:R-:W-:Y:S01]  /*7ff0*/  MOV R0, 0x0 ;  /* 0x0000000000007802 */ /* 0x000fe20000000f00 */
[----:B------:R-:W1:Y:S01]  /*8000*/  LDCU.64 UR4, c[0x4][0x138] ;  /* 0x01002700ff0477ac */ /* 0x000e620008000a00 */
[----:B------:R-:W-:Y:S02]  /*8010*/  HFMA2 R12, -RZ, RZ, 0, 5.9604644775390625e-08 ;  /* 0x00000001ff0c7431 */ /* 0x000fe400000001ff */
[----:B------:R-:W-:Y:S01]  /*8020*/  IMAD.MOV.U32 R8, RZ, RZ, 0x65 ;  /* 0x00000065ff087424 */ /* 0x000fe200078e00ff */
[----:B------:R2:W3:Y:S01]  /*8030*/  LDC.64 R2, c[0x4][R0] ;  /* 0x0100000000027b82 */ /* 0x0004e20000000a00 */
[----:B------:R-:W4:Y:S01]  /*8040*/  LDCU.64 UR6, c[0x4][0x140] ;  /* 0x01002800ff0677ac */ /* 0x000f220008000a00 */
[----:B------:R-:W-:Y:S01]  /*8050*/  IMAD.MOV.U32 R13, RZ, RZ, RZ ;  /* 0x000000ffff0d7224 */ /* 0x000fe200078e00ff */
[----:B------:R-:W5:Y:S01]  /*8060*/  LDCU.64 UR8, c[0x4][0x40] ;  /* 0x01000800ff0877ac */ /* 0x000f620008000a00 */
[----:B-1----:R-:W-:Y:S01]  /*8070*/  IMAD.U32 R4, RZ, RZ, UR4 ;  /* 0x00000004ff047e24 */ /* 0x002fe2000f8e00ff */
[----:B------:R-:W-:Y:S01]  /*8080*/  MOV R5, UR5 ;  /* 0x0000000500057c02 */ /* 0x000fe20008000f00 */
[----:B----4-:R-:W-:-:S02]  /*8090*/  IMAD.U32 R6, RZ, RZ, UR6 ;  /* 0x00000006ff067e24 */ /* 0x010fc4000f8e00ff */
[----:B------:R-:W-:Y:S01]  /*80a0*/  IMAD.U32 R7, RZ, RZ, UR7 ;  /* 0x00000007ff077e24 */ /* 0x000fe2000f8e00ff */
[----:B-----5:R-:W-:Y:S01]  /*80b0*/  MOV R10, UR8 ;  /* 0x00000008000a7c02 */ /* 0x020fe20008000f00 */
[----:B--2---:R-:W-:-:S07]  /*80c0*/  IMAD.U32 R11, RZ, RZ, UR9 ;  /* 0x00000009ff0b7e24 */ /* 0x004fce000f8e00ff */
[----:B------:R-:W-:-:S07]  /*80d0*/  LEPC R20, `(.L_x_2293) ;  /* 0x000000001014794e */ /* 0x000fce0000000000 */
[----:B0--3--:R-:W-:Y:S05]  /*80e0*/  CALL.ABS.NOINC R2 ;  /* 0x0000000002007343 */ /* 0x009fea0003c00000 */
.L_x_2293:
[----:B------:R-:W-:Y:S05]  /*80f0*/  BRA `(.L_x_2269) ;  /* 0x0000000000a07947 */ /* 0x000fea0003800000 */
.L_x_2292:
[----:B------:R-:W1:Y:S01]  /*8100*/  I2F.S64 R5, R4 ;  /* 0x0000000400057312 */ /* 0x000e620000301400 */
[----:B------:R-:W-:Y:S01]  /*8110*/  BSSY.RECONVERGENT B0, `(.L_x_2294) ;  /* 0x000000c000007945 */ /* 0x000fe20003800200 */
[----:B-1----:R-:W-:Y:S01]  /*8120*/  LOP3.LUT R6, R5, 0x7fffffff, RZ, 0xc0, !PT ;  /* 0x7fffffff05067812 */ /* 0x002fe200078ec0ff */
[----:B------:R-:W-:Y:S01]  /*8130*/  IMAD.MOV.U32 R0, RZ, RZ, 0x7f ;  /* 0x0000007fff007424 */ /* 0x000fe200078e00ff */
        /* <DEDUP_REMOVED lines=9> */
.L_x_2295:
[----:B------:R-:W-:Y:S05]  /*81d0*/  BSYNC.RECONVERGENT B0 ;  /* 0x0000000000007941 */ /* 0x000fea0003800200 */
.L_x_2294:
[----:B------:R-:W-:-:S05]  /*81e0*/  LOP3.LUT R7, R0, 0x80, R7, 0xf8, !PT ;  /* 0x0000008000077812 */ /* 0x000fca00078ef807 */
[----:B------:R1:W-:Y:S01]  /*81f0*/  STG.E.U8 desc[UR36][R2.64], R7 ;  /* 0x0000000702007986 */ /* 0x0003e2000c101124 */
[----:B------:R-:W-:Y:S05]  /*8200*/  BRA `(.L_x_2269) ;  /* 0x00000000005c7947 */ /* 0x000fea0003800000 */
.L_x_2291:
[----:B------:R-:W1:Y:S01]  /*8210*/  I2F.S64 R5, R4 ;  /* 0x0000000400057312 */ /* 0x000e620000301400 */
[----:B------:R-:W-:Y:S01]  /*8220*/  BSSY.RECONVERGENT B0, `(.L_x_2296) ;  /* 0x000000e000007945 */ /* 0x000fe20003800200 */
[----:B-1----:R-:W-:-:S04]  /*8230*/  LOP3.LUT R6, R5, 0x7fffffff, RZ, 0xc0, !PT ;  /* 0x7fffffff05067812 */ /* 0x002fc800078ec0ff */
        /* <DEDUP_REMOVED lines=9> */
.L_x_2297:
[----:B------:R-:W-:Y:S02]  /*82d0*/  ISETP.GT.U32.AND P0, PT, R6, 0x7f800000, PT ;  /* 0x7f8000000600780c */ /* 0x000fe40003f04070 */
[----:B------:R-:W-:-:S04]  /*82e0*/  MOV R0, 0x7f ;  /* 0x0000007f00007802 */ /* 0x000fc80000000f00 */
[----:B------:R-:W-:-:S07]  /*82f0*/  SEL R0, R0, 0x7c, P0 ;  /* 0x0000007c00007807 */ /* 0x000fce0000000000 */
.L_x_2298:
[----:B------:R-:W-:Y:S05]  /*8300*/  BSYNC.RECONVERGENT B0 ;  /* 0x0000000000007941 */ /* 0x000fea0003800200 */
.L_x_2296:
[----:B------:R-:W-:-:S04]  /*8310*/  SHF.R.U32.HI R5, RZ, 0x18, R5 ;  /* 0x00000018ff057819 */ /* 0x000fc80000011605 */
[----:B------:R-:W-:-:S05]  /*8320*/  LOP3.LUT R5, R0, 0x80, R5, 0xf8, !PT ;  /* 0x0000008000057812 */ /* 0x000fca00078ef805 */
[----:B------:R1:W-:Y:S01]  /*8330*/  STG.E.U8 desc[UR36][R2.64], R5 ;  /* 0x0000000502007986 */ /* 0x0003e2000c101124 */
[----:B------:R-:W-:Y:S05]  /*8340*/  BRA `(.L_x_2269) ;  /* 0x00000000000c7947 */ /* 0x000fea0003800000 */
.L_x_2290:
[----:B------:R-:W1:Y:S02]  /*8350*/  I2F.S64 R0, R4 ;  /* 0x0000000400007312 */ /* 0x000e640000301400 */
[----:B-1----:R-:W-:-:S05]  /*8360*/  F2FP.BF16.F32.PACK_AB R0, RZ, R0 ;  /* 0x00000000ff00723e */ /* 0x002fca00000010ff */
[----:B------:R1:W-:Y:S02]  /*8370*/  STG.E.U16 desc[UR36][R2.64], R0 ;  /* 0x0000000002007986 */ /* 0x0003e4000c101524 */
.L_x_2269:
[----:B------:R-:W-:-:S07]  /*8380*/  VIADD R19, R19, 0x80 ;  /* 0x0000008013137836 */ /* 0x000fce0000000000 */
.L_x_2196:
[----:B------:R-:W-:Y:S05]  /*8390*/  BSYNC.RECONVERGENT B6 ;  /* 0x0000000000067941 */ /* 0x000fea0003800200 */
.L_x_2195:
[----:B------:R-:W5:Y:S01]  /*83a0*/  LDCU UR4, c[0x0][0x380] ;  /* 0x00007000ff0477ac */ /* 0x000f620008000800 */
[----:B------:R-:W-:Y:S01]  /*83b0*/  BSSY.RECONVERGENT B6, `(.L_x_2299) ;  /* 0x0000414000067945 */ /* 0x000fe20003800200 */
[----:B-----5:R-:W-:-:S13]  /*83c0*/  ISETP.GE.AND P0, PT, R19, UR4, PT ;  /* 0x0000000413007c0c */ /* 0x020fda000bf06270 */
[----:B------:R-:W-:Y:S05]  /*83d0*/  @P0 BRA `(.L_x_2300) ;  /* 0x0000004000440947 */ /* 0x000fea0003800000 */
[----:B------:R-:W5:Y:S01]  /*83e0*/  LDCU UR4, c[0x0][0x388] ;  /* 0x00007100ff0477ac */ /* 0x000f620008000800 */
[----:B-1--4-:R-:W-:Y:S02]  /*83f0*/  HFMA2 R0, -RZ, RZ, 0, 0 ;  /* 0x00000000ff007431 */ /* 0x012fe400000001ff */
[----:B0-----:R-:W-:Y:S02]  /*8400*/  IMAD.MOV.U32 R22, RZ, RZ, RZ ;  /* 0x000000ffff167224 */ /* 0x001fe400078e00ff */
[----:B------:R-:W-:Y:S01]  /*8410*/  IMAD.MOV.U32 R18, RZ, RZ, RZ ;  /* 0x000000ffff127224 */ /* 0x000fe200078e00ff */
[----:B-----5:R-:W-:-:S09]  /*8420*/  UISETP.NE.AND UP0, UPT, UR4, URZ, UPT ;  /* 0x000000ff0400728c */ /* 0x020fd2000bf05270 */
[----:B------:R-:W-:Y:S05]  /*8430*/  BRA.U !UP0, `(.L_x_2301) ;  /* 0x0000001508707547 */ /* 0x000fea000b800000 */
[----:B------:R-:W2:Y:S01]  /*8440*/  LDCU.64 UR4, c[0x0][0x390] ;  /* 0x00007200ff0477ac */ /* 0x000ea20008000a00 */
[----:B------:R-:W-:Y:S01]  /*8450*/  IMAD.MOV.U32 R18, RZ, RZ, RZ ;  /* 0x000000ffff127224 */ /* 0x000fe200078e00ff */
[----:B------:R-:W0:Y:S01]  /*8460*/  LDCU UR6, c[0x0][0x38c] ;  /* 0x00007180ff0677ac */ /* 0x000e220008000800 */
[----:B------:R-:W1:Y:S01]  /*8470*/  LDCU.64 UR8, c[0x0][0x4b8] ;  /* 0x00009700ff0877ac */ /* 0x000e620008000a00 */
[----:B------:R-:W-:Y:S01]  /*8480*/  UISETP.NE.AND UP0, UPT, UR41, URZ, UPT ;  /* 0x000000ff2900728c */ /* 0x000fe2000bf05270 */
[----:B--23--:R-:W-:Y:S01]  /*8490*/  IMAD.HI.U32 R2, R19, UR4, R18 ;  /* 0x0000000413027c27 */ /* 0x00cfe2000f8e0012 */
[----:B------:R-:W2:Y:S04]  /*84a0*/  LDCU UR4, c[0x0][0x4c0] ;  /* 0x00009800ff0477ac */ /* 0x000ea80008000800 */
[----:B------:R-:W-:-:S04]  /*84b0*/  SHF.R.U32.HI R3, RZ, UR5, R2 ;  /* 0x00000005ff037c19 */ /* 0x000fc80008011602 */
[----:B------:R-:W-:-:S05]  /*84c0*/  IADD3 R22, PT, PT, -R3, RZ, RZ ;  /* 0x000000ff03167210 */ /* 0x000fca0007ffe1ff */
        /* <DEDUP_REMOVED lines=339> */
.L_x_2301:
[----:B------:R-:W2:Y:S01]  /*9a00*/  LDCU.64 UR6, c[0x0][0x5f0] ;  /* 0x0000be00ff0677ac */ /* 0x000ea20008000a00 */
[----:B------:R-:W-:-:S04]  /*9a10*/  UPRMT UR4, UR39, 0x9910, URZ ;  /* 0x0000991027047896 */ /* 0x000fc800080000ff */
[----:B------:R-:W-:Y:S01]  /*9a20*/  UISETP.GT.AND UP0, UPT, UR4, 0x9, UPT ;  /* 0x000000090400788c */ /* 0x000fe2000bf04270 */
[----:B--23--:R-:W-:-:S05]  /*9a30*/  IADD3 R2, P0, PT, R0, UR6, RZ ;  /* 0x0000000600027c10 */ /* 0x00cfca000ff1e0ff */
        /* <DEDUP_REMOVED lines=13> */
.L_x_2305:
[----:B------:R1:W5:Y:S01]  /*9b10*/  LDG.E.U8 R16, desc[UR36][R2.64] ;  /* 0x0000002402107981 */ /* 0x000362000c1e1100 */
[----:B------:R-:W-:Y:S01]  /*9b20*/  IMAD.MOV.U32 R17, RZ, RZ, RZ ;  /* 0x000000ffff117224 */ /* 0x000fe200078e00ff */
[----:B------:R-:W-:Y:S06]  /*9b30*/  BRA `(.L_x_2307) ;  /* 0x0000000c00407947 */ /* 0x000fec0003800000 */
.L_x_2304:
        /* <DEDUP_REMOVED lines=8> */
.L_x_2309:
[----:B------:R-:W2:Y:S02]  /*9bc0*/  LDG.E R16, desc[UR36][R2.64] ;  /* 0x0000002402107981 */ /* 0x000ea4000c1e1900 */
[----:B--2---:R-:W-:Y:S01]  /*9bd0*/  SHF.R.S32.HI R17, RZ, 0x1f, R16 ;  /* 0x0000001fff117819 */ /* 0x004fe20000011410 */
[----:B------:R-:W-:Y:S06]  /*9be0*/  BRA `(.L_x_2307) ;  /* 0x0000000c00147947 */ /* 0x000fec0003800000 */
.L_x_2308:
[----:B------:R-:W2:Y:S02]  /*9bf0*/  LDG.E.S16 R16, desc[UR36][R2.64] ;  /* 0x0000002402107981 */ /* 0x000ea4000c1e1700 */
[----:B--2---:R-:W-:Y:S01]  /*9c00*/  SHF.R.S32.HI R17, RZ, 0x1f, R16 ;  /* 0x0000001fff117819 */ /* 0x004fe20000011410 */
[----:B------:R-:W-:Y:S06]  /*9c10*/  BRA `(.L_x_2307) ;  /* 0x0000000c00087947 */ /* 0x000fec0003800000 */
.L_x_2303:
[----:B------:R-:W-:-:S09]  /*9c20*/  UISETP.GT.AND UP0, UPT, UR4, 0x6, UPT ;  /* 0x000000060400788c */ /* 0x000fd2000bf04270 */
[----:B------:R-:W-:Y:S05]  /*9c30*/  BRA.U UP0, `(.L_x_2310) ;  /* 0x00000001002c7547 */ /* 0x000fea000b800000 */
[----:B------:R-:W-:-:S09]  /*9c40*/  UISETP.NE.AND UP0, UPT, UR4, 0x5, UPT ;  /* 0x000000050400788c */ /* 0x000fd2000bf05270 */
[----:B------:R-:W-:Y:S05]  /*9c50*/  BRA.U !UP0, `(.L_x_2311) ;  /* 0x0000000108147547 */ /* 0x000fea000b800000 */
[----:B------:R-:W-:-:S09]  /*9c60*/  UISETP.NE.AND UP0, UPT, UR4, 0x6, UPT ;  /* 0x000000060400788c */ /* 0x000fd2000bf05270 */
[----:B------:R-:W-:Y:S05]  /*9c70*/  BRA.U UP0, `(.L_x_2306) ;  /* 0x0000000900987547 */ /* 0x000fea000b800000 */
[----:B------:R-:W2:Y:S02]  /*9c80*/  LDG.E R2, desc[UR36][R2.64] ;  /* 0x0000002402027981 */ /* 0x000ea4000c1e1900 */
[----:B--2---:R2:W3:Y:S02]  /*9c90*/  F2I.S64.TRUNC R16, R2 ;  /* 0x0000000200107311 */ /* 0x0044e4000020d900 */
[----:B--23--:R-:W-:Y:S05]  /*9ca0*/  BRA `(.L_x_2307) ;  /* 0x0000000800e47947 */ /* 0x00cfea0003800000 */
.L_x_2311:
[----:B------:R-:W2:Y:S02]  /*9cb0*/  LDG.E.U16 R2, desc[UR36][R2.64] ;  /* 0x0000002402027981 */ /* 0x000ea4000c1e1500 */
[----:B--2---:R-:W-:-:S06]  /*9cc0*/  HADD2.F32 R16, -RZ, R2.H0_H0 ;  /* 0x20000002ff107230 */ /* 0x004fcc0000004100 */
[----:B------:R-:W2:Y:S02]  /*9cd0*/  F2I.S64.TRUNC R16, R16 ;  /* 0x0000001000107311 */ /* 0x000ea4000020d900 */
[----:B--2---:R-:W-:Y:S05]  /*9ce0*/  BRA `(.L_x_2307) ;  /* 0x0000000800d47947 */ /* 0x004fea0003800000 */
.L_x_2310:
[----:B------:R-:W-:-:S09]  /*9cf0*/  UISETP.NE.AND UP0, UPT, UR4, 0x7, UPT ;  /* 0x000000070400788c */ /* 0x000fd2000bf05270 */
[----:B------:R-:W-:Y:S05]  /*9d00*/  BRA.U !UP0, `(.L_x_2312) ;  /* 0x00000001082c7547 */ /* 0x000fea000b800000 */
[----:B------:R-:W-:-:S09]  /*9d10*/  UISETP.NE.AND UP0, UPT, UR4, 0x8, UPT ;  /* 0x000000080400788c */ /* 0x000fd2000bf05270 */
[----:B------:R-:W-:Y:S05]  /*9d20*/  BRA.U !UP0, `(.L_x_2313) ;  /* 0x0000000108147547 */ /* 0x000fea000b800000 */
[----:B------:R-:W-:-:S09]  /*9d30*/  UISETP.NE.AND UP0, UPT, UR4, 0x9, UPT ;  /* 0x000000090400788c */ /* 0x000fd2000bf05270 */
[----:B------:R-:W-:Y:S05]  /*9d40*/  BRA.U UP0, `(.L_x_2306) ;  /* 0x0000000900647547 */ /* 0x000fea000b800000 */
[----:B------:R-:W2:Y:S02]  /*9d50*/  LDG.E R2, desc[UR36][R2.64] ;  /* 0x0000002402027981 */ /* 0x000ea4000c1e1900 */
[----:B--2---:R2:W3:Y:S02]  /*9d60*/  F2I.S64.TRUNC R16, R2 ;  /* 0x0000000200107311 */ /* 0x0044e4000020d900 */
[----:B--23--:R-:W-:Y:S05]  /*9d70*/  BRA `(.L_x_2307) ;  /* 0x0000000800b07947 */ /* 0x00cfea0003800000 */
.L_x_2313:
[----:B------:R-:W2:Y:S02]  /*9d80*/  LDG.E.U16 R2, desc[UR36][R2.64] ;  /* 0x0000002402027981 */ /* 0x000ea4000c1e1500 */
[----:B--2---:R-:W-:-:S06]  /*9d90*/  HADD2.F32 R16, -RZ, R2.H0_H0 ;  /* 0x20000002ff107230 */ /* 0x004fcc0000004100 */
[----:B------:R-:W2:Y:S02]  /*9da0*/  F2I.S64.TRUNC R16, R16 ;  /* 0x0000001000107311 */ /* 0x000ea4000020d900 */
[----:B--2---:R-:W-:Y:S05]  /*9db0*/  BRA `(.L_x_2307) ;  /* 0x0000000800a07947 */ /* 0x004fea0003800000 */
.L_x_2312:
[----:B------:R-:W2:Y:S02]  /*9dc0*/  LDG.E.64 R2, desc[UR36][R2.64] ;  /* 0x0000002402027981 */ /* 0x000ea4000c1e1b00 */
[----:B--2---:R2:W3:Y:S02]  /*9dd0*/  F2I.S64.F64.TRUNC R16, R2 ;  /* 0x0000000200107311 */ /* 0x0044e4000030d900 */
[----:B--23--:R-:W-:Y:S05]  /*9de0*/  BRA `(.L_x_2307) ;  /* 0x0000000800947947 */ /* 0x00cfea0003800000 */
.L_x_2302:
        /* <DEDUP_REMOVED lines=13> */
.L_x_2316:
[----:B------:R-:W2:Y:S02]  /*9ec0*/  LDG.E.64 R2, desc[UR36][R2.64] ;  /* 0x0000002402027981 */ /* 0x000ea4000c1e1b00 */
[----:B--2---:R0:W1:Y:S02]  /*9ed0*/  F2I.S64.F64.TRUNC R16, R2 ;  /* 0x0000000200107311 */ /* 0x004064000030d900 */
[----:B01----:R-:W-:Y:S05]  /*9ee0*/  BRA `(.L_x_2307) ;  /* 0x0000000800547947 */ /* 0x003fea0003800000 */
.L_x_2315:
        /* <DEDUP_REMOVED lines=26> */
.L_x_2318:
        /* <DEDUP_REMOVED lines=13> */
.L_x_2317:
[----:B------:R-:W2:Y:S02]  /*a160*/  LDG.E.U16 R16, desc[UR36][R2.64] ;  /* 0x0000002402107981 */ /* 0x000ea4000c1e1500 */
[----:B--2---:R-:W-:-:S06]  /*a170*/  IMAD.U32 R16, R16, 0x10000, RZ ;  /* 0x0001000010107824 */ /* 0x004fcc00078e00ff */
[----:B------:R-:W0:Y:S02]  /*a180*/  F2I.S64.TRUNC R16, R16 ;  /* 0x0000001000107311 */ /* 0x000e24000020d900 */
[----:B0-----:R-:W-:Y:S05]  /*a190*/  BRA `(.L_x_2307) ;  /* 0x0000000400a87947 */ /* 0x001fea0003800000 */
.L_x_2314:
        /* <DEDUP_REMOVED lines=11> */
.L_x_2321:
        /* <DEDUP_REMOVED lines=21> */
.L_x_2325:
[----:B------:R-:W-:Y:S05]  /*a3a0*/  BSYNC.RECONVERGENT B1 ;  /* 0x0000000000017941 */ /* 0x000fea0003800200 */
.L_x_2324:
[----:B------:R-:W-:Y:S01]  /*a3b0*/  IMAD.SHL.U32 R0, R0, 0x100000, RZ ;  /* 0x0010000000007824 */ /* 0x000fe200078e00ff */
[----:B------:R-:W-:-:S04]  /*a3c0*/  LEA R2, R2, 0x3b800000, 0x17 ;  /* 0x3b80000002027811 */ /* 0x000fc800078eb8ff */
[----:B------:R-:W-:-:S07]  /*a3d0*/  LOP3.LUT R16, R2, R0, R7, 0xfe, !PT ;  /* 0x0000000002107212 */ /* 0x000fce00078efe07 */
.L_x_2323:
[----:B------:R-:W-:Y:S05]  /*a3e0*/  BSYNC.RECONVERGENT B0 ;  /* 0x0000000000007941 */ /* 0x000fea0003800200 */
.L_x_2322:
[----:B------:R-:W0:Y:S02]  /*a3f0*/  F2I.S64.TRUNC R16, R16 ;  /* 0x0000001000107311 */ /* 0x000e24000020d900 */
[----:B0-----:R-:W-:Y:S05]  /*a400*/  BRA `(.L_x_2307) ;  /* 0x00000004000c7947 */ /* 0x001fea0003800000 */
.L_x_2320:
        /* <DEDUP_REMOVED lines=21> */
.L_x_2329:
[----:B------:R-:W-:Y:S05]  /*a560*/  BSYNC.RECONVERGENT B1 ;  /* 0x0000000000017941 */ /* 0x000fea0003800200 */
.L_x_2328:
[----:B------:R-:W-:Y:S02]  /*a570*/  SHF.L.U32 R0, R0, 0x15, RZ ;  /* 0x0000001500007819 */ /* 0x000fe400000006ff */
[----:B------:R-:W-:-:S04]  /*a580*/  LEA R2, R2, 0x37800000, 0x17 ;  /* 0x3780000002027811 */ /* 0x000fc800078eb8ff */
[----:B------:R-:W-:-:S07]  /*a590*/  LOP3.LUT R16, R2, R0, R7, 0xfe, !PT ;  /* 0x0000000002107212 */ /* 0x000fce00078efe07 */
.L_x_2327:
[----:B------:R-:W-:Y:S05]  /*a5a0*/  BSYNC.RECONVERGENT B0 ;  /* 0x0000000000007941 */ /* 0x000fea0003800200 */
.L_x_2326:
[----:B------:R-:W4:Y:S02]  /*a5b0*/  F2I.S64.TRUNC R16, R16 ;  /* 0x0000001000107311 */ /* 0x000f24000020d900 */
[----:B----4-:R-:W-:Y:S05]  /*a5c0*/  BRA `(.L_x_2307) ;  /* 0x00000000009c7947 */ /* 0x010fea0003800000 */
.L_x_2319:
        /* <DEDUP_REMOVED lines=14> */
.L_x_2333:
[----:B------:R-:W-:Y:S05]  /*a6b0*/  BSYNC.RECONVERGENT B0 ;  /* 0x0000000000007941 */ /* 0x000fea0003800200 */
.L_x_2332:
[----:B------:R-:W3:Y:S02]  /*a6c0*/  F2I.S64.TRUNC R16, R16 ;  /* 0x0000001000107311 */ /* 0x000ee4000020d900 */
[----:B---3--:R-:W-:Y:S05]  /*a6d0*/  BRA `(.L_x_2307) ;  /* 0x0000000000587947 */ /* 0x008fea0003800000 */
.L_x_2306:
        /* <DEDUP_REMOVED lines=8> */
[----:B0-----:R-:W-:Y:S02]  /*a760*/  IMAD.U32 R4, RZ, RZ, UR4 ;  /* 0x00000004ff047e24 */ /* 0x001fe4000f8e00ff */
[----:B------:R-:W-:Y:S01]  /*a770*/  IMAD.U32 R5, RZ, RZ, UR5 ;  /* 0x00000005ff057e24 */ /* 0x000fe2000f8e00ff */
[----:B-1----:R-:W-:Y:S01]  /*a780*/  MOV R6, UR6 ;  /* 0x0000000600067c02 */ /* 0x002fe20008000f00 */
[----:B------:R-:W-:-:S02]  /*a790*/  IMAD.U32 R7, RZ, RZ, UR7 ;  /* 0x00000007ff077e24 */ /* 0x000fc4000f8e00ff */
[----:B---3--:R-:W-:Y:S01]  /*a7a0*/  IMAD.U32 R10, RZ, RZ, UR8 ;  /* 0x00000008ff0a7e24 */ /* 0x008fe2000f8e00ff */
[----:B------:R-:W-:-:S07]  /*a7b0*/  MOV R11, UR9 ;  /* 0x00000009000b7c02 */ /* 0x000fce0008000f00 */
[----:B------:R-:W-:-:S07]  /*a7c0*/  LEPC R20, `(.L_x_2334) ;  /* 0x000000001014794e */ /* 0x000fce0000000000 */
[----:B--2---:R-:W-:Y:S05]  /*a7d0*/  CALL.ABS.NOINC R2 ;  /* 0x0000000002007343 */ /* 0x004fea0003c00000 */
.L_x_2334:
[----:B------:R-:W-:Y:S01]  /*a7e0*/  CS2R R16, SRZ ;  /* 0x0000000000107805 */ /* 0x000fe2000001ff00 */
[----:B------:R-:W-:Y:S06]  /*a7f0*/  BRA `(.L_x_2307) ;  /* 0x0000000000107947 */ /* 0x000fec0003800000 */
.L_x_2331:
[----:B------:R2:W5:Y:S01]  /*a800*/  LDG.E.64 R16, desc[UR36][R2.64] ;  /* 0x0000002402107981 */ /* 0x000562000c1e1b00 */
[----:B------:R-:W-:Y:S05]  /*a810*/  BRA `(.L_x_2307) ;  /* 0x0000000000087947 */ /* 0x000fea0003800000 */
.L_x_2330:
[----:B------:R3:W5:Y:S01]  /*a820*/  LDG.E R16, desc[UR36][R2.64] ;  /* 0x0000002402107981 */ /* 0x000762000c1e1900 */
[----:B------:R-:W-:-:S07]  /*a830*/  IMAD.MOV.U32 R17, RZ, RZ, RZ ;  /* 0x000000ffff117224 */ /* 0x000fce00078e00ff */
.L_x_2307:
[----:B------:R-:W1:Y:S01]  /*a840*/  LDCU.64 UR6, c[0x0][0x5f8] ;  /* 0x0000bf00ff0677ac */ /* 0x000e620008000a00 */
[----:B------:R-:W-:-:S04]  /*a850*/  UPRMT UR4, UR42, 0x9910, URZ ;  /* 0x000099102a047896 */ /* 0x000fc800080000ff */
[----:B------:R-:W-:Y:S01]  /*a860*/  UISETP.GT.AND UP0, UPT, UR4, 0x9, UPT ;  /* 0x000000090400788c */ /* 0x000fe2000bf04270 */
[----:B-1----:R-:W-:-:S05]  /*a870*/  IADD3 R22, P0, PT, R22, UR6, RZ ;  /* 0x0000000616167c10 */ /* 0x002fca000ff1e0ff */
        /* <DEDUP_REMOVED lines=13> */
.L_x_2338:
[----:B------:R1:W5:Y:S01]  /*a950*/  LDG.E.U8 R4, desc[UR36][R22.64] ;  /* 0x0000002416047981 */ /* 0x000362000c1e1100 */
[----:B------:R-:W-:Y:S01]  /*a960*/  MOV R5, RZ ;  /* 0x000000ff00057202 */ /* 0x000fe20000000f00 */
[----:B------:R-:W-:Y:S06]  /*a970*/  BRA `(.L_x_2340) ;  /* 0x0000000c00407947 */ /* 0x000fec0003800000 */
.L_x_2337:
        /* <DEDUP_REMOVED lines=8> */
.L_x_2342:
[----:B------:R-:W2:Y:S02]  /*aa00*/  LDG.E R4, desc[UR36][R22.64] ;  /* 0x0000002416047981 */ /* 0x000ea4000c1e1900 */
[----:B--2---:R-:W-:Y:S01]  /*aa10*/  SHF.R.S32.HI R5, RZ, 0x1f, R4 ;  /* 0x0000001fff057819 */ /* 0x004fe20000011404 */
[----:B------:R-:W-:Y:S06]  /*aa20*/  BRA `(.L_x_2340) ;  /* 0x0000000c00147947 */ /* 0x000fec0003800000 */
.L_x_2341:
[----:B------:R-:W2:Y:S02]  /*aa30*/  LDG.E.S16 R4, desc[UR36][R22.64] ;  /* 0x0000002416047981 */ /* 0x000ea4000c1e1700 */
[----:B--2---:R-:W-:Y:S01]  /*aa40*/  SHF.R.S32.HI R5, RZ, 0x1f, R4 ;  /* 0x0000001fff057819 */ /* 0x004fe20000011404 */
[----:B------:R-:W-:Y:S06]  /*aa50*/  BRA `(.L_x_2340) ;  /* 0x0000000c00087947 */ /* 0x000fec0003800000 */
.L_x_2336:
[----:B------:R-:W-:-:S09]  /*aa60*/  UISETP.GT.AND UP0, UPT, UR4, 0x6, UPT ;  /* 0x000000060400788c */ /* 0x000fd2000bf04270 */
[----:B------:R-:W-:Y:S05]  /*aa70*/  BRA.U UP0, `(.L_x_2343) ;  /* 0x00000001002c7547 */ /* 0x000fea000b800000 */
[----:B------:R-:W-:-:S09]  /*aa80*/  UISETP.NE.AND UP0, UPT, UR4, 0x5, UPT ;  /* 0x000000050400788c */ /* 0x000fd2000bf05270 */
[----:B------:R-:W-:Y:S05]  /*aa90*/  BRA.U !UP0, `(.L_x_2344) ;  /* 0x0000000108147547 */ /* 0x000fea000b800000 */
[----:B------:R-:W-:-:S09]  /*aaa0*/  UISETP.NE.AND UP0, UPT, UR4, 0x6, UPT ;  /* 0x000000060400788c */ /* 0x000fd2000bf05270 */
[----:B------:R-:W-:Y:S05]  /*aab0*/  BRA.U UP0, `(.L_x_2339) ;  /* 0x0000000900987547 */ /* 0x000fea000b800000 */
[----:B------:R-:W2:Y:S02]  /*aac0*/  LDG.E R4, desc[UR36][R22.64] ;  /* 0x0000002416047981 */ /* 0x000ea4000c1e1900 */
[----:B--2---:R-:W1:Y:S02]  /*aad0*/  F2I.S64.TRUNC R4, R4 ;  /* 0x0000000400047311 */ /* 0x004e64000020d900 */
[----:B-1----:R-:W-:Y:S05]  /*aae0*/  BRA `(.L_x_2340) ;  /* 0x0000000800e47947 */ /* 0x002fea0003800000 */
.L_x_2344:
[----:B------:R-:W2:Y:S02]  /*aaf0*/  LDG.E.U16 R22, desc[UR36][R22.64] ;  /* 0x0000002416167981 */ /* 0x000ea4000c1e1500 */
[----:B--2---:R-:W-:-:S06]  /*ab00*/  HADD2.F32 R4, -RZ, R22.H0_H0 ;  /* 0x20000016ff047230 */ /* 0x004fcc0000004100 */
[----:B------:R-:W1:Y:S02]  /*ab10*/  F2I.S64.TRUNC R4, R4 ;  /* 0x0000000400047311 */ /* 0x000e64000020d900 */
[----:B-1----:R-:W-:Y:S05]  /*ab20*/  BRA `(.L_x_2340) ;  /* 0x0000000800d47947 */ /* 0x002fea0003800000 */
.L_x_2343:
[----:B------:R-:W-:-:S09]  /*ab30*/  UISETP.NE.AND UP0, UPT, UR4, 0x7, UPT ;  /* 0x000000070400788c */ /* 0x000fd2000bf05270 */
[----:B------:R-:W-:Y:S05]  /*ab40*/  BRA.U !UP0, `(.L_x_2345) ;  /* 0x00000001082c7547 */ /* 0x000fea000b800000 */
[----:B------:R-:W-:-:S09]  /*ab50*/  UISETP.NE.AND UP0, UPT, UR4, 0x8, UPT ;  /* 0x000000080400788c */ /* 0x000fd2000bf05270 */
[----:B------:R-:W-:Y:S05]  /*ab60*/  BRA.U !UP0, `(.L_x_2346) ;  /* 0x0000000108147547 */ /* 0x000fea000b800000 */
[----:B------:R-:W-:-:S09]  /*ab70*/  UISETP.NE.AND UP0, UPT, UR4, 0x9, UPT ;  /* 0x000000090400788c */ /* 0x000fd2000bf05270 */
[----:B------:R-:W-:Y:S05]  /*ab80*/  BRA.U UP0, `(.L_x_2339) ;  /* 0x0000000900647547 */ /* 0x000fea000b800000 */
[----:B------:R-:W2:Y:S02]  /*ab90*/  LDG.E R4, desc[UR36][R22.64] ;  /* 0x0000002416047981 */ /* 0x000ea4000c1e1900 */
[----:B--2---:R-:W1:Y:S02]  /*aba0*/  F2I.S64.TRUNC R4, R4 ;  /* 0x0000000400047311 */ /* 0x004e64000020d900 */
[----:B-1----:R-:W-:Y:S05]  /*abb0*/  BRA `(.L_x_2340) ;  /* 0x0000000800b07947 */ /* 0x002fea0003800000 */
.L_x_2346:
[----:B------:R-:W2:Y:S02]  /*abc0*/  LDG.E.U16 R22, desc[UR36][R22.64] ;  /* 0x0000002416167981 */ /* 0x000ea4000c1e1500 */
[----:B--2---:R-:W-:-:S06]  /*abd0*/  HADD2.F32 R4, -RZ, R22.H0_H0 ;  /* 0x20000016ff047230 */ /* 0x004fcc0000004100 */
[----:B------:R-:W1:Y:S02]  /*abe0*/  F2I.S64.TRUNC R4, R4 ;  /* 0x0000000400047311 */ /* 0x000e64000020d900 */
[----:B-1----:R-:W-:Y:S05]  /*abf0*/  BRA `(.L_x_2340) ;  /* 0x0000000800a07947 */ /* 0x002fea0003800000 */
.L_x_2345:
[----:B------:R-:W2:Y:S02]  /*ac00*/  LDG.E.64 R4, desc[UR36][R22.64] ;  /* 0x0000002416047981 */ /* 0x000ea4000c1e1b00 */
[----:B--2---:R-:W1:Y:S02]  /*ac10*/  F2I.S64.F64.TRUNC R4, R4 ;  /* 0x0000000400047311 */ /* 0x004e64000030d900 */
[----:B-1----:R-:W-:Y:S05]  /*ac20*/  BRA `(.L_x_2340) ;  /* 0x0000000800947947 */ /* 0x002fea0003800000 */
.L_x_2335:
        /* <DEDUP_REMOVED lines=13> */
.L_x_2349:
[----:B------:R-:W2:Y:S02]  /*ad00*/  LDG.E.64 R4, desc[UR36][R22.64] ;  /* 0x0000002416047981 */ /* 0x000ea4000c1e1b00 */
[----:B--2---:R-:W1:Y:S02]  /*ad10*/  F2I.S64.F64.TRUNC R4, R4 ;  /* 0x0000000400047311 */ /* 0x004e64000030d900 */
[----:B-1----:R-:W-:Y:S05]  /*ad20*/  BRA `(.L_x_2340) ;  /* 0x0000000800547947 */ /* 0x002fea0003800000 */
.L_x_2348:
        /* <DEDUP_REMOVED lines=9> */
[C---:B0--34-:R-:W-:Y:S02]  /*adc0*/  LOP3.LUT R2, R0.reuse, 0x7f000000, RZ, 0xc0, !PT ;  /* 0x7f00000000027812 */ /* 0x059fe400078ec0ff */
        /* <DEDUP_REMOVED lines=16> */
.L_x_2351:
[----:B0-234-:R-:W2:Y:S02]  /*aed0*/  LDG.E.U8 R3, desc[UR36][R22.64] ;  /* 0x0000002416037981 */ /* 0x01dea4000c1e1100 */
        /* <DEDUP_REMOVED lines=12> */
.L_x_2350:
[----:B------:R-:W2:Y:S02]  /*afa0*/  LDG.E.U16 R4, desc[UR36][R22.64] ;  /* 0x0000002416047981 */ /* 0x000ea4000c1e1500 */
[----:B--2---:R-:W-:-:S06]  /*afb0*/  IMAD.U32 R4, R4, 0x10000, RZ ;  /* 0x0001000004047824 */ /* 0x004fcc00078e00ff */
[----:B------:R-:W1:Y:S02]  /*afc0*/  F2I.S64.TRUNC R4, R4 ;  /* 0x0000000400047311 */ /* 0x000e64000020d900 */
[----:B-1----:R-:W-:Y:S05]  /*afd0*/  BRA `(.L_x_2340) ;  /* 0x0000000400a87947 */ /* 0x002fea0003800000 */
.L_x_2347:
        /* <DEDUP_REMOVED lines=11> */
.L_x_2354:
        /* <DEDUP_REMOVED lines=10> */
[----:B0--34-:R-:W-:Y:S02]  /*b130*/  LOP3.LUT P0, R2, R0, 0xf, RZ, 0xc0, !PT ;  /* 0x0000000f00027812 */ /* 0x019fe4000780c0ff */
        /* <DEDUP_REMOVED lines=10> */
.L_x_2358:
[----:B------:R-:W-:Y:S05]  /*b1e0*/  BSYNC.RECONVERGENT B1 ;  /* 0x0000000000017941 */ /* 0x000fea0003800200 */
.L_x_2357:
[----:B------:R-:W-:Y:S01]  /*b1f0*/  IMAD.SHL.U32 R0, R0, 0x100000, RZ ;  /* 0x0010000000007824 */ /* 0x000fe200078e00ff */
[----:B------:R-:W-:-:S04]  /*b200*/  LEA R2, R2, 0x3b800000, 0x17 ;  /* 0x3b80000002027811 */ /* 0x000fc800078eb8ff */
[----:B------:R-:W-:-:S07]  /*b210*/  LOP3.LUT R4, R2, R0, R7, 0xfe, !PT ;  /* 0x0000000002047212 */ /* 0x000fce00078efe07 */
.L_x_2356:
[----:B------:R-:W-:Y:S05]  /*b220*/  BSYNC.RECONVERGENT B0 ;  /* 0x0000000000007941 */ /* 0x000fea0003800200 */
.L_x_2355:
[----:B------:R-:W1:Y:S02]  /*b230*/  F2I.S64.TRUNC R4, R4 ;  /* 0x0000000400047311 */ /* 0x000e64000020d900 */
[----:B-1----:R-:W-:Y:S05]  /*b240*/  BRA `(.L_x_2340) ;  /* 0x00000004000c7947 */ /* 0x002fea0003800000 */
.L_x_2353:
        /* <DEDUP_REMOVED lines=21> */
.L_x_2362:
[----:B------:R-:W-:Y:S05]  /*b3a0*/  BSYNC.RECONVERGENT B1 ;  /* 0x0000000000017941 */ /* 0x000fea0003800200 */
.L_x_2361:
[----:B------:R-:W-:Y:S01]  /*b3b0*/  IMAD.SHL.U32 R0, R0, 0x200000, RZ ;  /* 0x0020000000007824 */ /* 0x000fe200078e00ff */
[----:B------:R-:W-:-:S04]  /*b3c0*/  LEA R2, R2, 0x37800000, 0x17 ;  /* 0x3780000002027811 */ /* 0x000fc800078eb8ff */
[----:B------:R-:W-:-:S07]  /*b3d0*/  LOP3.LUT R4, R2, R0, R7, 0xfe, !PT ;  /* 0x0000000002047212 */ /* 0x000fce00078efe07 */
.L_x_2360:
[----:B------:R-:W-:Y:S05]  /*b3e0*/  BSYNC.RECONVERGENT B0 ;  /* 0x0000000000007941 */ /* 0x000fea0003800200 */
.L_x_2359:
[----:B------:R-:W1:Y:S02]  /*b3f0*/  F2I.S64.TRUNC R4, R4 ;  /* 0x0000000400047311 */ /* 0x000e64000020d900 */
[----:B-1----:R-:W-:Y:S05]  /*b400*/  BRA `(.L_x_2340) ;  /* 0x00000000009c7947 */ /* 0x002fea0003800000 */
.L_x_2352:
        /* <DEDUP_REMOVED lines=14> */
.L_x_2366:
[----:B------:R-:W-:Y:S05]  /*b4f0*/  BSYNC.RECONVERGENT B0 ;  /* 0x0000000000007941 */ /* 0x000fea0003800200 */
.L_x_2365:
[----:B------:R-:W1:Y:S02]  /*b500*/  F2I.S64.TRUNC R4, R4 ;  /* 0x0000000400047311 */ /* 0x000e64000020d900 */
[----:B-1----:R-:W-:Y:S05]  /*b510*/  BRA `(.L_x_2340) ;  /* 0x0000000000587947 */ /* 0x002fea0003800000 */
.L_x_2339:
[----:B0-234-:R-:W-:Y:S01]  /*b520*/  MOV R2, 0x0 ;  /* 0x0000000000027802 */ /* 0x01dfe20000000f00 */
        /* <DEDUP_REMOVED lines=15> */
.L_x_2367:
[----:B------:R-:W-:Y:S01]  /*b620*/  CS2R R4, SRZ ;  /* 0x0000000000047805 */ /* 0x000fe2000001ff00 */
[----:B------:R-:W-:Y:S06]  /*b630*/  BRA `(.L_x_2340) ;  /* 0x0000000000107947 */ /* 0x000fec0003800000 */
.L_x_2364:
[----:B------:R1:W5:Y:S01]  /*b640*/  LDG.E.64 R4, desc[UR36][R22.64] ;  /* 0x0000002416047981 */ /* 0x000362000c1e1b00 */
[----:B------:R-:W-:Y:S05]  /*b650*/  BRA `(.L_x_2340) ;  /* 0x0000000000087947 */ /* 0x000fea0003800000 */
.L_x_2363:
[----:B------:R1:W5:Y:S01]  /*b660*/  LDG.E R4, desc[UR36][R22.64] ;  /* 0x0000002416047981 */ /* 0x000362000c1e1900 */
[----:B------:R-:W-:-:S07]  /*b670*/  IMAD.MOV.U32 R5, RZ, RZ, RZ ;  /* 0x000000ffff057224 */ /* 0x000fce00078e00ff */
.L_x_2340:
[----:B------:R-:W0:Y:S01]  /*b680*/  LDCU.64 UR6, c[0x0][0x5e8] ;  /* 0x0000bd00ff0677ac */ /* 0x000e220008000a00 */
[----:B-----5:R-:W-:Y:S01]  /*b690*/  ISETP.LT.U32.AND P0, PT, R4, 0x3f, PT ;  /* 0x0000003f0400780c */ /* 0x020fe20003f01070 */
[----:B------:R-:W-:-:S03]  /*b6a0*/  UPRMT UR4, UR43, 0x9910, URZ ;  /* 0x000099102b047896 */ /* 0x000fc600080000ff */
[----:B------:R-:W-:Y:S01]  /*b6b0*/  ISETP.LT.U32.AND.EX P0, PT, R5, RZ, PT, P0 ;  /* 0x000000ff0500720c */ /* 0x000fe20003f01100 */
[----:B------:R-:W-:-:S03]  /*b6c0*/  UISETP.GT.AND UP0, UPT, UR4, 0x9, UPT ;  /* 0x000000090400788c */ /* 0x000fc6000bf04270 */
[----:B------:R-:W-:-:S04]  /*b6d0*/  SEL R5, R4, 0x3f, P0 ;  /* 0x0000003f04057807 */ /* 0x000fc80000000000 */
[-CC-:B------:R-:W-:Y:S02]  /*b6e0*/  SHF.R.S64 R7, R16, R5.reuse, R17.reuse ;  /* 0x0000000510077219 */ /* 0x180fe40000001011 */
[----:B------:R-:W-:Y:S02]  /*b6f0*/  SHF.R.S32.HI R5, RZ, R5, R17 ;  /* 0x00000005ff057219 */ /* 0x000fe40000011411 */
[----:B0-234-:R-:W-:Y:S01]  /*b700*/  IADD3 R2, P1, PT, R18, UR6, RZ ;  /* 0x0000000612027c10 */ /* 0x01dfe2000ff3e0ff */
        /* <DEDUP_REMOVED lines=13> */
.L_x_2371:
[----:B------:R0:W-:Y:S01]  /*b7e0*/  STG.E.U8 desc[UR36][R2.64], R7 ;  /* 0x0000000702007986 */ /* 0x0001e2000c101124 */
[----:B------:R-:W-:Y:S05]  /*b7f0*/  BRA `(.L_x_2373) ;  /* 0x0000000c00387947 */ /* 0x000fea0003800000 */
.L_x_2370:
        /* <DEDUP_REMOVED lines=8> */
.L_x_2375:
[----:B------:R0:W-:Y:S01]  /*b880*/  STG.E desc[UR36][R2.64], R7 ;  /* 0x0000000702007986 */ /* 0x0001e2000c101924 */
[----:B------:R-:W-:Y:S05]  /*b890*/  BRA `(.L_x_2373) ;  /* 0x0000000c00107947 */ /* 0x000fea0003800000 */
.L_x_2374:
[----:B------:R0:W-:Y:S01]  /*b8a0*/  STG.E.U16 desc[UR36][R2.64], R7 ;  /* 0x0000000702007986 */ /* 0x0001e2000c101524 */
[----:B------:R-:W-:Y:S05]  /*b8b0*/  BRA `(.L_x_2373) ;  /* 0x0000000c00087947 */ /* 0x000fea0003800000 */
.L_x_2369:
[----:B------:R-:W-:-:S09]  /*b8c0*/  UISETP.GT.AND UP0, UPT, UR4, 0x6, UPT ;  /* 0x000000060400788c */ /* 0x000fd2000bf04270 */
[----:B------:R-:W-:Y:S05]  /*b8d0*/  BRA.U UP0, `(.L_x_2376) ;  /* 0x00000001002c7547 */ /* 0x000fea000b800000 */
[----:B------:R-:W-:-:S09]  /*b8e0*/  UISETP.NE.AND UP0, UPT, UR4, 0x5, UPT ;  /* 0x000000050400788c */ /* 0x000fd2000bf05270 */
[----:B------:R-:W-:Y:S05]  /*b8f0*/  BRA.U !UP0, `(.L_x_2377) ;  /* 0x0000000108147547 */ /* 0x000fea000b800000 */
[----:B------:R-:W-:-:S09]  /*b900*/  UISETP.NE.AND UP0, UPT, UR4, 0x6, UPT ;  /* 0x000000060400788c */ /* 0x000fd2000bf05270 */
[----:B------:R-:W-:Y:S05]  /*b910*/  BRA.U UP0, `(.L_x_2372) ;  /* 0x00000009000c7547 */ /* 0x000fea000b800000 */
[----:B------:R-:W0:Y:S02]  /*b920*/  I2F.S64 R5, R4 ;  /* 0x0000000400057312 */ /* 0x000e240000301400 */
[----:B0-----:R0:W-:Y:S01]  /*b930*/  STG.E desc[UR36][R2.64], R5 ;  /* 0x0000000502007986 */ /* 0x0011e2000c101924 */
[----:B------:R-:W-:Y:S05]  /*b940*/  BRA `(.L_x_2373) ;  /* 0x0000000800e47947 */ /* 0x000fea0003800000 */
.L_x_2377:
[----:B------:R-:W0:Y:S02]  /*b950*/  I2F.S64 R0, R4 ;  /* 0x0000000400007312 */ /* 0x000e240000301400 */
[----:B0-----:R-:W-:-:S05]  /*b960*/  F2FP.F16.F32.PACK_AB R0, RZ, R0 ;  /* 0x00000000ff00723e */ /* 0x001fca00000000ff */
[----:B------:R0:W-:Y:S01]  /*b970*/  STG.E.U16 desc[UR36][R2.64], R0 ;  /* 0x0000000002007986 */ /* 0x0001e2000c101524 */
[----:B------:R-:W-:Y:S05]  /*b980*/  BRA `(.L_x_2373) ;  /* 0x0000000800d47947 */ /* 0x000fea0003800000 */
.L_x_2376:
[----:B------:R-:W-:-:S09]  /*b990*/  UISETP.NE.AND UP0, UPT, UR4, 0x7, UPT ;  /* 0x000000070400788c */ /* 0x000fd2000bf05270 */
[----:B------:R-:W-:Y:S05]  /*b9a0*/  BRA.U !UP0, `(.L_x_2378) ;  /* 0x0000000108347547 */ /* 0x000fea000b800000 */
[----:B------:R-:W-:-:S09]  /*b9b0*/  UISETP.NE.AND UP0, UPT, UR4, 0x8, UPT ;  /* 0x000000080400788c */ /* 0x000fd2000bf05270 */
[----:B------:R-:W-:Y:S05]  /*b9c0*/  BRA.U !UP0, `(.L_x_2379) ;  /* 0x0000000108187547 */ /* 0x000fea000b800000 */
[----:B------:R-:W-:-:S09]  /*b9d0*/  UISETP.NE.AND UP0, UPT, UR4, 0x9, UPT ;  /* 0x000000090400788c */ /* 0x000fd2000bf05270 */
[----:B------:R-:W-:Y:S05]  /*b9e0*/  BRA.U UP0, `(.L_x_2372) ;  /* 0x0000000500d87547 */ /* 0x000fea000b800000 */
[----:B------:R-:W-:Y:S01]  /*b9f0*/  IMAD.MOV.U32 R7, RZ, RZ, RZ ;  /* 0x000000ffff077224 */ /* 0x000fe200078e00ff */
[----:B------:R-:W0:Y:S04]  /*ba00*/  I2F.S64 R6, R4 ;  /* 0x0000000400067312 */ /* 0x000e280000301400 */
[----:B0-----:R0:W-:Y:S01]  /*ba10*/  STG.E.64 desc[UR36][R2.64], R6 ;  /* 0x0000000602007986 */ /* 0x0011e2000c101b24 */
[----:B------:R-:W-:Y:S05]  /*ba20*/  BRA `(.L_x_2373) ;  /* 0x0000000800ac7947 */ /* 0x000fea0003800000 */
.L_x_2379:
[----:B------:R-:W0:Y:S02]  /*ba30*/  I2F.S64 R4, R4 ;  /* 0x0000000400047312 */ /* 0x000e240000301400 */
[----:B0-----:R-:W-:-:S04]  /*ba40*/  F2FP.F16.F32.PACK_AB R5, RZ, R4 ;  /* 0x00000004ff05723e */ /* 0x001fc800000000ff */
[----:B------:R-:W-:-:S05]  /*ba50*/  PRMT R5, R5, 0x5410, RZ ;  /* 0x0000541005057816 */ /* 0x000fca00000000ff */
[----:B------:R0:W-:Y:S01]  /*ba60*/  STG.E desc[UR36][R2.64], R5 ;  /* 0x0000000502007986 */ /* 0x0001e2000c101924 */
[----:B------:R-:W-:Y:S05]  /*ba70*/  BRA `(.L_x_2373) ;  /* 0x0000000800987947 */ /* 0x000fea0003800000 */
.L_x_2378:
[----:B------:R-:W0:Y:S02]  /*ba80*/  I2F.F64.S64 R4, R4 ;  /* 0x0000000400047312 */ /* 0x000e240000301c00 */
[----:B0-----:R0:W-:Y:S01]  /*ba90*/  STG.E.64 desc[UR36][R2.64], R4 ;  /* 0x0000000402007986 */ /* 0x0011e2000c101b24 */
[----:B------:R-:W-:Y:S05]  /*baa0*/  BRA `(.L_x_2373) ;  /* 0x00000008008c7947 */ /* 0x000fea0003800000 */
.L_x_2368:
        /* <DEDUP_REMOVED lines=12> */
.L_x_2383:
[----:B------:R-:W0:Y:S01]  /*bb70*/  I2F.S64 R5, R4 ;  /* 0x0000000400057312 */ /* 0x000e220000301400 */
[----:B------:R-:W-:Y:S01]  /*bb80*/  BSSY.RECONVERGENT B0, `(.L_x_2384) ;  /* 0x0000013000007945 */ /* 0x000fe20003800200 */
[----:B0-----:R-:W-:Y:S02]  /*bb90*/  LOP3.LUT R6, R5, 0x7fffffff, RZ, 0xc0, !PT ;  /* 0x7fffffff05067812 */ /* 0x001fe400078ec0ff */
        /* <DEDUP_REMOVED lines=15> */
.L_x_2386:
[----:B------:R-:W-:-:S04]  /*bc90*/  SHF.R.U32.HI R5, RZ, 0x18, R5 ;  /* 0x00000018ff057819 */ /* 0x000fc80000011605 */
[----:B------:R-:W-:-:S07]  /*bca0*/  LOP3.LUT R0, R0, 0x80, R5, 0xf8, !PT ;  /* 0x0000008000007812 */ /* 0x000fce00078ef805 */
.L_x_2385:
[----:B------:R-:W-:Y:S05]  /*bcb0*/  BSYNC.RECONVERGENT B0 ;  /* 0x0000000000007941 */ /* 0x000fea0003800200 */
.L_x_2384:
[----:B------:R0:W-:Y:S01]  /*bcc0*/  STG.E.U8 desc[UR36][R2.64], R0 ;  /* 0x0000000002007986 */ /* 0x0001e2000c101124 */
[----:B------:R-:W-:Y:S05]  /*bcd0*/  BRA `(.L_x_2373) ;  /* 0x0000000800007947 */ /* 0x000fea0003800000 */
.L_x_2382:
[----:B------:R-:W0:Y:S01]  /*bce0*/  I2F.S64 R5, R4 ;  /* 0x0000000400057312 */ /* 0x000e220000301400 */
[----:B------:R-:W-:Y:S01]  /*bcf0*/  BSSY.RECONVERGENT B0, `(.L_x_2387) ;  /* 0x0000013000007945 */ /* 0x000fe20003800200 */
[----:B0-----:R-:W-:Y:S01]  /*bd00*/  LOP3.LUT R6, R5, 0x7fffffff, RZ, 0xc0, !PT ;  /* 0x7fffffff05067812 */ /* 0x001fe200078ec0ff */
        /* <DEDUP_REMOVED lines=15> */
.L_x_2389:
[----:B------:R-:W-:-:S04]  /*be00*/  SHF.R.U32.HI R5, RZ, 0x18, R5 ;  /* 0x00000018ff057819 */ /* 0x000fc80000011605 */
[----:B------:R-:W-:-:S07]  /*be10*/  LOP3.LUT R0, R0, 0x80, R5, 0xf8, !PT ;  /* 0x0000008000007812 */ /* 0x000fce00078ef805 */
.L_x_2388:
[----:B------:R-:W-:Y:S05]  /*be20*/  BSYNC.RECONVERGENT B0 ;  /* 0x0000000000007941 */ /* 0x000fea0003800200 */
.L_x_2387:
[----:B------:R0:W-:Y:S01]  /*be30*/  STG.E.U8 desc[UR36][R2.64], R0 ;  /* 0x0000000002007986 */ /* 0x0001e2000c101124 */
[----:B------:R-:W-:Y:S05]  /*be40*/  BRA `(.L_x_2373) ;  /* 0x0000000400a47947 */ /* 0x000fea0003800000 */
.L_x_2381:
[----:B------:R-:W-:-:S09]  /*be50*/  UISETP.NE.AND UP0, UPT, UR4, 0x1c, UPT ;  /* 0x0000001c0400788c */ /* 0x000fd2000bf05270 */
[----:B------:R-:W-:Y:S05]  /*be60*/  BRA.U !UP0, `(.L_x_2390) ;  /* 0x00000001085c7547 */ /* 0x000fea000b800000 */
[----:B------:R-:W-:-:S09]  /*be70*/  UISETP.NE.AND UP0, UPT, UR4, 0x1d, UPT ;  /* 0x0000001d0400788c */ /* 0x000fd2000bf05270 */
[----:B------:R-:W-:Y:S05]  /*be80*/  BRA.U !UP0, `(.L_x_2391) ;  /* 0x00000001084c7547 */ /* 0x000fea000b800000 */
[----:B------:R-:W-:-:S09]  /*be90*/  UISETP.NE.AND UP0, UPT, UR4, 0x2c, UPT ;  /* 0x0000002c0400788c */ /* 0x000fd2000bf05270 */
[----:B------:R-:W-:Y:S05]  /*bea0*/  BRA.U UP0, `(.L_x_2372) ;  /* 0x0000000100a87547 */ /* 0x000fea000b800000 */
[----:B------:R-:W0:Y:S02]  /*beb0*/  I2F.S64 R4, R4 ;  /* 0x0000000400047312 */ /* 0x000e240000301400 */
[----:B0-----:R-:W-:-:S04]  /*bec0*/  SHF.R.U32.HI R6, RZ, 0x17, R4 ;  /* 0x00000017ff067819 */ /* 0x001fc80000011604 */
        /* <DEDUP_REMOVED lines=15> */
.L_x_2391:
[----:B------:R0:W-:Y:S01]  /*bfc0*/  STG.E.64 desc[UR36][R2.64], R4 ;  /* 0x0000000402007986 */ /* 0x0001e2000c101b24 */
[----:B------:R-:W-:Y:S05]  /*bfd0*/  BRA `(.L_x_2373) ;  /* 0x0000000400407947 */ /* 0x000fea0003800000 */
.L_x_2390:
[----:B------:R0:W-:Y:S01]  /*bfe0*/  STG.E desc[UR36][R2.64], R7 ;  /* 0x0000000702007986 */ /* 0x0001e2000c101924 */
[----:B------:R-:W-:Y:S05]  /*bff0*/  BRA `(.L_x_2373) ;  /* 0x0000000400387947 */ /* 0x000fea0003800000 */
.L_x_2380:
        /* <DEDUP_REMOVED lines=11> */
.L_x_2393:
[----:B------:R-:W-:Y:S01]  /*c0b0*/  CS2R R6, SRZ ;  /* 0x0000000000067805 */ /* 0x000fe2000001ff00 */
[----:B------:R-:W0:Y:S04]  /*c0c0*/  I2F.F64.S64 R4, R4 ;  /* 0x0000000400047312 */ /* 0x000e280000301c00 */
[----:B0-----:R0:W-:Y:S01]  /*c0d0*/  STG.E.128 desc[UR36][R2.64], R4 ;  /* 0x0000000402007986 */ /* 0x0011e2000c101d24 */
[----:B------:R-:W-:Y:S05]  /*c0e0*/  BRA `(.L_x_2373) ;  /* 0x0000000000fc7947 */ /* 0x000fea0003800000 */
.L_x_2392:
[----:B------:R-:W-:-:S09]  /*c0f0*/  UISETP.NE.AND UP0, UPT, UR4, 0xf, UPT ;  /* 0x0000000f0400788c */ /* 0x000fd2000bf05270 */
[----:B------:R-:W-:Y:S05]  /*c100*/  BRA.U !UP0, `(.L_x_2394) ;  /* 0x0000000108e87547 */ /* 0x000fea000b800000 */
[----:B------:R-:W-:-:S09]  /*c110*/  UISETP.NE.AND UP0, UPT, UR4, 0x17, UPT ;  /* 0x000000170400788c */ /* 0x000fd2000bf05270 */
[----:B------:R-:W-:Y:S05]  /*c120*/  BRA.U !UP0, `(.L_x_2395) ;  /* 0x0000000108907547 */ /* 0x000fea000b800000 */
[----:B------:R-:W-:-:S09]  /*c130*/  UISETP.NE.AND UP0, UPT, UR4, 0x18, UPT ;  /* 0x000000180400788c */ /* 0x000fd2000bf05270 */
[----:B------:R-:W-:Y:S05]  /*c140*/  BRA.U !UP0, `(.L_x_2396) ;  /* 0x0000000108447547 */ /* 0x000fea000b800000 */
.L_x_2372:
[----:B------:R-:W-:Y:S01]  /*c150*/  MOV R0, 0x0 ;  /* 0x0000000000007802 */ /* 0x000fe20000000f00 */
[----:B------:R-:W0:Y:S01]  /*c160*/  LDCU.64 UR4, c[0x4][0x138] ;  /* 0x01002700ff0477ac */ /* 0x000e220008000a00 */
[----:B------:R-:W-:Y:S02]  /*c170*/  HFMA2 R12, -RZ, RZ, 0, 5.9604644775390625e-08 ;  /* 0x00000001ff0c7431 */ /* 0x000fe400000001ff */
[----:B------:R-:W-:Y:S01]  /*c180*/  IMAD.MOV.U32 R8, RZ, RZ, 0x65 ;  /* 0x00000065ff087424 */ /* 0x000fe200078e00ff */
[----:B------:R2:W3:Y:S01]  /*c190*/  LDC.64 R2, c[0x4][R0] ;  /* 0x0100000000027b82 */ /* 0x0004e20000000a00 */
[----:B------:R-:W4:Y:S01]  /*c1a0*/  LDCU.64 UR6, c[0x4][0x140] ;  /* 0x01002800ff0677ac */ /* 0x000f220008000a00 */
[----:B------:R-:W-:Y:S01]  /*c1b0*/  IMAD.MOV.U32 R13, RZ, RZ, RZ ;  /* 0x000000ffff0d7224 */ /* 0x000fe200078e00ff */
[----:B------:R-:W5:Y:S01]  /*c1c0*/  LDCU.64 UR8, c[0x4][0x40] ;  /* 0x01000800ff0877ac */ /* 0x000f620008000a00 */
[----:B0-----:R-:W-:Y:S01]  /*c1d0*/  IMAD.U32 R4, RZ, RZ, UR4 ;  /* 0x00000004ff047e24 */ /* 0x001fe2000f8e00ff */
[----:B------:R-:W-:Y:S01]  /*c1e0*/  MOV R5, UR5 ;  /* 0x0000000500057c02 */ /* 0x000fe20008000f00 */
[----:B----4-:R-:W-:-:S02]  /*c1f0*/  IMAD.U32 R6, RZ, RZ, UR6 ;  /* 0x00000006ff067e24 */ /* 0x010fc4000f8e00ff */
[----:B------:R-:W-:Y:S01]  /*c200*/  IMAD.U32 R7, RZ, RZ, UR7 ;  /* 0x00000007ff077e24 */ /* 0x000fe2000f8e00ff */
[----:B-----5:R-:W-:Y:S01]  /*c210*/  MOV R10, UR8 ;  /* 0x00000008000a7c02 */ /* 0x020fe20008000f00 */
[----:B--2---:R-:W-:-:S07]  /*c220*/  IMAD.U32 R11, RZ, RZ, UR9 ;  /* 0x00000009ff0b7e24 */ /* 0x004fce000f8e00ff */
[----:B------:R-:W-:-:S07]  /*c230*/  LEPC R20, `(.L_x_2397) ;  /* 0x000000001014794e */ /* 0x000fce0000000000 */
[----:B-1-3--:R-:W-:Y:S05]  /*c240*/  CALL.ABS.NOINC R2 ;  /* 0x0000000002007343 */ /* 0x00afea0003c00000 */
.L_x_2397:
[----:B------:R-:W-:Y:S05]  /*c250*/  BRA `(.L_x_2373) ;  /* 0x0000000000a07947 */ /* 0x000fea0003800000 */
.L_x_2396:
[----:B------:R-:W0:Y:S01]  /*c260*/  I2F.S64 R5, R4 ;  /* 0x0000000400057312 */ /* 0x000e220000301400 */
[----:B------:R-:W-:Y:S01]  /*c270*/  BSSY.RECONVERGENT B0, `(.L_x_2398) ;  /* 0x000000c000007945 */ /* 0x000fe20003800200 */
[----:B0-----:R-:W-:Y:S01]  /*c280*/  LOP3.LUT R6, R5, 0x7fffffff, RZ, 0xc0, !PT ;  /* 0x7fffffff05067812 */ /* 0x001fe200078ec0ff */
        /* <DEDUP_REMOVED lines=10> */
.L_x_2399:
[----:B------:R-:W-:Y:S05]  /*c330*/  BSYNC.RECONVERGENT B0 ;  /* 0x0000000000007941 */ /* 0x000fea0003800200 */
.L_x_2398:
[----:B------:R-:W-:-:S05]  /*c340*/  LOP3.LUT R7, R0, 0x80, R7, 0xf8, !PT ;  /* 0x0000008000077812 */ /* 0x000fca00078ef807 */
[----:B------:R4:W-:Y:S01]  /*c350*/  STG.E.U8 desc[UR36][R2.64], R7 ;  /* 0x0000000702007986 */ /* 0x0009e2000c101124 */
[----:B------:R-:W-:Y:S05]  /*c360*/  BRA `(.L_x_2373) ;  /* 0x00000000005c7947 */ /* 0x000fea0003800000 */
.L_x_2395:
[----:B------:R-:W0:Y:S01]  /*c370*/  I2F.S64 R5, R4 ;  /* 0x0000000400057312 */ /* 0x000e220000301400 */
        /* <DEDUP_REMOVED lines=11> */
.L_x_2401:
[----:B------:R-:W-:Y:S02]  /*c430*/  ISETP.GT.U32.AND P0, PT, R6, 0x7f800000, PT ;  /* 0x7f8000000600780c */ /* 0x000fe40003f04070 */
[----:B------:R-:W-:-:S04]  /*c440*/  MOV R0, 0x7f ;  /* 0x0000007f00007802 */ /* 0x000fc80000000f00 */
[----:B------:R-:W-:-:S07]  /*c450*/  SEL R0, R0, 0x7c, P0 ;  /* 0x0000007c00007807 */ /* 0x000fce0000000000 */
.L_x_2402:
[----:B------:R-:W-:Y:S05]  /*c460*/  BSYNC.RECONVERGENT B0 ;  /* 0x0000000000007941 */ /* 0x000fea0003800200 */
.L_x_2400:
[----:B------:R-:W-:-:S04]  /*c470*/  SHF.R.U32.HI R5, RZ, 0x18, R5 ;  /* 0x00000018ff057819 */ /* 0x000fc80000011605 */
[----:B------:R-:W-:-:S05]  /*c480*/  LOP3.LUT R5, R0, 0x80, R5, 0xf8, !PT ;  /* 0x0000008000057812 */ /* 0x000fca00078ef805 */
[----:B------:R3:W-:Y:S01]  /*c490*/  STG.E.U8 desc[UR36][R2.64], R5 ;  /* 0x0000000502007986 */ /* 0x0007e2000c101124 */
[----:B------:R-:W-:Y:S05]  /*c4a0*/  BRA `(.L_x_2373) ;  /* 0x00000000000c7947 */ /* 0x000fea0003800000 */
.L_x_2394:
[----:B------:R-:W0:Y:S02]  /*c4b0*/  I2F.S64 R0, R4 ;  /* 0x0000000400007312 */ /* 0x000e240000301400 */
[----:B0-----:R-:W-:-:S05]  /*c4c0*/  F2FP.BF16.F32.PACK_AB R0, RZ, R0 ;  /* 0x00000000ff00723e */ /* 0x001fca00000010ff */
[----:B------:R0:W-:Y:S02]  /*c4d0*/  STG.E.U16 desc[UR36][R2.64], R0 ;  /* 0x0000000002007986 */ /* 0x0001e4000c101524 */
.L_x_2373:
[----:B------:R-:W-:-:S07]  /*c4e0*/  VIADD R19, R19, 0x80 ;  /* 0x0000008013137836 */ /* 0x000fce0000000000 */
.L_x_2300:
[----:B------:R-:W-:Y:S05]  /*c4f0*/  BSYNC.RECONVERGENT B6 ;  /* 0x0000000000067941 */ /* 0x000fea0003800200 */
.L_x_2299:
[----:B------:R-:W5:Y:S02]  /*c500*/  LDCU UR4, c[0x0][0x380] ;  /* 0x00007000ff0477ac */ /* 0x000f640008000800 */
[----:B-----5:R-:W-:-:S13]  /*c510*/  ISETP.GE.AND P0, PT, R19, UR4, PT ;  /* 0x0000000413007c0c */ /* 0x020fda000bf06270 */
[----:B------:R-:W-:Y:S05]  /*c520*/  @P0 EXIT ;  /* 0x000000000000094d */ /* 0x000fea0003800000 */
[----:B------:R-:W5:Y:S01]  /*c530*/  LDCU UR4, c[0x0][0x388] ;  /* 0x00007100ff0477ac */ /* 0x000f620008000800 */
[----:B01--4-:R-:W-:Y:S02]  /*c540*/  HFMA2 R0, -RZ, RZ, 0, 0 ;  /* 0x00000000ff007431 */ /* 0x013fe400000001ff */
[----:B------:R-:W-:Y:S02]  /*c550*/  IMAD.MOV.U32 R22, RZ, RZ, RZ ;  /* 0x000000ffff167224 */ /* 0x000fe400078e00ff */
        /* <DEDUP_REMOVED lines=351> */
.L_x_2403:
[----:B------:R-:W0:Y:S01]  /*db50*/  LDCU.64 UR6, c[0x0][0x5e8] ;  /* 0x0000bd00ff0677ac */ /* 0x000e220008000a00 */
[----:B------:R-:W2:Y:S01]  /*db60*/  LDCU.64 UR8, c[0x0][0x5f0] ;  /* 0x0000be00ff0877ac */ /* 0x000ea20008000a00 */
[----:B------:R-:W-:-:S04]  /*db70*/  UPRMT UR4, UR39, 0x9910, URZ ;  /* 0x0000991027047896 */ /* 0x000fc800080000ff */
[----:B------:R-:W-:Y:S01]  /*db80*/  UISETP.GT.AND UP0, UPT, UR4, 0x9, UPT ;  /* 0x000000090400788c */ /* 0x000fe2000bf04270 */
[----:B0-----:R-:W-:Y:S02]  /*db90*/  IADD3 R16, P0, PT, R16, UR6, RZ ;  /* 0x0000000610107c10 */ /* 0x001fe4000ff1e0ff */
[----:B--23--:R-:W-:-:S03]  /*dba0*/  IADD3 R2, P1, PT, R0, UR8, RZ ;  /* 0x0000000800027c10 */ /* 0x00cfc6000ff3e0ff */
        /* <DEDUP_REMOVED lines=14> */
.L_x_2407:
[----:B------:R3:W5:Y:S01]  /*dc90*/  LDG.E.U8 R18, desc[UR36][R2.64] ;  /* 0x0000002402127981 */ /* 0x000762000c1e1100 */
[----:B------:R-:W-:Y:S01]  /*dca0*/  MOV R19, RZ ;  /* 0x000000ff00137202 */ /* 0x000fe20000000f00 */
[----:B------:R-:W-:Y:S06]  /*dcb0*/  BRA `(.L_x_2409) ;  /* 0x0000000c00407947 */ /* 0x000fec0003800000 */
.L_x_2406:
        /* <DEDUP_REMOVED lines=8> */
.L_x_2411:
[----:B------:R-:W2:Y:S02]  /*dd40*/  LDG.E R18, desc[UR36][R2.64] ;  /* 0x0000002402127981 */ /* 0x000ea4000c1e1900 */
[----:B--2---:R-:W-:Y:S01]  /*dd50*/  SHF.R.S32.HI R19, RZ, 0x1f, R18 ;  /* 0x0000001fff137819 */ /* 0x004fe20000011412 */
[----:B------:R-:W-:Y:S06]  /*dd60*/  BRA `(.L_x_2409) ;  /* 0x0000000c00147947 */ /* 0x000fec0003800000 */
.L_x_2410:
[----:B------:R-:W2:Y:S02]  /*dd70*/  LDG.E.S16 R18, desc[UR36][R2.64] ;  /* 0x0000002402127981 */ /* 0x000ea4000c1e1700 */
[----:B--2---:R-:W-:Y:S01]  /*dd80*/  SHF.R.S32.HI R19, RZ, 0x1f, R18 ;  /* 0x0000001fff137819 */ /* 0x004fe20000011412 */
[----:B------:R-:W-:Y:S06]  /*dd90*/  BRA `(.L_x_2409) ;  /* 0x0000000c00087947 */ /* 0x000fec0003800000 */
.L_x_2405:
        /* <DEDUP_REMOVED lines=9> */
.L_x_2413:
[----:B------:R-:W2:Y:S02]  /*de30*/  LDG.E.U16 R2, desc[UR36][R2.64] ;  /* 0x0000002402027981 */ /* 0x000ea4000c1e1500 */
[----:B--2---:R-:W-:-:S06]  /*de40*/  HADD2.F32 R18, -RZ, R2.H0_H0 ;  /* 0x20000002ff127230 */ /* 0x004fcc0000004100 */
[----:B------:R-:W3:Y:S02]  /*de50*/  F2I.S64.TRUNC R18, R18 ;  /* 0x0000001200127311 */ /* 0x000ee4000020d900 */
[----:B---3--:R-:W-:Y:S05]  /*de60*/  BRA `(.L_x_2409) ;  /* 0x0000000800d47947 */ /* 0x008fea0003800000 */
.L_x_2412:
        /* <DEDUP_REMOVED lines=9> */
.L_x_2415:
[----:B------:R-:W2:Y:S02]  /*df00*/  LDG.E.U16 R2, desc[UR36][R2.64] ;  /* 0x0000002402027981 */ /* 0x000ea4000c1e1500 */
[----:B--2---:R-:W-:-:S06]  /*df10*/  HADD2.F32 R18, -RZ, R2.H0_H0 ;  /* 0x20000002ff127230 */ /* 0x004fcc0000004100 */
[----:B------:R-:W3:Y:S02]  /*df20*/  F2I.S64.TRUNC R18, R18 ;  /* 0x0000001200127311 */ /* 0x000ee4000020d900 */
[----:B---3--:R-:W-:Y:S05]  /*df30*/  BRA `(.L_x_2409) ;  /* 0x0000000800a07947 */ /* 0x008fea0003800000 */
.L_x_2414:
[----:B------:R-:W2:Y:S02]  /*df40*/  LDG.E.64 R2, desc[UR36][R2.64] ;  /* 0x0000002402027981 */ /* 0x000ea4000c1e1b00 */
[----:B--2---:R3:W4:Y:S02]  /*df50*/  F2I.S64.F64.TRUNC R18, R2 ;  /* 0x0000000200127311 */ /* 0x004724000030d900 */
[----:B---34-:R-:W-:Y:S05]  /*df60*/  BRA `(.L_x_2409) ;  /* 0x0000000800947947 */ /* 0x018fea0003800000 */
.L_x_2404:
        /* <DEDUP_REMOVED lines=13> */
.L_x_2418:
[----:B------:R-:W2:Y:S02]  /*e040*/  LDG.E.64 R2, desc[UR36][R2.64] ;  /* 0x0000002402027981 */ /* 0x000ea4000c1e1b00 */
[----:B--2---:R0:W1:Y:S02]  /*e050*/  F2I.S64.F64.TRUNC R18, R2 ;  /* 0x0000000200127311 */ /* 0x004064000030d900 */
[----:B01----:R-:W-:Y:S05]  /*e060*/  BRA `(.L_x_2409) ;  /* 0x0000000800547947 */ /* 0x003fea0003800000 */
.L_x_2417:
        /* <DEDUP_REMOVED lines=26> */
.L_x_2420:
        /* <DEDUP_REMOVED lines=13> */
.L_x_2419:
[----:B------:R-:W2:Y:S02]  /*e2e0*/  LDG.E.U16 R18, desc[UR36][R2.64] ;  /* 0x0000002402127981 */ /* 0x000ea4000c1e1500 */
[----:B--2---:R-:W-:-:S06]  /*e2f0*/  IMAD.U32 R18, R18, 0x10000, RZ ;  /* 0x0001000012127824 */ /* 0x004fcc00078e00ff */
[----:B------:R-:W0:Y:S02]  /*e300*/  F2I.S64.TRUNC R18, R18 ;  /* 0x0000001200127311 */ /* 0x000e24000020d900 */
[----:B0-----:R-:W-:Y:S05]  /*e310*/  BRA `(.L_x_2409) ;  /* 0x0000000400a87947 */ /* 0x001fea0003800000 */
.L_x_2416:
        /* <DEDUP_REMOVED lines=11> */
.L_x_2423:
        /* <DEDUP_REMOVED lines=21> */
.L_x_2427:
[----:B------:R-:W-:Y:S05]  /*e520*/  BSYNC.RECONVERGENT B1 ;  /* 0x0000000000017941 */ /* 0x000fea0003800200 */
.L_x_2426:
[----:B------:R-:W-:Y:S01]  /*e530*/  IMAD.SHL.U32 R0, R0, 0x100000, RZ ;  /* 0x0010000000007824 */ /* 0x000fe200078e00ff */
[----:B------:R-:W-:-:S04]  /*e540*/  LEA R2, R2, 0x3b800000, 0x17 ;  /* 0x3b80000002027811 */ /* 0x000fc800078eb8ff */
[----:B------:R-:W-:-:S07]  /*e550*/  LOP3.LUT R18, R2, R0, R7, 0xfe, !PT ;  /* 0x0000000002127212 */ /* 0x000fce00078efe07 */
.L_x_2425:
[----:B------:R-:W-:Y:S05]  /*e560*/  BSYNC.RECONVERGENT B0 ;  /* 0x0000000000007941 */ /* 0x000fea0003800200 */
.L_x_2424:
[----:B------:R-:W3:Y:S02]  /*e570*/  F2I.S64.TRUNC R18, R18 ;  /* 0x0000001200127311 */ /* 0x000ee4000020d900 */
[----:B---3--:R-:W-:Y:S05]  /*e580*/  BRA `(.L_x_2409) ;  /* 0x00000004000c7947 */ /* 0x008fea0003800000 */
.L_x_2422:
        /* <DEDUP_REMOVED lines=21> */
.L_x_2431:
[----:B------:R-:W-:Y:S05]  /*e6e0*/  BSYNC.RECONVERGENT B1 ;  /* 0x0000000000017941 */ /* 0x000fea0003800200 */
.L_x_2430:
[----:B------:R-:W-:Y:S01]  /*e6f0*/  IMAD.SHL.U32 R0, R0, 0x200000, RZ ;  /* 0x0020000000007824 */ /* 0x000fe200078e00ff */
[----:B------:R-:W-:-:S04]  /*e700*/  LEA R2, R2, 0x37800000, 0x17 ;  /* 0x3780000002027811 */ /* 0x000fc800078eb8ff */
[----:B------:R-:W-:-:S07]  /*e710*/  LOP3.LUT R18, R2, R0, R7, 0xfe, !PT ;  /* 0x0000000002127212 */ /* 0x000fce00078efe07 */
.L_x_2429:
[----:B------:R-:W-:Y:S05]  /*e720*/  BSYNC.RECONVERGENT B0 ;  /* 0x0000000000007941 */ /* 0x000fea0003800200 */
.L_x_2428:
[----:B------:R-:W2:Y:S02]  /*e730*/  F2I.S64.TRUNC R18, R18 ;  /* 0x0000001200127311 */ /* 0x000ea4000020d900 */
[----:B--2---:R-:W-:Y:S05]  /*e740*/  BRA `(.L_x_2409) ;  /* 0x00000000009c7947 */ /* 0x004fea0003800000 */
.L_x_2421:
        /* <DEDUP_REMOVED lines=14> */
.L_x_2435:
[----:B------:R-:W-:Y:S05]  /*e830*/  BSYNC.RECONVERGENT B0 ;  /* 0x0000000000007941 */ /* 0x000fea0003800200 */
.L_x_2434:
[----:B------:R-:W1:Y:S02]  /*e840*/  F2I.S64.TRUNC R18, R18 ;  /* 0x0000001200127311 */ /* 0x000e64000020d900 */
[----:B-1----:R-:W-:Y:S05]  /*e850*/  BRA `(.L_x_2409) ;  /* 0x0000000000587947 */ /* 0x002fea0003800000 */
.L_x_2408:
        /* <DEDUP_REMOVED lines=16> */
.L_x_2436:
[----:B------:R-:W-:Y:S01]  /*e960*/  CS2R R18, SRZ ;  /* 0x0000000000127805 */ /* 0x000fe2000001ff00 */
[----:B------:R-:W-:Y:S06]  /*e970*/  BRA `(.L_x_2409) ;  /* 0x0000000000107947 */ /* 0x000fec0003800000 */
.L_x_2433:
[----:B------:R0:W5:Y:S01]  /*e980*/  LDG.E.64 R18, desc[UR36][R2.64] ;  /* 0x0000002402127981 */ /* 0x000162000c1e1b00 */
[----:B------:R-:W-:Y:S05]  /*e990*/  BRA `(.L_x_2409) ;  /* 0x0000000000087947 */ /* 0x000fea0003800000 */
.L_x_2432:
[----:B------:R1:W5:Y:S01]  /*e9a0*/  LDG.E R18, desc[UR36][R2.64] ;  /* 0x0000002402127981 */ /* 0x000362000c1e1900 */
[----:B------:R-:W-:-:S07]  /*e9b0*/  IMAD.MOV.U32 R19, RZ, RZ, RZ ;  /* 0x000000ffff137224 */ /* 0x000fce00078e00ff */
.L_x_2409:
[----:B------:R-:W1:Y:S01]  /*e9c0*/  LDCU.64 UR6, c[0x0][0x5f8] ;  /* 0x0000bf00ff0677ac */ /* 0x000e620008000a00 */
[----:B------:R-:W-:-:S04]  /*e9d0*/  UPRMT UR4, UR42, 0x9910, URZ ;  /* 0x000099102a047896 */ /* 0x000fc800080000ff */
[----:B------:R-:W-:Y:S01]  /*e9e0*/  UISETP.GT.AND UP0, UPT, UR4, 0x9, UPT ;  /* 0x000000090400788c */ /* 0x000fe2000bf04270 */
[----:B-1----:R-:W-:-:S04]  /*e9f0*/  IADD3 R22, P0, PT, R22, UR6, RZ ;  /* 0x0000000616167c10 */ /* 0x002fc8000ff1e0ff */
        /* <DEDUP_REMOVED lines=10> */
[----:B0-234-:R-:W2:Y:S02]  /*eaa0*/  LDG.E.S8 R2, desc[UR36][R22.64] ;  /* 0x0000002416027981 */ /* 0x01dea4000c1e1300 */
[----:B--2---:R-:W-:Y:S01]  /*eab0*/  SHF.R.S32.HI R3, RZ, 0x1f, R2 ;  /* 0x0000001fff037819 */ /* 0x004fe20000011402 */
[----:B------:R-:W-:Y:S06]  /*eac0*/  BRA `(.L_x_2442) ;  /* 0x0000000c004c7947 */ /* 0x000fec0003800000 */
.L_x_2440:
[----:B0-234-:R0:W5:Y:S01]  /*ead0*/  LDG.E.U8 R2, desc[UR36][R22.64] ;  /* 0x0000002416027981 */ /* 0x01d162000c1e1100 */
[----:B------:R-:W-:Y:S01]  /*eae0*/  IMAD.MOV.U32 R3, RZ, RZ, RZ ;  /* 0x000000ffff037224 */ /* 0x000fe200078e00ff */
[----:B------:R-:W-:Y:S06]  /*eaf0*/  BRA `(.L_x_2442) ;  /* 0x0000000c00407947 */ /* 0x000fec0003800000 */
.L_x_2439:
[----:B------:R-:W-:-:S09]  /*eb00*/  UISETP.NE.AND UP0, UPT, UR4, 0x2, UPT ;  /* 0x000000020400788c */ /* 0x000fd2000bf05270 */
[----:B------:R-:W-:Y:S05]  /*eb10*/  BRA.U !UP0, `(.L_x_2443) ;  /* 0x0000000108247547 */ /* 0x000fea000b800000 */
[----:B------:R-:W-:-:S09]  /*eb20*/  UISETP.NE.AND UP0, UPT, UR4, 0x3, UPT ;  /* 0x000000030400788c */ /* 0x000fd2000bf05270 */
[----:B------:R-:W-:Y:S05]  /*eb30*/  BRA.U !UP0, `(.L_x_2444) ;  /* 0x0000000108107547 */ /* 0x000fea000b800000 */
[----:B------:R-:W-:-:S09]  /*eb40*/  UISETP.NE.AND UP0, UPT, UR4, 0x4, UPT ;  /* 0x000000040400788c */ /* 0x000fd2000bf05270 */
[----:B------:R-:W-:Y:S05]  /*eb50*/  BRA.U UP0, `(.L_x_2441) ;  /* 0x0000000900d07547 */ /* 0x000fea000b800000 */
[----:B0-234-:R1:W5:Y:S01]  /*eb60*/  LDG.E.64 R2, desc[UR36][R22.64] ;  /* 0x0000002416027981 */ /* 0x01d362000c1e1b00 */
[----:B------:R-:W-:Y:S05]  /*eb70*/  BRA `(.L_x_2442) ;  /* 0x0000000c00207947 */ /* 0x000fea0003800000 */
.L_x_2444:
[----:B0-234-:R-:W2:Y:S02]  /*eb80*/  LDG.E R2, desc[UR36][R22.64] ;  /* 0x0000002416027981 */ /* 0x01dea4000c1e1900 */
[----:B--2---:R-:W-:Y:S01]  /*eb90*/  SHF.R.S32.HI R3, RZ, 0x1f, R2 ;  /* 0x0000001fff037819 */ /* 0x004fe20000011402 */
[----:B------:R-:W-:Y:S06]  /*eba0*/  BRA `(.L_x_2442) ;  /* 0x0000000c00147947 */ /* 0x000fec0003800000 */
.L_x_2443:
[----:B0-234-:R-:W2:Y:S02]  /*ebb0*/  LDG.E.S16 R2, desc[UR36][R22.64] ;  /* 0x0000002416027981 */ /* 0x01dea4000c1e1700 */
[----:B--2---:R-:W-:Y:S01]  /*ebc0*/  SHF.R.S32.HI R3, RZ, 0x1f, R2 ;  /* 0x0000001fff037819 */ /* 0x004fe20000011402 */
[----:B------:R-:W-:Y:S06]  /*ebd0*/  BRA `(.L_x_2442) ;  /* 0x0000000c00087947 */ /* 0x000fec0003800000 */
.L_x_2438:
[----:B------:R-:W-:-:S09]  /*ebe0*/  UISETP.GT.AND UP0, UPT, UR4, 0x6, UPT ;  /* 0x000000060400788c */ /* 0x000fd2000bf04270 */
[----:B------:R-:W-:Y:S05]  /*ebf0*/  BRA.U UP0, `(.L_x_2445) ;  /* 0x00000001002c7547 */ /* 0x000fea000b800000 */
[----:B------:R-:W-:-:S09]  /*ec00*/  UISETP.NE.AND UP0, UPT, UR4, 0x5, UPT ;  /* 0x000000050400788c */ /* 0x000fd2000bf05270 */
[----:B------:R-:W-:Y:S05]  /*ec10*/  BRA.U !UP0, `(.L_x_2446) ;  /* 0x0000000108147547 */ /* 0x000fea000b800000 */
[----:B------:R-:W-:-:S09]  /*ec20*/  UISETP.NE.AND UP0, UPT, UR4, 0x6, UPT ;  /* 0x000000060400788c */ /* 0x000fd2000bf05270 */
[----:B------:R-:W-:Y:S05]  /*ec30*/  BRA.U UP0, `(.L_x_2441) ;  /* 0x0000000900987547 */ /* 0x000fea000b800000 */
[----:B0-234-:R-:W2:Y:S02]  /*ec40*/  LDG.E R2, desc[UR36][R22.64] ;  /* 0x0000002416027981 */ /* 0x01dea4000c1e1900 */
[----:B--2---:R-:W2:Y:S02]  /*ec50*/  F2I.S64.TRUNC R2, R2 ;  /* 0x0000000200027311 */ /* 0x004ea4000020d900 */
[----:B--2---:R-:W-:Y:S05]  /*ec60*/  BRA `(.L_x_2442) ;  /* 0x0000000800e47947 */ /* 0x004fea0003800000 */
.L_x_2446:
[----:B------:R-:W0:Y:S02]  /*ec70*/  LDG.E.U16 R22, desc[UR36][R22.64] ;  /* 0x0000002416167981 */ /* 0x000e24000c1e1500 */
[----:B0-234-:R-:W-:-:S06]  /*ec80*/  HADD2.F32 R2, -RZ, R22.H0_H0 ;  /* 0x20000016ff027230 */ /* 0x01dfcc0000004100 */
[----:B------:R-:W2:Y:S02]  /*ec90*/  F2I.S64.TRUNC R2, R2 ;  /* 0x0000000200027311 */ /* 0x000ea4000020d900 */
[----:B--2---:R-:W-:Y:S05]  /*eca0*/  BRA `(.L_x_2442) ;  /* 0x0000000800d47947 */ /* 0x004fea0003800000 */
.L_x_2445:
[----:B------:R-:W-:-:S09]  /*ecb0*/  UISETP.NE.AND UP0, UPT, UR4, 0x7, UPT ;  /* 0x000000070400788c */ /* 0x000fd2000bf05270 */
[----:B------:R-:W-:Y:S05]  /*ecc0*/  BRA.U !UP0, `(.L_x_2447) ;  /* 0x00000001082c7547 */ /* 0x000fea000b800000 */
[----:B------:R-:W-:-:S09]  /*ecd0*/  UISETP.NE.AND UP0, UPT, UR4, 0x8, UPT ;  /* 0x000000080400788c */ /* 0x000fd2000bf05270 */
[----:B------:R-:W-:Y:S05]  /*ece0*/  BRA.U !UP0, `(.L_x_2448) ;  /* 0x0000000108147547 */ /* 0x000fea000b800000 */
[----:B------:R-:W-:-:S09]  /*ecf0*/  UISETP.NE.AND UP0, UPT, UR4, 0x9, UPT ;  /* 0x000000090400788c */ /* 0x000fd2000bf05270 */
[----:B------:R-:W-:Y:S05]  /*ed00*/  BRA.U UP0, `(.L_x_2441) ;  /* 0x0000000900647547 */ /* 0x000fea000b800000 */
[----:B0-234-:R-:W2:Y:S02]  /*ed10*/  LDG.E R2, desc[UR36][R22.64] ;  /* 0x0000002416027981 */ /* 0x01dea4000c1e1900 */
[----:B--2---:R-:W2:Y:S02]  /*ed20*/  F2I.S64.TRUNC R2, R2 ;  /* 0x0000000200027311 */ /* 0x004ea4000020d900 */
[----:B--2---:R-:W-:Y:S05]  /*ed30*/  BRA `(.L_x_2442) ;  /* 0x0000000800b07947 */ /* 0x004fea0003800000 */
.L_x_2448:
[----:B------:R-:W0:Y:S02]  /*ed40*/  LDG.E.U16 R22, desc[UR36][R22.64] ;  /* 0x0000002416167981 */ /* 0x000e24000c1e1500 */
[----:B0-234-:R-:W-:-:S06]  /*ed50*/  HADD2.F32 R2, -RZ, R22.H0_H0 ;  /* 0x20000016ff027230 */ /* 0x01dfcc0000004100 */
[----:B------:R-:W2:Y:S02]  /*ed60*/  F2I.S64.TRUNC R2, R2 ;  /* 0x0000000200027311 */ /* 0x000ea4000020d900 */
[----:B--2---:R-:W-:Y:S05]  /*ed70*/  BRA `(.L_x_2442) ;  /* 0x0000000800a07947 */ /* 0x004fea0003800000 */
.L_x_2447:
[----:B0-234-:R-:W2:Y:S02]  /*ed80*/  LDG.E.64 R2, desc[UR36][R22.64] ;  /* 0x0000002416027981 */ /* 0x01dea4000c1e1b00 */
[----:B--2---:R-:W2:Y:S02]  /*ed90*/  F2I.S64.F64.TRUNC R2, R2 ;  /* 0x0000000200027311 */ /* 0x004ea4000030d900 */
[----:B--2---:R-:W-:Y:S05]  /*eda0*/  BRA `(.L_x_2442) ;  /* 0x0000000800947947 */ /* 0x004fea0003800000 */
.L_x_2437:
        /* <DEDUP_REMOVED lines=9> */
[----:B0-234-:R-:W-:Y:S01]  /*ee40*/  IMAD.MOV.U32 R3, RZ, RZ, RZ ;  /* 0x000000ffff037224 */ /* 0x01dfe200078e00ff */
[----:B------:R-:W-:-:S04]  /*ee50*/  ISETP.NE.AND P0, PT, R22, RZ, PT ;  /* 0x000000ff1600720c */ /* 0x000fc80003f05270 */
[----:B------:R-:W-:Y:S01]  /*ee60*/  SEL R2, RZ, 0x1, !P0 ;  /* 0x00000001ff027807 */ /* 0x000fe20004000000 */
[----:B------:R-:W-:Y:S08]  /*ee70*/  BRA `(.L_x_2442) ;  /* 0x0000000800607947 */ /* 0x000ff00003800000 */
.L_x_2451:
[----:B0-234-:R-:W2:Y:S02]  /*ee80*/  LDG.E.64 R2, desc[UR36][R22.64] ;  /* 0x0000002416027981 */ /* 0x01dea4000c1e1b00 */
[----:B--2---:R-:W2:Y:S02]  /*ee90*/  F2I.S64.F64.TRUNC R2, R2 ;  /* 0x0000000200027311 */ /* 0x004ea4000030d900 */
[----:B--2---:R-:W-:Y:S05]  /*eea0*/  BRA `(.L_x_2442) ;  /* 0x0000000800547947 */ /* 0x004fea0003800000 */
.L_x_2450:
        /* <DEDUP_REMOVED lines=9> */
[C---:B0--34-:R-:W-:Y:S02]  /*ef40*/  LOP3.LUT R2, R0.reuse, 0x7f000000, RZ, 0xc0, !PT ;  /* 0x7f00000000027812 */ /* 0x059fe400078ec0ff */
        /* <DEDUP_REMOVED lines=14> */
[----:B------:R-:W2:Y:S02]  /*f030*/  F2I.S64.TRUNC R2, R3 ;  /* 0x0000000300027311 */ /* 0x000ea4000020d900 */
[----:B--2---:R-:W-:Y:S05]  /*f040*/  BRA `(.L_x_2442) ;  /* 0x0000000400ec7947 */ /* 0x004fea0003800000 */
.L_x_2453:
[----:B0-234-:R-:W2:Y:S02]  /*f050*/  LDG.E.U8 R3, desc[UR36][R22.64] ;  /* 0x0000002416037981 */ /* 0x01dea4000c1e1100 */
        /* <DEDUP_REMOVED lines=10> */
[----:B------:R-:W2:Y:S02]  /*f100*/  F2I.S64.TRUNC R2, R3 ;  /* 0x0000000300027311 */ /* 0x000ea4000020d900 */
[----:B--2---:R-:W-:Y:S05]  /*f110*/  BRA `(.L_x_2442) ;  /* 0x0000000400b87947 */ /* 0x004fea0003800000 */
.L_x_2452:
[----:B0-234-:R-:W2:Y:S02]  /*f120*/  LDG.E.U16 R2, desc[UR36][R22.64] ;  /* 0x0000002416027981 */ /* 0x01dea4000c1e1500 */
[----:B--2---:R-:W-:-:S06]  /*f130*/  SHF.L.U32 R2, R2, 0x10, RZ ;  /* 0x0000001002027819 */ /* 0x004fcc00000006ff */
[----:B------:R-:W2:Y:S02]  /*f140*/  F2I.S64.TRUNC R2, R2 ;  /* 0x0000000200027311 */ /* 0x000ea4000020d900 */
[----:B--2---:R-:W-:Y:S05]  /*f150*/  BRA `(.L_x_2442) ;  /* 0x0000000400a87947 */ /* 0x004fea0003800000 */
.L_x_2449:
        /* <DEDUP_REMOVED lines=8> */
[----:B0-234-:R4:W5:Y:S01]  /*f1e0*/  LDG.E.U16 R2, desc[UR36][R22.64] ;  /* 0x0000002416027981 */ /* 0x01d962000c1e1500 */
[----:B------:R-:W-:Y:S01]  /*f1f0*/  IMAD.MOV.U32 R3, RZ, RZ, RZ ;  /* 0x000000ffff037224 */ /* 0x000fe200078e00ff */
[----:B------:R-:W-:Y:S06]  /*f200*/  BRA `(.L_x_2442) ;  /* 0x00000004007c7947 */ /* 0x000fec0003800000 */
.L_x_2456:
[----:B------:R-:W2:Y:S01]  /*f210*/  LDG.E.U8 R22, desc[UR36][R22.64] ;  /* 0x0000002416167981 */ /* 0x000ea2000c1e1100 */
[----:B------:R-:W-:Y:S01]  /*f220*/  BSSY.RECONVERGENT B0, `(.L_x_2457) ;  /* 0x0000018000007945 */ /* 0x000fe20003800200 */
[----:B0-234-:R-:W-:Y:S01]  /*f230*/  IMAD.MOV.U32 R2, RZ, RZ, RZ ;  /* 0x000000ffff027224 */ /* 0x01dfe200078e00ff */
[----:B------:R-:W-:-:S13]  /*f240*/  ISETP.NE.AND P0, PT, R22, RZ, PT ;  /* 0x000000ff1600720c */ /* 0x000fda0003f05270 */
        /* <DEDUP_REMOVED lines=17> */
.L_x_2460:
[----:B------:R-:W-:Y:S05]  /*f360*/  BSYNC.RECONVERGENT B1 ;  /* 0x0000000000017941 */ /* 0x000fea0003800200 */
.L_x_2459:
[----:B------:R-:W-:Y:S02]  /*f370*/  SHF.L.U32 R0, R0, 0x14, RZ ;  /* 0x0000001400007819 */ /* 0x000fe400000006ff */
[----:B------:R-:W-:-:S04]  /*f380*/  LEA R2, R2, 0x3b800000, 0x17 ;  /* 0x3b80000002027811 */ /* 0x000fc800078eb8ff */
[----:B------:R-:W-:-:S07]  /*f390*/  LOP3.LUT R2, R2, R0, R7, 0xfe, !PT ;  /* 0x0000000002027212 */ /* 0x000fce00078efe07 */
.L_x_2458:
[----:B------:R-:W-:Y:S05]  /*f3a0*/  BSYNC.RECONVERGENT B0 ;  /* 0x0000000000007941 */ /* 0x000fea0003800200 */
.L_x_2457:
[----:B------:R-:W4:Y:S02]  /*f3b0*/  F2I.S64.TRUNC R2, R2 ;  /* 0x0000000200027311 */ /* 0x000f24000020d900 */
[----:B----4-:R-:W-:Y:S05]  /*f3c0*/  BRA `(.L_x_2442) ;  /* 0x00000004000c7947 */ /* 0x010fea0003800000 */
.L_x_2455:
[----:B------:R-:W2:Y:S01]  /*f3d0*/  LDG.E.U8 R22, desc[UR36][R22.64] ;  /* 0x0000002416167981 */ /* 0x000ea2000c1e1100 */
[----:B------:R-:W-:Y:S01]  /*f3e0*/  BSSY.RECONVERGENT B0, `(.L_x_2461) ;  /* 0x0000018000007945 */ /* 0x000fe20003800200 */
[----:B0-234-:R-:W-:Y:S01]  /*f3f0*/  IMAD.MOV.U32 R2, RZ, RZ, RZ ;  /* 0x000000ffff027224 */ /* 0x01dfe200078e00ff */
[----:B------:R-:W-:-:S13]  /*f400*/  ISETP.NE.AND P0, PT, R22, RZ, PT ;  /* 0x000000ff1600720c */ /* 0x000fda0003f05270 */
        /* <DEDUP_REMOVED lines=17> */
.L_x_2464:
[----:B------:R-:W-:Y:S05]  /*f520*/  BSYNC.RECONVERGENT B1 ;  /* 0x0000000000017941 */ /* 0x000fea0003800200 */
.L_x_2463:
[----:B------:R-:W-:Y:S01]  /*f530*/  IMAD.SHL.U32 R0, R0, 0x200000, RZ ;  /* 0x0020000000007824 */ /* 0x000fe200078e00ff */
[----:B------:R-:W-:-:S04]  /*f540*/  LEA R2, R2, 0x37800000, 0x17 ;  /* 0x3780000002027811 */ /* 0x000fc800078eb8ff */
[----:B------:R-:W-:-:S07]  /*f550*/  LOP3.LUT R2, R2, R0, R7, 0xfe, !PT ;  /* 0x0000000002027212 */ /* 0x000fce00078efe07 */
.L_x_2462:
[----:B------:R-:W-:Y:S05]  /*f560*/  BSYNC.RECONVERGENT B0 ;  /* 0x0000000000007941 */ /* 0x000fea0003800200 */
.L_x_2461:
[----:B------:R-:W4:Y:S02]  /*f570*/  F2I.S64.TRUNC R2, R2 ;  /* 0x0000000200027311 */ /* 0x000f24000020d900 */
[----:B----4-:R-:W-:Y:S05]  /*f580*/  BRA `(.L_x_2442) ;  /* 0x00000000009c7947 */ /* 0x010fea0003800000 */
.L_x_2454:
        /* <DEDUP_REMOVED lines=8> */
[----:B0-234-:R-:W-:Y:S01]  /*f610*/  HFMA2 R2, -RZ, RZ, 3.814697265625e-06, 0 ;  /* 0x00400000ff027431 */ /* 0x01dfe200000001ff */
[----:B------:R-:W-:-:S13]  /*f620*/  ISETP.NE.AND P0, PT, R22, RZ, PT ;  /* 0x000000ff1600720c */ /* 0x000fda0003f05270 */
[----:B------:R-:W-:Y:S05]  /*f630*/  @!P0 BRA `(.L_x_2468) ;  /* 0x00000000000c8947 */ /* 0x000fea0003800000 */
[----:B------:R-:W-:-:S13]  /*f640*/  ISETP.NE.AND P0, PT, R22, 0xff, PT ;  /* 0x000000ff1600780c */ /* 0x000fda0003f05270 */
[----:B------:R-:W-:Y:S02]  /*f650*/  @!P0 IMAD.MOV.U32 R2, RZ, RZ, 0x7f800001 ;  /* 0x7f800001ff028424 */ /* 0x000fe400078e00ff */
[----:B------:R-:W-:-:S07]  /*f660*/  @P0 IMAD.SHL.U32 R2, R22, 0x800000, RZ ;  /* 0x0080000016020824 */ /* 0x000fce00078e00ff */
.L_x_2468:
[----:B------:R-:W-:Y:S05]  /*f670*/  BSYNC.RECONVERGENT B0 ;  /* 0x0000000000007941 */ /* 0x000fea0003800200 */
.L_x_2467:
[----:B------:R-:W3:Y:S02]  /*f680*/  F2I.S64.TRUNC R2, R2 ;  /* 0x0000000200027311 */ /* 0x000ee4000020d900 */
[----:B---3--:R-:W-:Y:S05]  /*f690*/  BRA `(.L_x_2442) ;  /* 0x0000000000587947 */ /* 0x008fea0003800000 */
.L_x_2441:
[----:B0-234-:R-:W-:Y:S01]  /*f6a0*/  MOV R2, 0x0 ;  /* 0x0000000000027802 */ /* 0x01dfe20000000f00 */
[----:B------:R-:W0:Y:S01]  /*f6b0*/  LDCU.64 UR4, c[0x4][0x138] ;  /* 0x01002700ff0477ac */ /* 0x000e220008000a00 */
[----:B------:R-:W-:Y:S02]  /*f6c0*/  HFMA2 R8, -RZ, RZ, 0, 4.64916229248046875e-06 ;  /* 0x0000004eff087431 */ /* 0x000fe400000001ff */
        /* <DEDUP_REMOVED lines=12> */
[----:B--2--5:R-:W-:Y:S05]  /*f790*/  CALL.ABS.NOINC R2 ;  /* 0x0000000002007343 */ /* 0x024fea0003c00000 */
.L_x_2469:
[----:B------:R-:W-:Y:S01]  /*f7a0*/  CS2R R2, SRZ ;  /* 0x0000000000027805 */ /* 0x000fe2000001ff00 */
[----:B------:R-:W-:Y:S06]  /*f7b0*/  BRA `(.L_x_2442) ;  /* 0x0000000000107947 */ /* 0x000fec0003800000 */
.L_x_2466:
[----:B0-234-:R2:W5:Y:S01]  /*f7c0*/  LDG.E.64 R2, desc[UR36][R22.64] ;  /* 0x0000002416027981 */ /* 0x01d562000c1e1b00 */
[----:B------:R-:W-:Y:S05]  /*f7d0*/  BRA `(.L_x_2442) ;  /* 0x0000000000087947 */ /* 0x000fea0003800000 */
.L_x_2465:
[----:B0-234-:R3:W5:Y:S01]  /*f7e0*/  LDG.E R2, desc[UR36][R22.64] ;  /* 0x0000002416027981 */ /* 0x01d762000c1e1900 */
[----:B------:R-:W-:-:S07]  /*f7f0*/  MOV R3, RZ ;  /* 0x000000ff00037202 */ /* 0x000fce0000000f00 */
.L_x_2442:
[----:B-----5:R-:W-:Y:S01]  /*f800*/  ISETP.LT.U32.AND P0, PT, R2, 0x3f, PT ;  /* 0x0000003f0200780c */ /* 0x020fe20003f01070 */
[----:B------:R-:W-:-:S03]  /*f810*/  UPRMT UR4, UR43, 0x9910, URZ ;  /* 0x000099102b047896 */ /* 0x000fc600080000ff */
[----:B------:R-:W-:Y:S01]  /*f820*/  ISETP.LT.U32.AND.EX P0, PT, R3, RZ, PT, P0 ;  /* 0x000000ff0300720c */ /* 0x000fe20003f01100 */
[----:B------:R-:W-:-:S03]  /*f830*/  UISETP.GT.AND UP0, UPT, UR4, 0x9, UPT ;  /* 0x000000090400788c */ /* 0x000fc6000bf04270 */
[----:B------:R-:W-:-:S04]  /*f840*/  SEL R3, R2, 0x3f, P0 ;  /* 0x0000003f02037807 */ /* 0x000fc80000000000 */
[-CC-:B------:R-:W-:Y:S02]  /*f850*/  SHF.R.S64 R5, R18, R3.reuse, R19.reuse ;  /* 0x0000000312057219 */ /* 0x180fe40000001013 */
[----:B------:R-:W-:-:S03]  /*f860*/  SHF.R.S32.HI R3, RZ, R3, R19 ;  /* 0x00000003ff037219 */ /* 0x000fc60000011413 */
[----:B------:R-:W-:Y:S01]  /*f870*/  IMAD.MOV.U32 R2, RZ, RZ, R5 ;  /* 0x000000ffff027224 */ /* 0x000fe200078e0005 */
        /* <DEDUP_REMOVED lines=11> */
.L_x_2473:
[----:B------:R-:W-:Y:S01]  /*f930*/  STG.E.U8 desc[UR36][R16.64], R5 ;  /* 0x0000000510007986 */ /* 0x000fe2000c101124 */
[----:B------:R-:W-:Y:S05]  /*f940*/  EXIT ;  /* 0x000000000000794d */ /* 0x000fea0003800000 */
.L_x_2472:
[----:B------:R-:W-:-:S09]  /*f950*/  UISETP.NE.AND UP0, UPT, UR4, 0x2, UPT ;  /* 0x000000020400788c */ /* 0x000fd2000bf05270 */
[----:B------:R-:W-:Y:S05]  /*f960*/  BRA.U !UP0, `(.L_x_2475) ;  /* 0x0000000108207547 */ /* 0x000fea000b800000 */
[----:B------:R-:W-:-:S09]  /*f970*/  UISETP.NE.AND UP0, UPT, UR4, 0x3, UPT ;  /* 0x000000030400788c */ /* 0x000fd2000bf05270 */
[----:B------:R-:W-:Y:S05]  /*f980*/  BRA.U !UP0, `(.L_x_2476) ;  /* 0x0000000108107547 */ /* 0x000fea000b800000 */
[----:B------:R-:W-:-:S09]  /*f990*/  UISETP.NE.AND UP0, UPT, UR4, 0x4, UPT ;  /* 0x000000040400788c */ /* 0x000fd2000bf05270 */
[----:B------:R-:W-:Y:S05]  /*f9a0*/  BRA.U UP0, `(.L_x_2474) ;  /* 0x00000009003c7547 */ /* 0x000fea000b800000 */
[----:B------:R-:W-:Y:S01]  /*f9b0*/  STG.E.64 desc[UR36][R16.64], R2 ;  /* 0x0000000210007986 */ /* 0x000fe2000c101b24 */
[----:B------:R-:W-:Y:S05]  /*f9c0*/  EXIT ;  /* 0x000000000000794d */ /* 0x000fea0003800000 */
.L_x_2476:
[----:B------:R-:W-:Y:S01]  /*f9d0*/  STG.E desc[UR36][R16.64], R5 ;  /* 0x0000000510007986 */ /* 0x000fe2000c101924 */
[----:B------:R-:W-:Y:S05]  /*f9e0*/  EXIT ;  /* 0x000000000000794d */ /* 0x000fea0003800000 */
.L_x_2475:
[----:B------:R-:W-:Y:S01]  /*f9f0*/  STG.E.U16 desc[UR36][R16.64], R5 ;  /* 0x0000000510007986 */ /* 0x000fe2000c101524 */
[----:B------:R-:W-:Y:S05]  /*fa00*/  EXIT ;  /* 0x000000000000794d */ /* 0x000fea0003800000 */
.L_x_2471:
[----:B------:R-:W-:-:S09]  /*fa10*/  UISETP.GT.AND UP0, UPT, UR4, 0x6, UPT ;  /* 0x000000060400788c */ /* 0x000fd2000bf04270 */
[----:B------:R-:W-:Y:S05]  /*fa20*/  BRA.U UP0, `(.L_x_2477) ;  /* 0x00000001002c7547 */ /* 0x000fea000b800000 */
[----:B------:R-:W-:-:S09]  /*fa30*/  UISETP.NE.AND UP0, UPT, UR4, 0x5, UPT ;  /* 0x000000050400788c */ /* 0x000fd2000bf05270 */
[----:B------:R-:W-:Y:S05]  /*fa40*/  BRA.U !UP0, `(.L_x_2478) ;  /* 0x0000000108147547 */ /* 0x000fea000b800000 */
[----:B------:R-:W-:-:S09]  /*fa50*/  UISETP.NE.AND UP0, UPT, UR4, 0x6, UPT ;  /* 0x000000060400788c */ /* 0x000fd2000bf05270 */
[----:B------:R-:W-:Y:S05]  /*fa60*/  BRA.U UP0, `(.L_x_2474) ;  /* 0x00000009000c7547 */ /* 0x000fea000b800000 */
[----:B------:R-:W5:Y:S02]  /*fa70*/  I2F.S64 R3, R2 ;  /* 0x0000000200037312 */ /* 0x000f640000301400 */
[----:B-----5:R-:W-:Y:S01]  /*fa80*/  STG.E desc[UR36][R16.64], R3 ;  /* 0x0000000310007986 */ /* 0x020fe2000c101924 */
[----:B------:R-:W-:Y:S05]  /*fa90*/  EXIT ;  /* 0x000000000000794d */ /* 0x000fea0003800000 */
.L_x_2478:
[----:B------:R-:W5:Y:S02]  /*faa0*/  I2F.S64 R0, R2 ;  /* 0x0000000200007312 */ /* 0x000f640000301400 */
[----:B-----5:R-:W-:-:S05]  /*fab0*/  F2FP.F16.F32.PACK_AB R0, RZ, R0 ;  /* 0x00000000ff00723e */ /* 0x020fca00000000ff */
[----:B------:R-:W-:Y:S01]  /*fac0*/  STG.E.U16 desc[UR36][R16.64], R0 ;  /* 0x0000000010007986 */ /* 0x000fe2000c101524 */
[----:B------:R-:W-:Y:S05]  /*fad0*/  EXIT ;  /* 0x000000000000794d */ /* 0x000fea0003800000 */
.L_x_2477:
[----:B------:R-:W-:-:S09]  /*fae0*/  UISETP.NE.AND UP0, UPT, UR4, 0x7, UPT ;  /* 0x000000070400788c */ /* 0x000fd2000bf05270 */
[----:B------:R-:W-:Y:S05]  /*faf0*/  BRA.U !UP0, `(.L_x_2479) ;  /* 0x0000000108347547 */ /* 0x000fea000b800000 */
[----:B------:R-:W-:-:S09]  /*fb00*/  UISETP.NE.AND UP0, UPT, UR4, 0x8, UPT ;  /* 0x000000080400788c */ /* 0x000fd2000bf05270 */
[----:B------:R-:W-:Y:S05]  /*fb10*/  BRA.U !UP0, `(.L_x_2480) ;  /* 0x0000000108187547 */ /* 0x000fea000b800000 */
[----:B------:R-:W-:-:S09]  /*fb20*/  UISETP.NE.AND UP0, UPT, UR4, 0x9, UPT ;  /* 0x000000090400788c */ /* 0x000fd2000bf05270 */
[----:B------:R-:W-:Y:S05]  /*fb30*/  BRA.U UP0, `(.L_x_2474) ;  /* 0x0000000500d87547 */ /* 0x000fea000b800000 */
[----:B------:R-:W-:Y:S01]  /*fb40*/  IMAD.MOV.U32 R5, RZ, RZ, RZ ;  /* 0x000000ffff057224 */ /* 0x000fe200078e00ff */
[----:B------:R-:W5:Y:S04]  /*fb50*/  I2F.S64 R4, R2 ;  /* 0x0000000200047312 */ /* 0x000f680000301400 */
[----:B-----5:R-:W-:Y:S01]  /*fb60*/  STG.E.64 desc[UR36][R16.64], R4 ;  /* 0x0000000410007986 */ /* 0x020fe2000c101b24 */
[----:B------:R-:W-:Y:S05]  /*fb70*/  EXIT ;  /* 0x000000000000794d */ /* 0x000fea0003800000 */
.L_x_2480:
[----:B------:R-:W5:Y:S02]  /*fb80*/  I2F.S64 R2, R2 ;  /* 0x0000000200027312 */ /* 0x000f640000301400 */
[----:B-----5:R-:W-:-:S04]  /*fb90*/  F2FP.F16.F32.PACK_AB R3, RZ, R2 ;  /* 0x00000002ff03723e */ /* 0x020fc800000000ff */
[----:B------:R-:W-:-:S05]  /*fba0*/  PRMT R3, R3, 0x5410, RZ ;  /* 0x0000541003037816 */ /* 0x000fca00000000ff */
[----:B------:R-:W-:Y:S01]  /*fbb0*/  STG.E desc[UR36][R16.64], R3 ;  /* 0x0000000310007986 */ /* 0x000fe2000c101924 */
[----:B------:R-:W-:Y:S05]  /*fbc0*/  EXIT ;  /* 0x000000000000794d */ /* 0x000fea0003800000 */
.L_x_2479:
[----:B------:R-:W5:Y:S02]  /*fbd0*/  I2F.F64.S64 R2, R2 ;  /* 0x0000000200027312 */ /* 0x000f640000301c00 */
[----:B-----5:R-:W-:Y:S01]  /*fbe0*/  STG.E.64 desc[UR36][R16.64], R2 ;  /* 0x0000000210007986 */ /* 0x020fe2000c101b24 */
[----:B------:R-:W-:Y:S05]  /*fbf0*/  EXIT ;  /* 0x000000000000794d */ /* 0x000fea0003800000 */
.L_x_2470:
        /* <DEDUP_REMOVED lines=12> */
.L_x_2484:
[----:B------:R-:W5:Y:S01]  /*fcc0*/  I2F.S64 R3, R2 ;  /* 0x0000000200037312 */ /* 0x000f620000301400 */
[----:B------:R-:W-:Y:S01]  /*fcd0*/  BSSY.RECONVERGENT B0, `(.L_x_2485) ;  /* 0x0000013000007945 */ /* 0x000fe20003800200 */
[----:B-----5:R-:W-:Y:S01]  /*fce0*/  LOP3.LUT R4, R3, 0x7fffffff, RZ, 0xc0, !PT ;  /* 0x7fffffff03047812 */ /* 0x020fe200078ec0ff */
[----:B------:R-:W-:-:S03]  /*fcf0*/  HFMA2 R8, -RZ, RZ, 0, 7.62939453125e-06 ;  /* 0x00000080ff087431 */ /* 0x000fc600000001ff */
        /* <DEDUP_REMOVED lines=13> */
.L_x_2487:
[----:B------:R-:W-:-:S04]  /*fdd0*/  SHF.R.U32.HI R3, RZ, 0x18, R3 ;  /* 0x00000018ff037819 */ /* 0x000fc80000011603 */
[----:B------:R-:W-:-:S04]  /*fde0*/  LOP3.LUT R0, R0, 0x80, R3, 0xf8, !PT ;  /* 0x0000008000007812 */ /* 0x000fc800078ef803 */
[----:B------:R-:W-:-:S07]  /*fdf0*/  PRMT R8, R0, 0x7610, R8 ;  /* 0x0000761000087816 */ /* 0x000fce0000000008 */
.L_x_2486:
[----:B------:R-:W-:Y:S05]  /*fe00*/  BSYNC.RECONVERGENT B0 ;  /* 0x0000000000007941 */ /* 0x000fea0003800200 */
.L_x_2485:
[----:B------:R-:W-:Y:S01]  /*fe10*/  STG.E.U8 desc[UR36][R16.64], R8 ;  /* 0x0000000810007986 */ /* 0x000fe2000c101124 */
[----:B------:R-:W-:Y:S05]  /*fe20*/  EXIT ;  /* 0x000000000000794d */ /* 0x000fea0003800000 */
.L_x_2483:
[----:B------:R-:W5:Y:S01]  /*fe30*/  I2F.S64 R3, R2 ;  /* 0x0000000200037312 */ /* 0x000f620000301400 */
[----:B------:R-:W-:Y:S01]  /*fe40*/  BSSY.RECONVERGENT B0, `(.L_x_2488) ;  /* 0x0000013000007945 */ /* 0x000fe20003800200 */
[----:B-----5:R-:W-:Y:S01]  /*fe50*/  LOP3.LUT R4, R3, 0x7fffffff, RZ, 0xc0, !PT ;  /* 0x7fffffff03047812 */ /* 0x020fe200078ec0ff */
        /* <DEDUP_REMOVED lines=14> */
.L_x_2490:
[----:B------:R-:W-:-:S04]  /*ff40*/  SHF.R.U32.HI R3, RZ, 0x18, R3 ;  /* 0x00000018ff037819 */ /* 0x000fc80000011603 */
[----:B------:R-:W-:-:S04]  /*ff50*/  LOP3.LUT R0, R0, 0x80, R3, 0xf8, !PT ;  /* 0x0000008000007812 */ /* 0x000fc800078ef803 */
[----:B------:R-:W-:-:S07]  /*ff60*/  PRMT R8, R0, 0x7610, R8 ;  /* 0x0000761000087816 */ /* 0x000fce0000000008 */
.L_x_2489:
[----:B------:R-:W-:Y:S05]  /*ff70*/  BSYNC.RECONVERGENT B0 ;  /* 0x0000000000007941 */ /* 0x000fea0003800200 */
.L_x_2488:
[----:B------:R-:W-:Y:S01]  /*ff80*/  STG.E.U8 desc[UR36][R16.64], R8 ;  /* 0x0000000810007986 */ /* 0x000fe2000c101124 */
[----:B------:R-:W-:Y:S05]  /*ff90*/  EXIT ;  /* 0x000000000000794d */ /* 0x000fea0003800000 */
.L_x_2482:
[----:B------:R-:W-:-:S09]  /*ffa0*/  UISETP.NE.AND UP0, UPT, UR4, 0x1c, UPT ;  /* 0x0000001c0400788c */ /* 0x000fd2000bf05270 */
[----:B------:R-:W-:Y:S05]  /*ffb0*/  BRA.U !UP0, `(.L_x_2491) ;  /* 0x00000001085c7547 */ /* 0x000fea000b800000 */
[----:B------:R-:W-:-:S09]  /*ffc0*/  UISETP.NE.AND UP0, UPT, UR4, 0x1d, UPT ;  /* 0x0000001d0400788c */ /* 0x000fd2000bf05270 */
[----:B------:R-:W-:Y:S05]  /*ffd0*/  BRA.U !UP0, `(.L_x_2492) ;  /* 0x00000001084c7547 */ /* 0x000fea000b800000 */
[----:B------:R-:W-:-:S09]  /*ffe0*/  UISETP.NE.AND UP0, UPT, UR4, 0x2c, UPT ;  /* 0x0000002c0400788c */ /* 0x000fd2000bf05270 */
[----:B------:R-:W-:Y:S05]  /*fff0*/  BRA.U UP0, `(.L_x_2474) ;  /* 0x0000000100a87547 */ /* 0x000fea000b800000 */
[----:B------:R-:W5:Y:S02]  /*10000*/  I2F.S64 R2, R2 ;  /* 0x0000000200027312 */ /* 0x000f640000301400 */
[----:B-----5:R-:W-:-:S04]  /*10010*/  SHF.R.U32.HI R4, RZ, 0x17, R2 ;  /* 0x00000017ff047819 */ /* 0x020fc80000011602 */
[----:B------:R-:W-:-:S04]  /*10020*/  LOP3.LUT R5, R4, 0xff, RZ, 0xc0, !PT ;  /* 0x000000ff04057812 */ /* 0x000fc800078ec0ff */
[----:B------:R-:W-:-:S13]  /*10030*/  ISETP.NE.AND P1, PT, R5, 0xff, PT ;  /* 0x000000ff0500780c */ /* 0x000fda0003f25270 */
[--C-:B------:R-:W-:Y:S02]  /*10040*/  @P1 SHF.R.U32.HI R0, RZ, 0x16, R2.reuse ;  /* 0x00000016ff001819 */ /* 0x100fe40000011602 */
[----:B------:R-:W-:Y:S02]  /*10050*/  @P1 LOP3.LUT P0, RZ, R5, 0x3fffff, R2, 0xf8, !PT ;  /* 0x003fffff05ff1812 */ /* 0x000fe4000780f802 */
[----:B------:R-:W-:Y:S02]  /*10060*/  @P1 LOP3.LUT R0, R0, 0x1, RZ, 0xc0, !PT ;  /* 0x0000000100001812 */ /* 0x000fe400078ec0ff */
[----:B------:R-:W-:Y:S02]  /*10070*/  @P1 IADD3 R2, PT, PT, R4, 0x1, RZ ;  /* 0x0000000104021810 */ /* 0x000fe40007ffe0ff */
[----:B------:R-:W-:Y:S01]  /*10080*/  @P1 ISETP.EQ.U32.AND P2, PT, R0, 0x1, P0 ;  /* 0x000000010000180c */ /* 0x000fe20000742070 */
[----:B------:R-:W-:Y:S01]  /*10090*/  IMAD.MOV.U32 R0, RZ, RZ, 0xff ;  /* 0x000000ffff007424 */ /* 0x000fe200078e00ff */
[----:B------:R-:W-:-:S02]  /*100a0*/  PLOP3.LUT P0, PT, PT, PT, PT, 0x80, 0x8 ;  /* 0x000000000008781c */ /* 0x000fc40003f0f070 */
[----:B------:R-:W-:Y:S02]  /*100b0*/  @P1 PLOP3.LUT P0, PT, P2, PT, PT, 0x80, 0x8 ;  /* 0x000000000008181c */ /* 0x000fe4000170f070 */
[----:B------:R-:W-:-:S11]  /*100c0*/  PRMT R3, R0, 0x7610, R3 ;  /* 0x0000761000037816 */ /* 0x000fd60000000003 */
[----:B------:R-:W-:-:S04]  /*100d0*/  @!P0 IMAD.MOV R2, RZ, RZ, R4 ;  /* 0x000000ffff028224 */ /* 0x000fc800078e0204 */
[----:B------:R-:W-:-:S05]  /*100e0*/  @P1 IMAD.MOV.U32 R3, RZ, RZ, R2 ;  /* 0x000000ffff031224 */ /* 0x000fca00078e0002 */
[----:B------:R-:W-:Y:S01]  /*100f0*/  STG.E.U8 desc[UR36][R16.64], R3 ;  /* 0x0000000310007986 */ /* 0x000fe2000c101124 */
[----:B------:R-:W-:Y:S05]  /*10100*/  EXIT ;  /* 0x000000000000794d */ /* 0x000fea0003800000 */
.L_x_2492:
[----:B------:R-:W-:Y:S01]  /*10110*/  STG.E.64 desc[UR36][R16.64], R2 ;  /* 0x0000000210007986 */ /* 0x000fe2000c101b24 */
[----:B------:R-:W-:Y:S05]  /*10120*/  EXIT ;  /* 0x000000000000794d */ /* 0x000fea0003800000 */
.L_x_2491:
[----:B------:R-:W-:Y:S01]  /*10130*/  STG.E desc[UR36][R16.64], R5 ;  /* 0x0000000510007986 */ /* 0x000fe2000c101924 */
[----:B------:R-:W-:Y:S05]  /*10140*/  EXIT ;  /* 0x000000000000794d */ /* 0x000fea0003800000 */
.L_x_2481:
        /* <DEDUP_REMOVED lines=9> */
[----:B------:R-:W-:Y:S01]  /*101e0*/  STG.E.U8 desc[UR36][R16.64], R3 ;  /* 0x0000000310007986 */ /* 0x000fe2000c101124 */
[----:B------:R-:W-:Y:S05]  /*101f0*/  EXIT ;  /* 0x000000000000794d */ /* 0x000fea0003800000 */
.L_x_2494:
[----:B------:R-:W-:Y:S01]  /*10200*/  CS2R R6, SRZ ;  /* 0x0000000000067805 */ /* 0x000fe2000001ff00 */
[----:B------:R-:W5:Y:S04]  /*10210*/  I2F.F64.S64 R4, R2 ;  /* 0x0000000200047312 */ /* 0x000f680000301c00 */
[----:B-----5:R-:W-:Y:S01]  /*10220*/  STG.E.128 desc[UR36][R16.64], R4 ;  /* 0x0000000410007986 */ /* 0x020fe2000c101d24 */
[----:B------:R-:W-:Y:S05]  /*10230*/  EXIT ;  /* 0x000000000000794d */ /* 0x000fea0003800000 */
.L_x_2493:
[----:B------:R-:W-:-:S09]  /*10240*/  UISETP.NE.AND UP0, UPT, UR4, 0xf, UPT ;  /* 0x0000000f0400788c */ /* 0x000fd2000bf05270 */
[----:B------:R-:W-:Y:S05]  /*10250*/  BRA.U !UP0, `(.L_x_2495) ;  /* 0x0000000108e87547 */ /* 0x000fea000b800000 */
[----:B------:R-:W-:-:S09]  /*10260*/  UISETP.NE.AND UP0, UPT, UR4, 0x17, UPT ;  /* 0x000000170400788c */ /* 0x000fd2000bf05270 */
[----:B------:R-:W-:Y:S05]  /*10270*/  BRA.U !UP0, `(.L_x_2496) ;  /* 0x0000000108907547 */ /* 0x000fea000b800000 */
[----:B------:R-:W-:-:S09]  /*10280*/  UISETP.NE.AND UP0, UPT, UR4, 0x18, UPT ;  /* 0x000000180400788c */ /* 0x000fd2000bf05270 */
[----:B------:R-:W-:Y:S05]  /*10290*/  BRA.U !UP0, `(.L_x_2497) ;  /* 0x0000000108447547 */ /* 0x000fea000b800000 */
.L_x_2474:
[----:B------:R-:W-:Y:S01]  /*102a0*/  MOV R0, 0x0 ;  /* 0x0000000000007802 */ /* 0x000fe20000000f00 */
[----:B------:R-:W5:Y:S01]  /*102b0*/  LDCU.64 UR4, c[0x4][0x138] ;  /* 0x01002700ff0477ac */ /* 0x000f620008000a00 */
[----:B------:R-:W-:Y:S02]  /*102c0*/  HFMA2 R8, -RZ, RZ, 0, 6.020069122314453125e-06 ;  /* 0x00000065ff087431 */ /* 0x000fe400000001ff */
[----:B------:R-:W-:Y:S01]  /*102d0*/  IMAD.MOV.U32 R12, RZ, RZ, 0x1 ;  /* 0x00000001ff0c7424 */ /* 0x000fe200078e00ff */
[----:B------:R0:W0:Y:S01]  /*102e0*/  LDC.64 R2, c[0x4][R0] ;  /* 0x0100000000027b82 */ /* 0x0000220000000a00 */
[----:B------:R-:W1:Y:S01]  /*102f0*/  LDCU.64 UR6, c[0x4][0x140] ;  /* 0x01002800ff0677ac */ /* 0x000e620008000a00 */
[----:B------:R-:W-:Y:S01]  /*10300*/  IMAD.MOV.U32 R13, RZ, RZ, RZ ;  /* 0x000000ffff0d7224 */ /* 0x000fe200078e00ff */
[----:B------:R-:W2:Y:S01]  /*10310*/  LDCU.64 UR8, c[0x4][0x40] ;  /* 0x01000800ff0877ac */ /* 0x000ea20008000a00 */
[----:B-----5:R-:W-:Y:S01]  /*10320*/  MOV R4, UR4 ;  /* 0x0000000400047c02 */ /* 0x020fe20008000f00 */
[----:B------:R-:W-:-:S02]  /*10330*/  IMAD.U32 R5, RZ, RZ, UR5 ;  /* 0x00000005ff057e24 */ /* 0x000fc4000f8e00ff */
[----:B-1----:R-:W-:Y:S01]  /*10340*/  IMAD.U32 R6, RZ, RZ, UR6 ;  /* 0x00000006ff067e24 */ /* 0x002fe2000f8e00ff */
[----:B------:R-:W-:Y:S01]  /*10350*/  MOV R7, UR7 ;  /* 0x0000000700077c02 */ /* 0x000fe20008000f00 */
[----:B--2---:R-:W-:Y:S02]  /*10360*/  IMAD.U32 R10, RZ, RZ, UR8 ;  /* 0x00000008ff0a7e24 */ /* 0x004fe4000f8e00ff */
[----:B------:R-:W-:-:S07]  /*10370*/  IMAD.U32 R11, RZ, RZ, UR9 ;  /* 0x00000009ff0b7e24 */ /* 0x000fce000f8e00ff */
[----:B------:R-:W-:-:S07]  /*10380*/  LEPC R20, `(.L_x_2498) ;  /* 0x000000001014794e */ /* 0x000fce0000000000 */
[----:B0--34-:R-:W-:Y:S05]  /*10390*/  CALL.ABS.NOINC R2 ;  /* 0x0000000002007343 */ /* 0x019fea0003c00000 */
.L_x_2498:
[----:B------:R-:W-:Y:S05]  /*103a0*/  EXIT ;  /* 0x000000000000794d */ /* 0x000fea0003800000 */
.L_x_2497:
[----:B------:R-:W5:Y:S01]  /*103b0*/  I2F.S64 R3, R2 ;  /* 0x0000000200037312 */ /* 0x000f620000301400 */
[----:B------:R-:W-:Y:S01]  /*103c0*/  BSSY.RECONVERGENT B0, `(.L_x_2499) ;  /* 0x000000c000007945 */ /* 0x000fe20003800200 */
[----:B-----5:R-:W-:Y:S02]  /*103d0*/  LOP3.LUT R4, R3, 0x7fffffff, RZ, 0xc0, !PT ;  /* 0x7fffffff03047812 */ /* 0x020fe400078ec0ff */
[----:B------:R-:W-:Y:S02]  /*103e0*/  SHF.R.U32.HI R5, RZ, 0x18, R3 ;  /* 0x00000018ff057819 */ /* 0x000fe40000011603 */
[----:B------:R-:W-:Y:S02]  /*103f0*/  ISETP.GT.U32.AND P0, PT, R4, 0x43efffff, PT ;  /* 0x43efffff0400780c */ /* 0x000fe40003f04070 */
[----:B------:R-:W-:-:S11]  /*10400*/  MOV R0, 0x7f ;  /* 0x0000007f00007802 */ /* 0x000fd60000000f00 */
[----:B------:R-:W-:Y:S05]  /*10410*/  @P0 BRA `(.L_x_2500) ;  /* 0x0000000000180947 */ /* 0x000fea0003800000 */
[----:B------:R-:W-:-:S13]  /*10420*/  ISETP.GE.U32.AND P0, PT, R4, 0x3c800000, PT ;  /* 0x3c8000000400780c */ /* 0x000fda0003f06070 */
[----:B------:R-:W-:-:S04]  /*10430*/  @P0 SHF.R.U32.HI R0, RZ, 0x14, R3 ;  /* 0x00000014ff000819 */ /* 0x000fc80000011603 */
[----:B------:R-:W-:-:S04]  /*10440*/  @P0 LOP3.LUT R0, R0, 0x1, RZ, 0xc0, !PT ;  /* 0x0000000100000812 */ /* 0x000fc800078ec0ff */
[----:B------:R-:W-:-:S04]  /*10450*/  @P0 IADD3 R0, PT, PT, R3, 0x407ffff, R0 ;  /* 0x0407ffff03000810 */ /* 0x000fc80007ffe000 */
[----:B------:R-:W-:Y:S01]  /*10460*/  @P0 SHF.R.U32.HI R0, RZ, 0x14, R0 ;  /* 0x00000014ff000819 */ /* 0x000fe20000011600 */
[----:B------:R-:W-:-:S07]  /*10470*/  @!P0 FADD.FTZ R0, R4, 16384 ;  /* 0x4680000004008421 */ /* 0x000fce0000010000 */
.L_x_2500:
[----:B------:R-:W-:Y:S05]  /*10480*/  BSYNC.RECONVERGENT B0 ;  /* 0x0000000000007941 */ /* 0x000fea0003800200 */
.L_x_2499:
[----:B------:R-:W-:-:S05]  /*10490*/  LOP3.LUT R5, R0, 0x80, R5, 0xf8, !PT ;  /* 0x0000008000057812 */ /* 0x000fca00078ef805 */
[----:B------:R-:W-:Y:S01]  /*104a0*/  STG.E.U8 desc[UR36][R16.64], R5 ;  /* 0x0000000510007986 */ /* 0x000fe2000c101124 */
[----:B------:R-:W-:Y:S05]  /*104b0*/  EXIT ;  /* 0x000000000000794d */ /* 0x000fea0003800000 */
.L_x_2496:
[----:B------:R-:W5:Y:S01]  /*104c0*/  I2F.S64 R3, R2 ;  /* 0x0000000200037312 */ /* 0x000f620000301400 */
[----:B------:R-:W-:Y:S01]  /*104d0*/  BSSY.RECONVERGENT B0, `(.L_x_2501) ;  /* 0x000000e000007945 */ /* 0x000fe20003800200 */
[----:B-----5:R-:W-:-:S04]  /*104e0*/  LOP3.LUT R4, R3, 0x7fffffff, RZ, 0xc0, !PT ;  /* 0x7fffffff03047812 */ /* 0x020fc800078ec0ff */
        /* <DEDUP_REMOVED lines=9> */
.L_x_2502:
[----:B------:R-:W-:Y:S01]  /*10580*/  IMAD.MOV.U32 R0, RZ, RZ, 0x7f ;  /* 0x0000007fff007424 */ /* 0x000fe200078e00ff */
[----:B------:R-:W-:-:S04]  /*10590*/  ISETP.GT.U32.AND P0, PT, R4, 0x7f800000, PT ;  /* 0x7f8000000400780c */ /* 0x000fc80003f04070 */
[----:B------:R-:W-:-:S09]  /*105a0*/  SEL R0, R0, 0x7c, P0 ;  /* 0x0000007c00007807 */ /* 0x000fd20000000000 */
.L_x_2503:
[----:B------:R-:W-:Y:S05]  /*105b0*/  BSYNC.RECONVERGENT B0 ;  /* 0x0000000000007941 */ /* 0x000fea0003800200 */
.L_x_2501:
[----:B------:R-:W-:-:S04]  /*105c0*/  SHF.R.U32.HI R3, RZ, 0x18, R3 ;  /* 0x00000018ff037819 */ /* 0x000fc80000011603 */
[----:B------:R-:W-:-:S05]  /*105d0*/  LOP3.LUT R3, R0, 0x80, R3, 0xf8, !PT ;  /* 0x0000008000037812 */ /* 0x000fca00078ef803 */
[----:B------:R-:W-:Y:S01]  /*105e0*/  STG.E.U8 desc[UR36][R16.64], R3 ;  /* 0x0000000310007986 */ /* 0x000fe2000c101124 */
[----:B------:R-:W-:Y:S05]  /*105f0*/  EXIT ;  /* 0x000000000000794d */ /* 0x000fea0003800000 */
.L_x_2495:
[----:B------:R-:W5:Y:S02]  /*10600*/  I2F.S64 R0, R2 ;  /* 0x0000000200007312 */ /* 0x000f640000301400 */
[----:B-----5:R-:W-:-:S05]  /*10610*/  F2FP.BF16.F32.PACK_AB R0, RZ, R0 ;  /* 0x00000000ff00723e */ /* 0x020fca00000010ff */
[----:B------:R-:W-:Y:S01]  /*10620*/  STG.E.U16 desc[UR36][R16.64], R0 ;  /* 0x0000000010007986 */ /* 0x000fe2000c101524 */
[----:B------:R-:W-:Y:S05]  /*10630*/  EXIT ;  /* 0x000000000000794d */ /* 0x000fea0003800000 */
.L_x_2504:
        /* <DEDUP_REMOVED lines=12> */
.L_x_20785:


//--------------------- .text._ZN2at6native27unrolled_elementwise_kernelINS0_13BinaryFunctorIlllZZZNS0_18rshift_kernel_cudaERNS_18TensorIteratorBaseEENKUlvE_clEvENKUlvE2_clEvEUlllE_EESt5arrayIPcLm3EELi4E23TrivialOffsetCalculatorILi2EjESC_ILi1EjENS0_6memory12LoadWithCastILi2EEENSF_13StoreWithCastILi1EEEEEviT_T0_T2_T3_T4_T5_ --------------------------
	.section	.text._ZN2at6native27unrolled_elementwise_kernelINS0_13BinaryFunctorIlllZZZNS0_18rshift_kernel_cudaERNS_18TensorIteratorBaseEENKUlvE_clEvENKUlvE2_clEvEUlllE_EESt5arrayIPcLm3EELi4E23TrivialOffsetCalculatorILi2EjESC_ILi1EjENS0_6memory12LoadWithCastILi2EEENSF_13StoreWithCastILi1EEEEEviT_T0_T2_T3_T4_T5_,"ax",@progbits
	.align	128
        .global         _ZN2at6native27unrolled_elementwise_kernelINS0_13BinaryFunctorIlllZZZNS0_18rshift_kernel_cudaERNS_18TensorIteratorBaseEENKUlvE_clEvENKUlvE2_clEvEUlllE_EESt5arrayIPcLm3EELi4E23TrivialOffsetCalculatorILi2EjESC_ILi1EjENS0_6memory12LoadWithCastILi2EEENSF_13StoreWithCastILi1EEEEEviT_T0_T2_T3_T4_T5_
        .type           _ZN2at6native27unrolled_elementwise_kernelINS0_13BinaryFunctorIlllZZZNS0_18rshift_kernel_cudaERNS_18TensorIteratorBaseEENKUlvE_clEvENKUlvE2_clEvEUlllE_EESt5arrayIPcLm3EELi4E23TrivialOffsetCalculatorILi2EjESC_ILi1EjENS0_6memory12LoadWithCastILi2EEENSF_13StoreWithCastILi1EEEEEviT_T0_T2_T3_T4_T5_,@function
        .size           _ZN2at6native27unrolled_elementwise_kernelINS0_13BinaryFunctorIlllZZZNS0_18rshift_kernel_cudaERNS_18TensorIteratorBaseEENKUlvE_clEvENKUlvE2_clEvEUlllE_EESt5arrayIPcLm3EELi4E23TrivialOffsetCalculatorILi2EjESC_ILi1EjENS0_6memory12LoadWithCastILi2EEENSF_13StoreWithCastILi1EEEEEviT_T0_T2_T3_T4_T5_,(.L_x_20786 - _ZN2at6native27unrolled_elementwise_kernelINS0_13BinaryFunctorIlllZZZNS0_18rshift_kernel_cudaERNS_18TensorIteratorBaseEENKUlvE_clEvENKUlvE2_clEvEUlllE_EESt5arrayIPcLm3EELi4E23TrivialOffsetCalculatorILi2EjESC_ILi1EjENS0_6memory12LoadWithCastILi2EEENSF_13StoreWithCastILi1EEEEEviT_T0_T2_T3_T4_T5_)
        .other          _ZN2at6native27unrolled_elementwise_kernelINS0_13BinaryFunctorIlllZZZNS0_18rshift_kernel_cudaERNS_18TensorIteratorBaseEENKUlvE_clEvENKUlvE2_clEvEUlllE_EESt5arrayIPcLm3EELi4E23TrivialOffsetCalculatorILi2EjESC_ILi1EjENS0_6memory12LoadWithCastILi2EEENSF_13StoreWithCastILi1EEEEEviT_T0_T2_T3_T4_T5_,@"STO_CUDA_ENTRY STV_DEFAULT"
_ZN2at6native27unrolled_elementwise_kernelINS0_13BinaryFunctorIlllZZZNS0_18rshift_kernel_cudaERNS_18TensorIteratorBaseEENKUlvE_clEvENKUlvE2_clEvEUlllE_EESt5arrayIPcLm3EELi4E23TrivialOffsetCalculatorILi2EjESC_ILi1EjENS0_6memory12LoadWithCastILi2EEENSF_13StoreWithCastILi1EEEEEviT_T0_T2_T3_T4_T5_:
.text._ZN2at6native27unrolled_elementwise_kernelINS0_13BinaryFunctorIlllZZZNS0_18rshift_kernel_cudaERNS_18TensorIteratorBaseEENKUlvE_clEvENKUlvE2_clEvEUlllE_EESt5arrayIPcLm3EELi4E23TrivialOffsetCalculatorILi2EjESC_ILi1EjENS0_6memory12LoadWithCastILi2EEENSF_13StoreWithCastILi1EEEEEviT_T0_T2_T3_T4_T5_:
[----:B------:R-:W0:Y:S01]  /*0000*/  LDC R1, c[0x0][0x37c] ;  /* 0x0000df00ff017b82 */ /* 0x000e220000000800 */
[----:B------:R-:W1:Y:S07]  /*0010*/  S2R R35, SR_CTAID.X ;  /* 0x0000000000237919 */ /* 0x000e6e0000002500 */
[----:B------:R-:W1:Y:S01]  /*0020*/  LDC R0, c[0x0][0x380] ;  /* 0x0000e000ff007b82 */ /* 0x000e620000000800 */
[----:B------:R-:W2:Y:S01]  /*0030*/  LDCU.64 UR36, c[0x0][0x358] ;  /* 0x00006b00ff2477ac */ /* 0x000ea20008000a00 */
[----:B------:R-:W-:Y:S01]  /*0040*/  BSSY.RECONVERGENT B6, `(.L_x_2505) ;  /* 0x00001da000067945 */ /* 0x000fe20003800200 */
[----:B------:R-:W3:Y:S01]  /*0050*/  S2R R32, SR_TID.X ;  /* 0x0000000000207919 */ /* 0x000ee20000002100 */
[----:B------:R-:W-:Y:S01]  /*0060*/  CS2R R36, SRZ ;  /* 0x0000000000247805 */ /* 0x000fe2000001ff00 */
[----:B------:R-:W4:Y:S01]  /*0070*/  LDCU.U8 UR38, c[0x0][0x3a4] ;  /* 0x00007480ff2677ac */ /* 0x000f220008000000 */
[----:B------:R-:W-:Y:S01]  /*0080*/  CS2R R30, SRZ ;  /* 0x00000000001e7805 */ /* 0x000fe2000001ff00 */
        /* <DEDUP_REMOVED lines=25> */
.L_x_2510:
[----:B------:R1:W5:Y:S01]  /*0220*/  LDG.E.U8 R36, desc[UR36][R4.64] ;  /* 0x0000002404247981 */ /* 0x000362000c1e1100 */
[----:B------:R-:W-:Y:S01]  /*0230*/  IMAD.MOV.U32 R37, RZ, RZ, RZ ;  /* 0x000000ffff257224 */ /* 0x000fe200078e00ff */
[----:B------:R-:W-:Y:S06]  /*0240*/  BRA `(.L_x_2512) ;  /* 0x0000000c00447947 */ /* 0x000fec0003800000 */
.L_x_2509:
        /* <DEDUP_REMOVED lines=8> */
.L_x_2514:
[----:B------:R-:W2:Y:S02]  /*02d0*/  LDG.E R36, desc[UR36][R4.64] ;  /* 0x0000002404247981 */ /* 0x000ea4000c1e1900 */
[----:B--2---:R-:W-:Y:S01]  /*02e0*/  SHF.R.S32.HI R37, RZ, 0x1f, R36 ;  /* 0x0000001fff257819 */ /* 0x004fe20000011424 */
[----:B------:R-:W-:Y:S06]  /*02f0*/  BRA `(.L_x_2512) ;  /* 0x0000000c00187947 */ /* 0x000fec0003800000 */
.L_x_2513:
[----:B------:R-:W2:Y:S02]  /*0300*/  LDG.E.S16 R36, desc[UR36][R4.64] ;  /* 0x0000002404247981 */ /* 0x000ea4000c1e1700 */
[----:B--2---:R-:W-:Y:S01]  /*0310*/  SHF.R.S32.HI R37, RZ, 0x1f, R36 ;  /* 0x0000001fff257819 */ /* 0x004fe20000011424 */
[----:B------:R-:W-:Y:S06]  /*0320*/  BRA `(.L_x_2512) ;  /* 0x0000000c000c7947 */ /* 0x000fec0003800000 */
.L_x_2508:
        /* <DEDUP_REMOVED lines=9> */
.L_x_2516:
[----:B------:R-:W2:Y:S02]  /*03c0*/  LDG.E.U16 R4, desc[UR36][R4.64] ;  /* 0x0000002404047981 */ /* 0x000ea4000c1e1500 */
[----:B--2---:R-:W-:-:S06]  /*03d0*/  HADD2.F32 R36, -RZ, R4.H0_H0 ;  /* 0x20000004ff247230 */ /* 0x004fcc0000004100 */
[----:B------:R-:W2:Y:S02]  /*03e0*/  F2I.S64.TRUNC R36, R36 ;  /* 0x0000002400247311 */ /* 0x000ea4000020d900 */
[----:B--2---:R-:W-:Y:S05]  /*03f0*/  BRA `(.L_x_2512) ;  /* 0x0000000800d87947 */ /* 0x004fea0003800000 */
.L_x_2515:
        /* <DEDUP_REMOVED lines=9> */
.L_x_2518:
[----:B------:R-:W2:Y:S02]  /*0490*/  LDG.E.U16 R4, desc[UR36][R4.64] ;  /* 0x0000002404047981 */ /* 0x000ea4000c1e1500 */
[----:B--2---:R-:W-:-:S06]  /*04a0*/  HADD2.F32 R36, -RZ, R4.H0_H0 ;  /* 0x20000004ff247230 */ /* 0x004fcc0000004100 */
[----:B------:R-:W2:Y:S02]  /*04b0*/  F2I.S64.TRUNC R36, R36 ;  /* 0x0000002400247311 */ /* 0x000ea4000020d900 */
[----:B--2---:R-:W-:Y:S05]  /*04c0*/  BRA `(.L_x_2512) ;  /* 0x0000000800a47947 */ /* 0x004fea0003800000 */
.L_x_2517:
[----:B------:R-:W2:Y:S02]  /*04d0*/  LDG.E.64 R4, desc[UR36][R4.64] ;  /* 0x0000002404047981 */ /* 0x000ea4000c1e1b00 */
[----:B--2---:R2:W3:Y:S02]  /*04e0*/  F2I.S64.F64.TRUNC R36, R4 ;  /* 0x0000000400247311 */ /* 0x0044e4000030d900 */
[----:B--23--:R-:W-:Y:S05]  /*04f0*/  BRA `(.L_x_2512) ;  /* 0x0000000800987947 */ /* 0x00cfea0003800000 */
.L_x_2507:
        /* <DEDUP_REMOVED lines=13> */
.L_x_2521:
[----:B------:R-:W2:Y:S02]  /*05d0*/  LDG.E.64 R4, desc[UR36][R4.64] ;  /* 0x0000002404047981 */ /* 0x000ea4000c1e1b00 */
[----:B--2---:R2:W3:Y:S02]  /*05e0*/  F2I.S64.F64.TRUNC R36, R4 ;  /* 0x0000000400247311 */ /* 0x0044e4000030d900 */
[----:B--23--:R-:W-:Y:S05]  /*05f0*/  BRA `(.L_x_2512) ;  /* 0x0000000800587947 */ /* 0x00cfea0003800000 */
.L_x_2520:
        /* <DEDUP_REMOVED lines=23> */
[----:B------:R-:W-:-:S04]  /*0770*/  LOP3.LUT R3, R3, 0x80000000, R0, 0xf8, !PT ;  /* 0x8000000003037812 */ /* 0x000fc800078ef800 */
[----:B------:R2:W3:Y:S02]  /*0780*/  F2I.S64.TRUNC R36, R3 ;  /* 0x0000000300247311 */ /* 0x0004e4000020d900 */
[----:B--23--:R-:W-:Y:S05]  /*0790*/  BRA `(.L_x_2512) ;  /* 0x0000000400f07947 */ /* 0x00cfea0003800000 */
.L_x_2523:
        /* <DEDUP_REMOVED lines=11> */
[----:B------:R-:W-:-:S04]  /*0850*/  LOP3.LUT R0, R0, 0x80000000, R3, 0xf8, !PT ;  /* 0x8000000000007812 */ /* 0x000fc800078ef803 */
[----:B------:R2:W3:Y:S02]  /*0860*/  F2I.S64.TRUNC R36, R0 ;  /* 0x0000000000247311 */ /* 0x0004e4000020d900 */
[----:B--23--:R-:W-:Y:S05]  /*0870*/  BRA `(.L_x_2512) ;  /* 0x0000000400b87947 */ /* 0x00cfea0003800000 */
.L_x_2522:
[----:B------:R-:W2:Y:S02]  /*0880*/  LDG.E.U16 R36, desc[UR36][R4.64] ;  /* 0x0000002404247981 */ /* 0x000ea4000c1e1500 */
[----:B--2---:R-:W-:-:S06]  /*0890*/  IMAD.U32 R36, R36, 0x10000, RZ ;  /* 0x0001000024247824 */ /* 0x004fcc00078e00ff */
[----:B------:R-:W2:Y:S02]  /*08a0*/  F2I.S64.TRUNC R36, R36 ;  /* 0x0000002400247311 */ /* 0x000ea4000020d900 */
[----:B--2---:R-:W-:Y:S05]  /*08b0*/  BRA `(.L_x_2512) ;  /* 0x0000000400a87947 */ /* 0x004fea0003800000 */
.L_x_2519:
        /* <DEDUP_REMOVED lines=11> */
.L_x_2526:
        /* <DEDUP_REMOVED lines=21> */
.L_x_2530:
[----:B------:R-:W-:Y:S05]  /*0ac0*/  BSYNC.RECONVERGENT B1 ;  /* 0x0000000000017941 */ /* 0x000fea0003800200 */
.L_x_2529:
[----:B------:R-:W-:Y:S01]  /*0ad0*/  IMAD.SHL.U32 R0, R0, 0x100000, RZ ;  /* 0x0010000000007824 */ /* 0x000fe200078e00ff */
[----:B------:R-:W-:-:S04]  /*0ae0*/  LEA R3, R3, 0x3b800000, 0x17 ;  /* 0x3b80000003037811 */ /* 0x000fc800078eb8ff */
[----:B------:R-:W-:-:S07]  /*0af0*/  LOP3.LUT R36, R3, R0, R7, 0xfe, !PT ;  /* 0x0000000003247212 */ /* 0x000fce00078efe07 */
.L_x_2528:
[----:B------:R-:W-:Y:S05]  /*0b00*/  BSYNC.RECONVERGENT B0 ;  /* 0x0000000000007941 */ /* 0x000fea0003800200 */
.L_x_2527:
[----:B------:R-:W4:Y:S02]  /*0b10*/  F2I.S64.TRUNC R36, R36 ;  /* 0x0000002400247311 */ /* 0x000f24000020d900 */
[----:B----4-:R-:W-:Y:S05]  /*0b20*/  BRA `(.L_x_2512) ;  /* 0x00000004000c7947 */ /* 0x010fea0003800000 */
.L_x_2525:
        /* <DEDUP_REMOVED lines=21> */
.L_x_2534:
[----:B------:R-:W-:Y:S05]  /*0c80*/  BSYNC.RECONVERGENT B1 ;  /* 0x0000000000017941 */ /* 0x000fea0003800200 */
.L_x_2533:
[----:B------:R-:W-:Y:S01]  /*0c90*/  IMAD.SHL.U32 R0, R0, 0x200000, RZ ;  /* 0x0020000000007824 */ /* 0x000fe200078e00ff */
[----:B------:R-:W-:-:S04]  /*0ca0*/  LEA R3, R3, 0x37800000, 0x17 ;  /* 0x3780000003037811 */ /* 0x000fc800078eb8ff */
[----:B------:R-:W-:-:S07]  /*0cb0*/  LOP3.LUT R36, R3, R0, R7, 0xfe, !PT ;  /* 0x0000000003247212 */ /* 0x000fce00078efe07 */
.L_x_2532:
[----:B------:R-:W-:Y:S05]  /*0cc0*/  BSYNC.RECONVERGENT B0 ;  /* 0x0000000000007941 */ /* 0x000fea0003800200 */
.L_x_2531:
[----:B------:R-:W4:Y:S02]  /*0cd0*/  F2I.S64.TRUNC R36, R36 ;  /* 0x0000002400247311 */ /* 0x000f24000020d900 */
[----:B----4-:R-:W-:Y:S05]  /*0ce0*/  BRA `(.L_x_2512) ;  /* 0x00000000009c7947 */ /* 0x010fea0003800000 */
.L_x_2524:
[----:B------:R-:W-:-:S09]  /*0cf0*/  UISETP.NE.AND UP0, UPT, UR4, 0x1c, UPT ;  /* 0x0000001c0400788c */ /* 0x000fd2000bf05270 */
[----:B------:R-:W-:Y:S05]  /*0d00*/  BRA.U !UP0, `(.L_x_2535) ;  /* 0x00000001088c7547 */ /* 0x000fea000b800000 */
[----:B------:R-:W-:-:S09]  /*0d10*/  UISETP.NE.AND UP0, UPT, UR4, 0x1d, UPT ;  /* 0x0000001d0400788c */ /* 0x000fd2000bf05270 */
[----:B------:R-:W-:Y:S05]  /*0d20*/  BRA.U !UP0, `(.L_x_2536) ;  /* 0x00000001087c7547 */ /* 0x000fea000b800000 */
[----:B------:R-:W-:-:S09]  /*0d30*/  UISETP.NE.AND UP0, UPT, UR4, 0x2c, UPT ;  /* 0x0000002c0400788c */ /* 0x000fd2000bf05270 */
[----:B------:R-:W-:Y:S05]  /*0d40*/  BRA.U !UP0, `(.L_x_2537) ;  /* 0x0000000108487547 */ /* 0x000fea000b800000 */
.L_x_2511:
        /* <DEDUP_REMOVED lines=16> */
.L_x_2538:
[----:B------:R-:W-:Y:S01]  /*0e50*/  CS2R R36, SRZ ;  /* 0x0000000000247805 */ /* 0x000fe2000001ff00 */
[----:B------:R-:W-:Y:S06]  /*0e60*/  BRA `(.L_x_2512) ;  /* 0x00000000003c7947 */ /* 0x000fec0003800000 */
.L_x_2537:
        /* <DEDUP_REMOVED lines=8> */
.L_x_2540:
[----:B------:R-:W-:Y:S05]  /*0ef0*/  BSYNC.RECONVERGENT B0 ;  /* 0x0000000000007941 */ /* 0x000fea0003800200 */
.L_x_2539:
[----:B------:R-:W2:Y:S02]  /*0f00*/  F2I.S64.TRUNC R36, R36 ;  /* 0x0000002400247311 */ /* 0x000ea4000020d900 */
[----:B--2---:R-:W-:Y:S05]  /*0f10*/  BRA `(.L_x_2512) ;  /* 0x0000000000107947 */ /* 0x004fea0003800000 */
.L_x_2536:
[----:B------:R2:W5:Y:S01]  /*0f20*/  LDG.E.64 R36, desc[UR36][R4.64] ;  /* 0x0000002404247981 */ /* 0x000562000c1e1b00 */
[----:B------:R-:W-:Y:S05]  /*0f30*/  BRA `(.L_x_2512) ;  /* 0x0000000000087947 */ /* 0x000fea0003800000 */
.L_x_2535:
[----:B------:R3:W5:Y:S01]  /*0f40*/  LDG.E R36, desc[UR36][R4.64] ;  /* 0x0000002404247981 */ /* 0x000762000c1e1900 */
[----:B------:R-:W-:-:S07]  /*0f50*/  IMAD.MOV.U32 R37, RZ, RZ, RZ ;  /* 0x000000ffff257224 */ /* 0x000fce00078e00ff */
.L_x_2512:
        /* <DEDUP_REMOVED lines=19> */
.L_x_2544:
[----:B------:R0:W5:Y:S01]  /*1090*/  LDG.E.U8 R30, desc[UR36][R4.64] ;  /* 0x00000024041e7981 */ /* 0x000162000c1e1100 */
[----:B------:R-:W-:Y:S01]  /*10a0*/  IMAD.MOV.U32 R31, RZ, RZ, RZ ;  /* 0x000000ffff1f7224 */ /* 0x000fe200078e00ff */
[----:B------:R-:W-:Y:S06]  /*10b0*/  BRA `(.L_x_2546) ;  /* 0x0000000c00447947 */ /* 0x000fec0003800000 */
.L_x_2543:
        /* <DEDUP_REMOVED lines=8> */
.L_x_2548:
[----:B------:R-:W2:Y:S02]  /*1140*/  LDG.E R30, desc[UR36][R4.64] ;  /* 0x00000024041e7981 */ /* 0x000ea4000c1e1900 */
[----:B--2---:R-:W-:Y:S01]  /*1150*/  SHF.R.S32.HI R31, RZ, 0x1f, R30 ;  /* 0x0000001fff1f7819 */ /* 0x004fe2000001141e */
[----:B------:R-:W-:Y:S06]  /*1160*/  BRA `(.L_x_2546) ;  /* 0x0000000c00187947 */ /* 0x000fec0003800000 */
.L_x_2547:
[----:B------:R-:W2:Y:S02]  /*1170*/  LDG.E.S16 R30, desc[UR36][R4.64] ;  /* 0x00000024041e7981 */ /* 0x000ea4000c1e1700 */
[----:B--2---:R-:W-:Y:S01]  /*1180*/  SHF.R.S32.HI R31, RZ, 0x1f, R30 ;  /* 0x0000001fff1f7819 */ /* 0x004fe2000001141e */
[----:B------:R-:W-:Y:S06]  /*1190*/  BRA `(.L_x_2546) ;  /* 0x0000000c000c7947 */ /* 0x000fec0003800000 */
.L_x_2542:
        /* <DEDUP_REMOVED lines=9> */
.L_x_2550:
[----:B------:R-:W2:Y:S02]  /*1230*/  LDG.E.U16 R4, desc[UR36][R4.64] ;  /* 0x0000002404047981 */ /* 0x000ea4000c1e1500 */
[----:B--2---:R-:W-:-:S06]  /*1240*/  HADD2.F32 R30, -RZ, R4.H0_H0 ;  /* 0x20000004ff1e7230 */ /* 0x004fcc0000004100 */
[----:B------:R-:W2:Y:S02]  /*1250*/  F2I.S64.TRUNC R30, R30 ;  /* 0x0000001e001e7311 */ /* 0x000ea4000020d900 */
[----:B--2---:R-:W-:Y:S05]  /*1260*/  BRA `(.L_x_2546) ;  /* 0x0000000800d87947 */ /* 0x004fea0003800000 */
.L_x_2549:
        /* <DEDUP_REMOVED lines=9> */
.L_x_2552:
[----:B------:R-:W2:Y:S02]  /*1300*/  LDG.E.U16 R4, desc[UR36][R4.64] ;  /* 0x0000002404047981 */ /* 0x000ea4000c1e1500 */
[----:B--2---:R-:W-:-:S06]  /*1310*/  HADD2.F32 R30, -RZ, R4.H0_H0 ;  /* 0x20000004ff1e7230 */ /* 0x004fcc0000004100 */
[----:B------:R-:W2:Y:S02]  /*1320*/  F2I.S64.TRUNC R30, R30 ;  /* 0x0000001e001e7311 */ /* 0x000ea4000020d900 */
[----:B--2---:R-:W-:Y:S05]  /*1330*/  BRA `(.L_x_2546) ;  /* 0x0000000800a47947 */ /* 0x004fea0003800000 */
.L_x_2551:
[----:B------:R-:W2:Y:S02]  /*1340*/  LDG.E.64 R4, desc[UR36][R4.64] ;  /* 0x0000002404047981 */ /* 0x000ea4000c1e1b00 */
[----:B--2---:R2:W3:Y:S02]  /*1350*/  F2I.S64.F64.TRUNC R30, R4 ;  /* 0x00000004001e7311 */ /* 0x0044e4000030d900 */
[----:B--23--:R-:W-:Y:S05]  /*1360*/  BRA `(.L_x_2546) ;  /* 0x0000000800987947 */ /* 0x00cfea0003800000 */
.L_x_2541:
        /* <DEDUP_REMOVED lines=13> */
.L_x_2555:
[----:B------:R-:W2:Y:S02]  /*1440*/  LDG.E.64 R4, desc[UR36][R4.64] ;  /* 0x0000002404047981 */ /* 0x000ea4000c1e1b00 */
[----:B--2---:R0:W1:Y:S02]  /*1450*/  F2I.S64.F64.TRUNC R30, R4 ;  /* 0x00000004001e7311 */ /* 0x004064000030d900 */
[----:B01----:R-:W-:Y:S05]  /*1460*/  BRA `(.L_x_2546) ;  /* 0x0000000800587947 */ /* 0x003fea0003800000 */
.L_x_2554:
        /* <DEDUP_REMOVED lines=26> */
.L_x_2557:
        /* <DEDUP_REMOVED lines=12> */
[----:B------:R0:W1:Y:S02]  /*16d0*/  F2I.S64.TRUNC R30, R0 ;  /* 0x00000000001e7311 */ /* 0x000064000020d900 */
[----:B01----:R-:W-:Y:S05]  /*16e0*/  BRA `(.L_x_2546) ;  /* 0x0000000400b87947 */ /* 0x003fea0003800000 */
.L_x_2556:
[----:B------:R-:W2:Y:S02]  /*16f0*/  LDG.E.U16 R30, desc[UR36][R4.64] ;  /* 0x00000024041e7981 */ /* 0x000ea4000c1e1500 */
[----:B--2---:R-:W-:-:S06]  /*1700*/  IMAD.U32 R30, R30, 0x10000, RZ ;  /* 0x000100001e1e7824 */ /* 0x004fcc00078e00ff */
[----:B------:R-:W0:Y:S02]  /*1710*/  F2I.S64.TRUNC R30, R30 ;  /* 0x0000001e001e7311 */ /* 0x000e24000020d900 */
[----:B0-----:R-:W-:Y:S05]  /*1720*/  BRA `(.L_x_2546) ;  /* 0x0000000400a87947 */ /* 0x001fea0003800000 */
.L_x_2553:
        /* <DEDUP_REMOVED lines=11> */
.L_x_2560:
        /* <DEDUP_REMOVED lines=21> */
.L_x_2564:
[----:B------:R-:W-:Y:S05]  /*1930*/  BSYNC.RECONVERGENT B1 ;  /* 0x0000000000017941 */ /* 0x000fea0003800200 */
.L_x_2563:
[----:B------:R-:W-:Y:S01]  /*1940*/  IMAD.SHL.U32 R0, R0, 0x100000, RZ ;  /* 0x0010000000007824 */ /* 0x000fe200078e00ff */
[----:B------:R-:W-:-:S04]  /*1950*/  LEA R3, R3, 0x3b800000, 0x17 ;  /* 0x3b80000003037811 */ /* 0x000fc800078eb8ff */
[----:B------:R-:W-:-:S07]  /*1960*/  LOP3.LUT R30, R3, R0, R7, 0xfe, !PT ;  /* 0x00000000031e7212 */ /* 0x000fce00078efe07 */
.L_x_2562:
[----:B------:R-:W-:Y:S05]  /*1970*/  BSYNC.RECONVERGENT B0 ;  /* 0x0000000000007941 */ /* 0x000fea0003800200 */
.L_x_2561:
[----:B------:R-:W4:Y:S02]  /*1980*/  F2I.S64.TRUNC R30, R30 ;  /* 0x0000001e001e7311 */ /* 0x000f24000020d900 */
[----:B----4-:R-:W-:Y:S05]  /*1990*/  BRA `(.L_x_2546) ;  /* 0x00000004000c7947 */ /* 0x010fea0003800000 */
.L_x_2559:
        /* <DEDUP_REMOVED lines=21> */
.L_x_2568:
[----:B------:R-:W-:Y:S05]  /*1af0*/  BSYNC.RECONVERGENT B1 ;  /* 0x0000000000017941 */ /* 0x000fea0003800200 */
.L_x_2567:
[----:B------:R-:W-:Y:S01]  /*1b00*/  IMAD.SHL.U32 R0, R0, 0x200000, RZ ;  /* 0x0020000000007824 */ /* 0x000fe200078e00ff */
[----:B------:R-:W-:-:S04]  /*1b10*/  LEA R3, R3, 0x37800000, 0x17 ;  /* 0x3780000003037811 */ /* 0x000fc800078eb8ff */
[----:B------:R-:W-:-:S07]  /*1b20*/  LOP3.LUT R30, R3, R0, R7, 0xfe, !PT ;  /* 0x00000000031e7212 */ /* 0x000fce00078efe07 */
.L_x_2566:
[----:B------:R-:W-:Y:S05]  /*1b30*/  BSYNC.RECONVERGENT B0 ;  /* 0x0000000000007941 */ /* 0x000fea0003800200 */
.L_x_2565:
[----:B------:R-:W4:Y:S02]  /*1b40*/  F2I.S64.TRUNC R30, R30 ;  /* 0x0000001e001e7311 */ /* 0x000f24000020d900 */
[----:B----4-:R-:W-:Y:S05]  /*1b50*/  BRA `(.L_x_2546) ;  /* 0x00000000009c7947 */ /* 0x010fea0003800000 */
.L_x_2558:
[----:B------:R-:W-:-:S09]  /*1b60*/  UISETP.NE.AND UP0, UPT, UR4, 0x1c, UPT ;  /* 0x0000001c0400788c */ /* 0x000fd2000bf05270 */
[----:B------:R-:W-:Y:S05]  /*1b70*/  BRA.U !UP0, `(.L_x_2569) ;  /* 0x00000001088c7547 */ /* 0x000fea000b800000 */
[----:B------:R-:W-:-:S09]  /*1b80*/  UISETP.NE.AND UP0, UPT, UR4, 0x1d, UPT ;  /* 0x0000001d0400788c */ /* 0x000fd2000bf05270 */
[----:B------:R-:W-:Y:S05]  /*1b90*/  BRA.U !UP0, `(.L_x_2570) ;  /* 0x00000001087c7547 */ /* 0x000fea000b800000 */
[----:B------:R-:W-:-:S09]  /*1ba0*/  UISETP.NE.AND UP0, UPT, UR4, 0x2c, UPT ;  /* 0x0000002c0400788c */ /* 0x000fd2000bf05270 */
[----:B------:R-:W-:Y:S05]  /*1bb0*/  BRA.U !UP0, `(.L_x_2571) ;  /* 0x0000000108487547 */ /* 0x000fea000b800000 */
.L_x_2545:
        /* <DEDUP_REMOVED lines=15> */
[----:B--2--5:R-:W-:Y:S05]  /*1cb0*/  CALL.ABS.NOINC R14 ;  /* 0x000000000e007343 */ /* 0x024fea0003c00000 */
.L_x_2572:
[----:B------:R-:W-:Y:S01]  /*1cc0*/  CS2R R30, SRZ ;  /* 0x00000000001e7805 */ /* 0x000fe2000001ff00 */
[----:B------:R-:W-:Y:S06]  /*1cd0*/  BRA `(.L_x_2546) ;  /* 0x00000000003c7947 */ /* 0x000fec0003800000 */
.L_x_2571:
        /* <DEDUP_REMOVED lines=8> */
.L_x_2574:
[----:B------:R-:W-:Y:S05]  /*1d60*/  BSYNC.RECONVERGENT B0 ;  /* 0x0000000000007941 */ /* 0x000fea0003800200 */
.L_x_2573:
[----:B------:R-:W2:Y:S02]  /*1d70*/  F2I.S64.TRUNC R30, R30 ;  /* 0x0000001e001e7311 */ /* 0x000ea4000020d900 */
[----:B--2---:R-:W-:Y:S05]  /*1d80*/  BRA `(.L_x_2546) ;  /* 0x0000000000107947 */ /* 0x004fea0003800000 */
.L_x_2570:
[----:B------:R2:W5:Y:S01]  /*1d90*/  LDG.E.64 R30, desc[UR36][R4.64] ;  /* 0x00000024041e7981 */ /* 0x000562000c1e1b00 */
[----:B------:R-:W-:Y:S05]  /*1da0*/  BRA `(.L_x_2546) ;  /* 0x0000000000087947 */ /* 0x000fea0003800000 */
.L_x_2569:
[----:B------:R3:W5:Y:S01]  /*1db0*/  LDG.E R30, desc[UR36][R4.64] ;  /* 0x00000024041e7981 */ /* 0x000762000c1e1900 */
[----:B------:R-:W-:-:S07]  /*1dc0*/  IMAD.MOV.U32 R31, RZ, RZ, RZ ;  /* 0x000000ffff1f7224 */ /* 0x000fce00078e00ff */
.L_x_2546:
[----:B------:R-:W-:-:S07]  /*1dd0*/  VIADD R32, R2, 0x80 ;  /* 0x0000008002207836 */ /* 0x000fce0000000000 */
.L_x_2506:
[----:B------:R-:W-:Y:S05]  /*1de0*/  BSYNC.RECONVERGENT B6 ;  /* 0x0000000000067941 */ /* 0x000fea0003800200 */
.L_x_2505:
[----:B------:R-:W-:Y:S01]  /*1df0*/  ISETP.GE.AND P0, PT, R32, R33, PT ;  /* 0x000000212000720c */ /* 0x000fe20003f06270 */
[----:B------:R-:W-:Y:S01]  /*1e00*/  BSSY.RECONVERGENT B6, `(.L_x_2575) ;  /* 0x00001d4000067945 */ /* 0x000fe20003800200 */
[----:B------:R-:W-:Y:S02]  /*1e10*/  CS2R R28, SRZ ;  /* 0x00000000001c7805 */ /* 0x000fe4000001ff00 */
[----:B------:R-:W-:-:S09]  /*1e20*/  CS2R R26, SRZ ;  /* 0x00000000001a7805 */ /* 0x000fd2000001ff00 */
        /* <DEDUP_REMOVED lines=21> */
.L_x_2580:
[----:B------:R3:W5:Y:S01]  /*1f80*/  LDG.E.U8 R28, desc[UR36][R4.64] ;  /* 0x00000024041c7981 */ /* 0x000762000c1e1100 */
[----:B------:R-:W-:Y:S01]  /*1f90*/  IMAD.MOV.U32 R29, RZ, RZ, RZ ;  /* 0x000000ffff1d7224 */ /* 0x000fe200078e00ff */
[----:B------:R-:W-:Y:S06]  /*1fa0*/  BRA `(.L_x_2582) ;  /* 0x0000000c00447947 */ /* 0x000fec0003800000 */
.L_x_2579:
        /* <DEDUP_REMOVED lines=8> */
.L_x_2584:
[----:B------:R-:W2:Y:S02]  /*2030*/  LDG.E R28, desc[UR36][R4.64] ;  /* 0x00000024041c7981 */ /* 0x000ea4000c1e1900 */
[----:B--2---:R-:W-:Y:S01]  /*2040*/  SHF.R.S32.HI R29, RZ, 0x1f, R28 ;  /* 0x0000001fff1d7819 */ /* 0x004fe2000001141c */
[----:B------:R-:W-:Y:S06]  /*2050*/  BRA `(.L_x_2582) ;  /* 0x0000000c00187947 */ /* 0x000fec0003800000 */
.L_x_2583:
[----:B------:R-:W2:Y:S02]  /*2060*/  LDG.E.S16 R28, desc[UR36][R4.64] ;  /* 0x00000024041c7981 */ /* 0x000ea4000c1e1700 */
[----:B--2---:R-:W-:Y:S01]  /*2070*/  SHF.R.S32.HI R29, RZ, 0x1f, R28 ;  /* 0x0000001fff1d7819 */ /* 0x004fe2000001141c */
[----:B------:R-:W-:Y:S06]  /*2080*/  BRA `(.L_x_2582) ;  /* 0x0000000c000c7947 */ /* 0x000fec0003800000 */
.L_x_2578:
        /* <DEDUP_REMOVED lines=9> */
.L_x_2586:
[----:B------:R-:W2:Y:S02]  /*2120*/  LDG.E.U16 R4, desc[UR36][R4.64] ;  /* 0x0000002404047981 */ /* 0x000ea4000c1e1500 */
[----:B--2---:R-:W-:-:S06]  /*2130*/  HADD2.F32 R28, -RZ, R4.H0_H0 ;  /* 0x20000004ff1c7230 */ /* 0x004fcc0000004100 */
[----:B------:R-:W0:Y:S02]  /*2140*/  F2I.S64.TRUNC R28, R28 ;  /* 0x0000001c001c7311 */ /* 0x000e24000020d900 */
[----:B0-----:R-:W-:Y:S05]  /*2150*/  BRA `(.L_x_2582) ;  /* 0x0000000800d87947 */ /* 0x001fea0003800000 */
.L_x_2585:
        /* <DEDUP_REMOVED lines=9> */
.L_x_2588:
[----:B------:R-:W2:Y:S02]  /*21f0*/  LDG.E.U16 R4, desc[UR36][R4.64] ;  /* 0x0000002404047981 */ /* 0x000ea4000c1e1500 */
[----:B--2---:R-:W-:-:S06]  /*2200*/  HADD2.F32 R28, -RZ, R4.H0_H0 ;  /* 0x20000004ff1c7230 */ /* 0x004fcc0000004100 */
[----:B------:R-:W0:Y:S02]  /*2210*/  F2I.S64.TRUNC R28, R28 ;  /* 0x0000001c001c7311 */ /* 0x000e24000020d900 */
[----:B0-----:R-:W-:Y:S05]  /*2220*/  BRA `(.L_x_2582) ;  /* 0x0000000800a47947 */ /* 0x001fea0003800000 */
.L_x_2587:
[----:B------:R-:W2:Y:S02]  /*2230*/  LDG.E.64 R4, desc[UR36][R4.64] ;  /* 0x0000002404047981 */ /* 0x000ea4000c1e1b00 */
[----:B--2---:R0:W1:Y:S02]  /*2240*/  F2I.S64.F64.TRUNC R28, R4 ;  /* 0x00000004001c7311 */ /* 0x004064000030d900 */
[----:B01----:R-:W-:Y:S05]  /*2250*/  BRA `(.L_x_2582) ;  /* 0x0000000800987947 */ /* 0x003fea0003800000 */
.L_x_2577:
        /* <DEDUP_REMOVED lines=13> */
.L_x_2591:
[----:B------:R-:W2:Y:S02]  /*2330*/  LDG.E.64 R4, desc[UR36][R4.64] ;  /* 0x0000002404047981 */ /* 0x000ea4000c1e1b00 */
[----:B--2---:R0:W1:Y:S02]  /*2340*/  F2I.S64.F64.TRUNC R28, R4 ;  /* 0x00000004001c7311 */ /* 0x004064000030d900 */
[----:B01----:R-:W-:Y:S05]  /*2350*/  BRA `(.L_x_2582) ;  /* 0x0000000800587947 */ /* 0x003fea0003800000 */
.L_x_2590:
        /* <DEDUP_REMOVED lines=26> */
.L_x_2593:
        /* <DEDUP_REMOVED lines=11> */
[----:B------:R-:W-:-:S04]  /*25b0*/  LOP3.LUT R0, R0, 0x80000000, R3, 0xf8, !PT ;  /* 0x8000000000007812 */ /* 0x000fc800078ef803 */
[----:B------:R0:W1:Y:S02]  /*25c0*/  F2I.S64.TRUNC R28, R0 ;  /* 0x00000000001c7311 */ /* 0x000064000020d900 */
[----:B01----:R-:W-:Y:S05]  /*25d0*/  BRA `(.L_x_2582) ;  /* 0x0000000400b87947 */ /* 0x003fea0003800000 */
.L_x_2592:
[----:B------:R-:W2:Y:S02]  /*25e0*/  LDG.E.U16 R28, desc[UR36][R4.64] ;  /* 0x00000024041c7981 */ /* 0x000ea4000c1e1500 */
[----:B--2---:R-:W-:-:S06]  /*25f0*/  IMAD.U32 R28, R28, 0x10000, RZ ;  /* 0x000100001c1c7824 */ /* 0x004fcc00078e00ff */
[----:B------:R-:W0:Y:S02]  /*2600*/  F2I.S64.TRUNC R28, R28 ;  /* 0x0000001c001c7311 */ /* 0x000e24000020d900 */
[----:B0-----:R-:W-:Y:S05]  /*2610*/  BRA `(.L_x_2582) ;  /* 0x0000000400a87947 */ /* 0x001fea0003800000 */
.L_x_2589:
        /* <DEDUP_REMOVED lines=11> */
.L_x_2596:
        /* <DEDUP_REMOVED lines=21> */
.L_x_2600:
[----:B------:R-:W-:Y:S05]  /*2820*/  BSYNC.RECONVERGENT B1 ;  /* 0x0000000000017941 */ /* 0x000fea0003800200 */
.L_x_2599:
[----:B------:R-:W-:Y:S01]  /*2830*/  IMAD.SHL.U32 R0, R0, 0x100000, RZ ;  /* 0x0010000000007824 */ /* 0x000fe200078e00ff */
[----:B------:R-:W-:-:S04]  /*2840*/  LEA R3, R3, 0x3b800000, 0x17 ;  /* 0x3b80000003037811 */ /* 0x000fc800078eb8ff */
[----:B------:R-:W-:-:S07]  /*2850*/  LOP3.LUT R28, R3, R0, R7, 0xfe, !PT ;  /* 0x00000000031c7212 */ /* 0x000fce00078efe07 */
.L_x_2598:
[----:B------:R-:W-:Y:S05]  /*2860*/  BSYNC.RECONVERGENT B0 ;  /* 0x0000000000007941 */ /* 0x000fea0003800200 */
.L_x_2597:
[----:B------:R-:W2:Y:S02]  /*2870*/  F2I.S64.TRUNC R28, R28 ;  /* 0x0000001c001c7311 */ /* 0x000ea4000020d900 */
[----:B--2---:R-:W-:Y:S05]  /*2880*/  BRA `(.L_x_2582) ;  /* 0x00000004000c7947 */ /* 0x004fea0003800000 */
.L_x_2595:
        /* <DEDUP_REMOVED lines=21> */
.L_x_2604:
[----:B------:R-:W-:Y:S05]  /*29e0*/  BSYNC.RECONVERGENT B1 ;  /* 0x0000000000017941 */ /* 0x000fea0003800200 */
.L_x_2603:
[----:B------:R-:W-:Y:S01]  /*29f0*/  IMAD.SHL.U32 R0, R0, 0x200000, RZ ;  /* 0x0020000000007824 */ /* 0x000fe200078e00ff */
[----:B------:R-:W-:-:S04]  /*2a00*/  LEA R3, R3, 0x37800000, 0x17 ;  /* 0x3780000003037811 */ /* 0x000fc800078eb8ff */
[----:B------:R-:W-:-:S07]  /*2a10*/  LOP3.LUT R28, R3, R0, R7, 0xfe, !PT ;  /* 0x00000000031c7212 */ /* 0x000fce00078efe07 */
.L_x_2602:
[----:B------:R-:W-:Y:S05]  /*2a20*/  BSYNC.RECONVERGENT B0 ;  /* 0x0000000000007941 */ /* 0x000fea0003800200 */
.L_x_2601:
[----:B------:R-:W2:Y:S02]  /*2a30*/  F2I.S64.TRUNC R28, R28 ;  /* 0x0000001c001c7311 */ /* 0x000ea4000020d900 */
[----:B--2---:R-:W-:Y:S05]  /*2a40*/  BRA `(.L_x_2582) ;  /* 0x00000000009c7947 */ /* 0x004fea0003800000 */
.L_x_2594:
        /* <DEDUP_REMOVED lines=14> */
.L_x_2608:
[----:B------:R-:W-:Y:S05]  /*2b30*/  BSYNC.RECONVERGENT B0 ;  /* 0x0000000000007941 */ /* 0x000fea0003800200 */
.L_x_2607:
[----:B------:R-:W0:Y:S02]  /*2b40*/  F2I.S64.TRUNC R28, R28 ;  /* 0x0000001c001c7311 */ /* 0x000e24000020d900 */
[----:B0-----:R-:W-:Y:S05]  /*2b50*/  BRA `(.L_x_2582) ;  /* 0x0000000000587947 */ /* 0x001fea0003800000 */
.L_x_2581:
        /* <DEDUP_REMOVED lines=16> */
.L_x_2609:
[----:B------:R-:W-:Y:S01]  /*2c60*/  CS2R R28, SRZ ;  /* 0x00000000001c7805 */ /* 0x000fe2000001ff00 */
[----:B------:R-:W-:Y:S06]  /*2c70*/  BRA `(.L_x_2582) ;  /* 0x0000000000107947 */ /* 0x000fec0003800000 */
.L_x_2606:
[----:B------:R0:W5:Y:S01]  /*2c80*/  LDG.E.64 R28, desc[UR36][R4.64] ;  /* 0x00000024041c7981 */ /* 0x000162000c1e1b00 */
[----:B------:R-:W-:Y:S05]  /*2c90*/  BRA `(.L_x_2582) ;  /* 0x0000000000087947 */ /* 0x000fea0003800000 */
.L_x_2605:
[----:B------:R1:W5:Y:S01]  /*2ca0*/  LDG.E R28, desc[UR36][R4.64] ;  /* 0x00000024041c7981 */ /* 0x000362000c1e1900 */
[----:B------:R-:W-:-:S07]  /*2cb0*/  IMAD.MOV.U32 R29, RZ, RZ, RZ ;  /* 0x000000ffff1d7224 */ /* 0x000fce00078e00ff */
.L_x_2582:
        /* <DEDUP_REMOVED lines=19> */
.L_x_2613:
[----:B------:R3:W5:Y:S01]  /*2df0*/  LDG.E.U8 R26, desc[UR36][R4.64] ;  /* 0x00000024041a7981 */ /* 0x000762000c1e1100 */
[----:B------:R-:W-:Y:S01]  /*2e00*/  IMAD.MOV.U32 R27, RZ, RZ, RZ ;  /* 0x000000ffff1b7224 */ /* 0x000fe200078e00ff */
[----:B------:R-:W-:Y:S06]  /*2e10*/  BRA `(.L_x_2615) ;  /* 0x0000000c00447947 */ /* 0x000fec0003800000 */
.L_x_2612:
        /* <DEDUP_REMOVED lines=8> */
.L_x_2617:
[----:B------:R-:W2:Y:S02]  /*2ea0*/  LDG.E R26, desc[UR36][R4.64] ;  /* 0x00000024041a7981 */ /* 0x000ea4000c1e1900 */
[----:B--2---:R-:W-:Y:S01]  /*2eb0*/  SHF.R.S32.HI R27, RZ, 0x1f, R26 ;  /* 0x0000001fff1b7819 */ /* 0x004fe2000001141a */
[----:B------:R-:W-:Y:S06]  /*2ec0*/  BRA `(.L_x_2615) ;  /* 0x0000000c00187947 */ /* 0x000fec0003800000 */
.L_x_2616:
[----:B------:R-:W2:Y:S02]  /*2ed0*/  LDG.E.S16 R26, desc[UR36][R4.64] ;  /* 0x00000024041a7981 */ /* 0x000ea4000c1e1700 */
[----:B--2---:R-:W-:Y:S01]  /*2ee0*/  SHF.R.S32.HI R27, RZ, 0x1f, R26 ;  /* 0x0000001fff1b7819 */ /* 0x004fe2000001141a */
[----:B------:R-:W-:Y:S06]  /*2ef0*/  BRA `(.L_x_2615) ;  /* 0x0000000c000c7947 */ /* 0x000fec0003800000 */
.L_x_2611:
        /* <DEDUP_REMOVED lines=9> */
.L_x_2619:
[----:B------:R-:W2:Y:S02]  /*2f90*/  LDG.E.U16 R4, desc[UR36][R4.64] ;  /* 0x0000002404047981 */ /* 0x000ea4000c1e1500 */
[----:B--2---:R-:W-:-:S06]  /*2fa0*/  HADD2.F32 R26, -RZ, R4.H0_H0 ;  /* 0x20000004ff1a7230 */ /* 0x004fcc0000004100 */
[----:B------:R-:W3:Y:S02]  /*2fb0*/  F2I.S64.TRUNC R26, R26 ;  /* 0x0000001a001a7311 */ /* 0x000ee4000020d900 */
[----:B---3--:R-:W-:Y:S05]  /*2fc0*/  BRA `(.L_x_2615) ;  /* 0x0000000800d87947 */ /* 0x008fea0003800000 */
.L_x_2618:
        /* <DEDUP_REMOVED lines=9> */
.L_x_2621:
[----:B------:R-:W2:Y:S02]  /*3060*/  LDG.E.U16 R4, desc[UR36][R4.64] ;  /* 0x0000002404047981 */ /* 0x000ea4000c1e1500 */
[----:B--2---:R-:W-:-:S06]  /*3070*/  HADD2.F32 R26, -RZ, R4.H0_H0 ;  /* 0x20000004ff1a7230 */ /* 0x004fcc0000004100 */
[----:B------:R-:W3:Y:S02]  /*3080*/  F2I.S64.TRUNC R26, R26 ;  /* 0x0000001a001a7311 */ /* 0x000ee4000020d900 */
[----:B---3--:R-:W-:Y:S05]  /*3090*/  BRA `(.L_x_2615) ;  /* 0x0000000800a47947 */ /* 0x008fea0003800000 */
.L_x_2620:
[----:B------:R-:W2:Y:S02]  /*30a0*/  LDG.E.64 R4, desc[UR36][R4.64] ;  /* 0x0000002404047981 */ /* 0x000ea4000c1e1b00 */
[----:B--2---:R3:W4:Y:S02]  /*30b0*/  F2I.S64.F64.TRUNC R26, R4 ;  /* 0x00000004001a7311 */ /* 0x004724000030d900 */
[----:B---34-:R-:W-:Y:S05]  /*30c0*/  BRA `(.L_x_2615) ;  /* 0x0000000800987947 */ /* 0x018fea0003800000 */
.L_x_2610:
        /* <DEDUP_REMOVED lines=13> */
.L_x_2624:
[----:B------:R-:W2:Y:S02]  /*31a0*/  LDG.E.64 R4, desc[UR36][R4.64] ;  /* 0x0000002404047981 */ /* 0x000ea4000c1e1b00 */
[----:B--2---:R3:W4:Y:S02]  /*31b0*/  F2I.S64.F64.TRUNC R26, R4 ;  /* 0x00000004001a7311 */ /* 0x004724000030d900 */
[----:B---34-:R-:W-:Y:S05]  /*31c0*/  BRA `(.L_x_2615) ;  /* 0x0000000800587947 */ /* 0x018fea0003800000 */
.L_x_2623:
        /* <DEDUP_REMOVED lines=26> */
.L_x_2626:
        /* <DEDUP_REMOVED lines=12> */
[----:B------:R3:W4:Y:S02]  /*3430*/  F2I.S64.TRUNC R26, R0 ;  /* 0x00000000001a7311 */ /* 0x000724000020d900 */
[----:B---34-:R-:W-:Y:S05]  /*3440*/  BRA `(.L_x_2615) ;  /* 0x0000000400b87947 */ /* 0x018fea0003800000 */
.L_x_2625:
[----:B------:R-:W2:Y:S02]  /*3450*/  LDG.E.U16 R26, desc[UR36][R4.64] ;  /* 0x00000024041a7981 */ /* 0x000ea4000c1e1500 */
[----:B--2---:R-:W-:-:S06]  /*3460*/  IMAD.U32 R26, R26, 0x10000, RZ ;  /* 0x000100001a1a7824 */ /* 0x004fcc00078e00ff */
[----:B------:R-:W3:Y:S02]  /*3470*/  F2I.S64.TRUNC R26, R26 ;  /* 0x0000001a001a7311 */ /* 0x000ee4000020d900 */
[----:B---3--:R-:W-:Y:S05]  /*3480*/  BRA `(.L_x_2615) ;  /* 0x0000000400a87947 */ /* 0x008fea0003800000 */
.L_x_2622:
        /* <DEDUP_REMOVED lines=11> */
.L_x_2629:
        /* <DEDUP_REMOVED lines=21> */
.L_x_2633:
[----:B------:R-:W-:Y:S05]  /*3690*/  BSYNC.RECONVERGENT B1 ;  /* 0x0000000000017941 */ /* 0x000fea0003800200 */
.L_x_2632:
[----:B------:R-:W-:Y:S01]  /*36a0*/  IMAD.SHL.U32 R0, R0, 0x100000, RZ ;  /* 0x0010000000007824 */ /* 0x000fe200078e00ff */
[----:B------:R-:W-:-:S04]  /*36b0*/  LEA R3, R3, 0x3b800000, 0x17 ;  /* 0x3b80000003037811 */ /* 0x000fc800078eb8ff */
[----:B------:R-:W-:-:S07]  /*36c0*/  LOP3.LUT R26, R3, R0, R7, 0xfe, !PT ;  /* 0x00000000031a7212 */ /* 0x000fce00078efe07 */
.L_x_2631:
[----:B------:R-:W-:Y:S05]  /*36d0*/  BSYNC.RECONVERGENT B0 ;  /* 0x0000000000007941 */ /* 0x000fea0003800200 */
.L_x_2630:
[----:B------:R-:W0:Y:S02]  /*36e0*/  F2I.S64.TRUNC R26, R26 ;  /* 0x0000001a001a7311 */ /* 0x000e24000020d900 */
[----:B0-----:R-:W-:Y:S05]  /*36f0*/  BRA `(.L_x_2615) ;  /* 0x00000004000c7947 */ /* 0x001fea0003800000 */
.L_x_2628:
        /* <DEDUP_REMOVED lines=21> */
.L_x_2637:
[----:B------:R-:W-:Y:S05]  /*3850*/  BSYNC.RECONVERGENT B1 ;  /* 0x0000000000017941 */ /* 0x000fea0003800200 */
.L_x_2636:
[----:B------:R-:W-:Y:S01]  /*3860*/  IMAD.SHL.U32 R0, R0, 0x200000, RZ ;  /* 0x0020000000007824 */ /* 0x000fe200078e00ff */
[----:B------:R-:W-:-:S04]  /*3870*/  LEA R3, R3, 0x37800000, 0x17 ;  /* 0x3780000003037811 */ /* 0x000fc800078eb8ff */
[----:B------:R-:W-:-:S07]  /*3880*/  LOP3.LUT R26, R3, R0, R7, 0xfe, !PT ;  /* 0x00000000031a7212 */ /* 0x000fce00078efe07 */
.L_x_2635:
[----:B------:R-:W-:Y:S05]  /*3890*/  BSYNC.RECONVERGENT B0 ;  /* 0x0000000000007941 */ /* 0x000fea0003800200 */
.L_x_2634:
[----:B------:R-:W0:Y:S02]  /*38a0*/  F2I.S64.TRUNC R26, R26 ;  /* 0x0000001a001a7311 */ /* 0x000e24000020d900 */
[----:B0-----:R-:W-:Y:S05]  /*38b0*/  BRA `(.L_x_2615) ;  /* 0x00000000009c7947 */ /* 0x001fea0003800000 */
.L_x_2627:
        /* <DEDUP_REMOVED lines=14> */
.L_x_2641:
[----:B------:R-:W-:Y:S05]  /*39a0*/  BSYNC.RECONVERGENT B0 ;  /* 0x0000000000007941 */ /* 0x000fea0003800200 */
.L_x_2640:
[----:B------:R-:W1:Y:S02]  /*39b0*/  F2I.S64.TRUNC R26, R26 ;  /* 0x0000001a001a7311 */ /* 0x000e64000020d900 */
[----:B-1----:R-:W-:Y:S05]  /*39c0*/  BRA `(.L_x_2615) ;  /* 0x0000000000587947 */ /* 0x002fea0003800000 */
.L_x_2614:
        /* <DEDUP_REMOVED lines=16> */
.L_x_2642:
[----:B------:R-:W-:Y:S01]  /*3ad0*/  CS2R R26, SRZ ;  /* 0x00000000001a7805 */ /* 0x000fe2000001ff00 */
[----:B------:R-:W-:Y:S06]  /*3ae0*/  BRA `(.L_x_2615) ;  /* 0x0000000000107947 */ /* 0x000fec0003800000 */
.L_x_2639:
[----:B------:R1:W5:Y:S01]  /*3af0*/  LDG.E.64 R26, desc[UR36][R4.64] ;  /* 0x00000024041a7981 */ /* 0x000362000c1e1b00 */
[----:B------:R-:W-:Y:S05]  /*3b00*/  BRA `(.L_x_2615) ;  /* 0x0000000000087947 */ /* 0x000fea0003800000 */
.L_x_2638:
[----:B------:R2:W5:Y:S01]  /*3b10*/  LDG.E R26, desc[UR36][R4.64] ;  /* 0x00000024041a7981 */ /* 0x000562000c1e1900 */
[----:B------:R-:W-:-:S07]  /*3b20*/  IMAD.MOV.U32 R27, RZ, RZ, RZ ;  /* 0x000000ffff1b7224 */ /* 0x000fce00078e00ff */
.L_x_2615:
[----:B------:R-:W-:-:S07]  /*3b30*/  VIADD R32, R32, 0x80 ;  /* 0x0000008020207836 */ /* 0x000fce0000000000 */
.L_x_2576:
[----:B------:R-:W-:Y:S05]  /*3b40*/  BSYNC.RECONVERGENT B6 ;  /* 0x0000000000067941 */ /* 0x000fea0003800200 */
.L_x_2575:
        /* <DEDUP_REMOVED lines=25> */
.L_x_2648:
[----:B------:R3:W5:Y:S01]  /*3ce0*/  LDG.E.U8 R24, desc[UR36][R4.64] ;  /* 0x0000002404187981 */ /* 0x000762000c1e1100 */
[----:B------:R-:W-:Y:S01]  /*3cf0*/  IMAD.MOV.U32 R25, RZ, RZ, RZ ;  /* 0x000000ffff197224 */ /* 0x000fe200078e00ff */
[----:B------:R-:W-:Y:S06]  /*3d00*/  BRA `(.L_x_2650) ;  /* 0x0000000c00447947 */ /* 0x000fec0003800000 */
.L_x_2647:
        /* <DEDUP_REMOVED lines=8> */
.L_x_2652:
[----:B------:R-:W2:Y:S02]  /*3d90*/  LDG.E R24, desc[UR36][R4.64] ;  /* 0x0000002404187981 */ /* 0x000ea4000c1e1900 */
[----:B--2---:R-:W-:Y:S01]  /*3da0*/  SHF.R.S32.HI R25, RZ, 0x1f, R24 ;  /* 0x0000001fff197819 */ /* 0x004fe20000011418 */
[----:B------:R-:W-:Y:S06]  /*3db0*/  BRA `(.L_x_2650) ;  /* 0x0000000c00187947 */ /* 0x000fec0003800000 */
.L_x_2651:
[----:B------:R-:W2:Y:S02]  /*3dc0*/  LDG.E.S16 R24, desc[UR36][R4.64] ;  /* 0x0000002404187981 */ /* 0x000ea4000c1e1700 */
[----:B--2---:R-:W-:Y:S01]  /*3dd0*/  SHF.R.S32.HI R25, RZ, 0x1f, R24 ;  /* 0x0000001fff197819 */ /* 0x004fe20000011418 */
[----:B------:R-:W-:Y:S06]  /*3de0*/  BRA `(.L_x_2650) ;  /* 0x0000000c000c7947 */ /* 0x000fec0003800000 */
.L_x_2646:
        /* <DEDUP_REMOVED lines=9> */
.L_x_2654:
[----:B------:R-:W2:Y:S02]  /*3e80*/  LDG.E.U16 R4, desc[UR36][R4.64] ;  /* 0x0000002404047981 */ /* 0x000ea4000c1e1500 */
[----:B--2---:R-:W-:-:S06]  /*3e90*/  HADD2.F32 R24, -RZ, R4.H0_H0 ;  /* 0x20000004ff187230 */ /* 0x004fcc0000004100 */
[----:B------:R-:W0:Y:S02]  /*3ea0*/  F2I.S64.TRUNC R24, R24 ;  /* 0x0000001800187311 */ /* 0x000e24000020d900 */
[----:B0-----:R-:W-:Y:S05]  /*3eb0*/  BRA `(.L_x_2650) ;  /* 0x0000000800d87947 */ /* 0x001fea0003800000 */
.L_x_2653:
        /* <DEDUP_REMOVED lines=9> */
.L_x_2656:
[----:B------:R-:W2:Y:S02]  /*3f50*/  LDG.E.U16 R4, desc[UR36][R4.64] ;  /* 0x0000002404047981 */ /* 0x000ea4000c1e1500 */
[----:B--2---:R-:W-:-:S06]  /*3f60*/  HADD2.F32 R24, -RZ, R4.H0_H0 ;  /* 0x20000004ff187230 */ /* 0x004fcc0000004100 */
[----:B------:R-:W0:Y:S02]  /*3f70*/  F2I.S64.TRUNC R24, R24 ;  /* 0x0000001800187311 */ /* 0x000e24000020d900 */
[----:B0-----:R-:W-:Y:S05]  /*3f80*/  BRA `(.L_x_2650) ;  /* 0x0000000800a47947 */ /* 0x001fea0003800000 */
.L_x_2655:
[----:B------:R-:W2:Y:S02]  /*3f90*/  LDG.E.64 R4, desc[UR36][R4.64] ;  /* 0x0000002404047981 */ /* 0x000ea4000c1e1b00 */
[----:B--2---:R0:W1:Y:S02]  /*3fa0*/  F2I.S64.F64.TRUNC R24, R4 ;  /* 0x0000000400187311 */ /* 0x004064000030d900 */
[----:B01----:R-:W-:Y:S05]  /*3fb0*/  BRA `(.L_x_2650) ;  /* 0x0000000800987947 */ /* 0x003fea0003800000 */
.L_x_2645:
        /* <DEDUP_REMOVED lines=13> */
.L_x_2659:
[----:B------:R-:W2:Y:S02]  /*4090*/  LDG.E.64 R4, desc[UR36][R4.64] ;  /* 0x0000002404047981 */ /* 0x000ea4000c1e1b00 */
[----:B--2---:R0:W1:Y:S02]  /*40a0*/  F2I.S64.F64.TRUNC R24, R4 ;  /* 0x0000000400187311 */ /* 0x004064000030d900 */
[----:B01----:R-:W-:Y:S05]  /*40b0*/  BRA `(.L_x_2650) ;  /* 0x0000000800587947 */ /* 0x003fea0003800000 */
.L_x_2658:
        /* <DEDUP_REMOVED lines=26> */
.L_x_2661:
        /* <DEDUP_REMOVED lines=14> */
.L_x_2660:
[----:B------:R-:W2:Y:S02]  /*4340*/  LDG.E.U16 R24, desc[UR36][R4.64] ;  /* 0x0000002404187981 */ /* 0x000ea4000c1e1500 */
[----:B--2---:R-:W-:-:S06]  /*4350*/  IMAD.U32 R24, R24, 0x10000, RZ ;  /* 0x0001000018187824 */ /* 0x004fcc00078e00ff */
[----:B------:R-:W0:Y:S02]  /*4360*/  F2I.S64.TRUNC R24, R24 ;  /* 0x0000001800187311 */ /* 0x000e24000020d900 */
[----:B0-----:R-:W-:Y:S05]  /*4370*/  BRA `(.L_x_2650) ;  /* 0x0000000400a87947 */ /* 0x001fea0003800000 */
.L_x_2657:
        /* <DEDUP_REMOVED lines=11> */
.L_x_2664:
        /* <DEDUP_REMOVED lines=21> */
.L_x_2668:
[----:B------:R-:W-:Y:S05]  /*4580*/  BSYNC.RECONVERGENT B1 ;  /* 0x0000000000017941 */ /* 0x000fea0003800200 */
.L_x_2667:
[----:B------:R-:W-:Y:S01]  /*4590*/  IMAD.SHL.U32 R0, R0, 0x100000, RZ ;  /* 0x0010000000007824 */ /* 0x000fe200078e00ff */
[----:B------:R-:W-:-:S04]  /*45a0*/  LEA R3, R3, 0x3b800000, 0x17 ;  /* 0x3b80000003037811 */ /* 0x000fc800078eb8ff */
[----:B------:R-:W-:-:S07]  /*45b0*/  LOP3.LUT R24, R3, R0, R7, 0xfe, !PT ;  /* 0x0000000003187212 */ /* 0x000fce00078efe07 */
.L_x_2666:
[----:B------:R-:W-:Y:S05]  /*45c0*/  BSYNC.RECONVERGENT B0 ;  /* 0x0000000000007941 */ /* 0x000fea0003800200 */
.L_x_2665:
[----:B------:R-:W0:Y:S02]  /*45d0*/  F2I.S64.TRUNC R24, R24 ;  /* 0x0000001800187311 */ /* 0x000e24000020d900 */
[----:B0-----:R-:W-:Y:S05]  /*45e0*/  BRA `(.L_x_2650) ;  /* 0x00000004000c7947 */ /* 0x001fea0003800000 */
.L_x_2663:
        /* <DEDUP_REMOVED lines=21> */
.L_x_2672:
[----:B------:R-:W-:Y:S05]  /*4740*/  BSYNC.RECONVERGENT B1 ;  /* 0x0000000000017941 */ /* 0x000fea0003800200 */
.L_x_2671:
[----:B------:R-:W-:Y:S01]  /*4750*/  IMAD.SHL.U32 R0, R0, 0x200000, RZ ;  /* 0x0020000000007824 */ /* 0x000fe200078e00ff */
[----:B------:R-:W-:-:S04]  /*4760*/  LEA R3, R3, 0x37800000, 0x17 ;  /* 0x3780000003037811 */ /* 0x000fc800078eb8ff */
[----:B------:R-:W-:-:S07]  /*4770*/  LOP3.LUT R24, R3, R0, R7, 0xfe, !PT ;  /* 0x0000000003187212 */ /* 0x000fce00078efe07 */
.L_x_2670:
[----:B------:R-:W-:Y:S05]  /*4780*/  BSYNC.RECONVERGENT B0 ;  /* 0x0000000000007941 */ /* 0x000fea0003800200 */
.L_x_2669:
[----:B------:R-:W1:Y:S02]  /*4790*/  F2I.S64.TRUNC R24, R24 ;  /* 0x0000001800187311 */ /* 0x000e64000020d900 */
[----:B-1----:R-:W-:Y:S05]  /*47a0*/  BRA `(.L_x_2650) ;  /* 0x00000000009c7947 */ /* 0x002fea0003800000 */
.L_x_2662:
        /* <DEDUP_REMOVED lines=14> */
.L_x_2676:
[----:B------:R-:W-:Y:S05]  /*4890*/  BSYNC.RECONVERGENT B0 ;  /* 0x0000000000007941 */ /* 0x000fea0003800200 */
.L_x_2675:
[----:B------:R-:W1:Y:S02]  /*48a0*/  F2I.S64.TRUNC R24, R24 ;  /* 0x0000001800187311 */ /* 0x000e64000020d900 */
[----:B-1----:R-:W-:Y:S05]  /*48b0*/  BRA `(.L_x_2650) ;  /* 0x0000000000587947 */ /* 0x002fea0003800000 */
.L_x_2649:
        /* <DEDUP_REMOVED lines=16> */
.L_x_2677:
[----:B------:R-:W-:Y:S01]  /*49c0*/  CS2R R24, SRZ ;  /* 0x0000000000187805 */ /* 0x000fe2000001ff00 */
[----:B------:R-:W-:Y:S06]  /*49d0*/  BRA `(.L_x_2650) ;  /* 0x0000000000107947 */ /* 0x000fec0003800000 */
.L_x_2674:
[----:B------:R1:W5:Y:S01]  /*49e0*/  LDG.E.64 R24, desc[UR36][R4.64] ;  /* 0x0000002404187981 */ /* 0x000362000c1e1b00 */
[----:B------:R-:W-:Y:S05]  /*49f0*/  BRA `(.L_x_2650) ;  /* 0x0000000000087947 */ /* 0x000fea0003800000 */
.L_x_2673:
[----:B------:R2:W5:Y:S01]  /*4a00*/  LDG.E R24, desc[UR36][R4.64] ;  /* 0x0000002404187981 */ /* 0x000562000c1e1900 */
[----:B------:R-:W-:-:S07]  /*4a10*/  IMAD.MOV.U32 R25, RZ, RZ, RZ ;  /* 0x000000ffff197224 */ /* 0x000fce00078e00ff */
.L_x_2650:
        /* <DEDUP_REMOVED lines=19> */
.L_x_2681:
[----:B------:R4:W5:Y:S01]  /*4b50*/  LDG.E.U8 R22, desc[UR36][R4.64] ;  /* 0x0000002404167981 */ /* 0x000962000c1e1100 */
[----:B------:R-:W-:Y:S01]  /*4b60*/  IMAD.MOV.U32 R23, RZ, RZ, RZ ;  /* 0x000000ffff177224 */ /* 0x000fe200078e00ff */
[----:B------:R-:W-:Y:S06]  /*4b70*/  BRA `(.L_x_2683) ;  /* 0x0000000c00447947 */ /* 0x000fec0003800000 */
.L_x_2680:
        /* <DEDUP_REMOVED lines=8> */
.L_x_2685:
[----:B------:R-:W2:Y:S02]  /*4c00*/  LDG.E R22, desc[UR36][R4.64] ;  /* 0x0000002404167981 */ /* 0x000ea4000c1e1900 */
[----:B--2---:R-:W-:Y:S01]  /*4c10*/  SHF.R.S32.HI R23, RZ, 0x1f, R22 ;  /* 0x0000001fff177819 */ /* 0x004fe20000011416 */
[----:B------:R-:W-:Y:S06]  /*4c20*/  BRA `(.L_x_2683) ;  /* 0x0000000c00187947 */ /* 0x000fec0003800000 */
.L_x_2684:
[----:B------:R-:W2:Y:S02]  /*4c30*/  LDG.E.S16 R22, desc[UR36][R4.64] ;  /* 0x0000002404167981 */ /* 0x000ea4000c1e1700 */
[----:B--2---:R-:W-:Y:S01]  /*4c40*/  SHF.R.S32.HI R23, RZ, 0x1f, R22 ;  /* 0x0000001fff177819 */ /* 0x004fe20000011416 */
[----:B------:R-:W-:Y:S06]  /*4c50*/  BRA `(.L_x_2683) ;  /* 0x0000000c000c7947 */ /* 0x000fec0003800000 */
.L_x_2679:
        /* <DEDUP_REMOVED lines=9> */
.L_x_2687:
[----:B------:R-:W2:Y:S02]  /*4cf0*/  LDG.E.U16 R4, desc[UR36][R4.64] ;  /* 0x0000002404047981 */ /* 0x000ea4000c1e1500 */
[----:B--2---:R-:W-:-:S06]  /*4d00*/  HADD2.F32 R22, -RZ, R4.H0_H0 ;  /* 0x20000004ff167230 */ /* 0x004fcc0000004100 */
[----:B------:R-:W0:Y:S02]  /*4d10*/  F2I.S64.TRUNC R22, R22 ;  /* 0x0000001600167311 */ /* 0x000e24000020d900 */
[----:B0-----:R-:W-:Y:S05]  /*4d20*/  BRA `(.L_x_2683) ;  /* 0x0000000800d87947 */ /* 0x001fea0003800000 */
.L_x_2686:
        /* <DEDUP_REMOVED lines=9> */
.L_x_2689:
[----:B------:R-:W2:Y:S02]  /*4dc0*/  LDG.E.U16 R4, desc[UR36][R4.64] ;  /* 0x0000002404047981 */ /* 0x000ea4000c1e1500 */
[----:B--2---:R-:W-:-:S06]  /*4dd0*/  HADD2.F32 R22, -RZ, R4.H0_H0 ;  /* 0x20000004ff167230 */ /* 0x004fcc0000004100 */
[----:B------:R-:W0:Y:S02]  /*4de0*/  F2I.S64.TRUNC R22, R22 ;  /* 0x0000001600167311 */ /* 0x000e24000020d900 */
[----:B0-----:R-:W-:Y:S05]  /*4df0*/  BRA `(.L_x_2683) ;  /* 0x0000000800a47947 */ /* 0x001fea0003800000 */
.L_x_2688:
[----:B------:R-:W2:Y:S02]  /*4e00*/  LDG.E.64 R4, desc[UR36][R4.64] ;  /* 0x0000002404047981 */ /* 0x000ea4000c1e1b00 */
[----:B--2---:R0:W1:Y:S02]  /*4e10*/  F2I.S64.F64.TRUNC R22, R4 ;  /* 0x0000000400167311 */ /* 0x004064000030d900 */
[----:B01----:R-:W-:Y:S05]  /*4e20*/  BRA `(.L_x_2683) ;  /* 0x0000000800987947 */ /* 0x003fea0003800000 */
.L_x_2678:
        /* <DEDUP_REMOVED lines=13> */
.L_x_2692:
[----:B------:R-:W2:Y:S02]  /*4f00*/  LDG.E.64 R4, desc[UR36][R4.64] ;  /* 0x0000002404047981 */ /* 0x000ea4000c1e1b00 */
[----:B--2---:R3:W4:Y:S02]  /*4f10*/  F2I.S64.F64.TRUNC R22, R4 ;  /* 0x0000000400167311 */ /* 0x004724000030d900 */
[----:B---34-:R-:W-:Y:S05]  /*4f20*/  BRA `(.L_x_2683) ;  /* 0x0000000800587947 */ /* 0x018fea0003800000 */
.L_x_2691:
        /* <DEDUP_REMOVED lines=26> */
.L_x_2694:
        /* <DEDUP_REMOVED lines=14> */
.L_x_2693:
[----:B------:R-:W2:Y:S02]  /*51b0*/  LDG.E.U16 R22, desc[UR36][R4.64] ;  /* 0x0000002404167981 */ /* 0x000ea4000c1e1500 */
[----:B--2---:R-:W-:-:S06]  /*51c0*/  IMAD.U32 R22, R22, 0x10000, RZ ;  /* 0x0001000016167824 */ /* 0x004fcc00078e00ff */
[----:B------:R-:W3:Y:S02]  /*51d0*/  F2I.S64.TRUNC R22, R22 ;  /* 0x0000001600167311 */ /* 0x000ee4000020d900 */
[----:B---3--:R-:W-:Y:S05]  /*51e0*/  BRA `(.L_x_2683) ;  /* 0x0000000400a87947 */ /* 0x008fea0003800000 */
.L_x_2690:
        /* <DEDUP_REMOVED lines=11> */
.L_x_2697:
        /* <DEDUP_REMOVED lines=21> */
.L_x_2701:
[----:B------:R-:W-:Y:S05]  /*53f0*/  BSYNC.RECONVERGENT B1 ;  /* 0x0000000000017941 */ /* 0x000fea0003800200 */
.L_x_2700:
[----:B------:R-:W-:Y:S01]  /*5400*/  IMAD.SHL.U32 R0, R0, 0x100000, RZ ;  /* 0x0010000000007824 */ /* 0x000fe200078e00ff */
[----:B------:R-:W-:-:S04]  /*5410*/  LEA R3, R3, 0x3b800000, 0x17 ;  /* 0x3b80000003037811 */ /* 0x000fc800078eb8ff */
[----:B------:R-:W-:-:S07]  /*5420*/  LOP3.LUT R22, R3, R0, R7, 0xfe, !PT ;  /* 0x0000000003167212 */ /* 0x000fce00078efe07 */
.L_x_2699:
[----:B------:R-:W-:Y:S05]  /*5430*/  BSYNC.RECONVERGENT B0 ;  /* 0x0000000000007941 */ /* 0x000fea0003800200 */
.L_x_2698:
[----:B------:R-:W1:Y:S02]  /*5440*/  F2I.S64.TRUNC R22, R22 ;  /* 0x0000001600167311 */ /* 0x000e64000020d900 */
[----:B-1----:R-:W-:Y:S05]  /*5450*/  BRA `(.L_x_2683) ;  /* 0x00000004000c7947 */ /* 0x002fea0003800000 */
.L_x_2696:
        /* <DEDUP_REMOVED lines=21> */
.L_x_2705:
[----:B------:R-:W-:Y:S05]  /*55b0*/  BSYNC.RECONVERGENT B1 ;  /* 0x0000000000017941 */ /* 0x000fea0003800200 */
.L_x_2704:
[----:B------:R-:W-:Y:S01]  /*55c0*/  IMAD.SHL.U32 R0, R0, 0x200000, RZ ;  /* 0x0020000000007824 */ /* 0x000fe200078e00ff */
[----:B------:R-:W-:-:S04]  /*55d0*/  LEA R3, R3, 0x37800000, 0x17 ;  /* 0x3780000003037811 */ /* 0x000fc800078eb8ff */
[----:B------:R-:W-:-:S07]  /*55e0*/  LOP3.LUT R22, R3, R0, R7, 0xfe, !PT ;  /* 0x0000000003167212 */ /* 0x000fce00078efe07 */
.L_x_2703:
[----:B------:R-:W-:Y:S05]  /*55f0*/  BSYNC.RECONVERGENT B0 ;  /* 0x0000000000007941 */ /* 0x000fea0003800200 */
.L_x_2702:
[----:B------:R-:W1:Y:S02]  /*5600*/  F2I.S64.TRUNC R22, R22 ;  /* 0x0000001600167311 */ /* 0x000e64000020d900 */
[----:B-1----:R-:W-:Y:S05]  /*5610*/  BRA `(.L_x_2683) ;  /* 0x00000000009c7947 */ /* 0x002fea0003800000 */
.L_x_2695:
        /* <DEDUP_REMOVED lines=14> */
.L_x_2709:
[----:B------:R-:W-:Y:S05]  /*5700*/  BSYNC.RECONVERGENT B0 ;  /* 0x0000000000007941 */ /* 0x000fea0003800200 */
.L_x_2708:
[----:B------:R-:W2:Y:S02]  /*5710*/  F2I.S64.TRUNC R22, R22 ;  /* 0x0000001600167311 */ /* 0x000ea4000020d900 */
[----:B--2---:R-:W-:Y:S05]  /*5720*/  BRA `(.L_x_2683) ;  /* 0x0000000000587947 */ /* 0x004fea0003800000 */
.L_x_2682:
        /* <DEDUP_REMOVED lines=16> */
.L_x_2710:
[----:B------:R-:W-:Y:S01]  /*5830*/  CS2R R22, SRZ ;  /* 0x0000000000167805 */ /* 0x000fe2000001ff00 */
[----:B------:R-:W-:Y:S06]  /*5840*/  BRA `(.L_x_2683) ;  /* 0x0000000000107947 */ /* 0x000fec0003800000 */
.L_x_2707:
[----:B------:R1:W5:Y:S01]  /*5850*/  LDG.E.64 R22, desc[UR36][R4.64] ;  /* 0x0000002404167981 */ /* 0x000362000c1e1b00 */
[----:B------:R-:W-:Y:S05]  /*5860*/  BRA `(.L_x_2683) ;  /* 0x0000000000087947 */ /* 0x000fea0003800000 */
.L_x_2706:
[----:B------:R2:W5:Y:S01]  /*5870*/  LDG.E R22, desc[UR36][R4.64] ;  /* 0x0000002404167981 */ /* 0x000562000c1e1900 */
[----:B------:R-:W-:-:S07]  /*5880*/  IMAD.MOV.U32 R23, RZ, RZ, RZ ;  /* 0x000000ffff177224 */ /* 0x000fce00078e00ff */
.L_x_2683:
[----:B------:R-:W-:-:S07]  /*5890*/  VIADD R32, R32, 0x80 ;  /* 0x0000008020207836 */ /* 0x000fce0000000000 */
.L_x_2644:
[----:B------:R-:W-:Y:S05]  /*58a0*/  BSYNC.RECONVERGENT B6 ;  /* 0x0000000000067941 */ /* 0x000fea0003800200 */
.L_x_2643:
        /* <DEDUP_REMOVED lines=25> */
.L_x_2716:
[----:B------:R0:W5:Y:S01]  /*5a40*/  LDG.E.U8 R16, desc[UR36][R4.64] ;  /* 0x0000002404107981 */ /* 0x000162000c1e1100 */
[----:B------:R-:W-:Y:S01]  /*5a50*/  IMAD.MOV.U32 R17, RZ, RZ, RZ ;  /* 0x000000ffff117224 */ /* 0x000fe200078e00ff */
[----:B------:R-:W-:Y:S06]  /*5a60*/  BRA `(.L_x_2718) ;  /* 0x0000000c00447947 */ /* 0x000fec0003800000 */
.L_x_2715:
        /* <DEDUP_REMOVED lines=8> */
.L_x_2720:
[----:B------:R-:W2:Y:S02]  /*5af0*/  LDG.E R16, desc[UR36][R4.64] ;  /* 0x0000002404107981 */ /* 0x000ea4000c1e1900 */
[----:B--2---:R-:W-:Y:S01]  /*5b00*/  SHF.R.S32.HI R17, RZ, 0x1f, R16 ;  /* 0x0000001fff117819 */ /* 0x004fe20000011410 */
[----:B------:R-:W-:Y:S06]  /*5b10*/  BRA `(.L_x_2718) ;  /* 0x0000000c00187947 */ /* 0x000fec0003800000 */
.L_x_2719:
[----:B------:R-:W2:Y:S02]  /*5b20*/  LDG.E.S16 R16, desc[UR36][R4.64] ;  /* 0x0000002404107981 */ /* 0x000ea4000c1e1700 */
[----:B--2---:R-:W-:Y:S01]  /*5b30*/  SHF.R.S32.HI R17, RZ, 0x1f, R16 ;  /* 0x0000001fff117819 */ /* 0x004fe20000011410 */
[----:B------:R-:W-:Y:S06]  /*5b40*/  BRA `(.L_x_2718) ;  /* 0x0000000c000c7947 */ /* 0x000fec0003800000 */
.L_x_2714:
        /* <DEDUP_REMOVED lines=9> */
.L_x_2722:
[----:B------:R-:W2:Y:S02]  /*5be0*/  LDG.E.U16 R4, desc[UR36][R4.64] ;  /* 0x0000002404047981 */ /* 0x000ea4000c1e1500 */
[----:B--2---:R-:W-:-:S06]  /*5bf0*/  HADD2.F32 R16, -RZ, R4.H0_H0 ;  /* 0x20000004ff107230 */ /* 0x004fcc0000004100 */
[----:B------:R-:W2:Y:S02]  /*5c00*/  F2I.S64.TRUNC R16, R16 ;  /* 0x0000001000107311 */ /* 0x000ea4000020d900 */
[----:B--2---:R-:W-:Y:S05]  /*5c10*/  BRA `(.L_x_2718) ;  /* 0x0000000800d87947 */ /* 0x004fea0003800000 */
.L_x_2721:
        /* <DEDUP_REMOVED lines=9> */
.L_x_2724:
[----:B------:R-:W2:Y:S02]  /*5cb0*/  LDG.E.U16 R4, desc[UR36][R4.64] ;  /* 0x0000002404047981 */ /* 0x000ea4000c1e1500 */
[----:B--2---:R-:W-:-:S06]  /*5cc0*/  HADD2.F32 R16, -RZ, R4.H0_H0 ;  /* 0x20000004ff107230 */ /* 0x004fcc0000004100 */
[----:B------:R-:W2:Y:S02]  /*5cd0*/  F2I.S64.TRUNC R16, R16 ;  /* 0x0000001000107311 */ /* 0x000ea4000020d900 */
[----:B--2---:R-:W-:Y:S05]  /*5ce0*/  BRA `(.L_x_2718) ;  /* 0x0000000800a47947 */ /* 0x004fea0003800000 */
.L_x_2723:
[----:B------:R-:W2:Y:S02]  /*5cf0*/  LDG.E.64 R4, desc[UR36][R4.64] ;  /* 0x0000002404047981 */ /* 0x000ea4000c1e1b00 */
[----:B--2---:R2:W3:Y:S02]  /*5d00*/  F2I.S64.F64.TRUNC R16, R4 ;  /* 0x0000000400107311 */ /* 0x0044e4000030d900 */
[----:B--23--:R-:W-:Y:S05]  /*5d10*/  BRA `(.L_x_2718) ;  /* 0x0000000800987947 */ /* 0x00cfea0003800000 */
.L_x_2713:
        /* <DEDUP_REMOVED lines=13> */
.L_x_2727:
[----:B------:R-:W2:Y:S02]  /*5df0*/  LDG.E.64 R4, desc[UR36][R4.64] ;  /* 0x0000002404047981 */ /* 0x000ea4000c1e1b00 */
[----:B--2---:R2:W3:Y:S02]  /*5e00*/  F2I.S64.F64.TRUNC R16, R4 ;  /* 0x0000000400107311 */ /* 0x0044e4000030d900 */
[----:B--23--:R-:W-:Y:S05]  /*5e10*/  BRA `(.L_x_2718) ;  /* 0x0000000800587947 */ /* 0x00cfea0003800000 */
.L_x_2726:
        /* <DEDUP_REMOVED lines=26> */
.L_x_2729:
        /* <DEDUP_REMOVED lines=12> */
[----:B------:R2:W3:Y:S02]  /*6080*/  F2I.S64.TRUNC R16, R0 ;  /* 0x0000000000107311 */ /* 0x0004e4000020d900 */
[----:B--23--:R-:W-:Y:S05]  /*6090*/  BRA `(.L_x_2718) ;  /* 0x0000000400b87947 */ /* 0x00cfea0003800000 */
.L_x_2728:
[----:B------:R-:W2:Y:S02]  /*60a0*/  LDG.E.U16 R16, desc[UR36][R4.64] ;  /* 0x0000002404107981 */ /* 0x000ea4000c1e1500 */
[----:B--2---:R-:W-:-:S06]  /*60b0*/  IMAD.U32 R16, R16, 0x10000, RZ ;  /* 0x0001000010107824 */ /* 0x004fcc00078e00ff */
[----:B------:R-:W2:Y:S02]  /*60c0*/  F2I.S64.TRUNC R16, R16 ;  /* 0x0000001000107311 */ /* 0x000ea4000020d900 */
[----:B--2---:R-:W-:Y:S05]  /*60d0*/  BRA `(.L_x_2718) ;  /* 0x0000000400a87947 */ /* 0x004fea0003800000 */
.L_x_2725:
        /* <DEDUP_REMOVED lines=11> */
.L_x_2732:
        /* <DEDUP_REMOVED lines=21> */
.L_x_2736:
[----:B------:R-:W-:Y:S05]  /*62e0*/  BSYNC.RECONVERGENT B1 ;  /* 0x0000000000017941 */ /* 0x000fea0003800200 */
.L_x_2735:
[----:B------:R-:W-:Y:S01]  /*62f0*/  IMAD.SHL.U32 R0, R0, 0x100000, RZ ;  /* 0x0010000000007824 */ /* 0x000fe200078e00ff */
[----:B------:R-:W-:-:S04]  /*6300*/  LEA R3, R3, 0x3b800000, 0x17 ;  /* 0x3b80000003037811 */ /* 0x000fc800078eb8ff */
[----:B------:R-:W-:-:S07]  /*6310*/  LOP3.LUT R16, R3, R0, R7, 0xfe, !PT ;  /* 0x0000000003107212 */ /* 0x000fce00078efe07 */
.L_x_2734:
[----:B------:R-:W-:Y:S05]  /*6320*/  BSYNC.RECONVERGENT B0 ;  /* 0x0000000000007941 */ /* 0x000fea0003800200 */
.L_x_2733:
[----:B------:R-:W4:Y:S02]  /*6330*/  F2I.S64.TRUNC R16, R16 ;  /* 0x0000001000107311 */ /* 0x000f24000020d900 */
[----:B----4-:R-:W-:Y:S05]  /*6340*/  BRA `(.L_x_2718) ;  /* 0x00000004000c7947 */ /* 0x010fea0003800000 */
.L_x_2731:
        /* <DEDUP_REMOVED lines=21> */
.L_x_2740:
[----:B------:R-:W-:Y:S05]  /*64a0*/  BSYNC.RECONVERGENT B1 ;  /* 0x0000000000017941 */ /* 0x000fea0003800200 */
.L_x_2739:
[----:B------:R-:W-:Y:S01]  /*64b0*/  IMAD.SHL.U32 R0, R0, 0x200000, RZ ;  /* 0x0020000000007824 */ /* 0x000fe200078e00ff */
[----:B------:R-:W-:-:S04]  /*64c0*/  LEA R3, R3, 0x37800000, 0x17 ;  /* 0x3780000003037811 */ /* 0x000fc800078eb8ff */
[----:B------:R-:W-:-:S07]  /*64d0*/  LOP3.LUT R16, R3, R0, R7, 0xfe, !PT ;  /* 0x0000000003107212 */ /* 0x000fce00078efe07 */
.L_x_2738:
[----:B------:R-:W-:Y:S05]  /*64e0*/  BSYNC.RECONVERGENT B0 ;  /* 0x0000000000007941 */ /* 0x000fea0003800200 */
.L_x_2737:
[----:B------:R-:W0:Y:S02]  /*64f0*/  F2I.S64.TRUNC R16, R16 ;  /* 0x0000001000107311 */ /* 0x000e24000020d900 */
[----:B0-----:R-:W-:Y:S05]  /*6500*/  BRA `(.L_x_2718) ;  /* 0x00000000009c7947 */ /* 0x001fea0003800000 */
.L_x_2730:
        /* <DEDUP_REMOVED lines=14> */
.L_x_2744:
[----:B------:R-:W-:Y:S05]  /*65f0*/  BSYNC.RECONVERGENT B0 ;  /* 0x0000000000007941 */ /* 0x000fea0003800200 */
.L_x_2743:
[----:B------:R-:W2:Y:S02]  /*6600*/  F2I.S64.TRUNC R16, R16 ;  /* 0x0000001000107311 */ /* 0x000ea4000020d900 */
[----:B--2---:R-:W-:Y:S05]  /*6610*/  BRA `(.L_x_2718) ;  /* 0x0000000000587947 */ /* 0x004fea0003800000 */
.L_x_2717:
        /* <DEDUP_REMOVED lines=16> */
.L_x_2745:
[----:B------:R-:W-:Y:S01]  /*6720*/  CS2R R16, SRZ ;  /* 0x0000000000107805 */ /* 0x000fe2000001ff00 */
[----:B------:R-:W-:Y:S06]  /*6730*/  BRA `(.L_x_2718) ;  /* 0x0000000000107947 */ /* 0x000fec0003800000 */
.L_x_2742:
[----:B------:R2:W5:Y:S01]  /*6740*/  LDG.E.64 R16, desc[UR36][R4.64] ;  /* 0x0000002404107981 */ /* 0x000562000c1e1b00 */
[----:B------:R-:W-:Y:S05]  /*6750*/  BRA `(.L_x_2718) ;  /* 0x0000000000087947 */ /* 0x000fea0003800000 */
.L_x_2741:
[----:B------:R3:W5:Y:S01]  /*6760*/  LDG.E R16, desc[UR36][R4.64] ;  /* 0x0000002404107981 */ /* 0x000762000c1e1900 */
[----:B------:R-:W-:-:S07]  /*6770*/  IMAD.MOV.U32 R17, RZ, RZ, RZ ;  /* 0x000000ffff117224 */ /* 0x000fce00078e00ff */
.L_x_2718:
        /* <DEDUP_REMOVED lines=19> */
.L_x_2749:
[----:B------:R0:W5:Y:S01]  /*68b0*/  LDG.E.U8 R18, desc[UR36][R4.64] ;  /* 0x0000002404127981 */ /* 0x000162000c1e1100 */
[----:B------:R-:W-:Y:S01]  /*68c0*/  IMAD.MOV.U32 R19, RZ, RZ, RZ ;  /* 0x000000ffff137224 */ /* 0x000fe200078e00ff */
[----:B------:R-:W-:Y:S06]  /*68d0*/  BRA `(.L_x_2712) ;  /* 0x0000000c00407947 */ /* 0x000fec0003800000 */
.L_x_2748:
        /* <DEDUP_REMOVED lines=8> */
.L_x_2752:
[----:B------:R-:W2:Y:S02]  /*6960*/  LDG.E R18, desc[UR36][R4.64] ;  /* 0x0000002404127981 */ /* 0x000ea4000c1e1900 */
[----:B--2---:R-:W-:Y:S01]  /*6970*/  SHF.R.S32.HI R19, RZ, 0x1f, R18 ;  /* 0x0000001fff137819 */ /* 0x004fe20000011412 */
[----:B------:R-:W-:Y:S06]  /*6980*/  BRA `(.L_x_2712) ;  /* 0x0000000c00147947 */ /* 0x000fec0003800000 */
.L_x_2751:
[----:B------:R-:W2:Y:S02]  /*6990*/  LDG.E.S16 R18, desc[UR36][R4.64] ;  /* 0x0000002404127981 */ /* 0x000ea4000c1e1700 */
[----:B--2---:R-:W-:Y:S01]  /*69a0*/  SHF.R.S32.HI R19, RZ, 0x1f, R18 ;  /* 0x0000001fff137819 */ /* 0x004fe20000011412 */
[----:B------:R-:W-:Y:S06]  /*69b0*/  BRA `(.L_x_2712) ;  /* 0x0000000c00087947 */ /* 0x000fec0003800000 */
.L_x_2747:
        /* <DEDUP_REMOVED lines=9> */
.L_x_2754:
[----:B------:R-:W2:Y:S02]  /*6a50*/  LDG.E.U16 R4, desc[UR36][R4.64] ;  /* 0x0000002404047981 */ /* 0x000ea4000c1e1500 */
[----:B--2---:R-:W-:-:S06]  /*6a60*/  HADD2.F32 R18, -RZ, R4.H0_H0 ;  /* 0x20000004ff127230 */ /* 0x004fcc0000004100 */
[----:B------:R-:W0:Y:S02]  /*6a70*/  F2I.S64.TRUNC R18, R18 ;  /* 0x0000001200127311 */ /* 0x000e24000020d900 */
[----:B0-----:R-:W-:Y:S05]  /*6a80*/  BRA `(.L_x_2712) ;  /* 0x0000000800d47947 */ /* 0x001fea0003800000 */
.L_x_2753:
        /* <DEDUP_REMOVED lines=9> */
.L_x_2756:
[----:B------:R-:W2:Y:S02]  /*6b20*/  LDG.E.U16 R4, desc[UR36][R4.64] ;  /* 0x0000002404047981 */ /* 0x000ea4000c1e1500 */
[----:B--2---:R-:W-:-:S06]  /*6b30*/  HADD2.F32 R18, -RZ, R4.H0_H0 ;  /* 0x20000004ff127230 */ /* 0x004fcc0000004100 */
[----:B------:R-:W0:Y:S02]  /*6b40*/  F2I.S64.TRUNC R18, R18 ;  /* 0x0000001200127311 */ /* 0x000e24000020d900 */
[----:B0-----:R-:W-:Y:S05]  /*6b50*/  BRA `(.L_x_2712) ;  /* 0x0000000800a07947 */ /* 0x001fea0003800000 */
.L_x_2755:
[----:B------:R-:W2:Y:S02]  /*6b60*/  LDG.E.64 R4, desc[UR36][R4.64] ;  /* 0x0000002404047981 */ /* 0x000ea4000c1e1b00 */
[----:B--2---:R0:W1:Y:S02]  /*6b70*/  F2I.S64.F64.TRUNC R18, R4 ;  /* 0x0000000400127311 */ /* 0x004064000030d900 */
[----:B01----:R-:W-:Y:S05]  /*6b80*/  BRA `(.L_x_2712) ;  /* 0x0000000800947947 */ /* 0x003fea0003800000 */
.L_x_2746:
        /* <DEDUP_REMOVED lines=13> */
.L_x_2759:
[----:B------:R-:W2:Y:S02]  /*6c60*/  LDG.E.64 R4, desc[UR36][R4.64] ;  /* 0x0000002404047981 */ /* 0x000ea4000c1e1b00 */
[----:B--2---:R0:W1:Y:S02]  /*6c70*/  F2I.S64.F64.TRUNC R18, R4 ;  /* 0x0000000400127311 */ /* 0x004064000030d900 */
[----:B01----:R-:W-:Y:S05]  /*6c80*/  BRA `(.L_x_2712) ;  /* 0x0000000800547947 */ /* 0x003fea0003800000 */
.L_x_2758:
        /* <DEDUP_REMOVED lines=26> */
.L_x_2761:
        /* <DEDUP_REMOVED lines=14> */
.L_x_2760:
[----:B------:R-:W2:Y:S02]  /*6f10*/  LDG.E.U16 R18, desc[UR36][R4.64] ;  /* 0x0000002404127981 */ /* 0x000ea4000c1e1500 */
[----:B--2---:R-:W-:-:S06]  /*6f20*/  IMAD.U32 R18, R18, 0x10000, RZ ;  /* 0x0001000012127824 */ /* 0x004fcc00078e00ff */
[----:B------:R-:W0:Y:S02]  /*6f30*/  F2I.S64.TRUNC R18, R18 ;  /* 0x0000001200127311 */ /* 0x000e24000020d900 */
[----:B0-----:R-:W-:Y:S05]  /*6f40*/  BRA `(.L_x_2712) ;  /* 0x0000000400a47947 */ /* 0x001fea0003800000 */
.L_x_2757:
        /* <DEDUP_REMOVED lines=11> */
.L_x_2764:
        /* <DEDUP_REMOVED lines=21> */
.L_x_2768:
[----:B------:R-:W-:Y:S05]  /*7150*/  BSYNC.RECONVERGENT B1 ;  /* 0x0000000000017941 */ /* 0x000fea0003800200 */
.L_x_2767:
[----:B------:R-:W-:Y:S01]  /*7160*/  IMAD.SHL.U32 R0, R0, 0x100000, RZ ;  /* 0x0010000000007824 */ /* 0x000fe200078e00ff */
[----:B------:R-:W-:-:S04]  /*7170*/  LEA R3, R3, 0x3b800000, 0x17 ;  /* 0x3b80000003037811 */ /* 0x000fc800078eb8ff */
[----:B------:R-:W-:-:S07]  /*7180*/  LOP3.LUT R18, R3, R0, R7, 0xfe, !PT ;  /* 0x0000000003127212 */ /* 0x000fce00078efe07 */
.L_x_2766:
[----:B------:R-:W-:Y:S05]  /*7190*/  BSYNC.RECONVERGENT B0 ;  /* 0x0000000000007941 */ /* 0x000fea0003800200 */
.L_x_2765:
[----:B------:R-:W0:Y:S02]  /*71a0*/  F2I.S64.TRUNC R18, R18 ;  /* 0x0000001200127311 */ /* 0x000e24000020d900 */
[----:B0-----:R-:W-:Y:S05]  /*71b0*/  BRA `(.L_x_2712) ;  /* 0x0000000400087947 */ /* 0x001fea0003800000 */
.L_x_2763:
        /* <DEDUP_REMOVED lines=21> */
.L_x_2772:
[----:B------:R-:W-:Y:S05]  /*7310*/  BSYNC.RECONVERGENT B1 ;  /* 0x0000000000017941 */ /* 0x000fea0003800200 */
.L_x_2771:
[----:B------:R-:W-:Y:S01]  /*7320*/  IMAD.SHL.U32 R0, R0, 0x200000, RZ ;  /* 0x0020000000007824 */ /* 0x000fe200078e00ff */
[----:B------:R-:W-:-:S04]  /*7330*/  LEA R3, R3, 0x37800000, 0x17 ;  /* 0x3780000003037811 */ /* 0x000fc800078eb8ff */
[----:B------:R-:W-:-:S07]  /*7340*/  LOP3.LUT R18, R3, R0, R7, 0xfe, !PT ;  /* 0x0000000003127212 */ /* 0x000fce00078efe07 */
.L_x_2770:
[----:B------:R-:W-:Y:S05]  /*7350*/  BSYNC.RECONVERGENT B0 ;  /* 0x0000000000007941 */ /* 0x000fea0003800200 */
.L_x_2769:
[----:B------:R-:W0:Y:S02]  /*7360*/  F2I.S64.TRUNC R18, R18 ;  /* 0x0000001200127311 */ /* 0x000e24000020d900 */
[----:B0-----:R-:W-:Y:S05]  /*7370*/  BRA `(.L_x_2712) ;  /* 0x0000000000987947 */ /* 0x001fea0003800000 */
.L_x_2762:
        /* <DEDUP_REMOVED lines=14> */
.L_x_2776:
[----:B------:R-:W-:Y:S05]  /*7460*/  BSYNC.RECONVERGENT B0 ;  /* 0x0000000000007941 */ /* 0x000fea0003800200 */
.L_x_2775:
[----:B------:R-:W0:Y:S02]  /*7470*/  F2I.S64.TRUNC R18, R18 ;  /* 0x0000001200127311 */ /* 0x000e24000020d900 */
[----:B0-----:R-:W-:Y:S05]  /*7480*/  BRA `(.L_x_2712) ;  /* 0x0000000000547947 */ /* 0x001fea0003800000 */
.L_x_2750:
        /* <DEDUP_REMOVED lines=16> */
.L_x_2777:
[----:B------:R-:W-:Y:S05]  /*7590*/  BRA `(.L_x_2712) ;  /* 0x0000000000107947 */ /* 0x000fea0003800000 */
.L_x_2774:
[----:B------:R0:W5:Y:S01]  /*75a0*/  LDG.E.64 R18, desc[UR36][R4.64] ;  /* 0x0000002404127981 */ /* 0x000162000c1e1b00 */
[----:B------:R-:W-:Y:S05]  /*75b0*/  BRA `(.L_x_2712) ;  /* 0x0000000000087947 */ /* 0x000fea0003800000 */
.L_x_2773:
[----:B------:R0:W5:Y:S01]  /*75c0*/  LDG.E R18, desc[UR36][R4.64] ;  /* 0x0000002404127981 */ /* 0x000162000c1e1900 */
[----:B------:R-:W-:-:S07]  /*75d0*/  IMAD.MOV.U32 R19, RZ, RZ, RZ ;  /* 0x000000ffff137224 */ /* 0x000fce00078e00ff */
.L_x_2712:
[----:B------:R-:W-:Y:S05]  /*75e0*/  BSYNC.RECONVERGENT B6 ;  /* 0x0000000000067941 */ /* 0x000fea0003800200 */
.L_x_2711:
[----:B-----5:R-:W-:Y:S01]  /*75f0*/  ISETP.LT.U32.AND P0, PT, R26, 0x3f, PT ;  /* 0x0000003f1a00780c */ /* 0x020fe20003f01070 */
[----:B------:R-:W0:Y:S01]  /*7600*/  LDC.U8 R32, c[0x0][0x3b0] ;  /* 0x0000ec00ff207b82 */ /* 0x000e220000000000 */
[----:B------:R-:W-:Y:S01]  /*7610*/  ISETP.LT.U32.AND P2, PT, R22, 0x3f, PT ;  /* 0x0000003f1600780c */ /* 0x000fe20003f41070 */
[----:B------:R-:W-:Y:S01]  /*7620*/  BSSY.RECONVERGENT B7, `(.L_x_2778) ;  /* 0x00002e2000077945 */ /* 0x000fe20003800200 */
[----:B------:R-:W-:-:S03]  /*7630*/  ISETP.LT.U32.AND.EX P0, PT, R27, RZ, PT, P0 ;  /* 0x000000ff1b00720c */ /* 0x000fc60003f01100 */
[----:B------:R-:W-:Y:S01]  /*7640*/  BSSY.RELIABLE B6, `(.L_x_2779) ;  /* 0x00001fb000067945 */ /* 0x000fe20003800100 */
[----:B------:R-:W-:Y:S02]  /*7650*/  ISETP.LT.U32.AND P1, PT, R18, 0x3f, PT ;  /* 0x0000003f1200780c */ /* 0x000fe40003f21070 */
[----:B------:R-:W-:Y:S02]  /*7660*/  SEL R27, R26, 0x3f, P0 ;  /* 0x0000003f1a1b7807 */ /* 0x000fe40000000000 */
[----:B------:R-:W-:Y:S02]  /*7670*/  ISETP.GE.AND P0, PT, R2, R33, PT ;  /* 0x000000210200720c */ /* 0x000fe40003f06270 */
[----:B------:R-:W-:Y:S02]  /*7680*/  ISETP.LT.U32.AND P3, PT, R30, 0x3f, PT ;  /* 0x0000003f1e00780c */ /* 0x000fe40003f61070 */
[----:B------:R-:W-:Y:S02]  /*7690*/  ISETP.LT.U32.AND.EX P2, PT, R23, RZ, PT, P2 ;  /* 0x000000ff1700720c */ /* 0x000fe40003f41120 */
[----:B------:R-:W-:-:S02]  /*76a0*/  ISETP.LT.U32.AND.EX P1, PT, R19, RZ, PT, P1 ;  /* 0x000000ff1300720c */ /* 0x000fc40003f21110 */
[----:B------:R-:W-:Y:S02]  /*76b0*/  ISETP.LT.U32.AND.EX P3, PT, R31, RZ, PT, P3 ;  /* 0x000000ff1f00720c */ /* 0x000fe40003f61130 */
[----:B------:R-:W-:Y:S02]  /*76c0*/  SEL R23, R22, 0x3f, P2 ;  /* 0x0000003f16177807 */ /* 0x000fe40001000000 */
[----:B------:R-:W-:Y:S02]  /*76d0*/  SEL R19, R18, 0x3f, P1 ;  /* 0x0000003f12137807 */ /* 0x000fe40000800000 */
[----:B------:R-:W-:Y:S02]  /*76e0*/  SEL R31, R30, 0x3f, P3 ;  /* 0x0000003f1e1f7807 */ /* 0x000fe40001800000 */
[----:B------:R-:W-:Y:S02]  /*76f0*/  SHF.R.S64 R24, R24, R23, R25 ;  /* 0x0000001718187219 */ /* 0x000fe40000001019 */
[----:B------:R-:W-:-:S02]  /*7700*/  SHF.R.S64 R16, R16, R19, R17 ;  /* 0x0000001310107219 */ /* 0x000fc40000001011 */
[----:B------:R-:W-:Y:S02]  /*7710*/  SHF.R.S32.HI R25, RZ, R23, R25 ;  /* 0x00000017ff197219 */ /* 0x000fe40000011419 */
[----:B------:R-:W-:Y:S02]  /*7720*/  SHF.R.S32.HI R17, RZ, R19, R17 ;  /* 0x00000013ff117219 */ /* 0x000fe40000011411 */
[-CC-:B------:R-:W-:Y:S02]  /*7730*/  SHF.R.S64 R3, R36, R31.reuse, R37.reuse ;  /* 0x0000001f24037219 */ /* 0x180fe40000001025 */
[----:B01234-:R-:W-:Y:S02]  /*7740*/  SHF.R.S32.HI R5, RZ, R31, R37 ;  /* 0x0000001fff057219 */ /* 0x01ffe40000011425 */
[-CC-:B------:R-:W-:Y:S02]  /*7750*/  SHF.R.S64 R23, R28, R27.reuse, R29.reuse ;  /* 0x0000001b1c177219 */ /* 0x180fe4000000101d */
[----:B------:R-:W-:Y:S01]  /*7760*/  SHF.R.S32.HI R19, RZ, R27, R29 ;  /* 0x0000001bff137219 */ /* 0x000fe2000001141d */
[----:B------:R-:W-:Y:S06]  /*7770*/  @P0 BRA `(.L_x_2780) ;  /* 0x0000001c00900947 */ /* 0x000fec0003800000 */
[----:B------:R-:W0:Y:S01]  /*7780*/  LDCU UR4, c[0x0][0x3b4] ;  /* 0x00007680ff0477ac */ /* 0x000e220008000800 */
[----:B------:R-:W1:Y:S01]  /*7790*/  LDC.64 R8, c[0x0][0x388] ;  /* 0x0000e200ff087b82 */ /* 0x000e620000000a00 */
[----:B------:R-:W-:Y:S01]  /*77a0*/  IMAD R0, R35, 0x200, R2 ;  /* 0x0000020023007824 */ /* 0x000fe200078e0202 */
[----:B------:R-:W-:Y:S01]  /*77b0*/  PRMT R4, R32, 0x9910, RZ ;  /* 0x0000991020047816 */ /* 0x000fe200000000ff */
[----:B------:R-:W-:Y:S02]  /*77c0*/  VIADD R22, R2, 0x80 ;  /* 0x0000008002167836 */ /* 0x000fe40000000000 */
[----:B------:R-:W-:Y:S02]  /*77d0*/  IMAD.MOV.U32 R18, RZ, RZ, R23 ;  /* 0x000000ffff127224 */ /* 0x000fe400078e0017 */
[----:B0-----:R-:W-:Y:S02]  /*77e0*/  IMAD R7, R0, UR4, RZ ;  /* 0x0000000400077c24 */ /* 0x001fe4000f8e02ff */
[----:B------:R-:W-:-:S02]  /*77f0*/  IMAD.MOV.U32 R0, RZ, RZ, R4 ;  /* 0x000000ffff007224 */ /* 0x000fc400078e0004 */
[----:B------:R-:W-:-:S03]  /*7800*/  IMAD.MOV.U32 R4, RZ, RZ, R3 ;  /* 0x000000ffff047224 */ /* 0x000fc600078e0003 */
        /* <DEDUP_REMOVED lines=15> */
.L_x_2784:
[----:B------:R0:W-:Y:S01]  /*7900*/  STG.E.U8 desc[UR36][R8.64], R3 ;  /* 0x0000000308007986 */ /* 0x0001e2000c101124 */
[----:B------:R-:W-:Y:S01]  /*7910*/  IMAD.MOV.U32 R2, RZ, RZ, R22 ;  /* 0x000000ffff027224 */ /* 0x000fe200078e0016 */
[----:B------:R-:W-:Y:S06]  /*7920*/  BRA `(.L_x_2786) ;  /* 0x0000000c00887947 */ /* 0x000fec0003800000 */
.L_x_2783:
[----:B------:R-:W-:-:S13]  /*7930*/  ISETP.NE.AND P0, PT, R0, 0x2, PT ;  /* 0x000000020000780c */ /* 0x000fda0003f05270 */
[----:B------:R-:W-:Y:S05]  /*7940*/  @!P0 BRA `(.L_x_2787) ;  /* 0x0000000000288947 */ /* 0x000fea0003800000 */
[----:B------:R-:W-:-:S13]  /*7950*/  ISETP.NE.AND P0, PT, R0, 0x3, PT ;  /* 0x000000030000780c */ /* 0x000fda0003f05270 */
[----:B------:R-:W-:Y:S05]  /*7960*/  @!P0 BRA `(.L_x_2788) ;  /* 0x0000000000148947 */ /* 0x000fea0003800000 */
[----:B------:R-:W-:-:S13]  /*7970*/  ISETP.NE.AND P0, PT, R0, 0x4, PT ;  /* 0x000000040000780c */ /* 0x000fda0003f05270 */
[----:B------:R-:W-:Y:S05]  /*7980*/  @P0 BRA `(.L_x_2785) ;  /* 0x0000000800d00947 */ /* 0x000fea0003800000 */
[----:B------:R0:W-:Y:S01]  /*7990*/  STG.E.64 desc[UR36][R8.64], R4 ;  /* 0x0000000408007986 */ /* 0x0001e2000c101b24 */
[----:B------:R-:W-:Y:S01]  /*79a0*/  IMAD.MOV.U32 R2, RZ, RZ, R22 ;  /* 0x000000ffff027224 */ /* 0x000fe200078e0016 */
[----:B------:R-:W-:Y:S06]  /*79b0*/  BRA `(.L_x_2786) ;  /* 0x0000000c00647947 */ /* 0x000fec0003800000 */
.L_x_2788:
[----:B------:R0:W-:Y:S01]  /*79c0*/  STG.E desc[UR36][R8.64], R3 ;  /* 0x0000000308007986 */ /* 0x0001e2000c101924 */
[----:B------:R-:W-:Y:S01]  /*79d0*/  IMAD.MOV.U32 R2, RZ, RZ, R22 ;  /* 0x000000ffff027224 */ /* 0x000fe200078e0016 */
[----:B------:R-:W-:Y:S06]  /*79e0*/  BRA `(.L_x_2786) ;  /* 0x0000000c00587947 */ /* 0x000fec0003800000 */
.L_x_2787:
[----:B------:R0:W-:Y:S01]  /*79f0*/  STG.E.U16 desc[UR36][R8.64], R3 ;  /* 0x0000000308007986 */ /* 0x0001e2000c101524 */
[----:B------:R-:W-:Y:S01]  /*7a00*/  IMAD.MOV.U32 R2, RZ, RZ, R22 ;  /* 0x000000ffff027224 */ /* 0x000fe200078e0016 */
[----:B------:R-:W-:Y:S06]  /*7a10*/  BRA `(.L_x_2786) ;  /* 0x0000000c004c7947 */ /* 0x000fec0003800000 */
.L_x_2782:
[----:B------:R-:W-:-:S13]  /*7a20*/  ISETP.GT.AND P0, PT, R0, 0x6, PT ;  /* 0x000000060000780c */ /* 0x000fda0003f04270 */
[----:B------:R-:W-:Y:S05]  /*7a30*/  @P0 BRA `(.L_x_2789) ;  /* 0x0000000000340947 */ /* 0x000fea0003800000 */
[----:B------:R-:W-:-:S13]  /*7a40*/  ISETP.NE.AND P0, PT, R0, 0x5, PT ;  /* 0x000000050000780c */ /* 0x000fda0003f05270 */
[----:B------:R-:W-:Y:S05]  /*7a50*/  @!P0 BRA `(.L_x_2790) ;  /* 0x0000000000188947 */ /* 0x000fea0003800000 */
[----:B------:R-:W-:-:S13]  /*7a60*/  ISETP.NE.AND P0, PT, R0, 0x6, PT ;  /* 0x000000060000780c */ /* 0x000fda0003f05270 */
[----:B------:R-:W-:Y:S05]  /*7a70*/  @P0 BRA `(.L_x_2785) ;  /* 0x0000000800940947 */ /* 0x000fea0003800000 */
[----:B------:R-:W0:Y:S01]  /*7a80*/  I2F.S64 R5, R4 ;  /* 0x0000000400057312 */ /* 0x000e220000301400 */
[----:B------:R-:W-:Y:S01]  /*7a90*/  IMAD.MOV.U32 R2, RZ, RZ, R22 ;  /* 0x000000ffff027224 */ /* 0x000fe200078e0016 */
[----:B0-----:R1:W-:Y:S01]  /*7aa0*/  STG.E desc[UR36][R8.64], R5 ;  /* 0x0000000508007986 */ /* 0x0013e2000c101924 */
[----:B------:R-:W-:Y:S05]  /*7ab0*/  BRA `(.L_x_2786) ;  /* 0x0000000c00247947 */ /* 0x000fea0003800000 */
.L_x_2790:
[----:B------:R-:W0:Y:S01]  /*7ac0*/  I2F.S64 R0, R4 ;  /* 0x0000000400007312 */ /* 0x000e220000301400 */
[----:B------:R-:W-:Y:S01]  /*7ad0*/  IMAD.MOV.U32 R2, RZ, RZ, R22 ;  /* 0x000000ffff027224 */ /* 0x000fe200078e0016 */
[----:B0-----:R-:W-:-:S05]  /*7ae0*/  F2FP.F16.F32.PACK_AB R0, RZ, R0 ;  /* 0x00000000ff00723e */ /* 0x001fca00000000ff */
[----:B------:R0:W-:Y:S01]  /*7af0*/  STG.E.U16 desc[UR36][R8.64], R0 ;  /* 0x0000000008007986 */ /* 0x0001e2000c101524 */
[----:B------:R-:W-:Y:S05]  /*7b00*/  BRA `(.L_x_2786) ;  /* 0x0000000c00107947 */ /* 0x000fea0003800000 */
.L_x_2789:
[----:B------:R-:W-:-:S13]  /*7b10*/  ISETP.NE.AND P0, PT, R0, 0x7, PT ;  /* 0x000000070000780c */ /* 0x000fda0003f05270 */
[----:B------:R-:W-:Y:S05]  /*7b20*/  @!P0 BRA `(.L_x_2791) ;  /* 0x00000000003c8947 */ /* 0x000fea0003800000 */
[----:B------:R-:W-:-:S13]  /*7b30*/  ISETP.NE.AND P0, PT, R0, 0x8, PT ;  /* 0x000000080000780c */ /* 0x000fda0003f05270 */
[----:B------:R-:W-:Y:S05]  /*7b40*/  @!P0 BRA `(.L_x_2792) ;  /* 0x00000000001c8947 */ /* 0x000fea0003800000 */
[----:B------:R-:W-:-:S13]  /*7b50*/  ISETP.NE.AND P0, PT, R0, 0x9, PT ;  /* 0x000000090000780c */ /* 0x000fda0003f05270 */
[----:B------:R-:W-:Y:S05]  /*7b60*/  @P0 BRA `(.L_x_2785) ;  /* 0x0000000800580947 */ /* 0x000fea0003800000 */
[----:B------:R-:W-:Y:S01]  /*7b70*/  IMAD.MOV.U32 R7, RZ, RZ, RZ ;  /* 0x000000ffff077224 */ /* 0x000fe200078e00ff */
[----:B------:R-:W0:Y:S01]  /*7b80*/  I2F.S64 R6, R4 ;  /* 0x0000000400067312 */ /* 0x000e220000301400 */
[----:B------:R-:W-:-:S03]  /*7b90*/  IMAD.MOV.U32 R2, RZ, RZ, R22 ;  /* 0x000000ffff027224 */ /* 0x000fc600078e0016 */
[----:B0-----:R2:W-:Y:S01]  /*7ba0*/  STG.E.64 desc[UR36][R8.64], R6 ;  /* 0x0000000608007986 */ /* 0x0015e2000c101b24 */
[----:B------:R-:W-:Y:S05]  /*7bb0*/  BRA `(.L_x_2786) ;  /* 0x0000000800e47947 */ /* 0x000fea0003800000 */
.L_x_2792:
[----:B------:R-:W0:Y:S01]  /*7bc0*/  I2F.S64 R4, R4 ;  /* 0x0000000400047312 */ /* 0x000e220000301400 */
[----:B------:R-:W-:Y:S01]  /*7bd0*/  IMAD.MOV.U32 R2, RZ, RZ, R22 ;  /* 0x000000ffff027224 */ /* 0x000fe200078e0016 */
[----:B0-----:R-:W-:-:S04]  /*7be0*/  F2FP.F16.F32.PACK_AB R3, RZ, R4 ;  /* 0x00000004ff03723e */ /* 0x001fc800000000ff */
[----:B------:R-:W-:-:S05]  /*7bf0*/  PRMT R3, R3, 0x5410, RZ ;  /* 0x0000541003037816 */ /* 0x000fca00000000ff */
[----:B------:R3:W-:Y:S01]  /*7c00*/  STG.E desc[UR36][R8.64], R3 ;  /* 0x0000000308007986 */ /* 0x0007e2000c101924 */
[----:B------:R-:W-:Y:S05]  /*7c10*/  BRA `(.L_x_2786) ;  /* 0x0000000800cc7947 */ /* 0x000fea0003800000 */
.L_x_2791:
[----:B------:R-:W0:Y:S01]  /*7c20*/  I2F.F64.S64 R4, R4 ;  /* 0x0000000400047312 */ /* 0x000e220000301c00 */
[----:B------:R-:W-:Y:S01]  /*7c30*/  IMAD.MOV.U32 R2, RZ, RZ, R22 ;  /* 0x000000ffff027224 */ /* 0x000fe200078e0016 */
[----:B0-----:R4:W-:Y:S01]  /*7c40*/  STG.E.64 desc[UR36][R8.64], R4 ;  /* 0x0000000408007986 */ /* 0x0019e2000c101b24 */
[----:B------:R-:W-:Y:S05]  /*7c50*/  BRA `(.L_x_2786) ;  /* 0x0000000800bc7947 */ /* 0x000fea0003800000 */
.L_x_2781:
        /* <DEDUP_REMOVED lines=8> */
[----:B------:R-:W-:Y:S01]  /*7ce0*/  ISETP.NE.U32.AND P0, PT, R3, RZ, PT ;  /* 0x000000ff0300720c */ /* 0x000fe20003f05070 */
[----:B------:R-:W-:-:S03]  /*7cf0*/  IMAD.MOV.U32 R2, RZ, RZ, R22 ;  /* 0x000000ffff027224 */ /* 0x000fc600078e0016 */
[----:B------:R-:W-:-:S04]  /*7d00*/  ISETP.NE.AND.EX P0, PT, R5, RZ, PT, P0 ;  /* 0x000000ff0500720c */ /* 0x000fc80003f05300 */
[----:B------:R-:W-:-:S05]  /*7d10*/  SEL R3, RZ, 0x1, !P0 ;  /* 0x00000001ff037807 */ /* 0x000fca0004000000 */
[----:B------:R0:W-:Y:S01]  /*7d20*/  STG.E.U8 desc[UR36][R8.64], R3 ;  /* 0x0000000308007986 */ /* 0x0001e2000c101124 */
[----:B------:R-:W-:Y:S05]  /*7d30*/  BRA `(.L_x_2786) ;  /* 0x0000000800847947 */ /* 0x000fea0003800000 */
.L_x_2795:
[----:B------:R-:W-:Y:S01]  /*7d40*/  CS2R R6, SRZ ;  /* 0x0000000000067805 */ /* 0x000fe2000001ff00 */
[----:B------:R-:W0:Y:S01]  /*7d50*/  I2F.F64.S64 R4, R4 ;  /* 0x0000000400047312 */ /* 0x000e220000301c00 */
[----:B------:R-:W-:-:S03]  /*7d60*/  IMAD.MOV.U32 R2, RZ, RZ, R22 ;  /* 0x000000ffff027224 */ /* 0x000fc600078e0016 */
[----:B0-----:R0:W-:Y:S01]  /*7d70*/  STG.E.128 desc[UR36][R8.64], R4 ;  /* 0x0000000408007986 */ /* 0x0011e2000c101d24 */
[----:B------:R-:W-:Y:S05]  /*7d80*/  BRA `(.L_x_2786) ;  /* 0x0000000800707947 */ /* 0x000fea0003800000 */
.L_x_2794:
[----:B------:R-:W-:-:S13]  /*7d90*/  ISETP.NE.AND P0, PT, R0, 0xf, PT ;  /* 0x0000000f0000780c */ /* 0x000fda0003f05270 */
[----:B------:R-:W-:Y:S05]  /*7da0*/  @!P0 BRA `(.L_x_2796) ;  /* 0x0000000000a88947 */ /* 0x000fea0003800000 */
[----:B------:R-:W-:-:S13]  /*7db0*/  ISETP.NE.AND P0, PT, R0, 0x17, PT ;  /* 0x000000170000780c */ /* 0x000fda0003f05270 */
[----:B------:R-:W-:Y:S05]  /*7dc0*/  @!P0 BRA `(.L_x_2797) ;  /* 0x0000000000508947 */ /* 0x000fea0003800000 */
[----:B------:R-:W-:-:S13]  /*7dd0*/  ISETP.NE.AND P0, PT, R0, 0x18, PT ;  /* 0x000000180000780c */ /* 0x000fda0003f05270 */
[----:B------:R-:W-:Y:S05]  /*7de0*/  @P0 BRA `(.L_x_2785) ;  /* 0x0000000400b80947 */ /* 0x000fea0003800000 */
[----:B------:R-:W0:Y:S01]  /*7df0*/  I2F.S64 R5, R4 ;  /* 0x0000000400057312 */ /* 0x000e220000301400 */
[----:B------:R-:W-:Y:S01]  /*7e00*/  BSSY.RECONVERGENT B0, `(.L_x_2798) ;  /* 0x000000c000007945 */ /* 0x000fe20003800200 */
[----:B0-----:R-:W-:Y:S01]  /*7e10*/  LOP3.LUT R6, R5, 0x7fffffff, RZ, 0xc0, !PT ;  /* 0x7fffffff05067812 */ /* 0x001fe200078ec0ff */
        /* <DEDUP_REMOVED lines=10> */
.L_x_2799:
[----:B------:R-:W-:Y:S05]  /*7ec0*/  BSYNC.RECONVERGENT B0 ;  /* 0x0000000000007941 */ /* 0x000fea0003800200 */
.L_x_2798:
[----:B------:R-:W-:Y:S01]  /*7ed0*/  LOP3.LUT R3, R0, 0x80, R3, 0xf8, !PT ;  /* 0x0000008000037812 */ /* 0x000fe200078ef803 */
[----:B------:R-:W-:-:S04]  /*7ee0*/  IMAD.MOV.U32 R2, RZ, RZ, R22 ;  /* 0x000000ffff027224 */ /* 0x000fc800078e0016 */
[----:B------:R0:W-:Y:S01]  /*7ef0*/  STG.E.U8 desc[UR36][R8.64], R3 ;  /* 0x0000000308007986 */ /* 0x0001e2000c101124 */
[----:B------:R-:W-:Y:S05]  /*7f00*/  BRA `(.L_x_2786) ;  /* 0x0000000800107947 */ /* 0x000fea0003800000 */
.L_x_2797:
[----:B------:R-:W0:Y:S01]  /*7f10*/  I2F.S64 R5, R4 ;  /* 0x0000000400057312 */ /* 0x000e220000301400 */
        /* <DEDUP_REMOVED lines=14> */
.L_x_2801:
[----:B------:R-:W-:Y:S05]  /*8000*/  BSYNC.RECONVERGENT B0 ;  /* 0x0000000000007941 */ /* 0x000fea0003800200 */
.L_x_2800:
[----:B------:R-:W-:Y:S01]  /*8010*/  LOP3.LUT R3, R0, 0x80, R3, 0xf8, !PT ;  /* 0x0000008000037812 */ /* 0x000fe200078ef803 */
[----:B------:R-:W-:-:S04]  /*8020*/  IMAD.MOV.U32 R2, RZ, RZ, R22 ;  /* 0x000000ffff027224 */ /* 0x000fc800078e0016 */
[----:B------:R0:W-:Y:S01]  /*8030*/  STG.E.U8 desc[UR36][R8.64], R3 ;  /* 0x0000000308007986 */ /* 0x0001e2000c101124 */
[----:B------:R-:W-:Y:S05]  /*8040*/  BRA `(.L_x_2786) ;  /* 0x0000000400c07947 */ /* 0x000fea0003800000 */
.L_x_2796:
[----:B------:R-:W0:Y:S01]  /*8050*/  I2F.S64 R0, R4 ;  /* 0x0000000400007312 */ /* 0x000e220000301400 */
[----:B------:R-:W-:Y:S01]  /*8060*/  IMAD.MOV.U32 R2, RZ, RZ, R22 ;  /* 0x000000ffff027224 */ /* 0x000fe200078e0016 */
[----:B0-----:R-:W-:-:S05]  /*8070*/  F2FP.BF16.F32.PACK_AB R0, RZ, R0 ;  /* 0x00000000ff00723e */ /* 0x001fca00000010ff */
[----:B------:R0:W-:Y:S01]  /*8080*/  STG.E.U16 desc[UR36][R8.64], R0 ;  /* 0x0000000008007986 */ /* 0x0001e2000c101524 */
[----:B------:R-:W-:Y:S05]  /*8090*/  BRA `(.L_x_2786) ;  /* 0x0000000400ac7947 */ /* 0x000fea0003800000 */
.L_x_2793:
        /* <DEDUP_REMOVED lines=11> */
.L_x_2804:
[----:B------:R-:W0:Y:S01]  /*8150*/  I2F.S64 R3, R4 ;  /* 0x0000000400037312 */ /* 0x000e220000301400 */
[----:B------:R-:W-:Y:S01]  /*8160*/  BSSY.RECONVERGENT B0, `(.L_x_2805) ;  /* 0x0000014000007945 */ /* 0x000fe20003800200 */
[----:B0-----:R-:W-:Y:S01]  /*8170*/  LOP3.LUT R2, R3, 0x7fffffff, RZ, 0xc0, !PT ;  /* 0x7fffffff03027812 */ /* 0x001fe200078ec0ff */
        /* <DEDUP_REMOVED lines=10> */
.L_x_2807:
[----:B------:R-:W-:-:S04]  /*8220*/  SHF.R.U32.HI R0, RZ, 0x14, R3 ;  /* 0x00000014ff007819 */ /* 0x000fc80000011603 */
[----:B------:R-:W-:-:S04]  /*8230*/  LOP3.LUT R0, R0, 0x1, RZ, 0xc0, !PT ;  /* 0x0000000100007812 */ /* 0x000fc800078ec0ff */
[----:B------:R-:W-:-:S04]  /*8240*/  IADD3 R0, PT, PT, R3, 0x487ffff, R0 ;  /* 0x0487ffff03007810 */ /* 0x000fc80007ffe000 */
[----:B------:R-:W-:-:S04]  /*8250*/  SHF.R.U32.HI R0, RZ, 0x14, R0 ;  /* 0x00000014ff007819 */ /* 0x000fc80000011600 */
[----:B------:R-:W-:-:S07]  /*8260*/  LOP3.LUT R2, R0, 0xff, RZ, 0xc0, !PT ;  /* 0x000000ff00027812 */ /* 0x000fce00078ec0ff */
.L_x_2808:
[----:B------:R-:W-:-:S04]  /*8270*/  SHF.R.U32.HI R3, RZ, 0x18, R3 ;  /* 0x00000018ff037819 */ /* 0x000fc80000011603 */
[----:B------:R-:W-:-:S04]  /*8280*/  LOP3.LUT R2, R2, 0x80, R3, 0xf8, !PT ;  /* 0x0000008002027812 */ /* 0x000fc800078ef803 */
[----:B------:R-:W-:-:S07]  /*8290*/  PRMT R0, R2, 0x7610, R0 ;  /* 0x0000761002007816 */ /* 0x000fce0000000000 */
.L_x_2806:
[----:B------:R-:W-:Y:S05]  /*82a0*/  BSYNC.RECONVERGENT B0 ;  /* 0x0000000000007941 */ /* 0x000fea0003800200 */
.L_x_2805:
[----:B------:R0:W-:Y:S01]  /*82b0*/  STG.E.U8 desc[UR36][R8.64], R0 ;  /* 0x0000000008007986 */ /* 0x0001e2000c101124 */
[----:B------:R-:W-:Y:S01]  /*82c0*/  IMAD.MOV.U32 R2, RZ, RZ, R22 ;  /* 0x000000ffff027224 */ /* 0x000fe200078e0016 */
[----:B------:R-:W-:Y:S06]  /*82d0*/  BRA `(.L_x_2786) ;  /* 0x00000004001c7947 */ /* 0x000fec0003800000 */
.L_x_2803:
        /* <DEDUP_REMOVED lines=13> */
.L_x_2811:
[----:B------:R-:W-:-:S04]  /*83b0*/  SHF.R.U32.HI R0, RZ, 0x15, R3 ;  /* 0x00000015ff007819 */ /* 0x000fc80000011603 */
[----:B------:R-:W-:-:S04]  /*83c0*/  LOP3.LUT R0, R0, 0x1, RZ, 0xc0, !PT ;  /* 0x0000000100007812 */ /* 0x000fc800078ec0ff */
[----:B------:R-:W-:-:S04]  /*83d0*/  IADD3 R0, PT, PT, R3, 0x88fffff, R0 ;  /* 0x088fffff03007810 */ /* 0x000fc80007ffe000 */
[----:B------:R-:W-:-:S04]  /*83e0*/  SHF.R.U32.HI R0, RZ, 0x15, R0 ;  /* 0x00000015ff007819 */ /* 0x000fc80000011600 */
[----:B------:R-:W-:-:S07]  /*83f0*/  LOP3.LUT R2, R0, 0xff, RZ, 0xc0, !PT ;  /* 0x000000ff00027812 */ /* 0x000fce00078ec0ff */
.L_x_2812:
[----:B------:R-:W-:-:S04]  /*8400*/  SHF.R.U32.HI R3, RZ, 0x18, R3 ;  /* 0x00000018ff037819 */ /* 0x000fc80000011603 */
[----:B------:R-:W-:-:S04]  /*8410*/  LOP3.LUT R2, R2, 0x80, R3, 0xf8, !PT ;  /* 0x0000008002027812 */ /* 0x000fc800078ef803 */
[----:B------:R-:W-:-:S07]  /*8420*/  PRMT R0, R2, 0x7610, R0 ;  /* 0x0000761002007816 */ /* 0x000fce0000000000 */
.L_x_2810:
[----:B------:R-:W-:Y:S05]  /*8430*/  BSYNC.RECONVERGENT B0 ;  /* 0x0000000000007941 */ /* 0x000fea0003800200 */
.L_x_2809:
[----:B------:R0:W-:Y:S01]  /*8440*/  STG.E.U8 desc[UR36][R8.64], R0 ;  /* 0x0000000008007986 */ /* 0x0001e2000c101124 */
[----:B------:R-:W-:Y:S01]  /*8450*/  IMAD.MOV.U32 R2, RZ, RZ, R22 ;  /* 0x000000ffff027224 */ /* 0x000fe200078e0016 */
[----:B------:R-:W-:Y:S06]  /*8460*/  BRA `(.L_x_2786) ;  /* 0x0000000000b87947 */ /* 0x000fec0003800000 */
.L_x_2802:
[----:B------:R-:W-:-:S13]  /*8470*/  ISETP.NE.AND P0, PT, R0, 0x1c, PT ;  /* 0x0000001c0000780c */ /* 0x000fda0003f05270 */
[----:B------:R-:W-:Y:S05]  /*8480*/  @!P0 BRA `(.L_x_2813) ;  /* 0x0000000000a88947 */ /* 0x000fea0003800000 */
[----:B------:R-:W-:-:S13]  /*8490*/  ISETP.NE.AND P0, PT, R0, 0x1d, PT ;  /* 0x0000001d0000780c */ /* 0x000fda0003f05270 */
[----:B------:R-:W-:Y:S05]  /*84a0*/  @!P0 BRA `(.L_x_2814) ;  /* 0x0000000000948947 */ /* 0x000fea0003800000 */
[----:B------:R-:W-:-:S13]  /*84b0*/  ISETP.NE.AND P0, PT, R0, 0x2c, PT ;  /* 0x0000002c0000780c */ /* 0x000fda0003f05270 */
[----:B------:R-:W-:Y:S05]  /*84c0*/  @!P0 BRA `(.L_x_2815) ;  /* 0x0000000000488947 */ /* 0x000fea0003800000 */
.L_x_2785:
        /* <DEDUP_REMOVED lines=16> */
.L_x_2816:
[----:B------:R-:W-:Y:S01]  /*85d0*/  IMAD.MOV.U32 R2, RZ, RZ, R22 ;  /* 0x000000ffff027224 */ /* 0x000fe200078e0016 */
[----:B------:R-:W-:Y:S06]  /*85e0*/  BRA `(.L_x_2786) ;  /* 0x0000000000587947 */ /* 0x000fec0003800000 */
.L_x_2815:
[----:B------:R-:W0:Y:S02]  /*85f0*/  I2F.S64 R4, R4 ;  /* 0x0000000400047312 */ /* 0x000e240000301400 */
        /* <DEDUP_REMOVED lines=11> */
[----:B------:R-:W-:Y:S02]  /*86b0*/  @!P0 IMAD.MOV R0, RZ, RZ, R2 ;  /* 0x000000ffff008224 */ /* 0x000fe400078e0202 */
[----:B------:R-:W-:Y:S02]  /*86c0*/  IMAD.MOV.U32 R2, RZ, RZ, R22 ;  /* 0x000000ffff027224 */ /* 0x000fe400078e0016 */
[----:B------:R-:W-:-:S05]  /*86d0*/  @P2 IMAD.MOV.U32 R3, RZ, RZ, R0 ;  /* 0x000000ffff032224 */ /* 0x000fca00078e0000 */
[----:B------:R0:W-:Y:S01]  /*86e0*/  STG.E.U8 desc[UR36][R8.64], R3 ;  /* 0x0000000308007986 */ /* 0x0001e2000c101124 */
[----:B------:R-:W-:Y:S05]  /*86f0*/  BRA `(.L_x_2786) ;  /* 0x0000000000147947 */ /* 0x000fea0003800000 */
.L_x_2814:
[----:B------:R0:W-:Y:S01]  /*8700*/  STG.E.64 desc[UR36][R8.64], R4 ;  /* 0x0000000408007986 */ /* 0x0001e2000c101b24 */
[----:B------:R-:W-:Y:S01]  /*8710*/  IMAD.MOV.U32 R2, RZ, RZ, R22 ;  /* 0x000000ffff027224 */ /* 0x000fe200078e0016 */
[----:B------:R-:W-:Y:S06]  /*8720*/  BRA `(.L_x_2786) ;  /* 0x0000000000087947 */ /* 0x000fec0003800000 */
.L_x_2813:
[----:B------:R0:W-:Y:S01]  /*8730*/  STG.E desc[UR36][R8.64], R3 ;  /* 0x0000000308007986 */ /* 0x0001e2000c101924 */
[----:B------:R-:W-:-:S07]  /*8740*/  IMAD.MOV.U32 R2, RZ, RZ, R22 ;  /* 0x000000ffff027224 */ /* 0x000fce00078e0016 */
.L_x_2786:
        /* <DEDUP_REMOVED lines=23> */
.L_x_2821:
[----:B------:R4:W-:Y:S01]  /*88c0*/  STG.E.U8 desc[UR36][R8.64], R23 ;  /* 0x0000001708007986 */ /* 0x0009e2000c101124 */
[----:B------:R-:W-:Y:S05]  /*88d0*/  BRA `(.L_x_2823) ;  /* 0x0000000c00347947 */ /* 0x000fea0003800000 */
.L_x_2820:
[----:B------:R-:W-:-:S13]  /*88e0*/  ISETP.NE.AND P0, PT, R0, 0x2, PT ;  /* 0x000000020000780c */ /* 0x000fda0003f05270 */
[----:B------:R-:W-:Y:S05]  /*88f0*/  @!P0 BRA `(.L_x_2824) ;  /* 0x0000000000208947 */ /* 0x000fea0003800000 */
[----:B------:R-:W-:-:S13]  /*8900*/  ISETP.NE.AND P0, PT, R0, 0x3, PT ;  /* 0x000000030000780c */ /* 0x000fda0003f05270 */
[----:B------:R-:W-:Y:S05]  /*8910*/  @!P0 BRA `(.L_x_2825) ;  /* 0x0000000000108947 */ /* 0x000fea0003800000 */
[----:B------:R-:W-:-:S13]  /*8920*/  ISETP.NE.AND P0, PT, R0, 0x4, PT ;  /* 0x000000040000780c */ /* 0x000fda0003f05270 */
[----:B------:R-:W-:Y:S05]  /*8930*/  @P0 BRA `(.L_x_2822) ;  /* 0x0000000800380947 */ /* 0x000fea0003800000 */
[----:B------:R1:W-:Y:S01]  /*8940*/  STG.E.64 desc[UR36][R8.64], R18 ;  /* 0x0000001208007986 */ /* 0x0003e2000c101b24 */
[----:B------:R-:W-:Y:S05]  /*8950*/  BRA `(.L_x_2823) ;  /* 0x0000000c00147947 */ /* 0x000fea0003800000 */
.L_x_2825:
[----:B------:R2:W-:Y:S01]  /*8960*/  STG.E desc[UR36][R8.64], R23 ;  /* 0x0000001708007986 */ /* 0x0005e2000c101924 */
[----:B------:R-:W-:Y:S05]  /*8970*/  BRA `(.L_x_2823) ;  /* 0x0000000c000c7947 */ /* 0x000fea0003800000 */
.L_x_2824:
[----:B------:R0:W-:Y:S01]  /*8980*/  STG.E.U16 desc[UR36][R8.64], R23 ;  /* 0x0000001708007986 */ /* 0x0001e2000c101524 */
[----:B------:R-:W-:Y:S05]  /*8990*/  BRA `(.L_x_2823) ;  /* 0x0000000c00047947 */ /* 0x000fea0003800000 */
.L_x_2819:
[----:B------:R-:W-:-:S13]  /*89a0*/  ISETP.GT.AND P0, PT, R0, 0x6, PT ;  /* 0x000000060000780c */ /* 0x000fda0003f04270 */
[----:B------:R-:W-:Y:S05]  /*89b0*/  @P0 BRA `(.L_x_2826) ;  /* 0x00000000002c0947 */ /* 0x000fea0003800000 */
[----:B------:R-:W-:-:S13]  /*89c0*/  ISETP.NE.AND P0, PT, R0, 0x5, PT ;  /* 0x000000050000780c */ /* 0x000fda0003f05270 */
[----:B------:R-:W-:Y:S05]  /*89d0*/  @!P0 BRA `(.L_x_2827) ;  /* 0x0000000000148947 */ /* 0x000fea0003800000 */
[----:B------:R-:W-:-:S13]  /*89e0*/  ISETP.NE.AND P0, PT, R0, 0x6, PT ;  /* 0x000000060000780c */ /* 0x000fda0003f05270 */
[----:B------:R-:W-:Y:S05]  /*89f0*/  @P0 BRA `(.L_x_2822) ;  /* 0x0000000800080947 */ /* 0x000fea0003800000 */
[----:B------:R-:W0:Y:S02]  /*8a00*/  I2F.S64 R19, R18 ;  /* 0x0000001200137312 */ /* 0x000e240000301400 */
[----:B0-----:R0:W-:Y:S01]  /*8a10*/  STG.E desc[UR36][R8.64], R19 ;  /* 0x0000001308007986 */ /* 0x0011e2000c101924 */
[----:B------:R-:W-:Y:S05]  /*8a20*/  BRA `(.L_x_2823) ;  /* 0x0000000800e07947 */ /* 0x000fea0003800000 */
.L_x_2827:
[----:B------:R-:W0:Y:S02]  /*8a30*/  I2F.S64 R0, R18 ;  /* 0x0000001200007312 */ /* 0x000e240000301400 */
[----:B0-----:R-:W-:-:S05]  /*8a40*/  F2FP.F16.F32.PACK_AB R0, RZ, R0 ;  /* 0x00000000ff00723e */ /* 0x001fca00000000ff */
[----:B------:R0:W-:Y:S01]  /*8a50*/  STG.E.U16 desc[UR36][R8.64], R0 ;  /* 0x0000000008007986 */ /* 0x0001e2000c101524 */
[----:B------:R-:W-:Y:S05]  /*8a60*/  BRA `(.L_x_2823) ;  /* 0x0000000800d07947 */ /* 0x000fea0003800000 */
.L_x_2826:
[----:B------:R-:W-:-:S13]  /*8a70*/  ISETP.NE.AND P0, PT, R0, 0x7, PT ;  /* 0x000000070000780c */ /* 0x000fda0003f05270 */
[----:B------:R-:W-:Y:S05]  /*8a80*/  @!P0 BRA `(.L_x_2828) ;  /* 0x0000000000348947 */ /* 0x000fea0003800000 */
[----:B------:R-:W-:-:S13]  /*8a90*/  ISETP.NE.AND P0, PT, R0, 0x8, PT ;  /* 0x000000080000780c */ /* 0x000fda0003f05270 */
[----:B------:R-:W-:Y:S05]  /*8aa0*/  @!P0 BRA `(.L_x_2829) ;  /* 0x0000000000188947 */ /* 0x000fea0003800000 */
[----:B------:R-:W-:-:S13]  /*8ab0*/  ISETP.NE.AND P0, PT, R0, 0x9, PT ;  /* 0x000000090000780c */ /* 0x000fda0003f05270 */
[----:B------:R-:W-:Y:S05]  /*8ac0*/  @P0 BRA `(.L_x_2822) ;  /* 0x0000000400d40947 */ /* 0x000fea0003800000 */
[----:B------:R-:W-:Y:S01]  /*8ad0*/  IMAD.MOV.U32 R5, RZ, RZ, RZ ;  /* 0x000000ffff057224 */ /* 0x000fe200078e00ff */
[----:B------:R-:W0:Y:S04]  /*8ae0*/  I2F.S64 R4, R18 ;  /* 0x0000001200047312 */ /* 0x000e280000301400 */
[----:B0-----:R0:W-:Y:S01]  /*8af0*/  STG.E.64 desc[UR36][R8.64], R4 ;  /* 0x0000000408007986 */ /* 0x0011e2000c101b24 */
[----:B------:R-:W-:Y:S05]  /*8b00*/  BRA `(.L_x_2823) ;  /* 0x0000000800a87947 */ /* 0x000fea0003800000 */
.L_x_2829:
[----:B------:R-:W0:Y:S02]  /*8b10*/  I2F.S64 R18, R18 ;  /* 0x0000001200127312 */ /* 0x000e240000301400 */
[----:B0-----:R-:W-:-:S04]  /*8b20*/  F2FP.F16.F32.PACK_AB R3, RZ, R18 ;  /* 0x00000012ff03723e */ /* 0x001fc800000000ff */
[----:B------:R-:W-:-:S05]  /*8b30*/  PRMT R3, R3, 0x5410, RZ ;  /* 0x0000541003037816 */ /* 0x000fca00000000ff */
[----:B------:R0:W-:Y:S01]  /*8b40*/  STG.E desc[UR36][R8.64], R3 ;  /* 0x0000000308007986 */ /* 0x0001e2000c101924 */
[----:B------:R-:W-:Y:S05]  /*8b50*/  BRA `(.L_x_2823) ;  /* 0x0000000800947947 */ /* 0x000fea0003800000 */
.L_x_2828:
[----:B------:R-:W0:Y:S02]  /*8b60*/  I2F.F64.S64 R18, R18 ;  /* 0x0000001200127312 */ /* 0x000e240000301c00 */
[----:B0-----:R0:W-:Y:S01]  /*8b70*/  STG.E.64 desc[UR36][R8.64], R18 ;  /* 0x0000001208007986 */ /* 0x0011e2000c101b24 */
[----:B------:R-:W-:Y:S05]  /*8b80*/  BRA `(.L_x_2823) ;  /* 0x0000000800887947 */ /* 0x000fea0003800000 */
.L_x_2818:
        /* <DEDUP_REMOVED lines=12> */
.L_x_2833:
        /* <DEDUP_REMOVED lines=17> */
.L_x_2836:
[----:B------:R-:W-:-:S04]  /*8d60*/  SHF.R.U32.HI R3, RZ, 0x18, R19 ;  /* 0x00000018ff037819 */ /* 0x000fc80000011613 */
[----:B------:R-:W-:-:S04]  /*8d70*/  LOP3.LUT R0, R0, 0x80, R3, 0xf8, !PT ;  /* 0x0000008000007812 */ /* 0x000fc800078ef803 */
[----:B------:R-:W-:-:S07]  /*8d80*/  PRMT R4, R0, 0x7610, R4 ;  /* 0x0000761000047816 */ /* 0x000fce0000000004 */
.L_x_2835:
[----:B------:R-:W-:Y:S05]  /*8d90*/  BSYNC.RECONVERGENT B0 ;  /* 0x0000000000007941 */ /* 0x000fea0003800200 */
.L_x_2834:
[----:B------:R0:W-:Y:S01]  /*8da0*/  STG.E.U8 desc[UR36][R8.64], R4 ;  /* 0x0000000408007986 */ /* 0x0001e2000c101124 */
[----:B------:R-:W-:Y:S05]  /*8db0*/  BRA `(.L_x_2823) ;  /* 0x0000000400fc7947 */ /* 0x000fea0003800000 */
.L_x_2832:
        /* <DEDUP_REMOVED lines=17> */
.L_x_2839:
[----:B------:R-:W-:-:S04]  /*8ed0*/  SHF.R.U32.HI R3, RZ, 0x18, R19 ;  /* 0x00000018ff037819 */ /* 0x000fc80000011613 */
[----:B------:R-:W-:-:S04]  /*8ee0*/  LOP3.LUT R0, R0, 0x80, R3, 0xf8, !PT ;  /* 0x0000008000007812 */ /* 0x000fc800078ef803 */
[----:B------:R-:W-:-:S07]  /*8ef0*/  PRMT R4, R0, 0x7610, R4 ;  /* 0x0000761000047816 */ /* 0x000fce0000000004 */
.L_x_2838:
[----:B------:R-:W-:Y:S05]  /*8f00*/  BSYNC.RECONVERGENT B0 ;  /* 0x0000000000007941 */ /* 0x000fea0003800200 */
.L_x_2837:
[----:B------:R0:W-:Y:S01]  /*8f10*/  STG.E.U8 desc[UR36][R8.64], R4 ;  /* 0x0000000408007986 */ /* 0x0001e2000c101124 */
[----:B------:R-:W-:Y:S05]  /*8f20*/  BRA `(.L_x_2823) ;  /* 0x0000000400a07947 */ /* 0x000fea0003800000 */
.L_x_2831:
[----:B------:R-:W-:-:S13]  /*8f30*/  ISETP.NE.AND P0, PT, R0, 0x1c, PT ;  /* 0x0000001c0000780c */ /* 0x000fda0003f05270 */
[----:B------:R-:W-:Y:S05]  /*8f40*/  @!P0 BRA `(.L_x_2840) ;  /* 0x0000000000588947 */ /* 0x000fea0003800000 */
[----:B------:R-:W-:-:S13]  /*8f50*/  ISETP.NE.AND P0, PT, R0, 0x1d, PT ;  /* 0x0000001d0000780c */ /* 0x000fda0003f05270 */
[----:B------:R-:W-:Y:S05]  /*8f60*/  @!P0 BRA `(.L_x_2841) ;  /* 0x0000000000488947 */ /* 0x000fea0003800000 */
[----:B------:R-:W-:-:S13]  /*8f70*/  ISETP.NE.AND P0, PT, R0, 0x2c, PT ;  /* 0x0000002c0000780c */ /* 0x000fda0003f05270 */
[----:B------:R-:W-:Y:S05]  /*8f80*/  @P0 BRA `(.L_x_2822) ;  /* 0x0000000000a40947 */ /* 0x000fea0003800000 */
        /* <DEDUP_REMOVED lines=16> */
.L_x_2841:
[----:B------:R0:W-:Y:S01]  /*9090*/  STG.E.64 desc[UR36][R8.64], R18 ;  /* 0x0000001208007986 */ /* 0x0001e2000c101b24 */
[----:B------:R-:W-:Y:S05]  /*90a0*/  BRA `(.L_x_2823) ;  /* 0x0000000400407947 */ /* 0x000fea0003800000 */
.L_x_2840:
[----:B------:R0:W-:Y:S01]  /*90b0*/  STG.E desc[UR36][R8.64], R23 ;  /* 0x0000001708007986 */ /* 0x0001e2000c101924 */
[----:B------:R-:W-:Y:S05]  /*90c0*/  BRA `(.L_x_2823) ;  /* 0x0000000400387947 */ /* 0x000fea0003800000 */
.L_x_2830:
[----:B------:R-:W-:-:S13]  /*90d0*/  ISETP.GT.AND P0, PT, R0, 0xe, PT ;  /* 0x0000000e0000780c */ /* 0x000fda0003f04270 */
[----:B------:R-:W-:Y:S05]  /*90e0*/  @P0 BRA `(.L_x_2842) ;  /* 0x0000000000340947 */ /* 0x000fea0003800000 */
[----:B------:R-:W-:-:S13]  /*90f0*/  ISETP.NE.AND P0, PT, R0, 0xa, PT ;  /* 0x0000000a0000780c */ /* 0x000fda0003f05270 */
[----:B------:R-:W-:Y:S05]  /*9100*/  @!P0 BRA `(.L_x_2843) ;  /* 0x00000000001c8947 */ /* 0x000fea0003800000 */
[----:B------:R-:W-:-:S13]  /*9110*/  ISETP.NE.AND P0, PT, R0, 0xb, PT ;  /* 0x0000000b0000780c */ /* 0x000fda0003f05270 */
[----:B------:R-:W-:Y:S05]  /*9120*/  @P0 BRA `(.L_x_2822) ;  /* 0x00000000003c0947 */ /* 0x000fea0003800000 */
[----:B------:R-:W-:-:S04]  /*9130*/  ISETP.NE.U32.AND P0, PT, R23, RZ, PT ;  /* 0x000000ff1700720c */ /* 0x000fc80003f05070 */
[----:B------:R-:W-:-:S04]  /*9140*/  ISETP.NE.AND.EX P0, PT, R19, RZ, PT, P0 ;  /* 0x000000ff1300720c */ /* 0x000fc80003f05300 */
[----:B------:R-:W-:-:S05]  /*9150*/  SEL R3, RZ, 0x1, !P0 ;  /* 0x00000001ff037807 */ /* 0x000fca0004000000 */
[----:B------:R0:W-:Y:S01]  /*9160*/  STG.E.U8 desc[UR36][R8.64], R3 ;  /* 0x0000000308007986 */ /* 0x0001e2000c101124 */
[----:B------:R-:W-:Y:S05]  /*9170*/  BRA `(.L_x_2823) ;  /* 0x00000004000c7947 */ /* 0x000fea0003800000 */
.L_x_2843:
[----:B------:R-:W-:Y:S01]  /*9180*/  CS2R R6, SRZ ;  /* 0x0000000000067805 */ /* 0x000fe2000001ff00 */
[----:B------:R-:W0:Y:S04]  /*9190*/  I2F.F64.S64 R4, R18 ;  /* 0x0000001200047312 */ /* 0x000e280000301c00 */
[----:B0-----:R0:W-:Y:S01]  /*91a0*/  STG.E.128 desc[UR36][R8.64], R4 ;  /* 0x0000000408007986 */ /* 0x0011e2000c101d24 */
[----:B------:R-:W-:Y:S05]  /*91b0*/  BRA `(.L_x_2823) ;  /* 0x0000000000fc7947 */ /* 0x000fea0003800000 */
.L_x_2842:
[----:B------:R-:W-:-:S13]  /*91c0*/  ISETP.NE.AND P0, PT, R0, 0xf, PT ;  /* 0x0000000f0000780c */ /* 0x000fda0003f05270 */
[----:B------:R-:W-:Y:S05]  /*91d0*/  @!P0 BRA `(.L_x_2844) ;  /* 0x0000000000e88947 */ /* 0x000fea0003800000 */
[----:B------:R-:W-:-:S13]  /*91e0*/  ISETP.NE.AND P0, PT, R0, 0x17, PT ;  /* 0x000000170000780c */ /* 0x000fda0003f05270 */
[----:B------:R-:W-:Y:S05]  /*91f0*/  @!P0 BRA `(.L_x_2845) ;  /* 0x0000000000908947 */ /* 0x000fea0003800000 */
[----:B------:R-:W-:-:S13]  /*9200*/  ISETP.NE.AND P0, PT, R0, 0x18, PT ;  /* 0x000000180000780c */ /* 0x000fda0003f05270 */
[----:B------:R-:W-:Y:S05]  /*9210*/  @!P0 BRA `(.L_x_2846) ;  /* 0x0000000000448947 */ /* 0x000fea0003800000 */
.L_x_2822:
        /* <DEDUP_REMOVED lines=16> */
.L_x_2847:
[----:B------:R-:W-:Y:S05]  /*9320*/  BRA `(.L_x_2823) ;  /* 0x0000000000a07947 */ /* 0x000fea0003800000 */
.L_x_2846:
        /* <DEDUP_REMOVED lines=13> */
.L_x_2849:
[----:B------:R-:W-:Y:S05]  /*9400*/  BSYNC.RECONVERGENT B0 ;  /* 0x0000000000007941 */ /* 0x000fea0003800200 */
.L_x_2848:
[----:B------:R-:W-:-:S05]  /*9410*/  LOP3.LUT R3, R0, 0x80, R3, 0xf8, !PT ;  /* 0x0000008000037812 */ /* 0x000fca00078ef803 */
[----:B------:R0:W-:Y:S01]  /*9420*/  STG.E.U8 desc[UR36][R8.64], R3 ;  /* 0x0000000308007986 */ /* 0x0001e2000c101124 */
[----:B------:R-:W-:Y:S05]  /*9430*/  BRA `(.L_x_2823) ;  /* 0x00000000005c7947 */ /* 0x000fea0003800000 */
.L_x_2845:
        /* <DEDUP_REMOVED lines=12> */
.L_x_2851:
[----:B------:R-:W-:Y:S01]  /*9500*/  IMAD.MOV.U32 R0, RZ, RZ, 0x7f ;  /* 0x0000007fff007424 */ /* 0x000fe200078e00ff */
[----:B------:R-:W-:-:S04]  /*9510*/  ISETP.GT.U32.AND P0, PT, R3, 0x7f800000, PT ;  /* 0x7f8000000300780c */ /* 0x000fc80003f04070 */
[----:B------:R-:W-:-:S09]  /*9520*/  SEL R0, R0, 0x7c, P0 ;  /* 0x0000007c00007807 */ /* 0x000fd20000000000 */
.L_x_2852:
[----:B------:R-:W-:Y:S05]  /*9530*/  BSYNC.RECONVERGENT B0 ;  /* 0x0000000000007941 */ /* 0x000fea0003800200 */
.L_x_2850:
[----:B------:R-:W-:-:S04]  /*9540*/  SHF.R.U32.HI R3, RZ, 0x18, R19 ;  /* 0x00000018ff037819 */ /* 0x000fc80000011613 */
[----:B------:R-:W-:-:S05]  /*9550*/  LOP3.LUT R3, R0, 0x80, R3, 0xf8, !PT ;  /* 0x0000008000037812 */ /* 0x000fca00078ef803 */
[----:B------:R0:W-:Y:S01]  /*9560*/  STG.E.U8 desc[UR36][R8.64], R3 ;  /* 0x0000000308007986 */ /* 0x0001e2000c101124 */
[----:B------:R-:W-:Y:S05]  /*9570*/  BRA `(.L_x_2823) ;  /* 0x00000000000c7947 */ /* 0x000fea0003800000 */
.L_x_2844:
[----:B------:R-:W0:Y:S02]  /*9580*/  I2F.S64 R0, R18 ;  /* 0x0000001200007312 */ /* 0x000e240000301400 */
[----:B0-----:R-:W-:-:S05]  /*9590*/  F2FP.BF16.F32.PACK_AB R0, RZ, R0 ;  /* 0x00000000ff00723e */ /* 0x001fca00000010ff */
[----:B------:R0:W-:Y:S02]  /*95a0*/  STG.E.U16 desc[UR36][R8.64], R0 ;  /* 0x0000000008007986 */ /* 0x0001e4000c101524 */
.L_x_2823:
[----:B------:R-:W-:-:S07]  /*95b0*/  VIADD R2, R2, 0x80 ;  /* 0x0000008002027836 */ /* 0x000fce0000000000 */
.L_x_2780:
[----:B------:R-:W-:-:S13]  /*95c0*/  ISETP.GE.AND P0, PT, R2, R33, PT ;  /* 0x000000210200720c */ /* 0x000fda0003f06270 */
[----:B------:R-:W-:Y:S05]  /*95d0*/  @P0 BREAK.RELIABLE B6 ;  /* 0x0000000000060942 */ /* 0x000fea0003800100 */
[----:B------:R-:W-:Y:S05]  /*95e0*/  @P0 BRA `(.L_x_2817) ;  /* 0x0000000c00940947 */ /* 0x000fea0003800000 */
[----:B------:R-:W-:Y:S05]  /*95f0*/  BSYNC.RELIABLE B6 ;  /* 0x0000000000067941 */ /* 0x000fea0003800100 */
.L_x_2779:
[----:B------:R-:W5:Y:S01]  /*9600*/  LDCU UR4, c[0x0][0x3b4] ;  /* 0x00007680ff0477ac */ /* 0x000f620008000800 */
[----:B0-----:R-:W0:Y:S01]  /*9610*/  LDC.64 R4, c[0x0][0x388] ;  /* 0x0000e200ff047b82 */ /* 0x001e220000000a00 */
        /* <DEDUP_REMOVED lines=18> */
.L_x_2856:
[----:B------:R0:W-:Y:S01]  /*9740*/  STG.E.U8 desc[UR36][R4.64], R24 ;  /* 0x0000001804007986 */ /* 0x0001e2000c101124 */
[----:B------:R-:W-:Y:S05]  /*9750*/  BRA `(.L_x_2858) ;  /* 0x0000000c00347947 */ /* 0x000fea0003800000 */
.L_x_2855:
        /* <DEDUP_REMOVED lines=8> */
.L_x_2860:
[----:B------:R0:W-:Y:S01]  /*97e0*/  STG.E desc[UR36][R4.64], R24 ;  /* 0x0000001804007986 */ /* 0x0001e2000c101924 */
[----:B------:R-:W-:Y:S05]  /*97f0*/  BRA `(.L_x_2858) ;  /* 0x0000000c000c7947 */ /* 0x000fea0003800000 */
.L_x_2859:
[----:B------:R0:W-:Y:S01]  /*9800*/  STG.E.U16 desc[UR36][R4.64], R24 ;  /* 0x0000001804007986 */ /* 0x0001e2000c101524 */
[----:B------:R-:W-:Y:S05]  /*9810*/  BRA `(.L_x_2858) ;  /* 0x0000000c00047947 */ /* 0x000fea0003800000 */
.L_x_2854:
        /* <DEDUP_REMOVED lines=9> */
.L_x_2862:
[----:B------:R-:W0:Y:S02]  /*98b0*/  I2F.S64 R0, R24 ;  /* 0x0000001800007312 */ /* 0x000e240000301400 */
[----:B0-----:R-:W-:-:S05]  /*98c0*/  F2FP.F16.F32.PACK_AB R0, RZ, R0 ;  /* 0x00000000ff00723e */ /* 0x001fca00000000ff */
[----:B------:R0:W-:Y:S01]  /*98d0*/  STG.E.U16 desc[UR36][R4.64], R0 ;  /* 0x0000000004007986 */ /* 0x0001e2000c101524 */
[----:B------:R-:W-:Y:S05]  /*98e0*/  BRA `(.L_x_2858) ;  /* 0x0000000800d07947 */ /* 0x000fea0003800000 */
.L_x_2861:
        /* <DEDUP_REMOVED lines=10> */
.L_x_2864:
[----:B------:R-:W0:Y:S02]  /*9990*/  I2F.S64 R24, R24 ;  /* 0x0000001800187312 */ /* 0x000e240000301400 */
[----:B0-----:R-:W-:-:S04]  /*99a0*/  F2FP.F16.F32.PACK_AB R3, RZ, R24 ;  /* 0x00000018ff03723e */ /* 0x001fc800000000ff */
[----:B------:R-:W-:-:S05]  /*99b0*/  PRMT R3, R3, 0x5410, RZ ;  /* 0x0000541003037816 */ /* 0x000fca00000000ff */
[----:B------:R0:W-:Y:S01]  /*99c0*/  STG.E desc[UR36][R4.64], R3 ;  /* 0x0000000304007986 */ /* 0x0001e2000c101924 */
[----:B------:R-:W-:Y:S05]  /*99d0*/  BRA `(.L_x_2858) ;  /* 0x0000000800947947 */ /* 0x000fea0003800000 */
.L_x_2863:
[----:B------:R-:W0:Y:S02]  /*99e0*/  I2F.F64.S64 R24, R24 ;  /* 0x0000001800187312 */ /* 0x000e240000301c00 */
[----:B0-----:R0:W-:Y:S01]  /*99f0*/  STG.E.64 desc[UR36][R4.64], R24 ;  /* 0x0000001804007986 */ /* 0x0011e2000c101b24 */
[----:B------:R-:W-:Y:S05]  /*9a00*/  BRA `(.L_x_2858) ;  /* 0x0000000800887947 */ /* 0x000fea0003800000 */
.L_x_2853:
        /* <DEDUP_REMOVED lines=12> */
.L_x_2868:
        /* <DEDUP_REMOVED lines=18> */
.L_x_2871:
[----:B------:R-:W-:-:S04]  /*9bf0*/  SHF.R.U32.HI R3, RZ, 0x18, R25 ;  /* 0x00000018ff037819 */ /* 0x000fc80000011619 */
[----:B------:R-:W-:-:S07]  /*9c00*/  LOP3.LUT R0, R0, 0x80, R3, 0xf8, !PT ;  /* 0x0000008000007812 */ /* 0x000fce00078ef803 */
.L_x_2870:
[----:B------:R-:W-:Y:S05]  /*9c10*/  BSYNC.RECONVERGENT B0 ;  /* 0x0000000000007941 */ /* 0x000fea0003800200 */
.L_x_2869:
[----:B------:R0:W-:Y:S01]  /*9c20*/  STG.E.U8 desc[UR36][R4.64], R0 ;  /* 0x0000000004007986 */ /* 0x0001e2000c101124 */
[----:B------:R-:W-:Y:S05]  /*9c30*/  BRA `(.L_x_2858) ;  /* 0x0000000400fc7947 */ /* 0x000fea0003800000 */
.L_x_2867:
        /* <DEDUP_REMOVED lines=18> */
.L_x_2874:
[----:B------:R-:W-:-:S04]  /*9d60*/  SHF.R.U32.HI R3, RZ, 0x18, R25 ;  /* 0x00000018ff037819 */ /* 0x000fc80000011619 */
[----:B------:R-:W-:-:S07]  /*9d70*/  LOP3.LUT R0, R0, 0x80, R3, 0xf8, !PT ;  /* 0x0000008000007812 */ /* 0x000fce00078ef803 */
.L_x_2873:
[----:B------:R-:W-:Y:S05]  /*9d80*/  BSYNC.RECONVERGENT B0 ;  /* 0x0000000000007941 */ /* 0x000fea0003800200 */
.L_x_2872:
[----:B------:R0:W-:Y:S01]  /*9d90*/  STG.E.U8 desc[UR36][R4.64], R0 ;  /* 0x0000000004007986 */ /* 0x0001e2000c101124 */
[----:B------:R-:W-:Y:S05]  /*9da0*/  BRA `(.L_x_2858) ;  /* 0x0000000400a07947 */ /* 0x000fea0003800000 */
.L_x_2866:
        /* <DEDUP_REMOVED lines=22> */
.L_x_2876:
[----:B------:R0:W-:Y:S01]  /*9f10*/  STG.E.64 desc[UR36][R4.64], R24 ;  /* 0x0000001804007986 */ /* 0x0001e2000c101b24 */
[----:B------:R-:W-:Y:S05]  /*9f20*/  BRA `(.L_x_2858) ;  /* 0x0000000400407947 */ /* 0x000fea0003800000 */
.L_x_2875:
[----:B------:R0:W-:Y:S01]  /*9f30*/  STG.E desc[UR36][R4.64], R24 ;  /* 0x0000001804007986 */ /* 0x0001e2000c101924 */
[----:B------:R-:W-:Y:S05]  /*9f40*/  BRA `(.L_x_2858) ;  /* 0x0000000400387947 */ /* 0x000fea0003800000 */
.L_x_2865:
        /* <DEDUP_REMOVED lines=11> */
.L_x_2878:
[----:B------:R-:W-:Y:S01]  /*a000*/  CS2R R26, SRZ ;  /* 0x00000000001a7805 */ /* 0x000fe2000001ff00 */
[----:B------:R-:W0:Y:S04]  /*a010*/  I2F.F64.S64 R24, R24 ;  /* 0x0000001800187312 */ /* 0x000e280000301c00 */
[----:B0-----:R0:W-:Y:S01]  /*a020*/  STG.E.128 desc[UR36][R4.64], R24 ;  /* 0x0000001804007986 */ /* 0x0011e2000c101d24 */
[----:B------:R-:W-:Y:S05]  /*a030*/  BRA `(.L_x_2858) ;  /* 0x0000000000fc7947 */ /* 0x000fea0003800000 */
.L_x_2877:
[----:B------:R-:W-:-:S13]  /*a040*/  ISETP.NE.AND P0, PT, R0, 0xf, PT ;  /* 0x0000000f0000780c */ /* 0x000fda0003f05270 */
[----:B------:R-:W-:Y:S05]  /*a050*/  @!P0 BRA `(.L_x_2879) ;  /* 0x0000000000e88947 */ /* 0x000fea0003800000 */
[----:B------:R-:W-:-:S13]  /*a060*/  ISETP.NE.AND P0, PT, R0, 0x17, PT ;  /* 0x000000170000780c */ /* 0x000fda0003f05270 */
[----:B------:R-:W-:Y:S05]  /*a070*/  @!P0 BRA `(.L_x_2880) ;  /* 0x0000000000908947 */ /* 0x000fea0003800000 */
[----:B------:R-:W-:-:S13]  /*a080*/  ISETP.NE.AND P0, PT, R0, 0x18, PT ;  /* 0x000000180000780c */ /* 0x000fda0003f05270 */
[----:B------:R-:W-:Y:S05]  /*a090*/  @!P0 BRA `(.L_x_2881) ;  /* 0x0000000000448947 */ /* 0x000fea0003800000 */
.L_x_2857:
[----:B------:R-:W-:Y:S01]  /*a0a0*/  MOV R14, 0x0 ;  /* 0x00000000000e7802 */ /* 0x000fe20000000f00 */
[----:B------:R-:W0:Y:S01]  /*a0b0*/  LDCU.64 UR4, c[0x4][0x138] ;  /* 0x01002700ff0477ac */ /* 0x000e220008000a00 */
[----:B-1234-:R-:W-:Y:S02]  /*a0c0*/  IMAD.MOV.U32 R8, RZ, RZ, 0x65 ;  /* 0x00000065ff087424 */ /* 0x01efe400078e00ff */
        /* <DEDUP_REMOVED lines=13> */
.L_x_2882:
[----:B------:R-:W-:Y:S05]  /*a1a0*/  BRA `(.L_x_2858) ;  /* 0x0000000000a07947 */ /* 0x000fea0003800000 */
.L_x_2881:
        /* <DEDUP_REMOVED lines=13> */
.L_x_2884:
[----:B------:R-:W-:Y:S05]  /*a280*/  BSYNC.RECONVERGENT B0 ;  /* 0x0000000000007941 */ /* 0x000fea0003800200 */
.L_x_2883:
[----:B------:R-:W-:-:S05]  /*a290*/  LOP3.LUT R3, R0, 0x80, R3, 0xf8, !PT ;  /* 0x0000008000037812 */ /* 0x000fca00078ef803 */
[----:B------:R0:W-:Y:S01]  /*a2a0*/  STG.E.U8 desc[UR36][R4.64], R3 ;  /* 0x0000000304007986 */ /* 0x0001e2000c101124 */
[----:B------:R-:W-:Y:S05]  /*a2b0*/  BRA `(.L_x_2858) ;  /* 0x00000000005c7947 */ /* 0x000fea0003800000 */
.L_x_2880:
        /* <DEDUP_REMOVED lines=12> */
.L_x_2886:
[----:B------:R-:W-:Y:S01]  /*a380*/  IMAD.MOV.U32 R0, RZ, RZ, 0x7f ;  /* 0x0000007fff007424 */ /* 0x000fe200078e00ff */
[----:B------:R-:W-:-:S04]  /*a390*/  ISETP.GT.U32.AND P0, PT, R3, 0x7f800000, PT ;  /* 0x7f8000000300780c */ /* 0x000fc80003f04070 */
[----:B------:R-:W-:-:S09]  /*a3a0*/  SEL R0, R0, 0x7c, P0 ;  /* 0x0000007c00007807 */ /* 0x000fd20000000000 */
.L_x_2887:
[----:B------:R-:W-:Y:S05]  /*a3b0*/  BSYNC.RECONVERGENT B0 ;  /* 0x0000000000007941 */ /* 0x000fea0003800200 */
.L_x_2885:
[----:B------:R-:W-:-:S04]  /*a3c0*/  SHF.R.U32.HI R3, RZ, 0x18, R25 ;  /* 0x00000018ff037819 */ /* 0x000fc80000011619 */
[----:B------:R-:W-:-:S05]  /*a3d0*/  LOP3.LUT R3, R0, 0x80, R3, 0xf8, !PT ;  /* 0x0000008000037812 */ /* 0x000fca00078ef803 */
[----:B------:R0:W-:Y:S01]  /*a3e0*/  STG.E.U8 desc[UR36][R4.64], R3 ;  /* 0x0000000304007986 */ /* 0x0001e2000c101124 */
[----:B------:R-:W-:Y:S05]  /*a3f0*/  BRA `(.L_x_2858) ;  /* 0x00000000000c7947 */ /* 0x000fea0003800000 */
.L_x_2879:
[----:B------:R-:W0:Y:S02]  /*a400*/  I2F.S64 R0, R24 ;  /* 0x0000001800007312 */ /* 0x000e240000301400 */
[----:B0-----:R-:W-:-:S05]  /*a410*/  F2FP.BF16.F32.PACK_AB R0, RZ, R0 ;  /* 0x00000000ff00723e */ /* 0x001fca00000010ff */
[----:B------:R0:W-:Y:S02]  /*a420*/  STG.E.U16 desc[UR36][R4.64], R0 ;  /* 0x0000000004007986 */ /* 0x0001e4000c101524 */
.L_x_2858:
[----:B------:R-:W-:-:S07]  /*a430*/  VIADD R2, R2, 0x80 ;  /* 0x0000008002027836 */ /* 0x000fce0000000000 */
.L_x_2817:
[----:B------:R-:W-:Y:S05]  /*a440*/  BSYNC.RECONVERGENT B7 ;  /* 0x0000000000077941 */ /* 0x000fea0003800200 */
.L_x_2778:
[----:B------:R-:W-:-:S13]  /*a450*/  ISETP.GE.AND P0, PT, R2, R33, PT ;  /* 0x000000210200720c */ /* 0x000fda0003f06270 */
[----:B------:R-:W-:Y:S05]  /*a460*/  @P0 EXIT ;  /* 0x000000000000094d */ /* 0x000fea0003800000 */
[----:B01--4-:R-:W0:Y:S01]  /*a470*/  LDC.64 R4, c[0x0][0x388] ;  /* 0x0000e200ff047b82 */ /* 0x013e220000000a00 */
[----:B------:R-:W3:Y:S01]  /*a480*/  LDCU UR4, c[0x0][0x3b4] ;  /* 0x00007680ff0477ac */ /* 0x000ee20008000800 */
[----:B------:R-:W-:Y:S01]  /*a490*/  PRMT R0, R32, 0x9910, RZ ;  /* 0x0000991020007816 */ /* 0x000fe200000000ff */
[----:B------:R-:W-:-:S03]  /*a4a0*/  IMAD R2, R35, 0x200, R2 ;  /* 0x0000020023027824 */ /* 0x000fc600078e0202 */
[----:B------:R-:W-:Y:S01]  /*a4b0*/  ISETP.GT.AND P1, PT, R0, 0x9, PT ;  /* 0x000000090000780c */ /* 0x000fe20003f24270 */
[----:B---3--:R-:W-:-:S05]  /*a4c0*/  IMAD R3, R2, UR4, RZ ;  /* 0x0000000402037c24 */ /* 0x008fca000f8e02ff */
        /* <DEDUP_REMOVED lines=13> */
.L_x_2891:
[----:B------:R-:W-:Y:S01]  /*a5a0*/  STG.E.U8 desc[UR36][R2.64], R16 ;  /* 0x0000001002007986 */ /* 0x000fe2000c101124 */
[----:B------:R-:W-:Y:S05]  /*a5b0*/  EXIT ;  /* 0x000000000000794d */ /* 0x000fea0003800000 */
.L_x_2890:
[----:B------:R-:W-:-:S13]  /*a5c0*/  ISETP.NE.AND P0, PT, R0, 0x2, PT ;  /* 0x000000020000780c */ /* 0x000fda0003f05270 */
[----:B------:R-:W-:Y:S05]  /*a5d0*/  @!P0 BRA `(.L_x_2893) ;  /* 0x0000000000208947 */ /* 0x000fea0003800000 */
[----:B------:R-:W-:-:S13]  /*a5e0*/  ISETP.NE.AND P0, PT, R0, 0x3, PT ;  /* 0x000000030000780c */ /* 0x000fda0003f05270 */
[----:B------:R-:W-:Y:S05]  /*a5f0*/  @!P0 BRA `(.L_x_2894) ;  /* 0x0000000000108947 */ /* 0x000fea0003800000 */
[----:B------:R-:W-:-:S13]  /*a600*/  ISETP.NE.AND P0, PT, R0, 0x4, PT ;  /* 0x000000040000780c */ /* 0x000fda0003f05270 */
[----:B------:R-:W-:Y:S05]  /*a610*/  @P0 BRA `(.L_x_2892) ;  /* 0x0000000800380947 */ /* 0x000fea0003800000 */
[----:B------:R-:W-:Y:S01]  /*a620*/  STG.E.64 desc[UR36][R2.64], R16 ;  /* 0x0000001002007986 */ /* 0x000fe2000c101b24 */
[----:B------:R-:W-:Y:S05]  /*a630*/  EXIT ;  /* 0x000000000000794d */ /* 0x000fea0003800000 */
.L_x_2894:
[----:B------:R-:W-:Y:S01]  /*a640*/  STG.E desc[UR36][R2.64], R16 ;  /* 0x0000001002007986 */ /* 0x000fe2000c101924 */
[----:B------:R-:W-:Y:S05]  /*a650*/  EXIT ;  /* 0x000000000000794d */ /* 0x000fea0003800000 */
.L_x_2893:
[----:B------:R-:W-:Y:S01]  /*a660*/  STG.E.U16 desc[UR36][R2.64], R16 ;  /* 0x0000001002007986 */ /* 0x000fe2000c101524 */
[----:B------:R-:W-:Y:S05]  /*a670*/  EXIT ;  /* 0x000000000000794d */ /* 0x000fea0003800000 */
.L_x_2889:
[----:B------:R-:W-:-:S13]  /*a680*/  ISETP.GT.AND P0, PT, R0, 0x6, PT ;  /* 0x000000060000780c */ /* 0x000fda0003f04270 */
[----:B------:R-:W-:Y:S05]  /*a690*/  @P0 BRA `(.L_x_2895) ;  /* 0x00000000002c0947 */ /* 0x000fea0003800000 */
[----:B------:R-:W-:-:S13]  /*a6a0*/  ISETP.NE.AND P0, PT, R0, 0x5, PT ;  /* 0x000000050000780c */ /* 0x000fda0003f05270 */
[----:B------:R-:W-:Y:S05]  /*a6b0*/  @!P0 BRA `(.L_x_2896) ;  /* 0x0000000000148947 */ /* 0x000fea0003800000 */
[----:B------:R-:W-:-:S13]  /*a6c0*/  ISETP.NE.AND P0, PT, R0, 0x6, PT ;  /* 0x000000060000780c */ /* 0x000fda0003f05270 */
[----:B------:R-:W-:Y:S05]  /*a6d0*/  @P0 BRA `(.L_x_2892) ;  /* 0x0000000800080947 */ /* 0x000fea0003800000 */
[----:B------:R-:W0:Y:S02]  /*a6e0*/  I2F.S64 R17, R16 ;  /* 0x0000001000117312 */ /* 0x000e240000301400 */
[----:B0-----:R-:W-:Y:S01]  /*a6f0*/  STG.E desc[UR36][R2.64], R17 ;  /* 0x0000001102007986 */ /* 0x001fe2000c101924 */
[----:B------:R-:W-:Y:S05]  /*a700*/  EXIT ;  /* 0x000000000000794d */ /* 0x000fea0003800000 */
.L_x_2896:
[----:B------:R-:W0:Y:S02]  /*a710*/  I2F.S64 R0, R16 ;  /* 0x0000001000007312 */ /* 0x000e240000301400 */
[----:B0-----:R-:W-:-:S05]  /*a720*/  F2FP.F16.F32.PACK_AB R0, RZ, R0 ;  /* 0x00000000ff00723e */ /* 0x001fca00000000ff */
[----:B------:R-:W-:Y:S01]  /*a730*/  STG.E.U16 desc[UR36][R2.64], R0 ;  /* 0x0000000002007986 */ /* 0x000fe2000c101524 */
[----:B------:R-:W-:Y:S05]  /*a740*/  EXIT ;  /* 0x000000000000794d */ /* 0x000fea0003800000 */
.L_x_2895:
        /* <DEDUP_REMOVED lines=8> */
[----:B0-----:R-:W-:Y:S01]  /*a7d0*/  STG.E.64 desc[UR36][R2.64], R4 ;  /* 0x0000000402007986 */ /* 0x001fe2000c101b24 */
[----:B------:R-:W-:Y:S05]  /*a7e0*/  EXIT ;  /* 0x000000000000794d */ /* 0x000fea0003800000 */
.L_x_2898:
[----:B------:R-:W0:Y:S02]  /*a7f0*/  I2F.S64 R16, R16 ;  /* 0x0000001000107312 */ /* 0x000e240000301400 */
[----:B0-----:R-:W-:-:S04]  /*a800*/  F2FP.F16.F32.PACK_AB R5, RZ, R16 ;  /* 0x00000010ff05723e */ /* 0x001fc800000000ff */
[----:B------:R-:W-:-:S05]  /*a810*/  PRMT R5, R5, 0x5410, RZ ;  /* 0x0000541005057816 */ /* 0x000fca00000000ff */
[----:B------:R-:W-:Y:S01]  /*a820*/  STG.E desc[UR36][R2.64], R5 ;  /* 0x0000000502007986 */ /* 0x000fe2000c101924 */
[----:B------:R-:W-:Y:S05]  /*a830*/  EXIT ;  /* 0x000000000000794d */ /* 0x000fea0003800000 */
.L_x_2897:
[----:B------:R-:W0:Y:S02]  /*a840*/  I2F.F64.S64 R16, R16 ;  /* 0x0000001000107312 */ /* 0x000e240000301c00 */
[----:B0-----:R-:W-:Y:S01]  /*a850*/  STG.E.64 desc[UR36][R2.64], R16 ;  /* 0x0000001002007986 */ /* 0x001fe2000c101b24 */
[----:B------:R-:W-:Y:S05]  /*a860*/  EXIT ;  /* 0x000000000000794d */ /* 0x000fea0003800000 */
.L_x_2888:
        /* <DEDUP_REMOVED lines=12> */
.L_x_2902:
        /* <DEDUP_REMOVED lines=18> */
.L_x_2905:
[----:B------:R-:W-:-:S04]  /*aa50*/  SHF.R.U32.HI R5, RZ, 0x18, R5 ;  /* 0x00000018ff057819 */ /* 0x000fc80000011605 */
[----:B------:R-:W-:-:S07]  /*aa60*/  LOP3.LUT R0, R0, 0x80, R5, 0xf8, !PT ;  /* 0x0000008000007812 */ /* 0x000fce00078ef805 */
.L_x_2904:
[----:B------:R-:W-:Y:S05]  /*aa70*/  BSYNC.RECONVERGENT B0 ;  /* 0x0000000000007941 */ /* 0x000fea0003800200 */
.L_x_2903:
[----:B------:R-:W-:Y:S01]  /*aa80*/  STG.E.U8 desc[UR36][R2.64], R0 ;  /* 0x0000000002007986 */ /* 0x000fe2000c101124 */
[----:B------:R-:W-:Y:S05]  /*aa90*/  EXIT ;  /* 0x000000000000794d */ /* 0x000fea0003800000 */
.L_x_2901:
        /* <DEDUP_REMOVED lines=18> */
.L_x_2908:
[----:B------:R-:W-:-:S04]  /*abc0*/  SHF.R.U32.HI R5, RZ, 0x18, R5 ;  /* 0x00000018ff057819 */ /* 0x000fc80000011605 */
[----:B------:R-:W-:-:S07]  /*abd0*/  LOP3.LUT R0, R0, 0x80, R5, 0xf8, !PT ;  /* 0x0000008000007812 */ /* 0x000fce00078ef805 */
.L_x_2907:
[----:B------:R-:W-:Y:S05]  /*abe0*/  BSYNC.RECONVERGENT B0 ;  /* 0x0000000000007941 */ /* 0x000fea0003800200 */
.L_x_2906:
[----:B------:R-:W-:Y:S01]  /*abf0*/  STG.E.U8 desc[UR36][R2.64], R0 ;  /* 0x0000000002007986 */ /* 0x000fe2000c101124 */
[----:B------:R-:W-:Y:S05]  /*ac00*/  EXIT ;  /* 0x000000000000794d */ /* 0x000fea0003800000 */
.L_x_2900:
        /* <DEDUP_REMOVED lines=22> */
.L_x_2910:
[----:B------:R-:W-:Y:S01]  /*ad70*/  STG.E.64 desc[UR36][R2.64], R16 ;  /* 0x0000001002007986 */ /* 0x000fe2000c101b24 */
[----:B------:R-:W-:Y:S05]  /*ad80*/  EXIT ;  /* 0x000000000000794d */ /* 0x000fea0003800000 */
.L_x_2909:
[----:B------:R-:W-:Y:S01]  /*ad90*/  STG.E desc[UR36][R2.64], R16 ;  /* 0x0000001002007986 */ /* 0x000fe2000c101924 */
[----:B------:R-:W-:Y:S05]  /*ada0*/  EXIT ;  /* 0x000000000000794d */ /* 0x000fea0003800000 */
.L_x_2899:
        /* <DEDUP_REMOVED lines=9> */
[----:B------:R-:W-:Y:S01]  /*ae40*/  STG.E.U8 desc[UR36][R2.64], R5 ;  /* 0x0000000502007986 */ /* 0x000fe2000c101124 */
[----:B------:R-:W-:Y:S05]  /*ae50*/  EXIT ;  /* 0x000000000000794d */ /* 0x000fea0003800000 */
.L_x_2912:
[----:B------:R-:W-:Y:S01]  /*ae60*/  CS2R R18, SRZ ;  /* 0x0000000000127805 */ /* 0x000fe2000001ff00 */
[----:B------:R-:W0:Y:S04]  /*ae70*/  I2F.F64.S64 R16, R16 ;  /* 0x0000001000107312 */ /* 0x000e280000301c00 */
[----:B0-----:R-:W-:Y:S01]  /*ae80*/  STG.E.128 desc[UR36][R2.64], R16 ;  /* 0x0000001002007986 */ /* 0x001fe2000c101d24 */
[----:B------:R-:W-:Y:S05]  /*ae90*/  EXIT ;  /* 0x000000000000794d */ /* 0x000fea0003800000 */
.L_x_2911:
[----:B------:R-:W-:-:S13]  /*aea0*/  ISETP.NE.AND P0, PT, R0, 0xf, PT ;  /* 0x0000000f0000780c */ /* 0x000fda0003f05270 */
[----:B------:R-:W-:Y:S05]  /*aeb0*/  @!P0 BRA `(.L_x_2913) ;  /* 0x0000000000e88947 */ /* 0x000fea0003800000 */
[----:B------:R-:W-:-:S13]  /*aec0*/  ISETP.NE.AND P0, PT, R0, 0x17, PT ;  /* 0x000000170000780c */ /* 0x000fda0003f05270 */
[----:B------:R-:W-:Y:S05]  /*aed0*/  @!P0 BRA `(.L_x_2914) ;  /* 0x0000000000908947 */ /* 0x000fea0003800000 */
[----:B------:R-:W-:-:S13]  /*aee0*/  ISETP.NE.AND P0, PT, R0, 0x18, PT ;  /* 0x000000180000780c */ /* 0x000fda0003f05270 */
[----:B------:R-:W-:Y:S05]  /*aef0*/  @!P0 BRA `(.L_x_2915) ;  /* 0x0000000000448947 */ /* 0x000fea0003800000 */
.L_x_2892:
[----:B------:R-:W-:Y:S01]  /*af00*/  MOV R0, 0x0 ;  /* 0x0000000000007802 */ /* 0x000fe20000000f00 */
[----:B------:R-:W0:Y:S01]  /*af10*/  LDCU.64 UR4, c[0x4][0x138] ;  /* 0x01002700ff0477ac */ /* 0x000e220008000a00 */
[----:B--2---:R-:W-:Y:S02]  /*af20*/  IMAD.MOV.U32 R8, RZ, RZ, 0x65 ;  /* 0x00000065ff087424 */ /* 0x004fe400078e00ff */
        /* <DEDUP_REMOVED lines=13> */
.L_x_2916:
[----:B------:R-:W-:Y:S05]  /*b000*/  EXIT ;  /* 0x000000000000794d */ /* 0x000fea0003800000 */
.L_x_2915:
        /* <DEDUP_REMOVED lines=13> */
.L_x_2918:
[----:B------:R-:W-:Y:S05]  /*b0e0*/  BSYNC.RECONVERGENT B0 ;  /* 0x0000000000007941 */ /* 0x000fea0003800200 */
.L_x_2917:
[----:B------:R-:W-:-:S05]  /*b0f0*/  LOP3.LUT R5, R0, 0x80, R5, 0xf8, !PT ;  /* 0x0000008000057812 */ /* 0x000fca00078ef805 */
[----:B------:R-:W-:Y:S01]  /*b100*/  STG.E.U8 desc[UR36][R2.64], R5 ;  /* 0x0000000502007986 */ /* 0x000fe2000c101124 */
[----:B------:R-:W-:Y:S05]  /*b110*/  EXIT ;  /* 0x000000000000794d */ /* 0x000fea0003800000 */
.L_x_2914:
        /* <DEDUP_REMOVED lines=12> */
.L_x_2920:
[----:B------:R-:W-:Y:S01]  /*b1e0*/  IMAD.MOV.U32 R0, RZ, RZ, 0x7f ;  /* 0x0000007fff007424 */ /* 0x000fe200078e00ff */
[----:B------:R-:W-:-:S04]  /*b1f0*/  ISETP.GT.U32.AND P0, PT, R4, 0x7f800000, PT ;  /* 0x7f8000000400780c */ /* 0x000fc80003f04070 */
[----:B------:R-:W-:-:S09]  /*b200*/  SEL R0, R0, 0x7c, P0 ;  /* 0x0000007c00007807 */ /* 0x000fd20000000000 */
.L_x_2921:
[----:B------:R-:W-:Y:S05]  /*b210*/  BSYNC.RECONVERGENT B0 ;  /* 0x0000000000007941 */ /* 0x000fea0003800200 */
.L_x_2919:
[----:B------:R-:W-:-:S04]  /*b220*/  SHF.R.U32.HI R5, RZ, 0x18, R5 ;  /* 0x00000018ff057819 */ /* 0x000fc80000011605 */
[----:B------:R-:W-:-:S05]  /*b230*/  LOP3.LUT R5, R0, 0x80, R5, 0xf8, !PT ;  /* 0x0000008000057812 */ /* 0x000fca00078ef805 */
[----:B------:R-:W-:Y:S01]  /*b240*/  STG.E.U8 desc[UR36][R2.64], R5 ;  /* 0x0000000502007986 */ /* 0x000fe2000c101124 */
[----:B------:R-:W-:Y:S05]  /*b250*/  EXIT ;  /* 0x000000000000794d */ /* 0x000fea0003800000 */
.L_x_2913:
[----:B------:R-:W0:Y:S02]  /*b260*/  I2F.S64 R0, R16 ;  /* 0x0000001000007312 */ /* 0x000e240000301400 */
[----:B0-----:R-:W-:-:S05]  /*b270*/  F2FP.BF16.F32.PACK_AB R0, RZ, R0 ;  /* 0x00000000ff00723e */ /* 0x001fca00000010ff */
[----:B------:R-:W-:Y:S01]  /*b280*/  STG.E.U16 desc[UR36][R2.64], R0 ;  /* 0x0000000002007986 */ /* 0x000fe2000c101524 */
[----:B------:R-:W-:Y:S05]  /*b290*/  EXIT ;  /* 0x000000000000794d */ /* 0x000fea0003800000 */
.L_x_2922:
        /* <DEDUP_REMOVED lines=14> */
.L_x_20786:


//--------------------- .text._ZN2at6native18elementwise_kernelILi128ELi2EZNS0_22gpu_kernel_impl_nocastINS0_13BinaryFunctorIlllZZZNS0_18rshift_kernel_cudaERNS_18TensorIteratorBaseEENKUlvE_clEvENKUlvE2_clEvEUlllE_EEEEvS5_RKT_EUliE_EEviT1_ --------------------------
	.section	.text._ZN2at6native18elementwise_kernelILi128ELi2EZNS0_22gpu_kernel_impl_nocastINS0_13BinaryFunctorIlllZZZNS0_18rshift_kernel_cudaERNS_18TensorIteratorBaseEENKUlvE_clEvENKUlvE2_clEvEUlllE_EEEEvS5_RKT_EUliE_EEviT1_,"ax",@progbits
	.align	128
        .global         _ZN2at6native18elementwise_kernelILi128ELi2EZNS0_22gpu_kernel_impl_nocastINS0_13BinaryFunctorIlllZZZNS0_18rshift_kernel_cudaERNS_18TensorIteratorBaseEENKUlvE_clEvENKUlvE2_clEvEUlllE_EEEEvS5_RKT_EUliE_EEviT1_
        .type           _ZN2at6native18elementwise_kernelILi128ELi2EZNS0_22gpu_kernel_impl_nocastINS0_13BinaryFunctorIlllZZZNS0_18rshift_kernel_cudaERNS_18TensorIteratorBaseEENKUlvE_clEvENKUlvE2_clEvEUlllE_EEEEvS5_RKT_EUliE_EEviT1_,@function
        .size           _ZN2at6native18elementwise_kernelILi128ELi2EZNS0_22gpu_kernel_impl_nocastINS0_13BinaryFunctorIlllZZZNS0_18rshift_kernel_cudaERNS_18TensorIteratorBaseEENKUlvE_clEvENKUlvE2_clEvEUlllE_EEEEvS5_RKT_EUliE_EEviT1_,(.L_x_20787 - _ZN2at6native18elementwise_kernelILi128ELi2EZNS0_22gpu_kernel_impl_nocastINS0_13BinaryFunctorIlllZZZNS0_18rshift_kernel_cudaERNS_18TensorIteratorBaseEENKUlvE_clEvENKUlvE2_clEvEUlllE_EEEEvS5_RKT_EUliE_EEviT1_)
        .other          _ZN2at6native18elementwise_kernelILi128ELi2EZNS0_22gpu_kernel_impl_nocastINS0_13BinaryFunctorIlllZZZNS0_18rshift_kernel_cudaERNS_18TensorIteratorBaseEENKUlvE_clEvENKUlvE2_clEvEUlllE_EEEEvS5_RKT_EUliE_EEviT1_,@"STO_CUDA_ENTRY STV_DEFAULT"
_ZN2at6native18elementwise_kernelILi128ELi2EZNS0_22gpu_kernel_impl_nocastINS0_13BinaryFunctorIlllZZZNS0_18rshift_kernel_cudaERNS_18TensorIteratorBaseEENKUlvE_clEvENKUlvE2_clEvEUlllE_EEEEvS5_RKT_EUliE_EEviT1_:
.text._ZN2at6native18elementwise_kernelILi128ELi2EZNS0_22gpu_kernel_impl_nocastINS0_13BinaryFunctorIlllZZZNS0_18rshift_kernel_cudaERNS_18TensorIteratorBaseEENKUlvE_clEvENKUlvE2_clEvEUlllE_EEEEvS5_RKT_EUliE_EEviT1_:
        /* <DEDUP_REMOVED lines=10> */
[----:B------:R-:W-:Y:S01]  /*00a0*/  BSSY.RECONVERGENT B0, `(.L_x_2924) ;  /* 0x000000f000007945 */ /* 0x000fe20003800200 */
[----:B0-----:R-:W-:-:S13]  /*00b0*/  ISETP.GE.AND P0, PT, R3, UR4, PT ;  /* 0x0000000403007c0c */ /* 0x001fda000bf06270 */
[----:B------:R-:W-:Y:S05]  /*00c0*/  @P0 BRA `(.L_x_2925) ;  /* 0x0000000000300947 */ /* 0x000fea0003800000 */
[----:B------:R-:W0:Y:S08]  /*00d0*/  LDC.64 R6, c[0x0][0x5f8] ;  /* 0x00017e00ff067b82 */ /* 0x000e300000000a00 */
[----:B------:R-:W1:Y:S01]  /*00e0*/  LDC.64 R4, c[0x0][0x5f0] ;  /* 0x00017c00ff047b82 */ /* 0x000e620000000a00 */
[----:B0-----:R-:W2:Y:S04]  /*00f0*/  LDG.E.64 R6, desc[UR6][R6.64] ;  /* 0x0000000606067981 */ /* 0x001ea8000c1e1b00 */
[----:B-1----:R-:W3:Y:S03]  /*0100*/  LDG.E.64 R4, desc[UR6][R4.64] ;  /* 0x0000000604047981 */ /* 0x002ee6000c1e1b00 */
[----:B------:R-:W0:Y:S01]  /*0110*/  LDC.64 R8, c[0x0][0x5e8] ;  /* 0x00017a00ff087b82 */ /* 0x000e220000000a00 */
[----:B------:R-:W-:-:S02]  /*0120*/  IADD3 R3, PT, PT, R3, 0x80, RZ ;  /* 0x0000008003037810 */ /* 0x000fc40007ffe0ff */
[----:B--2---:R-:W-:-:S04]  /*0130*/  ISETP.LT.U32.AND P0, PT, R6, 0x3f, PT ;  /* 0x0000003f0600780c */ /* 0x004fc80003f01070 */
[----:B------:R-:W-:-:S04]  /*0140*/  ISETP.LT.U32.AND.EX P0, PT, R7, RZ, PT, P0 ;  /* 0x000000ff0700720c */ /* 0x000fc80003f01100 */
[----:B------:R-:W-:-:S04]  /*0150*/  SEL R11, R6, 0x3f, P0 ;  /* 0x0000003f060b7807 */ /* 0x000fc80000000000 */
[-CC-:B---3--:R-:W-:Y:S02]  /*0160*/  SHF.R.S64 R10, R4, R11.reuse, R5.reuse ;  /* 0x0000000b040a7219 */ /* 0x188fe40000001005 */
[----:B------:R-:W-:-:S05]  /*0170*/  SHF.R.S32.HI R11, RZ, R11, R5 ;  /* 0x0000000bff0b7219 */ /* 0x000fca0000011405 */
[----:B0-----:R0:W-:Y:S02]  /*0180*/  STG.E.64 desc[UR6][R8.64], R10 ;  /* 0x0000000a08007986 */ /* 0x0011e4000c101b06 */
.L_x_2925:
[----:B------:R-:W-:Y:S05]  /*0190*/  BSYNC.RECONVERGENT B0 ;  /* 0x0000000000007941 */ /* 0x000fea0003800200 */
.L_x_2924:
[----:B------:R-:W-:-:S13]  /*01a0*/  ISETP.GE.AND P0, PT, R3, UR4, PT ;  /* 0x0000000403007c0c */ /* 0x000fda000bf06270 */
[----:B------:R-:W-:Y:S05]  /*01b0*/  @P0 EXIT ;  /* 0x000000000000094d */ /* 0x000fea0003800000 */
[----:B------:R-:W1:Y:S08]  /*01c0*/  LDC.64 R4, c[0x0][0x5f8] ;  /* 0x00017e00ff047b82 */ /* 0x000e700000000a00 */
[----:B------:R-:W2:Y:S01]  /*01d0*/  LDC.64 R6, c[0x0][0x5f0] ;  /* 0x00017c00ff067b82 */ /* 0x000ea20000000a00 */
[----:B-1----:R-:W3:Y:S04]  /*01e0*/  LDG.E.64 R4, desc[UR6][R4.64] ;  /* 0x0000000604047981 */ /* 0x002ee8000c1e1b00 */
[----:B--2---:R-:W2:Y:S03]  /*01f0*/  LDG.E.64 R2, desc[UR6][R6.64] ;  /* 0x0000000606027981 */ /* 0x004ea6000c1e1b00 */
[----:B0-----:R-:W0:Y:S01]  /*0200*/  LDC.64 R8, c[0x0][0x5e8] ;  /* 0x00017a00ff087b82 */ /* 0x001e220000000a00 */
[----:B---3--:R-:W-:-:S04]  /*0210*/  ISETP.LT.U32.AND P0, PT, R4, 0x3f, PT ;  /* 0x0000003f0400780c */ /* 0x008fc80003f01070 */
[----:B------:R-:W-:-:S04]  /*0220*/  ISETP.LT.U32.AND.EX P0, PT, R5, RZ, PT, P0 ;  /* 0x000000ff0500720c */ /* 0x000fc80003f01100 */
[----:B------:R-:W-:-:S04]  /*0230*/  SEL R11, R4, 0x3f, P0 ;  /* 0x0000003f040b7807 */ /* 0x000fc80000000000 */
[-CC-:B--2---:R-:W-:Y:S02]  /*0240*/  SHF.R.S64 R2, R2, R11.reuse, R3.reuse ;  /* 0x0000000b02027219 */ /* 0x184fe40000001003 */
[----:B------:R-:W-:-:S05]  /*0250*/  SHF.R.S32.HI R3, RZ, R11, R3 ;  /* 0x0000000bff037219 */ /* 0x000fca0000011403 */
[----:B0-----:R-:W-:Y:S01]  /*0260*/  STG.E.64 desc[UR6][R8.64], R2 ;  /* 0x0000000208007986 */ /* 0x001fe2000c101b06 */
[----:B------:R-:W-:Y:S05]  /*0270*/  EXIT ;  /* 0x000000000000794d */ /* 0x000fea0003800000 */
.L_x_2923:
[----:B------:R-:W0:Y:S01]  /*0280*/  LDCU UR4, c[0x0][0x380] ;  /* 0x00007000ff0477ac */ /* 0x000e220008000800 */
[----:B------:R-:W-:Y:S01]  /*0290*/  IADD3 R2, PT, PT, R2, -0x1, RZ ;  /* 0xffffffff02027810 */ /* 0x000fe20007ffe0ff */
[----:B------:R-:W-:Y:S03]  /*02a0*/  BSSY.RECONVERGENT B0, `(.L_x_2926) ;  /* 0x0000172000007945 */ /* 0x000fe60003800200 */
        /* <DEDUP_REMOVED lines=352> */
.L_x_2928:
[----:B------:R-:W0:Y:S02]  /*18b0*/  LDCU.128 UR8, c[0x0][0x5f0] ;  /* 0x0000be00ff0877ac */ /* 0x000e240008000c00 */
[----:B0-----:R-:W-:-:S04]  /*18c0*/  IADD3 R8, P0, PT, R6, UR10, RZ ;  /* 0x0000000a06087c10 */ /* 0x001fc8000ff1e0ff */
[----:B------:R-:W-:Y:S02]  /*18d0*/  IADD3.X R9, PT, PT, RZ, UR11, RZ, P0, !PT ;  /* 0x0000000bff097c10 */ /* 0x000fe400087fe4ff */
[----:B------:R-:W-:-:S04]  /*18e0*/  IADD3 R6, P0, PT, R4, UR8, RZ ;  /* 0x0000000804067c10 */ /* 0x000fc8000ff1e0ff */
[----:B------:R-:W2:Y:S01]  /*18f0*/  LDG.E.64 R8, desc[UR6][R8.64] ;  /* 0x0000000608087981 */ /* 0x000ea2000c1e1b00 */
[----:B------:R-:W-:Y:S01]  /*1900*/  IADD3.X R7, PT, PT, RZ, UR9, RZ, P0, !PT ;  /* 0x00000009ff077c10 */ /* 0x000fe200087fe4ff */
[----:B------:R-:W0:Y:S05]  /*1910*/  LDCU.64 UR8, c[0x0][0x5e8] ;  /* 0x0000bd00ff0877ac */ /* 0x000e2a0008000a00 */
[----:B------:R-:W3:Y:S01]  /*1920*/  LDG.E.64 R6, desc[UR6][R6.64] ;  /* 0x0000000606067981 */ /* 0x000ee2000c1e1b00 */
[----:B------:R-:W-:Y:S02]  /*1930*/  IADD3 R3, PT, PT, R3, 0x80, RZ ;  /* 0x0000008003037810 */ /* 0x000fe40007ffe0ff */
[----:B0-----:R-:W-:-:S04]  /*1940*/  IADD3 R10, P1, PT, R5, UR8, RZ ;  /* 0x00000008050a7c10 */ /* 0x001fc8000ff3e0ff */
[----:B------:R-:W-:Y:S02]  /*1950*/  IADD3.X R11, PT, PT, RZ, UR9, RZ, P1, !PT ;  /* 0x00000009ff0b7c10 */ /* 0x000fe40008ffe4ff */
[----:B--2---:R-:W-:-:S04]  /*1960*/  ISETP.LT.U32.AND P0, PT, R8, 0x3f, PT ;  /* 0x0000003f0800780c */ /* 0x004fc80003f01070 */
[----:B------:R-:W-:-:S04]  /*1970*/  ISETP.LT.U32.AND.EX P0, PT, R9, RZ, PT, P0 ;  /* 0x000000ff0900720c */ /* 0x000fc80003f01100 */
[----:B------:R-:W-:-:S04]  /*1980*/  SEL R5, R8, 0x3f, P0 ;  /* 0x0000003f08057807 */ /* 0x000fc80000000000 */
[-CC-:B---3--:R-:W-:Y:S02]  /*1990*/  SHF.R.S64 R4, R6, R5.reuse, R7.reuse ;  /* 0x0000000506047219 */ /* 0x188fe40000001007 */
[----:B------:R-:W-:-:S05]  /*19a0*/  SHF.R.S32.HI R5, RZ, R5, R7 ;  /* 0x00000005ff057219 */ /* 0x000fca0000011407 */
[----:B------:R0:W-:Y:S02]  /*19b0*/  STG.E.64 desc[UR6][R10.64], R4 ;  /* 0x000000040a007986 */ /* 0x0001e4000c101b06 */
.L_x_2927:
[----:B------:R-:W-:Y:S05]  /*19c0*/  BSYNC.RECONVERGENT B0 ;  /* 0x0000000000007941 */ /* 0x000fea0003800200 */
.L_x_2926:
[----:B------:R-:W-:-:S13]  /*19d0*/  ISETP.GE.AND P0, PT, R3, UR4, PT ;  /* 0x0000000403007c0c */ /* 0x000fda000bf06270 */
[----:B------:R-:W-:Y:S05]  /*19e0*/  @P0 EXIT ;  /* 0x000000000000094d */ /* 0x000fea0003800000 */
        /* <DEDUP_REMOVED lines=348> */
.L_x_2929:
[----:B------:R-:W0:Y:S01]  /*2fb0*/  LDCU.128 UR8, c[0x0][0x5f0] ;  /* 0x0000be00ff0877ac */ /* 0x000e220008000c00 */
[----:B------:R-:W1:Y:S01]  /*2fc0*/  LDCU.64 UR4, c[0x0][0x5e8] ;  /* 0x0000bd00ff0477ac */ /* 0x000e620008000a00 */
[----:B0-----:R-:W-:-:S04]  /*2fd0*/  IADD3 R6, P0, PT, R4, UR10, RZ ;  /* 0x0000000a04067c10 */ /* 0x001fc8000ff1e0ff */
[----:B------:R-:W-:Y:S02]  /*2fe0*/  IADD3.X R7, PT, PT, RZ, UR11, RZ, P0, !PT ;  /* 0x0000000bff077c10 */ /* 0x000fe400087fe4ff */
[----:B------:R-:W-:-:S04]  /*2ff0*/  IADD3 R4, P0, PT, R2, UR8, RZ ;  /* 0x0000000802047c10 */ /* 0x000fc8000ff1e0ff */
[----:B------:R-:W2:Y:S01]  /*3000*/  LDG.E.64 R6, desc[UR6][R6.64] ;  /* 0x0000000606067981 */ /* 0x000ea2000c1e1b00 */
[----:B------:R-:W-:-:S06]  /*3010*/  IADD3.X R5, PT, PT, RZ, UR9, RZ, P0, !PT ;  /* 0x00000009ff057c10 */ /* 0x000fcc00087fe4ff */
[----:B------:R-:W3:Y:S01]  /*3020*/  LDG.E.64 R4, desc[UR6][R4.64] ;  /* 0x0000000604047981 */ /* 0x000ee2000c1e1b00 */
[----:B-1----:R-:W-:-:S04]  /*3030*/  IADD3 R8, P1, PT, R3, UR4, RZ ;  /* 0x0000000403087c10 */ /* 0x002fc8000ff3e0ff */
[----:B------:R-:W-:Y:S02]  /*3040*/  IADD3.X R9, PT, PT, RZ, UR5, RZ, P1, !PT ;  /* 0x00000005ff097c10 */ /* 0x000fe40008ffe4ff */
[----:B--2---:R-:W-:-:S04]  /*3050*/  ISETP.LT.U32.AND P0, PT, R6, 0x3f, PT ;  /* 0x0000003f0600780c */ /* 0x004fc80003f01070 */
[----:B------:R-:W-:-:S04]  /*3060*/  ISETP.LT.U32.AND.EX P0, PT, R7, RZ, PT, P0 ;  /* 0x000000ff0700720c */ /* 0x000fc80003f01100 */
[----:B------:R-:W-:-:S04]  /*3070*/  SEL R3, R6, 0x3f, P0 ;  /* 0x0000003f06037807 */ /* 0x000fc80000000000 */
[-CC-:B---3--:R-:W-:Y:S02]  /*3080*/  SHF.R.S64 R2, R4, R3.reuse, R5.reuse ;  /* 0x0000000304027219 */ /* 0x188fe40000001005 */
[----:B------:R-:W-:-:S05]  /*3090*/  SHF.R.S32.HI R3, RZ, R3, R5 ;  /* 0x00000003ff037219 */ /* 0x000fca0000011405 */
[----:B------:R-:W-:Y:S01]  /*30a0*/  STG.E.64 desc[UR6][R8.64], R2 ;  /* 0x0000000208007986 */ /* 0x000fe2000c101b06 */
[----:B------:R-:W-:Y:S05]  /*30b0*/  EXIT ;  /* 0x000000000000794d */ /* 0x000fea0003800000 */
.L_x_2930:
        /* <DEDUP_REMOVED lines=12> */
.L_x_20787:


//--------------------- .text._ZN2at6native27unrolled_elementwise_kernelINS0_13BinaryFunctorIlllZZZNS0_18rshift_kernel_cudaERNS_18TensorIteratorBaseEENKUlvE_clEvENKUlvE2_clEvEUlllE_EESt5arrayIPcLm3EELi4E23TrivialOffsetCalculatorILi2EjESC_ILi1EjENS0_6memory15LoadWithoutCastENSF_16StoreWithoutCastEEEviT_T0_T2_T3_T4_T5_ --------------------------
	.section	.text._ZN2at6native27unrolled_elementwise_kernelINS0_13BinaryFunctorIlllZZZNS0_18rshift_kernel_cudaERNS_18TensorIteratorBaseEENKUlvE_clEvENKUlvE2_clEvEUlllE_EESt5arrayIPcLm3EELi4E23TrivialOffsetCalculatorILi2EjESC_ILi1EjENS0_6memory15LoadWithoutCastENSF_16StoreWithoutCastEEEviT_T0_T2_T3_T4_T5_,"ax",@progbits
	.align	128
        .global         _ZN2at6native27unrolled_elementwise_kernelINS0_13BinaryFunctorIlllZZZNS0_18rshift_kernel_cudaERNS_18TensorIteratorBaseEENKUlvE_clEvENKUlvE2_clEvEUlllE_EESt5arrayIPcLm3EELi4E23TrivialOffsetCalculatorILi2EjESC_ILi1EjENS0_6memory15LoadWithoutCastENSF_16StoreWithoutCastEEEviT_T0_T2_T3_T4_T5_
        .type           _ZN2at6native27unrolled_elementwise_kernelINS0_13BinaryFunctorIlllZZZNS0_18rshift_kernel_cudaERNS_18TensorIteratorBaseEENKUlvE_clEvENKUlvE2_clEvEUlllE_EESt5arrayIPcLm3EELi4E23TrivialOffsetCalculatorILi2EjESC_ILi1EjENS0_6memory15LoadWithoutCastENSF_16StoreWithoutCastEEEviT_T0_T2_T3_T4_T5_,@function
        .size           _ZN2at6native27unrolled_elementwise_kernelINS0_13BinaryFunctorIlllZZZNS0_18rshift_kernel_cudaERNS_18TensorIteratorBaseEENKUlvE_clEvENKUlvE2_clEvEUlllE_EESt5arrayIPcLm3EELi4E23TrivialOffsetCalculatorILi2EjESC_ILi1EjENS0_6memory15LoadWithoutCastENSF_16StoreWithoutCastEEEviT_T0_T2_T3_T4_T5_,(.L_x_20788 - _ZN2at6native27unrolled_elementwise_kernelINS0_13BinaryFunctorIlllZZZNS0_18rshift_kernel_cudaERNS_18TensorIteratorBaseEENKUlvE_clEvENKUlvE2_clEvEUlllE_EESt5arrayIPcLm3EELi4E23TrivialOffsetCalculatorILi2EjESC_ILi1EjENS0_6memory15LoadWithoutCastENSF_16StoreWithoutCastEEEviT_T0_T2_T3_T4_T5_)
        .other          _ZN2at6native27unrolled_elementwise_kernelINS0_13BinaryFunctorIlllZZZNS0_18rshift_kernel_cudaERNS_18TensorIteratorBaseEENKUlvE_clEvENKUlvE2_clEvEUlllE_EESt5arrayIPcLm3EELi4E23TrivialOffsetCalculatorILi2EjESC_ILi1EjENS0_6memory15LoadWithoutCastENSF_16StoreWithoutCastEEEviT_T0_T2_T3_T4_T5_,@"STO_CUDA_ENTRY STV_DEFAULT"
_ZN2at6native27unrolled_elementwise_kernelINS0_13BinaryFunctorIlllZZZNS0_18rshift_kernel_cudaERNS_18TensorIteratorBaseEENKUlvE_clEvENKUlvE2_clEvEUlllE_EESt5arrayIPcLm3EELi4E23TrivialOffsetCalculatorILi2EjESC_ILi1EjENS0_6memory15LoadWithoutCastENSF_16StoreWithoutCastEEEviT_T0_T2_T3_T4_T5_:
.text._ZN2at6native27unrolled_elementwise_kernelINS0_13BinaryFunctorIlllZZZNS0_18rshift_kernel_cudaERNS_18TensorIteratorBaseEENKUlvE_clEvENKUlvE2_clEvEUlllE_EESt5arrayIPcLm3EELi4E23TrivialOffsetCalculatorILi2EjESC_ILi1EjENS0_6memory15LoadWithoutCastENSF_16StoreWithoutCastEEEviT_T0_T2_T3_T4_T5_:
[----:B------:R-:W-:Y:S01]  /*0000*/  LDC R1, c[0x0][0x37c] ;  /* 0x0000df00ff017b82 */ /* 0x000fe20000000800 */
[----:B------:R-:W0:Y:S07]  /*0010*/  S2R R0, SR_CTAID.X ;  /* 0x0000000000007919 */ /* 0x000e2e0000002500 */
[----:B------:R-:W0:Y:S01]  /*0020*/  LDC R3, c[0x0][0x380] ;  /* 0x0000e000ff037b82 */ /* 0x000e220000000800 */
[----:B------:R-:W1:Y:S01]  /*0030*/  LDCU.64 UR4, c[0x0][0x358] ;  /* 0x00006b00ff0477ac */ /* 0x000e620008000a00 */
[----:B------:R-:W-:Y:S01]  /*0040*/  CS2R R8, SRZ ;  /* 0x0000000000087805 */ /* 0x000fe2000001ff00 */
[----:B------:R-:W2:Y:S01]  /*0050*/  S2R R5, SR_TID.X ;  /* 0x0000000000057919 */ /* 0x000ea20000002100 */
[----:B------:R-:W-:-:S04]  /*0060*/  CS2R R16, SRZ ;  /* 0x0000000000107805 */ /* 0x000fc8000001ff00 */
[----:B------:R-:W3:Y:S08]  /*0070*/  LDC.64 R18, c[0x0][0x390] ;  /* 0x0000e400ff127b82 */ /* 0x000ef00000000a00 */
[----:B------:R-:W4:Y:S08]  /*0080*/  LDC.64 R28, c[0x0][0x398] ;  /* 0x0000e600ff1c7b82 */ /* 0x000f300000000a00 */
[----:B------:R-:W5:Y:S01]  /*0090*/  LDC.64 R10, c[0x0][0x398] ;  /* 0x0000e600ff0a7b82 */ /* 0x000f620000000a00 */
[----:B0-----:R-:W-:-:S07]  /*00a0*/  IMAD R2, R0, -0x200, R3 ;  /* 0xfffffe0000027824 */ /* 0x001fce00078e0203 */
[----:B------:R-:W0:Y:S01]  /*00b0*/  LDC.64 R12, c[0x0][0x398] ;  /* 0x0000e600ff0c7b82 */ /* 0x000e220000000a00 */
[----:B--2---:R-:W-:Y:S01]  /*00c0*/  IMAD.MOV.U32 R3, RZ, RZ, R5 ;  /* 0x000000ffff037224 */ /* 0x004fe200078e0005 */
[----:B------:R-:W-:-:S06]  /*00d0*/  ISETP.GE.AND P0, PT, R5, R2, PT ;  /* 0x000000020500720c */ /* 0x000fcc0003f06270 */
[----:B------:R-:W2:Y:S08]  /*00e0*/  LDC.64 R24, c[0x0][0x398] ;  /* 0x0000e600ff187b82 */ /* 0x000eb00000000a00 */
[----:B------:R-:W0:Y:S01]  /*00f0*/  LDC.64 R14, c[0x0][0x390] ;  /* 0x0000e400ff0e7b82 */ /* 0x000e220000000a00 */
[----:B------:R-:W-:Y:S02]  /*0100*/  @!P0 VIADD R5, R3, 0x80 ;  /* 0x0000008003058836 */ /* 0x000fe40000000000 */
[----:B------:R-:W-:-:S03]  /*0110*/  @!P0 IMAD R7, R0, 0x200, R3 ;  /* 0x0000020000078824 */ /* 0x000fc600078e0203 */
[----:B------:R-:W-:Y:S01]  /*0120*/  ISETP.GE.AND P1, PT, R5, R2, PT ;  /* 0x000000020500720c */ /* 0x000fe20003f26270 */
[C---:B---3--:R-:W-:Y:S01]  /*0130*/  @!P0 IMAD.WIDE.U32 R18, R7.reuse, 0x8, R18 ;  /* 0x0000000807128825 */ /* 0x048fe200078e0012 */
[----:B------:R-:W-:Y:S01]  /*0140*/  CS2R R22, SRZ ;  /* 0x0000000000167805 */ /* 0x000fe2000001ff00 */
[----:B------:R-:W3:Y:S02]  /*0150*/  LDC.64 R20, c[0x0][0x390] ;  /* 0x0000e400ff147b82 */ /* 0x000ee40000000a00 */
[----:B----4-:R-:W-:Y:S01]  /*0160*/  @!P0 IMAD.WIDE.U32 R28, R7, 0x8, R28 ;  /* 0x00000008071c8825 */ /* 0x010fe200078e001c */
[----:B------:R-:W-:Y:S01]  /*0170*/  CS2R R6, SRZ ;  /* 0x0000000000067805 */ /* 0x000fe2000001ff00 */
[----:B-1----:R1:W4:Y:S05]  /*0180*/  @!P0 LDG.E.64 R8, desc[UR4][R18.64] ;  /* 0x0000000412088981 */ /* 0x00232a000c1e1b00 */
[----:B------:R-:W4:Y:S01]  /*0190*/  @!P0 LDG.E.64 R6, desc[UR4][R28.64] ;  /* 0x000000041c068981 */ /* 0x000f22000c1e1b00 */
[----:B------:R-:W-:-:S02]  /*01a0*/  @!P1 IMAD R4, R0, 0x200, R5 ;  /* 0x0000020000049824 */ /* 0x000fc400078e0205 */
[----:B------:R-:W-:Y:S01]  /*01b0*/  @!P1 VIADD R5, R5, 0x80 ;  /* 0x0000008005059836 */ /* 0x000fe20000000000 */
[----:B-1----:R-:W1:Y:S01]  /*01c0*/  LDC.64 R18, c[0x0][0x390] ;  /* 0x0000e400ff127b82 */ /* 0x002e620000000a00 */
[----:B--2---:R-:W-:-:S03]  /*01d0*/  @!P1 IMAD.WIDE.U32 R24, R4, 0x8, R24 ;  /* 0x0000000804189825 */ /* 0x004fc600078e0018 */
[----:B------:R-:W-:Y:S02]  /*01e0*/  ISETP.GE.AND P3, PT, R5, R2, PT ;  /* 0x000000020500720c */ /* 0x000fe40003f66270 */
[----:B------:R-:W2:Y:S11]  /*01f0*/  @!P1 LDG.E.64 R16, desc[UR4][R24.64] ;  /* 0x0000000418109981 */ /* 0x000eb6000c1e1b00 */
[----:B------:R-:W-:-:S02]  /*0200*/  @!P3 IMAD R27, R0, 0x200, R5 ;  /* 0x00000200001bb824 */ /* 0x000fc400078e0205 */
[----:B------:R-:W-:-:S05]  /*0210*/  @!P3 VIADD R5, R5, 0x80 ;  /* 0x000000800505b836 */ /* 0x000fca0000000000 */
[----:B------:R-:W-:Y:S01]  /*0220*/  ISETP.GE.AND P2, PT, R5, R2, PT ;  /* 0x000000020500720c */ /* 0x000fe20003f46270 */
[----:B-----5:R-:W-:-:S05]  /*0230*/  @!P3 IMAD.WIDE.U32 R10, R27, 0x8, R10 ;  /* 0x000000081b0ab825 */ /* 0x020fca00078e000a */
[----:B------:R5:W2:Y:S07]  /*0240*/  @!P3 LDG.E.64 R22, desc[UR4][R10.64] ;  /* 0x000000040a16b981 */ /* 0x000aae000c1e1b00 */
[----:B------:R-:W-:Y:S01]  /*0250*/  @!P2 IMAD R5, R0, 0x200, R5 ;  /* 0x000002000005a824 */ /* 0x000fe200078e0205 */
[----:B-----5:R-:W-:-:S03]  /*0260*/  CS2R R10, SRZ ;  /* 0x00000000000a7805 */ /* 0x020fc6000001ff00 */
[----:B0-----:R-:W-:-:S05]  /*0270*/  @!P2 IMAD.WIDE.U32 R12, R5, 0x8, R12 ;  /* 0x00000008050ca825 */ /* 0x001fca00078e000c */
[----:B------:R-:W5:Y:S01]  /*0280*/  @!P2 LDG.E.64 R10, desc[UR4][R12.64] ;  /* 0x000000040c0aa981 */ /* 0x000f62000c1e1b00 */
[----:B------:R-:W-:Y:S01]  /*0290*/  @!P1 IMAD.WIDE.U32 R14, R4, 0x8, R14 ;  /* 0x00000008040e9825 */ /* 0x000fe200078e000e */
[----:B------:R-:W-:-:S03]  /*02a0*/  CS2R R28, SRZ ;  /* 0x00000000001c7805 */ /* 0x000fc6000001ff00 */
[----:B---3--:R-:W-:Y:S01]  /*02b0*/  @!P2 IMAD.WIDE.U32 R20, R5, 0x8, R20 ;  /* 0x000000080514a825 */ /* 0x008fe200078e0014 */
[----:B------:R-:W-:Y:S02]  /*02c0*/  CS2R R4, SRZ ;  /* 0x0000000000047805 */ /* 0x000fe4000001ff00 */
[----:B------:R-:W3:Y:S01]  /*02d0*/  @!P1 LDG.E.64 R28, desc[UR4][R14.64] ;  /* 0x000000040e1c9981 */ /* 0x000ee2000c1e1b00 */
[----:B-1----:R-:W-:Y:S01]  /*02e0*/  @!P3 IMAD.WIDE.U32 R24, R27, 0x8, R18 ;  /* 0x000000081b18b825 */ /* 0x002fe200078e0012 */
[----:B------:R-:W-:Y:S02]  /*02f0*/  CS2R R18, SRZ ;  /* 0x0000000000127805 */ /* 0x000fe4000001ff00 */
[----:B------:R-:W3:Y:S04]  /*0300*/  @!P2 LDG.E.64 R4, desc[UR4][R20.64] ;  /* 0x000000041404a981 */ /* 0x000ee8000c1e1b00 */
[----:B------:R-:W3:Y:S01]  /*0310*/  @!P3 LDG.E.64 R18, desc[UR4][R24.64] ;  /* 0x000000041812b981 */ /* 0x000ee2000c1e1b00 */
[----:B------:R-:W-:Y:S04]  /*0320*/  BSSY.RECONVERGENT B0, `(.L_x_2931) ;  /* 0x000002c000007945 */ /* 0x000fe80003800200 */
[----:B------:R-:W-:Y:S01]  /*0330*/  BSSY.RELIABLE B1, `(.L_x_2932) ;  /* 0x0000024000017945 */ /* 0x000fe20003800100 */
[----:B----4-:R-:W-:-:S04]  /*0340*/  ISETP.LT.U32.AND P0, PT, R6, 0x3f, PT ;  /* 0x0000003f0600780c */ /* 0x010fc80003f01070 */
[----:B------:R-:W-:-:S04]  /*0350*/  ISETP.LT.U32.AND.EX P0, PT, R7, RZ, PT, P0 ;  /* 0x000000ff0700720c */ /* 0x000fc80003f01100 */
[----:B------:R-:W-:Y:S02]  /*0360*/  SEL R7, R6, 0x3f, P0 ;  /* 0x0000003f06077807 */ /* 0x000fe40000000000 */
[----:B--2---:R-:W-:-:S04]  /*0370*/  ISETP.LT.U32.AND P1, PT, R16, 0x3f, PT ;  /* 0x0000003f1000780c */ /* 0x004fc80003f21070 */
[----:B------:R-:W-:Y:S02]  /*0380*/  ISETP.LT.U32.AND.EX P1, PT, R17, RZ, PT, P1 ;  /* 0x000000ff1100720c */ /* 0x000fe40003f21110 */
[-CC-:B------:R-:W-:Y:S02]  /*0390*/  SHF.R.S64 R6, R8, R7.reuse, R9.reuse ;  /* 0x0000000708067219 */ /* 0x180fe40000001009 */
[----:B------:R-:W-:Y:S02]  /*03a0*/  SEL R17, R16, 0x3f, P1 ;  /* 0x0000003f10117807 */ /* 0x000fe40000800000 */
[----:B------:R-:W-:Y:S02]  /*03b0*/  SHF.R.S32.HI R7, RZ, R7, R9 ;  /* 0x00000007ff077219 */ /* 0x000fe40000011409 */
[----:B------:R-:W-:Y:S02]  /*03c0*/  ISETP.LT.U32.AND P2, PT, R22, 0x3f, PT ;  /* 0x0000003f1600780c */ /* 0x000fe40003f41070 */
[----:B-----5:R-:W-:-:S04]  /*03d0*/  ISETP.LT.U32.AND P0, PT, R10, 0x3f, PT ;  /* 0x0000003f0a00780c */ /* 0x020fc80003f01070 */
[----:B------:R-:W-:-:S04]  /*03e0*/  ISETP.LT.U32.AND.EX P0, PT, R11, RZ, PT, P0 ;  /* 0x000000ff0b00720c */ /* 0x000fc80003f01100 */
[----:B------:R-:W-:Y:S02]  /*03f0*/  SEL R13, R10, 0x3f, P0 ;  /* 0x0000003f0a0d7807 */ /* 0x000fe40000000000 */
[----:B------:R-:W-:Y:S02]  /*0400*/  ISETP.GE.AND P0, PT, R3, R2, PT ;  /* 0x000000020300720c */ /* 0x000fe40003f06270 */
[----:B------:R-:W-:-:S04]  /*0410*/  ISETP.LT.U32.AND.EX P2, PT, R23, RZ, PT, P2 ;  /* 0x000000ff1700720c */ /* 0x000fc80003f41120 */
[----:B------:R-:W-:Y:S02]  /*0420*/  SEL R23, R22, 0x3f, P2 ;  /* 0x0000003f16177807 */ /* 0x000fe40001000000 */
[----:B---3--:R-:W-:Y:S02]  /*0430*/  SHF.R.S64 R4, R4, R13, R5 ;  /* 0x0000000d04047219 */ /* 0x008fe40000001005 */
[-CC-:B------:R-:W-:Y:S02]  /*0440*/  SHF.R.S64 R10, R28, R17.reuse, R29.reuse ;  /* 0x000000111c0a7219 */ /* 0x180fe4000000101d */
[----:B------:R-:W-:Y:S02]  /*0450*/  SHF.R.S32.HI R11, RZ, R17, R29 ;  /* 0x00000011ff0b7219 */ /* 0x000fe4000001141d */
[-CC-:B------:R-:W-:Y:S02]  /*0460*/  SHF.R.S64 R8, R18, R23.reuse, R19.reuse ;  /* 0x0000001712087219 */ /* 0x180fe40000001013 */
[----:B------:R-:W-:-:S02]  /*0470*/  SHF.R.S32.HI R9, RZ, R23, R19 ;  /* 0x00000017ff097219 */ /* 0x000fc40000011413 */
[----:B------:R-:W-:Y:S01]  /*0480*/  SHF.R.S32.HI R5, RZ, R13, R5 ;  /* 0x0000000dff057219 */ /* 0x000fe20000011405 */
[----:B------:R-:W-:Y:S06]  /*0490*/  @P0 BRA `(.L_x_2933) ;  /* 0x0000000000340947 */ /* 0x000fec0003800000 */
[----:B------:R-:W0:Y:S01]  /*04a0*/  LDC.64 R12, c[0x0][0x388] ;  /* 0x0000e200ff0c7b82 */ /* 0x000e220000000a00 */
[----:B------:R-:W-:Y:S02]  /*04b0*/  IMAD R15, R0, 0x200, R3 ;  /* 0x00000200000f7824 */ /* 0x000fe400078e0203 */
[----:B------:R-:W-:-:S05]  /*04c0*/  VIADD R3, R3, 0x80 ;  /* 0x0000008003037836 */ /* 0x000fca0000000000 */
[----:B------:R-:W-:-:S13]  /*04d0*/  ISETP.GE.AND P0, PT, R3, R2, PT ;  /* 0x000000020300720c */ /* 0x000fda0003f06270 */
[----:B------:R-:W-:Y:S05]  /*04e0*/  @P0 BREAK.RELIABLE B1 ;  /* 0x0000000000010942 */ /* 0x000fea0003800100 */
[----:B0-----:R-:W-:-:S05]  /*04f0*/  IMAD.WIDE.U32 R12, R15, 0x8, R12 ;  /* 0x000000080f0c7825 */ /* 0x001fca00078e000c */
[----:B------:R0:W-:Y:S01]  /*0500*/  STG.E.64 desc[UR4][R12.64], R6 ;  /* 0x000000060c007986 */ /* 0x0001e2000c101b04 */
[----:B------:R-:W-:Y:S05]  /*0510*/  @P0 BRA `(.L_x_2934) ;  /* 0x0000000000300947 */ /* 0x000fea0003800000 */
[----:B0-----:R-:W0:Y:S01]  /*0520*/  LDC.64 R6, c[0x0][0x388] ;  /* 0x0000e200ff067b82 */ /* 0x001e220000000a00 */
[----:B------:R-:W-:Y:S02]  /*0530*/  IMAD R13, R0, 0x200, R3 ;  /* 0x00000200000d7824 */ /* 0x000fe400078e0203 */
[----:B------:R-:W-:Y:S02]  /*0540*/  VIADD R3, R3, 0x80 ;  /* 0x0000008003037836 */ /* 0x000fe40000000000 */
[----:B0-----:R-:W-:-:S05]  /*0550*/  IMAD.WIDE.U32 R6, R13, 0x8, R6 ;  /* 0x000000080d067825 */ /* 0x001fca00078e0006 */
[----:B------:R0:W-:Y:S02]  /*0560*/  STG.E.64 desc[UR4][R6.64], R10 ;  /* 0x0000000a06007986 */ /* 0x0001e4000c101b04 */
.L_x_2933:
[----:B------:R-:W-:Y:S05]  /*0570*/  BSYNC.RELIABLE B1 ;  /* 0x0000000000017941 */ /* 0x000fea0003800100 */
.L_x_2932:
[----:B------:R-:W-:-:S13]  /*0580*/  ISETP.GE.AND P0, PT, R3, R2, PT ;  /* 0x000000020300720c */ /* 0x000fda0003f06270 */
[----:B0-----:R-:W0:Y:S01]  /*0590*/  @!P0 LDC.64 R6, c[0x0][0x388] ;  /* 0x0000e200ff068b82 */ /* 0x001e220000000a00 */
[----:B------:R-:W-:Y:S02]  /*05a0*/  @!P0 IMAD R11, R0, 0x200, R3 ;  /* 0x00000200000b8824 */ /* 0x000fe400078e0203 */
[----:B------:R-:W-:Y:S02]  /*05b0*/  @!P0 VIADD R3, R3, 0x80 ;  /* 0x0000008003038836 */ /* 0x000fe40000000000 */
[----:B0-----:R-:W-:-:S05]  /*05c0*/  @!P0 IMAD.WIDE.U32 R6, R11, 0x8, R6 ;  /* 0x000000080b068825 */ /* 0x001fca00078e0006 */
[----:B------:R1:W-:Y:S02]  /*05d0*/  @!P0 STG.E.64 desc[UR4][R6.64], R8 ;  /* 0x0000000806008986 */ /* 0x0003e4000c101b04 */
.L_x_2934:
[----:B------:R-:W-:Y:S05]  /*05e0*/  BSYNC.RECONVERGENT B0 ;  /* 0x0000000000007941 */ /* 0x000fea0003800200 */
.L_x_2931:
[----:B------:R-:W-:Y:S05]  /*05f0*/  WARPSYNC.ALL ;  /* 0x0000000000007948 */ /* 0x000fea0003800000 */
[----:B------:R-:W-:-:S13]  /*0600*/  ISETP.GE.AND P0, PT, R3, R2, PT ;  /* 0x000000020300720c */ /* 0x000fda0003f06270 */
[----:B------:R-:W-:Y:S05]  /*0610*/  @P0 EXIT ;  /* 0x000000000000094d */ /* 0x000fea0003800000 */
[----:B01----:R-:W0:Y:S01]  /*0620*/  LDC.64 R6, c[0x0][0x388] ;  /* 0x0000e200ff067b82 */ /* 0x003e220000000a00 */
[----:B------:R-:W-:-:S04]  /*0630*/  IMAD R3, R0, 0x200, R3 ;  /* 0x0000020000037824 */ /* 0x000fc800078e0203 */
[----:B0-----:R-:W-:-:S05]  /*0640*/  IMAD.WIDE.U32 R2, R3, 0x8, R6 ;  /* 0x0000000803027825 */ /* 0x001fca00078e0006 */
[----:B------:R-:W-:Y:S01]  /*0650*/  STG.E.64 desc[UR4][R2.64], R4 ;  /* 0x0000000402007986 */ /* 0x000fe2000c101b04 */
[----:B------:R-:W-:Y:S05]  /*0660*/  EXIT ;  /* 0x000000000000794d */ /* 0x000fea0003800000 */
.L_x_2935:
        /* <DEDUP_REMOVED lines=9> */
.L_x_20788:


//--------------------- .text._ZN2at6native29vectorized_elementwise_kernelILi2ENS0_13BinaryFunctorIlllZZZNS0_18rshift_kernel_cudaERNS_18TensorIteratorBaseEENKUlvE_clEvENKUlvE2_clEvEUlllE_EESt5arrayIPcLm3EEEEviT0_T1_ --------------------------
	.section	.text._ZN2at6native29vectorized_elementwise_kernelILi2ENS0_13BinaryFunctorIlllZZZNS0_18rshift_kernel_cudaERNS_18TensorIteratorBaseEENKUlvE_clEvENKUlvE2_clEvEUlllE_EESt5arrayIPcLm3EEEEviT0_T1_,"ax",@progbits
	.align	128
        .global         _ZN2at6native29vectorized_elementwise_kernelILi2ENS0_13BinaryFunctorIlllZZZNS0_18rshift_kernel_cudaERNS_18TensorIteratorBaseEENKUlvE_clEvENKUlvE2_clEvEUlllE_EESt5arrayIPcLm3EEEEviT0_T1_
        .type           _ZN2at6native29vectorized_elementwise_kernelILi2ENS0_13BinaryFunctorIlllZZZNS0_18rshift_kernel_cudaERNS_18TensorIteratorBaseEENKUlvE_clEvENKUlvE2_clEvEUlllE_EESt5arrayIPcLm3EEEEviT0_T1_,@function
        .size           _ZN2at6native29vectorized_elementwise_kernelILi2ENS0_13BinaryFunctorIlllZZZNS0_18rshift_kernel_cudaERNS_18TensorIteratorBaseEENKUlvE_clEvENKUlvE2_clEvEUlllE_EESt5arrayIPcLm3EEEEviT0_T1_,(.L_x_20789 - _ZN2at6native29vectorized_elementwise_kernelILi2ENS0_13BinaryFunctorIlllZZZNS0_18rshift_kernel_cudaERNS_18TensorIteratorBaseEENKUlvE_clEvENKUlvE2_clEvEUlllE_EESt5arrayIPcLm3EEEEviT0_T1_)
        .other          _ZN2at6native29vectorized_elementwise_kernelILi2ENS0_13BinaryFunctorIlllZZZNS0_18rshift_kernel_cudaERNS_18TensorIteratorBaseEENKUlvE_clEvENKUlvE2_clEvEUlllE_EESt5arrayIPcLm3EEEEviT0_T1_,@"STO_CUDA_ENTRY STV_DEFAULT"
_ZN2at6native29vectorized_elementwise_kernelILi2ENS0_13BinaryFunctorIlllZZZNS0_18rshift_kernel_cudaERNS_18TensorIteratorBaseEENKUlvE_clEvENKUlvE2_clEvEUlllE_EESt5arrayIPcLm3EEEEviT0_T1_:
.text._ZN2at6native29vectorized_elementwise_kernelILi2ENS0_13BinaryFunctorIlllZZZNS0_18rshift_kernel_cudaERNS_18TensorIteratorBaseEENKUlvE_clEvENKUlvE2_clEvEUlllE_EESt5arrayIPcLm3EEEEviT0_T1_:
        /* <DEDUP_REMOVED lines=10> */
[----:B------:R-:W-:-:S07]  /*00a0*/  CS2R R28, SRZ ;  /* 0x00000000001c7805 */ /* 0x000fce000001ff00 */
[----:B------:R-:W2:Y:S08]  /*00b0*/  LDC.64 R16, c[0x0][0x398] ;  /* 0x0000e600ff107b82 */ /* 0x000eb00000000a00 */
[----:B------:R-:W3:Y:S08]  /*00c0*/  LDC.64 R12, c[0x0][0x390] ;  /* 0x0000e400ff0c7b82 */ /* 0x000ef00000000a00 */
[----:B------:R-:W4:Y:S01]  /*00d0*/  LDC.64 R14, c[0x0][0x390] ;  /* 0x0000e400ff0e7b82 */ /* 0x000f220000000a00 */
[----:B0-----:R-:W-:Y:S01]  /*00e0*/  ISETP.GE.U32.AND P0, PT, R3, R2, PT ;  /* 0x000000020300720c */ /* 0x001fe20003f06070 */
[----:B------:R-:W-:Y:S01]  /*00f0*/  IMAD.MOV.U32 R5, RZ, RZ, R3 ;  /* 0x000000ffff057224 */ /* 0x000fe200078e0003 */
[----:B------:R-:W-:-:S02]  /*0100*/  CS2R R20, SRZ ;  /* 0x0000000000147805 */ /* 0x000fc4000001ff00 */
[----:B------:R-:W-:-:S03]  /*0110*/  CS2R R8, SRZ ;  /* 0x0000000000087805 */ /* 0x000fc6000001ff00 */
[----:B------:R-:W0:Y:S08]  /*0120*/  LDC.64 R34, c[0x0][0x390] ;  /* 0x0000e400ff227b82 */ /* 0x000e300000000a00 */
[----:B------:R-:W5:Y:S01]  /*0130*/  LDC.64 R30, c[0x0][0x398] ;  /* 0x0000e600ff1e7b82 */ /* 0x000f620000000a00 */
[----:B------:R-:W-:Y:S02]  /*0140*/  @!P0 VIADD R3, R5, 0x80 ;  /* 0x0000008005038836 */ /* 0x000fe40000000000 */
[----:B------:R-:W-:-:S03]  /*0150*/  @!P0 IMAD.IADD R7, R0, 0x1, R5 ;  /* 0x0000000100078824 */ /* 0x000fc600078e0205 */
[----:B------:R-:W-:Y:S01]  /*0160*/  ISETP.GE.U32.AND P1, PT, R3, R2, PT ;  /* 0x000000020300720c */ /* 0x000fe20003f26070 */
[----:B-1----:R-:W-:Y:S01]  /*0170*/  @!P0 IMAD.WIDE.U32 R10, R7, 0x8, R10 ;  /* 0x00000008070a8825 */ /* 0x002fe200078e000a */
[----:B------:R-:W1:Y:S04]  /*0180*/  LDC.64 R22, c[0x0][0x390] ;  /* 0x0000e400ff167b82 */ /* 0x000e680000000a00 */
[----:B------:R2:W5:Y:S07]  /*0190*/  @!P0 LDG.E.64 R28, desc[UR4][R10.64] ;  /* 0x000000040a1c8981 */ /* 0x00056e000c1e1b00 */
[----:B------:R-:W-:-:S02]  /*01a0*/  @!P1 IMAD.IADD R19, R0, 0x1, R3 ;  /* 0x0000000100139824 */ /* 0x000fc400078e0203 */
[----:B---3--:R-:W-:Y:S01]  /*01b0*/  @!P0 IMAD.WIDE.U32 R12, R7, 0x8, R12 ;  /* 0x00000008070c8825 */ /* 0x008fe200078e000c */
[----:B--2---:R-:W2:Y:S03]  /*01c0*/  LDC.64 R10, c[0x0][0x398] ;  /* 0x0000e600ff0a7b82 */ /* 0x004ea60000000a00 */
[C---:B------:R-:W-:Y:S01]  /*01d0*/  @!P1 IMAD.WIDE.U32 R16, R19.reuse, 0x8, R16 ;  /* 0x0000000813109825 */ /* 0x040fe200078e0010 */
[----:B------:R-:W-:Y:S01]  /*01e0*/  CS2R R6, SRZ ;  /* 0x0000000000067805 */ /* 0x000fe2000001ff00 */
[----:B------:R-:W3:Y:S04]  /*01f0*/  @!P0 LDG.E.64 R8, desc[UR4][R12.64] ;  /* 0x000000040c088981 */ /* 0x000ee8000c1e1b00 */
[----:B------:R-:W3:Y:S01]  /*0200*/  @!P1 LDG.E.64 R20, desc[UR4][R16.64] ;  /* 0x0000000410149981 */ /* 0x000ee2000c1e1b00 */
[----:B----4-:R-:W-:-:S02]  /*0210*/  @!P1 IMAD.WIDE.U32 R14, R19, 0x8, R14 ;  /* 0x00000008130e9825 */ /* 0x010fc400078e000e */
[----:B------:R-:W4:Y:S03]  /*0220*/  LDC.64 R18, c[0x0][0x390] ;  /* 0x0000e400ff127b82 */ /* 0x000f260000000a00 */
[----:B------:R0:W3:Y:S01]  /*0230*/  @!P1 LDG.E.64 R6, desc[UR4][R14.64] ;  /* 0x000000040e069981 */ /* 0x0000e2000c1e1b00 */
[----:B------:R-:W-:-:S05]  /*0240*/  @!P1 VIADD R3, R3, 0x80 ;  /* 0x0000008003039836 */ /* 0x000fca0000000000 */
[----:B------:R-:W-:Y:S01]  /*0250*/  ISETP.GE.U32.AND P0, PT, R3, R2, PT ;  /* 0x000000020300720c */ /* 0x000fe20003f06070 */
[----:B0-----:R-:W0:-:S12]  /*0260*/  LDC.64 R14, c[0x0][0x398] ;  /* 0x0000e600ff0e7b82 */ /* 0x001e180000000a00 */
[----:B------:R-:W-:Y:S02]  /*0270*/  @!P0 IMAD.IADD R27, R0, 0x1, R3 ;  /* 0x00000001001b8824 */ /* 0x000fe400078e0203 */
[----:B------:R-:W-:-:S05]  /*0280*/  @!P0 VIADD R3, R3, 0x80 ;  /* 0x0000008003038836 */ /* 0x000fca0000000000 */
[----:B------:R-:W-:-:S13]  /*0290*/  ISETP.GE.U32.AND P1, PT, R3, R2, PT ;  /* 0x000000020300720c */ /* 0x000fda0003f26070 */
[----:B------:R-:W-:Y:S02]  /*02a0*/  @!P1 IMAD.IADD R33, R0, 0x1, R3 ;  /* 0x0000000100219824 */ /* 0x000fe400078e0203 */
[----:B------:R-:W-:-:S05]  /*02b0*/  @!P1 VIADD R3, R3, 0x80 ;  /* 0x0000008003039836 */ /* 0x000fca0000000000 */
[----:B------:R-:W-:Y:S01]  /*02c0*/  ISETP.GE.U32.AND P2, PT, R3, R2, PT ;  /* 0x000000020300720c */ /* 0x000fe20003f46070 */
[----:B----4-:R-:W-:Y:S01]  /*02d0*/  @!P0 IMAD.WIDE.U32 R24, R27, 0x8, R18 ;  /* 0x000000081b188825 */ /* 0x010fe200078e0012 */
[----:B------:R-:W-:Y:S02]  /*02e0*/  CS2R R12, SRZ ;  /* 0x00000000000c7805 */ /* 0x000fe4000001ff00 */
[----:B------:R-:W-:Y:S01]  /*02f0*/  CS2R R16, SRZ ;  /* 0x0000000000107805 */ /* 0x000fe2000001ff00 */
[----:B------:R-:W4:Y:S01]  /*0300*/  LDC.64 R18, c[0x0][0x390] ;  /* 0x0000e400ff127b82 */ /* 0x000f220000000a00 */
[----:B------:R-:W-:Y:S02]  /*0310*/  @!P1 IMAD.WIDE.U32 R34, R33, 0x8, R34 ;  /* 0x0000000821229825 */ /* 0x000fe400078e0022 */
[----:B------:R1:W3:Y:S02]  /*0320*/  @!P0 LDG.E.64 R12, desc[UR4][R24.64] ;  /* 0x00000004180c8981 */ /* 0x0002e4000c1e1b00 */
[----:B-----5:R-:W-:-:S04]  /*0330*/  @!P0 IMAD.WIDE.U32 R30, R27, 0x8, R30 ;  /* 0x000000081b1e8825 */ /* 0x020fc800078e001e */
[----:B--2---:R-:W-:Y:S01]  /*0340*/  @!P1 IMAD.WIDE.U32 R32, R33, 0x8, R10 ;  /* 0x0000000821209825 */ /* 0x004fe200078e000a */
[----:B------:R-:W-:Y:S01]  /*0350*/  CS2R R10, SRZ ;  /* 0x00000000000a7805 */ /* 0x000fe2000001ff00 */
[----:B------:R2:W5:Y:S02]  /*0360*/  @!P0 LDG.E.64 R16, desc[UR4][R30.64] ;  /* 0x000000041e108981 */ /* 0x000564000c1e1b00 */
[----:B------:R-:W-:Y:S02]  /*0370*/  @!P2 IMAD.IADD R4, R0, 0x1, R3 ;  /* 0x000000010004a824 */ /* 0x000fe400078e0203 */
[----:B------:R-:W-:Y:S01]  /*0380*/  @!P2 VIADD R3, R3, 0x80 ;  /* 0x000000800303a836 */ /* 0x000fe20000000000 */
[----:B------:R0:W5:Y:S04]  /*0390*/  @!P1 LDG.E.64 R10, desc[UR4][R32.64] ;  /* 0x00000004200a9981 */ /* 0x000168000c1e1b00 */
[----:B------:R-:W-:-:S02]  /*03a0*/  ISETP.GE.U32.AND P0, PT, R3, R2, PT ;  /* 0x000000020300720c */ /* 0x000fc40003f06070 */
[----:B------:R-:W-:Y:S02]  /*03b0*/  CS2R R26, SRZ ;  /* 0x00000000001a7805 */ /* 0x000fe4000001ff00 */
[----:B-1----:R-:W-:Y:S01]  /*03c0*/  CS2R R24, SRZ ;  /* 0x0000000000187805 */ /* 0x002fe2000001ff00 */
[----:B--2---:R-:W1:Y:S01]  /*03d0*/  LDC.64 R30, c[0x0][0x390] ;  /* 0x0000e400ff1e7b82 */ /* 0x004e620000000a00 */
[C---:B------:R-:W-:Y:S02]  /*03e0*/  @!P2 IMAD.WIDE.U32 R36, R4.reuse, 0x8, R22 ;  /* 0x000000080424a825 */ /* 0x040fe400078e0016 */
[----:B------:R2:W5:Y:S05]  /*03f0*/  @!P1 LDG.E.64 R26, desc[UR4][R34.64] ;  /* 0x00000004221a9981 */ /* 0x00056a000c1e1b00 */
[----:B0-----:R-:W0:Y:S01]  /*0400*/  LDC.64 R32, c[0x0][0x398] ;  /* 0x0000e600ff207b82 */ /* 0x001e220000000a00 */
[----:B--2---:R-:W-:-:S04]  /*0410*/  @!P2 IMAD.WIDE.U32 R34, R4, 0x8, R14 ;  /* 0x000000080422a825 */ /* 0x004fc800078e000e */
[----:B------:R-:W-:Y:S01]  /*0420*/  @!P0 IMAD.IADD R4, R0, 0x1, R3 ;  /* 0x0000000100048824 */ /* 0x000fe200078e0203 */
[----:B------:R-:W-:Y:S01]  /*0430*/  CS2R R14, SRZ ;  /* 0x00000000000e7805 */ /* 0x000fe2000001ff00 */
[----:B------:R-:W2:Y:S02]  /*0440*/  @!P2 LDG.E.64 R24, desc[UR4][R34.64] ;  /* 0x000000042218a981 */ /* 0x000ea4000c1e1b00 */
[C---:B----4-:R-:W-:Y:S01]  /*0450*/  @!P0 IMAD.WIDE.U32 R22, R4.reuse, 0x8, R18 ;  /* 0x0000000804168825 */ /* 0x050fe200078e0012 */
[----:B------:R-:W-:Y:S02]  /*0460*/  CS2R R18, SRZ ;  /* 0x0000000000127805 */ /* 0x000fe4000001ff00 */
[----:B------:R-:W4:Y:S04]  /*0470*/  @!P2 LDG.E.64 R14, desc[UR4][R36.64] ;  /* 0x00000004240ea981 */ /* 0x000f28000c1e1b00 */
[----:B------:R0:W4:Y:S02]  /*0480*/  @!P0 LDG.E.64 R18, desc[UR4][R22.64] ;  /* 0x0000000416128981 */ /* 0x000124000c1e1b00 */
[----:B0-----:R-:W-:Y:S01]  /*0490*/  @!P0 IMAD.WIDE.U32 R32, R4, 0x8, R32 ;  /* 0x0000000804208825 */ /* 0x001fe200078e0020 */
[----:B------:R-:W-:-:S03]  /*04a0*/  CS2R R22, SRZ ;  /* 0x0000000000167805 */ /* 0x000fc6000001ff00 */
[----:B------:R-:W-:-:S03]  /*04b0*/  @!P0 VIADD R3, R3, 0x80 ;  /* 0x0000008003038836 */ /* 0x000fc60000000000 */
[----:B------:R-:W4:Y:S02]  /*04c0*/  @!P0 LDG.E.64 R22, desc[UR4][R32.64] ;  /* 0x0000000420168981 */ /* 0x000f24000c1e1b00 */
[----:B------:R-:W-:Y:S02]  /*04d0*/  ISETP.GE.U32.AND P1, PT, R3, R2, PT ;  /* 0x000000020300720c */ /* 0x000fe40003f26070 */
[----:B------:R-:W-:-:S11]  /*04e0*/  CS2R R34, SRZ ;  /* 0x0000000000227805 */ /* 0x000fd6000001ff00 */
[----:B------:R-:W-:Y:S02]  /*04f0*/  @!P1 IMAD.IADD R37, R0, 0x1, R3 ;  /* 0x0000000100259824 */ /* 0x000fe400078e0203 */
[----:B------:R-:W-:Y:S02]  /*0500*/  @!P1 VIADD R3, R3, 0x80 ;  /* 0x0000008003039836 */ /* 0x000fe40000000000 */
[----:B-1----:R-:W-:-:S05]  /*0510*/  @!P1 IMAD.WIDE.U32 R30, R37, 0x8, R30 ;  /* 0x00000008251e9825 */ /* 0x002fca00078e001e */
[----:B------:R0:W4:Y:S02]  /*0520*/  @!P1 LDG.E.64 R34, desc[UR4][R30.64] ;  /* 0x000000041e229981 */ /* 0x000124000c1e1b00 */
[----:B0-----:R-:W-:Y:S02]  /*0530*/  CS2R R30, SRZ ;  /* 0x00000000001e7805 */ /* 0x001fe4000001ff00 */
[----:B------:R-:W-:-:S04]  /*0540*/  ISETP.LT.U32.AND P0, PT, R28, 0x3f, PT ;  /* 0x0000003f1c00780c */ /* 0x000fc80003f01070 */
[----:B------:R-:W-:-:S04]  /*0550*/  ISETP.LT.U32.AND.EX P0, PT, R29, RZ, PT, P0 ;  /* 0x000000ff1d00720c */ /* 0x000fc80003f01100 */
[----:B------:R-:W-:Y:S02]  /*0560*/  SEL R4, R28, 0x3f, P0 ;  /* 0x0000003f1c047807 */ /* 0x000fe40000000000 */
[----:B------:R-:W0:Y:S01]  /*0570*/  LDC.64 R28, c[0x0][0x398] ;  /* 0x0000e600ff1c7b82 */ /* 0x000e220000000a00 */
[----:B---3--:R-:W-:-:S04]  /*0580*/  ISETP.LT.U32.AND P2, PT, R20, 0x3f, PT ;  /* 0x0000003f1400780c */ /* 0x008fc80003f41070 */
[----:B------:R-:W-:-:S04]  /*0590*/  ISETP.LT.U32.AND.EX P0, PT, R21, RZ, PT, P2 ;  /* 0x000000ff1500720c */ /* 0x000fc80003f01120 */
[----:B------:R-:W-:-:S04]  /*05a0*/  SEL R21, R20, 0x3f, P0 ;  /* 0x0000003f14157807 */ /* 0x000fc80000000000 */
[-CC-:B------:R-:W-:Y:S02]  /*05b0*/  SHF.R.S64 R32, R6, R21.reuse, R7.reuse ;  /* 0x0000001506207219 */ /* 0x180fe40000001007 */
[----:B------:R-:W-:Y:S02]  /*05c0*/  SHF.R.S32.HI R33, RZ, R21, R7 ;  /* 0x00000015ff217219 */ /* 0x000fe40000011407 */
[----:B------:R-:W1:Y:S01]  /*05d0*/  LDC.64 R20, c[0x0][0x398] ;  /* 0x0000e600ff147b82 */ /* 0x000e620000000a00 */
[----:B------:R-:W-:Y:S01]  /*05e0*/  ISETP.GE.U32.AND P0, PT, R3, R2, PT ;  /* 0x000000020300720c */ /* 0x000fe20003f06070 */
[----:B0-----:R-:W-:-:S05]  /*05f0*/  @!P1 IMAD.WIDE.U32 R28, R37, 0x8, R28 ;  /* 0x00000008251c9825 */ /* 0x001fca00078e001c */
[----:B------:R1:W3:Y:S01]  /*0600*/  @!P1 LDG.E.64 R30, desc[UR4][R28.64] ;  /* 0x000000041c1e9981 */ /* 0x0002e2000c1e1b00 */
[----:B------:R-:W0:Y:S06]  /*0610*/  LDC.64 R6, c[0x0][0x390] ;  /* 0x0000e400ff067b82 */ /* 0x000e2c0000000a00 */
[----:B------:R-:W-:-:S04]  /*0620*/  @!P0 IMAD.IADD R3, R0, 0x1, R3 ;  /* 0x0000000100038824 */ /* 0x000fc800078e0203 */
[----:B-1----:R-:W-:Y:S01]  /*0630*/  @!P0 IMAD.WIDE.U32 R28, R3, 0x8, R20 ;  /* 0x00000008031c8825 */ /* 0x002fe200078e0014 */
[----:B------:R-:W-:-:S06]  /*0640*/  CS2R R20, SRZ ;  /* 0x0000000000147805 */ /* 0x000fcc000001ff00 */
[----:B------:R-:W3:Y:S01]  /*0650*/  @!P0 LDG.E.64 R20, desc[UR4][R28.64] ;  /* 0x000000041c148981 */ /* 0x000ee2000c1e1b00 */
[----:B0-----:R-:W-:Y:S01]  /*0660*/  @!P0 IMAD.WIDE.U32 R36, R3, 0x8, R6 ;  /* 0x0000000803248825 */ /* 0x001fe200078e0006 */
[----:B------:R-:W-:-:S06]  /*0670*/  CS2R R6, SRZ ;  /* 0x0000000000067805 */ /* 0x000fcc000001ff00 */
[----:B------:R-:W3:Y:S01]  /*0680*/  @!P0 LDG.E.64 R6, desc[UR4][R36.64] ;  /* 0x0000000424068981 */ /* 0x000ee2000c1e1b00 */
[----:B-----5:R-:W-:-:S04]  /*0690*/  ISETP.LT.U32.AND P0, PT, R16, 0x3f, PT ;  /* 0x0000003f1000780c */ /* 0x020fc80003f01070 */
[----:B------:R-:W-:-:S04]  /*06a0*/  ISETP.LT.U32.AND.EX P0, PT, R17, RZ, PT, P0 ;  /* 0x000000ff1100720c */ /* 0x000fc80003f01100 */
[----:B------:R-:W-:Y:S02]  /*06b0*/  SEL R17, R16, 0x3f, P0 ;  /* 0x0000003f10117807 */ /* 0x000fe40000000000 */
[----:B------:R-:W-:-:S04]  /*06c0*/  ISETP.LT.U32.AND P1, PT, R10, 0x3f, PT ;  /* 0x0000003f0a00780c */ /* 0x000fc80003f21070 */
[----:B------:R-:W-:Y:S02]  /*06d0*/  ISETP.LT.U32.AND.EX P1, PT, R11, RZ, PT, P1 ;  /* 0x000000ff0b00720c */ /* 0x000fe40003f21110 */
[----:B--2---:R-:W-:-:S04]  /*06e0*/  ISETP.LT.U32.AND P0, PT, R24, 0x3f, PT ;  /* 0x0000003f1800780c */ /* 0x004fc80003f01070 */
[----:B------:R-:W-:-:S04]  /*06f0*/  ISETP.LT.U32.AND.EX P0, PT, R25, RZ, PT, P0 ;  /* 0x000000ff1900720c */ /* 0x000fc80003f01100 */
[----:B------:R-:W-:Y:S02]  /*0700*/  SEL R25, R24, 0x3f, P0 ;  /* 0x0000003f18197807 */ /* 0x000fe40000000000 */
[----:B------:R-:W-:Y:S01]  /*0710*/  SEL R3, R10, 0x3f, P1 ;  /* 0x0000003f0a037807 */ /* 0x000fe20000800000 */
[----:B------:R-:W-:Y:S04]  /*0720*/  BSSY.RECONVERGENT B0, `(.L_x_2937) ;  /* 0x000004b000007945 */ /* 0x000fe80003800200 */
[----:B------:R-:W-:Y:S01]  /*0730*/  BSSY.RELIABLE B1, `(.L_x_2938) ;  /* 0x0000043000017945 */ /* 0x000fe20003800100 */
[----:B------:R-:W-:Y:S02]  /*0740*/  SHF.R.S64 R10, R12, R17, R13 ;  /* 0x000000110c0a7219 */ /* 0x000fe4000000100d */
[----:B----4-:R-:W-:-:S04]  /*0750*/  ISETP.LT.U32.AND P1, PT, R22, 0x3f, PT ;  /* 0x0000003f1600780c */ /* 0x010fc80003f21070 */
[----:B------:R-:W-:-:S04]  /*0760*/  ISETP.LT.U32.AND.EX P1, PT, R23, RZ, PT, P1 ;  /* 0x000000ff1700720c */ /* 0x000fc80003f21110 */
[----:B------:R-:W-:Y:S02]  /*0770*/  SEL R23, R22, 0x3f, P1 ;  /* 0x0000003f16177807 */ /* 0x000fe40000800000 */
[----:B------:R-:W-:Y:S02]  /*0780*/  SHF.R.S32.HI R11, RZ, R17, R13 ;  /* 0x00000011ff0b7219 */ /* 0x000fe4000001140d */
[----:B------:R-:W-:Y:S02]  /*0790*/  SHF.R.S64 R8, R8, R4, R9 ;  /* 0x0000000408087219 */ /* 0x000fe40000001009 */
[----:B------:R-:W-:Y:S02]  /*07a0*/  SHF.R.S64 R14, R14, R25, R15 ;  /* 0x000000190e0e7219 */ /* 0x000fe4000000100f */
[-CC-:B------:R-:W-:Y:S02]  /*07b0*/  SHF.R.S64 R16, R18, R23.reuse, R19.reuse ;  /* 0x0000001712107219 */ /* 0x180fe40000001013 */
[----:B------:R-:W-:-:S02]  /*07c0*/  SHF.R.S32.HI R17, RZ, R23, R19 ;  /* 0x00000017ff117219 */ /* 0x000fc40000011413 */
[----:B------:R-:W-:Y:S02]  /*07d0*/  SHF.R.S32.HI R9, RZ, R4, R9 ;  /* 0x00000004ff097219 */ /* 0x000fe40000011409 */
[-CC-:B------:R-:W-:Y:S02]  /*07e0*/  SHF.R.S64 R12, R26, R3.reuse, R27.reuse ;  /* 0x000000031a0c7219 */ /* 0x180fe4000000101b */
[----:B------:R-:W-:Y:S02]  /*07f0*/  SHF.R.S32.HI R13, RZ, R3, R27 ;  /* 0x00000003ff0d7219 */ /* 0x000fe4000001141b */
[----:B------:R-:W-:Y:S02]  /*0800*/  SHF.R.S32.HI R15, RZ, R25, R15 ;  /* 0x00000019ff0f7219 */ /* 0x000fe4000001140f */
[----:B---3--:R-:W-:-:S04]  /*0810*/  ISETP.LT.U32.AND P2, PT, R30, 0x3f, PT ;  /* 0x0000003f1e00780c */ /* 0x008fc80003f41070 */
[----:B------:R-:W-:Y:S02]  /*0820*/  ISETP.LT.U32.AND.EX P2, PT, R31, RZ, PT, P2 ;  /* 0x000000ff1f00720c */ /* 0x000fe40003f41120 */
[----:B------:R-:W-:-:S04]  /*0830*/  ISETP.LT.U32.AND P0, PT, R20, 0x3f, PT ;  /* 0x0000003f1400780c */ /* 0x000fc80003f01070 */
[----:B------:R-:W-:-:S04]  /*0840*/  ISETP.LT.U32.AND.EX P0, PT, R21, RZ, PT, P0 ;  /* 0x000000ff1500720c */ /* 0x000fc80003f01100 */
[----:B------:R-:W-:Y:S02]  /*0850*/  SEL R21, R20, 0x3f, P0 ;  /* 0x0000003f14157807 */ /* 0x000fe40000000000 */
[----:B------:R-:W-:Y:S02]  /*0860*/  ISETP.GE.U32.AND P0, PT, R5, R2, PT ;  /* 0x000000020500720c */ /* 0x000fe40003f06070 */
[----:B------:R-:W-:Y:S02]  /*0870*/  SEL R31, R30, 0x3f, P2 ;  /* 0x0000003f1e1f7807 */ /* 0x000fe40001000000 */
[----:B------:R-:W-:Y:S02]  /*0880*/  SHF.R.S64 R6, R6, R21, R7 ;  /* 0x0000001506067219 */ /* 0x000fe40000001007 */
[-CC-:B------:R-:W-:Y:S02]  /*0890*/  SHF.R.S64 R18, R34, R31.reuse, R35.reuse ;  /* 0x0000001f22127219 */ /* 0x180fe40000001023 */
[----:B------:R-:W-:-:S02]  /*08a0*/  SHF.R.S32.HI R19, RZ, R31, R35 ;  /* 0x0000001fff137219 */ /* 0x000fc40000011423 */
[----:B------:R-:W-:-:S03]  /*08b0*/  SHF.R.S32.HI R7, RZ, R21, R7 ;  /* 0x00000015ff077219 */ /* 0x000fc60000011407 */
[----:B------:R-:W-:Y:S05]  /*08c0*/  @P0 BRA `(.L_x_2939) ;  /* 0x0000000000300947 */ /* 0x000fea0003800000 */
[----:B------:R-:W0:Y:S01]  /*08d0*/  LDC.64 R20, c[0x0][0x388] ;  /* 0x0000e200ff147b82 */ /* 0x000e220000000a00 */
[----:B------:R-:W-:Y:S02]  /*08e0*/  IMAD.IADD R3, R0, 0x1, R5 ;  /* 0x0000000100037824 */ /* 0x000fe400078e0205 */
[----:B------:R-:W-:-:S05]  /*08f0*/  VIADD R5, R5, 0x80 ;  /* 0x0000008005057836 */ /* 0x000fca0000000000 */
[----:B------:R-:W-:Y:S01]  /*0900*/  ISETP.GE.U32.AND P0, PT, R5, R2, PT ;  /* 0x000000020500720c */ /* 0x000fe20003f06070 */
[----:B0-----:R-:W-:-:S05]  /*0910*/  IMAD.WIDE.U32 R20, R3, 0x8, R20 ;  /* 0x0000000803147825 */ /* 0x001fca00078e0014 */
[----:B------:R0:W-:Y:S07]  /*0920*/  STG.E.64 desc[UR4][R20.64], R8 ;  /* 0x0000000814007986 */ /* 0x0001ee000c101b04 */
[----:B------:R-:W-:Y:S05]  /*0930*/  @P0 BRA `(.L_x_2940) ;  /* 0x0000000000300947 */ /* 0x000fea0003800000 */
[----:B0-----:R-:W0:Y:S01]  /*0940*/  LDC.64 R8, c[0x0][0x388] ;  /* 0x0000e200ff087b82 */ /* 0x001e220000000a00 */
[----:B------:R-:W-:Y:S02]  /*0950*/  IMAD.IADD R3, R0, 0x1, R5 ;  /* 0x0000000100037824 */ /* 0x000fe400078e0205 */
[----:B------:R-:W-:Y:S02]  /*0960*/  VIADD R5, R5, 0x80 ;  /* 0x0000008005057836 */ /* 0x000fe40000000000 */
[----:B0-----:R-:W-:-:S05]  /*0970*/  IMAD.WIDE.U32 R8, R3, 0x8, R8 ;  /* 0x0000000803087825 */ /* 0x001fca00078e0008 */
[----:B------:R0:W-:Y:S02]  /*0980*/  STG.E.64 desc[UR4][R8.64], R32 ;  /* 0x0000002008007986 */ /* 0x0001e4000c101b04 */
.L_x_2939:
[----:B------:R-:W-:-:S13]  /*0990*/  ISETP.GE.U32.AND P0, PT, R5, R2, PT ;  /* 0x000000020500720c */ /* 0x000fda0003f06070 */
[----:B------:R-:W-:Y:S05]  /*09a0*/  @P0 BRA `(.L_x_2941) ;  /* 0x0000000000300947 */ /* 0x000fea0003800000 */
[----:B0-----:R-:W0:Y:S01]  /*09b0*/  LDC.64 R8, c[0x0][0x388] ;  /* 0x0000e200ff087b82 */ /* 0x001e220000000a00 */
[----:B------:R-:W-:Y:S02]  /*09c0*/  IMAD.IADD R3, R0, 0x1, R5 ;  /* 0x0000000100037824 */ /* 0x000fe400078e0205 */
[----:B------:R-:W-:Y:S02]  /*09d0*/  VIADD R5, R5, 0x80 ;  /* 0x0000008005057836 */ /* 0x000fe40000000000 */
[----:B0-----:R-:W-:-:S05]  /*09e0*/  IMAD.WIDE.U32 R8, R3, 0x8, R8 ;  /* 0x0000000803087825 */ /* 0x001fca00078e0008 */
[----:B------:R1:W-:Y:S02]  /*09f0*/  STG.E.64 desc[UR4][R8.64], R10 ;  /* 0x0000000a08007986 */ /* 0x0003e4000c101b04 */
.L_x_2940:
[----:B------:R-:W-:-:S13]  /*0a00*/  ISETP.GE.U32.AND P0, PT, R5, R2, PT ;  /* 0x000000020500720c */ /* 0x000fda0003f06070 */
[----:B------:R-:W-:Y:S05]  /*0a10*/  @P0 BRA `(.L_x_2942) ;  /* 0x0000000000300947 */ /* 0x000fea0003800000 */
[----:B01----:R-:W0:Y:S01]  /*0a20*/  LDC.64 R8, c[0x0][0x388] ;  /* 0x0000e200ff087b82 */ /* 0x003e220000000a00 */
[----:B------:R-:W-:Y:S02]  /*0a30*/  IMAD.IADD R3, R0, 0x1, R5 ;  /* 0x0000000100037824 */ /* 0x000fe400078e0205 */
[----:B------:R-:W-:Y:S02]  /*0a40*/  VIADD R5, R5, 0x80 ;  /* 0x0000008005057836 */ /* 0x000fe40000000000 */
[----:B0-----:R-:W-:-:S05]  /*0a50*/  IMAD.WIDE.U32 R8, R3, 0x8, R8 ;  /* 0x0000000803087825 */ /* 0x001fca00078e0008 */
[----:B------:R1:W-:Y:S02]  /*0a60*/  STG.E.64 desc[UR4][R8.64], R12 ;  /* 0x0000000c08007986 */ /* 0x0003e4000c101b04 */
.L_x_2941:
[----:B------:R-:W-:-:S13]  /*0a70*/  ISETP.GE.U32.AND P0, PT, R5, R2, PT ;  /* 0x000000020500720c */ /* 0x000fda0003f06070 */
[----:B------:R-:W-:Y:S05]  /*0a80*/  @P0 BRA `(.L_x_2943) ;  /* 0x0000000000340947 */ /* 0x000fea0003800000 */
[----:B01----:R-:W0:Y:S01]  /*0a90*/  LDC.64 R8, c[0x0][0x388] ;  /* 0x0000e200ff087b82 */ /* 0x003e220000000a00 */
[----:B------:R-:W-:Y:S02]  /*0aa0*/  IMAD.IADD R3, R0, 0x1, R5 ;  /* 0x0000000100037824 */ /* 0x000fe400078e0205 */
[----:B------:R-:W-:Y:S02]  /*0ab0*/  VIADD R5, R5, 0x80 ;  /* 0x0000008005057836 */ /* 0x000fe40000000000 */
[----:B0-----:R-:W-:-:S05]  /*0ac0*/  IMAD.WIDE.U32 R8, R3, 0x8, R8 ;  /* 0x0000000803087825 */ /* 0x001fca00078e0008 */
[----:B------:R2:W-:Y:S02]  /*0ad0*/  STG.E.64 desc[UR4][R8.64], R14 ;  /* 0x0000000e08007986 */ /* 0x0005e4000c101b04 */
.L_x_2942:
[----:B------:R-:W-:-:S13]  /*0ae0*/  ISETP.GE.U32.AND P0, PT, R5, R2, PT ;  /* 0x000000020500720c */ /* 0x000fda0003f06070 */
[----:B------:R-:W-:Y:S05]  /*0af0*/  @P0 BREAK.RELIABLE B1 ;  /* 0x0000000000010942 */ /* 0x000fea0003800100 */
[----:B------:R-:W-:Y:S05]  /*0b00*/  @P0 BRA `(.L_x_2944) ;  /* 0x0000000000300947 */ /* 0x000fea0003800000 */
[----:B012---:R-:W0:Y:S01]  /*0b10*/  LDC.64 R8, c[0x0][0x388] ;  /* 0x0000e200ff087b82 */ /* 0x007e220000000a00 */
[----:B------:R-:W-:Y:S02]  /*0b20*/  IMAD.IADD R3, R0, 0x1, R5 ;  /* 0x0000000100037824 */ /* 0x000fe400078e0205 */
[----:B------:R-:W-:Y:S02]  /*0b30*/  VIADD R5, R5, 0x80 ;  /* 0x0000008005057836 */ /* 0x000fe40000000000 */
[----:B0-----:R-:W-:-:S05]  /*0b40*/  IMAD.WIDE.U32 R8, R3, 0x8, R8 ;  /* 0x0000000803087825 */ /* 0x001fca00078e0008 */
[----:B------:R2:W-:Y:S02]  /*0b50*/  STG.E.64 desc[UR4][R8.64], R16 ;  /* 0x0000001008007986 */ /* 0x0005e4000c101b04 */
.L_x_2943:
[----:B------:R-:W-:Y:S05]  /*0b60*/  BSYNC.RELIABLE B1 ;  /* 0x0000000000017941 */ /* 0x000fea0003800100 */
.L_x_2938:
[----:B------:R-:W-:-:S13]  /*0b70*/  ISETP.GE.U32.AND P0, PT, R5, R2, PT ;  /* 0x000000020500720c */ /* 0x000fda0003f06070 */
[----:B012---:R-:W0:Y:S01]  /*0b80*/  @!P0 LDC.64 R8, c[0x0][0x388] ;  /* 0x0000e200ff088b82 */ /* 0x007e220000000a00 */
[----:B------:R-:W-:Y:S02]  /*0b90*/  @!P0 IMAD.IADD R3, R0, 0x1, R5 ;  /* 0x0000000100038824 */ /* 0x000fe400078e0205 */
[----:B------:R-:W-:Y:S02]  /*0ba0*/  @!P0 VIADD R5, R5, 0x80 ;  /* 0x0000008005058836 */ /* 0x000fe40000000000 */
[----:B0-----:R-:W-:-:S05]  /*0bb0*/  @!P0 IMAD.WIDE.U32 R8, R3, 0x8, R8 ;  /* 0x0000000803088825 */ /* 0x001fca00078e0008 */
[----:B------:R3:W-:Y:S02]  /*0bc0*/  @!P0 STG.E.64 desc[UR4][R8.64], R18 ;  /* 0x0000001208008986 */ /* 0x0007e4000c101b04 */
.L_x_2944:
[----:B------:R-:W-:Y:S05]  /*0bd0*/  BSYNC.RECONVERGENT B0 ;  /* 0x0000000000007941 */ /* 0x000fea0003800200 */
.L_x_2937:
[----:B------:R-:W-:Y:S05]  /*0be0*/  WARPSYNC.ALL ;  /* 0x0000000000007948 */ /* 0x000fea0003800000 */
[----:B------:R-:W-:-:S13]  /*0bf0*/  ISETP.GE.U32.AND P0, PT, R5, R2, PT ;  /* 0x000000020500720c */ /* 0x000fda0003f06070 */
[----:B------:R-:W-:Y:S05]  /*0c00*/  @P0 EXIT ;  /* 0x000000000000094d */ /* 0x000fea0003800000 */
[----:B------:R-:W4:Y:S01]  /*0c10*/  LDC.64 R2, c[0x0][0x388] ;  /* 0x0000e200ff027b82 */ /* 0x000f220000000a00 */
[----:B------:R-:W-:-:S04]  /*0c20*/  IMAD.IADD R5, R0, 0x1, R5 ;  /* 0x0000000100057824 */ /* 0x000fc800078e0205 */
[----:B----4-:R-:W-:-:S05]  /*0c30*/  IMAD.WIDE.U32 R2, R5, 0x8, R2 ;  /* 0x0000000805027825 */ /* 0x010fca00078e0002 */
[----:B------:R-:W-:Y:S01]  /*0c40*/  STG.E.64 desc[UR4][R2.64], R6 ;  /* 0x0000000602007986 */ /* 0x000fe2000c101b04 */
[----:B------:R-:W-:Y:S05]  /*0c50*/  EXIT ;  /* 0x000000000000794d */ /* 0x000fea0003800000 */
.L_x_2936:
[----:B------:R-:W0:Y:S01]  /*0c60*/  S2R R2, SR_TID.X ;  /* 0x0000000000027919 */ /* 0x000e220000002100 */
[----:B------:R-:W1:Y:S08]  /*0c70*/  LDC.64 R4, c[0x0][0x398] ;  /* 0x0000e600ff047b82 */ /* 0x000e700000000a00 */
[----:B------:R-:W2:Y:S01]  /*0c80*/  LDC.64 R8, c[0x0][0x390] ;  /* 0x0000e400ff087b82 */ /* 0x000ea20000000a00 */
[----:B-1----:R-:W-:-:S04]  /*0c90*/  IMAD.WIDE.U32 R4, R0, 0x8, R4 ;  /* 0x0000000800047825 */ /* 0x002fc800078e0004 */
[----:B0-----:R-:W-:-:S05]  /*0ca0*/  IMAD.WIDE.U32 R24, R2, 0x10, R4 ;  /* 0x0000001002187825 */ /* 0x001fca00078e0004 */
[----:B------:R-:W3:Y:S01]  /*0cb0*/  LDG.E.128 R4, desc[UR4][R24.64] ;  /* 0x0000000418047981 */ /* 0x000ee2000c1e1d00 */
[----:B--2---:R-:W-:-:S03]  /*0cc0*/  IMAD.WIDE.U32 R8, R0, 0x8, R8 ;  /* 0x0000000800087825 */ /* 0x004fc600078e0008 */
[----:B------:R-:W2:Y:S01]  /*0cd0*/  LDG.E.128 R12, desc[UR4][R24.64+0x800] ;  /* 0x00080004180c7981 */ /* 0x000ea2000c1e1d00 */
[----:B------:R-:W-:-:S03]  /*0ce0*/  IMAD.WIDE.U32 R36, R2, 0x10, R8 ;  /* 0x0000001002247825 */ /* 0x000fc600078e0008 */
[----:B------:R-:W4:Y:S04]  /*0cf0*/  LDG.E.128 R20, desc[UR4][R24.64+0x1000] ;  /* 0x0010000418147981 */ /* 0x000f28000c1e1d00 */
[----:B------:R-:W5:Y:S04]  /*0d00*/  LDG.E.128 R8, desc[UR4][R36.64] ;  /* 0x0000000424087981 */ /* 0x000f68000c1e1d00 */
[----:B------:R-:W4:Y:S04]  /*0d10*/  LDG.E.128 R16, desc[UR4][R36.64+0x800] ;  /* 0x0008000424107981 */ /* 0x000f28000c1e1d00 */
[----:B------:R-:W4:Y:S04]  /*0d20*/  LDG.E.128 R24, desc[UR4][R24.64+0x1800] ;  /* 0x0018000418187981 */ /* 0x000f28000c1e1d00 */
[----:B------:R-:W4:Y:S04]  /*0d30*/  LDG.E.128 R28, desc[UR4][R36.64+0x1000] ;  /* 0x00100004241c7981 */ /* 0x000f28000c1e1d00 */
[----:B------:R-:W4:Y:S01]  /*0d40*/  LDG.E.128 R32, desc[UR4][R36.64+0x1800] ;  /* 0x0018000424207981 */ /* 0x000f22000c1e1d00 */
[----:B---3--:R-:W-:-:S02]  /*0d50*/  ISETP.LT.U32.AND P0, PT, R4, 0x3f, PT ;  /* 0x0000003f0400780c */ /* 0x008fc40003f01070 */
[----:B------:R-:W-:Y:S02]  /*0d60*/  ISETP.LT.U32.AND P1, PT, R6, 0x3f, PT ;  /* 0x0000003f0600780c */ /* 0x000fe40003f21070 */
[----:B------:R-:W-:-:S04]  /*0d70*/  ISETP.LT.U32.AND.EX P0, PT, R5, RZ, PT, P0 ;  /* 0x000000ff0500720c */ /* 0x000fc80003f01100 */
[----:B------:R-:W-:Y:S02]  /*0d80*/  SEL R5, R4, 0x3f, P0 ;  /* 0x0000003f04057807 */ /* 0x000fe40000000000 */
[----:B------:R-:W-:Y:S02]  /*0d90*/  ISETP.LT.U32.AND.EX P0, PT, R7, RZ, PT, P1 ;  /* 0x000000ff0700720c */ /* 0x000fe40003f01110 */
[-CC-:B-----5:R-:W-:Y:S02]  /*0da0*/  SHF.R.S32.HI R7, RZ, R5.reuse, R9.reuse ;  /* 0x00000005ff077219 */ /* 0x1a0fe40000011409 */
[----:B------:R-:W-:Y:S02]  /*0db0*/  SEL R3, R6, 0x3f, P0 ;  /* 0x0000003f06037807 */ /* 0x000fe40000000000 */
[----:B------:R-:W-:Y:S02]  /*0dc0*/  SHF.R.S64 R6, R8, R5, R9 ;  /* 0x0000000508067219 */ /* 0x000fe40000001009 */
[----:B------:R-:W0:Y:S01]  /*0dd0*/  LDC.64 R4, c[0x0][0x388] ;  /* 0x0000e200ff047b82 */ /* 0x000e220000000a00 */
[----:B--2---:R-:W-:-:S02]  /*0de0*/  ISETP.LT.U32.AND P0, PT, R12, 0x3f, PT ;  /* 0x0000003f0c00780c */ /* 0x004fc40003f01070 */
[----:B------:R-:W-:Y:S02]  /*0df0*/  ISETP.LT.U32.AND P1, PT, R14, 0x3f, PT ;  /* 0x0000003f0e00780c */ /* 0x000fe40003f21070 */
[----:B------:R-:W-:Y:S02]  /*0e00*/  ISETP.LT.U32.AND.EX P0, PT, R13, RZ, PT, P0 ;  /* 0x000000ff0d00720c */ /* 0x000fe40003f01100 */
[-CC-:B------:R-:W-:Y:S02]  /*0e10*/  SHF.R.S64 R8, R10, R3.reuse, R11.reuse ;  /* 0x000000030a087219 */ /* 0x180fe4000000100b */
[----:B------:R-:W-:Y:S02]  /*0e20*/  SHF.R.S32.HI R9, RZ, R3, R11 ;  /* 0x00000003ff097219 */ /* 0x000fe4000001140b */
[----:B------:R-:W-:Y:S02]  /*0e30*/  SEL R11, R12, 0x3f, P0 ;  /* 0x0000003f0c0b7807 */ /* 0x000fe40000000000 */
[----:B------:R-:W-:-:S02]  /*0e40*/  ISETP.LT.U32.AND.EX P0, PT, R15, RZ, PT, P1 ;  /* 0x000000ff0f00720c */ /* 0x000fc40003f01110 */
[----:B----4-:R-:W-:Y:S02]  /*0e50*/  ISETP.LT.U32.AND P2, PT, R20, 0x3f, PT ;  /* 0x0000003f1400780c */ /* 0x010fe40003f41070 */
[----:B------:R-:W-:Y:S02]  /*0e60*/  ISETP.LT.U32.AND P3, PT, R22, 0x3f, PT ;  /* 0x0000003f1600780c */ /* 0x000fe40003f61070 */
[----:B------:R-:W-:Y:S01]  /*0e70*/  SEL R13, R14, 0x3f, P0 ;  /* 0x0000003f0e0d7807 */ /* 0x000fe20000000000 */
[----:B0-----:R-:W-:Y:S01]  /*0e80*/  IMAD.WIDE.U32 R4, R0, 0x8, R4 ;  /* 0x0000000800047825 */ /* 0x001fe200078e0004 */
[----:B------:R-:W-:Y:S02]  /*0e90*/  ISETP.LT.U32.AND.EX P2, PT, R21, RZ, PT, P2 ;  /* 0x000000ff1500720c */ /* 0x000fe40003f41120 */
[----:B------:R-:W-:Y:S01]  /*0ea0*/  ISETP.LT.U32.AND.EX P3, PT, R23, RZ, PT, P3 ;  /* 0x000000ff1700720c */ /* 0x000fe20003f61130 */
[----:B------:R-:W-:Y:S01]  /*0eb0*/  IMAD.WIDE.U32 R2, R2, 0x10, R4 ;  /* 0x0000001002027825 */ /* 0x000fe200078e0004 */
[----:B------:R-:W-:-:S02]  /*0ec0*/  SHF.R.S64 R10, R16, R11, R17 ;  /* 0x0000000b100a7219 */ /* 0x000fc40000001011 */
[----:B------:R-:W-:Y:S01]  /*0ed0*/  SHF.R.S64 R12, R18, R13, R19 ;  /* 0x0000000d120c7219 */ /* 0x000fe20000001013 */
[----:B------:R-:W-:Y:S01]  /*0ee0*/  IMAD.MOV.U32 R4, RZ, RZ, R6 ;  /* 0x000000ffff047224 */ /* 0x000fe200078e0006 */
[----:B------:R-:W-:Y:S01]  /*0ef0*/  ISETP.LT.U32.AND P1, PT, R24, 0x3f, PT ;  /* 0x0000003f1800780c */ /* 0x000fe20003f21070 */
[----:B------:R-:W-:Y:S01]  /*0f00*/  IMAD.MOV.U32 R5, RZ, RZ, R7 ;  /* 0x000000ffff057224 */ /* 0x000fe200078e0007 */
[----:B------:R-:W-:Y:S01]  /*0f10*/  ISETP.LT.U32.AND P0, PT, R26, 0x3f, PT ;  /* 0x0000003f1a00780c */ /* 0x000fe20003f01070 */
[----:B------:R-:W-:Y:S01]  /*0f20*/  IMAD.MOV.U32 R6, RZ, RZ, R8 ;  /* 0x000000ffff067224 */ /* 0x000fe200078e0008 */
[----:B------:R-:W-:Y:S01]  /*0f30*/  SHF.R.S32.HI R11, RZ, R11, R17 ;  /* 0x0000000bff0b7219 */ /* 0x000fe20000011411 */
[----:B------:R-:W-:Y:S01]  /*0f40*/  IMAD.MOV.U32 R7, RZ, RZ, R9 ;  /* 0x000000ffff077224 */ /* 0x000fe200078e0009 */
[----:B------:R-:W-:Y:S02]  /*0f50*/  SHF.R.S32.HI R13, RZ, R13, R19 ;  /* 0x0000000dff0d7219 */ /* 0x000fe40000011413 */
[----:B------:R-:W-:-:S02]  /*0f60*/  SEL R21, R20, 0x3f, P2 ;  /* 0x0000003f14157807 */ /* 0x000fc40001000000 */
[----:B------:R-:W-:Y:S01]  /*0f70*/  SEL R19, R22, 0x3f, P3 ;  /* 0x0000003f16137807 */ /* 0x000fe20001800000 */
[----:B------:R0:W-:Y:S01]  /*0f80*/  STG.E.128 desc[UR4][R2.64], R4 ;  /* 0x0000000402007986 */ /* 0x0001e2000c101d04 */
[----:B------:R-:W-:Y:S02]  /*0f90*/  ISETP.LT.U32.AND.EX P1, PT, R25, RZ, PT, P1 ;  /* 0x000000ff1900720c */ /* 0x000fe40003f21110 */
[----:B------:R-:W-:Y:S02]  /*0fa0*/  ISETP.LT.U32.AND.EX P0, PT, R27, RZ, PT, P0 ;  /* 0x000000ff1b00720c */ /* 0x000fe40003f01100 */
[----:B------:R-:W-:Y:S02]  /*0fb0*/  SHF.R.S64 R0, R28, R21, R29 ;  /* 0x000000151c007219 */ /* 0x000fe4000000101d */
[----:B------:R-:W-:Y:S02]  /*0fc0*/  SHF.R.S64 R18, R30, R19, R31 ;  /* 0x000000131e127219 */ /* 0x000fe4000000101f */
[----:B------:R-:W-:-:S02]  /*0fd0*/  SHF.R.S32.HI R29, RZ, R21, R29 ;  /* 0x00000015ff1d7219 */ /* 0x000fc4000001141d */
[----:B------:R-:W-:Y:S02]  /*0fe0*/  SHF.R.S32.HI R19, RZ, R19, R31 ;  /* 0x00000013ff137219 */ /* 0x000fe4000001141f */
[----:B------:R-:W-:Y:S02]  /*0ff0*/  SEL R17, R24, 0x3f, P1 ;  /* 0x0000003f18117807 */ /* 0x000fe40000800000 */
[----:B------:R-:W-:Y:S01]  /*1000*/  SEL R15, R26, 0x3f, P0 ;  /* 0x0000003f1a0f7807 */ /* 0x000fe20000000000 */
[----:B0-----:R-:W-:Y:S02]  /*1010*/  IMAD.MOV.U32 R4, RZ, RZ, R10 ;  /* 0x000000ffff047224 */ /* 0x001fe400078e000a */
[----:B------:R-:W-:Y:S02]  /*1020*/  IMAD.MOV.U32 R5, RZ, RZ, R11 ;  /* 0x000000ffff057224 */ /* 0x000fe400078e000b */
[----:B------:R-:W-:Y:S02]  /*1030*/  IMAD.MOV.U32 R6, RZ, RZ, R12 ;  /* 0x000000ffff067224 */ /* 0x000fe400078e000c */
[----:B------:R-:W-:Y:S01]  /*1040*/  IMAD.MOV.U32 R7, RZ, RZ, R13 ;  /* 0x000000ffff077224 */ /* 0x000fe200078e000d */
[----:B------:R-:W-:-:S02]  /*1050*/  SHF.R.S64 R16, R32, R17, R33 ;  /* 0x0000001120107219 */ /* 0x000fc40000001021 */
[----:B------:R-:W-:Y:S02]  /*1060*/  SHF.R.S64 R14, R34, R15, R35 ;  /* 0x0000000f220e7219 */ /* 0x000fe40000001023 */
[----:B------:R0:W-:Y:S01]  /*1070*/  STG.E.128 desc[UR4][R2.64+0x800], R4 ;  /* 0x0008000402007986 */ /* 0x0001e2000c101d04 */
[----:B------:R-:W-:Y:S02]  /*1080*/  SHF.R.S32.HI R17, RZ, R17, R33 ;  /* 0x00000011ff117219 */ /* 0x000fe40000011421 */
[----:B------:R-:W-:Y:S01]  /*1090*/  SHF.R.S32.HI R15, RZ, R15, R35 ;  /* 0x0000000fff0f7219 */ /* 0x000fe20000011423 */
[----:B0-----:R-:W-:Y:S02]  /*10a0*/  IMAD.MOV.U32 R4, RZ, RZ, R0 ;  /* 0x000000ffff047224 */ /* 0x001fe400078e0000 */
[----:B------:R-:W-:Y:S02]  /*10b0*/  IMAD.MOV.U32 R5, RZ, RZ, R29 ;  /* 0x000000ffff057224 */ /* 0x000fe400078e001d */
[----:B------:R-:W-:-:S02]  /*10c0*/  IMAD.MOV.U32 R6, RZ, RZ, R18 ;  /* 0x000000ffff067224 */ /* 0x000fc400078e0012 */
[----:B------:R-:W-:-:S05]  /*10d0*/  IMAD.MOV.U32 R7, RZ, RZ, R19 ;  /* 0x000000ffff077224 */ /* 0x000fca00078e0013 */
[----:B------:R0:W-:Y:S02]  /*10e0*/  STG.E.128 desc[UR4][R2.64+0x1000], R4 ;  /* 0x0010000402007986 */ /* 0x0001e4000c101d04 */
[----:B0-----:R-:W-:Y:S02]  /*10f0*/  IMAD.MOV.U32 R4, RZ, RZ, R16 ;  /* 0x000000ffff047224 */ /* 0x001fe400078e0010 */
[----:B------:R-:W-:Y:S02]  /*1100*/  IMAD.MOV.U32 R5, RZ, RZ, R17 ;  /* 0x000000ffff057224 */ /* 0x000fe400078e0011 */
[----:B------:R-:W-:Y:S02]  /*1110*/  IMAD.MOV.U32 R6, RZ, RZ, R14 ;  /* 0x000000ffff067224 */ /* 0x000fe400078e000e */
[----:B------:R-:W-:-:S05]  /*1120*/  IMAD.MOV.U32 R7, RZ, RZ, R15 ;  /* 0x000000ffff077224 */ /* 0x000fca00078e000f */
[----:B------:R-:W-:Y:S01]  /*1130*/  STG.E.128 desc[UR4][R2.64+0x1800], R4 ;  /* 0x0018000402007986 */ /* 0x000fe2000c101d04 */
[----:B------:R-:W-:Y:S05]  /*1140*/  EXIT ;  /* 0x000000000000794d */ /* 0x000fea0003800000 */
.L_x_2945:
        /* <DEDUP_REMOVED lines=11> */
.L_x_20789:


//--------------------- .text._ZN2at6native29vectorized_elementwise_kernelILi4ENS0_13BinaryFunctorIlllZZZNS0_18rshift_kernel_cudaERNS_18TensorIteratorBaseEENKUlvE_clEvENKUlvE2_clEvEUlllE_EESt5arrayIPcLm3EEEEviT0_T1_ --------------------------
	.section	.text._ZN2at6native29vectorized_elementwise_kernelILi4ENS0_13BinaryFunctorIlllZZZNS0_18rshift_kernel_cudaERNS_18TensorIteratorBaseEENKUlvE_clEvENKUlvE2_clEvEUlllE_EESt5arrayIPcLm3EEEEviT0_T1_,"ax",@progbits
	.align	128
        .global         _ZN2at6native29vectorized_elementwise_kernelILi4ENS0_13BinaryFunctorIlllZZZNS0_18rshift_kernel_cudaERNS_18TensorIteratorBaseEENKUlvE_clEvENKUlvE2_clEvEUlllE_EESt5arrayIPcLm3EEEEviT0_T1_
        .type           _ZN2at6native29vectorized_elementwise_kernelILi4ENS0_13BinaryFunctorIlllZZZNS0_18rshift_kernel_cudaERNS_18TensorIteratorBaseEENKUlvE_clEvENKUlvE2_clEvEUlllE_EESt5arrayIPcLm3EEEEviT0_T1_,@function
        .size           _ZN2at6native29vectorized_elementwise_kernelILi4ENS0_13BinaryFunctorIlllZZZNS0_18rshift_kernel_cudaERNS_18TensorIteratorBaseEENKUlvE_clEvENKUlvE2_clEvEUlllE_EESt5arrayIPcLm3EEEEviT0_T1_,(.L_x_20790 - _ZN2at6native29vectorized_elementwise_kernelILi4ENS0_13BinaryFunctorIlllZZZNS0_18rshift_kernel_cudaERNS_18TensorIteratorBaseEENKUlvE_clEvENKUlvE2_clEvEUlllE_EESt5arrayIPcLm3EEEEviT0_T1_)
        .other          _ZN2at6native29vectorized_elementwise_kernelILi4ENS0_13BinaryFunctorIlllZZZNS0_18rshift_kernel_cudaERNS_18TensorIteratorBaseEENKUlvE_clEvENKUlvE2_clEvEUlllE_EESt5arrayIPcLm3EEEEviT0_T1_,@"STO_CUDA_ENTRY STV_DEFAULT"
_ZN2at6native29vectorized_elementwise_kernelILi4ENS0_13BinaryFunctorIlllZZZNS0_18rshift_kernel_cudaERNS_18TensorIteratorBaseEENKUlvE_clEvENKUlvE2_clEvEUlllE_EESt5arrayIPcLm3EEEEviT0_T1_:
.text._ZN2at6native29vectorized_elementwise_kernelILi4ENS0_13BinaryFunctorIlllZZZNS0_18rshift_kernel_cudaERNS_18TensorIteratorBaseEENKUlvE_clEvENKUlvE2_clEvEUlllE_EESt5arrayIPcLm3EEEEviT0_T1_:
        /* <DEDUP_REMOVED lines=153> */
.L_x_2949:
[----:B------:R-:W-:-:S13]  /*0990*/  ISETP.GE.U32.AND P0, PT, R5, R2, PT ;  /* 0x000000020500720c */ /* 0x000fda0003f06070 */
[----:B------:R-:W-:Y:S05]  /*09a0*/  @P0 BRA `(.L_x_2951) ;  /* 0x0000000000300947 */ /* 0x000fea0003800000 */
[----:B0-----:R-:W0:Y:S01]  /*09b0*/  LDC.64 R8, c[0x0][0x388] ;  /* 0x0000e200ff087b82 */ /* 0x001e220000000a00 */
[----:B------:R-:W-:Y:S02]  /*09c0*/  IMAD.IADD R3, R0, 0x1, R5 ;  /* 0x0000000100037824 */ /* 0x000fe400078e0205 */
[----:B------:R-:W-:Y:S02]  /*09d0*/  VIADD R5, R5, 0x80 ;  /* 0x0000008005057836 */ /* 0x000fe40000000000 */
[----:B0-----:R-:W-:-:S05]  /*09e0*/  IMAD.WIDE.U32 R8, R3, 0x8, R8 ;  /* 0x0000000803087825 */ /* 0x001fca00078e0008 */
[----:B------:R1:W-:Y:S02]  /*09f0*/  STG.E.64 desc[UR4][R8.64], R10 ;  /* 0x0000000a08007986 */ /* 0x0003e4000c101b04 */
.L_x_2950:
[----:B------:R-:W-:-:S13]  /*0a00*/  ISETP.GE.U32.AND P0, PT, R5, R2, PT ;  /* 0x000000020500720c */ /* 0x000fda0003f06070 */
[----:B------:R-:W-:Y:S05]  /*0a10*/  @P0 BRA `(.L_x_2952) ;  /* 0x0000000000300947 */ /* 0x000fea0003800000 */
[----:B01----:R-:W0:Y:S01]  /*0a20*/  LDC.64 R8, c[0x0][0x388] ;  /* 0x0000e200ff087b82 */ /* 0x003e220000000a00 */
[----:B------:R-:W-:Y:S02]  /*0a30*/  IMAD.IADD R3, R0, 0x1, R5 ;  /* 0x0000000100037824 */ /* 0x000fe400078e0205 */
[----:B------:R-:W-:Y:S02]  /*0a40*/  VIADD R5, R5, 0x80 ;  /* 0x0000008005057836 */ /* 0x000fe40000000000 */
[----:B0-----:R-:W-:-:S05]  /*0a50*/  IMAD.WIDE.U32 R8, R3, 0x8, R8 ;  /* 0x0000000803087825 */ /* 0x001fca00078e0008 */
[----:B------:R1:W-:Y:S02]  /*0a60*/  STG.E.64 desc[UR4][R8.64], R12 ;  /* 0x0000000c08007986 */ /* 0x0003e4000c101b04 */
.L_x_2951:
[----:B------:R-:W-:-:S13]  /*0a70*/  ISETP.GE.U32.AND P0, PT, R5, R2, PT ;  /* 0x000000020500720c */ /* 0x000fda0003f06070 */
[----:B------:R-:W-:Y:S05]  /*0a80*/  @P0 BRA `(.L_x_2953) ;  /* 0x0000000000340947 */ /* 0x000fea0003800000 */
[----:B01----:R-:W0:Y:S01]  /*0a90*/  LDC.64 R8, c[0x0][0x388] ;  /* 0x0000e200ff087b82 */ /* 0x003e220000000a00 */
[----:B------:R-:W-:Y:S02]  /*0aa0*/  IMAD.IADD R3, R0, 0x1, R5 ;  /* 0x0000000100037824 */ /* 0x000fe400078e0205 */
[----:B------:R-:W-:Y:S02]  /*0ab0*/  VIADD R5, R5, 0x80 ;  /* 0x0000008005057836 */ /* 0x000fe40000000000 */
[----:B0-----:R-:W-:-:S05]  /*0ac0*/  IMAD.WIDE.U32 R8, R3, 0x8, R8 ;  /* 0x0000000803087825 */ /* 0x001fca00078e0008 */
[----:B------:R2:W-:Y:S02]  /*0ad0*/  STG.E.64 desc[UR4][R8.64], R14 ;  /* 0x0000000e08007986 */ /* 0x0005e4000c101b04 */
.L_x_2952:
        /* <DEDUP_REMOVED lines=8> */
.L_x_2953:
[----:B------:R-:W-:Y:S05]  /*0b60*/  BSYNC.RELIABLE B1 ;  /* 0x0000000000017941 */ /* 0x000fea0003800100 */
.L_x_2948:
[----:B------:R-:W-:-:S13]  /*0b70*/  ISETP.GE.U32.AND P0, PT, R5, R2, PT ;  /* 0x000000020500720c */ /* 0x000fda0003f06070 */
[----:B012---:R-:W0:Y:S01]  /*0b80*/  @!P0 LDC.64 R8, c[0x0][0x388] ;  /* 0x0000e200ff088b82 */ /* 0x007e220000000a00 */
[----:B------:R-:W-:Y:S02]  /*0b90*/  @!P0 IMAD.IADD R3, R0, 0x1, R5 ;  /* 0x0000000100038824 */ /* 0x000fe400078e0205 */
[----:B------:R-:W-:Y:S02]  /*0ba0*/  @!P0 VIADD R5, R5, 0x80 ;  /* 0x0000008005058836 */ /* 0x000fe40000000000 */
[----:B0-----:R-:W-:-:S05]  /*0bb0*/  @!P0 IMAD.WIDE.U32 R8, R3, 0x8, R8 ;  /* 0x0000000803088825 */ /* 0x001fca00078e0008 */
[----:B------:R3:W-:Y:S02]  /*0bc0*/  @!P0 STG.E.64 desc[UR4][R8.64], R18 ;  /* 0x0000001208008986 */ /* 0x0007e4000c101b04 */
.L_x_2954:
[----:B------:R-:W-:Y:S05]  /*0bd0*/  BSYNC.RECONVERGENT B0 ;  /* 0x0000000000007941 */ /* 0x000fea0003800200 */
.L_x_2947:
        /* <DEDUP_REMOVED lines=8> */
.L_x_2946:
[----:B------:R-:W0:Y:S01]  /*0c60*/  S2R R2, SR_TID.X ;  /* 0x0000000000027919 */ /* 0x000e220000002100 */
[----:B------:R-:W1:Y:S08]  /*0c70*/  LDC.64 R4, c[0x0][0x398] ;  /* 0x0000e600ff047b82 */ /* 0x000e700000000a00 */
[----:B------:R-:W2:Y:S01]  /*0c80*/  LDC.64 R12, c[0x0][0x390] ;  /* 0x0000e400ff0c7b82 */ /* 0x000ea20000000a00 */
[----:B-1----:R-:W-:-:S04]  /*0c90*/  IMAD.WIDE.U32 R4, R0, 0x8, R4 ;  /* 0x0000000800047825 */ /* 0x002fc800078e0004 */
[----:B0-----:R-:W-:-:S04]  /*0ca0*/  IMAD.WIDE.U32 R20, R2, 0x20, R4 ;  /* 0x0000002002147825 */ /* 0x001fc800078e0004 */
[----:B--2---:R-:W-:Y:S01]  /*0cb0*/  IMAD.WIDE.U32 R12, R0, 0x8, R12 ;  /* 0x00000008000c7825 */ /* 0x004fe200078e000c */
[----:B------:R-:W2:Y:S03]  /*0cc0*/  LDG.E.ENL2.256 R8, R4, desc[UR4][R20.64] ;  /* 0xfe0000041404797e */ /* 0x000ea60008121908 */
[----:B------:R-:W-:-:S05]  /*0cd0*/  IMAD.WIDE.U32 R36, R2, 0x20, R12 ;  /* 0x0000002002247825 */ /* 0x000fca00078e000c */
[----:B------:R-:W3:Y:S04]  /*0ce0*/  LDG.E.ENL2.256 R16, R12, desc[UR4][R36.64] ;  /* 0xfe000004240c797e */ /* 0x000ee80008121910 */
[----:B------:R-:W4:Y:S04]  /*0cf0*/  LDG.E.ENL2.256 R24, R20, desc[UR4][R20.64+0x1000] ;  /* 0xfe0080041414797e */ /* 0x000f280008121918 */
[----:B------:R-:W5:Y:S01]  /*0d00*/  LDG.E.ENL2.256 R32, R28, desc[UR4][R36.64+0x1000] ;  /* 0xfe008004241c797e */ /* 0x000f620008121920 */
[----:B--2---:R-:W-:Y:S02]  /*0d10*/  ISETP.LT.U32.AND P0, PT, R4, 0x3f, PT ;  /* 0x0000003f0400780c */ /* 0x004fe40003f01070 */
[----:B------:R-:W-:-:S02]  /*0d20*/  ISETP.LT.U32.AND P1, PT, R10, 0x3f, PT ;  /* 0x0000003f0a00780c */ /* 0x000fc40003f21070 */
[----:B------:R-:W-:Y:S02]  /*0d30*/  ISETP.LT.U32.AND.EX P0, PT, R5, RZ, PT, P0 ;  /* 0x000000ff0500720c */ /* 0x000fe40003f01100 */
[----:B------:R-:W-:Y:S02]  /*0d40*/  ISETP.LT.U32.AND.EX P1, PT, R11, RZ, PT, P1 ;  /* 0x000000ff0b00720c */ /* 0x000fe40003f21110 */
[----:B------:R-:W-:Y:S02]  /*0d50*/  SEL R5, R4, 0x3f, P0 ;  /* 0x0000003f04057807 */ /* 0x000fe40000000000 */
[----:B------:R-:W-:Y:S02]  /*0d60*/  ISETP.LT.U32.AND P0, PT, R6, 0x3f, PT ;  /* 0x0000003f0600780c */ /* 0x000fe40003f01070 */
[-CC-:B---3--:R-:W-:Y:S02]  /*0d70*/  SHF.R.S64 R12, R12, R5.reuse, R13.reuse ;  /* 0x000000050c0c7219 */ /* 0x188fe4000000100d */
[----:B------:R-:W-:-:S02]  /*0d80*/  SHF.R.S32.HI R13, RZ, R5, R13 ;  /* 0x00000005ff0d7219 */ /* 0x000fc4000001140d */
[----:B------:R-:W0:Y:S01]  /*0d90*/  LDC.64 R4, c[0x0][0x388] ;  /* 0x0000e200ff047b82 */ /* 0x000e220000000a00 */
[----:B------:R-:W-:Y:S02]  /*0da0*/  ISETP.LT.U32.AND.EX P0, PT, R7, RZ, PT, P0 ;  /* 0x000000ff0700720c */ /* 0x000fe40003f01100 */
[----:B------:R-:W-:Y:S02]  /*0db0*/  SEL R11, R10, 0x3f, P1 ;  /* 0x0000003f0a0b7807 */ /* 0x000fe40000800000 */
[----:B------:R-:W-:Y:S02]  /*0dc0*/  SEL R7, R6, 0x3f, P0 ;  /* 0x0000003f06077807 */ /* 0x000fe40000000000 */
[----:B------:R-:W-:Y:S02]  /*0dd0*/  ISETP.LT.U32.AND P0, PT, R8, 0x3f, PT ;  /* 0x0000003f0800780c */ /* 0x000fe40003f01070 */
[----:B----4-:R-:W-:Y:S02]  /*0de0*/  ISETP.LT.U32.AND P2, PT, R20, 0x3f, PT ;  /* 0x0000003f1400780c */ /* 0x010fe40003f41070 */
[----:B------:R-:W-:-:S02]  /*0df0*/  ISETP.LT.U32.AND.EX P0, PT, R9, RZ, PT, P0 ;  /* 0x000000ff0900720c */ /* 0x000fc40003f01100 */
[----:B------:R-:W-:Y:S02]  /*0e00*/  ISETP.LT.U32.AND P3, PT, R22, 0x3f, PT ;  /* 0x0000003f1600780c */ /* 0x000fe40003f61070 */
[----:B------:R-:W-:Y:S02]  /*0e10*/  SEL R9, R8, 0x3f, P0 ;  /* 0x0000003f08097807 */ /* 0x000fe40000000000 */
[----:B------:R-:W-:Y:S02]  /*0e20*/  ISETP.LT.U32.AND P0, PT, R24, 0x3f, PT ;  /* 0x0000003f1800780c */ /* 0x000fe40003f01070 */
[----:B------:R-:W-:Y:S02]  /*0e30*/  ISETP.LT.U32.AND P1, PT, R26, 0x3f, PT ;  /* 0x0000003f1a00780c */ /* 0x000fe40003f21070 */
[----:B------:R-:W-:Y:S02]  /*0e40*/  ISETP.LT.U32.AND.EX P2, PT, R21, RZ, PT, P2 ;  /* 0x000000ff1500720c */ /* 0x000fe40003f41120 */
[----:B------:R-:W-:Y:S01]  /*0e50*/  ISETP.LT.U32.AND.EX P3, PT, R23, RZ, PT, P3 ;  /* 0x000000ff1700720c */ /* 0x000fe20003f61130 */
[----:B0-----:R-:W-:Y:S01]  /*0e60*/  IMAD.WIDE.U32 R4, R0, 0x8, R4 ;  /* 0x0000000800047825 */ /* 0x001fe200078e0004 */
[----:B------:R-:W-:-:S02]  /*0e70*/  ISETP.LT.U32.AND.EX P0, PT, R25, RZ, PT, P0 ;  /* 0x000000ff1900720c */ /* 0x000fc40003f01100 */
[----:B------:R-:W-:Y:S02]  /*0e80*/  ISETP.LT.U32.AND.EX P1, PT, R27, RZ, PT, P1 ;  /* 0x000000ff1b00720c */ /* 0x000fe40003f21110 */
[----:B------:R-:W-:Y:S01]  /*0e90*/  SHF.R.S64 R6, R14, R7, R15 ;  /* 0x000000070e067219 */ /* 0x000fe2000000100f */
[----:B------:R-:W-:Y:S01]  /*0ea0*/  IMAD.WIDE.U32 R2, R2, 0x20, R4 ;  /* 0x0000002002027825 */ /* 0x000fe200078e0004 */
[----:B------:R-:W-:Y:S02]  /*0eb0*/  SHF.R.S64 R8, R16, R9, R17 ;  /* 0x0000000910087219 */ /* 0x000fe40000001011 */
[----:B------:R-:W-:Y:S01]  /*0ec0*/  SHF.R.S64 R10, R18, R11, R19 ;  /* 0x0000000b120a7219 */ /* 0x000fe20000001013 */
[----:B------:R-:W-:Y:S01]  /*0ed0*/  IMAD.MOV.U32 R4, RZ, RZ, R12 ;  /* 0x000000ffff047224 */ /* 0x000fe200078e000c */
[----:B------:R-:W-:Y:S01]  /*0ee0*/  SHF.R.S32.HI R7, RZ, R7, R15 ;  /* 0x00000007ff077219 */ /* 0x000fe2000001140f */
[----:B------:R-:W-:Y:S01]  /*0ef0*/  IMAD.MOV.U32 R5, RZ, RZ, R13 ;  /* 0x000000ffff057224 */ /* 0x000fe200078e000d */
[----:B------:R-:W-:-:S02]  /*0f00*/  SHF.R.S32.HI R9, RZ, R9, R17 ;  /* 0x00000009ff097219 */ /* 0x000fc40000011411 */
[----:B------:R-:W-:Y:S02]  /*0f10*/  SHF.R.S32.HI R11, RZ, R11, R19 ;  /* 0x0000000bff0b7219 */ /* 0x000fe40000011413 */
[----:B------:R-:W-:Y:S02]  /*0f20*/  SEL R21, R20, 0x3f, P2 ;  /* 0x0000003f14157807 */ /* 0x000fe40001000000 */
[----:B------:R-:W-:Y:S01]  /*0f30*/  SEL R19, R22, 0x3f, P3 ;  /* 0x0000003f16137807 */ /* 0x000fe20001800000 */
[----:B------:R0:W-:Y:S01]  /*0f40*/  STG.E.ENL2.256 desc[UR4][R2.64], R4, R8 ;  /* 0xf80000040208797f */ /* 0x0001e2000f121804 */
[----:B------:R-:W-:Y:S02]  /*0f50*/  SEL R17, R24, 0x3f, P0 ;  /* 0x0000003f18117807 */ /* 0x000fe40000000000 */
[----:B------:R-:W-:Y:S02]  /*0f60*/  SEL R15, R26, 0x3f, P1 ;  /* 0x0000003f1a0f7807 */ /* 0x000fe40000800000 */
[----:B-----5:R-:W-:-:S02]  /*0f70*/  SHF.R.S64 R0, R28, R21, R29 ;  /* 0x000000151c007219 */ /* 0x020fc4000000101d */
[----:B------:R-:W-:Y:S02]  /*0f80*/  SHF.R.S64 R18, R30, R19, R31 ;  /* 0x000000131e127219 */ /* 0x000fe4000000101f */
[----:B------:R-:W-:Y:S02]  /*0f90*/  SHF.R.S64 R16, R32, R17, R33 ;  /* 0x0000001120107219 */ /* 0x000fe40000001021 */
[----:B------:R-:W-:Y:S02]  /*0fa0*/  SHF.R.S64 R14, R34, R15, R35 ;  /* 0x0000000f220e7219 */ /* 0x000fe40000001023 */
[----:B------:R-:W-:Y:S02]  /*0fb0*/  SHF.R.S32.HI R29, RZ, R21, R29 ;  /* 0x00000015ff1d7219 */ /* 0x000fe4000001141d */
[----:B------:R-:W-:Y:S02]  /*0fc0*/  SHF.R.S32.HI R19, RZ, R19, R31 ;  /* 0x00000013ff137219 */ /* 0x000fe4000001141f */
[----:B------:R-:W-:-:S02]  /*0fd0*/  SHF.R.S32.HI R17, RZ, R17, R33 ;  /* 0x00000011ff117219 */ /* 0x000fc40000011421 */
[----:B------:R-:W-:Y:S01]  /*0fe0*/  SHF.R.S32.HI R15, RZ, R15, R35 ;  /* 0x0000000fff0f7219 */ /* 0x000fe20000011423 */
[----:B0-----:R-:W-:Y:S02]  /*0ff0*/  IMAD.MOV.U32 R4, RZ, RZ, R0 ;  /* 0x000000ffff047224 */ /* 0x001fe400078e0000 */
[----:B------:R-:W-:Y:S02]  /*1000*/  IMAD.MOV.U32 R5, RZ, RZ, R29 ;  /* 0x000000ffff057224 */ /* 0x000fe400078e001d */
[----:B------:R-:W-:Y:S02]  /*1010*/  IMAD.MOV.U32 R6, RZ, RZ, R18 ;  /* 0x000000ffff067224 */ /* 0x000fe400078e0012 */
[----:B------:R-:W-:Y:S02]  /*1020*/  IMAD.MOV.U32 R7, RZ, RZ, R19 ;  /* 0x000000ffff077224 */ /* 0x000fe400078e0013 */
[----:B------:R-:W-:Y:S02]  /*1030*/  IMAD.MOV.U32 R8, RZ, RZ, R16 ;  /* 0x000000ffff087224 */ /* 0x000fe400078e0010 */
[----:B------:R-:W-:-:S02]  /*1040*/  IMAD.MOV.U32 R9, RZ, RZ, R17 ;  /* 0x000000ffff097224 */ /* 0x000fc400078e0011 */
[----:B------:R-:W-:Y:S02]  /*1050*/  IMAD.MOV.U32 R10, RZ, RZ, R14 ;  /* 0x000000ffff0a7224 */ /* 0x000fe400078e000e */
[----:B------:R-:W-:-:S05]  /*1060*/  IMAD.MOV.U32 R11, RZ, RZ, R15 ;  /* 0x000000ffff0b7224 */ /* 0x000fca00078e000f */
[----:B------:R-:W-:Y:S01]  /*1070*/  STG.E.ENL2.256 desc[UR4][R2.64+0x1000], R4, R8 ;  /* 0xf80080040208797f */ /* 0x000fe2000f121804 */
[----:B------:R-:W-:Y:S05]  /*1080*/  EXIT ;  /* 0x000000000000794d */ /* 0x000fea0003800000 */
.L_x_2955:
        /* <DEDUP_REMOVED lines=15> */
.L_x_20790:


//--------------------- .text._ZN2at6native29vectorized_elementwise_kernelILi8ENS0_13BinaryFunctorIlllZZZNS0_18rshift_kernel_cudaERNS_18TensorIteratorBaseEENKUlvE_clEvENKUlvE2_clEvEUlllE_EESt5arrayIPcLm3EEEEviT0_T1_ --------------------------
	.section	.text._ZN2at6native29vectorized_elementwise_kernelILi8ENS0_13BinaryFunctorIlllZZZNS0_18rshift_kernel_cudaERNS_18TensorIteratorBaseEENKUlvE_clEvENKUlvE2_clEvEUlllE_EESt5arrayIPcLm3EEEEviT0_T1_,"ax",@progbits
	.align	128
        .global         _ZN2at6native29vectorized_elementwise_kernelILi8ENS0_13BinaryFunctorIlllZZZNS0_18rshift_kernel_cudaERNS_18TensorIteratorBaseEENKUlvE_clEvENKUlvE2_clEvEUlllE_EESt5arrayIPcLm3EEEEviT0_T1_
        .type           _ZN2at6native29vectorized_elementwise_kernelILi8ENS0_13BinaryFunctorIlllZZZNS0_18rshift_kernel_cudaERNS_18TensorIteratorBaseEENKUlvE_clEvENKUlvE2_clEvEUlllE_EESt5arrayIPcLm3EEEEviT0_T1_,@function
        .size           _ZN2at6native29vectorized_elementwise_kernelILi8ENS0_13BinaryFunctorIlllZZZNS0_18rshift_kernel_cudaERNS_18TensorIteratorBaseEENKUlvE_clEvENKUlvE2_clEvEUlllE_EESt5arrayIPcLm3EEEEviT0_T1_,(.L_x_20791 - _ZN2at6native29vectorized_elementwise_kernelILi8ENS0_13BinaryFunctorIlllZZZNS0_18rshift_kernel_cudaERNS_18TensorIteratorBaseEENKUlvE_clEvENKUlvE2_clEvEUlllE_EESt5arrayIPcLm3EEEEviT0_T1_)
        .other          _ZN2at6native29vectorized_elementwise_kernelILi8ENS0_13BinaryFunctorIlllZZZNS0_18rshift_kernel_cudaERNS_18TensorIteratorBaseEENKUlvE_clEvENKUlvE2_clEvEUlllE_EESt5arrayIPcLm3EEEEviT0_T1_,@"STO_CUDA_ENTRY STV_DEFAULT"
_ZN2at6native29vectorized_elementwise_kernelILi8ENS0_13BinaryFunctorIlllZZZNS0_18rshift_kernel_cudaERNS_18TensorIteratorBaseEENKUlvE_clEvENKUlvE2_clEvEUlllE_EESt5arrayIPcLm3EEEEviT0_T1_:
.text._ZN2at6native29vectorized_elementwise_kernelILi8ENS0_13BinaryFunctorIlllZZZNS0_18rshift_kernel_cudaERNS_18TensorIteratorBaseEENKUlvE_clEvENKUlvE2_clEvEUlllE_EESt5arrayIPcLm3EEEEviT0_T1_:
[----:B------:R-:W-:Y:S01]  /*0000*/  LDC R1, c[0x0][0x37c] ;  /* 0x0000df00ff017b82 */ /* 0x000fe20000000800 */
[----:B------:R-:W-:Y:S05]  /*0010*/  EXIT ;  /* 0x000000000000794d */ /* 0x000fea0003800000 */
.L_x_2956:
        /* <DEDUP_REMOVED lines=14> */
.L_x_20791:


//--------------------- .text._ZN2at6native18elementwise_kernelILi128ELi4EZNS0_15gpu_kernel_implINS0_13BUnaryFunctorIlllZZZNS0_18rshift_kernel_cudaERNS_18TensorIteratorBaseEENKUlvE_clEvENKUlvE2_clEvEUlllE_EEEEvS5_RKT_EUliE_EEviT1_ --------------------------
	.section	.text._ZN2at6native18elementwise_kernelILi128ELi4EZNS0_15gpu_kernel_implINS0_13BUnaryFunctorIlllZZZNS0_18rshift_kernel_cudaERNS_18TensorIteratorBaseEENKUlvE_clEvENKUlvE2_clEvEUlllE_EEEEvS5_RKT_EUliE_EEviT1_,"ax",@progbits
	.align	128
        .global         _ZN2at6native18elementwise_kernelILi128ELi4EZNS0_15gpu_kernel_implINS0_13BUnaryFunctorIlllZZZNS0_18rshift_kernel_cudaERNS_18TensorIteratorBaseEENKUlvE_clEvENKUlvE2_clEvEUlllE_EEEEvS5_RKT_EUliE_EEviT1_
        .type           _ZN2at6native18elementwise_kernelILi128ELi4EZNS0_15gpu_kernel_implINS0_13BUnaryFunctorIlllZZZNS0_18rshift_kernel_cudaERNS_18TensorIteratorBaseEENKUlvE_clEvENKUlvE2_clEvEUlllE_EEEEvS5_RKT_EUliE_EEviT1_,@function
        .size           _ZN2at6native18elementwise_kernelILi128ELi4EZNS0_15gpu_kernel_implINS0_13BUnaryFunctorIlllZZZNS0_18rshift_kernel_cudaERNS_18TensorIteratorBaseEENKUlvE_clEvENKUlvE2_clEvEUlllE_EEEEvS5_RKT_EUliE_EEviT1_,(.L_x_20792 - _ZN2at6native18elementwise_kernelILi128ELi4EZNS0_15gpu_kernel_implINS0_13BUnaryFunctorIlllZZZNS0_18rshift_kernel_cudaERNS_18TensorIteratorBaseEENKUlvE_clEvENKUlvE2_clEvEUlllE_EEEEvS5_RKT_EUliE_EEviT1_)
        .other          _ZN2at6native18elementwise_kernelILi128ELi4EZNS0_15gpu_kernel_implINS0_13BUnaryFunctorIlllZZZNS0_18rshift_kernel_cudaERNS_18TensorIteratorBaseEENKUlvE_clEvENKUlvE2_clEvEUlllE_EEEEvS5_RKT_EUliE_EEviT1_,@"STO_CUDA_ENTRY STV_DEFAULT"
_ZN2at6native18elementwise_kernelILi128ELi4EZNS0_15gpu_kernel_implINS0_13BUnaryFunctorIlllZZZNS0_18rshift_kernel_cudaERNS_18TensorIteratorBaseEENKUlvE_clEvENKUlvE2_clEvEUlllE_EEEEvS5_RKT_EUliE_EEviT1_:
.text._ZN2at6native18elementwise_kernelILi128ELi4EZNS0_15gpu_kernel_implINS0_13BUnaryFunctorIlllZZZNS0_18rshift_kernel_cudaERNS_18TensorIteratorBaseEENKUlvE_clEvENKUlvE2_clEvEUlllE_EEEEvS5_RKT_EUliE_EEviT1_:
[----:B------:R-:W0:Y:S01]  /*0000*/  LDC R1, c[0x0][0x37c] ;  /* 0x0000df00ff017b82 */ /* 0x000e220000000800 */
[----:B------:R-:W1:Y:S07]  /*0010*/  S2R R17, SR_TID.X ;  /* 0x0000000000117919 */ /* 0x000e6e0000002100 */
[----:B------:R-:W2:Y:S01]  /*0020*/  S2UR UR4, SR_CTAID.X ;  /* 0x00000000000479c3 */ /* 0x000ea20000002500 */
[----:B------:R-:W3:Y:S01]  /*0030*/  LDCU UR42, c[0x0][0x388] ;  /* 0x00007100ff2a77ac */ /* 0x000ee20008000800 */
[----:B------:R-:W-:Y:S01]  /*0040*/  BSSY.RECONVERGENT B6, `(.L_x_2957) ;  /* 0x0000308000067945 */ /* 0x000fe20003800200 */
[----:B------:R-:W4:Y:S01]  /*0050*/  LDCU UR5, c[0x0][0x380] ;  /* 0x00007000ff0577ac */ /* 0x000f220008000800 */
[----:B------:R-:W5:Y:S01]  /*0060*/  LDCU.64 UR38, c[0x0][0x598] ;  /* 0x0000b300ff2677ac */ /* 0x000f620008000a00 */
[----:B------:R-:W0:Y:S01]  /*0070*/  LDCU.64 UR36, c[0x0][0x358] ;  /* 0x00006b00ff2477ac */ /* 0x000e220008000a00 */
[----:B------:R-:W0:Y:S01]  /*0080*/  LDCU.U8 UR41, c[0x0][0x5a0] ;  /* 0x0000b400ff2977ac */ /* 0x000e220008000000 */
[----:B---3--:R-:W-:Y:S01]  /*0090*/  UIADD3 UR43, UPT, UPT, UR42, -0x1, URZ ;  /* 0xffffffff2a2b7890 */ /* 0x008fe2000fffe0ff */
[----:B------:R-:W3:Y:S01]  /*00a0*/  LDCU.U8 UR40, c[0x0][0x5a1] ;  /* 0x0000b420ff2877ac */ /* 0x000ee20008000000 */
[----:B--2---:R-:W-:-:S02]  /*00b0*/  USHF.L.U32 UR4, UR4, 0x9, URZ ;  /* 0x0000000904047899 */ /* 0x004fc400080006ff */
[----:B-----5:R-:W-:Y:S02]  /*00c0*/  UISETP.LT.U32.AND UP0, UPT, UR38, 0x3f, UPT ;  /* 0x0000003f2600788c */ /* 0x020fe4000bf01070 */
[----:B------:R-:W-:Y:S02]  /*00d0*/  UISETP.LT.U32.AND UP1, UPT, UR43, 0x18, UPT ;  /* 0x000000182b00788c */ /* 0x000fe4000bf21070 */
[----:B-1----:R-:W-:Y:S01]  /*00e0*/  LOP3.LUT R17, R17, UR4, RZ, 0xfc, !PT ;  /* 0x0000000411117c12 */ /* 0x002fe2000f8efcff */
[----:B------:R-:W-:Y:S02]  /*00f0*/  UISETP.LT.U32.AND.EX UP0, UPT, UR39, URZ, UPT, UP0 ;  /* 0x000000ff2700728c */ /* 0x000fe4000bf01100 */
[----:B------:R-:W-:Y:S01]  /*0100*/  USEL UR39, UR43, 0x18, UP1 ;  /* 0x000000182b277887 */ /* 0x000fe20008800000 */
[----:B----4-:R-:W-:Y:S01]  /*0110*/  ISETP.GE.AND P0, PT, R17, UR5, PT ;  /* 0x0000000511007c0c */ /* 0x010fe2000bf06270 */
[----:B------:R-:W-:Y:S02]  /*0120*/  USEL UR38, UR38, 0x3f, UP0 ;  /* 0x0000003f26267887 */ /* 0x000fe40008000000 */
[----:B------:R-:W-:-:S10]  /*0130*/  UIADD3 UR39, UPT, UPT, UR39, 0x1, URZ ;  /* 0x0000000127277890 */ /* 0x000fd4000fffe0ff */
[----:B0--3--:R-:W-:Y:S05]  /*0140*/  @P0 BRA `(.L_x_2958) ;  /* 0x0000002c00dc0947 */ /* 0x009fea0003800000 */
[----:B------:R-:W-:Y:S01]  /*0150*/  UISETP.NE.AND UP0, UPT, UR42, URZ, UPT ;  /* 0x000000ff2a00728c */ /* 0x000fe2000bf05270 */
[----:B------:R-:W-:Y:S02]  /*0160*/  IMAD.MOV.U32 R0, RZ, RZ, RZ ;  /* 0x000000ffff007224 */ /* 0x000fe400078e00ff */
[----:B------:R-:W-:-:S06]  /*0170*/  IMAD.MOV.U32 R16, RZ, RZ, RZ ;  /* 0x000000ffff107224 */ /* 0x000fcc00078e00ff */
[----:B------:R-:W-:Y:S05]  /*0180*/  BRA.U !UP0, `(.L_x_2959) ;  /* 0x0000001108a87547 */ /* 0x000fea000b800000 */
[----:B------:R-:W0:Y:S01]  /*0190*/  LDCU.64 UR4, c[0x0][0x390] ;  /* 0x00007200ff0477ac */ /* 0x000e220008000a00 */
[----:B------:R-:W-:Y:S01]  /*01a0*/  HFMA2 R16, -RZ, RZ, 0, 0 ;  /* 0x00000000ff107431 */ /* 0x000fe200000001ff */
[----:B------:R-:W1:Y:S01]  /*01b0*/  LDCU UR6, c[0x0][0x38c] ;  /* 0x00007180ff0677ac */ /* 0x000e620008000800 */
[----:B------:R-:W2:Y:S01]  /*01c0*/  LDCU.64 UR8, c[0x0][0x4b8] ;  /* 0x00009700ff0877ac */ /* 0x000ea20008000a00 */
[----:B------:R-:W-:Y:S02]  /*01d0*/  UISETP.NE.AND UP0, UPT, UR43, URZ, UPT ;  /* 0x000000ff2b00728c */ /* 0x000fe4000bf05270 */
[----:B0-----:R-:W-:-:S05]  /*01e0*/  IMAD.HI.U32 R2, R17, UR4, R16 ;  /* 0x0000000411027c27 */ /* 0x001fca000f8e0010 */
[----:B------:R-:W-:-:S05]  /*01f0*/  SHF.R.U32.HI R3, RZ, UR5, R2 ;  /* 0x00000005ff037c19 */ /* 0x000fca0008011602 */
[----:B------:R-:W-:-:S04]  /*0200*/  IMAD.MOV R0, RZ, RZ, -R3 ;  /* 0x000000ffff007224 */ /* 0x000fc800078e0a03 */
        /* <DEDUP_REMOVED lines=290> */
.L_x_2959:
        /* <DEDUP_REMOVED lines=17> */
.L_x_2963:
[----:B------:R4:W5:Y:S01]  /*1540*/  LDG.E.U8 R2, desc[UR36][R4.64] ;  /* 0x0000002404027981 */ /* 0x000962000c1e1100 */
[----:B------:R-:W-:Y:S01]  /*1550*/  MOV R3, RZ ;  /* 0x000000ff00037202 */ /* 0x000fe20000000f00 */
[----:B------:R-:W-:Y:S06]  /*1560*/  BRA `(.L_x_2965) ;  /* 0x0000000c00407947 */ /* 0x000fec0003800000 */
.L_x_2962:
        /* <DEDUP_REMOVED lines=8> */
.L_x_2967:
[----:B------:R-:W2:Y:S02]  /*15f0*/  LDG.E R2, desc[UR36][R4.64] ;  /* 0x0000002404027981 */ /* 0x000ea4000c1e1900 */
[----:B--2---:R-:W-:Y:S01]  /*1600*/  SHF.R.S32.HI R3, RZ, 0x1f, R2 ;  /* 0x0000001fff037819 */ /* 0x004fe20000011402 */
[----:B------:R-:W-:Y:S06]  /*1610*/  BRA `(.L_x_2965) ;  /* 0x0000000c00147947 */ /* 0x000fec0003800000 */
.L_x_2966:
[----:B------:R-:W2:Y:S02]  /*1620*/  LDG.E.S16 R2, desc[UR36][R4.64] ;  /* 0x0000002404027981 */ /* 0x000ea4000c1e1700 */
[----:B--2---:R-:W-:Y:S01]  /*1630*/  SHF.R.S32.HI R3, RZ, 0x1f, R2 ;  /* 0x0000001fff037819 */ /* 0x004fe20000011402 */
[----:B------:R-:W-:Y:S06]  /*1640*/  BRA `(.L_x_2965) ;  /* 0x0000000c00087947 */ /* 0x000fec0003800000 */
.L_x_2961:
[----:B------:R-:W-:-:S09]  /*1650*/  UISETP.GT.AND UP0, UPT, UR4, 0x6, UPT ;  /* 0x000000060400788c */ /* 0x000fd2000bf04270 */
[----:B------:R-:W-:Y:S05]  /*1660*/  BRA.U UP0, `(.L_x_2968) ;  /* 0x00000001002c7547 */ /* 0x000fea000b800000 */
[----:B------:R-:W-:-:S09]  /*1670*/  UISETP.NE.AND UP0, UPT, UR4, 0x5, UPT ;  /* 0x000000050400788c */ /* 0x000fd2000bf05270 */
[----:B------:R-:W-:Y:S05]  /*1680*/  BRA.U !UP0, `(.L_x_2969) ;  /* 0x0000000108147547 */ /* 0x000fea000b800000 */
[----:B------:R-:W-:-:S09]  /*1690*/  UISETP.NE.AND UP0, UPT, UR4, 0x6, UPT ;  /* 0x000000060400788c */ /* 0x000fd2000bf05270 */
[----:B------:R-:W-:Y:S05]  /*16a0*/  BRA.U UP0, `(.L_x_2964) ;  /* 0x00000009006c7547 */ /* 0x000fea000b800000 */
[----:B------:R-:W2:Y:S02]  /*16b0*/  LDG.E R2, desc[UR36][R4.64] ;  /* 0x0000002404027981 */ /* 0x000ea4000c1e1900 */
[----:B--2---:R-:W3:Y:S02]  /*16c0*/  F2I.S64.TRUNC R2, R2 ;  /* 0x0000000200027311 */ /* 0x004ee4000020d900 */
[----:B---3--:R-:W-:Y:S05]  /*16d0*/  BRA `(.L_x_2965) ;  /* 0x0000000800e47947 */ /* 0x008fea0003800000 */
.L_x_2969:
[----:B------:R-:W2:Y:S02]  /*16e0*/  LDG.E.U16 R4, desc[UR36][R4.64] ;  /* 0x0000002404047981 */ /* 0x000ea4000c1e1500 */
[----:B--2---:R-:W-:-:S06]  /*16f0*/  HADD2.F32 R2, -RZ, R4.H0_H0 ;  /* 0x20000004ff027230 */ /* 0x004fcc0000004100 */
[----:B------:R-:W3:Y:S02]  /*1700*/  F2I.S64.TRUNC R2, R2 ;  /* 0x0000000200027311 */ /* 0x000ee4000020d900 */
[----:B---3--:R-:W-:Y:S05]  /*1710*/  BRA `(.L_x_2965) ;  /* 0x0000000800d47947 */ /* 0x008fea0003800000 */
.L_x_2968:
[----:B------:R-:W-:-:S09]  /*1720*/  UISETP.NE.AND UP0, UPT, UR4, 0x7, UPT ;  /* 0x000000070400788c */ /* 0x000fd2000bf05270 */
[----:B------:R-:W-:Y:S05]  /*1730*/  BRA.U !UP0, `(.L_x_2970) ;  /* 0x00000001082c7547 */ /* 0x000fea000b800000 */
[----:B------:R-:W-:-:S09]  /*1740*/  UISETP.NE.AND UP0, UPT, UR4, 0x8, UPT ;  /* 0x000000080400788c */ /* 0x000fd2000bf05270 */
[----:B------:R-:W-:Y:S05]  /*1750*/  BRA.U !UP0, `(.L_x_2971) ;  /* 0x0000000108147547 */ /* 0x000fea000b800000 */
[----:B------:R-:W-:-:S09]  /*1760*/  UISETP.NE.AND UP0, UPT, UR4, 0x9, UPT ;  /* 0x000000090400788c */ /* 0x000fd2000bf05270 */
[----:B------:R-:W-:Y:S05]  /*1770*/  BRA.U UP0, `(.L_x_2964) ;  /* 0x0000000900387547 */ /* 0x000fea000b800000 */
[----:B------:R-:W2:Y:S02]  /*1780*/  LDG.E R2, desc[UR36][R4.64] ;  /* 0x0000002404027981 */ /* 0x000ea4000c1e1900 */
[----:B--2---:R-:W3:Y:S02]  /*1790*/  F2I.S64.TRUNC R2, R2 ;  /* 0x0000000200027311 */ /* 0x004ee4000020d900 */
[----:B---3--:R-:W-:Y:S05]  /*17a0*/  BRA `(.L_x_2965) ;  /* 0x0000000800b07947 */ /* 0x008fea0003800000 */
.L_x_2971:
[----:B------:R-:W2:Y:S02]  /*17b0*/  LDG.E.U16 R4, desc[UR36][R4.64] ;  /* 0x0000002404047981 */ /* 0x000ea4000c1e1500 */
[----:B--2---:R-:W-:-:S06]  /*17c0*/  HADD2.F32 R2, -RZ, R4.H0_H0 ;  /* 0x20000004ff027230 */ /* 0x004fcc0000004100 */
[----:B------:R-:W3:Y:S02]  /*17d0*/  F2I.S64.TRUNC R2, R2 ;  /* 0x0000000200027311 */ /* 0x000ee4000020d900 */
[----:B---3--:R-:W-:Y:S05]  /*17e0*/  BRA `(.L_x_2965) ;  /* 0x0000000800a07947 */ /* 0x008fea0003800000 */
.L_x_2970:
[----:B------:R-:W2:Y:S02]  /*17f0*/  LDG.E.64 R2, desc[UR36][R4.64] ;  /* 0x0000002404027981 */ /* 0x000ea4000c1e1b00 */
[----:B--2---:R-:W3:Y:S02]  /*1800*/  F2I.S64.F64.TRUNC R2, R2 ;  /* 0x0000000200027311 */ /* 0x004ee4000030d900 */
[----:B---3--:R-:W-:Y:S05]  /*1810*/  BRA `(.L_x_2965) ;  /* 0x0000000800947947 */ /* 0x008fea0003800000 */
.L_x_2960:
        /* <DEDUP_REMOVED lines=13> */
.L_x_2974:
[----:B------:R-:W2:Y:S02]  /*18f0*/  LDG.E.64 R2, desc[UR36][R4.64] ;  /* 0x0000002404027981 */ /* 0x000ea4000c1e1b00 */
[----:B--2---:R-:W3:Y:S02]  /*1900*/  F2I.S64.F64.TRUNC R2, R2 ;  /* 0x0000000200027311 */ /* 0x004ee4000030d900 */
[----:B---3--:R-:W-:Y:S05]  /*1910*/  BRA `(.L_x_2965) ;  /* 0x0000000800547947 */ /* 0x008fea0003800000 */
.L_x_2973:
        /* <DEDUP_REMOVED lines=24> */
[----:B------:R-:W3:Y:S02]  /*1aa0*/  F2I.S64.TRUNC R2, R3 ;  /* 0x0000000300027311 */ /* 0x000ee4000020d900 */
[----:B---3--:R-:W-:Y:S05]  /*1ab0*/  BRA `(.L_x_2965) ;  /* 0x0000000400ec7947 */ /* 0x008fea0003800000 */
.L_x_2976:
        /* <DEDUP_REMOVED lines=11> */
[----:B------:R-:W3:Y:S02]  /*1b70*/  F2I.S64.TRUNC R2, R3 ;  /* 0x0000000300027311 */ /* 0x000ee4000020d900 */
[----:B---3--:R-:W-:Y:S05]  /*1b80*/  BRA `(.L_x_2965) ;  /* 0x0000000400b87947 */ /* 0x008fea0003800000 */
.L_x_2975:
[----:B------:R-:W2:Y:S02]  /*1b90*/  LDG.E.U16 R2, desc[UR36][R4.64] ;  /* 0x0000002404027981 */ /* 0x000ea4000c1e1500 */
[----:B--2---:R-:W-:-:S06]  /*1ba0*/  IMAD.U32 R2, R2, 0x10000, RZ ;  /* 0x0001000002027824 */ /* 0x004fcc00078e00ff */
[----:B------:R-:W3:Y:S02]  /*1bb0*/  F2I.S64.TRUNC R2, R2 ;  /* 0x0000000200027311 */ /* 0x000ee4000020d900 */
[----:B---3--:R-:W-:Y:S05]  /*1bc0*/  BRA `(.L_x_2965) ;  /* 0x0000000400a87947 */ /* 0x008fea0003800000 */
.L_x_2972:
        /* <DEDUP_REMOVED lines=11> */
.L_x_2979:
        /* <DEDUP_REMOVED lines=21> */
.L_x_2983:
[----:B------:R-:W-:Y:S05]  /*1dd0*/  BSYNC.RECONVERGENT B1 ;  /* 0x0000000000017941 */ /* 0x000fea0003800200 */
.L_x_2982:
[----:B------:R-:W-:Y:S01]  /*1de0*/  IMAD.SHL.U32 R0, R0, 0x100000, RZ ;  /* 0x0010000000007824 */ /* 0x000fe200078e00ff */
[----:B------:R-:W-:-:S04]  /*1df0*/  LEA R2, R2, 0x3b800000, 0x17 ;  /* 0x3b80000002027811 */ /* 0x000fc800078eb8ff */
[----:B------:R-:W-:-:S07]  /*1e00*/  LOP3.LUT R2, R2, R0, R7, 0xfe, !PT ;  /* 0x0000000002027212 */ /* 0x000fce00078efe07 */
.L_x_2981:
[----:B------:R-:W-:Y:S05]  /*1e10*/  BSYNC.RECONVERGENT B0 ;  /* 0x0000000000007941 */ /* 0x000fea0003800200 */
.L_x_2980:
[----:B------:R-:W1:Y:S02]  /*1e20*/  F2I.S64.TRUNC R2, R2 ;  /* 0x0000000200027311 */ /* 0x000e64000020d900 */
[----:B-1----:R-:W-:Y:S05]  /*1e30*/  BRA `(.L_x_2965) ;  /* 0x00000004000c7947 */ /* 0x002fea0003800000 */
.L_x_2978:
        /* <DEDUP_REMOVED lines=21> */
.L_x_2987:
[----:B------:R-:W-:Y:S05]  /*1f90*/  BSYNC.RECONVERGENT B1 ;  /* 0x0000000000017941 */ /* 0x000fea0003800200 */
.L_x_2986:
[----:B------:R-:W-:Y:S01]  /*1fa0*/  IMAD.SHL.U32 R0, R0, 0x200000, RZ ;  /* 0x0020000000007824 */ /* 0x000fe200078e00ff */
[----:B------:R-:W-:-:S04]  /*1fb0*/  LEA R2, R2, 0x37800000, 0x17 ;  /* 0x3780000002027811 */ /* 0x000fc800078eb8ff */
[----:B------:R-:W-:-:S07]  /*1fc0*/  LOP3.LUT R2, R2, R0, R7, 0xfe, !PT ;  /* 0x0000000002027212 */ /* 0x000fce00078efe07 */
.L_x_2985:
[----:B------:R-:W-:Y:S05]  /*1fd0*/  BSYNC.RECONVERGENT B0 ;  /* 0x0000000000007941 */ /* 0x000fea0003800200 */
.L_x_2984:
[----:B------:R-:W1:Y:S02]  /*1fe0*/  F2I.S64.TRUNC R2, R2 ;  /* 0x0000000200027311 */ /* 0x000e64000020d900 */
[----:B-1----:R-:W-:Y:S05]  /*1ff0*/  BRA `(.L_x_2965) ;  /* 0x00000000009c7947 */ /* 0x002fea0003800000 */
.L_x_2977:
[----:B------:R-:W-:-:S09]  /*2000*/  UISETP.NE.AND UP0, UPT, UR4, 0x1c, UPT ;  /* 0x0000001c0400788c */ /* 0x000fd2000bf05270 */
[----:B------:R-:W-:Y:S05]  /*2010*/  BRA.U !UP0, `(.L_x_2988) ;  /* 0x00000001088c7547 */ /* 0x000fea000b800000 */
[----:B------:R-:W-:-:S09]  /*2020*/  UISETP.NE.AND UP0, UPT, UR4, 0x1d, UPT ;  /* 0x0000001d0400788c */ /* 0x000fd2000bf05270 */
[----:B------:R-:W-:Y:S05]  /*2030*/  BRA.U !UP0, `(.L_x_2989) ;  /* 0x00000001087c7547 */ /* 0x000fea000b800000 */
[----:B------:R-:W-:-:S09]  /*2040*/  UISETP.NE.AND UP0, UPT, UR4, 0x2c, UPT ;  /* 0x0000002c0400788c */ /* 0x000fd2000bf05270 */
[----:B------:R-:W-:Y:S05]  /*2050*/  BRA.U !UP0, `(.L_x_2990) ;  /* 0x0000000108487547 */ /* 0x000fea000b800000 */
.L_x_2964:
        /* <DEDUP_REMOVED lines=16> */
.L_x_2991:
[----:B------:R-:W-:Y:S01]  /*2160*/  CS2R R2, SRZ ;  /* 0x0000000000027805 */ /* 0x000fe2000001ff00 */
[----:B------:R-:W-:Y:S06]  /*2170*/  BRA `(.L_x_2965) ;  /* 0x00000000003c7947 */ /* 0x000fec0003800000 */
.L_x_2990:
        /* <DEDUP_REMOVED lines=8> */
.L_x_2993:
[----:B------:R-:W-:Y:S05]  /*2200*/  BSYNC.RECONVERGENT B0 ;  /* 0x0000000000007941 */ /* 0x000fea0003800200 */
.L_x_2992:
[----:B------:R-:W2:Y:S02]  /*2210*/  F2I.S64.TRUNC R2, R2 ;  /* 0x0000000200027311 */ /* 0x000ea4000020d900 */
[----:B--2---:R-:W-:Y:S05]  /*2220*/  BRA `(.L_x_2965) ;  /* 0x0000000000107947 */ /* 0x004fea0003800000 */
.L_x_2989:
[----:B------:R2:W5:Y:S01]  /*2230*/  LDG.E.64 R2, desc[UR36][R4.64] ;  /* 0x0000002404027981 */ /* 0x000562000c1e1b00 */
[----:B------:R-:W-:Y:S05]  /*2240*/  BRA `(.L_x_2965) ;  /* 0x0000000000087947 */ /* 0x000fea0003800000 */
.L_x_2988:
[----:B------:R1:W5:Y:S01]  /*2250*/  LDG.E R2, desc[UR36][R4.64] ;  /* 0x0000002404027981 */ /* 0x000362000c1e1900 */
[----:B------:R-:W-:-:S07]  /*2260*/  IMAD.MOV.U32 R3, RZ, RZ, RZ ;  /* 0x000000ffff037224 */ /* 0x000fce00078e00ff */
.L_x_2965:
[----:B------:R-:W0:Y:S01]  /*2270*/  LDCU.64 UR6, c[0x0][0x580] ;  /* 0x0000b000ff0677ac */ /* 0x000e220008000a00 */
[--C-:B-----5:R-:W-:Y:S02]  /*2280*/  SHF.R.S64 R7, R2, UR38, R3.reuse ;  /* 0x0000002602077c19 */ /* 0x120fe40008001003 */
[----:B01234-:R-:W-:Y:S01]  /*2290*/  SHF.R.S32.HI R5, RZ, UR38, R3 ;  /* 0x00000026ff057c19 */ /* 0x01ffe20008011403 */
[----:B------:R-:W-:Y:S02]  /*22a0*/  UPRMT UR4, UR41, 0x9910, URZ ;  /* 0x0000991029047896 */ /* 0x000fe400080000ff */
[----:B------:R-:W-:Y:S02]  /*22b0*/  IMAD.MOV.U32 R4, RZ, RZ, R7 ;  /* 0x000000ffff047224 */ /* 0x000fe400078e0007 */
[----:B------:R-:W-:Y:S01]  /*22c0*/  UISETP.GT.AND UP0, UPT, UR4, 0x9, UPT ;  /* 0x000000090400788c */ /* 0x000fe2000bf04270 */
[----:B------:R-:W-:-:S04]  /*22d0*/  IADD3 R2, P0, PT, R16, UR6, RZ ;  /* 0x0000000610027c10 */ /* 0x000fc8000ff1e0ff */
        /* <DEDUP_REMOVED lines=12> */
.L_x_2997:
[----:B------:R3:W-:Y:S01]  /*23a0*/  STG.E.U8 desc[UR36][R2.64], R7 ;  /* 0x0000000702007986 */ /* 0x0007e2000c101124 */
[----:B------:R-:W-:Y:S05]  /*23b0*/  BRA `(.L_x_2999) ;  /* 0x0000000c003c7947 */ /* 0x000fea0003800000 */
.L_x_2996:
        /* <DEDUP_REMOVED lines=8> */
.L_x_3001:
[----:B------:R1:W-:Y:S01]  /*2440*/  STG.E desc[UR36][R2.64], R7 ;  /* 0x0000000702007986 */ /* 0x0003e2000c101924 */
[----:B------:R-:W-:Y:S05]  /*2450*/  BRA `(.L_x_2999) ;  /* 0x0000000c00147947 */ /* 0x000fea0003800000 */
.L_x_3000:
[----:B------:R2:W-:Y:S01]  /*2460*/  STG.E.U16 desc[UR36][R2.64], R7 ;  /* 0x0000000702007986 */ /* 0x0005e2000c101524 */
[----:B------:R-:W-:Y:S05]  /*2470*/  BRA `(.L_x_2999) ;  /* 0x0000000c000c7947 */ /* 0x000fea0003800000 */
.L_x_2995:
        /* <DEDUP_REMOVED lines=9> */
.L_x_3003:
[----:B------:R-:W0:Y:S02]  /*2510*/  I2F.S64 R0, R4 ;  /* 0x0000000400007312 */ /* 0x000e240000301400 */
[----:B0-----:R-:W-:-:S05]  /*2520*/  F2FP.F16.F32.PACK_AB R0, RZ, R0 ;  /* 0x00000000ff00723e */ /* 0x001fca00000000ff */
[----:B------:R0:W-:Y:S01]  /*2530*/  STG.E.U16 desc[UR36][R2.64], R0 ;  /* 0x0000000002007986 */ /* 0x0001e2000c101524 */
[----:B------:R-:W-:Y:S05]  /*2540*/  BRA `(.L_x_2999) ;  /* 0x0000000800d87947 */ /* 0x000fea0003800000 */
.L_x_3002:
        /* <DEDUP_REMOVED lines=10> */
.L_x_3005:
[----:B------:R-:W0:Y:S02]  /*25f0*/  I2F.S64 R4, R4 ;  /* 0x0000000400047312 */ /* 0x000e240000301400 */
[----:B0-----:R-:W-:-:S04]  /*2600*/  F2FP.F16.F32.PACK_AB R5, RZ, R4 ;  /* 0x00000004ff05723e */ /* 0x001fc800000000ff */
[----:B------:R-:W-:-:S05]  /*2610*/  PRMT R5, R5, 0x5410, RZ ;  /* 0x0000541005057816 */ /* 0x000fca00000000ff */
[----:B------:R0:W-:Y:S01]  /*2620*/  STG.E desc[UR36][R2.64], R5 ;  /* 0x0000000502007986 */ /* 0x0001e2000c101924 */
[----:B------:R-:W-:Y:S05]  /*2630*/  BRA `(.L_x_2999) ;  /* 0x00000008009c7947 */ /* 0x000fea0003800000 */
.L_x_3004:
[----:B------:R-:W0:Y:S02]  /*2640*/  I2F.F64.S64 R4, R4 ;  /* 0x0000000400047312 */ /* 0x000e240000301c00 */
[----:B0-----:R0:W-:Y:S01]  /*2650*/  STG.E.64 desc[UR36][R2.64], R4 ;  /* 0x0000000402007986 */ /* 0x0011e2000c101b24 */
[----:B------:R-:W-:Y:S05]  /*2660*/  BRA `(.L_x_2999) ;  /* 0x0000000800907947 */ /* 0x000fea0003800000 */
.L_x_2994:
        /* <DEDUP_REMOVED lines=13> */
.L_x_3008:
[----:B------:R-:W-:Y:S01]  /*2740*/  CS2R R6, SRZ ;  /* 0x0000000000067805 */ /* 0x000fe2000001ff00 */
[----:B------:R-:W0:Y:S04]  /*2750*/  I2F.F64.S64 R4, R4 ;  /* 0x0000000400047312 */ /* 0x000e280000301c00 */
[----:B0-----:R0:W-:Y:S01]  /*2760*/  STG.E.128 desc[UR36][R2.64], R4 ;  /* 0x0000000402007986 */ /* 0x0011e2000c101d24 */
[----:B------:R-:W-:Y:S05]  /*2770*/  BRA `(.L_x_2999) ;  /* 0x00000008004c7947 */ /* 0x000fea0003800000 */
.L_x_3007:
[----:B------:R-:W-:-:S09]  /*2780*/  UISETP.NE.AND UP0, UPT, UR4, 0xf, UPT ;  /* 0x0000000f0400788c */ /* 0x000fd2000bf05270 */
[----:B------:R-:W-:Y:S05]  /*2790*/  BRA.U !UP0, `(.L_x_3009) ;  /* 0x0000000108a07547 */ /* 0x000fea000b800000 */
[----:B------:R-:W-:-:S09]  /*27a0*/  UISETP.NE.AND UP0, UPT, UR4, 0x17, UPT ;  /* 0x000000170400788c */ /* 0x000fd2000bf05270 */
[----:B------:R-:W-:Y:S05]  /*27b0*/  BRA.U !UP0, `(.L_x_3010) ;  /* 0x00000001084c7547 */ /* 0x000fea000b800000 */
[----:B------:R-:W-:-:S09]  /*27c0*/  UISETP.NE.AND UP0, UPT, UR4, 0x18, UPT ;  /* 0x000000180400788c */ /* 0x000fd2000bf05270 */
[----:B------:R-:W-:Y:S05]  /*27d0*/  BRA.U UP0, `(.L_x_2998) ;  /* 0x0000000500a07547 */ /* 0x000fea000b800000 */
[----:B------:R-:W0:Y:S01]  /*27e0*/  I2F.S64 R5, R4 ;  /* 0x0000000400057312 */ /* 0x000e220000301400 */
[----:B------:R-:W-:Y:S01]  /*27f0*/  BSSY.RECONVERGENT B0, `(.L_x_3011) ;  /* 0x000000c000007945 */ /* 0x000fe20003800200 */
[----:B0-----:R-:W-:Y:S01]  /*2800*/  LOP3.LUT R6, R5, 0x7fffffff, RZ, 0xc0, !PT ;  /* 0x7fffffff05067812 */ /* 0x001fe200078ec0ff */
[----:B------:R-:W-:Y:S01]  /*2810*/  HFMA2 R0, -RZ, RZ, 0, 7.569789886474609375e-06 ;  /* 0x0000007fff007431 */ /* 0x000fe200000001ff */
        /* <DEDUP_REMOVED lines=9> */
.L_x_3012:
[----:B------:R-:W-:Y:S05]  /*28b0*/  BSYNC.RECONVERGENT B0 ;  /* 0x0000000000007941 */ /* 0x000fea0003800200 */
.L_x_3011:
[----:B------:R-:W-:-:S05]  /*28c0*/  LOP3.LUT R7, R0, 0x80, R7, 0xf8, !PT ;  /* 0x0000008000077812 */ /* 0x000fca00078ef807 */
[----:B------:R0:W-:Y:S01]  /*28d0*/  STG.E.U8 desc[UR36][R2.64], R7 ;  /* 0x0000000702007986 */ /* 0x0001e2000c101124 */
[----:B------:R-:W-:Y:S05]  /*28e0*/  BRA `(.L_x_2999) ;  /* 0x0000000400f07947 */ /* 0x000fea0003800000 */
.L_x_3010:
        /* <DEDUP_REMOVED lines=15> */
.L_x_3014:
[----:B------:R-:W-:Y:S05]  /*29e0*/  BSYNC.RECONVERGENT B0 ;  /* 0x0000000000007941 */ /* 0x000fea0003800200 */
.L_x_3013:
[----:B------:R-:W-:-:S05]  /*29f0*/  LOP3.LUT R7, R0, 0x80, R7, 0xf8, !PT ;  /* 0x0000008000077812 */ /* 0x000fca00078ef807 */
[----:B------:R0:W-:Y:S01]  /*2a00*/  STG.E.U8 desc[UR36][R2.64], R7 ;  /* 0x0000000702007986 */ /* 0x0001e2000c101124 */
[----:B------:R-:W-:Y:S05]  /*2a10*/  BRA `(.L_x_2999) ;  /* 0x0000000400a47947 */ /* 0x000fea0003800000 */
.L_x_3009:
[----:B------:R-:W0:Y:S02]  /*2a20*/  I2F.S64 R0, R4 ;  /* 0x0000000400007312 */ /* 0x000e240000301400 */
[----:B0-----:R-:W-:-:S05]  /*2a30*/  F2FP.BF16.F32.PACK_AB R0, RZ, R0 ;  /* 0x00000000ff00723e */ /* 0x001fca00000010ff */
[----:B------:R0:W-:Y:S01]  /*2a40*/  STG.E.U16 desc[UR36][R2.64], R0 ;  /* 0x0000000002007986 */ /* 0x0001e2000c101524 */
[----:B------:R-:W-:Y:S05]  /*2a50*/  BRA `(.L_x_2999) ;  /* 0x0000000400947947 */ /* 0x000fea0003800000 */
.L_x_3006:
        /* <DEDUP_REMOVED lines=10> */
.L_x_3017:
        /* <DEDUP_REMOVED lines=13> */
.L_x_3020:
[----:B------:R-:W-:-:S04]  /*2bd0*/  SHF.R.U32.HI R0, RZ, 0x14, R5 ;  /* 0x00000014ff007819 */ /* 0x000fc80000011605 */
[----:B------:R-:W-:-:S04]  /*2be0*/  LOP3.LUT R0, R0, 0x1, RZ, 0xc0, !PT ;  /* 0x0000000100007812 */ /* 0x000fc800078ec0ff */
[----:B------:R-:W-:-:S04]  /*2bf0*/  IADD3 R0, PT, PT, R5, 0x487ffff, R0 ;  /* 0x0487ffff05007810 */ /* 0x000fc80007ffe000 */
[----:B------:R-:W-:-:S04]  /*2c00*/  SHF.R.U32.HI R0, RZ, 0x14, R0 ;  /* 0x00000014ff007819 */ /* 0x000fc80000011600 */
[----:B------:R-:W-:-:S07]  /*2c10*/  LOP3.LUT R4, R0, 0xff, RZ, 0xc0, !PT ;  /* 0x000000ff00047812 */ /* 0x000fce00078ec0ff */
.L_x_3021:
[----:B------:R-:W-:-:S04]  /*2c20*/  SHF.R.U32.HI R5, RZ, 0x18, R5 ;  /* 0x00000018ff057819 */ /* 0x000fc80000011605 */
[----:B------:R-:W-:-:S04]  /*2c30*/  LOP3.LUT R4, R4, 0x80, R5, 0xf8, !PT ;  /* 0x0000008004047812 */ /* 0x000fc800078ef805 */
[----:B------:R-:W-:-:S07]  /*2c40*/  PRMT R0, R4, 0x7610, R0 ;  /* 0x0000761004007816 */ /* 0x000fce0000000000 */
.L_x_3019:
[----:B------:R-:W-:Y:S05]  /*2c50*/  BSYNC.RECONVERGENT B0 ;  /* 0x0000000000007941 */ /* 0x000fea0003800200 */
.L_x_3018:
[----:B------:R0:W-:Y:S01]  /*2c60*/  STG.E.U8 desc[UR36][R2.64], R0 ;  /* 0x0000000002007986 */ /* 0x0001e2000c101124 */
[----:B------:R-:W-:Y:S05]  /*2c70*/  BRA `(.L_x_2999) ;  /* 0x00000004000c7947 */ /* 0x000fea0003800000 */
.L_x_3016:
[----:B------:R-:W0:Y:S01]  /*2c80*/  I2F.S64 R5, R4 ;  /* 0x0000000400057312 */ /* 0x000e220000301400 */
[----:B------:R-:W-:Y:S01]  /*2c90*/  BSSY.RECONVERGENT B0, `(.L_x_3022) ;  /* 0x0000014000007945 */ /* 0x000fe20003800200 */
[----:B0-----:R-:W-:Y:S02]  /*2ca0*/  LOP3.LUT R6, R5, 0x7fffffff, RZ, 0xc0, !PT ;  /* 0x7fffffff05067812 */ /* 0x001fe400078ec0ff */
[----:B------:R-:W-:Y:S02]  /*2cb0*/  MOV R0, 0x80 ;  /* 0x0000008000007802 */ /* 0x000fe40000000f00 */
        /* <DEDUP_REMOVED lines=9> */
.L_x_3024:
[----:B------:R-:W-:-:S04]  /*2d50*/  SHF.R.U32.HI R0, RZ, 0x15, R5 ;  /* 0x00000015ff007819 */ /* 0x000fc80000011605 */
[----:B------:R-:W-:-:S04]  /*2d60*/  LOP3.LUT R0, R0, 0x1, RZ, 0xc0, !PT ;  /* 0x0000000100007812 */ /* 0x000fc800078ec0ff */
[----:B------:R-:W-:-:S04]  /*2d70*/  IADD3 R0, PT, PT, R5, 0x88fffff, R0 ;  /* 0x088fffff05007810 */ /* 0x000fc80007ffe000 */
[----:B------:R-:W-:-:S04]  /*2d80*/  SHF.R.U32.HI R0, RZ, 0x15, R0 ;  /* 0x00000015ff007819 */ /* 0x000fc80000011600 */
[----:B------:R-:W-:-:S07]  /*2d90*/  LOP3.LUT R4, R0, 0xff, RZ, 0xc0, !PT ;  /* 0x000000ff00047812 */ /* 0x000fce00078ec0ff */
.L_x_3025:
[----:B------:R-:W-:-:S04]  /*2da0*/  SHF.R.U32.HI R5, RZ, 0x18, R5 ;  /* 0x00000018ff057819 */ /* 0x000fc80000011605 */
[----:B------:R-:W-:-:S04]  /*2db0*/  LOP3.LUT R4, R4, 0x80, R5, 0xf8, !PT ;  /* 0x0000008004047812 */ /* 0x000fc800078ef805 */
[----:B------:R-:W-:-:S07]  /*2dc0*/  PRMT R0, R4, 0x7610, R0 ;  /* 0x0000761004007816 */ /* 0x000fce0000000000 */
.L_x_3023:
[----:B------:R-:W-:Y:S05]  /*2dd0*/  BSYNC.RECONVERGENT B0 ;  /* 0x0000000000007941 */ /* 0x000fea0003800200 */
.L_x_3022:
[----:B------:R0:W-:Y:S01]  /*2de0*/  STG.E.U8 desc[UR36][R2.64], R0 ;  /* 0x0000000002007986 */ /* 0x0001e2000c101124 */
[----:B------:R-:W-:Y:S05]  /*2df0*/  BRA `(.L_x_2999) ;  /* 0x0000000000ac7947 */ /* 0x000fea0003800000 */
.L_x_3015:
[----:B------:R-:W-:-:S09]  /*2e00*/  UISETP.NE.AND UP0, UPT, UR4, 0x1c, UPT ;  /* 0x0000001c0400788c */ /* 0x000fd2000bf05270 */
[----:B------:R-:W-:Y:S05]  /*2e10*/  BRA.U !UP0, `(.L_x_3026) ;  /* 0x0000000108a07547 */ /* 0x000fea000b800000 */
[----:B------:R-:W-:-:S09]  /*2e20*/  UISETP.NE.AND UP0, UPT, UR4, 0x1d, UPT ;  /* 0x0000001d0400788c */ /* 0x000fd2000bf05270 */
[----:B------:R-:W-:Y:S05]  /*2e30*/  BRA.U !UP0, `(.L_x_3027) ;  /* 0x0000000108907547 */ /* 0x000fea000b800000 */
[----:B------:R-:W-:-:S09]  /*2e40*/  UISETP.NE.AND UP0, UPT, UR4, 0x2c, UPT ;  /* 0x0000002c0400788c */ /* 0x000fd2000bf05270 */
[----:B------:R-:W-:Y:S05]  /*2e50*/  BRA.U !UP0, `(.L_x_3028) ;  /* 0x0000000108447547 */ /* 0x000fea000b800000 */
.L_x_2998:
        /* <DEDUP_REMOVED lines=8> */
[----:B0-----:R-:W-:Y:S02]  /*2ee0*/  IMAD.U32 R4, RZ, RZ, UR6 ;  /* 0x00000006ff047e24 */ /* 0x001fe4000f8e00ff */
[----:B------:R-:W-:Y:S01]  /*2ef0*/  IMAD.U32 R5, RZ, RZ, UR7 ;  /* 0x00000007ff057e24 */ /* 0x000fe2000f8e00ff */
[----:B---3--:R-:W-:Y:S01]  /*2f00*/  MOV R6, UR8 ;  /* 0x0000000800067c02 */ /* 0x008fe20008000f00 */
[----:B------:R-:W-:-:S02]  /*2f10*/  IMAD.U32 R7, RZ, RZ, UR9 ;  /* 0x00000009ff077e24 */ /* 0x000fc4000f8e00ff */
[----:B----4-:R-:W-:Y:S01]  /*2f20*/  IMAD.U32 R10, RZ, RZ, UR4 ;  /* 0x00000004ff0a7e24 */ /* 0x010fe2000f8e00ff */
[----:B-1----:R-:W-:-:S07]  /*2f30*/  MOV R11, UR5 ;  /* 0x00000005000b7c02 */ /* 0x002fce0008000f00 */
[----:B------:R-:W-:-:S07]  /*2f40*/  LEPC R20, `(.L_x_3029) ;  /* 0x000000001014794e */ /* 0x000fce0000000000 */
[----:B--2---:R-:W-:Y:S05]  /*2f50*/  CALL.ABS.NOINC R2 ;  /* 0x0000000002007343 */ /* 0x004fea0003c00000 */
.L_x_3029:
[----:B------:R-:W-:Y:S05]  /*2f60*/  BRA `(.L_x_2999) ;  /* 0x0000000000507947 */ /* 0x000fea0003800000 */
.L_x_3028:
        /* <DEDUP_REMOVED lines=17> */
.L_x_3027:
[----:B------:R0:W-:Y:S01]  /*3080*/  STG.E.64 desc[UR36][R2.64], R4 ;  /* 0x0000000402007986 */ /* 0x0001e2000c101b24 */
[----:B------:R-:W-:Y:S05]  /*3090*/  BRA `(.L_x_2999) ;  /* 0x0000000000047947 */ /* 0x000fea0003800000 */
.L_x_3026:
[----:B------:R0:W-:Y:S02]  /*30a0*/  STG.E desc[UR36][R2.64], R7 ;  /* 0x0000000702007986 */ /* 0x0001e4000c101924 */
.L_x_2999:
[----:B------:R-:W-:-:S07]  /*30b0*/  VIADD R17, R17, 0x80 ;  /* 0x0000008011117836 */ /* 0x000fce0000000000 */
.L_x_2958:
[----:B------:R-:W-:Y:S05]  /*30c0*/  BSYNC.RECONVERGENT B6 ;  /* 0x0000000000067941 */ /* 0x000fea0003800200 */
.L_x_2957:
[----:B------:R-:W5:Y:S01]  /*30d0*/  LDCU UR4, c[0x0][0x380] ;  /* 0x00007000ff0477ac */ /* 0x000f620008000800 */
[----:B------:R-:W-:Y:S01]  /*30e0*/  BSSY.RECONVERGENT B6, `(.L_x_3030) ;  /* 0x00002fa000067945 */ /* 0x000fe20003800200 */
[----:B-----5:R-:W-:-:S13]  /*30f0*/  ISETP.GE.AND P0, PT, R17, UR4, PT ;  /* 0x0000000411007c0c */ /* 0x020fda000bf06270 */
[----:B------:R-:W-:Y:S05]  /*3100*/  @P0 BRA `(.L_x_3031) ;  /* 0x0000002c00dc0947 */ /* 0x000fea0003800000 */
        /* <DEDUP_REMOVED lines=303> */
.L_x_3032:
        /* <DEDUP_REMOVED lines=14> */
[----:B-1234-:R-:W2:Y:S02]  /*44e0*/  LDG.E.S8 R2, desc[UR36][R4.64] ;  /* 0x0000002404027981 */ /* 0x01eea4000c1e1300 */
[----:B--2---:R-:W-:Y:S01]  /*44f0*/  SHF.R.S32.HI R3, RZ, 0x1f, R2 ;  /* 0x0000001fff037819 */ /* 0x004fe20000011402 */
[----:B------:R-:W-:Y:S06]  /*4500*/  BRA `(.L_x_3038) ;  /* 0x0000000c004c7947 */ /* 0x000fec0003800000 */
.L_x_3036:
[----:B-1234-:R0:W5:Y:S01]  /*4510*/  LDG.E.U8 R2, desc[UR36][R4.64] ;  /* 0x0000002404027981 */ /* 0x01e162000c1e1100 */
[----:B------:R-:W-:Y:S01]  /*4520*/  IMAD.MOV.U32 R3, RZ, RZ, RZ ;  /* 0x000000ffff037224 */ /* 0x000fe200078e00ff */
[----:B------:R-:W-:Y:S06]  /*4530*/  BRA `(.L_x_3038) ;  /* 0x0000000c00407947 */ /* 0x000fec0003800000 */
.L_x_3035:
[----:B------:R-:W-:-:S09]  /*4540*/  UISETP.NE.AND UP0, UPT, UR4, 0x2, UPT ;  /* 0x000000020400788c */ /* 0x000fd2000bf05270 */
[----:B------:R-:W-:Y:S05]  /*4550*/  BRA.U !UP0, `(.L_x_3039) ;  /* 0x0000000108247547 */ /* 0x000fea000b800000 */
[----:B------:R-:W-:-:S09]  /*4560*/  UISETP.NE.AND UP0, UPT, UR4, 0x3, UPT ;  /* 0x000000030400788c */ /* 0x000fd2000bf05270 */
[----:B------:R-:W-:Y:S05]  /*4570*/  BRA.U !UP0, `(.L_x_3040) ;  /* 0x0000000108107547 */ /* 0x000fea000b800000 */
[----:B------:R-:W-:-:S09]  /*4580*/  UISETP.NE.AND UP0, UPT, UR4, 0x4, UPT ;  /* 0x000000040400788c */ /* 0x000fd2000bf05270 */
[----:B------:R-:W-:Y:S05]  /*4590*/  BRA.U UP0, `(.L_x_3037) ;  /* 0x0000000900d07547 */ /* 0x000fea000b800000 */
[----:B-1234-:R1:W5:Y:S01]  /*45a0*/  LDG.E.64 R2, desc[UR36][R4.64] ;  /* 0x0000002404027981 */ /* 0x01e362000c1e1b00 */
[----:B------:R-:W-:Y:S05]  /*45b0*/  BRA `(.L_x_3038) ;  /* 0x0000000c00207947 */ /* 0x000fea0003800000 */
.L_x_3040:
[----:B-1234-:R-:W2:Y:S02]  /*45c0*/  LDG.E R2, desc[UR36][R4.64] ;  /* 0x0000002404027981 */ /* 0x01eea4000c1e1900 */
[----:B--2---:R-:W-:Y:S01]  /*45d0*/  SHF.R.S32.HI R3, RZ, 0x1f, R2 ;  /* 0x0000001fff037819 */ /* 0x004fe20000011402 */
[----:B------:R-:W-:Y:S06]  /*45e0*/  BRA `(.L_x_3038) ;  /* 0x0000000c00147947 */ /* 0x000fec0003800000 */
.L_x_3039:
[----:B-1234-:R-:W2:Y:S02]  /*45f0*/  LDG.E.S16 R2, desc[UR36][R4.64] ;  /* 0x0000002404027981 */ /* 0x01eea4000c1e1700 */
[----:B--2---:R-:W-:Y:S01]  /*4600*/  SHF.R.S32.HI R3, RZ, 0x1f, R2 ;  /* 0x0000001fff037819 */ /* 0x004fe20000011402 */
[----:B------:R-:W-:Y:S06]  /*4610*/  BRA `(.L_x_3038) ;  /* 0x0000000c00087947 */ /* 0x000fec0003800000 */
.L_x_3034:
[----:B------:R-:W-:-:S09]  /*4620*/  UISETP.GT.AND UP0, UPT, UR4, 0x6, UPT ;  /* 0x000000060400788c */ /* 0x000fd2000bf04270 */
[----:B------:R-:W-:Y:S05]  /*4630*/  BRA.U UP0, `(.L_x_3041) ;  /* 0x00000001002c7547 */ /* 0x000fea000b800000 */
[----:B------:R-:W-:-:S09]  /*4640*/  UISETP.NE.AND UP0, UPT, UR4, 0x5, UPT ;  /* 0x000000050400788c */ /* 0x000fd2000bf05270 */
[----:B------:R-:W-:Y:S05]  /*4650*/  BRA.U !UP0, `(.L_x_3042) ;  /* 0x0000000108147547 */ /* 0x000fea000b800000 */
[----:B------:R-:W-:-:S09]  /*4660*/  UISETP.NE.AND UP0, UPT, UR4, 0x6, UPT ;  /* 0x000000060400788c */ /* 0x000fd2000bf05270 */
[----:B------:R-:W-:Y:S05]  /*4670*/  BRA.U UP0, `(.L_x_3037) ;  /* 0x0000000900987547 */ /* 0x000fea000b800000 */
[----:B-1234-:R-:W2:Y:S02]  /*4680*/  LDG.E R2, desc[UR36][R4.64] ;  /* 0x0000002404027981 */ /* 0x01eea4000c1e1900 */
[----:B--2---:R-:W2:Y:S02]  /*4690*/  F2I.S64.TRUNC R2, R2 ;  /* 0x0000000200027311 */ /* 0x004ea4000020d900 */
[----:B--2---:R-:W-:Y:S05]  /*46a0*/  BRA `(.L_x_3038) ;  /* 0x0000000800e47947 */ /* 0x004fea0003800000 */
.L_x_3042:
[----:B------:R-:W1:Y:S02]  /*46b0*/  LDG.E.U16 R4, desc[UR36][R4.64] ;  /* 0x0000002404047981 */ /* 0x000e64000c1e1500 */
[----:B-1234-:R-:W-:-:S06]  /*46c0*/  HADD2.F32 R2, -RZ, R4.H0_H0 ;  /* 0x20000004ff027230 */ /* 0x01efcc0000004100 */
[----:B------:R-:W2:Y:S02]  /*46d0*/  F2I.S64.TRUNC R2, R2 ;  /* 0x0000000200027311 */ /* 0x000ea4000020d900 */
[----:B--2---:R-:W-:Y:S05]  /*46e0*/  BRA `(.L_x_3038) ;  /* 0x0000000800d47947 */ /* 0x004fea0003800000 */
.L_x_3041:
[----:B------:R-:W-:-:S09]  /*46f0*/  UISETP.NE.AND UP0, UPT, UR4, 0x7, UPT ;  /* 0x000000070400788c */ /* 0x000fd2000bf05270 */
[----:B------:R-:W-:Y:S05]  /*4700*/  BRA.U !UP0, `(.L_x_3043) ;  /* 0x00000001082c7547 */ /* 0x000fea000b800000 */
[----:B------:R-:W-:-:S09]  /*4710*/  UISETP.NE.AND UP0, UPT, UR4, 0x8, UPT ;  /* 0x000000080400788c */ /* 0x000fd2000bf05270 */
[----:B------:R-:W-:Y:S05]  /*4720*/  BRA.U !UP0, `(.L_x_3044) ;  /* 0x0000000108147547 */ /* 0x000fea000b800000 */
[----:B------:R-:W-:-:S09]  /*4730*/  UISETP.NE.AND UP0, UPT, UR4, 0x9, UPT ;  /* 0x000000090400788c */ /* 0x000fd2000bf05270 */
[----:B------:R-:W-:Y:S05]  /*4740*/  BRA.U UP0, `(.L_x_3037) ;  /* 0x0000000900647547 */ /* 0x000fea000b800000 */
[----:B-1234-:R-:W2:Y:S02]  /*4750*/  LDG.E R2, desc[UR36][R4.64] ;  /* 0x0000002404027981 */ /* 0x01eea4000c1e1900 */
[----:B--2---:R-:W2:Y:S02]  /*4760*/  F2I.S64.TRUNC R2, R2 ;  /* 0x0000000200027311 */ /* 0x004ea4000020d900 */
[----:B--2---:R-:W-:Y:S05]  /*4770*/  BRA `(.L_x_3038) ;  /* 0x0000000800b07947 */ /* 0x004fea0003800000 */
.L_x_3044:
[----:B------:R-:W1:Y:S02]  /*4780*/  LDG.E.U16 R4, desc[UR36][R4.64] ;  /* 0x0000002404047981 */ /* 0x000e64000c1e1500 */
[----:B-1234-:R-:W-:-:S06]  /*4790*/  HADD2.F32 R2, -RZ, R4.H0_H0 ;  /* 0x20000004ff027230 */ /* 0x01efcc0000004100 */
[----:B------:R-:W2:Y:S02]  /*47a0*/  F2I.S64.TRUNC R2, R2 ;  /* 0x0000000200027311 */ /* 0x000ea4000020d900 */
[----:B--2---:R-:W-:Y:S05]  /*47b0*/  BRA `(.L_x_3038) ;  /* 0x0000000800a07947 */ /* 0x004fea0003800000 */
.L_x_3043:
[----:B-1234-:R-:W2:Y:S02]  /*47c0*/  LDG.E.64 R2, desc[UR36][R4.64] ;  /* 0x0000002404027981 */ /* 0x01eea4000c1e1b00 */
[----:B--2---:R-:W2:Y:S02]  /*47d0*/  F2I.S64.F64.TRUNC R2, R2 ;  /* 0x0000000200027311 */ /* 0x004ea4000030d900 */
[----:B--2---:R-:W-:Y:S05]  /*47e0*/  BRA `(.L_x_3038) ;  /* 0x0000000800947947 */ /* 0x004fea0003800000 */
.L_x_3033:
        /* <DEDUP_REMOVED lines=8> */
[----:B------:R-:W5:Y:S01]  /*4870*/  LDG.E.U8 R4, desc[UR36][R4.64] ;  /* 0x0000002404047981 */ /* 0x000f62000c1e1100 */
[----:B-1234-:R-:W-:Y:S02]  /*4880*/  MOV R3, RZ ;  /* 0x000000ff00037202 */ /* 0x01efe40000000f00 */
[----:B-----5:R-:W-:-:S04]  /*4890*/  ISETP.NE.AND P0, PT, R4, RZ, PT ;  /* 0x000000ff0400720c */ /* 0x020fc80003f05270 */
[----:B------:R-:W-:Y:S01]  /*48a0*/  SEL R2, RZ, 0x1, !P0 ;  /* 0x00000001ff027807 */ /* 0x000fe20004000000 */
[----:B------:R-:W-:Y:S08]  /*48b0*/  BRA `(.L_x_3038) ;  /* 0x0000000800607947 */ /* 0x000ff00003800000 */
.L_x_3047:
[----:B-1234-:R-:W2:Y:S02]  /*48c0*/  LDG.E.64 R2, desc[UR36][R4.64] ;  /* 0x0000002404027981 */ /* 0x01eea4000c1e1b00 */
[----:B--2---:R-:W0:Y:S02]  /*48d0*/  F2I.S64.F64.TRUNC R2, R2 ;  /* 0x0000000200027311 */ /* 0x004e24000030d900 */
[----:B0-----:R-:W-:Y:S05]  /*48e0*/  BRA `(.L_x_3038) ;  /* 0x0000000800547947 */ /* 0x001fea0003800000 */
.L_x_3046:
[----:B------:R-:W-:-:S09]  /*48f0*/  UISETP.NE.AND UP0, UPT, UR4, 0xf, UPT ;  /* 0x0000000f0400788c */ /* 0x000fd2000bf05270 */
[----:B------:R-:W-:Y:S05]  /*4900*/  BRA.U !UP0, `(.L_x_3048) ;  /* 0x0000000108947547 */ /* 0x000fea000b800000 */
[----:B------:R-:W-:-:S09]  /*4910*/  UISETP.NE.AND UP0, UPT, UR4, 0x17, UPT ;  /* 0x000000170400788c */ /* 0x000fd2000bf05270 */
[----:B------:R-:W-:Y:S05]  /*4920*/  BRA.U !UP0, `(.L_x_3049) ;  /* 0x0000000108587547 */ /* 0x000fea000b800000 */
[----:B------:R-:W-:-:S09]  /*4930*/  UISETP.NE.AND UP0, UPT, UR4, 0x18, UPT ;  /* 0x000000180400788c */ /* 0x000fd2000bf05270 */
[----:B------:R-:W-:Y:S05]  /*4940*/  BRA.U UP0, `(.L_x_3037) ;  /* 0x0000000500e47547 */ /* 0x000fea000b800000 */
[----:B------:R-:W5:Y:S01]  /*4950*/  LDG.E.U8 R0, desc[UR36][R4.64] ;  /* 0x0000002404007981 */ /* 0x000f62000c1e1100 */
[----:B------:R-:W-:Y:S02]  /*4960*/  IMAD.MOV.U32 R6, RZ, RZ, 0x1f ;  /* 0x0000001fff067424 */ /* 0x000fe400078e00ff */
[----:B-----5:R-:W-:-:S05]  /*4970*/  IMAD.SHL.U32 R0, R0, 0x1000000, RZ ;  /* 0x0100000000007824 */ /* 0x020fca00078e00ff */
[C---:B-1234-:R-:W-:Y:S02]  /*4980*/  LOP3.LUT R2, R0.reuse, 0x7f000000, RZ, 0xc0, !PT ;  /* 0x7f00000000027812 */ /* 0x05efe400078ec0ff */
        /* <DEDUP_REMOVED lines=14> */
[----:B------:R-:W0:Y:S02]  /*4a70*/  F2I.S64.TRUNC R2, R3 ;  /* 0x0000000300027311 */ /* 0x000e24000020d900 */
[----:B0-----:R-:W-:Y:S05]  /*4a80*/  BRA `(.L_x_3038) ;  /* 0x0000000400ec7947 */ /* 0x001fea0003800000 */
.L_x_3049:
[----:B-1234-:R-:W2:Y:S02]  /*4a90*/  LDG.E.U8 R3, desc[UR36][R4.64] ;  /* 0x0000002404037981 */ /* 0x01eea4000c1e1100 */
        /* <DEDUP_REMOVED lines=10> */
[----:B------:R-:W0:Y:S02]  /*4b40*/  F2I.S64.TRUNC R2, R3 ;  /* 0x0000000300027311 */ /* 0x000e24000020d900 */
[----:B0-----:R-:W-:Y:S05]  /*4b50*/  BRA `(.L_x_3038) ;  /* 0x0000000400b87947 */ /* 0x001fea0003800000 */
.L_x_3048:
[----:B-1234-:R-:W2:Y:S02]  /*4b60*/  LDG.E.U16 R2, desc[UR36][R4.64] ;  /* 0x0000002404027981 */ /* 0x01eea4000c1e1500 */
[----:B--2---:R-:W-:-:S06]  /*4b70*/  IMAD.U32 R2, R2, 0x10000, RZ ;  /* 0x0001000002027824 */ /* 0x004fcc00078e00ff */
[----:B------:R-:W0:Y:S02]  /*4b80*/  F2I.S64.TRUNC R2, R2 ;  /* 0x0000000200027311 */ /* 0x000e24000020d900 */
[----:B0-----:R-:W-:Y:S05]  /*4b90*/  BRA `(.L_x_3038) ;  /* 0x0000000400a87947 */ /* 0x001fea0003800000 */
.L_x_3045:
        /* <DEDUP_REMOVED lines=8> */
[----:B-1234-:R4:W5:Y:S01]  /*4c20*/  LDG.E.U16 R2, desc[UR36][R4.64] ;  /* 0x0000002404027981 */ /* 0x01e962000c1e1500 */
[----:B------:R-:W-:Y:S01]  /*4c30*/  IMAD.MOV.U32 R3, RZ, RZ, RZ ;  /* 0x000000ffff037224 */ /* 0x000fe200078e00ff */
[----:B------:R-:W-:Y:S06]  /*4c40*/  BRA `(.L_x_3038) ;  /* 0x00000004007c7947 */ /* 0x000fec0003800000 */
.L_x_3052:
[----:B------:R-:W5:Y:S01]  /*4c50*/  LDG.E.U8 R4, desc[UR36][R4.64] ;  /* 0x0000002404047981 */ /* 0x000f62000c1e1100 */
[----:B------:R-:W-:Y:S01]  /*4c60*/  BSSY.RECONVERGENT B0, `(.L_x_3053) ;  /* 0x0000018000007945 */ /* 0x000fe20003800200 */
[----:B-1234-:R-:W-:Y:S01]  /*4c70*/  HFMA2 R2, -RZ, RZ, 0, 0 ;  /* 0x00000000ff027431 */ /* 0x01efe200000001ff */
[----:B-----5:R-:W-:-:S13]  /*4c80*/  ISETP.NE.AND P0, PT, R4, RZ, PT ;  /* 0x000000ff0400720c */ /* 0x020fda0003f05270 */
        /* <DEDUP_REMOVED lines=17> */
.L_x_3056:
[----:B------:R-:W-:Y:S05]  /*4da0*/  BSYNC.RECONVERGENT B1 ;  /* 0x0000000000017941 */ /* 0x000fea0003800200 */
.L_x_3055:
[----:B------:R-:W-:Y:S01]  /*4db0*/  IMAD.SHL.U32 R0, R0, 0x100000, RZ ;  /* 0x0010000000007824 */ /* 0x000fe200078e00ff */
[----:B------:R-:W-:-:S04]  /*4dc0*/  LEA R2, R2, 0x3b800000, 0x17 ;  /* 0x3b80000002027811 */ /* 0x000fc800078eb8ff */
[----:B------:R-:W-:-:S07]  /*4dd0*/  LOP3.LUT R2, R2, R0, R7, 0xfe, !PT ;  /* 0x0000000002027212 */ /* 0x000fce00078efe07 */
.L_x_3054:
[----:B------:R-:W-:Y:S05]  /*4de0*/  BSYNC.RECONVERGENT B0 ;  /* 0x0000000000007941 */ /* 0x000fea0003800200 */
.L_x_3053:
[----:B------:R-:W4:Y:S02]  /*4df0*/  F2I.S64.TRUNC R2, R2 ;  /* 0x0000000200027311 */ /* 0x000f24000020d900 */
[----:B----4-:R-:W-:Y:S05]  /*4e00*/  BRA `(.L_x_3038) ;  /* 0x00000004000c7947 */ /* 0x010fea0003800000 */
.L_x_3051:
[----:B------:R-:W5:Y:S01]  /*4e10*/  LDG.E.U8 R4, desc[UR36][R4.64] ;  /* 0x0000002404047981 */ /* 0x000f62000c1e1100 */
[----:B------:R-:W-:Y:S01]  /*4e20*/  BSSY.RECONVERGENT B0, `(.L_x_3057) ;  /* 0x0000018000007945 */ /* 0x000fe20003800200 */
[----:B-1234-:R-:W-:Y:S01]  /*4e30*/  IMAD.MOV.U32 R2, RZ, RZ, RZ ;  /* 0x000000ffff027224 */ /* 0x01efe200078e00ff */
[----:B-----5:R-:W-:-:S13]  /*4e40*/  ISETP.NE.AND P0, PT, R4, RZ, PT ;  /* 0x000000ff0400720c */ /* 0x020fda0003f05270 */
        /* <DEDUP_REMOVED lines=17> */
.L_x_3060:
[----:B------:R-:W-:Y:S05]  /*4f60*/  BSYNC.RECONVERGENT B1 ;  /* 0x0000000000017941 */ /* 0x000fea0003800200 */
.L_x_3059:
[----:B------:R-:W-:Y:S02]  /*4f70*/  SHF.L.U32 R0, R0, 0x15, RZ ;  /* 0x0000001500007819 */ /* 0x000fe400000006ff */
[----:B------:R-:W-:-:S04]  /*4f80*/  LEA R2, R2, 0x37800000, 0x17 ;  /* 0x3780000002027811 */ /* 0x000fc800078eb8ff */
[----:B------:R-:W-:-:S07]  /*4f90*/  LOP3.LUT R2, R2, R0, R7, 0xfe, !PT ;  /* 0x0000000002027212 */ /* 0x000fce00078efe07 */
.L_x_3058:
[----:B------:R-:W-:Y:S05]  /*4fa0*/  BSYNC.RECONVERGENT B0 ;  /* 0x0000000000007941 */ /* 0x000fea0003800200 */
.L_x_3057:
[----:B------:R-:W4:Y:S02]  /*4fb0*/  F2I.S64.TRUNC R2, R2 ;  /* 0x0000000200027311 */ /* 0x000f24000020d900 */
[----:B----4-:R-:W-:Y:S05]  /*4fc0*/  BRA `(.L_x_3038) ;  /* 0x00000000009c7947 */ /* 0x010fea0003800000 */
.L_x_3050:
[----:B------:R-:W-:-:S09]  /*4fd0*/  UISETP.NE.AND UP0, UPT, UR4, 0x1c, UPT ;  /* 0x0000001c0400788c */ /* 0x000fd2000bf05270 */
[----:B------:R-:W-:Y:S05]  /*4fe0*/  BRA.U !UP0, `(.L_x_3061) ;  /* 0x00000001088c7547 */ /* 0x000fea000b800000 */
[----:B------:R-:W-:-:S09]  /*4ff0*/  UISETP.NE.AND UP0, UPT, UR4, 0x1d, UPT ;  /* 0x0000001d0400788c */ /* 0x000fd2000bf05270 */
[----:B------:R-:W-:Y:S05]  /*5000*/  BRA.U !UP0, `(.L_x_3062) ;  /* 0x00000001087c7547 */ /* 0x000fea000b800000 */
[----:B------:R-:W-:-:S09]  /*5010*/  UISETP.NE.AND UP0, UPT, UR4, 0x2c, UPT ;  /* 0x0000002c0400788c */ /* 0x000fd2000bf05270 */
[----:B------:R-:W-:Y:S05]  /*5020*/  BRA.U UP0, `(.L_x_3037) ;  /* 0x00000001002c7547 */ /* 0x000fea000b800000 */
[----:B------:R-:W5:Y:S01]  /*5030*/  LDG.E.U8 R4, desc[UR36][R4.64] ;  /* 0x0000002404047981 */ /* 0x000f62000c1e1100 */
[----:B------:R-:W-:Y:S01]  /*5040*/  BSSY.RECONVERGENT B0, `(.L_x_3063) ;  /* 0x0000007000007945 */ /* 0x000fe20003800200 */
[----:B-1234-:R-:W-:Y:S01]  /*5050*/  IMAD.MOV.U32 R2, RZ, RZ, 0x400000 ;  /* 0x00400000ff027424 */ /* 0x01efe200078e00ff */
[----:B-----5:R-:W-:-:S13]  /*5060*/  ISETP.NE.AND P0, PT, R4, RZ, PT ;  /* 0x000000ff0400720c */ /* 0x020fda0003f05270 */
[----:B------:R-:W-:Y:S05]  /*5070*/  @!P0 BRA `(.L_x_3064) ;  /* 0x00000000000c8947 */ /* 0x000fea0003800000 */
[----:B------:R-:W-:-:S13]  /*5080*/  ISETP.NE.AND P0, PT, R4, 0xff, PT ;  /* 0x000000ff0400780c */ /* 0x000fda0003f05270 */
[----:B------:R-:W-:Y:S01]  /*5090*/  @!P0 IMAD.MOV.U32 R2, RZ, RZ, 0x7f800001 ;  /* 0x7f800001ff028424 */ /* 0x000fe200078e00ff */
[----:B------:R-:W-:-:S07]  /*50a0*/  @P0 SHF.L.U32 R2, R4, 0x17, RZ ;  /* 0x0000001704020819 */ /* 0x000fce00000006ff */
.L_x_3064:
[----:B------:R-:W-:Y:S05]  /*50b0*/  BSYNC.RECONVERGENT B0 ;  /* 0x0000000000007941 */ /* 0x000fea0003800200 */
.L_x_3063:
[----:B------:R-:W2:Y:S02]  /*50c0*/  F2I.S64.TRUNC R2, R2 ;  /* 0x0000000200027311 */ /* 0x000ea4000020d900 */
[----:B--2---:R-:W-:Y:S05]  /*50d0*/  BRA `(.L_x_3038) ;  /* 0x0000000000587947 */ /* 0x004fea0003800000 */
.L_x_3037:
[----:B-1234-:R-:W-:Y:S01]  /*50e0*/  MOV R2, 0x0 ;  /* 0x0000000000027802 */ /* 0x01efe20000000f00 */
        /* <DEDUP_REMOVED lines=15> */
.L_x_3065:
[----:B------:R-:W-:Y:S01]  /*51e0*/  CS2R R2, SRZ ;  /* 0x0000000000027805 */ /* 0x000fe2000001ff00 */
[----:B------:R-:W-:Y:S06]  /*51f0*/  BRA `(.L_x_3038) ;  /* 0x0000000000107947 */ /* 0x000fec0003800000 */
.L_x_3062:
[----:B-1234-:R2:W5:Y:S01]  /*5200*/  LDG.E.64 R2, desc[UR36][R4.64] ;  /* 0x0000002404027981 */ /* 0x01e562000c1e1b00 */
[----:B------:R-:W-:Y:S05]  /*5210*/  BRA `(.L_x_3038) ;  /* 0x0000000000087947 */ /* 0x000fea0003800000 */
.L_x_3061:
[----:B-1234-:R3:W5:Y:S01]  /*5220*/  LDG.E R2, desc[UR36][R4.64] ;  /* 0x0000002404027981 */ /* 0x01e762000c1e1900 */
[----:B------:R-:W-:-:S07]  /*5230*/  IMAD.MOV.U32 R3, RZ, RZ, RZ ;  /* 0x000000ffff037224 */ /* 0x000fce00078e00ff */
.L_x_3038:
[----:B------:R-:W0:Y:S01]  /*5240*/  LDCU.64 UR6, c[0x0][0x580] ;  /* 0x0000b000ff0677ac */ /* 0x000e220008000a00 */
[--C-:B-----5:R-:W-:Y:S02]  /*5250*/  SHF.R.S64 R7, R2, UR38, R3.reuse ;  /* 0x0000002602077c19 */ /* 0x120fe40008001003 */
[----:B01234-:R-:W-:Y:S01]  /*5260*/  SHF.R.S32.HI R5, RZ, UR38, R3 ;  /* 0x00000026ff057c19 */ /* 0x01ffe20008011403 */
[----:B------:R-:W-:Y:S01]  /*5270*/  UPRMT UR4, UR41, 0x9910, URZ ;  /* 0x0000991029047896 */ /* 0x000fe200080000ff */
[----:B------:R-:W-:-:S03]  /*5280*/  MOV R4, R7 ;  /* 0x0000000700047202 */ /* 0x000fc60000000f00 */
[----:B------:R-:W-:Y:S01]  /*5290*/  UISETP.GT.AND UP0, UPT, UR4, 0x9, UPT ;  /* 0x000000090400788c */ /* 0x000fe2000bf04270 */
[----:B------:R-:W-:-:S05]  /*52a0*/  IADD3 R2, P0, PT, R16, UR6, RZ ;  /* 0x0000000610027c10 */ /* 0x000fca000ff1e0ff */
        /* <DEDUP_REMOVED lines=12> */
.L_x_3069:
[----:B------:R0:W-:Y:S01]  /*5370*/  STG.E.U8 desc[UR36][R2.64], R7 ;  /* 0x0000000702007986 */ /* 0x0001e2000c101124 */
[----:B------:R-:W-:Y:S05]  /*5380*/  BRA `(.L_x_3071) ;  /* 0x0000000c00387947 */ /* 0x000fea0003800000 */
.L_x_3068:
        /* <DEDUP_REMOVED lines=8> */
.L_x_3073:
[----:B------:R0:W-:Y:S01]  /*5410*/  STG.E desc[UR36][R2.64], R7 ;  /* 0x0000000702007986 */ /* 0x0001e2000c101924 */
[----:B------:R-:W-:Y:S05]  /*5420*/  BRA `(.L_x_3071) ;  /* 0x0000000c00107947 */ /* 0x000fea0003800000 */
.L_x_3072:
[----:B------:R0:W-:Y:S01]  /*5430*/  STG.E.U16 desc[UR36][R2.64], R7 ;  /* 0x0000000702007986 */ /* 0x0001e2000c101524 */
[----:B------:R-:W-:Y:S05]  /*5440*/  BRA `(.L_x_3071) ;  /* 0x0000000c00087947 */ /* 0x000fea0003800000 */
.L_x_3067:
        /* <DEDUP_REMOVED lines=9> */
.L_x_3075:
[----:B------:R-:W0:Y:S02]  /*54e0*/  I2F.S64 R0, R4 ;  /* 0x0000000400007312 */ /* 0x000e240000301400 */
[----:B0-----:R-:W-:-:S05]  /*54f0*/  F2FP.F16.F32.PACK_AB R0, RZ, R0 ;  /* 0x00000000ff00723e */ /* 0x001fca00000000ff */
[----:B------:R0:W-:Y:S01]  /*5500*/  STG.E.U16 desc[UR36][R2.64], R0 ;  /* 0x0000000002007986 */ /* 0x0001e2000c101524 */
[----:B------:R-:W-:Y:S05]  /*5510*/  BRA `(.L_x_3071) ;  /* 0x0000000800d47947 */ /* 0x000fea0003800000 */
.L_x_3074:
        /* <DEDUP_REMOVED lines=10> */
.L_x_3077:
[----:B------:R-:W0:Y:S02]  /*55c0*/  I2F.S64 R4, R4 ;  /* 0x0000000400047312 */ /* 0x000e240000301400 */
[----:B0-----:R-:W-:-:S04]  /*55d0*/  F2FP.F16.F32.PACK_AB R5, RZ, R4 ;  /* 0x00000004ff05723e */ /* 0x001fc800000000ff */
[----:B------:R-:W-:-:S05]  /*55e0*/  PRMT R5, R5, 0x5410, RZ ;  /* 0x0000541005057816 */ /* 0x000fca00000000ff */
[----:B------:R0:W-:Y:S01]  /*55f0*/  STG.E desc[UR36][R2.64], R5 ;  /* 0x0000000502007986 */ /* 0x0001e2000c101924 */
[----:B------:R-:W-:Y:S05]  /*5600*/  BRA `(.L_x_3071) ;  /* 0x0000000800987947 */ /* 0x000fea0003800000 */
.L_x_3076:
[----:B------:R-:W0:Y:S02]  /*5610*/  I2F.F64.S64 R4, R4 ;  /* 0x0000000400047312 */ /* 0x000e240000301c00 */
[----:B0-----:R0:W-:Y:S01]  /*5620*/  STG.E.64 desc[UR36][R2.64], R4 ;  /* 0x0000000402007986 */ /* 0x0011e2000c101b24 */
[----:B------:R-:W-:Y:S05]  /*5630*/  BRA `(.L_x_3071) ;  /* 0x00000008008c7947 */ /* 0x000fea0003800000 */
.L_x_3066:
        /* <DEDUP_REMOVED lines=12> */
.L_x_3081:
        /* <DEDUP_REMOVED lines=18> */
.L_x_3084:
[----:B------:R-:W-:-:S04]  /*5820*/  SHF.R.U32.HI R5, RZ, 0x18, R5 ;  /* 0x00000018ff057819 */ /* 0x000fc80000011605 */
[----:B------:R-:W-:-:S07]  /*5830*/  LOP3.LUT R0, R0, 0x80, R5, 0xf8, !PT ;  /* 0x0000008000007812 */ /* 0x000fce00078ef805 */
.L_x_3083:
[----:B------:R-:W-:Y:S05]  /*5840*/  BSYNC.RECONVERGENT B0 ;  /* 0x0000000000007941 */ /* 0x000fea0003800200 */
.L_x_3082:
[----:B------:R0:W-:Y:S01]  /*5850*/  STG.E.U8 desc[UR36][R2.64], R0 ;  /* 0x0000000002007986 */ /* 0x0001e2000c101124 */
[----:B------:R-:W-:Y:S05]  /*5860*/  BRA `(.L_x_3071) ;  /* 0x0000000800007947 */ /* 0x000fea0003800000 */
.L_x_3080:
        /* <DEDUP_REMOVED lines=18> */
.L_x_3087:
[----:B------:R-:W-:-:S04]  /*5990*/  SHF.R.U32.HI R5, RZ, 0x18, R5 ;  /* 0x00000018ff057819 */ /* 0x000fc80000011605 */
[----:B------:R-:W-:-:S07]  /*59a0*/  LOP3.LUT R0, R0, 0x80, R5, 0xf8, !PT ;  /* 0x0000008000007812 */ /* 0x000fce00078ef805 */
.L_x_3086:
[----:B------:R-:W-:Y:S05]  /*59b0*/  BSYNC.RECONVERGENT B0 ;  /* 0x0000000000007941 */ /* 0x000fea0003800200 */
.L_x_3085:
[----:B------:R0:W-:Y:S01]  /*59c0*/  STG.E.U8 desc[UR36][R2.64], R0 ;  /* 0x0000000002007986 */ /* 0x0001e2000c101124 */
[----:B------:R-:W-:Y:S05]  /*59d0*/  BRA `(.L_x_3071) ;  /* 0x0000000400a47947 */ /* 0x000fea0003800000 */
.L_x_3079:
        /* <DEDUP_REMOVED lines=19> */
[----:B------:R-:W-:-:S05]  /*5b10*/  @!P0 IMAD.MOV R4, RZ, RZ, R6 ;  /* 0x000000ffff048224 */ /* 0x000fca00078e0206 */
[----:B------:R-:W-:-:S05]  /*5b20*/  @P1 MOV R5, R4 ;  /* 0x0000000400051202 */ /* 0x000fca0000000f00 */
[----:B------:R0:W-:Y:S01]  /*5b30*/  STG.E.U8 desc[UR36][R2.64], R5 ;  /* 0x0000000502007986 */ /* 0x0001e2000c101124 */
[----:B------:R-:W-:Y:S05]  /*5b40*/  BRA `(.L_x_3071) ;  /* 0x0000000400487947 */ /* 0x000fea0003800000 */
.L_x_3089:
[----:B------:R0:W-:Y:S01]  /*5b50*/  STG.E.64 desc[UR36][R2.64], R4 ;  /* 0x0000000402007986 */ /* 0x0001e2000c101b24 */
[----:B------:R-:W-:Y:S05]  /*5b60*/  BRA `(.L_x_3071) ;  /* 0x0000000400407947 */ /* 0x000fea0003800000 */
.L_x_3088:
[----:B------:R0:W-:Y:S01]  /*5b70*/  STG.E desc[UR36][R2.64], R7 ;  /* 0x0000000702007986 */ /* 0x0001e2000c101924 */
[----:B------:R-:W-:Y:S05]  /*5b80*/  BRA `(.L_x_3071) ;  /* 0x0000000400387947 */ /* 0x000fea0003800000 */
.L_x_3078:
        /* <DEDUP_REMOVED lines=11> */
.L_x_3091:
[----:B------:R-:W-:Y:S01]  /*5c40*/  CS2R R6, SRZ ;  /* 0x0000000000067805 */ /* 0x000fe2000001ff00 */
[----:B------:R-:W0:Y:S04]  /*5c50*/  I2F.F64.S64 R4, R4 ;  /* 0x0000000400047312 */ /* 0x000e280000301c00 */
[----:B0-----:R4:W-:Y:S01]  /*5c60*/  STG.E.128 desc[UR36][R2.64], R4 ;  /* 0x0000000402007986 */ /* 0x0019e2000c101d24 */
[----:B------:R-:W-:Y:S05]  /*5c70*/  BRA `(.L_x_3071) ;  /* 0x0000000000fc7947 */ /* 0x000fea0003800000 */
.L_x_3090:
[----:B------:R-:W-:-:S09]  /*5c80*/  UISETP.NE.AND UP0, UPT, UR4, 0xf, UPT ;  /* 0x0000000f0400788c */ /* 0x000fd2000bf05270 */
[----:B------:R-:W-:Y:S05]  /*5c90*/  BRA.U !UP0, `(.L_x_3092) ;  /* 0x0000000108e87547 */ /* 0x000fea000b800000 */
[----:B------:R-:W-:-:S09]  /*5ca0*/  UISETP.NE.AND UP0, UPT, UR4, 0x17, UPT ;  /* 0x000000170400788c */ /* 0x000fd2000bf05270 */
[----:B------:R-:W-:Y:S05]  /*5cb0*/  BRA.U !UP0, `(.L_x_3093) ;  /* 0x0000000108907547 */ /* 0x000fea000b800000 */
[----:B------:R-:W-:-:S09]  /*5cc0*/  UISETP.NE.AND UP0, UPT, UR4, 0x18, UPT ;  /* 0x000000180400788c */ /* 0x000fd2000bf05270 */
[----:B------:R-:W-:Y:S05]  /*5cd0*/  BRA.U !UP0, `(.L_x_3094) ;  /* 0x0000000108447547 */ /* 0x000fea000b800000 */
.L_x_3070:
        /* <DEDUP_REMOVED lines=16> */
.L_x_3095:
[----:B------:R-:W-:Y:S05]  /*5de0*/  BRA `(.L_x_3071) ;  /* 0x0000000000a07947 */ /* 0x000fea0003800000 */
.L_x_3094:
        /* <DEDUP_REMOVED lines=13> */
.L_x_3097:
[----:B------:R-:W-:Y:S05]  /*5ec0*/  BSYNC.RECONVERGENT B0 ;  /* 0x0000000000007941 */ /* 0x000fea0003800200 */
.L_x_3096:
[----:B------:R-:W-:-:S05]  /*5ed0*/  LOP3.LUT R7, R0, 0x80, R7, 0xf8, !PT ;  /* 0x0000008000077812 */ /* 0x000fca00078ef807 */
[----:B------:R2:W-:Y:S01]  /*5ee0*/  STG.E.U8 desc[UR36][R2.64], R7 ;  /* 0x0000000702007986 */ /* 0x0005e2000c101124 */
[----:B------:R-:W-:Y:S05]  /*5ef0*/  BRA `(.L_x_3071) ;  /* 0x00000000005c7947 */ /* 0x000fea0003800000 */
.L_x_3093:
        /* <DEDUP_REMOVED lines=12> */
.L_x_3099:
[----:B------:R-:W-:Y:S01]  /*5fc0*/  IMAD.MOV.U32 R0, RZ, RZ, 0x7f ;  /* 0x0000007fff007424 */ /* 0x000fe200078e00ff */
[----:B------:R-:W-:-:S04]  /*5fd0*/  ISETP.GT.U32.AND P0, PT, R6, 0x7f800000, PT ;  /* 0x7f8000000600780c */ /* 0x000fc80003f04070 */
[----:B------:R-:W-:-:S09]  /*5fe0*/  SEL R0, R0, 0x7c, P0 ;  /* 0x0000007c00007807 */ /* 0x000fd20000000000 */
.L_x_3100:
[----:B------:R-:W-:Y:S05]  /*5ff0*/  BSYNC.RECONVERGENT B0 ;  /* 0x0000000000007941 */ /* 0x000fea0003800200 */
.L_x_3098:
[----:B------:R-:W-:-:S04]  /*6000*/  SHF.R.U32.HI R5, RZ, 0x18, R5 ;  /* 0x00000018ff057819 */ /* 0x000fc80000011605 */
[----:B------:R-:W-:-:S05]  /*6010*/  LOP3.LUT R5, R0, 0x80, R5, 0xf8, !PT ;  /* 0x0000008000057812 */ /* 0x000fca00078ef805 */
[----:B------:R1:W-:Y:S01]  /*6020*/  STG.E.U8 desc[UR36][R2.64], R5 ;  /* 0x0000000502007986 */ /* 0x0003e2000c101124 */
[----:B------:R-:W-:Y:S05]  /*6030*/  BRA `(.L_x_3071) ;  /* 0x00000000000c7947 */ /* 0x000fea0003800000 */
.L_x_3092:
[----:B------:R-:W0:Y:S02]  /*6040*/  I2F.S64 R0, R4 ;  /* 0x0000000400007312 */ /* 0x000e240000301400 */
[----:B0-----:R-:W-:-:S05]  /*6050*/  F2FP.BF16.F32.PACK_AB R0, RZ, R0 ;  /* 0x00000000ff00723e */ /* 0x001fca00000010ff */
[----:B------:R0:W-:Y:S02]  /*6060*/  STG.E.U16 desc[UR36][R2.64], R0 ;  /* 0x0000000002007986 */ /* 0x0001e4000c101524 */
.L_x_3071:
[----:B------:R-:W-:-:S07]  /*6070*/  IADD3 R17, PT, PT, R17, 0x80, RZ ;  /* 0x0000008011117810 */ /* 0x000fce0007ffe0ff */
.L_x_3031:
[----:B------:R-:W-:Y:S05]  /*6080*/  BSYNC.RECONVERGENT B6 ;  /* 0x0000000000067941 */ /* 0x000fea0003800200 */
.L_x_3030:
        /* <DEDUP_REMOVED lines=10> */
[----:B------:R-:W-:Y:S01]  /*6130*/  MOV R16, RZ ;  /* 0x000000ff00107202 */ /* 0x000fe20000000f00 */
        /* <DEDUP_REMOVED lines=296> */
.L_x_3103:
[----:B------:R-:W4:Y:S01]  /*73c0*/  LDCU.64 UR6, c[0x0][0x588] ;  /* 0x0000b100ff0677ac */ /* 0x000f220008000a00 */
[----:B------:R-:W-:-:S04]  /*73d0*/  UPRMT UR4, UR40, 0x9910, URZ ;  /* 0x0000991028047896 */ /* 0x000fc800080000ff */
[----:B------:R-:W-:Y:S01]  /*73e0*/  UISETP.GT.AND UP0, UPT, UR4, 0x9, UPT ;  /* 0x000000090400788c */ /* 0x000fe2000bf04270 */
[----:B----4-:R-:W-:-:S05]  /*73f0*/  IADD3 R4, P0, PT, R0, UR6, RZ ;  /* 0x0000000600047c10 */ /* 0x010fca000ff1e0ff */
[----:B-1-3--:R-:W-:-:S03]  /*7400*/  IMAD.X R5, RZ, RZ, UR7, P0 ;  /* 0x00000007ff057e24 */ /* 0x00afc600080e06ff */
        /* <DEDUP_REMOVED lines=9> */
[----:B--2---:R-:W2:Y:S02]  /*74a0*/  LDG.E.S8 R2, desc[UR36][R4.64] ;  /* 0x0000002404027981 */ /* 0x004ea4000c1e1300 */
[----:B--2---:R-:W-:Y:S01]  /*74b0*/  SHF.R.S32.HI R3, RZ, 0x1f, R2 ;  /* 0x0000001fff037819 */ /* 0x004fe20000011402 */
[----:B------:R-:W-:Y:S06]  /*74c0*/  BRA `(.L_x_3109) ;  /* 0x0000000c004c7947 */ /* 0x000fec0003800000 */
.L_x_3107:
[----:B--2---:R4:W5:Y:S01]  /*74d0*/  LDG.E.U8 R2, desc[UR36][R4.64] ;  /* 0x0000002404027981 */ /* 0x004962000c1e1100 */
[----:B------:R-:W-:Y:S01]  /*74e0*/  HFMA2 R3, -RZ, RZ, 0, 0 ;  /* 0x00000000ff037431 */ /* 0x000fe200000001ff */
[----:B------:R-:W-:Y:S06]  /*74f0*/  BRA `(.L_x_3109) ;  /* 0x0000000c00407947 */ /* 0x000fec0003800000 */
.L_x_3106:
[----:B------:R-:W-:-:S09]  /*7500*/  UISETP.NE.AND UP0, UPT, UR4, 0x2, UPT ;  /* 0x000000020400788c */ /* 0x000fd2000bf05270 */
[----:B------:R-:W-:Y:S05]  /*7510*/  BRA.U !UP0, `(.L_x_3110) ;  /* 0x0000000108247547 */ /* 0x000fea000b800000 */
[----:B------:R-:W-:-:S09]  /*7520*/  UISETP.NE.AND UP0, UPT, UR4, 0x3, UPT ;  /* 0x000000030400788c */ /* 0x000fd2000bf05270 */
[----:B------:R-:W-:Y:S05]  /*7530*/  BRA.U !UP0, `(.L_x_3111) ;  /* 0x0000000108107547 */ /* 0x000fea000b800000 */
[----:B------:R-:W-:-:S09]  /*7540*/  UISETP.NE.AND UP0, UPT, UR4, 0x4, UPT ;  /* 0x000000040400788c */ /* 0x000fd2000bf05270 */
[----:B------:R-:W-:Y:S05]  /*7550*/  BRA.U UP0, `(.L_x_3108) ;  /* 0x0000000900d07547 */ /* 0x000fea000b800000 */
[----:B--2---:R3:W5:Y:S01]  /*7560*/  LDG.E.64 R2, desc[UR36][R4.64] ;  /* 0x0000002404027981 */ /* 0x004762000c1e1b00 */
[----:B------:R-:W-:Y:S05]  /*7570*/  BRA `(.L_x_3109) ;  /* 0x0000000c00207947 */ /* 0x000fea0003800000 */
.L_x_3111:
[----:B--2---:R-:W2:Y:S02]  /*7580*/  LDG.E R2, desc[UR36][R4.64] ;  /* 0x0000002404027981 */ /* 0x004ea4000c1e1900 */
[----:B--2---:R-:W-:Y:S01]  /*7590*/  SHF.R.S32.HI R3, RZ, 0x1f, R2 ;  /* 0x0000001fff037819 */ /* 0x004fe20000011402 */
[----:B------:R-:W-:Y:S06]  /*75a0*/  BRA `(.L_x_3109) ;  /* 0x0000000c00147947 */ /* 0x000fec0003800000 */
.L_x_3110:
[----:B--2---:R-:W2:Y:S02]  /*75b0*/  LDG.E.S16 R2, desc[UR36][R4.64] ;  /* 0x0000002404027981 */ /* 0x004ea4000c1e1700 */
[----:B--2---:R-:W-:Y:S01]  /*75c0*/  SHF.R.S32.HI R3, RZ, 0x1f, R2 ;  /* 0x0000001fff037819 */ /* 0x004fe20000011402 */
[----:B------:R-:W-:Y:S06]  /*75d0*/  BRA `(.L_x_3109) ;  /* 0x0000000c00087947 */ /* 0x000fec0003800000 */
.L_x_3105:
[----:B------:R-:W-:-:S09]  /*75e0*/  UISETP.GT.AND UP0, UPT, UR4, 0x6, UPT ;  /* 0x000000060400788c */ /* 0x000fd2000bf04270 */
[----:B------:R-:W-:Y:S05]  /*75f0*/  BRA.U UP0, `(.L_x_3112) ;  /* 0x00000001002c7547 */ /* 0x000fea000b800000 */
[----:B------:R-:W-:-:S09]  /*7600*/  UISETP.NE.AND UP0, UPT, UR4, 0x5, UPT ;  /* 0x000000050400788c */ /* 0x000fd2000bf05270 */
[----:B------:R-:W-:Y:S05]  /*7610*/  BRA.U !UP0, `(.L_x_3113) ;  /* 0x0000000108147547 */ /* 0x000fea000b800000 */
[----:B------:R-:W-:-:S09]  /*7620*/  UISETP.NE.AND UP0, UPT, UR4, 0x6, UPT ;  /* 0x000000060400788c */ /* 0x000fd2000bf05270 */
[----:B------:R-:W-:Y:S05]  /*7630*/  BRA.U UP0, `(.L_x_3108) ;  /* 0x0000000900987547 */ /* 0x000fea000b800000 */
[----:B--2---:R-:W2:Y:S02]  /*7640*/  LDG.E R2, desc[UR36][R4.64] ;  /* 0x0000002404027981 */ /* 0x004ea4000c1e1900 */
[----:B--2---:R-:W0:Y:S02]  /*7650*/  F2I.S64.TRUNC R2, R2 ;  /* 0x0000000200027311 */ /* 0x004e24000020d900 */
[----:B0-----:R-:W-:Y:S05]  /*7660*/  BRA `(.L_x_3109) ;  /* 0x0000000800e47947 */ /* 0x001fea0003800000 */
.L_x_3113:
[----:B------:R-:W2:Y:S02]  /*7670*/  LDG.E.U16 R4, desc[UR36][R4.64] ;  /* 0x0000002404047981 */ /* 0x000ea4000c1e1500 */
[----:B--2---:R-:W-:-:S06]  /*7680*/  HADD2.F32 R2, -RZ, R4.H0_H0 ;  /* 0x20000004ff027230 */ /* 0x004fcc0000004100 */
[----:B------:R-:W0:Y:S02]  /*7690*/  F2I.S64.TRUNC R2, R2 ;  /* 0x0000000200027311 */ /* 0x000e24000020d900 */
[----:B0-----:R-:W-:Y:S05]  /*76a0*/  BRA `(.L_x_3109) ;  /* 0x0000000800d47947 */ /* 0x001fea0003800000 */
.L_x_3112:
[----:B------:R-:W-:-:S09]  /*76b0*/  UISETP.NE.AND UP0, UPT, UR4, 0x7, UPT ;  /* 0x000000070400788c */ /* 0x000fd2000bf05270 */
[----:B------:R-:W-:Y:S05]  /*76c0*/  BRA.U !UP0, `(.L_x_3114) ;  /* 0x00000001082c7547 */ /* 0x000fea000b800000 */
[----:B------:R-:W-:-:S09]  /*76d0*/  UISETP.NE.AND UP0, UPT, UR4, 0x8, UPT ;  /* 0x000000080400788c */ /* 0x000fd2000bf05270 */
[----:B------:R-:W-:Y:S05]  /*76e0*/  BRA.U !UP0, `(.L_x_3115) ;  /* 0x0000000108147547 */ /* 0x000fea000b800000 */
[----:B------:R-:W-:-:S09]  /*76f0*/  UISETP.NE.AND UP0, UPT, UR4, 0x9, UPT ;  /* 0x000000090400788c */ /* 0x000fd2000bf05270 */
[----:B------:R-:W-:Y:S05]  /*7700*/  BRA.U UP0, `(.L_x_3108) ;  /* 0x0000000900647547 */ /* 0x000fea000b800000 */
[----:B--2---:R-:W2:Y:S02]  /*7710*/  LDG.E R2, desc[UR36][R4.64] ;  /* 0x0000002404027981 */ /* 0x004ea4000c1e1900 */
[----:B--2---:R-:W0:Y:S02]  /*7720*/  F2I.S64.TRUNC R2, R2 ;  /* 0x0000000200027311 */ /* 0x004e24000020d900 */
[----:B0-----:R-:W-:Y:S05]  /*7730*/  BRA `(.L_x_3109) ;  /* 0x0000000800b07947 */ /* 0x001fea0003800000 */
.L_x_3115:
[----:B------:R-:W2:Y:S02]  /*7740*/  LDG.E.U16 R4, desc[UR36][R4.64] ;  /* 0x0000002404047981 */ /* 0x000ea4000c1e1500 */
[----:B--2---:R-:W-:-:S06]  /*7750*/  HADD2.F32 R2, -RZ, R4.H0_H0 ;  /* 0x20000004ff027230 */ /* 0x004fcc0000004100 */
[----:B------:R-:W0:Y:S02]  /*7760*/  F2I.S64.TRUNC R2, R2 ;  /* 0x0000000200027311 */ /* 0x000e24000020d900 */
[----:B0-----:R-:W-:Y:S05]  /*7770*/  BRA `(.L_x_3109) ;  /* 0x0000000800a07947 */ /* 0x001fea0003800000 */
.L_x_3114:
[----:B--2---:R-:W2:Y:S02]  /*7780*/  LDG.E.64 R2, desc[UR36][R4.64] ;  /* 0x0000002404027981 */ /* 0x004ea4000c1e1b00 */
[----:B--2---:R-:W0:Y:S02]  /*7790*/  F2I.S64.F64.TRUNC R2, R2 ;  /* 0x0000000200027311 */ /* 0x004e24000030d900 */
[----:B0-----:R-:W-:Y:S05]  /*77a0*/  BRA `(.L_x_3109) ;  /* 0x0000000800947947 */ /* 0x001fea0003800000 */
.L_x_3104:
        /* <DEDUP_REMOVED lines=8> */
[----:B------:R-:W3:Y:S01]  /*7830*/  LDG.E.U8 R4, desc[UR36][R4.64] ;  /* 0x0000002404047981 */ /* 0x000ee2000c1e1100 */
[----:B--2---:R-:W-:Y:S01]  /*7840*/  IMAD.MOV.U32 R3, RZ, RZ, RZ ;  /* 0x000000ffff037224 */ /* 0x004fe200078e00ff */
[----:B---3--:R-:W-:-:S04]  /*7850*/  ISETP.NE.AND P0, PT, R4, RZ, PT ;  /* 0x000000ff0400720c */ /* 0x008fc80003f05270 */
[----:B------:R-:W-:Y:S01]  /*7860*/  SEL R2, RZ, 0x1, !P0 ;  /* 0x00000001ff027807 */ /* 0x000fe20004000000 */
[----:B------:R-:W-:Y:S08]  /*7870*/  BRA `(.L_x_3109) ;  /* 0x0000000800607947 */ /* 0x000ff00003800000 */
.L_x_3118:
[----:B--2---:R-:W2:Y:S02]  /*7880*/  LDG.E.64 R2, desc[UR36][R4.64] ;  /* 0x0000002404027981 */ /* 0x004ea4000c1e1b00 */
[----:B--2---:R-:W0:Y:S02]  /*7890*/  F2I.S64.F64.TRUNC R2, R2 ;  /* 0x0000000200027311 */ /* 0x004e24000030d900 */
[----:B0-----:R-:W-:Y:S05]  /*78a0*/  BRA `(.L_x_3109) ;  /* 0x0000000800547947 */ /* 0x001fea0003800000 */
.L_x_3117:
[----:B------:R-:W-:-:S09]  /*78b0*/  UISETP.NE.AND UP0, UPT, UR4, 0xf, UPT ;  /* 0x0000000f0400788c */ /* 0x000fd2000bf05270 */
[----:B------:R-:W-:Y:S05]  /*78c0*/  BRA.U !UP0, `(.L_x_3119) ;  /* 0x0000000108947547 */ /* 0x000fea000b800000 */
[----:B------:R-:W-:-:S09]  /*78d0*/  UISETP.NE.AND UP0, UPT, UR4, 0x17, UPT ;  /* 0x000000170400788c */ /* 0x000fd2000bf05270 */
[----:B------:R-:W-:Y:S05]  /*78e0*/  BRA.U !UP0, `(.L_x_3120) ;  /* 0x0000000108587547 */ /* 0x000fea000b800000 */
[----:B------:R-:W-:-:S09]  /*78f0*/  UISETP.NE.AND UP0, UPT, UR4, 0x18, UPT ;  /* 0x000000180400788c */ /* 0x000fd2000bf05270 */
[----:B------:R-:W-:Y:S05]  /*7900*/  BRA.U UP0, `(.L_x_3108) ;  /* 0x0000000500e47547 */ /* 0x000fea000b800000 */
[----:B------:R-:W3:Y:S01]  /*7910*/  LDG.E.U8 R0, desc[UR36][R4.64] ;  /* 0x0000002404007981 */ /* 0x000ee2000c1e1100 */
[----:B------:R-:W-:Y:S01]  /*7920*/  MOV R6, 0x1f ;  /* 0x0000001f00067802 */ /* 0x000fe20000000f00 */
[----:B---3--:R-:W-:-:S05]  /*7930*/  IMAD.SHL.U32 R0, R0, 0x1000000, RZ ;  /* 0x0100000000007824 */ /* 0x008fca00078e00ff */
[C---:B--2---:R-:W-:Y:S02]  /*7940*/  LOP3.LUT R2, R0.reuse, 0x7f000000, RZ, 0xc0, !PT ;  /* 0x7f00000000027812 */ /* 0x044fe400078ec0ff */
        /* <DEDUP_REMOVED lines=16> */
.L_x_3120:
[----:B--2---:R-:W2:Y:S02]  /*7a50*/  LDG.E.U8 R3, desc[UR36][R4.64] ;  /* 0x0000002404037981 */ /* 0x004ea4000c1e1100 */
        /* <DEDUP_REMOVED lines=12> */
.L_x_3119:
[----:B--2---:R-:W2:Y:S02]  /*7b20*/  LDG.E.U16 R2, desc[UR36][R4.64] ;  /* 0x0000002404027981 */ /* 0x004ea4000c1e1500 */
[----:B--2---:R-:W-:-:S06]  /*7b30*/  IMAD.U32 R2, R2, 0x10000, RZ ;  /* 0x0001000002027824 */ /* 0x004fcc00078e00ff */
[----:B------:R-:W0:Y:S02]  /*7b40*/  F2I.S64.TRUNC R2, R2 ;  /* 0x0000000200027311 */ /* 0x000e24000020d900 */
[----:B0-----:R-:W-:Y:S05]  /*7b50*/  BRA `(.L_x_3109) ;  /* 0x0000000400a87947 */ /* 0x001fea0003800000 */
.L_x_3116:
        /* <DEDUP_REMOVED lines=8> */
[----:B--2---:R0:W5:Y:S01]  /*7be0*/  LDG.E.U16 R2, desc[UR36][R4.64] ;  /* 0x0000002404027981 */ /* 0x004162000c1e1500 */
[----:B------:R-:W-:Y:S01]  /*7bf0*/  HFMA2 R3, -RZ, RZ, 0, 0 ;  /* 0x00000000ff037431 */ /* 0x000fe200000001ff */
[----:B------:R-:W-:Y:S06]  /*7c00*/  BRA `(.L_x_3109) ;  /* 0x00000004007c7947 */ /* 0x000fec0003800000 */
.L_x_3123:
[----:B------:R-:W3:Y:S01]  /*7c10*/  LDG.E.U8 R4, desc[UR36][R4.64] ;  /* 0x0000002404047981 */ /* 0x000ee2000c1e1100 */
[----:B------:R-:W-:Y:S01]  /*7c20*/  BSSY.RECONVERGENT B0, `(.L_x_3124) ;  /* 0x0000018000007945 */ /* 0x000fe20003800200 */
[----:B--2---:R-:W-:Y:S01]  /*7c30*/  IMAD.MOV.U32 R2, RZ, RZ, RZ ;  /* 0x000000ffff027224 */ /* 0x004fe200078e00ff */
[----:B---3--:R-:W-:-:S13]  /*7c40*/  ISETP.NE.AND P0, PT, R4, RZ, PT ;  /* 0x000000ff0400720c */ /* 0x008fda0003f05270 */
        /* <DEDUP_REMOVED lines=17> */
.L_x_3127:
[----:B------:R-:W-:Y:S05]  /*7d60*/  BSYNC.RECONVERGENT B1 ;  /* 0x0000000000017941 */ /* 0x000fea0003800200 */
.L_x_3126:
[----:B------:R-:W-:Y:S01]  /*7d70*/  IMAD.SHL.U32 R0, R0, 0x100000, RZ ;  /* 0x0010000000007824 */ /* 0x000fe200078e00ff */
[----:B------:R-:W-:-:S04]  /*7d80*/  LEA R2, R2, 0x3b800000, 0x17 ;  /* 0x3b80000002027811 */ /* 0x000fc800078eb8ff */
[----:B------:R-:W-:-:S07]  /*7d90*/  LOP3.LUT R2, R2, R0, R7, 0xfe, !PT ;  /* 0x0000000002027212 */ /* 0x000fce00078efe07 */
.L_x_3125:
[----:B------:R-:W-:Y:S05]  /*7da0*/  BSYNC.RECONVERGENT B0 ;  /* 0x0000000000007941 */ /* 0x000fea0003800200 */
.L_x_3124:
[----:B------:R-:W1:Y:S02]  /*7db0*/  F2I.S64.TRUNC R2, R2 ;  /* 0x0000000200027311 */ /* 0x000e64000020d900 */
[----:B-1----:R-:W-:Y:S05]  /*7dc0*/  BRA `(.L_x_3109) ;  /* 0x00000004000c7947 */ /* 0x002fea0003800000 */
.L_x_3122:
[----:B------:R-:W3:Y:S01]  /*7dd0*/  LDG.E.U8 R4, desc[UR36][R4.64] ;  /* 0x0000002404047981 */ /* 0x000ee2000c1e1100 */
[----:B------:R-:W-:Y:S01]  /*7de0*/  BSSY.RECONVERGENT B0, `(.L_x_3128) ;  /* 0x0000018000007945 */ /* 0x000fe20003800200 */
[----:B--2---:R-:W-:Y:S02]  /*7df0*/  MOV R2, RZ ;  /* 0x000000ff00027202 */ /* 0x004fe40000000f00 */
        /* <DEDUP_REMOVED lines=18> */
.L_x_3131:
[----:B------:R-:W-:Y:S05]  /*7f20*/  BSYNC.RECONVERGENT B1 ;  /* 0x0000000000017941 */ /* 0x000fea0003800200 */
.L_x_3130:
[----:B------:R-:W-:Y:S01]  /*7f30*/  IMAD.SHL.U32 R0, R0, 0x200000, RZ ;  /* 0x0020000000007824 */ /* 0x000fe200078e00ff */
[----:B------:R-:W-:-:S04]  /*7f40*/  LEA R2, R2, 0x37800000, 0x17 ;  /* 0x3780000002027811 */ /* 0x000fc800078eb8ff */
[----:B------:R-:W-:-:S07]  /*7f50*/  LOP3.LUT R2, R2, R0, R7, 0xfe, !PT ;  /* 0x0000000002027212 */ /* 0x000fce00078efe07 */
.L_x_3129:
[----:B------:R-:W-:Y:S05]  /*7f60*/  BSYNC.RECONVERGENT B0 ;  /* 0x0000000000007941 */ /* 0x000fea0003800200 */
.L_x_3128:
[----:B------:R-:W1:Y:S02]  /*7f70*/  F2I.S64.TRUNC R2, R2 ;  /* 0x0000000200027311 */ /* 0x000e64000020d900 */
[----:B-1----:R-:W-:Y:S05]  /*7f80*/  BRA `(.L_x_3109) ;  /* 0x00000000009c7947 */ /* 0x002fea0003800000 */
.L_x_3121:
[----:B------:R-:W-:-:S09]  /*7f90*/  UISETP.NE.AND UP0, UPT, UR4, 0x1c, UPT ;  /* 0x0000001c0400788c */ /* 0x000fd2000bf05270 */
[----:B------:R-:W-:Y:S05]  /*7fa0*/  BRA.U !UP0, `(.L_x_3132) ;  /* 0x00000001088c7547 */ /* 0x000fea000b800000 */
[----:B------:R-:W-:-:S09]  /*7fb0*/  UISETP.NE.AND UP0, UPT, UR4, 0x1d, UPT ;  /* 0x0000001d0400788c */ /* 0x000fd2000bf05270 */
[----:B------:R-:W-:Y:S05]  /*7fc0*/  BRA.U !UP0, `(.L_x_3133) ;  /* 0x00000001087c7547 */ /* 0x000fea000b800000 */
[----:B------:R-:W-:-:S09]  /*7fd0*/  UISETP.NE.AND UP0, UPT, UR4, 0x2c, UPT ;  /* 0x0000002c0400788c */ /* 0x000fd2000bf05270 */
[----:B------:R-:W-:Y:S05]  /*7fe0*/  BRA.U UP0, `(.L_x_3108) ;  /* 0x00000001002c7547 */ /* 0x000fea000b800000 */
[----:B------:R-:W3:Y:S01]  /*7ff0*/  LDG.E.U8 R4, desc[UR36][R4.64] ;  /* 0x0000002404047981 */ /* 0x000ee2000c1e1100 */
[----:B------:R-:W-:Y:S01]  /*8000*/  BSSY.RECONVERGENT B0, `(.L_x_3134) ;  /* 0x0000007000007945 */ /* 0x000fe20003800200 */
[----:B--2---:R-:W-:Y:S01]  /*8010*/  IMAD.MOV.U32 R2, RZ, RZ, 0x400000 ;  /* 0x00400000ff027424 */ /* 0x004fe200078e00ff */
[----:B---3--:R-:W-:-:S13]  /*8020*/  ISETP.NE.AND P0, PT, R4, RZ, PT ;  /* 0x000000ff0400720c */ /* 0x008fda0003f05270 */
[----:B------:R-:W-:Y:S05]  /*8030*/  @!P0 BRA `(.L_x_3135) ;  /* 0x00000000000c8947 */ /* 0x000fea0003800000 */
[----:B------:R-:W-:-:S13]  /*8040*/  ISETP.NE.AND P0, PT, R4, 0xff, PT ;  /* 0x000000ff0400780c */ /* 0x000fda0003f05270 */
[----:B------:R-:W-:Y:S01]  /*8050*/  @!P0 MOV R2, 0x7f800001 ;  /* 0x7f80000100028802 */ /* 0x000fe20000000f00 */
[----:B------:R-:W-:-:S07]  /*8060*/  @P0 IMAD.SHL.U32 R2, R4, 0x800000, RZ ;  /* 0x0080000004020824 */ /* 0x000fce00078e00ff */
.L_x_3135:
[----:B------:R-:W-:Y:S05]  /*8070*/  BSYNC.RECONVERGENT B0 ;  /* 0x0000000000007941 */ /* 0x000fea0003800200 */
.L_x_3134:
[----:B------:R-:W1:Y:S02]  /*8080*/  F2I.S64.TRUNC R2, R2 ;  /* 0x0000000200027311 */ /* 0x000e64000020d900 */
[----:B-1----:R-:W-:Y:S05]  /*8090*/  BRA `(.L_x_3109) ;  /* 0x0000000000587947 */ /* 0x002fea0003800000 */
.L_x_3108:
[----:B--2---:R-:W-:Y:S01]  /*80a0*/  MOV R2, 0x0 ;  /* 0x0000000000027802 */ /* 0x004fe20000000f00 */
        /* <DEDUP_REMOVED lines=15> */
.L_x_3136:
[----:B------:R-:W-:Y:S01]  /*81a0*/  CS2R R2, SRZ ;  /* 0x0000000000027805 */ /* 0x000fe2000001ff00 */
[----:B------:R-:W-:Y:S06]  /*81b0*/  BRA `(.L_x_3109) ;  /* 0x0000000000107947 */ /* 0x000fec0003800000 */
.L_x_3133:
[----:B--2---:R1:W5:Y:S01]  /*81c0*/  LDG.E.64 R2, desc[UR36][R4.64] ;  /* 0x0000002404027981 */ /* 0x004362000c1e1b00 */
[----:B------:R-:W-:Y:S05]  /*81d0*/  BRA `(.L_x_3109) ;  /* 0x0000000000087947 */ /* 0x000fea0003800000 */
.L_x_3132:
[----:B--2---:R2:W5:Y:S01]  /*81e0*/  LDG.E R2, desc[UR36][R4.64] ;  /* 0x0000002404027981 */ /* 0x004562000c1e1900 */
[----:B------:R-:W-:-:S07]  /*81f0*/  IMAD.MOV.U32 R3, RZ, RZ, RZ ;  /* 0x000000ffff037224 */ /* 0x000fce00078e00ff */
.L_x_3109:
        /* <DEDUP_REMOVED lines=19> */
.L_x_3140:
[----:B------:R4:W-:Y:S01]  /*8330*/  STG.E.U8 desc[UR36][R2.64], R7 ;  /* 0x0000000702007986 */ /* 0x0009e2000c101124 */
[----:B------:R-:W-:Y:S05]  /*8340*/  BRA `(.L_x_3142) ;  /* 0x0000000c00387947 */ /* 0x000fea0003800000 */
.L_x_3139:
        /* <DEDUP_REMOVED lines=8> */
.L_x_3144:
[----:B------:R2:W-:Y:S01]  /*83d0*/  STG.E desc[UR36][R2.64], R7 ;  /* 0x0000000702007986 */ /* 0x0005e2000c101924 */
[----:B------:R-:W-:Y:S05]  /*83e0*/  BRA `(.L_x_3142) ;  /* 0x0000000c00107947 */ /* 0x000fea0003800000 */
.L_x_3143:
[----:B------:R0:W-:Y:S01]  /*83f0*/  STG.E.U16 desc[UR36][R2.64], R7 ;  /* 0x0000000702007986 */ /* 0x0001e2000c101524 */
[----:B------:R-:W-:Y:S05]  /*8400*/  BRA `(.L_x_3142) ;  /* 0x0000000c00087947 */ /* 0x000fea0003800000 */
.L_x_3138:
        /* <DEDUP_REMOVED lines=9> */
.L_x_3146:
[----:B------:R-:W0:Y:S02]  /*84a0*/  I2F.S64 R0, R4 ;  /* 0x0000000400007312 */ /* 0x000e240000301400 */
[----:B0-----:R-:W-:-:S05]  /*84b0*/  F2FP.F16.F32.PACK_AB R0, RZ, R0 ;  /* 0x00000000ff00723e */ /* 0x001fca00000000ff */
[----:B------:R0:W-:Y:S01]  /*84c0*/  STG.E.U16 desc[UR36][R2.64], R0 ;  /* 0x0000000002007986 */ /* 0x0001e2000c101524 */
[----:B------:R-:W-:Y:S05]  /*84d0*/  BRA `(.L_x_3142) ;  /* 0x0000000800d47947 */ /* 0x000fea0003800000 */
.L_x_3145:
        /* <DEDUP_REMOVED lines=10> */
.L_x_3148:
[----:B------:R-:W0:Y:S02]  /*8580*/  I2F.S64 R4, R4 ;  /* 0x0000000400047312 */ /* 0x000e240000301400 */
[----:B0-----:R-:W-:-:S04]  /*8590*/  F2FP.F16.F32.PACK_AB R5, RZ, R4 ;  /* 0x00000004ff05723e */ /* 0x001fc800000000ff */
[----:B------:R-:W-:-:S05]  /*85a0*/  PRMT R5, R5, 0x5410, RZ ;  /* 0x0000541005057816 */ /* 0x000fca00000000ff */
[----:B------:R0:W-:Y:S01]  /*85b0*/  STG.E desc[UR36][R2.64], R5 ;  /* 0x0000000502007986 */ /* 0x0001e2000c101924 */
[----:B------:R-:W-:Y:S05]  /*85c0*/  BRA `(.L_x_3142) ;  /* 0x0000000800987947 */ /* 0x000fea0003800000 */
.L_x_3147:
[----:B------:R-:W0:Y:S02]  /*85d0*/  I2F.F64.S64 R4, R4 ;  /* 0x0000000400047312 */ /* 0x000e240000301c00 */
[----:B0-----:R0:W-:Y:S01]  /*85e0*/  STG.E.64 desc[UR36][R2.64], R4 ;  /* 0x0000000402007986 */ /* 0x0011e2000c101b24 */
[----:B------:R-:W-:Y:S05]  /*85f0*/  BRA `(.L_x_3142) ;  /* 0x00000008008c7947 */ /* 0x000fea0003800000 */
.L_x_3137:
        /* <DEDUP_REMOVED lines=12> */
.L_x_3152:
        /* <DEDUP_REMOVED lines=18> */
.L_x_3155:
[----:B------:R-:W-:-:S04]  /*87e0*/  SHF.R.U32.HI R5, RZ, 0x18, R5 ;  /* 0x00000018ff057819 */ /* 0x000fc80000011605 */
[----:B------:R-:W-:-:S07]  /*87f0*/  LOP3.LUT R0, R0, 0x80, R5, 0xf8, !PT ;  /* 0x0000008000007812 */ /* 0x000fce00078ef805 */
.L_x_3154:
[----:B------:R-:W-:Y:S05]  /*8800*/  BSYNC.RECONVERGENT B0 ;  /* 0x0000000000007941 */ /* 0x000fea0003800200 */
.L_x_3153:
[----:B------:R0:W-:Y:S01]  /*8810*/  STG.E.U8 desc[UR36][R2.64], R0 ;  /* 0x0000000002007986 */ /* 0x0001e2000c101124 */
[----:B------:R-:W-:Y:S05]  /*8820*/  BRA `(.L_x_3142) ;  /* 0x0000000800007947 */ /* 0x000fea0003800000 */
.L_x_3151:
        /* <DEDUP_REMOVED lines=18> */
.L_x_3158:
[----:B------:R-:W-:-:S04]  /*8950*/  SHF.R.U32.HI R5, RZ, 0x18, R5 ;  /* 0x00000018ff057819 */ /* 0x000fc80000011605 */
[----:B------:R-:W-:-:S07]  /*8960*/  LOP3.LUT R0, R0, 0x80, R5, 0xf8, !PT ;  /* 0x0000008000007812 */ /* 0x000fce00078ef805 */
.L_x_3157:
[----:B------:R-:W-:Y:S05]  /*8970*/  BSYNC.RECONVERGENT B0 ;  /* 0x0000000000007941 */ /* 0x000fea0003800200 */
.L_x_3156:
[----:B------:R0:W-:Y:S01]  /*8980*/  STG.E.U8 desc[UR36][R2.64], R0 ;  /* 0x0000000002007986 */ /* 0x0001e2000c101124 */
[----:B------:R-:W-:Y:S05]  /*8990*/  BRA `(.L_x_3142) ;  /* 0x0000000400a47947 */ /* 0x000fea0003800000 */
.L_x_3150:
        /* <DEDUP_REMOVED lines=23> */
.L_x_3160:
[----:B------:R0:W-:Y:S01]  /*8b10*/  STG.E.64 desc[UR36][R2.64], R4 ;  /* 0x0000000402007986 */ /* 0x0001e2000c101b24 */
[----:B------:R-:W-:Y:S05]  /*8b20*/  BRA `(.L_x_3142) ;  /* 0x0000000400407947 */ /* 0x000fea0003800000 */
.L_x_3159:
[----:B------:R0:W-:Y:S01]  /*8b30*/  STG.E desc[UR36][R2.64], R7 ;  /* 0x0000000702007986 */ /* 0x0001e2000c101924 */
[----:B------:R-:W-:Y:S05]  /*8b40*/  BRA `(.L_x_3142) ;  /* 0x0000000400387947 */ /* 0x000fea0003800000 */
.L_x_3149:
        /* <DEDUP_REMOVED lines=11> */
.L_x_3162:
[----:B------:R-:W-:Y:S01]  /*8c00*/  CS2R R6, SRZ ;  /* 0x0000000000067805 */ /* 0x000fe2000001ff00 */
[----:B------:R-:W0:Y:S04]  /*8c10*/  I2F.F64.S64 R4, R4 ;  /* 0x0000000400047312 */ /* 0x000e280000301c00 */
[----:B0-----:R0:W-:Y:S01]  /*8c20*/  STG.E.128 desc[UR36][R2.64], R4 ;  /* 0x0000000402007986 */ /* 0x0011e2000c101d24 */
[----:B------:R-:W-:Y:S05]  /*8c30*/  BRA `(.L_x_3142) ;  /* 0x0000000000fc7947 */ /* 0x000fea0003800000 */
.L_x_3161:
[----:B------:R-:W-:-:S09]  /*8c40*/  UISETP.NE.AND UP0, UPT, UR4, 0xf, UPT ;  /* 0x0000000f0400788c */ /* 0x000fd2000bf05270 */
[----:B------:R-:W-:Y:S05]  /*8c50*/  BRA.U !UP0, `(.L_x_3163) ;  /* 0x0000000108e87547 */ /* 0x000fea000b800000 */
[----:B------:R-:W-:-:S09]  /*8c60*/  UISETP.NE.AND UP0, UPT, UR4, 0x17, UPT ;  /* 0x000000170400788c */ /* 0x000fd2000bf05270 */
[----:B------:R-:W-:Y:S05]  /*8c70*/  BRA.U !UP0, `(.L_x_3164) ;  /* 0x0000000108907547 */ /* 0x000fea000b800000 */
[----:B------:R-:W-:-:S09]  /*8c80*/  UISETP.NE.AND UP0, UPT, UR4, 0x18, UPT ;  /* 0x000000180400788c */ /* 0x000fd2000bf05270 */
[----:B------:R-:W-:Y:S05]  /*8c90*/  BRA.U !UP0, `(.L_x_3165) ;  /* 0x0000000108447547 */ /* 0x000fea000b800000 */
.L_x_3141:
        /* <DEDUP_REMOVED lines=16> */
.L_x_3166:
[----:B------:R-:W-:Y:S05]  /*8da0*/  BRA `(.L_x_3142) ;  /* 0x0000000000a07947 */ /* 0x000fea0003800000 */
.L_x_3165:
        /* <DEDUP_REMOVED lines=13> */
.L_x_3168:
[----:B------:R-:W-:Y:S05]  /*8e80*/  BSYNC.RECONVERGENT B0 ;  /* 0x0000000000007941 */ /* 0x000fea0003800200 */
.L_x_3167:
[----:B------:R-:W-:-:S05]  /*8e90*/  LOP3.LUT R7, R0, 0x80, R7, 0xf8, !PT ;  /* 0x0000008000077812 */ /* 0x000fca00078ef807 */
[----:B------:R0:W-:Y:S01]  /*8ea0*/  STG.E.U8 desc[UR36][R2.64], R7 ;  /* 0x0000000702007986 */ /* 0x0001e2000c101124 */
[----:B------:R-:W-:Y:S05]  /*8eb0*/  BRA `(.L_x_3142) ;  /* 0x00000000005c7947 */ /* 0x000fea0003800000 */
.L_x_3164:
        /* <DEDUP_REMOVED lines=12> */
.L_x_3170:
[----:B------:R-:W-:Y:S02]  /*8f80*/  ISETP.GT.U32.AND P0, PT, R6, 0x7f800000, PT ;  /* 0x7f8000000600780c */ /* 0x000fe40003f04070 */
[----:B------:R-:W-:-:S04]  /*8f90*/  MOV R0, 0x7f ;  /* 0x0000007f00007802 */ /* 0x000fc80000000f00 */
[----:B------:R-:W-:-:S07]  /*8fa0*/  SEL R0, R0, 0x7c, P0 ;  /* 0x0000007c00007807 */ /* 0x000fce0000000000 */
.L_x_3171:
[----:B------:R-:W-:Y:S05]  /*8fb0*/  BSYNC.RECONVERGENT B0 ;  /* 0x0000000000007941 */ /* 0x000fea0003800200 */
.L_x_3169:
[----:B------:R-:W-:-:S04]  /*8fc0*/  SHF.R.U32.HI R5, RZ, 0x18, R5 ;  /* 0x00000018ff057819 */ /* 0x000fc80000011605 */
[----:B------:R-:W-:-:S05]  /*8fd0*/  LOP3.LUT R5, R0, 0x80, R5, 0xf8, !PT ;  /* 0x0000008000057812 */ /* 0x000fca00078ef805 */
[----:B------:R0:W-:Y:S01]  /*8fe0*/  STG.E.U8 desc[UR36][R2.64], R5 ;  /* 0x0000000502007986 */ /* 0x0001e2000c101124 */
[----:B------:R-:W-:Y:S05]  /*8ff0*/  BRA `(.L_x_3142) ;  /* 0x00000000000c7947 */ /* 0x000fea0003800000 */
.L_x_3163:
[----:B------:R-:W0:Y:S02]  /*9000*/  I2F.S64 R0, R4 ;  /* 0x0000000400007312 */ /* 0x000e240000301400 */
[----:B0-----:R-:W-:-:S05]  /*9010*/  F2FP.BF16.F32.PACK_AB R0, RZ, R0 ;  /* 0x00000000ff00723e */ /* 0x001fca00000010ff */
[----:B------:R0:W-:Y:S02]  /*9020*/  STG.E.U16 desc[UR36][R2.64], R0 ;  /* 0x0000000002007986 */ /* 0x0001e4000c101524 */
.L_x_3142:
[----:B------:R-:W-:-:S07]  /*9030*/  VIADD R17, R17, 0x80 ;  /* 0x0000008011117836 */ /* 0x000fce0000000000 */
.L_x_3102:
[----:B------:R-:W-:Y:S05]  /*9040*/  BSYNC.RECONVERGENT B6 ;  /* 0x0000000000067941 */ /* 0x000fea0003800200 */
.L_x_3101:
[----:B------:R-:W5:Y:S02]  /*9050*/  LDCU UR4, c[0x0][0x380] ;  /* 0x00007000ff0477ac */ /* 0x000f640008000800 */
[----:B-----5:R-:W-:-:S13]  /*9060*/  ISETP.GE.AND P0, PT, R17, UR4, PT ;  /* 0x0000000411007c0c */ /* 0x020fda000bf06270 */
[----:B------:R-:W-:Y:S05]  /*9070*/  @P0 EXIT ;  /* 0x000000000000094d */ /* 0x000fea0003800000 */
[----:B------:R-:W5:Y:S01]  /*9080*/  LDCU UR4, c[0x0][0x388] ;  /* 0x00007100ff0477ac */ /* 0x000f620008000800 */
[----:B------:R-:W-:Y:S02]  /*9090*/  HFMA2 R16, -RZ, RZ, 0, 0 ;  /* 0x00000000ff107431 */ /* 0x000fe400000001ff */
[----:B0-----:R-:W-:Y:S01]  /*90a0*/  IMAD.MOV.U32 R0, RZ, RZ, RZ ;  /* 0x000000ffff007224 */ /* 0x001fe200078e00ff */
        /* <DEDUP_REMOVED lines=295> */
[----:B------:R-:W-:-:S05]  /*a320*/  SHF.R.U32.HI R2, RZ, UR5, R2 ;  /* 0x00000005ff027c19 */ /* 0x000fca0008011602 */
[----:B------:R-:W-:-:S04]  /*a330*/  IMAD.MOV R3, RZ, RZ, -R2 ;  /* 0x000000ffff037224 */ /* 0x000fc800078e0a02 */
[----:B-1----:R-:W-:-:S04]  /*a340*/  IMAD R5, R3, UR6, R5 ;  /* 0x0000000603057c24 */ /* 0x002fc8000f8e0205 */
[C---:B--2---:R-:W-:Y:S02]  /*a350*/  IMAD R16, R5.reuse, UR8, R16 ;  /* 0x0000000805107c24 */ /* 0x044fe4000f8e0210 */
[----:B------:R-:W-:-:S07]  /*a360*/  IMAD R0, R5, UR9, R0 ;  /* 0x0000000905007c24 */ /* 0x000fce000f8e0200 */
.L_x_3172:
[----:B------:R-:W1:Y:S01]  /*a370*/  LDCU.128 UR8, c[0x0][0x580] ;  /* 0x0000b000ff0877ac */ /* 0x000e620008000c00 */
[----:B------:R-:W-:-:S04]  /*a380*/  UPRMT UR4, UR40, 0x9910, URZ ;  /* 0x0000991028047896 */ /* 0x000fc800080000ff */
[----:B------:R-:W-:Y:S01]  /*a390*/  UISETP.GT.AND UP0, UPT, UR4, 0x9, UPT ;  /* 0x000000090400788c */ /* 0x000fe2000bf04270 */
[----:B-1--4-:R-:W-:Y:S02]  /*a3a0*/  IADD3 R4, P1, PT, R0, UR10, RZ ;  /* 0x0000000a00047c10 */ /* 0x012fe4000ff3e0ff */
[----:B------:R-:W-:-:S03]  /*a3b0*/  IADD3 R16, P0, PT, R16, UR8, RZ ;  /* 0x0000000810107c10 */ /* 0x000fc6000ff1e0ff */
[----:B---3--:R-:W-:Y:S01]  /*a3c0*/  IMAD.X R5, RZ, RZ, UR11, P1 ;  /* 0x0000000bff057e24 */ /* 0x008fe200088e06ff */
[----:B------:R-:W-:Y:S02]  /*a3d0*/  IADD3.X R17, PT, PT, RZ, UR9, RZ, P0, !PT ;  /* 0x00000009ff117c10 */ /* 0x000fe400087fe4ff */
        /* <DEDUP_REMOVED lines=12> */
.L_x_3176:
[----:B--2---:R3:W5:Y:S01]  /*a4a0*/  LDG.E.U8 R2, desc[UR36][R4.64] ;  /* 0x0000002404027981 */ /* 0x004762000c1e1100 */
[----:B------:R-:W-:Y:S01]  /*a4b0*/  IMAD.MOV.U32 R3, RZ, RZ, RZ ;  /* 0x000000ffff037224 */ /* 0x000fe200078e00ff */
[----:B------:R-:W-:Y:S06]  /*a4c0*/  BRA `(.L_x_3178) ;  /* 0x0000000c00407947 */ /* 0x000fec0003800000 */
.L_x_3175:
        /* <DEDUP_REMOVED lines=8> */
.L_x_3180:
[----:B--2---:R-:W2:Y:S02]  /*a550*/  LDG.E R2, desc[UR36][R4.64] ;  /* 0x0000002404027981 */ /* 0x004ea4000c1e1900 */
[----:B--2---:R-:W-:Y:S01]  /*a560*/  SHF.R.S32.HI R3, RZ, 0x1f, R2 ;  /* 0x0000001fff037819 */ /* 0x004fe20000011402 */
[----:B------:R-:W-:Y:S06]  /*a570*/  BRA `(.L_x_3178) ;  /* 0x0000000c00147947 */ /* 0x000fec0003800000 */
.L_x_3179:
[----:B--2---:R-:W2:Y:S02]  /*a580*/  LDG.E.S16 R2, desc[UR36][R4.64] ;  /* 0x0000002404027981 */ /* 0x004ea4000c1e1700 */
[----:B--2---:R-:W-:Y:S01]  /*a590*/  SHF.R.S32.HI R3, RZ, 0x1f, R2 ;  /* 0x0000001fff037819 */ /* 0x004fe20000011402 */
[----:B------:R-:W-:Y:S06]  /*a5a0*/  BRA `(.L_x_3178) ;  /* 0x0000000c00087947 */ /* 0x000fec0003800000 */
.L_x_3174:
[----:B------:R-:W-:-:S09]  /*a5b0*/  UISETP.GT.AND UP0, UPT, UR4, 0x6, UPT ;  /* 0x000000060400788c */ /* 0x000fd2000bf04270 */
[----:B------:R-:W-:Y:S05]  /*a5c0*/  BRA.U UP0, `(.L_x_3181) ;  /* 0x00000001002c7547 */ /* 0x000fea000b800000 */
[----:B------:R-:W-:-:S09]  /*a5d0*/  UISETP.NE.AND UP0, UPT, UR4, 0x5, UPT ;  /* 0x000000050400788c */ /* 0x000fd2000bf05270 */
[----:B------:R-:W-:Y:S05]  /*a5e0*/  BRA.U !UP0, `(.L_x_3182) ;  /* 0x0000000108147547 */ /* 0x000fea000b800000 */
[----:B------:R-:W-:-:S09]  /*a5f0*/  UISETP.NE.AND UP0, UPT, UR4, 0x6, UPT ;  /* 0x000000060400788c */ /* 0x000fd2000bf05270 */
[----:B------:R-:W-:Y:S05]  /*a600*/  BRA.U UP0, `(.L_x_3177) ;  /* 0x0000000900987547 */ /* 0x000fea000b800000 */
[----:B--2---:R-:W2:Y:S02]  /*a610*/  LDG.E R2, desc[UR36][R4.64] ;  /* 0x0000002404027981 */ /* 0x004ea4000c1e1900 */
[----:B--2---:R-:W3:Y:S02]  /*a620*/  F2I.S64.TRUNC R2, R2 ;  /* 0x0000000200027311 */ /* 0x004ee4000020d900 */
[----:B---3--:R-:W-:Y:S05]  /*a630*/  BRA `(.L_x_3178) ;  /* 0x0000000800e47947 */ /* 0x008fea0003800000 */
.L_x_3182:
[----:B------:R-:W2:Y:S02]  /*a640*/  LDG.E.U16 R4, desc[UR36][R4.64] ;  /* 0x0000002404047981 */ /* 0x000ea4000c1e1500 */
[----:B--2---:R-:W-:-:S06]  /*a650*/  HADD2.F32 R2, -RZ, R4.H0_H0 ;  /* 0x20000004ff027230 */ /* 0x004fcc0000004100 */
[----:B------:R-:W3:Y:S02]  /*a660*/  F2I.S64.TRUNC R2, R2 ;  /* 0x0000000200027311 */ /* 0x000ee4000020d900 */
[----:B---3--:R-:W-:Y:S05]  /*a670*/  BRA `(.L_x_3178) ;  /* 0x0000000800d47947 */ /* 0x008fea0003800000 */
.L_x_3181:
[----:B------:R-:W-:-:S09]  /*a680*/  UISETP.NE.AND UP0, UPT, UR4, 0x7, UPT ;  /* 0x000000070400788c */ /* 0x000fd2000bf05270 */
[----:B------:R-:W-:Y:S05]  /*a690*/  BRA.U !UP0, `(.L_x_3183) ;  /* 0x00000001082c7547 */ /* 0x000fea000b800000 */
[----:B------:R-:W-:-:S09]  /*a6a0*/  UISETP.NE.AND UP0, UPT, UR4, 0x8, UPT ;  /* 0x000000080400788c */ /* 0x000fd2000bf05270 */
[----:B------:R-:W-:Y:S05]  /*a6b0*/  BRA.U !UP0, `(.L_x_3184) ;  /* 0x0000000108147547 */ /* 0x000fea000b800000 */
[----:B------:R-:W-:-:S09]  /*a6c0*/  UISETP.NE.AND UP0, UPT, UR4, 0x9, UPT ;  /* 0x000000090400788c */ /* 0x000fd2000bf05270 */
[----:B------:R-:W-:Y:S05]  /*a6d0*/  BRA.U UP0, `(.L_x_3177) ;  /* 0x0000000900647547 */ /* 0x000fea000b800000 */
[----:B--2---:R-:W2:Y:S02]  /*a6e0*/  LDG.E R2, desc[UR36][R4.64] ;  /* 0x0000002404027981 */ /* 0x004ea4000c1e1900 */
[----:B--2---:R-:W3:Y:S02]  /*a6f0*/  F2I.S64.TRUNC R2, R2 ;  /* 0x0000000200027311 */ /* 0x004ee4000020d900 */
[----:B---3--:R-:W-:Y:S05]  /*a700*/  BRA `(.L_x_3178) ;  /* 0x0000000800b07947 */ /* 0x008fea0003800000 */
.L_x_3184:
[----:B------:R-:W2:Y:S02]  /*a710*/  LDG.E.U16 R4, desc[UR36][R4.64] ;  /* 0x0000002404047981 */ /* 0x000ea4000c1e1500 */
[----:B--2---:R-:W-:-:S06]  /*a720*/  HADD2.F32 R2, -RZ, R4.H0_H0 ;  /* 0x20000004ff027230 */ /* 0x004fcc0000004100 */
[----:B------:R-:W3:Y:S02]  /*a730*/  F2I.S64.TRUNC R2, R2 ;  /* 0x0000000200027311 */ /* 0x000ee4000020d900 */
[----:B---3--:R-:W-:Y:S05]  /*a740*/  BRA `(.L_x_3178) ;  /* 0x0000000800a07947 */ /* 0x008fea0003800000 */
.L_x_3183:
[----:B--2---:R-:W2:Y:S02]  /*a750*/  LDG.E.64 R2, desc[UR36][R4.64] ;  /* 0x0000002404027981 */ /* 0x004ea4000c1e1b00 */
[----:B--2---:R-:W3:Y:S02]  /*a760*/  F2I.S64.F64.TRUNC R2, R2 ;  /* 0x0000000200027311 */ /* 0x004ee4000030d900 */
[----:B---3--:R-:W-:Y:S05]  /*a770*/  BRA `(.L_x_3178) ;  /* 0x0000000800947947 */ /* 0x008fea0003800000 */
.L_x_3173:
        /* <DEDUP_REMOVED lines=9> */
[----:B--2---:R-:W-:Y:S02]  /*a810*/  MOV R3, RZ ;  /* 0x000000ff00037202 */ /* 0x004fe40000000f00 */
[----:B---3--:R-:W-:-:S04]  /*a820*/  ISETP.NE.AND P0, PT, R4, RZ, PT ;  /* 0x000000ff0400720c */ /* 0x008fc80003f05270 */
[----:B------:R-:W-:Y:S01]  /*a830*/  SEL R2, RZ, 0x1, !P0 ;  /* 0x00000001ff027807 */ /* 0x000fe20004000000 */
[----:B------:R-:W-:Y:S08]  /*a840*/  BRA `(.L_x_3178) ;  /* 0x0000000800607947 */ /* 0x000ff00003800000 */
.L_x_3187:
[----:B--2---:R-:W2:Y:S02]  /*a850*/  LDG.E.64 R2, desc[UR36][R4.64] ;  /* 0x0000002404027981 */ /* 0x004ea4000c1e1b00 */
[----:B--2---:R-:W3:Y:S02]  /*a860*/  F2I.S64.F64.TRUNC R2, R2 ;  /* 0x0000000200027311 */ /* 0x004ee4000030d900 */
[----:B---3--:R-:W-:Y:S05]  /*a870*/  BRA `(.L_x_3178) ;  /* 0x0000000800547947 */ /* 0x008fea0003800000 */
.L_x_3186:
[----:B------:R-:W-:-:S09]  /*a880*/  UISETP.NE.AND UP0, UPT, UR4, 0xf, UPT ;  /* 0x0000000f0400788c */ /* 0x000fd2000bf05270 */
[----:B------:R-:W-:Y:S05]  /*a890*/  BRA.U !UP0, `(.L_x_3188) ;  /* 0x0000000108947547 */ /* 0x000fea000b800000 */
[----:B------:R-:W-:-:S09]  /*a8a0*/  UISETP.NE.AND UP0, UPT, UR4, 0x17, UPT ;  /* 0x000000170400788c */ /* 0x000fd2000bf05270 */
[----:B------:R-:W-:Y:S05]  /*a8b0*/  BRA.U !UP0, `(.L_x_3189) ;  /* 0x0000000108587547 */ /* 0x000fea000b800000 */
[----:B------:R-:W-:-:S09]  /*a8c0*/  UISETP.NE.AND UP0, UPT, UR4, 0x18, UPT ;  /* 0x000000180400788c */ /* 0x000fd2000bf05270 */
[----:B------:R-:W-:Y:S05]  /*a8d0*/  BRA.U UP0, `(.L_x_3177) ;  /* 0x0000000500e47547 */ /* 0x000fea000b800000 */
[----:B------:R-:W3:Y:S01]  /*a8e0*/  LDG.E.U8 R0, desc[UR36][R4.64] ;  /* 0x0000002404007981 */ /* 0x000ee2000c1e1100 */
[----:B------:R-:W-:Y:S02]  /*a8f0*/  IMAD.MOV.U32 R6, RZ, RZ, 0x1f ;  /* 0x0000001fff067424 */ /* 0x000fe400078e00ff */
[----:B---3--:R-:W-:-:S05]  /*a900*/  IMAD.SHL.U32 R0, R0, 0x1000000, RZ ;  /* 0x0100000000007824 */ /* 0x008fca00078e00ff */
[C---:B--2---:R-:W-:Y:S02]  /*a910*/  LOP3.LUT R2, R0.reuse, 0x7f000000, RZ, 0xc0, !PT ;  /* 0x7f00000000027812 */ /* 0x044fe400078ec0ff */
        /* <DEDUP_REMOVED lines=16> */
.L_x_3189:
[----:B--2---:R-:W2:Y:S02]  /*aa20*/  LDG.E.U8 R3, desc[UR36][R4.64] ;  /* 0x0000002404037981 */ /* 0x004ea4000c1e1100 */
        /* <DEDUP_REMOVED lines=10> */
[----:B------:R-:W3:Y:S02]  /*aad0*/  F2I.S64.TRUNC R2, R3 ;  /* 0x0000000300027311 */ /* 0x000ee4000020d900 */
[----:B---3--:R-:W-:Y:S05]  /*aae0*/  BRA `(.L_x_3178) ;  /* 0x0000000400b87947 */ /* 0x008fea0003800000 */
.L_x_3188:
[----:B--2---:R-:W2:Y:S02]  /*aaf0*/  LDG.E.U16 R2, desc[UR36][R4.64] ;  /* 0x0000002404027981 */ /* 0x004ea4000c1e1500 */
[----:B--2---:R-:W-:-:S06]  /*ab00*/  IMAD.U32 R2, R2, 0x10000, RZ ;  /* 0x0001000002027824 */ /* 0x004fcc00078e00ff */
[----:B------:R-:W3:Y:S02]  /*ab10*/  F2I.S64.TRUNC R2, R2 ;  /* 0x0000000200027311 */ /* 0x000ee4000020d900 */
[----:B---3--:R-:W-:Y:S05]  /*ab20*/  BRA `(.L_x_3178) ;  /* 0x0000000400a87947 */ /* 0x008fea0003800000 */
.L_x_3185:
        /* <DEDUP_REMOVED lines=9> */
[----:B------:R-:W-:Y:S01]  /*abc0*/  IMAD.MOV.U32 R3, RZ, RZ, RZ ;  /* 0x000000ffff037224 */ /* 0x000fe200078e00ff */
[----:B------:R-:W-:Y:S06]  /*abd0*/  BRA `(.L_x_3178) ;  /* 0x00000004007c7947 */ /* 0x000fec0003800000 */
.L_x_3192:
[----:B------:R-:W3:Y:S01]  /*abe0*/  LDG.E.U8 R4, desc[UR36][R4.64] ;  /* 0x0000002404047981 */ /* 0x000ee2000c1e1100 */
[----:B------:R-:W-:Y:S01]  /*abf0*/  BSSY.RECONVERGENT B0, `(.L_x_3193) ;  /* 0x0000018000007945 */ /* 0x000fe20003800200 */
[----:B--2---:R-:W-:Y:S01]  /*ac00*/  HFMA2 R2, -RZ, RZ, 0, 0 ;  /* 0x00000000ff027431 */ /* 0x004fe200000001ff */
        /* <DEDUP_REMOVED lines=18> */
.L_x_3196:
[----:B------:R-:W-:Y:S05]  /*ad30*/  BSYNC.RECONVERGENT B1 ;  /* 0x0000000000017941 */ /* 0x000fea0003800200 */
.L_x_3195:
[----:B------:R-:W-:Y:S01]  /*ad40*/  IMAD.SHL.U32 R0, R0, 0x100000, RZ ;  /* 0x0010000000007824 */ /* 0x000fe200078e00ff */
[----:B------:R-:W-:-:S04]  /*ad50*/  LEA R2, R2, 0x3b800000, 0x17 ;  /* 0x3b80000002027811 */ /* 0x000fc800078eb8ff */
[----:B------:R-:W-:-:S07]  /*ad60*/  LOP3.LUT R2, R2, R0, R7, 0xfe, !PT ;  /* 0x0000000002027212 */ /* 0x000fce00078efe07 */
.L_x_3194:
[----:B------:R-:W-:Y:S05]  /*ad70*/  BSYNC.RECONVERGENT B0 ;  /* 0x0000000000007941 */ /* 0x000fea0003800200 */
.L_x_3193:
[----:B------:R-:W1:Y:S02]  /*ad80*/  F2I.S64.TRUNC R2, R2 ;  /* 0x0000000200027311 */ /* 0x000e64000020d900 */
[----:B-1----:R-:W-:Y:S05]  /*ad90*/  BRA `(.L_x_3178) ;  /* 0x00000004000c7947 */ /* 0x002fea0003800000 */
.L_x_3191:
[----:B------:R-:W3:Y:S01]  /*ada0*/  LDG.E.U8 R4, desc[UR36][R4.64] ;  /* 0x0000002404047981 */ /* 0x000ee2000c1e1100 */
[----:B------:R-:W-:Y:S01]  /*adb0*/  BSSY.RECONVERGENT B0, `(.L_x_3197) ;  /* 0x0000018000007945 */ /* 0x000fe20003800200 */
[----:B--2---:R-:W-:Y:S01]  /*adc0*/  IMAD.MOV.U32 R2, RZ, RZ, RZ ;  /* 0x000000ffff027224 */ /* 0x004fe200078e00ff */
[----:B---3--:R-:W-:-:S13]  /*add0*/  ISETP.NE.AND P0, PT, R4, RZ, PT ;  /* 0x000000ff0400720c */ /* 0x008fda0003f05270 */
        /* <DEDUP_REMOVED lines=17> */
.L_x_3200:
[----:B------:R-:W-:Y:S05]  /*aef0*/  BSYNC.RECONVERGENT B1 ;  /* 0x0000000000017941 */ /* 0x000fea0003800200 */
.L_x_3199:
[----:B------:R-:W-:Y:S02]  /*af00*/  SHF.L.U32 R0, R0, 0x15, RZ ;  /* 0x0000001500007819 */ /* 0x000fe400000006ff */
[----:B------:R-:W-:-:S04]  /*af10*/  LEA R2, R2, 0x37800000, 0x17 ;  /* 0x3780000002027811 */ /* 0x000fc800078eb8ff */
[----:B------:R-:W-:-:S07]  /*af20*/  LOP3.LUT R2, R2, R0, R7, 0xfe, !PT ;  /* 0x0000000002027212 */ /* 0x000fce00078efe07 */
.L_x_3198:
[----:B------:R-:W-:Y:S05]  /*af30*/  BSYNC.RECONVERGENT B0 ;  /* 0x0000000000007941 */ /* 0x000fea0003800200 */
.L_x_3197:
[----:B------:R-:W0:Y:S02]  /*af40*/  F2I.S64.TRUNC R2, R2 ;  /* 0x0000000200027311 */ /* 0x000e24000020d900 */
[----:B0-----:R-:W-:Y:S05]  /*af50*/  BRA `(.L_x_3178) ;  /* 0x00000000009c7947 */ /* 0x001fea0003800000 */
.L_x_3190:
        /* <DEDUP_REMOVED lines=12> */
[----:B------:R-:W-:Y:S01]  /*b020*/  @!P0 IMAD.MOV.U32 R2, RZ, RZ, 0x7f800001 ;  /* 0x7f800001ff028424 */ /* 0x000fe200078e00ff */
[----:B------:R-:W-:-:S07]  /*b030*/  @P0 SHF.L.U32 R2, R4, 0x17, RZ ;  /* 0x0000001704020819 */ /* 0x000fce00000006ff */
.L_x_3204:
[----:B------:R-:W-:Y:S05]  /*b040*/  BSYNC.RECONVERGENT B0 ;  /* 0x0000000000007941 */ /* 0x000fea0003800200 */
.L_x_3203:
[----:B------:R-:W2:Y:S02]  /*b050*/  F2I.S64.TRUNC R2, R2 ;  /* 0x0000000200027311 */ /* 0x000ea4000020d900 */
[----:B--2---:R-:W-:Y:S05]  /*b060*/  BRA `(.L_x_3178) ;  /* 0x0000000000587947 */ /* 0x004fea0003800000 */
.L_x_3177:
[----:B------:R-:W-:Y:S01]  /*b070*/  MOV R0, 0x0 ;  /* 0x0000000000007802 */ /* 0x000fe20000000f00 */
[----:B------:R-:W0:Y:S01]  /*b080*/  LDCU.64 UR4, c[0x4][0x138] ;  /* 0x01002700ff0477ac */ /* 0x000e220008000a00 */
[----:B------:R-:W-:Y:S02]  /*b090*/  HFMA2 R13, -RZ, RZ, 0, 0 ;  /* 0x00000000ff0d7431 */ /* 0x000fe400000001ff */
[----:B------:R-:W-:Y:S01]  /*b0a0*/  IMAD.MOV.U32 R8, RZ, RZ, 0x4e ;  /* 0x0000004eff087424 */ /* 0x000fe200078e00ff */
[----:B--2---:R1:W2:Y:S01]  /*b0b0*/  LDC.64 R2, c[0x4][R0] ;  /* 0x0100000000027b82 */ /* 0x0042a20000000a00 */
        /* <DEDUP_REMOVED lines=11> */
.L_x_3205:
[----:B------:R-:W-:Y:S01]  /*b170*/  CS2R R2, SRZ ;  /* 0x0000000000027805 */ /* 0x000fe2000001ff00 */
[----:B------:R-:W-:Y:S06]  /*b180*/  BRA `(.L_x_3178) ;  /* 0x0000000000107947 */ /* 0x000fec0003800000 */
.L_x_3202:
[----:B--2---:R2:W5:Y:S01]  /*b190*/  LDG.E.64 R2, desc[UR36][R4.64] ;  /* 0x0000002404027981 */ /* 0x004562000c1e1b00 */
[----:B------:R-:W-:Y:S05]  /*b1a0*/  BRA `(.L_x_3178) ;  /* 0x0000000000087947 */ /* 0x000fea0003800000 */
.L_x_3201:
[----:B--2---:R1:W5:Y:S01]  /*b1b0*/  LDG.E R2, desc[UR36][R4.64] ;  /* 0x0000002404027981 */ /* 0x004362000c1e1900 */
[----:B------:R-:W-:-:S07]  /*b1c0*/  IMAD.MOV.U32 R3, RZ, RZ, RZ ;  /* 0x000000ffff037224 */ /* 0x000fce00078e00ff */
.L_x_3178:
[----:B------:R-:W-:Y:S01]  /*b1d0*/  UPRMT UR4, UR41, 0x9910, URZ ;  /* 0x0000991029047896 */ /* 0x000fe200080000ff */
[--C-:B012345:R-:W-:Y:S02]  /*b1e0*/  SHF.R.S64 R5, R2, UR38, R3.reuse ;  /* 0x0000002602057c19 */ /* 0x13ffe40008001003 */
[----:B------:R-:W-:Y:S01]  /*b1f0*/  SHF.R.S32.HI R3, RZ, UR38, R3 ;  /* 0x00000026ff037c19 */ /* 0x000fe20008011403 */
[----:B------:R-:W-:Y:S02]  /*b200*/  UISETP.GT.AND UP0, UPT, UR4, 0x9, UPT ;  /* 0x000000090400788c */ /* 0x000fe4000bf04270 */
[----:B------:R-:W-:-:S07]  /*b210*/  IMAD.MOV.U32 R2, RZ, RZ, R5 ;  /* 0x000000ffff027224 */ /* 0x000fce00078e0005 */
        /* <DEDUP_REMOVED lines=11> */
.L_x_3209:
[----:B------:R-:W-:Y:S01]  /*b2d0*/  STG.E.U8 desc[UR36][R16.64], R5 ;  /* 0x0000000510007986 */ /* 0x000fe2000c101124 */
[----:B------:R-:W-:Y:S05]  /*b2e0*/  EXIT ;  /* 0x000000000000794d */ /* 0x000fea0003800000 */
.L_x_3208:
        /* <DEDUP_REMOVED lines=8> */
.L_x_3212:
[----:B------:R-:W-:Y:S01]  /*b370*/  STG.E desc[UR36][R16.64], R5 ;  /* 0x0000000510007986 */ /* 0x000fe2000c101924 */
[----:B------:R-:W-:Y:S05]  /*b380*/  EXIT ;  /* 0x000000000000794d */ /* 0x000fea0003800000 */
.L_x_3211:
[----:B------:R-:W-:Y:S01]  /*b390*/  STG.E.U16 desc[UR36][R16.64], R5 ;  /* 0x0000000510007986 */ /* 0x000fe2000c101524 */
[----:B------:R-:W-:Y:S05]  /*b3a0*/  EXIT ;  /* 0x000000000000794d */ /* 0x000fea0003800000 */
.L_x_3207:
[----:B------:R-:W-:-:S09]  /*b3b0*/  UISETP.GT.AND UP0, UPT, UR4, 0x6, UPT ;  /* 0x000000060400788c */ /* 0x000fd2000bf04270 */
[----:B------:R-:W-:Y:S05]  /*b3c0*/  BRA.U UP0, `(.L_x_3213) ;  /* 0x00000001002c7547 */ /* 0x000fea000b800000 */
[----:B------:R-:W-:-:S09]  /*b3d0*/  UISETP.NE.AND UP0, UPT, UR4, 0x5, UPT ;  /* 0x000000050400788c */ /* 0x000fd2000bf05270 */
[----:B------:R-:W-:Y:S05]  /*b3e0*/  BRA.U !UP0, `(.L_x_3214) ;  /* 0x0000000108147547 */ /* 0x000fea000b800000 */
[----:B------:R-:W-:-:S09]  /*b3f0*/  UISETP.NE.AND UP0, UPT, UR4, 0x6, UPT ;  /* 0x000000060400788c */ /* 0x000fd2000bf05270 */
[----:B------:R-:W-:Y:S05]  /*b400*/  BRA.U UP0, `(.L_x_3210) ;  /* 0x00000009000c7547 */ /* 0x000fea000b800000 */
[----:B------:R-:W0:Y:S02]  /*b410*/  I2F.S64 R3, R2 ;  /* 0x0000000200037312 */ /* 0x000e240000301400 */
[----:B0-----:R-:W-:Y:S01]  /*b420*/  STG.E desc[UR36][R16.64], R3 ;  /* 0x0000000310007986 */ /* 0x001fe2000c101924 */
[----:B------:R-:W-:Y:S05]  /*b430*/  EXIT ;  /* 0x000000000000794d */ /* 0x000fea0003800000 */
.L_x_3214:
[----:B------:R-:W0:Y:S02]  /*b440*/  I2F.S64 R0, R2 ;  /* 0x0000000200007312 */ /* 0x000e240000301400 */
[----:B0-----:R-:W-:-:S05]  /*b450*/  F2FP.F16.F32.PACK_AB R0, RZ, R0 ;  /* 0x00000000ff00723e */ /* 0x001fca00000000ff */
[----:B------:R-:W-:Y:S01]  /*b460*/  STG.E.U16 desc[UR36][R16.64], R0 ;  /* 0x0000000010007986 */ /* 0x000fe2000c101524 */
[----:B------:R-:W-:Y:S05]  /*b470*/  EXIT ;  /* 0x000000000000794d */ /* 0x000fea0003800000 */
.L_x_3213:
[----:B------:R-:W-:-:S09]  /*b480*/  UISETP.NE.AND UP0, UPT, UR4, 0x7, UPT ;  /* 0x000000070400788c */ /* 0x000fd2000bf05270 */
[----:B------:R-:W-:Y:S05]  /*b490*/  BRA.U !UP0, `(.L_x_3215) ;  /* 0x0000000108347547 */ /* 0x000fea000b800000 */
[----:B------:R-:W-:-:S09]  /*b4a0*/  UISETP.NE.AND UP0, UPT, UR4, 0x8, UPT ;  /* 0x000000080400788c */ /* 0x000fd2000bf05270 */
[----:B------:R-:W-:Y:S05]  /*b4b0*/  BRA.U !UP0, `(.L_x_3216) ;  /* 0x0000000108187547 */ /* 0x000fea000b800000 */
[----:B------:R-:W-:-:S09]  /*b4c0*/  UISETP.NE.AND UP0, UPT, UR4, 0x9, UPT ;  /* 0x000000090400788c */ /* 0x000fd2000bf05270 */
[----:B------:R-:W-:Y:S05]  /*b4d0*/  BRA.U UP0, `(.L_x_3210) ;  /* 0x0000000500d87547 */ /* 0x000fea000b800000 */
[----:B------:R-:W-:Y:S01]  /*b4e0*/  MOV R5, RZ ;  /* 0x000000ff00057202 */ /* 0x000fe20000000f00 */
[----:B------:R-:W0:Y:S04]  /*b4f0*/  I2F.S64 R4, R2 ;  /* 0x0000000200047312 */ /* 0x000e280000301400 */
[----:B0-----:R-:W-:Y:S01]  /*b500*/  STG.E.64 desc[UR36][R16.64], R4 ;  /* 0x0000000410007986 */ /* 0x001fe2000c101b24 */
[----:B------:R-:W-:Y:S05]  /*b510*/  EXIT ;  /* 0x000000000000794d */ /* 0x000fea0003800000 */
.L_x_3216:
[----:B------:R-:W0:Y:S02]  /*b520*/  I2F.S64 R2, R2 ;  /* 0x0000000200027312 */ /* 0x000e240000301400 */
[----:B0-----:R-:W-:-:S04]  /*b530*/  F2FP.F16.F32.PACK_AB R3, RZ, R2 ;  /* 0x00000002ff03723e */ /* 0x001fc800000000ff */
[----:B------:R-:W-:-:S05]  /*b540*/  PRMT R3, R3, 0x5410, RZ ;  /* 0x0000541003037816 */ /* 0x000fca00000000ff */
[----:B------:R-:W-:Y:S01]  /*b550*/  STG.E desc[UR36][R16.64], R3 ;  /* 0x0000000310007986 */ /* 0x000fe2000c101924 */
[----:B------:R-:W-:Y:S05]  /*b560*/  EXIT ;  /* 0x000000000000794d */ /* 0x000fea0003800000 */
.L_x_3215:
[----:B------:R-:W0:Y:S02]  /*b570*/  I2F.F64.S64 R2, R2 ;  /* 0x0000000200027312 */ /* 0x000e240000301c00 */
[----:B0-----:R-:W-:Y:S01]  /*b580*/  STG.E.64 desc[UR36][R16.64], R2 ;  /* 0x0000000210007986 */ /* 0x001fe2000c101b24 */
[----:B------:R-:W-:Y:S05]  /*b590*/  EXIT ;  /* 0x000000000000794d */ /* 0x000fea0003800000 */
.L_x_3206:
        /* <DEDUP_REMOVED lines=12> */
.L_x_3220:
        /* <DEDUP_REMOVED lines=17> */
.L_x_3223:
[----:B------:R-:W-:-:S04]  /*b770*/  SHF.R.U32.HI R3, RZ, 0x18, R3 ;  /* 0x00000018ff037819 */ /* 0x000fc80000011603 */
[----:B------:R-:W-:-:S04]  /*b780*/  LOP3.LUT R0, R0, 0x80, R3, 0xf8, !PT ;  /* 0x0000008000007812 */ /* 0x000fc800078ef803 */
[----:B------:R-:W-:-:S07]  /*b790*/  PRMT R8, R0, 0x7610, R8 ;  /* 0x0000761000087816 */ /* 0x000fce0000000008 */
.L_x_3222:
[----:B------:R-:W-:Y:S05]  /*b7a0*/  BSYNC.RECONVERGENT B0 ;  /* 0x0000000000007941 */ /* 0x000fea0003800200 */
.L_x_3221:
[----:B------:R-:W-:Y:S01]  /*b7b0*/  STG.E.U8 desc[UR36][R16.64], R8 ;  /* 0x0000000810007986 */ /* 0x000fe2000c101124 */
[----:B------:R-:W-:Y:S05]  /*b7c0*/  EXIT ;  /* 0x000000000000794d */ /* 0x000fea0003800000 */
.L_x_3219:
        /* <DEDUP_REMOVED lines=17> */
.L_x_3226:
[----:B------:R-:W-:-:S04]  /*b8e0*/  SHF.R.U32.HI R3, RZ, 0x18, R3 ;  /* 0x00000018ff037819 */ /* 0x000fc80000011603 */
[----:B------:R-:W-:-:S04]  /*b8f0*/  LOP3.LUT R0, R0, 0x80, R3, 0xf8, !PT ;  /* 0x0000008000007812 */ /* 0x000fc800078ef803 */
[----:B------:R-:W-:-:S07]  /*b900*/  PRMT R8, R0, 0x7610, R8 ;  /* 0x0000761000087816 */ /* 0x000fce0000000008 */
.L_x_3225:
[----:B------:R-:W-:Y:S05]  /*b910*/  BSYNC.RECONVERGENT B0 ;  /* 0x0000000000007941 */ /* 0x000fea0003800200 */
.L_x_3224:
[----:B------:R-:W-:Y:S01]  /*b920*/  STG.E.U8 desc[UR36][R16.64], R8 ;  /* 0x0000000810007986 */ /* 0x000fe2000c101124 */
[----:B------:R-:W-:Y:S05]  /*b930*/  EXIT ;  /* 0x000000000000794d */ /* 0x000fea0003800000 */
.L_x_3218:
        /* <DEDUP_REMOVED lines=19> */
[----:B------:R-:W-:-:S05]  /*ba70*/  @!P0 IADD3 R2, PT, PT, R4, RZ, RZ ;  /* 0x000000ff04028210 */ /* 0x000fca0007ffe0ff */
[----:B------:R-:W-:-:S05]  /*ba80*/  @P1 IMAD.MOV.U32 R3, RZ, RZ, R2 ;  /* 0x000000ffff031224 */ /* 0x000fca00078e0002 */
[----:B------:R-:W-:Y:S01]  /*ba90*/  STG.E.U8 desc[UR36][R16.64], R3 ;  /* 0x0000000310007986 */ /* 0x000fe2000c101124 */
[----:B------:R-:W-:Y:S05]  /*baa0*/  EXIT ;  /* 0x000000000000794d */ /* 0x000fea0003800000 */
.L_x_3228:
[----:B------:R-:W-:Y:S01]  /*bab0*/  STG.E.64 desc[UR36][R16.64], R2 ;  /* 0x0000000210007986 */ /* 0x000fe2000c101b24 */
[----:B------:R-:W-:Y:S05]  /*bac0*/  EXIT ;  /* 0x000000000000794d */ /* 0x000fea0003800000 */
.L_x_3227:
[----:B------:R-:W-:Y:S01]  /*bad0*/  STG.E desc[UR36][R16.64], R5 ;  /* 0x0000000510007986 */ /* 0x000fe2000c101924 */
[----:B------:R-:W-:Y:S05]  /*bae0*/  EXIT ;  /* 0x000000000000794d */ /* 0x000fea0003800000 */
.L_x_3217:
        /* <DEDUP_REMOVED lines=11> */
.L_x_3230:
[----:B------:R-:W-:Y:S01]  /*bba0*/  CS2R R6, SRZ ;  /* 0x0000000000067805 */ /* 0x000fe2000001ff00 */
[----:B------:R-:W0:Y:S04]  /*bbb0*/  I2F.F64.S64 R4, R2 ;  /* 0x0000000200047312 */ /* 0x000e280000301c00 */
[----:B0-----:R-:W-:Y:S01]  /*bbc0*/  STG.E.128 desc[UR36][R16.64], R4 ;  /* 0x0000000410007986 */ /* 0x001fe2000c101d24 */
[----:B------:R-:W-:Y:S05]  /*bbd0*/  EXIT ;  /* 0x000000000000794d */ /* 0x000fea0003800000 */
.L_x_3229:
[----:B------:R-:W-:-:S09]  /*bbe0*/  UISETP.NE.AND UP0, UPT, UR4, 0xf, UPT ;  /* 0x0000000f0400788c */ /* 0x000fd2000bf05270 */
[----:B------:R-:W-:Y:S05]  /*bbf0*/  BRA.U !UP0, `(.L_x_3231) ;  /* 0x0000000108e87547 */ /* 0x000fea000b800000 */
[----:B------:R-:W-:-:S09]  /*bc00*/  UISETP.NE.AND UP0, UPT, UR4, 0x17, UPT ;  /* 0x000000170400788c */ /* 0x000fd2000bf05270 */
[----:B------:R-:W-:Y:S05]  /*bc10*/  BRA.U !UP0, `(.L_x_3232) ;  /* 0x0000000108907547 */ /* 0x000fea000b800000 */
[----:B------:R-:W-:-:S09]  /*bc20*/  UISETP.NE.AND UP0, UPT, UR4, 0x18, UPT ;  /* 0x000000180400788c */ /* 0x000fd2000bf05270 */
[----:B------:R-:W-:Y:S05]  /*bc30*/  BRA.U !UP0, `(.L_x_3233) ;  /* 0x0000000108447547 */ /* 0x000fea000b800000 */
.L_x_3210:
[----:B------:R-:W-:Y:S01]  /*bc40*/  MOV R0, 0x0 ;  /* 0x0000000000007802 */ /* 0x000fe20000000f00 */
[----:B------:R-:W0:Y:S01]  /*bc50*/  LDCU.64 UR4, c[0x4][0x138] ;  /* 0x01002700ff0477ac */ /* 0x000e220008000a00 */
[----:B------:R-:W-:Y:S02]  /*bc60*/  HFMA2 R8, -RZ, RZ, 0, 6.020069122314453125e-06 ;  /* 0x00000065ff087431 */ /* 0x000fe400000001ff */
[----:B------:R-:W-:Y:S01]  /*bc70*/  IMAD.MOV.U32 R12, RZ, RZ, 0x1 ;  /* 0x00000001ff0c7424 */ /* 0x000fe200078e00ff */
[----:B------:R1:W2:Y:S01]  /*bc80*/  LDC.64 R2, c[0x4][R0] ;  /* 0x0100000000027b82 */ /* 0x0002a20000000a00 */
[----:B------:R-:W3:Y:S01]  /*bc90*/  LDCU.64 UR6, c[0x4][0x140] ;  /* 0x01002800ff0677ac */ /* 0x000ee20008000a00 */
[----:B------:R-:W-:Y:S01]  /*bca0*/  MOV R13, RZ ;  /* 0x000000ff000d7202 */ /* 0x000fe20000000f00 */
[----:B------:R-:W4:Y:S01]  /*bcb0*/  LDCU.64 UR8, c[0x4][0x40] ;  /* 0x01000800ff0877ac */ /* 0x000f220008000a00 */
[----:B0-----:R-:W-:Y:S01]  /*bcc0*/  MOV R4, UR4 ;  /* 0x0000000400047c02 */ /* 0x001fe20008000f00 */
[----:B------:R-:W-:Y:S01]  /*bcd0*/  IMAD.U32 R5, RZ, RZ, UR5 ;  /* 0x00000005ff057e24 */ /* 0x000fe2000f8e00ff */
[----:B---3--:R-:W-:Y:S01]  /*bce0*/  MOV R6, UR6 ;  /* 0x0000000600067c02 */ /* 0x008fe20008000f00 */
[----:B------:R-:W-:Y:S01]  /*bcf0*/  IMAD.U32 R7, RZ, RZ, UR7 ;  /* 0x00000007ff077e24 */ /* 0x000fe2000f8e00ff */
[----:B----4-:R-:W-:Y:S01]  /*bd00*/  MOV R10, UR8 ;  /* 0x00000008000a7c02 */ /* 0x010fe20008000f00 */
[----:B-1----:R-:W-:-:S07]  /*bd10*/  IMAD.U32 R11, RZ, RZ, UR9 ;  /* 0x00000009ff0b7e24 */ /* 0x002fce000f8e00ff */
[----:B------:R-:W-:-:S07]  /*bd20*/  LEPC R20, `(.L_x_3234) ;  /* 0x000000001014794e */ /* 0x000fce0000000000 */
[----:B--2---:R-:W-:Y:S05]  /*bd30*/  CALL.ABS.NOINC R2 ;  /* 0x0000000002007343 */ /* 0x004fea0003c00000 */
.L_x_3234:
[----:B------:R-:W-:Y:S05]  /*bd40*/  EXIT ;  /* 0x000000000000794d */ /* 0x000fea0003800000 */
.L_x_3233:
        /* <DEDUP_REMOVED lines=13> */
.L_x_3236:
[----:B------:R-:W-:Y:S05]  /*be20*/  BSYNC.RECONVERGENT B0 ;  /* 0x0000000000007941 */ /* 0x000fea0003800200 */
.L_x_3235:
[----:B------:R-:W-:-:S05]  /*be30*/  LOP3.LUT R5, R0, 0x80, R5, 0xf8, !PT ;  /* 0x0000008000057812 */ /* 0x000fca00078ef805 */
[----:B------:R-:W-:Y:S01]  /*be40*/  STG.E.U8 desc[UR36][R16.64], R5 ;  /* 0x0000000510007986 */ /* 0x000fe2000c101124 */
[----:B------:R-:W-:Y:S05]  /*be50*/  EXIT ;  /* 0x000000000000794d */ /* 0x000fea0003800000 */
.L_x_3232:
        /* <DEDUP_REMOVED lines=12> */
.L_x_3238:
[----:B------:R-:W-:Y:S01]  /*bf20*/  HFMA2 R0, -RZ, RZ, 0, 7.569789886474609375e-06 ;  /* 0x0000007fff007431 */ /* 0x000fe200000001ff */
[----:B------:R-:W-:-:S04]  /*bf30*/  ISETP.GT.U32.AND P0, PT, R4, 0x7f800000, PT ;  /* 0x7f8000000400780c */ /* 0x000fc80003f04070 */
[----:B------:R-:W-:-:S09]  /*bf40*/  SEL R0, R0, 0x7c, P0 ;  /* 0x0000007c00007807 */ /* 0x000fd20000000000 */
.L_x_3239:
[----:B------:R-:W-:Y:S05]  /*bf50*/  BSYNC.RECONVERGENT B0 ;  /* 0x0000000000007941 */ /* 0x000fea0003800200 */
.L_x_3237:
[----:B------:R-:W-:-:S04]  /*bf60*/  SHF.R.U32.HI R3, RZ, 0x18, R3 ;  /* 0x00000018ff037819 */ /* 0x000fc80000011603 */
[----:B------:R-:W-:-:S05]  /*bf70*/  LOP3.LUT R3, R0, 0x80, R3, 0xf8, !PT ;  /* 0x0000008000037812 */ /* 0x000fca00078ef803 */
[----:B------:R-:W-:Y:S01]  /*bf80*/  STG.E.U8 desc[UR36][R16.64], R3 ;  /* 0x0000000310007986 */ /* 0x000fe2000c101124 */
[----:B------:R-:W-:Y:S05]  /*bf90*/  EXIT ;  /* 0x000000000000794d */ /* 0x000fea0003800000 */
.L_x_3231:
[----:B------:R-:W0:Y:S02]  /*bfa0*/  I2F.S64 R0, R2 ;  /* 0x0000000200007312 */ /* 0x000e240000301400 */
[----:B0-----:R-:W-:-:S05]  /*bfb0*/  F2FP.BF16.F32.PACK_AB R0, RZ, R0 ;  /* 0x00000000ff00723e */ /* 0x001fca00000010ff */
[----:B------:R-:W-:Y:S01]  /*bfc0*/  STG.E.U16 desc[UR36][R16.64], R0 ;  /* 0x0000000010007986 */ /* 0x000fe2000c101524 */
[----:B------:R-:W-:Y:S05]  /*bfd0*/  EXIT ;  /* 0x000000000000794d */ /* 0x000fea0003800000 */
.L_x_3240:
        /* <DEDUP_REMOVED lines=10> */
.L_x_20792:


//--------------------- .text._ZN2at6native27unrolled_elementwise_kernelINS0_13BUnaryFunctorIlllZZZNS0_18rshift_kernel_cudaERNS_18TensorIteratorBaseEENKUlvE_clEvENKUlvE2_clEvEUlllE_EESt5arrayIPcLm2EELi4E23TrivialOffsetCalculatorILi1EjESD_NS0_6memory12LoadWithCastILi1EEENSE_13StoreWithCastILi1EEEEEviT_T0_T2_T3_T4_T5_ --------------------------
	.section	.text._ZN2at6native27unrolled_elementwise_kernelINS0_13BUnaryFunctorIlllZZZNS0_18rshift_kernel_cudaERNS_18TensorIteratorBaseEENKUlvE_clEvENKUlvE2_clEvEUlllE_EESt5arrayIPcLm2EELi4E23TrivialOffsetCalculatorILi1EjESD_NS0_6memory12LoadWithCastILi1EEENSE_13StoreWithCastILi1EEEEEviT_T0_T2_T3_T4_T5_,"ax",@progbits
	.align	128
        .global         _ZN2at6native27unrolled_elementwise_kernelINS0_13BUnaryFunctorIlllZZZNS0_18rshift_kernel_cudaERNS_18TensorIteratorBaseEENKUlvE_clEvENKUlvE2_clEvEUlllE_EESt5arrayIPcLm2EELi4E23TrivialOffsetCalculatorILi1EjESD_NS0_6memory12LoadWithCastILi1EEENSE_13StoreWithCastILi1EEEEEviT_T0_T2_T3_T4_T5_
        .type           _ZN2at6native27unrolled_elementwise_kernelINS0_13BUnaryFunctorIlllZZZNS0_18rshift_kernel_cudaERNS_18TensorIteratorBaseEENKUlvE_clEvENKUlvE2_clEvEUlllE_EESt5arrayIPcLm2EELi4E23TrivialOffsetCalculatorILi1EjESD_NS0_6memory12LoadWithCastILi1EEENSE_13StoreWithCastILi1EEEEEviT_T0_T2_T3_T4_T5_,@function
        .size           _ZN2at6native27unrolled_elementwise_kernelINS0_13BUnaryFunctorIlllZZZNS0_18rshift_kernel_cudaERNS_18TensorIteratorBaseEENKUlvE_clEvENKUlvE2_clEvEUlllE_EESt5arrayIPcLm2EELi4E23TrivialOffsetCalculatorILi1EjESD_NS0_6memory12LoadWithCastILi1EEENSE_13StoreWithCastILi1EEEEEviT_T0_T2_T3_T4_T5_,(.L_x_20793 - _ZN2at6native27unrolled_elementwise_kernelINS0_13BUnaryFunctorIlllZZZNS0_18rshift_kernel_cudaERNS_18TensorIteratorBaseEENKUlvE_clEvENKUlvE2_clEvEUlllE_EESt5arrayIPcLm2EELi4E23TrivialOffsetCalculatorILi1EjESD_NS0_6memory12LoadWithCastILi1EEENSE_13StoreWithCastILi1EEEEEviT_T0_T2_T3_T4_T5_)
        .other          _ZN2at6native27unrolled_elementwise_kernelINS0_13BUnaryFunctorIlllZZZNS0_18rshift_kernel_cudaERNS_18TensorIteratorBaseEENKUlvE_clEvENKUlvE2_clEvEUlllE_EESt5arrayIPcLm2EELi4E23TrivialOffsetCalculatorILi1EjESD_NS0_6memory12LoadWithCastILi1EEENSE_13StoreWithCastILi1EEEEEviT_T0_T2_T3_T4_T5_,@"STO_CUDA_ENTRY STV_DEFAULT"
_ZN2at6native27unrolled_elementwise_kernelINS0_13BUnaryFunctorIlllZZZNS0_18rshift_kernel_cudaERNS_18TensorIteratorBaseEENKUlvE_clEvENKUlvE2_clEvEUlllE_EESt5arrayIPcLm2EELi4E23TrivialOffsetCalculatorILi1EjESD_NS0_6memory12LoadWithCastILi1EEENSE_13StoreWithCastILi1EEEEEviT_T0_T2_T3_T4_T5_:
.text._ZN2at6native27unrolled_elementwise_kernelINS0_13BUnaryFunctorIlllZZZNS0_18rshift_kernel_cudaERNS_18TensorIteratorBaseEENKUlvE_clEvENKUlvE2_clEvEUlllE_EESt5arrayIPcLm2EELi4E23TrivialOffsetCalculatorILi1EjESD_NS0_6memory12LoadWithCastILi1EEENSE_13StoreWithCastILi1EEEEEviT_T0_T2_T3_T4_T5_:
        /* <DEDUP_REMOVED lines=32> */
.L_x_3246:
[----:B------:R1:W5:Y:S01]  /*0200*/  LDG.E.U8 R28, desc[UR36][R4.64] ;  /* 0x00000024041c7981 */ /* 0x000362000c1e1100 */
[----:B------:R-:W-:Y:S01]  /*0210*/  IMAD.MOV.U32 R29, RZ, RZ, RZ ;  /* 0x000000ffff1d7224 */ /* 0x000fe200078e00ff */
[----:B------:R-:W-:Y:S06]  /*0220*/  BRA `(.L_x_3248) ;  /* 0x0000000c00447947 */ /* 0x000fec0003800000 */
.L_x_3245:
        /* <DEDUP_REMOVED lines=8> */
.L_x_3250:
[----:B------:R-:W2:Y:S02]  /*02b0*/  LDG.E R28, desc[UR36][R4.64] ;  /* 0x00000024041c7981 */ /* 0x000ea4000c1e1900 */
[----:B--2---:R-:W-:Y:S01]  /*02c0*/  SHF.R.S32.HI R29, RZ, 0x1f, R28 ;  /* 0x0000001fff1d7819 */ /* 0x004fe2000001141c */
[----:B------:R-:W-:Y:S06]  /*02d0*/  BRA `(.L_x_3248) ;  /* 0x0000000c00187947 */ /* 0x000fec0003800000 */
.L_x_3249:
[----:B------:R-:W2:Y:S02]  /*02e0*/  LDG.E.S16 R28, desc[UR36][R4.64] ;  /* 0x00000024041c7981 */ /* 0x000ea4000c1e1700 */
[----:B--2---:R-:W-:Y:S01]  /*02f0*/  SHF.R.S32.HI R29, RZ, 0x1f, R28 ;  /* 0x0000001fff1d7819 */ /* 0x004fe2000001141c */
[----:B------:R-:W-:Y:S06]  /*0300*/  BRA `(.L_x_3248) ;  /* 0x0000000c000c7947 */ /* 0x000fec0003800000 */
.L_x_3244:
        /* <DEDUP_REMOVED lines=9> */
.L_x_3252:
[----:B------:R-:W2:Y:S02]  /*03a0*/  LDG.E.U16 R4, desc[UR36][R4.64] ;  /* 0x0000002404047981 */ /* 0x000ea4000c1e1500 */
[----:B--2---:R-:W-:-:S06]  /*03b0*/  HADD2.F32 R28, -RZ, R4.H0_H0 ;  /* 0x20000004ff1c7230 */ /* 0x004fcc0000004100 */
[----:B------:R-:W2:Y:S02]  /*03c0*/  F2I.S64.TRUNC R28, R28 ;  /* 0x0000001c001c7311 */ /* 0x000ea4000020d900 */
[----:B--2---:R-:W-:Y:S05]  /*03d0*/  BRA `(.L_x_3248) ;  /* 0x0000000800d87947 */ /* 0x004fea0003800000 */
.L_x_3251:
        /* <DEDUP_REMOVED lines=9> */
.L_x_3254:
[----:B------:R-:W2:Y:S02]  /*0470*/  LDG.E.U16 R4, desc[UR36][R4.64] ;  /* 0x0000002404047981 */ /* 0x000ea4000c1e1500 */
[----:B--2---:R-:W-:-:S06]  /*0480*/  HADD2.F32 R28, -RZ, R4.H0_H0 ;  /* 0x20000004ff1c7230 */ /* 0x004fcc0000004100 */
[----:B------:R-:W2:Y:S02]  /*0490*/  F2I.S64.TRUNC R28, R28 ;  /* 0x0000001c001c7311 */ /* 0x000ea4000020d900 */
[----:B--2---:R-:W-:Y:S05]  /*04a0*/  BRA `(.L_x_3248) ;  /* 0x0000000800a47947 */ /* 0x004fea0003800000 */
.L_x_3253:
[----:B------:R-:W2:Y:S02]  /*04b0*/  LDG.E.64 R4, desc[UR36][R4.64] ;  /* 0x0000002404047981 */ /* 0x000ea4000c1e1b00 */
[----:B--2---:R2:W3:Y:S02]  /*04c0*/  F2I.S64.F64.TRUNC R28, R4 ;  /* 0x00000004001c7311 */ /* 0x0044e4000030d900 */
[----:B--23--:R-:W-:Y:S05]  /*04d0*/  BRA `(.L_x_3248) ;  /* 0x0000000800987947 */ /* 0x00cfea0003800000 */
.L_x_3243:
        /* <DEDUP_REMOVED lines=13> */
.L_x_3257:
[----:B------:R-:W2:Y:S02]  /*05b0*/  LDG.E.64 R4, desc[UR36][R4.64] ;  /* 0x0000002404047981 */ /* 0x000ea4000c1e1b00 */
[----:B--2---:R2:W3:Y:S02]  /*05c0*/  F2I.S64.F64.TRUNC R28, R4 ;  /* 0x00000004001c7311 */ /* 0x0044e4000030d900 */
[----:B--23--:R-:W-:Y:S05]  /*05d0*/  BRA `(.L_x_3248) ;  /* 0x0000000800587947 */ /* 0x00cfea0003800000 */
.L_x_3256:
        /* <DEDUP_REMOVED lines=26> */
.L_x_3259:
        /* <DEDUP_REMOVED lines=14> */
.L_x_3258:
[----:B------:R-:W2:Y:S02]  /*0860*/  LDG.E.U16 R28, desc[UR36][R4.64] ;  /* 0x00000024041c7981 */ /* 0x000ea4000c1e1500 */
[----:B--2---:R-:W-:-:S06]  /*0870*/  IMAD.U32 R28, R28, 0x10000, RZ ;  /* 0x000100001c1c7824 */ /* 0x004fcc00078e00ff */
[----:B------:R-:W2:Y:S02]  /*0880*/  F2I.S64.TRUNC R28, R28 ;  /* 0x0000001c001c7311 */ /* 0x000ea4000020d900 */
[----:B--2---:R-:W-:Y:S05]  /*0890*/  BRA `(.L_x_3248) ;  /* 0x0000000400a87947 */ /* 0x004fea0003800000 */
.L_x_3255:
        /* <DEDUP_REMOVED lines=11> */
.L_x_3262:
        /* <DEDUP_REMOVED lines=21> */
.L_x_3266:
[----:B------:R-:W-:Y:S05]  /*0aa0*/  BSYNC.RECONVERGENT B1 ;  /* 0x0000000000017941 */ /* 0x000fea0003800200 */
.L_x_3265:
[----:B------:R-:W-:Y:S01]  /*0ab0*/  IMAD.SHL.U32 R0, R0, 0x100000, RZ ;  /* 0x0010000000007824 */ /* 0x000fe200078e00ff */
[----:B------:R-:W-:-:S04]  /*0ac0*/  LEA R3, R3, 0x3b800000, 0x17 ;  /* 0x3b80000003037811 */ /* 0x000fc800078eb8ff */
[----:B------:R-:W-:-:S07]  /*0ad0*/  LOP3.LUT R28, R3, R0, R7, 0xfe, !PT ;  /* 0x00000000031c7212 */ /* 0x000fce00078efe07 */
.L_x_3264:
[----:B------:R-:W-:Y:S05]  /*0ae0*/  BSYNC.RECONVERGENT B0 ;  /* 0x0000000000007941 */ /* 0x000fea0003800200 */
.L_x_3263:
[----:B------:R-:W4:Y:S02]  /*0af0*/  F2I.S64.TRUNC R28, R28 ;  /* 0x0000001c001c7311 */ /* 0x000f24000020d900 */
[----:B----4-:R-:W-:Y:S05]  /*0b00*/  BRA `(.L_x_3248) ;  /* 0x00000004000c7947 */ /* 0x010fea0003800000 */
.L_x_3261:
        /* <DEDUP_REMOVED lines=21> */
.L_x_3270:
[----:B------:R-:W-:Y:S05]  /*0c60*/  BSYNC.RECONVERGENT B1 ;  /* 0x0000000000017941 */ /* 0x000fea0003800200 */
.L_x_3269:
[----:B------:R-:W-:Y:S01]  /*0c70*/  IMAD.SHL.U32 R0, R0, 0x200000, RZ ;  /* 0x0020000000007824 */ /* 0x000fe200078e00ff */
[----:B------:R-:W-:-:S04]  /*0c80*/  LEA R3, R3, 0x37800000, 0x17 ;  /* 0x3780000003037811 */ /* 0x000fc800078eb8ff */
[----:B------:R-:W-:-:S07]  /*0c90*/  LOP3.LUT R28, R3, R0, R7, 0xfe, !PT ;  /* 0x00000000031c7212 */ /* 0x000fce00078efe07 */
.L_x_3268:
[----:B------:R-:W-:Y:S05]  /*0ca0*/  BSYNC.RECONVERGENT B0 ;  /* 0x0000000000007941 */ /* 0x000fea0003800200 */
.L_x_3267:
[----:B------:R-:W4:Y:S02]  /*0cb0*/  F2I.S64.TRUNC R28, R28 ;  /* 0x0000001c001c7311 */ /* 0x000f24000020d900 */
[----:B----4-:R-:W-:Y:S05]  /*0cc0*/  BRA `(.L_x_3248) ;  /* 0x00000000009c7947 */ /* 0x010fea0003800000 */
.L_x_3260:
[----:B------:R-:W-:-:S09]  /*0cd0*/  UISETP.NE.AND UP0, UPT, UR4, 0x1c, UPT ;  /* 0x0000001c0400788c */ /* 0x000fd2000bf05270 */
[----:B------:R-:W-:Y:S05]  /*0ce0*/  BRA.U !UP0, `(.L_x_3271) ;  /* 0x00000001088c7547 */ /* 0x000fea000b800000 */
[----:B------:R-:W-:-:S09]  /*0cf0*/  UISETP.NE.AND UP0, UPT, UR4, 0x1d, UPT ;  /* 0x0000001d0400788c */ /* 0x000fd2000bf05270 */
[----:B------:R-:W-:Y:S05]  /*0d00*/  BRA.U !UP0, `(.L_x_3272) ;  /* 0x00000001087c7547 */ /* 0x000fea000b800000 */
[----:B------:R-:W-:-:S09]  /*0d10*/  UISETP.NE.AND UP0, UPT, UR4, 0x2c, UPT ;  /* 0x0000002c0400788c */ /* 0x000fd2000bf05270 */
[----:B------:R-:W-:Y:S05]  /*0d20*/  BRA.U !UP0, `(.L_x_3273) ;  /* 0x0000000108487547 */ /* 0x000fea000b800000 */
.L_x_3247:
        /* <DEDUP_REMOVED lines=16> */
.L_x_3274:
[----:B------:R-:W-:Y:S01]  /*0e30*/  CS2R R28, SRZ ;  /* 0x00000000001c7805 */ /* 0x000fe2000001ff00 */
[----:B------:R-:W-:Y:S06]  /*0e40*/  BRA `(.L_x_3248) ;  /* 0x00000000003c7947 */ /* 0x000fec0003800000 */
.L_x_3273:
        /* <DEDUP_REMOVED lines=8> */
.L_x_3276:
[----:B------:R-:W-:Y:S05]  /*0ed0*/  BSYNC.RECONVERGENT B0 ;  /* 0x0000000000007941 */ /* 0x000fea0003800200 */
.L_x_3275:
[----:B------:R-:W2:Y:S02]  /*0ee0*/  F2I.S64.TRUNC R28, R28 ;  /* 0x0000001c001c7311 */ /* 0x000ea4000020d900 */
[----:B--2---:R-:W-:Y:S05]  /*0ef0*/  BRA `(.L_x_3248) ;  /* 0x0000000000107947 */ /* 0x004fea0003800000 */
.L_x_3272:
[----:B------:R2:W5:Y:S01]  /*0f00*/  LDG.E.64 R28, desc[UR36][R4.64] ;  /* 0x00000024041c7981 */ /* 0x000562000c1e1b00 */
[----:B------:R-:W-:Y:S05]  /*0f10*/  BRA `(.L_x_3248) ;  /* 0x0000000000087947 */ /* 0x000fea0003800000 */
.L_x_3271:
[----:B------:R3:W5:Y:S01]  /*0f20*/  LDG.E R28, desc[UR36][R4.64] ;  /* 0x00000024041c7981 */ /* 0x000762000c1e1900 */
[----:B------:R-:W-:-:S07]  /*0f30*/  IMAD.MOV.U32 R29, RZ, RZ, RZ ;  /* 0x000000ffff1d7224 */ /* 0x000fce00078e00ff */
.L_x_3248:
[----:B------:R-:W-:-:S07]  /*0f40*/  VIADD R17, R19, 0x80 ;  /* 0x0000008013117836 */ /* 0x000fce0000000000 */
.L_x_3242:
[----:B------:R-:W-:Y:S05]  /*0f50*/  BSYNC.RECONVERGENT B6 ;  /* 0x0000000000067941 */ /* 0x000fea0003800200 */
.L_x_3241:
[----:B------:R-:W-:Y:S01]  /*0f60*/  ISETP.GE.AND P0, PT, R17, R16, PT ;  /* 0x000000101100720c */ /* 0x000fe20003f06270 */
[----:B------:R-:W-:Y:S01]  /*0f70*/  BSSY.RECONVERGENT B6, `(.L_x_3277) ;  /* 0x00000ec000067945 */ /* 0x000fe20003800200 */
[----:B------:R-:W-:-:S11]  /*0f80*/  CS2R R24, SRZ ;  /* 0x0000000000187805 */ /* 0x000fd6000001ff00 */
        /* <DEDUP_REMOVED lines=21> */
.L_x_3282:
[----:B------:R4:W5:Y:S01]  /*10e0*/  LDG.E.U8 R24, desc[UR36][R4.64] ;  /* 0x0000002404187981 */ /* 0x000962000c1e1100 */
[----:B------:R-:W-:Y:S01]  /*10f0*/  IMAD.MOV.U32 R25, RZ, RZ, RZ ;  /* 0x000000ffff197224 */ /* 0x000fe200078e00ff */
[----:B------:R-:W-:Y:S06]  /*1100*/  BRA `(.L_x_3284) ;  /* 0x0000000c00447947 */ /* 0x000fec0003800000 */
.L_x_3281:
        /* <DEDUP_REMOVED lines=8> */
.L_x_3286:
[----:B------:R-:W2:Y:S02]  /*1190*/  LDG.E R24, desc[UR36][R4.64] ;  /* 0x0000002404187981 */ /* 0x000ea4000c1e1900 */
[----:B--2---:R-:W-:Y:S01]  /*11a0*/  SHF.R.S32.HI R25, RZ, 0x1f, R24 ;  /* 0x0000001fff197819 */ /* 0x004fe20000011418 */
[----:B------:R-:W-:Y:S06]  /*11b0*/  BRA `(.L_x_3284) ;  /* 0x0000000c00187947 */ /* 0x000fec0003800000 */
.L_x_3285:
[----:B------:R-:W2:Y:S02]  /*11c0*/  LDG.E.S16 R24, desc[UR36][R4.64] ;  /* 0x0000002404187981 */ /* 0x000ea4000c1e1700 */
[----:B--2---:R-:W-:Y:S01]  /*11d0*/  SHF.R.S32.HI R25, RZ, 0x1f, R24 ;  /* 0x0000001fff197819 */ /* 0x004fe20000011418 */
[----:B------:R-:W-:Y:S06]  /*11e0*/  BRA `(.L_x_3284) ;  /* 0x0000000c000c7947 */ /* 0x000fec0003800000 */
.L_x_3280:
        /* <DEDUP_REMOVED lines=9> */
.L_x_3288:
[----:B------:R-:W2:Y:S02]  /*1280*/  LDG.E.U16 R4, desc[UR36][R4.64] ;  /* 0x0000002404047981 */ /* 0x000ea4000c1e1500 */
[----:B--2---:R-:W-:-:S06]  /*1290*/  HADD2.F32 R24, -RZ, R4.H0_H0 ;  /* 0x20000004ff187230 */ /* 0x004fcc0000004100 */
[----:B------:R-:W3:Y:S02]  /*12a0*/  F2I.S64.TRUNC R24, R24 ;  /* 0x0000001800187311 */ /* 0x000ee4000020d900 */
[----:B---3--:R-:W-:Y:S05]  /*12b0*/  BRA `(.L_x_3284) ;  /* 0x0000000800d87947 */ /* 0x008fea0003800000 */
.L_x_3287:
        /* <DEDUP_REMOVED lines=9> */
.L_x_3290:
[----:B------:R-:W2:Y:S02]  /*1350*/  LDG.E.U16 R4, desc[UR36][R4.64] ;  /* 0x0000002404047981 */ /* 0x000ea4000c1e1500 */
[----:B--2---:R-:W-:-:S06]  /*1360*/  HADD2.F32 R24, -RZ, R4.H0_H0 ;  /* 0x20000004ff187230 */ /* 0x004fcc0000004100 */
[----:B------:R-:W3:Y:S02]  /*1370*/  F2I.S64.TRUNC R24, R24 ;  /* 0x0000001800187311 */ /* 0x000ee4000020d900 */
[----:B---3--:R-:W-:Y:S05]  /*1380*/  BRA `(.L_x_3284) ;  /* 0x0000000800a47947 */ /* 0x008fea0003800000 */
.L_x_3289:
[----:B------:R-:W2:Y:S02]  /*1390*/  LDG.E.64 R4, desc[UR36][R4.64] ;  /* 0x0000002404047981 */ /* 0x000ea4000c1e1b00 */
[----:B--2---:R3:W4:Y:S02]  /*13a0*/  F2I.S64.F64.TRUNC R24, R4 ;  /* 0x0000000400187311 */ /* 0x004724000030d900 */
[----:B---34-:R-:W-:Y:S05]  /*13b0*/  BRA `(.L_x_3284) ;  /* 0x0000000800987947 */ /* 0x018fea0003800000 */
.L_x_3279:
        /* <DEDUP_REMOVED lines=13> */
.L_x_3293:
[----:B------:R-:W2:Y:S02]  /*1490*/  LDG.E.64 R4, desc[UR36][R4.64] ;  /* 0x0000002404047981 */ /* 0x000ea4000c1e1b00 */
[----:B--2---:R0:W1:Y:S02]  /*14a0*/  F2I.S64.F64.TRUNC R24, R4 ;  /* 0x0000000400187311 */ /* 0x004064000030d900 */
[----:B01----:R-:W-:Y:S05]  /*14b0*/  BRA `(.L_x_3284) ;  /* 0x0000000800587947 */ /* 0x003fea0003800000 */
.L_x_3292:
        /* <DEDUP_REMOVED lines=26> */
.L_x_3295:
        /* <DEDUP_REMOVED lines=14> */
.L_x_3294:
[----:B------:R-:W2:Y:S02]  /*1740*/  LDG.E.U16 R24, desc[UR36][R4.64] ;  /* 0x0000002404187981 */ /* 0x000ea4000c1e1500 */
[----:B--2---:R-:W-:-:S06]  /*1750*/  IMAD.U32 R24, R24, 0x10000, RZ ;  /* 0x0001000018187824 */ /* 0x004fcc00078e00ff */
[----:B------:R-:W0:Y:S02]  /*1760*/  F2I.S64.TRUNC R24, R24 ;  /* 0x0000001800187311 */ /* 0x000e24000020d900 */
[----:B0-----:R-:W-:Y:S05]  /*1770*/  BRA `(.L_x_3284) ;  /* 0x0000000400a87947 */ /* 0x001fea0003800000 */
.L_x_3291:
        /* <DEDUP_REMOVED lines=11> */
.L_x_3298:
        /* <DEDUP_REMOVED lines=21> */
.L_x_3302:
[----:B------:R-:W-:Y:S05]  /*1980*/  BSYNC.RECONVERGENT B1 ;  /* 0x0000000000017941 */ /* 0x000fea0003800200 */
.L_x_3301:
[----:B------:R-:W-:Y:S01]  /*1990*/  IMAD.SHL.U32 R0, R0, 0x100000, RZ ;  /* 0x0010000000007824 */ /* 0x000fe200078e00ff */
[----:B------:R-:W-:-:S04]  /*19a0*/  LEA R3, R3, 0x3b800000, 0x17 ;  /* 0x3b80000003037811 */ /* 0x000fc800078eb8ff */
[----:B------:R-:W-:-:S07]  /*19b0*/  LOP3.LUT R24, R3, R0, R7, 0xfe, !PT ;  /* 0x0000000003187212 */ /* 0x000fce00078efe07 */
.L_x_3300:
[----:B------:R-:W-:Y:S05]  /*19c0*/  BSYNC.RECONVERGENT B0 ;  /* 0x0000000000007941 */ /* 0x000fea0003800200 */
.L_x_3299:
[----:B------:R-:W2:Y:S02]  /*19d0*/  F2I.S64.TRUNC R24, R24 ;  /* 0x0000001800187311 */ /* 0x000ea4000020d900 */
[----:B--2---:R-:W-:Y:S05]  /*19e0*/  BRA `(.L_x_3284) ;  /* 0x00000004000c7947 */ /* 0x004fea0003800000 */
.L_x_3297:
        /* <DEDUP_REMOVED lines=21> */
.L_x_3306:
[----:B------:R-:W-:Y:S05]  /*1b40*/  BSYNC.RECONVERGENT B1 ;  /* 0x0000000000017941 */ /* 0x000fea0003800200 */
.L_x_3305:
[----:B------:R-:W-:Y:S01]  /*1b50*/  IMAD.SHL.U32 R0, R0, 0x200000, RZ ;  /* 0x0020000000007824 */ /* 0x000fe200078e00ff */
[----:B------:R-:W-:-:S04]  /*1b60*/  LEA R3, R3, 0x37800000, 0x17 ;  /* 0x3780000003037811 */ /* 0x000fc800078eb8ff */
[----:B------:R-:W-:-:S07]  /*1b70*/  LOP3.LUT R24, R3, R0, R7, 0xfe, !PT ;  /* 0x0000000003187212 */ /* 0x000fce00078efe07 */
.L_x_3304:
[----:B------:R-:W-:Y:S05]  /*1b80*/  BSYNC.RECONVERGENT B0 ;  /* 0x0000000000007941 */ /* 0x000fea0003800200 */
.L_x_3303:
[----:B------:R-:W2:Y:S02]  /*1b90*/  F2I.S64.TRUNC R24, R24 ;  /* 0x0000001800187311 */ /* 0x000ea4000020d900 */
[----:B--2---:R-:W-:Y:S05]  /*1ba0*/  BRA `(.L_x_3284) ;  /* 0x00000000009c7947 */ /* 0x004fea0003800000 */
.L_x_3296:
        /* <DEDUP_REMOVED lines=14> */
.L_x_3310:
[----:B------:R-:W-:Y:S05]  /*1c90*/  BSYNC.RECONVERGENT B0 ;  /* 0x0000000000007941 */ /* 0x000fea0003800200 */
.L_x_3309:
[----:B------:R-:W2:Y:S02]  /*1ca0*/  F2I.S64.TRUNC R24, R24 ;  /* 0x0000001800187311 */ /* 0x000ea4000020d900 */
[----:B--2---:R-:W-:Y:S05]  /*1cb0*/  BRA `(.L_x_3284) ;  /* 0x0000000000587947 */ /* 0x004fea0003800000 */
.L_x_3283:
        /* <DEDUP_REMOVED lines=16> */
.L_x_3311:
[----:B------:R-:W-:Y:S01]  /*1dc0*/  CS2R R24, SRZ ;  /* 0x0000000000187805 */ /* 0x000fe2000001ff00 */
[----:B------:R-:W-:Y:S06]  /*1dd0*/  BRA `(.L_x_3284) ;  /* 0x0000000000107947 */ /* 0x000fec0003800000 */
.L_x_3308:
[----:B------:R1:W5:Y:S01]  /*1de0*/  LDG.E.64 R24, desc[UR36][R4.64] ;  /* 0x0000002404187981 */ /* 0x000362000c1e1b00 */
[----:B------:R-:W-:Y:S05]  /*1df0*/  BRA `(.L_x_3284) ;  /* 0x0000000000087947 */ /* 0x000fea0003800000 */
.L_x_3307:
[----:B------:R0:W5:Y:S01]  /*1e00*/  LDG.E R24, desc[UR36][R4.64] ;  /* 0x0000002404187981 */ /* 0x000162000c1e1900 */
[----:B------:R-:W-:-:S07]  /*1e10*/  IMAD.MOV.U32 R25, RZ, RZ, RZ ;  /* 0x000000ffff197224 */ /* 0x000fce00078e00ff */
.L_x_3284:
[----:B------:R-:W-:-:S07]  /*1e20*/  VIADD R17, R17, 0x80 ;  /* 0x0000008011117836 */ /* 0x000fce0000000000 */
.L_x_3278:
[----:B------:R-:W-:Y:S05]  /*1e30*/  BSYNC.RECONVERGENT B6 ;  /* 0x0000000000067941 */ /* 0x000fea0003800200 */
.L_x_3277:
        /* <DEDUP_REMOVED lines=24> */
.L_x_3317:
[----:B------:R4:W5:Y:S01]  /*1fc0*/  LDG.E.U8 R26, desc[UR36][R4.64] ;  /* 0x00000024041a7981 */ /* 0x000962000c1e1100 */
[----:B------:R-:W-:Y:S01]  /*1fd0*/  IMAD.MOV.U32 R27, RZ, RZ, RZ ;  /* 0x000000ffff1b7224 */ /* 0x000fe200078e00ff */
[----:B------:R-:W-:Y:S06]  /*1fe0*/  BRA `(.L_x_3319) ;  /* 0x0000000c00447947 */ /* 0x000fec0003800000 */
.L_x_3316:
        /* <DEDUP_REMOVED lines=8> */
.L_x_3321:
[----:B------:R-:W2:Y:S02]  /*2070*/  LDG.E R26, desc[UR36][R4.64] ;  /* 0x00000024041a7981 */ /* 0x000ea4000c1e1900 */
[----:B--2---:R-:W-:Y:S01]  /*2080*/  SHF.R.S32.HI R27, RZ, 0x1f, R26 ;  /* 0x0000001fff1b7819 */ /* 0x004fe2000001141a */
[----:B------:R-:W-:Y:S06]  /*2090*/  BRA `(.L_x_3319) ;  /* 0x0000000c00187947 */ /* 0x000fec0003800000 */
.L_x_3320:
[----:B------:R-:W2:Y:S02]  /*20a0*/  LDG.E.S16 R26, desc[UR36][R4.64] ;  /* 0x00000024041a7981 */ /* 0x000ea4000c1e1700 */
[----:B--2---:R-:W-:Y:S01]  /*20b0*/  SHF.R.S32.HI R27, RZ, 0x1f, R26 ;  /* 0x0000001fff1b7819 */ /* 0x004fe2000001141a */
[----:B------:R-:W-:Y:S06]  /*20c0*/  BRA `(.L_x_3319) ;  /* 0x0000000c000c7947 */ /* 0x000fec0003800000 */
.L_x_3315:
        /* <DEDUP_REMOVED lines=9> */
.L_x_3323:
[----:B------:R-:W2:Y:S02]  /*2160*/  LDG.E.U16 R4, desc[UR36][R4.64] ;  /* 0x0000002404047981 */ /* 0x000ea4000c1e1500 */
[----:B--2---:R-:W-:-:S06]  /*2170*/  HADD2.F32 R26, -RZ, R4.H0_H0 ;  /* 0x20000004ff1a7230 */ /* 0x004fcc0000004100 */
[----:B------:R-:W3:Y:S02]  /*2180*/  F2I.S64.TRUNC R26, R26 ;  /* 0x0000001a001a7311 */ /* 0x000ee4000020d900 */
[----:B---3--:R-:W-:Y:S05]  /*2190*/  BRA `(.L_x_3319) ;  /* 0x0000000800d87947 */ /* 0x008fea0003800000 */
.L_x_3322:
        /* <DEDUP_REMOVED lines=9> */
.L_x_3325:
[----:B------:R-:W2:Y:S02]  /*2230*/  LDG.E.U16 R4, desc[UR36][R4.64] ;  /* 0x0000002404047981 */ /* 0x000ea4000c1e1500 */
[----:B--2---:R-:W-:-:S06]  /*2240*/  HADD2.F32 R26, -RZ, R4.H0_H0 ;  /* 0x20000004ff1a7230 */ /* 0x004fcc0000004100 */
[----:B------:R-:W3:Y:S02]  /*2250*/  F2I.S64.TRUNC R26, R26 ;  /* 0x0000001a001a7311 */ /* 0x000ee4000020d900 */
[----:B---3--:R-:W-:Y:S05]  /*2260*/  BRA `(.L_x_3319) ;  /* 0x0000000800a47947 */ /* 0x008fea0003800000 */
.L_x_3324:
[----:B------:R-:W2:Y:S02]  /*2270*/  LDG.E.64 R4, desc[UR36][R4.64] ;  /* 0x0000002404047981 */ /* 0x000ea4000c1e1b00 */
[----:B--2---:R3:W4:Y:S02]  /*2280*/  F2I.S64.F64.TRUNC R26, R4 ;  /* 0x00000004001a7311 */ /* 0x004724000030d900 */
[----:B---34-:R-:W-:Y:S05]  /*2290*/  BRA `(.L_x_3319) ;  /* 0x0000000800987947 */ /* 0x018fea0003800000 */
.L_x_3314:
        /* <DEDUP_REMOVED lines=13> */
.L_x_3328:
[----:B------:R-:W2:Y:S02]  /*2370*/  LDG.E.64 R4, desc[UR36][R4.64] ;  /* 0x0000002404047981 */ /* 0x000ea4000c1e1b00 */
[----:B--2---:R3:W4:Y:S02]  /*2380*/  F2I.S64.F64.TRUNC R26, R4 ;  /* 0x00000004001a7311 */ /* 0x004724000030d900 */
[----:B---34-:R-:W-:Y:S05]  /*2390*/  BRA `(.L_x_3319) ;  /* 0x0000000800587947 */ /* 0x018fea0003800000 */
.L_x_3327:
        /* <DEDUP_REMOVED lines=26> */
.L_x_3330:
        /* <DEDUP_REMOVED lines=14> */
.L_x_3329:
[----:B------:R-:W2:Y:S02]  /*2620*/  LDG.E.U16 R26, desc[UR36][R4.64] ;  /* 0x00000024041a7981 */ /* 0x000ea4000c1e1500 */
[----:B--2---:R-:W-:-:S06]  /*2630*/  IMAD.U32 R26, R26, 0x10000, RZ ;  /* 0x000100001a1a7824 */ /* 0x004fcc00078e00ff */
[----:B------:R-:W3:Y:S02]  /*2640*/  F2I.S64.TRUNC R26, R26 ;  /* 0x0000001a001a7311 */ /* 0x000ee4000020d900 */
[----:B---3--:R-:W-:Y:S05]  /*2650*/  BRA `(.L_x_3319) ;  /* 0x0000000400a87947 */ /* 0x008fea0003800000 */
.L_x_3326:
        /* <DEDUP_REMOVED lines=11> */
.L_x_3333:
        /* <DEDUP_REMOVED lines=21> */
.L_x_3337:
[----:B------:R-:W-:Y:S05]  /*2860*/  BSYNC.RECONVERGENT B1 ;  /* 0x0000000000017941 */ /* 0x000fea0003800200 */
.L_x_3336:
[----:B------:R-:W-:Y:S01]  /*2870*/  IMAD.SHL.U32 R0, R0, 0x100000, RZ ;  /* 0x0010000000007824 */ /* 0x000fe200078e00ff */
[----:B------:R-:W-:-:S04]  /*2880*/  LEA R3, R3, 0x3b800000, 0x17 ;  /* 0x3b80000003037811 */ /* 0x000fc800078eb8ff */
[----:B------:R-:W-:-:S07]  /*2890*/  LOP3.LUT R26, R3, R0, R7, 0xfe, !PT ;  /* 0x00000000031a7212 */ /* 0x000fce00078efe07 */
.L_x_3335:
[----:B------:R-:W-:Y:S05]  /*28a0*/  BSYNC.RECONVERGENT B0 ;  /* 0x0000000000007941 */ /* 0x000fea0003800200 */
.L_x_3334:
[----:B------:R-:W1:Y:S02]  /*28b0*/  F2I.S64.TRUNC R26, R26 ;  /* 0x0000001a001a7311 */ /* 0x000e64000020d900 */
[----:B-1----:R-:W-:Y:S05]  /*28c0*/  BRA `(.L_x_3319) ;  /* 0x00000004000c7947 */ /* 0x002fea0003800000 */
.L_x_3332:
        /* <DEDUP_REMOVED lines=21> */
.L_x_3341:
[----:B------:R-:W-:Y:S05]  /*2a20*/  BSYNC.RECONVERGENT B1 ;  /* 0x0000000000017941 */ /* 0x000fea0003800200 */
.L_x_3340:
[----:B------:R-:W-:Y:S01]  /*2a30*/  IMAD.SHL.U32 R0, R0, 0x200000, RZ ;  /* 0x0020000000007824 */ /* 0x000fe200078e00ff */
[----:B------:R-:W-:-:S04]  /*2a40*/  LEA R3, R3, 0x37800000, 0x17 ;  /* 0x3780000003037811 */ /* 0x000fc800078eb8ff */
[----:B------:R-:W-:-:S07]  /*2a50*/  LOP3.LUT R26, R3, R0, R7, 0xfe, !PT ;  /* 0x00000000031a7212 */ /* 0x000fce00078efe07 */
.L_x_3339:
[----:B------:R-:W-:Y:S05]  /*2a60*/  BSYNC.RECONVERGENT B0 ;  /* 0x0000000000007941 */ /* 0x000fea0003800200 */
.L_x_3338:
[----:B------:R-:W1:Y:S02]  /*2a70*/  F2I.S64.TRUNC R26, R26 ;  /* 0x0000001a001a7311 */ /* 0x000e64000020d900 */
[----:B-1----:R-:W-:Y:S05]  /*2a80*/  BRA `(.L_x_3319) ;  /* 0x00000000009c7947 */ /* 0x002fea0003800000 */
.L_x_3331:
        /* <DEDUP_REMOVED lines=14> */
.L_x_3345:
[----:B------:R-:W-:Y:S05]  /*2b70*/  BSYNC.RECONVERGENT B0 ;  /* 0x0000000000007941 */ /* 0x000fea0003800200 */
.L_x_3344:
[----:B------:R-:W2:Y:S02]  /*2b80*/  F2I.S64.TRUNC R26, R26 ;  /* 0x0000001a001a7311 */ /* 0x000ea4000020d900 */
[----:B--2---:R-:W-:Y:S05]  /*2b90*/  BRA `(.L_x_3319) ;  /* 0x0000000000587947 */ /* 0x004fea0003800000 */
.L_x_3318:
        /* <DEDUP_REMOVED lines=16> */
.L_x_3346:
[----:B------:R-:W-:Y:S01]  /*2ca0*/  CS2R R26, SRZ ;  /* 0x00000000001a7805 */ /* 0x000fe2000001ff00 */
[----:B------:R-:W-:Y:S06]  /*2cb0*/  BRA `(.L_x_3319) ;  /* 0x0000000000107947 */ /* 0x000fec0003800000 */
.L_x_3343:
[----:B------:R2:W5:Y:S01]  /*2cc0*/  LDG.E.64 R26, desc[UR36][R4.64] ;  /* 0x00000024041a7981 */ /* 0x000562000c1e1b00 */
[----:B------:R-:W-:Y:S05]  /*2cd0*/  BRA `(.L_x_3319) ;  /* 0x0000000000087947 */ /* 0x000fea0003800000 */
.L_x_3342:
[----:B------:R1:W5:Y:S01]  /*2ce0*/  LDG.E R26, desc[UR36][R4.64] ;  /* 0x00000024041a7981 */ /* 0x000362000c1e1900 */
[----:B------:R-:W-:-:S07]  /*2cf0*/  IMAD.MOV.U32 R27, RZ, RZ, RZ ;  /* 0x000000ffff1b7224 */ /* 0x000fce00078e00ff */
.L_x_3319:
[----:B------:R-:W-:-:S07]  /*2d00*/  VIADD R17, R17, 0x80 ;  /* 0x0000008011117836 */ /* 0x000fce0000000000 */
.L_x_3313:
[----:B------:R-:W-:Y:S05]  /*2d10*/  BSYNC.RECONVERGENT B6 ;  /* 0x0000000000067941 */ /* 0x000fea0003800200 */
.L_x_3312:
        /* <DEDUP_REMOVED lines=24> */
.L_x_3352:
[----:B------:R0:W5:Y:S01]  /*2ea0*/  LDG.E.U8 R22, desc[UR36][R4.64] ;  /* 0x0000002404167981 */ /* 0x000162000c1e1100 */
[----:B------:R-:W-:Y:S01]  /*2eb0*/  IMAD.MOV.U32 R23, RZ, RZ, RZ ;  /* 0x000000ffff177224 */ /* 0x000fe200078e00ff */
[----:B------:R-:W-:Y:S06]  /*2ec0*/  BRA `(.L_x_3348) ;  /* 0x0000000c00407947 */ /* 0x000fec0003800000 */
.L_x_3351:
        /* <DEDUP_REMOVED lines=8> */
.L_x_3355:
[----:B------:R-:W2:Y:S02]  /*2f50*/  LDG.E R22, desc[UR36][R4.64] ;  /* 0x0000002404167981 */ /* 0x000ea4000c1e1900 */
[----:B--2---:R-:W-:Y:S01]  /*2f60*/  SHF.R.S32.HI R23, RZ, 0x1f, R22 ;  /* 0x0000001fff177819 */ /* 0x004fe20000011416 */
[----:B------:R-:W-:Y:S06]  /*2f70*/  BRA `(.L_x_3348) ;  /* 0x0000000c00147947 */ /* 0x000fec0003800000 */
.L_x_3354:
[----:B------:R-:W2:Y:S02]  /*2f80*/  LDG.E.S16 R22, desc[UR36][R4.64] ;  /* 0x0000002404167981 */ /* 0x000ea4000c1e1700 */
[----:B--2---:R-:W-:Y:S01]  /*2f90*/  SHF.R.S32.HI R23, RZ, 0x1f, R22 ;  /* 0x0000001fff177819 */ /* 0x004fe20000011416 */
[----:B------:R-:W-:Y:S06]  /*2fa0*/  BRA `(.L_x_3348) ;  /* 0x0000000c00087947 */ /* 0x000fec0003800000 */
.L_x_3350:
        /* <DEDUP_REMOVED lines=9> */
.L_x_3357:
[----:B------:R-:W2:Y:S02]  /*3040*/  LDG.E.U16 R4, desc[UR36][R4.64] ;  /* 0x0000002404047981 */ /* 0x000ea4000c1e1500 */
[----:B--2---:R-:W-:-:S06]  /*3050*/  HADD2.F32 R22, -RZ, R4.H0_H0 ;  /* 0x20000004ff167230 */ /* 0x004fcc0000004100 */
[----:B------:R-:W0:Y:S02]  /*3060*/  F2I.S64.TRUNC R22, R22 ;  /* 0x0000001600167311 */ /* 0x000e24000020d900 */
[----:B0-----:R-:W-:Y:S05]  /*3070*/  BRA `(.L_x_3348) ;  /* 0x0000000800d47947 */ /* 0x001fea0003800000 */
.L_x_3356:
        /* <DEDUP_REMOVED lines=9> */
.L_x_3359:
[----:B------:R-:W2:Y:S02]  /*3110*/  LDG.E.U16 R4, desc[UR36][R4.64] ;  /* 0x0000002404047981 */ /* 0x000ea4000c1e1500 */
[----:B--2---:R-:W-:-:S06]  /*3120*/  HADD2.F32 R22, -RZ, R4.H0_H0 ;  /* 0x20000004ff167230 */ /* 0x004fcc0000004100 */
[----:B------:R-:W0:Y:S02]  /*3130*/  F2I.S64.TRUNC R22, R22 ;  /* 0x0000001600167311 */ /* 0x000e24000020d900 */
[----:B0-----:R-:W-:Y:S05]  /*3140*/  BRA `(.L_x_3348) ;  /* 0x0000000800a07947 */ /* 0x001fea0003800000 */
.L_x_3358:
[----:B------:R-:W2:Y:S02]  /*3150*/  LDG.E.64 R4, desc[UR36][R4.64] ;  /* 0x0000002404047981 */ /* 0x000ea4000c1e1b00 */
[----:B--2---:R0:W1:Y:S02]  /*3160*/  F2I.S64.F64.TRUNC R22, R4 ;  /* 0x0000000400167311 */ /* 0x004064000030d900 */
[----:B01----:R-:W-:Y:S05]  /*3170*/  BRA `(.L_x_3348) ;  /* 0x0000000800947947 */ /* 0x003fea0003800000 */
.L_x_3349:
        /* <DEDUP_REMOVED lines=13> */
.L_x_3362:
[----:B------:R-:W2:Y:S02]  /*3250*/  LDG.E.64 R4, desc[UR36][R4.64] ;  /* 0x0000002404047981 */ /* 0x000ea4000c1e1b00 */
[----:B--2---:R0:W1:Y:S02]  /*3260*/  F2I.S64.F64.TRUNC R22, R4 ;  /* 0x0000000400167311 */ /* 0x004064000030d900 */
[----:B01----:R-:W-:Y:S05]  /*3270*/  BRA `(.L_x_3348) ;  /* 0x0000000800547947 */ /* 0x003fea0003800000 */
.L_x_3361:
        /* <DEDUP_REMOVED lines=26> */
.L_x_3364:
        /* <DEDUP_REMOVED lines=14> */
.L_x_3363:
[----:B------:R-:W2:Y:S02]  /*3500*/  LDG.E.U16 R22, desc[UR36][R4.64] ;  /* 0x0000002404167981 */ /* 0x000ea4000c1e1500 */
[----:B--2---:R-:W-:-:S06]  /*3510*/  IMAD.U32 R22, R22, 0x10000, RZ ;  /* 0x0001000016167824 */ /* 0x004fcc00078e00ff */
[----:B------:R-:W0:Y:S02]  /*3520*/  F2I.S64.TRUNC R22, R22 ;  /* 0x0000001600167311 */ /* 0x000e24000020d900 */
[----:B0-----:R-:W-:Y:S05]  /*3530*/  BRA `(.L_x_3348) ;  /* 0x0000000400a47947 */ /* 0x001fea0003800000 */
.L_x_3360:
        /* <DEDUP_REMOVED lines=11> */
.L_x_3367:
        /* <DEDUP_REMOVED lines=21> */
.L_x_3371:
[----:B------:R-:W-:Y:S05]  /*3740*/  BSYNC.RECONVERGENT B1 ;  /* 0x0000000000017941 */ /* 0x000fea0003800200 */
.L_x_3370:
[----:B------:R-:W-:Y:S01]  /*3750*/  IMAD.SHL.U32 R0, R0, 0x100000, RZ ;  /* 0x0010000000007824 */ /* 0x000fe200078e00ff */
[----:B------:R-:W-:-:S04]  /*3760*/  LEA R3, R3, 0x3b800000, 0x17 ;  /* 0x3b80000003037811 */ /* 0x000fc800078eb8ff */
[----:B------:R-:W-:-:S07]  /*3770*/  LOP3.LUT R22, R3, R0, R7, 0xfe, !PT ;  /* 0x0000000003167212 */ /* 0x000fce00078efe07 */
.L_x_3369:
[----:B------:R-:W-:Y:S05]  /*3780*/  BSYNC.RECONVERGENT B0 ;  /* 0x0000000000007941 */ /* 0x000fea0003800200 */
.L_x_3368:
[----:B------:R-:W0:Y:S02]  /*3790*/  F2I.S64.TRUNC R22, R22 ;  /* 0x0000001600167311 */ /* 0x000e24000020d900 */
[----:B0-----:R-:W-:Y:S05]  /*37a0*/  BRA `(.L_x_3348) ;  /* 0x0000000400087947 */ /* 0x001fea0003800000 */
.L_x_3366:
        /* <DEDUP_REMOVED lines=21> */
.L_x_3375:
[----:B------:R-:W-:Y:S05]  /*3900*/  BSYNC.RECONVERGENT B1 ;  /* 0x0000000000017941 */ /* 0x000fea0003800200 */
.L_x_3374:
[----:B------:R-:W-:Y:S01]  /*3910*/  IMAD.SHL.U32 R0, R0, 0x200000, RZ ;  /* 0x0020000000007824 */ /* 0x000fe200078e00ff */
[----:B------:R-:W-:-:S04]  /*3920*/  LEA R3, R3, 0x37800000, 0x17 ;  /* 0x3780000003037811 */ /* 0x000fc800078eb8ff */
[----:B------:R-:W-:-:S07]  /*3930*/  LOP3.LUT R22, R3, R0, R7, 0xfe, !PT ;  /* 0x0000000003167212 */ /* 0x000fce00078efe07 */
.L_x_3373:
[----:B------:R-:W-:Y:S05]  /*3940*/  BSYNC.RECONVERGENT B0 ;  /* 0x0000000000007941 */ /* 0x000fea0003800200 */
.L_x_3372:
[----:B------:R-:W0:Y:S02]  /*3950*/  F2I.S64.TRUNC R22, R22 ;  /* 0x0000001600167311 */ /* 0x000e24000020d900 */
[----:B0-----:R-:W-:Y:S05]  /*3960*/  BRA `(.L_x_3348) ;  /* 0x0000000000987947 */ /* 0x001fea0003800000 */
.L_x_3365:
        /* <DEDUP_REMOVED lines=14> */
.L_x_3379:
[----:B------:R-:W-:Y:S05]  /*3a50*/  BSYNC.RECONVERGENT B0 ;  /* 0x0000000000007941 */ /* 0x000fea0003800200 */
.L_x_3378:
[----:B------:R-:W0:Y:S02]  /*3a60*/  F2I.S64.TRUNC R22, R22 ;  /* 0x0000001600167311 */ /* 0x000e24000020d900 */
[----:B0-----:R-:W-:Y:S05]  /*3a70*/  BRA `(.L_x_3348) ;  /* 0x0000000000547947 */ /* 0x001fea0003800000 */
.L_x_3353:
        /* <DEDUP_REMOVED lines=16> */
.L_x_3380:
[----:B------:R-:W-:Y:S05]  /*3b80*/  BRA `(.L_x_3348) ;  /* 0x0000000000107947 */ /* 0x000fea0003800000 */
.L_x_3377:
[----:B------:R0:W5:Y:S01]  /*3b90*/  LDG.E.64 R22, desc[UR36][R4.64] ;  /* 0x0000002404167981 */ /* 0x000162000c1e1b00 */
[----:B------:R-:W-:Y:S05]  /*3ba0*/  BRA `(.L_x_3348) ;  /* 0x0000000000087947 */ /* 0x000fea0003800000 */
.L_x_3376:
[----:B------:R0:W5:Y:S01]  /*3bb0*/  LDG.E R22, desc[UR36][R4.64] ;  /* 0x0000002404167981 */ /* 0x000162000c1e1900 */
[----:B------:R-:W-:-:S07]  /*3bc0*/  IMAD.MOV.U32 R23, RZ, RZ, RZ ;  /* 0x000000ffff177224 */ /* 0x000fce00078e00ff */
.L_x_3348:
[----:B------:R-:W-:Y:S05]  /*3bd0*/  BSYNC.RECONVERGENT B6 ;  /* 0x0000000000067941 */ /* 0x000fea0003800200 */
.L_x_3347:
[----:B------:R-:W0:Y:S01]  /*3be0*/  LDCU.64 UR4, c[0x0][0x390] ;  /* 0x00007200ff0477ac */ /* 0x000e220008000a00 */
[----:B------:R-:W1:Y:S01]  /*3bf0*/  LDC.U8 R17, c[0x0][0x3b4] ;  /* 0x0000ed00ff117b82 */ /* 0x000e620000000000 */
[----:B------:R-:W-:Y:S01]  /*3c00*/  ISETP.GE.AND P0, PT, R19, R16, PT ;  /* 0x000000101300720c */ /* 0x000fe20003f06270 */
[----:B------:R-:W-:Y:S04]  /*3c10*/  BSSY.RECONVERGENT B7, `(.L_x_3381) ;  /* 0x00002c3000077945 */ /* 0x000fe80003800200 */
[----:B------:R-:W-:Y:S01]  /*3c20*/  BSSY.RELIABLE B6, `(.L_x_3382) ;  /* 0x00001dd000067945 */ /* 0x000fe20003800100 */
[----:B0-----:R-:W-:-:S04]  /*3c30*/  UISETP.LT.U32.AND UP0, UPT, UR4, 0x3f, UPT ;  /* 0x0000003f0400788c */ /* 0x001fc8000bf01070 */
[----:B------:R-:W-:-:S04]  /*3c40*/  UISETP.LT.U32.AND.EX UP0, UPT, UR5, URZ, UPT, UP0 ;  /* 0x000000ff0500728c */ /* 0x000fc8000bf01100 */
[----:B------:R-:W-:-:S06]  /*3c50*/  USEL UR4, UR4, 0x3f, UP0 ;  /* 0x0000003f04047887 */ /* 0x000fcc0008000000 */
[----:B-----5:R-:W-:Y:S02]  /*3c60*/  SHF.R.S64 R18, R26, UR4, R27 ;  /* 0x000000041a127c19 */ /* 0x020fe4000800101b */
[----:B------:R-:W-:Y:S02]  /*3c70*/  SHF.R.S64 R22, R22, UR4, R23 ;  /* 0x0000000416167c19 */ /* 0x000fe40008001017 */
[--C-:B------:R-:W-:Y:S01]  /*3c80*/  SHF.R.S64 R3, R28, UR4, R29.reuse ;  /* 0x000000041c037c19 */ /* 0x100fe2000800101d */
[----:B------:R-:W-:Y:S01]  /*3c90*/  IMAD.MOV.U32 R26, RZ, RZ, R18 ;  /* 0x000000ffff1a7224 */ /* 0x000fe200078e0012 */
[----:B-1234-:R-:W-:Y:S02]  /*3ca0*/  SHF.R.S32.HI R5, RZ, UR4, R29 ;  /* 0x00000004ff057c19 */ /* 0x01efe4000801141d */
[----:B------:R-:W-:Y:S02]  /*3cb0*/  SHF.R.S32.HI R27, RZ, UR4, R27 ;  /* 0x00000004ff1b7c19 */ /* 0x000fe4000801141b */
[----:B------:R-:W-:-:S02]  /*3cc0*/  SHF.R.S32.HI R23, RZ, UR4, R23 ;  /* 0x00000004ff177c19 */ /* 0x000fc40008011417 */
[--C-:B------:R-:W-:Y:S02]  /*3cd0*/  SHF.R.S64 R24, R24, UR4, R25.reuse ;  /* 0x0000000418187c19 */ /* 0x100fe40008001019 */
[----:B------:R-:W-:Y:S01]  /*3ce0*/  SHF.R.S32.HI R29, RZ, UR4, R25 ;  /* 0x00000004ff1d7c19 */ /* 0x000fe20008011419 */
        /* <DEDUP_REMOVED lines=24> */
.L_x_3387:
[----:B------:R0:W-:Y:S01]  /*3e70*/  STG.E.U8 desc[UR36][R8.64], R3 ;  /* 0x0000000308007986 */ /* 0x0001e2000c101124 */
[----:B------:R-:W-:Y:S05]  /*3e80*/  BRA `(.L_x_3389) ;  /* 0x0000000c00307947 */ /* 0x000fea0003800000 */
.L_x_3386:
        /* <DEDUP_REMOVED lines=8> */
.L_x_3391:
[----:B------:R0:W-:Y:S01]  /*3f10*/  STG.E desc[UR36][R8.64], R3 ;  /* 0x0000000308007986 */ /* 0x0001e2000c101924 */
[----:B------:R-:W-:Y:S05]  /*3f20*/  BRA `(.L_x_3389) ;  /* 0x0000000c00087947 */ /* 0x000fea0003800000 */
.L_x_3390:
[----:B------:R0:W-:Y:S01]  /*3f30*/  STG.E.U16 desc[UR36][R8.64], R3 ;  /* 0x0000000308007986 */ /* 0x0001e2000c101524 */
[----:B------:R-:W-:Y:S05]  /*3f40*/  BRA `(.L_x_3389) ;  /* 0x0000000c00007947 */ /* 0x000fea0003800000 */
.L_x_3385:
        /* <DEDUP_REMOVED lines=9> */
.L_x_3393:
[----:B------:R-:W0:Y:S02]  /*3fe0*/  I2F.S64 R0, R4 ;  /* 0x0000000400007312 */ /* 0x000e240000301400 */
[----:B0-----:R-:W-:-:S05]  /*3ff0*/  F2FP.F16.F32.PACK_AB R0, RZ, R0 ;  /* 0x00000000ff00723e */ /* 0x001fca00000000ff */
[----:B------:R0:W-:Y:S01]  /*4000*/  STG.E.U16 desc[UR36][R8.64], R0 ;  /* 0x0000000008007986 */ /* 0x0001e2000c101524 */
[----:B------:R-:W-:Y:S05]  /*4010*/  BRA `(.L_x_3389) ;  /* 0x0000000800cc7947 */ /* 0x000fea0003800000 */
.L_x_3392:
        /* <DEDUP_REMOVED lines=10> */
.L_x_3395:
[----:B------:R-:W0:Y:S02]  /*40c0*/  I2F.S64 R4, R4 ;  /* 0x0000000400047312 */ /* 0x000e240000301400 */
[----:B0-----:R-:W-:-:S04]  /*40d0*/  F2FP.F16.F32.PACK_AB R3, RZ, R4 ;  /* 0x00000004ff03723e */ /* 0x001fc800000000ff */
[----:B------:R-:W-:-:S05]  /*40e0*/  PRMT R3, R3, 0x5410, RZ ;  /* 0x0000541003037816 */ /* 0x000fca00000000ff */
[----:B------:R0:W-:Y:S01]  /*40f0*/  STG.E desc[UR36][R8.64], R3 ;  /* 0x0000000308007986 */ /* 0x0001e2000c101924 */
[----:B------:R-:W-:Y:S05]  /*4100*/  BRA `(.L_x_3389) ;  /* 0x0000000800907947 */ /* 0x000fea0003800000 */
.L_x_3394:
[----:B------:R-:W0:Y:S02]  /*4110*/  I2F.F64.S64 R4, R4 ;  /* 0x0000000400047312 */ /* 0x000e240000301c00 */
[----:B0-----:R0:W-:Y:S01]  /*4120*/  STG.E.64 desc[UR36][R8.64], R4 ;  /* 0x0000000408007986 */ /* 0x0011e2000c101b24 */
[----:B------:R-:W-:Y:S05]  /*4130*/  BRA `(.L_x_3389) ;  /* 0x0000000800847947 */ /* 0x000fea0003800000 */
.L_x_3384:
        /* <DEDUP_REMOVED lines=13> */
.L_x_3398:
[----:B------:R-:W-:Y:S01]  /*4210*/  CS2R R6, SRZ ;  /* 0x0000000000067805 */ /* 0x000fe2000001ff00 */
[----:B------:R-:W0:Y:S04]  /*4220*/  I2F.F64.S64 R4, R4 ;  /* 0x0000000400047312 */ /* 0x000e280000301c00 */
[----:B0-----:R3:W-:Y:S01]  /*4230*/  STG.E.128 desc[UR36][R8.64], R4 ;  /* 0x0000000408007986 */ /* 0x0017e2000c101d24 */
[----:B------:R-:W-:Y:S05]  /*4240*/  BRA `(.L_x_3389) ;  /* 0x0000000800407947 */ /* 0x000fea0003800000 */
.L_x_3397:
        /* <DEDUP_REMOVED lines=19> */
.L_x_3402:
[----:B------:R-:W-:Y:S05]  /*4380*/  BSYNC.RECONVERGENT B0 ;  /* 0x0000000000007941 */ /* 0x000fea0003800200 */
.L_x_3401:
[----:B------:R-:W-:-:S05]  /*4390*/  LOP3.LUT R7, R0, 0x80, R7, 0xf8, !PT ;  /* 0x0000008000077812 */ /* 0x000fca00078ef807 */
[----:B------:R2:W-:Y:S01]  /*43a0*/  STG.E.U8 desc[UR36][R8.64], R7 ;  /* 0x0000000708007986 */ /* 0x0005e2000c101124 */
[----:B------:R-:W-:Y:S05]  /*43b0*/  BRA `(.L_x_3389) ;  /* 0x0000000400e47947 */ /* 0x000fea0003800000 */
.L_x_3400:
        /* <DEDUP_REMOVED lines=15> */
.L_x_3404:
[----:B------:R-:W-:Y:S05]  /*44b0*/  BSYNC.RECONVERGENT B0 ;  /* 0x0000000000007941 */ /* 0x000fea0003800200 */
.L_x_3403:
[----:B------:R-:W-:-:S05]  /*44c0*/  LOP3.LUT R7, R0, 0x80, R7, 0xf8, !PT ;  /* 0x0000008000077812 */ /* 0x000fca00078ef807 */
[----:B------:R1:W-:Y:S01]  /*44d0*/  STG.E.U8 desc[UR36][R8.64], R7 ;  /* 0x0000000708007986 */ /* 0x0003e2000c101124 */
[----:B------:R-:W-:Y:S05]  /*44e0*/  BRA `(.L_x_3389) ;  /* 0x0000000400987947 */ /* 0x000fea0003800000 */
.L_x_3399:
[----:B------:R-:W0:Y:S02]  /*44f0*/  I2F.S64 R0, R4 ;  /* 0x0000000400007312 */ /* 0x000e240000301400 */
[----:B0-----:R-:W-:-:S05]  /*4500*/  F2FP.BF16.F32.PACK_AB R0, RZ, R0 ;  /* 0x00000000ff00723e */ /* 0x001fca00000010ff */
[----:B------:R0:W-:Y:S01]  /*4510*/  STG.E.U16 desc[UR36][R8.64], R0 ;  /* 0x0000000008007986 */ /* 0x0001e2000c101524 */
[----:B------:R-:W-:Y:S05]  /*4520*/  BRA `(.L_x_3389) ;  /* 0x0000000400887947 */ /* 0x000fea0003800000 */
.L_x_3396:
        /* <DEDUP_REMOVED lines=10> */
.L_x_3407:
        /* <DEDUP_REMOVED lines=13> */
.L_x_3410:
[----:B------:R-:W-:-:S04]  /*46a0*/  SHF.R.U32.HI R0, RZ, 0x14, R5 ;  /* 0x00000014ff007819 */ /* 0x000fc80000011605 */
[----:B------:R-:W-:-:S04]  /*46b0*/  LOP3.LUT R0, R0, 0x1, RZ, 0xc0, !PT ;  /* 0x0000000100007812 */ /* 0x000fc800078ec0ff */
[----:B------:R-:W-:-:S04]  /*46c0*/  IADD3 R0, PT, PT, R5, 0x487ffff, R0 ;  /* 0x0487ffff05007810 */ /* 0x000fc80007ffe000 */
[----:B------:R-:W-:-:S04]  /*46d0*/  SHF.R.U32.HI R0, RZ, 0x14, R0 ;  /* 0x00000014ff007819 */ /* 0x000fc80000011600 */
[----:B------:R-:W-:-:S07]  /*46e0*/  LOP3.LUT R3, R0, 0xff, RZ, 0xc0, !PT ;  /* 0x000000ff00037812 */ /* 0x000fce00078ec0ff */
.L_x_3411:
[----:B------:R-:W-:-:S04]  /*46f0*/  SHF.R.U32.HI R0, RZ, 0x18, R5 ;  /* 0x00000018ff007819 */ /* 0x000fc80000011605 */
[----:B------:R-:W-:-:S07]  /*4700*/  LOP3.LUT R0, R3, 0x80, R0, 0xf8, !PT ;  /* 0x0000008003007812 */ /* 0x000fce00078ef800 */
.L_x_3409:
[----:B------:R-:W-:Y:S05]  /*4710*/  BSYNC.RECONVERGENT B0 ;  /* 0x0000000000007941 */ /* 0x000fea0003800200 */
.L_x_3408:
[----:B------:R0:W-:Y:S01]  /*4720*/  STG.E.U8 desc[UR36][R8.64], R0 ;  /* 0x0000000008007986 */ /* 0x0001e2000c101124 */
[----:B------:R-:W-:Y:S05]  /*4730*/  BRA `(.L_x_3389) ;  /* 0x0000000400047947 */ /* 0x000fea0003800000 */
.L_x_3406:
        /* <DEDUP_REMOVED lines=13> */
.L_x_3414:
[----:B------:R-:W-:-:S04]  /*4810*/  SHF.R.U32.HI R0, RZ, 0x15, R5 ;  /* 0x00000015ff007819 */ /* 0x000fc80000011605 */
[----:B------:R-:W-:-:S04]  /*4820*/  LOP3.LUT R0, R0, 0x1, RZ, 0xc0, !PT ;  /* 0x0000000100007812 */ /* 0x000fc800078ec0ff */
[----:B------:R-:W-:-:S04]  /*4830*/  IADD3 R0, PT, PT, R5, 0x88fffff, R0 ;  /* 0x088fffff05007810 */ /* 0x000fc80007ffe000 */
[----:B------:R-:W-:-:S04]  /*4840*/  SHF.R.U32.HI R0, RZ, 0x15, R0 ;  /* 0x00000015ff007819 */ /* 0x000fc80000011600 */
[----:B------:R-:W-:-:S07]  /*4850*/  LOP3.LUT R3, R0, 0xff, RZ, 0xc0, !PT ;  /* 0x000000ff00037812 */ /* 0x000fce00078ec0ff */
.L_x_3415:
[----:B------:R-:W-:-:S04]  /*4860*/  SHF.R.U32.HI R0, RZ, 0x18, R5 ;  /* 0x00000018ff007819 */ /* 0x000fc80000011605 */
[----:B------:R-:W-:-:S07]  /*4870*/  LOP3.LUT R0, R3, 0x80, R0, 0xf8, !PT ;  /* 0x0000008003007812 */ /* 0x000fce00078ef800 */
.L_x_3413:
[----:B------:R-:W-:Y:S05]  /*4880*/  BSYNC.RECONVERGENT B0 ;  /* 0x0000000000007941 */ /* 0x000fea0003800200 */
.L_x_3412:
[----:B------:R0:W-:Y:S01]  /*4890*/  STG.E.U8 desc[UR36][R8.64], R0 ;  /* 0x0000000008007986 */ /* 0x0001e2000c101124 */
[----:B------:R-:W-:Y:S05]  /*48a0*/  BRA `(.L_x_3389) ;  /* 0x0000000000a87947 */ /* 0x000fea0003800000 */
.L_x_3405:
[----:B------:R-:W-:-:S13]  /*48b0*/  ISETP.NE.AND P0, PT, R0, 0x1c, PT ;  /* 0x0000001c0000780c */ /* 0x000fda0003f05270 */
[----:B------:R-:W-:Y:S05]  /*48c0*/  @!P0 BRA `(.L_x_3416) ;  /* 0x00000000009c8947 */ /* 0x000fea0003800000 */
[----:B------:R-:W-:-:S13]  /*48d0*/  ISETP.NE.AND P0, PT, R0, 0x1d, PT ;  /* 0x0000001d0000780c */ /* 0x000fda0003f05270 */
[----:B------:R-:W-:Y:S05]  /*48e0*/  @!P0 BRA `(.L_x_3417) ;  /* 0x00000000008c8947 */ /* 0x000fea0003800000 */
[----:B------:R-:W-:-:S13]  /*48f0*/  ISETP.NE.AND P0, PT, R0, 0x2c, PT ;  /* 0x0000002c0000780c */ /* 0x000fda0003f05270 */
[----:B------:R-:W-:Y:S05]  /*4900*/  @!P0 BRA `(.L_x_3418) ;  /* 0x0000000000448947 */ /* 0x000fea0003800000 */
.L_x_3388:
        /* <DEDUP_REMOVED lines=16> */
.L_x_3419:
[----:B------:R-:W-:Y:S05]  /*4a10*/  BRA `(.L_x_3389) ;  /* 0x00000000004c7947 */ /* 0x000fea0003800000 */
.L_x_3418:
        /* <DEDUP_REMOVED lines=16> */
.L_x_3417:
[----:B------:R0:W-:Y:S01]  /*4b20*/  STG.E.64 desc[UR36][R8.64], R4 ;  /* 0x0000000408007986 */ /* 0x0001e2000c101b24 */
[----:B------:R-:W-:Y:S05]  /*4b30*/  BRA `(.L_x_3389) ;  /* 0x0000000000047947 */ /* 0x000fea0003800000 */
.L_x_3416:
[----:B------:R0:W-:Y:S02]  /*4b40*/  STG.E desc[UR36][R8.64], R3 ;  /* 0x0000000308007986 */ /* 0x0001e4000c101924 */
.L_x_3389:
        /* <DEDUP_REMOVED lines=23> */
.L_x_3424:
[----:B------:R0:W-:Y:S01]  /*4cc0*/  STG.E.U8 desc[UR36][R8.64], R24 ;  /* 0x0000001808007986 */ /* 0x0001e2000c101124 */
[----:B------:R-:W-:Y:S05]  /*4cd0*/  BRA `(.L_x_3426) ;  /* 0x0000000c00347947 */ /* 0x000fea0003800000 */
.L_x_3423:
        /* <DEDUP_REMOVED lines=8> */
.L_x_3428:
[----:B------:R3:W-:Y:S01]  /*4d60*/  STG.E desc[UR36][R8.64], R24 ;  /* 0x0000001808007986 */ /* 0x0007e2000c101924 */
[----:B------:R-:W-:Y:S05]  /*4d70*/  BRA `(.L_x_3426) ;  /* 0x0000000c000c7947 */ /* 0x000fea0003800000 */
.L_x_3427:
[----:B------:R2:W-:Y:S01]  /*4d80*/  STG.E.U16 desc[UR36][R8.64], R24 ;  /* 0x0000001808007986 */ /* 0x0005e2000c101524 */
[----:B------:R-:W-:Y:S05]  /*4d90*/  BRA `(.L_x_3426) ;  /* 0x0000000c00047947 */ /* 0x000fea0003800000 */
.L_x_3422:
        /* <DEDUP_REMOVED lines=9> */
.L_x_3430:
[----:B------:R-:W0:Y:S02]  /*4e30*/  I2F.S64 R0, R28 ;  /* 0x0000001c00007312 */ /* 0x000e240000301400 */
[----:B0-----:R-:W-:-:S05]  /*4e40*/  F2FP.F16.F32.PACK_AB R0, RZ, R0 ;  /* 0x00000000ff00723e */ /* 0x001fca00000000ff */
[----:B------:R0:W-:Y:S01]  /*4e50*/  STG.E.U16 desc[UR36][R8.64], R0 ;  /* 0x0000000008007986 */ /* 0x0001e2000c101524 */
[----:B------:R-:W-:Y:S05]  /*4e60*/  BRA `(.L_x_3426) ;  /* 0x0000000800d07947 */ /* 0x000fea0003800000 */
.L_x_3429:
        /* <DEDUP_REMOVED lines=10> */
.L_x_3432:
[----:B------:R-:W0:Y:S02]  /*4f10*/  I2F.S64 R28, R28 ;  /* 0x0000001c001c7312 */ /* 0x000e240000301400 */
[----:B0-----:R-:W-:-:S04]  /*4f20*/  F2FP.F16.F32.PACK_AB R3, RZ, R28 ;  /* 0x0000001cff03723e */ /* 0x001fc800000000ff */
[----:B------:R-:W-:-:S05]  /*4f30*/  PRMT R3, R3, 0x5410, RZ ;  /* 0x0000541003037816 */ /* 0x000fca00000000ff */
[----:B------:R0:W-:Y:S01]  /*4f40*/  STG.E desc[UR36][R8.64], R3 ;  /* 0x0000000308007986 */ /* 0x0001e2000c101924 */
[----:B------:R-:W-:Y:S05]  /*4f50*/  BRA `(.L_x_3426) ;  /* 0x0000000800947947 */ /* 0x000fea0003800000 */
.L_x_3431:
[----:B------:R-:W0:Y:S02]  /*4f60*/  I2F.F64.S64 R28, R28 ;  /* 0x0000001c001c7312 */ /* 0x000e240000301c00 */
[----:B0-----:R0:W-:Y:S01]  /*4f70*/  STG.E.64 desc[UR36][R8.64], R28 ;  /* 0x0000001c08007986 */ /* 0x0011e2000c101b24 */
[----:B------:R-:W-:Y:S05]  /*4f80*/  BRA `(.L_x_3426) ;  /* 0x0000000800887947 */ /* 0x000fea0003800000 */
.L_x_3421:
        /* <DEDUP_REMOVED lines=12> */
.L_x_3436:
        /* <DEDUP_REMOVED lines=17> */
.L_x_3439:
[----:B------:R-:W-:-:S04]  /*5160*/  SHF.R.U32.HI R3, RZ, 0x18, R29 ;  /* 0x00000018ff037819 */ /* 0x000fc8000001161d */
[----:B------:R-:W-:-:S04]  /*5170*/  LOP3.LUT R0, R0, 0x80, R3, 0xf8, !PT ;  /* 0x0000008000007812 */ /* 0x000fc800078ef803 */
[----:B------:R-:W-:-:S07]  /*5180*/  PRMT R4, R0, 0x7610, R4 ;  /* 0x0000761000047816 */ /* 0x000fce0000000004 */
.L_x_3438:
[----:B------:R-:W-:Y:S05]  /*5190*/  BSYNC.RECONVERGENT B0 ;  /* 0x0000000000007941 */ /* 0x000fea0003800200 */
.L_x_3437:
[----:B------:R0:W-:Y:S01]  /*51a0*/  STG.E.U8 desc[UR36][R8.64], R4 ;  /* 0x0000000408007986 */ /* 0x0001e2000c101124 */
[----:B------:R-:W-:Y:S05]  /*51b0*/  BRA `(.L_x_3426) ;  /* 0x0000000400fc7947 */ /* 0x000fea0003800000 */
.L_x_3435:
        /* <DEDUP_REMOVED lines=17> */
.L_x_3442:
[----:B------:R-:W-:-:S04]  /*52d0*/  SHF.R.U32.HI R3, RZ, 0x18, R29 ;  /* 0x00000018ff037819 */ /* 0x000fc8000001161d */
[----:B------:R-:W-:-:S04]  /*52e0*/  LOP3.LUT R0, R0, 0x80, R3, 0xf8, !PT ;  /* 0x0000008000007812 */ /* 0x000fc800078ef803 */
[----:B------:R-:W-:-:S07]  /*52f0*/  PRMT R4, R0, 0x7610, R4 ;  /* 0x0000761000047816 */ /* 0x000fce0000000004 */
.L_x_3441:
[----:B------:R-:W-:Y:S05]  /*5300*/  BSYNC.RECONVERGENT B0 ;  /* 0x0000000000007941 */ /* 0x000fea0003800200 */
.L_x_3440:
[----:B------:R0:W-:Y:S01]  /*5310*/  STG.E.U8 desc[UR36][R8.64], R4 ;  /* 0x0000000408007986 */ /* 0x0001e2000c101124 */
[----:B------:R-:W-:Y:S05]  /*5320*/  BRA `(.L_x_3426) ;  /* 0x0000000400a07947 */ /* 0x000fea0003800000 */
.L_x_3434:
        /* <DEDUP_REMOVED lines=22> */
.L_x_3444:
[----:B------:R0:W-:Y:S01]  /*5490*/  STG.E.64 desc[UR36][R8.64], R28 ;  /* 0x0000001c08007986 */ /* 0x0001e2000c101b24 */
[----:B------:R-:W-:Y:S05]  /*54a0*/  BRA `(.L_x_3426) ;  /* 0x0000000400407947 */ /* 0x000fea0003800000 */
.L_x_3443:
[----:B------:R0:W-:Y:S01]  /*54b0*/  STG.E desc[UR36][R8.64], R24 ;  /* 0x0000001808007986 */ /* 0x0001e2000c101924 */
[----:B------:R-:W-:Y:S05]  /*54c0*/  BRA `(.L_x_3426) ;  /* 0x0000000400387947 */ /* 0x000fea0003800000 */
.L_x_3433:
        /* <DEDUP_REMOVED lines=11> */
.L_x_3446:
[----:B------:R-:W-:Y:S01]  /*5580*/  CS2R R6, SRZ ;  /* 0x0000000000067805 */ /* 0x000fe2000001ff00 */
[----:B------:R-:W0:Y:S04]  /*5590*/  I2F.F64.S64 R4, R28 ;  /* 0x0000001c00047312 */ /* 0x000e280000301c00 */
[----:B0-----:R0:W-:Y:S01]  /*55a0*/  STG.E.128 desc[UR36][R8.64], R4 ;  /* 0x0000000408007986 */ /* 0x0011e2000c101d24 */
[----:B------:R-:W-:Y:S05]  /*55b0*/  BRA `(.L_x_3426) ;  /* 0x0000000000fc7947 */ /* 0x000fea0003800000 */
.L_x_3445:
[----:B------:R-:W-:-:S13]  /*55c0*/  ISETP.NE.AND P0, PT, R0, 0xf, PT ;  /* 0x0000000f0000780c */ /* 0x000fda0003f05270 */
[----:B------:R-:W-:Y:S05]  /*55d0*/  @!P0 BRA `(.L_x_3447) ;  /* 0x0000000000e88947 */ /* 0x000fea0003800000 */
[----:B------:R-:W-:-:S13]  /*55e0*/  ISETP.NE.AND P0, PT, R0, 0x17, PT ;  /* 0x000000170000780c */ /* 0x000fda0003f05270 */
[----:B------:R-:W-:Y:S05]  /*55f0*/  @!P0 BRA `(.L_x_3448) ;  /* 0x0000000000908947 */ /* 0x000fea0003800000 */
[----:B------:R-:W-:-:S13]  /*5600*/  ISETP.NE.AND P0, PT, R0, 0x18, PT ;  /* 0x000000180000780c */ /* 0x000fda0003f05270 */
[----:B------:R-:W-:Y:S05]  /*5610*/  @!P0 BRA `(.L_x_3449) ;  /* 0x0000000000448947 */ /* 0x000fea0003800000 */
.L_x_3425:
        /* <DEDUP_REMOVED lines=16> */
.L_x_3450:
[----:B------:R-:W-:Y:S05]  /*5720*/  BRA `(.L_x_3426) ;  /* 0x0000000000a07947 */ /* 0x000fea0003800000 */
.L_x_3449:
        /* <DEDUP_REMOVED lines=13> */
.L_x_3452:
[----:B------:R-:W-:Y:S05]  /*5800*/  BSYNC.RECONVERGENT B0 ;  /* 0x0000000000007941 */ /* 0x000fea0003800200 */
.L_x_3451:
[----:B------:R-:W-:-:S05]  /*5810*/  LOP3.LUT R3, R0, 0x80, R3, 0xf8, !PT ;  /* 0x0000008000037812 */ /* 0x000fca00078ef803 */
[----:B------:R0:W-:Y:S01]  /*5820*/  STG.E.U8 desc[UR36][R8.64], R3 ;  /* 0x0000000308007986 */ /* 0x0001e2000c101124 */
[----:B------:R-:W-:Y:S05]  /*5830*/  BRA `(.L_x_3426) ;  /* 0x00000000005c7947 */ /* 0x000fea0003800000 */
.L_x_3448:
        /* <DEDUP_REMOVED lines=12> */
.L_x_3454:
[----:B------:R-:W-:Y:S01]  /*5900*/  IMAD.MOV.U32 R0, RZ, RZ, 0x7f ;  /* 0x0000007fff007424 */ /* 0x000fe200078e00ff */
[----:B------:R-:W-:-:S04]  /*5910*/  ISETP.GT.U32.AND P0, PT, R3, 0x7f800000, PT ;  /* 0x7f8000000300780c */ /* 0x000fc80003f04070 */
[----:B------:R-:W-:-:S09]  /*5920*/  SEL R0, R0, 0x7c, P0 ;  /* 0x0000007c00007807 */ /* 0x000fd20000000000 */
.L_x_3455:
[----:B------:R-:W-:Y:S05]  /*5930*/  BSYNC.RECONVERGENT B0 ;  /* 0x0000000000007941 */ /* 0x000fea0003800200 */
.L_x_3453:
[----:B------:R-:W-:-:S04]  /*5940*/  SHF.R.U32.HI R3, RZ, 0x18, R29 ;  /* 0x00000018ff037819 */ /* 0x000fc8000001161d */
[----:B------:R-:W-:-:S05]  /*5950*/  LOP3.LUT R3, R0, 0x80, R3, 0xf8, !PT ;  /* 0x0000008000037812 */ /* 0x000fca00078ef803 */
[----:B------:R0:W-:Y:S01]  /*5960*/  STG.E.U8 desc[UR36][R8.64], R3 ;  /* 0x0000000308007986 */ /* 0x0001e2000c101124 */
[----:B------:R-:W-:Y:S05]  /*5970*/  BRA `(.L_x_3426) ;  /* 0x00000000000c7947 */ /* 0x000fea0003800000 */
.L_x_3447:
[----:B------:R-:W0:Y:S02]  /*5980*/  I2F.S64 R0, R28 ;  /* 0x0000001c00007312 */ /* 0x000e240000301400 */
[----:B0-----:R-:W-:-:S05]  /*5990*/  F2FP.BF16.F32.PACK_AB R0, RZ, R0 ;  /* 0x00000000ff00723e */ /* 0x001fca00000010ff */
[----:B------:R0:W-:Y:S02]  /*59a0*/  STG.E.U16 desc[UR36][R8.64], R0 ;  /* 0x0000000008007986 */ /* 0x0001e4000c101524 */
.L_x_3426:
[----:B------:R-:W-:-:S07]  /*59b0*/  VIADD R19, R19, 0x80 ;  /* 0x0000008013137836 */ /* 0x000fce0000000000 */
.L_x_3383:
[----:B------:R-:W-:-:S13]  /*59c0*/  ISETP.GE.AND P0, PT, R19, R16, PT ;  /* 0x000000101300720c */ /* 0x000fda0003f06270 */
[----:B------:R-:W-:Y:S05]  /*59d0*/  @P0 BREAK.RELIABLE B6 ;  /* 0x0000000000060942 */ /* 0x000fea0003800100 */
[----:B------:R-:W-:Y:S05]  /*59e0*/  @P0 BRA `(.L_x_3420) ;  /* 0x0000000c00940947 */ /* 0x000fea0003800000 */
[----:B------:R-:W-:Y:S05]  /*59f0*/  BSYNC.RELIABLE B6 ;  /* 0x0000000000067941 */ /* 0x000fea0003800100 */
.L_x_3382:
        /* <DEDUP_REMOVED lines=20> */
.L_x_3459:
[----:B------:R0:W-:Y:S01]  /*5b40*/  STG.E.U8 desc[UR36][R8.64], R18 ;  /* 0x0000001208007986 */ /* 0x0001e2000c101124 */
[----:B------:R-:W-:Y:S05]  /*5b50*/  BRA `(.L_x_3461) ;  /* 0x0000000c00347947 */ /* 0x000fea0003800000 */
.L_x_3458:
        /* <DEDUP_REMOVED lines=8> */
.L_x_3463:
[----:B------:R0:W-:Y:S01]  /*5be0*/  STG.E desc[UR36][R8.64], R18 ;  /* 0x0000001208007986 */ /* 0x0001e2000c101924 */
[----:B------:R-:W-:Y:S05]  /*5bf0*/  BRA `(.L_x_3461) ;  /* 0x0000000c000c7947 */ /* 0x000fea0003800000 */
.L_x_3462:
[----:B------:R0:W-:Y:S01]  /*5c00*/  STG.E.U16 desc[UR36][R8.64], R18 ;  /* 0x0000001208007986 */ /* 0x0001e2000c101524 */
[----:B------:R-:W-:Y:S05]  /*5c10*/  BRA `(.L_x_3461) ;  /* 0x0000000c00047947 */ /* 0x000fea0003800000 */
.L_x_3457:
        /* <DEDUP_REMOVED lines=9> */
.L_x_3465:
[----:B------:R-:W0:Y:S02]  /*5cb0*/  I2F.S64 R0, R26 ;  /* 0x0000001a00007312 */ /* 0x000e240000301400 */
[----:B0-----:R-:W-:-:S05]  /*5cc0*/  F2FP.F16.F32.PACK_AB R0, RZ, R0 ;  /* 0x00000000ff00723e */ /* 0x001fca00000000ff */
[----:B------:R0:W-:Y:S01]  /*5cd0*/  STG.E.U16 desc[UR36][R8.64], R0 ;  /* 0x0000000008007986 */ /* 0x0001e2000c101524 */
[----:B------:R-:W-:Y:S05]  /*5ce0*/  BRA `(.L_x_3461) ;  /* 0x0000000800d07947 */ /* 0x000fea0003800000 */
.L_x_3464:
        /* <DEDUP_REMOVED lines=10> */
.L_x_3467:
[----:B------:R-:W0:Y:S02]  /*5d90*/  I2F.S64 R26, R26 ;  /* 0x0000001a001a7312 */ /* 0x000e240000301400 */
[----:B0-----:R-:W-:-:S04]  /*5da0*/  F2FP.F16.F32.PACK_AB R3, RZ, R26 ;  /* 0x0000001aff03723e */ /* 0x001fc800000000ff */
[----:B------:R-:W-:-:S05]  /*5db0*/  PRMT R3, R3, 0x5410, RZ ;  /* 0x0000541003037816 */ /* 0x000fca00000000ff */
[----:B------:R0:W-:Y:S01]  /*5dc0*/  STG.E desc[UR36][R8.64], R3 ;  /* 0x0000000308007986 */ /* 0x0001e2000c101924 */
[----:B------:R-:W-:Y:S05]  /*5dd0*/  BRA `(.L_x_3461) ;  /* 0x0000000800947947 */ /* 0x000fea0003800000 */
.L_x_3466:
[----:B------:R-:W0:Y:S02]  /*5de0*/  I2F.F64.S64 R26, R26 ;  /* 0x0000001a001a7312 */ /* 0x000e240000301c00 */
[----:B0-----:R0:W-:Y:S01]  /*5df0*/  STG.E.64 desc[UR36][R8.64], R26 ;  /* 0x0000001a08007986 */ /* 0x0011e2000c101b24 */
[----:B------:R-:W-:Y:S05]  /*5e00*/  BRA `(.L_x_3461) ;  /* 0x0000000800887947 */ /* 0x000fea0003800000 */
.L_x_3456:
        /* <DEDUP_REMOVED lines=12> */
.L_x_3471:
        /* <DEDUP_REMOVED lines=17> */
.L_x_3474:
[----:B------:R-:W-:-:S04]  /*5fe0*/  SHF.R.U32.HI R3, RZ, 0x18, R27 ;  /* 0x00000018ff037819 */ /* 0x000fc8000001161b */
[----:B------:R-:W-:-:S04]  /*5ff0*/  LOP3.LUT R0, R0, 0x80, R3, 0xf8, !PT ;  /* 0x0000008000007812 */ /* 0x000fc800078ef803 */
[----:B------:R-:W-:-:S07]  /*6000*/  PRMT R4, R0, 0x7610, R4 ;  /* 0x0000761000047816 */ /* 0x000fce0000000004 */
.L_x_3473:
[----:B------:R-:W-:Y:S05]  /*6010*/  BSYNC.RECONVERGENT B0 ;  /* 0x0000000000007941 */ /* 0x000fea0003800200 */
.L_x_3472:
[----:B------:R0:W-:Y:S01]  /*6020*/  STG.E.U8 desc[UR36][R8.64], R4 ;  /* 0x0000000408007986 */ /* 0x0001e2000c101124 */
[----:B------:R-:W-:Y:S05]  /*6030*/  BRA `(.L_x_3461) ;  /* 0x0000000400fc7947 */ /* 0x000fea0003800000 */
.L_x_3470:
        /* <DEDUP_REMOVED lines=17> */
.L_x_3477:
[----:B------:R-:W-:-:S04]  /*6150*/  SHF.R.U32.HI R3, RZ, 0x18, R27 ;  /* 0x00000018ff037819 */ /* 0x000fc8000001161b */
[----:B------:R-:W-:-:S04]  /*6160*/  LOP3.LUT R0, R0, 0x80, R3, 0xf8, !PT ;  /* 0x0000008000007812 */ /* 0x000fc800078ef803 */
[----:B------:R-:W-:-:S07]  /*6170*/  PRMT R4, R0, 0x7610, R4 ;  /* 0x0000761000047816 */ /* 0x000fce0000000004 */
.L_x_3476:
[----:B------:R-:W-:Y:S05]  /*6180*/  BSYNC.RECONVERGENT B0 ;  /* 0x0000000000007941 */ /* 0x000fea0003800200 */
.L_x_3475:
[----:B------:R0:W-:Y:S01]  /*6190*/  STG.E.U8 desc[UR36][R8.64], R4 ;  /* 0x0000000408007986 */ /* 0x0001e2000c101124 */
[----:B------:R-:W-:Y:S05]  /*61a0*/  BRA `(.L_x_3461) ;  /* 0x0000000400a07947 */ /* 0x000fea0003800000 */
.L_x_3469:
        /* <DEDUP_REMOVED lines=22> */
.L_x_3479:
[----:B------:R0:W-:Y:S01]  /*6310*/  STG.E.64 desc[UR36][R8.64], R26 ;  /* 0x0000001a08007986 */ /* 0x0001e2000c101b24 */
[----:B------:R-:W-:Y:S05]  /*6320*/  BRA `(.L_x_3461) ;  /* 0x0000000400407947 */ /* 0x000fea0003800000 */
.L_x_3478:
[----:B------:R0:W-:Y:S01]  /*6330*/  STG.E desc[UR36][R8.64], R18 ;  /* 0x0000001208007986 */ /* 0x0001e2000c101924 */
[----:B------:R-:W-:Y:S05]  /*6340*/  BRA `(.L_x_3461) ;  /* 0x0000000400387947 */ /* 0x000fea0003800000 */
.L_x_3468:
        /* <DEDUP_REMOVED lines=11> */
.L_x_3481:
[----:B------:R-:W-:Y:S01]  /*6400*/  CS2R R6, SRZ ;  /* 0x0000000000067805 */ /* 0x000fe2000001ff00 */
[----:B------:R-:W0:Y:S04]  /*6410*/  I2F.F64.S64 R4, R26 ;  /* 0x0000001a00047312 */ /* 0x000e280000301c00 */
[----:B0-----:R4:W-:Y:S01]  /*6420*/  STG.E.128 desc[UR36][R8.64], R4 ;  /* 0x0000000408007986 */ /* 0x0019e2000c101d24 */
[----:B------:R-:W-:Y:S05]  /*6430*/  BRA `(.L_x_3461) ;  /* 0x0000000000fc7947 */ /* 0x000fea0003800000 */
.L_x_3480:
[----:B------:R-:W-:-:S13]  /*6440*/  ISETP.NE.AND P0, PT, R0, 0xf, PT ;  /* 0x0000000f0000780c */ /* 0x000fda0003f05270 */
[----:B------:R-:W-:Y:S05]  /*6450*/  @!P0 BRA `(.L_x_3482) ;  /* 0x0000000000e88947 */ /* 0x000fea0003800000 */
[----:B------:R-:W-:-:S13]  /*6460*/  ISETP.NE.AND P0, PT, R0, 0x17, PT ;  /* 0x000000170000780c */ /* 0x000fda0003f05270 */
[----:B------:R-:W-:Y:S05]  /*6470*/  @!P0 BRA `(.L_x_3483) ;  /* 0x0000000000908947 */ /* 0x000fea0003800000 */
[----:B------:R-:W-:-:S13]  /*6480*/  ISETP.NE.AND P0, PT, R0, 0x18, PT ;  /* 0x000000180000780c */ /* 0x000fda0003f05270 */
[----:B------:R-:W-:Y:S05]  /*6490*/  @!P0 BRA `(.L_x_3484) ;  /* 0x0000000000448947 */ /* 0x000fea0003800000 */
.L_x_3460:
        /* <DEDUP_REMOVED lines=16> */
.L_x_3485:
[----:B------:R-:W-:Y:S05]  /*65a0*/  BRA `(.L_x_3461) ;  /* 0x0000000000a07947 */ /* 0x000fea0003800000 */
.L_x_3484:
        /* <DEDUP_REMOVED lines=13> */
.L_x_3487:
[----:B------:R-:W-:Y:S05]  /*6680*/  BSYNC.RECONVERGENT B0 ;  /* 0x0000000000007941 */ /* 0x000fea0003800200 */
.L_x_3486:
[----:B------:R-:W-:-:S05]  /*6690*/  LOP3.LUT R3, R0, 0x80, R3, 0xf8, !PT ;  /* 0x0000008000037812 */ /* 0x000fca00078ef803 */
[----:B------:R2:W-:Y:S01]  /*66a0*/  STG.E.U8 desc[UR36][R8.64], R3 ;  /* 0x0000000308007986 */ /* 0x0005e2000c101124 */
[----:B------:R-:W-:Y:S05]  /*66b0*/  BRA `(.L_x_3461) ;  /* 0x00000000005c7947 */ /* 0x000fea0003800000 */
.L_x_3483:
        /* <DEDUP_REMOVED lines=12> */
.L_x_3489:
[----:B------:R-:W-:Y:S01]  /*6780*/  IMAD.MOV.U32 R0, RZ, RZ, 0x7f ;  /* 0x0000007fff007424 */ /* 0x000fe200078e00ff */
[----:B------:R-:W-:-:S04]  /*6790*/  ISETP.GT.U32.AND P0, PT, R3, 0x7f800000, PT ;  /* 0x7f8000000300780c */ /* 0x000fc80003f04070 */
[----:B------:R-:W-:-:S09]  /*67a0*/  SEL R0, R0, 0x7c, P0 ;  /* 0x0000007c00007807 */ /* 0x000fd20000000000 */
.L_x_3490:
[----:B------:R-:W-:Y:S05]  /*67b0*/  BSYNC.RECONVERGENT B0 ;  /* 0x0000000000007941 */ /* 0x000fea0003800200 */
.L_x_3488:
[----:B------:R-:W-:-:S04]  /*67c0*/  SHF.R.U32.HI R3, RZ, 0x18, R27 ;  /* 0x00000018ff037819 */ /* 0x000fc8000001161b */
[----:B------:R-:W-:-:S05]  /*67d0*/  LOP3.LUT R3, R0, 0x80, R3, 0xf8, !PT ;  /* 0x0000008000037812 */ /* 0x000fca00078ef803 */
[----:B------:R1:W-:Y:S01]  /*67e0*/  STG.E.U8 desc[UR36][R8.64], R3 ;  /* 0x0000000308007986 */ /* 0x0003e2000c101124 */
[----:B------:R-:W-:Y:S05]  /*67f0*/  BRA `(.L_x_3461) ;  /* 0x00000000000c7947 */ /* 0x000fea0003800000 */
.L_x_3482:
[----:B------:R-:W0:Y:S02]  /*6800*/  I2F.S64 R0, R26 ;  /* 0x0000001a00007312 */ /* 0x000e240000301400 */
[----:B0-----:R-:W-:-:S05]  /*6810*/  F2FP.BF16.F32.PACK_AB R0, RZ, R0 ;  /* 0x00000000ff00723e */ /* 0x001fca00000010ff */
[----:B------:R0:W-:Y:S02]  /*6820*/  STG.E.U16 desc[UR36][R8.64], R0 ;  /* 0x0000000008007986 */ /* 0x0001e4000c101524 */
.L_x_3461:
[----:B------:R-:W-:-:S07]  /*6830*/  VIADD R19, R19, 0x80 ;  /* 0x0000008013137836 */ /* 0x000fce0000000000 */
.L_x_3420:
[----:B------:R-:W-:Y:S05]  /*6840*/  BSYNC.RECONVERGENT B7 ;  /* 0x0000000000077941 */ /* 0x000fea0003800200 */
.L_x_3381:
[----:B------:R-:W-:-:S13]  /*6850*/  ISETP.GE.AND P0, PT, R19, R16, PT ;  /* 0x000000101300720c */ /* 0x000fda0003f06270 */
[----:B------:R-:W-:Y:S05]  /*6860*/  @P0 EXIT ;  /* 0x000000000000094d */ /* 0x000fea0003800000 */
[----:B0--34-:R-:W0:Y:S01]  /*6870*/  LDC.64 R4, c[0x0][0x398] ;  /* 0x0000e600ff047b82 */ /* 0x019e220000000a00 */
[----:B------:R-:W1:Y:S01]  /*6880*/  LDCU UR4, c[0x0][0x3b8] ;  /* 0x00007700ff0477ac */ /* 0x000e620008000800 */
[----:B------:R-:W-:Y:S01]  /*6890*/  PRMT R0, R17, 0x9910, RZ ;  /* 0x0000991011007816 */ /* 0x000fe200000000ff */
[----:B------:R-:W-:-:S03]  /*68a0*/  IMAD R2, R2, 0x200, R19 ;  /* 0x0000020002027824 */ /* 0x000fc600078e0213 */
[----:B------:R-:W-:Y:S01]  /*68b0*/  ISETP.GT.AND P1, PT, R0, 0x9, PT ;  /* 0x000000090000780c */ /* 0x000fe20003f24270 */
[----:B-12---:R-:W-:-:S05]  /*68c0*/  IMAD R3, R2, UR4, RZ ;  /* 0x0000000402037c24 */ /* 0x006fca000f8e02ff */
        /* <DEDUP_REMOVED lines=13> */
.L_x_3494:
[----:B------:R-:W-:Y:S01]  /*69a0*/  STG.E.U8 desc[UR36][R2.64], R22 ;  /* 0x0000001602007986 */ /* 0x000fe2000c101124 */
[----:B------:R-:W-:Y:S05]  /*69b0*/  EXIT ;  /* 0x000000000000794d */ /* 0x000fea0003800000 */
.L_x_3493:
        /* <DEDUP_REMOVED lines=8> */
.L_x_3497:
[----:B------:R-:W-:Y:S01]  /*6a40*/  STG.E desc[UR36][R2.64], R22 ;  /* 0x0000001602007986 */ /* 0x000fe2000c101924 */
[----:B------:R-:W-:Y:S05]  /*6a50*/  EXIT ;  /* 0x000000000000794d */ /* 0x000fea0003800000 */
.L_x_3496:
[----:B------:R-:W-:Y:S01]  /*6a60*/  STG.E.U16 desc[UR36][R2.64], R22 ;  /* 0x0000001602007986 */ /* 0x000fe2000c101524 */
[----:B------:R-:W-:Y:S05]  /*6a70*/  EXIT ;  /* 0x000000000000794d */ /* 0x000fea0003800000 */
.L_x_3492:
        /* <DEDUP_REMOVED lines=9> */
.L_x_3499:
[----:B------:R-:W0:Y:S02]  /*6b10*/  I2F.S64 R0, R22 ;  /* 0x0000001600007312 */ /* 0x000e240000301400 */
[----:B0-----:R-:W-:-:S05]  /*6b20*/  F2FP.F16.F32.PACK_AB R0, RZ, R0 ;  /* 0x00000000ff00723e */ /* 0x001fca00000000ff */
[----:B------:R-:W-:Y:S01]  /*6b30*/  STG.E.U16 desc[UR36][R2.64], R0 ;  /* 0x0000000002007986 */ /* 0x000fe2000c101524 */
[----:B------:R-:W-:Y:S05]  /*6b40*/  EXIT ;  /* 0x000000000000794d */ /* 0x000fea0003800000 */
.L_x_3498:
        /* <DEDUP_REMOVED lines=10> */
.L_x_3501:
[----:B------:R-:W0:Y:S02]  /*6bf0*/  I2F.S64 R22, R22 ;  /* 0x0000001600167312 */ /* 0x000e240000301400 */
[----:B0-----:R-:W-:-:S04]  /*6c00*/  F2FP.F16.F32.PACK_AB R5, RZ, R22 ;  /* 0x00000016ff05723e */ /* 0x001fc800000000ff */
[----:B------:R-:W-:-:S05]  /*6c10*/  PRMT R5, R5, 0x5410, RZ ;  /* 0x0000541005057816 */ /* 0x000fca00000000ff */
[----:B------:R-:W-:Y:S01]  /*6c20*/  STG.E desc[UR36][R2.64], R5 ;  /* 0x0000000502007986 */ /* 0x000fe2000c101924 */
[----:B------:R-:W-:Y:S05]  /*6c30*/  EXIT ;  /* 0x000000000000794d */ /* 0x000fea0003800000 */
.L_x_3500:
[----:B------:R-:W0:Y:S02]  /*6c40*/  I2F.F64.S64 R22, R22 ;  /* 0x0000001600167312 */ /* 0x000e240000301c00 */
[----:B0-----:R-:W-:Y:S01]  /*6c50*/  STG.E.64 desc[UR36][R2.64], R22 ;  /* 0x0000001602007986 */ /* 0x001fe2000c101b24 */
[----:B------:R-:W-:Y:S05]  /*6c60*/  EXIT ;  /* 0x000000000000794d */ /* 0x000fea0003800000 */
.L_x_3491:
        /* <DEDUP_REMOVED lines=12> */
.L_x_3505:
        /* <DEDUP_REMOVED lines=18> */
.L_x_3508:
[----:B------:R-:W-:-:S04]  /*6e50*/  SHF.R.U32.HI R5, RZ, 0x18, R5 ;  /* 0x00000018ff057819 */ /* 0x000fc80000011605 */
[----:B------:R-:W-:-:S07]  /*6e60*/  LOP3.LUT R0, R0, 0x80, R5, 0xf8, !PT ;  /* 0x0000008000007812 */ /* 0x000fce00078ef805 */
.L_x_3507:
[----:B------:R-:W-:Y:S05]  /*6e70*/  BSYNC.RECONVERGENT B0 ;  /* 0x0000000000007941 */ /* 0x000fea0003800200 */
.L_x_3506:
[----:B------:R-:W-:Y:S01]  /*6e80*/  STG.E.U8 desc[UR36][R2.64], R0 ;  /* 0x0000000002007986 */ /* 0x000fe2000c101124 */
[----:B------:R-:W-:Y:S05]  /*6e90*/  EXIT ;  /* 0x000000000000794d */ /* 0x000fea0003800000 */
.L_x_3504:
        /* <DEDUP_REMOVED lines=18> */
.L_x_3511:
[----:B------:R-:W-:-:S04]  /*6fc0*/  SHF.R.U32.HI R5, RZ, 0x18, R5 ;  /* 0x00000018ff057819 */ /* 0x000fc80000011605 */
[----:B------:R-:W-:-:S07]  /*6fd0*/  LOP3.LUT R0, R0, 0x80, R5, 0xf8, !PT ;  /* 0x0000008000007812 */ /* 0x000fce00078ef805 */
.L_x_3510:
[----:B------:R-:W-:Y:S05]  /*6fe0*/  BSYNC.RECONVERGENT B0 ;  /* 0x0000000000007941 */ /* 0x000fea0003800200 */
.L_x_3509:
[----:B------:R-:W-:Y:S01]  /*6ff0*/  STG.E.U8 desc[UR36][R2.64], R0 ;  /* 0x0000000002007986 */ /* 0x000fe2000c101124 */
[----:B------:R-:W-:Y:S05]  /*7000*/  EXIT ;  /* 0x000000000000794d */ /* 0x000fea0003800000 */
.L_x_3503:
        /* <DEDUP_REMOVED lines=22> */
.L_x_3513:
[----:B------:R-:W-:Y:S01]  /*7170*/  STG.E.64 desc[UR36][R2.64], R22 ;  /* 0x0000001602007986 */ /* 0x000fe2000c101b24 */
[----:B------:R-:W-:Y:S05]  /*7180*/  EXIT ;  /* 0x000000000000794d */ /* 0x000fea0003800000 */
.L_x_3512:
[----:B------:R-:W-:Y:S01]  /*7190*/  STG.E desc[UR36][R2.64], R22 ;  /* 0x0000001602007986 */ /* 0x000fe2000c101924 */
[----:B------:R-:W-:Y:S05]  /*71a0*/  EXIT ;  /* 0x000000000000794d */ /* 0x000fea0003800000 */
.L_x_3502:
        /* <DEDUP_REMOVED lines=11> */
.L_x_3515:
[----:B------:R-:W-:Y:S01]  /*7260*/  CS2R R6, SRZ ;  /* 0x0000000000067805 */ /* 0x000fe2000001ff00 */
[----:B------:R-:W0:Y:S04]  /*7270*/  I2F.F64.S64 R4, R22 ;  /* 0x0000001600047312 */ /* 0x000e280000301c00 */
[----:B0-----:R-:W-:Y:S01]  /*7280*/  STG.E.128 desc[UR36][R2.64], R4 ;  /* 0x0000000402007986 */ /* 0x001fe2000c101d24 */
[----:B------:R-:W-:Y:S05]  /*7290*/  EXIT ;  /* 0x000000000000794d */ /* 0x000fea0003800000 */
.L_x_3514:
[----:B------:R-:W-:-:S13]  /*72a0*/  ISETP.NE.AND P0, PT, R0, 0xf, PT ;  /* 0x0000000f0000780c */ /* 0x000fda0003f05270 */
[----:B------:R-:W-:Y:S05]  /*72b0*/  @!P0 BRA `(.L_x_3516) ;  /* 0x0000000000e88947 */ /* 0x000fea0003800000 */
[----:B------:R-:W-:-:S13]  /*72c0*/  ISETP.NE.AND P0, PT, R0, 0x17, PT ;  /* 0x000000170000780c */ /* 0x000fda0003f05270 */
[----:B------:R-:W-:Y:S05]  /*72d0*/  @!P0 BRA `(.L_x_3517) ;  /* 0x0000000000908947 */ /* 0x000fea0003800000 */
[----:B------:R-:W-:-:S13]  /*72e0*/  ISETP.NE.AND P0, PT, R0, 0x18, PT ;  /* 0x000000180000780c */ /* 0x000fda0003f05270 */
[----:B------:R-:W-:Y:S05]  /*72f0*/  @!P0 BRA `(.L_x_3518) ;  /* 0x0000000000448947 */ /* 0x000fea0003800000 */
.L_x_3495:
        /* <DEDUP_REMOVED lines=16> */
.L_x_3519:
[----:B------:R-:W-:Y:S05]  /*7400*/  EXIT ;  /* 0x000000000000794d */ /* 0x000fea0003800000 */
.L_x_3518:
        /* <DEDUP_REMOVED lines=13> */
.L_x_3521:
[----:B------:R-:W-:Y:S05]  /*74e0*/  BSYNC.RECONVERGENT B0 ;  /* 0x0000000000007941 */ /* 0x000fea0003800200 */
.L_x_3520:
[----:B------:R-:W-:-:S05]  /*74f0*/  LOP3.LUT R5, R0, 0x80, R5, 0xf8, !PT ;  /* 0x0000008000057812 */ /* 0x000fca00078ef805 */
[----:B------:R-:W-:Y:S01]  /*7500*/  STG.E.U8 desc[UR36][R2.64], R5 ;  /* 0x0000000502007986 */ /* 0x000fe2000c101124 */
[----:B------:R-:W-:Y:S05]  /*7510*/  EXIT ;  /* 0x000000000000794d */ /* 0x000fea0003800000 */
.L_x_3517:
        /* <DEDUP_REMOVED lines=12> */
.L_x_3523:
[----:B------:R-:W-:Y:S01]  /*75e0*/  IMAD.MOV.U32 R0, RZ, RZ, 0x7f ;  /* 0x0000007fff007424 */ /* 0x000fe200078e00ff */
[----:B------:R-:W-:-:S04]  /*75f0*/  ISETP.GT.U32.AND P0, PT, R4, 0x7f800000, PT ;  /* 0x7f8000000400780c */ /* 0x000fc80003f04070 */
[----:B------:R-:W-:-:S09]  /*7600*/  SEL R0, R0, 0x7c, P0 ;  /* 0x0000007c00007807 */ /* 0x000fd20000000000 */
.L_x_3524:
[----:B------:R-:W-:Y:S05]  /*7610*/  BSYNC.RECONVERGENT B0 ;  /* 0x0000000000007941 */ /* 0x000fea0003800200 */
.L_x_3522:
[----:B------:R-:W-:-:S04]  /*7620*/  SHF.R.U32.HI R5, RZ, 0x18, R5 ;  /* 0x00000018ff057819 */ /* 0x000fc80000011605 */
[----:B------:R-:W-:-:S05]  /*7630*/  LOP3.LUT R5, R0, 0x80, R5, 0xf8, !PT ;  /* 0x0000008000057812 */ /* 0x000fca00078ef805 */
[----:B------:R-:W-:Y:S01]  /*7640*/  STG.E.U8 desc[UR36][R2.64], R5 ;  /* 0x0000000502007986 */ /* 0x000fe2000c101124 */
[----:B------:R-:W-:Y:S05]  /*7650*/  EXIT ;  /* 0x000000000000794d */ /* 0x000fea0003800000 */
.L_x_3516:
[----:B------:R-:W0:Y:S02]  /*7660*/  I2F.S64 R0, R22 ;  /* 0x0000001600007312 */ /* 0x000e240000301400 */
[----:B0-----:R-:W-:-:S05]  /*7670*/  F2FP.BF16.F32.PACK_AB R0, RZ, R0 ;  /* 0x00000000ff00723e */ /* 0x001fca00000010ff */
[----:B------:R-:W-:Y:S01]  /*7680*/  STG.E.U16 desc[UR36][R2.64], R0 ;  /* 0x0000000002007986 */ /* 0x000fe2000c101524 */
[----:B------:R-:W-:Y:S05]  /*7690*/  EXIT ;  /* 0x000000000000794d */ /* 0x000fea0003800000 */
.L_x_3525:
        /* <DEDUP_REMOVED lines=14> */
.L_x_20793:


//--------------------- .text._ZN2at6native18elementwise_kernelILi128ELi2EZNS0_22gpu_kernel_impl_nocastINS0_13BUnaryFunctorIlllZZZNS0_18rshift_kernel_cudaERNS_18TensorIteratorBaseEENKUlvE_clEvENKUlvE2_clEvEUlllE_EEEEvS5_RKT_EUliE_EEviT1_ --------------------------
	.section	.text._ZN2at6native18elementwise_kernelILi128ELi2EZNS0_22gpu_kernel_impl_nocastINS0_13BUnaryFunctorIlllZZZNS0_18rshift_kernel_cudaERNS_18TensorIteratorBaseEENKUlvE_clEvENKUlvE2_clEvEUlllE_EEEEvS5_RKT_EUliE_EEviT1_,"ax",@progbits
	.align	128
        .global         _ZN2at6native18elementwise_kernelILi128ELi2EZNS0_22gpu_kernel_impl_nocastINS0_13BUnaryFunctorIlllZZZNS0_18rshift_kernel_cudaERNS_18TensorIteratorBaseEENKUlvE_clEvENKUlvE2_clEvEUlllE_EEEEvS5_RKT_EUliE_EEviT1_
        .type           _ZN2at6native18elementwise_kernelILi128ELi2EZNS0_22gpu_kernel_impl_nocastINS0_13BUnaryFunctorIlllZZZNS0_18rshift_kernel_cudaERNS_18TensorIteratorBaseEENKUlvE_clEvENKUlvE2_clEvEUlllE_EEEEvS5_RKT_EUliE_EEviT1_,@function
        .size           _ZN2at6native18elementwise_kernelILi128ELi2EZNS0_22gpu_kernel_impl_nocastINS0_13BUnaryFunctorIlllZZZNS0_18rshift_kernel_cudaERNS_18TensorIteratorBaseEENKUlvE_clEvENKUlvE2_clEvEUlllE_EEEEvS5_RKT_EUliE_EEviT1_,(.L_x_20794 - _ZN2at6native18elementwise_kernelILi128ELi2EZNS0_22gpu_kernel_impl_nocastINS0_13BUnaryFunctorIlllZZZNS0_18rshift_kernel_cudaERNS_18TensorIteratorBaseEENKUlvE_clEvENKUlvE2_clEvEUlllE_EEEEvS5_RKT_EUliE_EEviT1_)
        .other          _ZN2at6native18elementwise_kernelILi128ELi2EZNS0_22gpu_kernel_impl_nocastINS0_13BUnaryFunctorIlllZZZNS0_18rshift_kernel_cudaERNS_18TensorIteratorBaseEENKUlvE_clEvENKUlvE2_clEvEUlllE_EEEEvS5_RKT_EUliE_EEviT1_,@"STO_CUDA_ENTRY STV_DEFAULT"
_ZN2at6native18elementwise_kernelILi128ELi2EZNS0_22gpu_kernel_impl_nocastINS0_13BUnaryFunctorIlllZZZNS0_18rshift_kernel_cudaERNS_18TensorIteratorBaseEENKUlvE_clEvENKUlvE2_clEvEUlllE_EEEEvS5_RKT_EUliE_EEviT1_:
.text._ZN2at6native18elementwise_kernelILi128ELi2EZNS0_22gpu_kernel_impl_nocastINS0_13BUnaryFunctorIlllZZZNS0_18rshift_kernel_cudaERNS_18TensorIteratorBaseEENKUlvE_clEvENKUlvE2_clEvEUlllE_EEEEvS5_RKT_EUliE_EEviT1_:
[----:B------:R-:W-:Y:S08]  /*0000*/  LDC R1, c[0x0][0x37c] ;  /* 0x0000df00ff017b82 */ /* 0x000ff00000000800 */
[----:B------:R-:W0:Y:S01]  /*0010*/  LDC R2, c[0x0][0x388] ;  /* 0x0000e200ff027b82 */ /* 0x000e220000000800 */
[----:B------:R-:W1:Y:S01]  /*0020*/  S2R R3, SR_TID.X ;  /* 0x0000000000037919 */ /* 0x000e620000002100 */
[----:B------:R-:W2:Y:S01]  /*0030*/  LDCU.64 UR6, c[0x0][0x598] ;  /* 0x0000b300ff0677ac */ /* 0x000ea20008000a00 */
[----:B------:R-:W3:Y:S05]  /*0040*/  LDCU.64 UR8, c[0x0][0x358] ;  /* 0x00006b00ff0877ac */ /* 0x000eea0008000a00 */
[----:B------:R-:W4:Y:S01]  /*0050*/  S2UR UR5, SR_CTAID.X ;  /* 0x00000000000579c3 */ /* 0x000f220000002500 */
[----:B--2---:R-:W-:Y:S01]  /*0060*/  UISETP.LT.U32.AND UP0, UPT, UR6, 0x3f, UPT ;  /* 0x0000003f0600788c */ /* 0x004fe2000bf01070 */
[----:B0-----:R-:W-:-:S03]  /*0070*/  ISETP.NE.AND P0, PT, R2, RZ, PT ;  /* 0x000000ff0200720c */ /* 0x001fc60003f05270 */
[----:B------:R-:W-:-:S04]  /*0080*/  UISETP.LT.U32.AND.EX UP0, UPT, UR7, URZ, UPT, UP0 ;  /* 0x000000ff0700728c */ /* 0x000fc8000bf01100 */
[----:B------:R-:W-:Y:S02]  /*0090*/  USEL UR4, UR6, 0x3f, UP0 ;  /* 0x0000003f06047887 */ /* 0x000fe40008000000 */
[----:B----4-:R-:W-:-:S06]  /*00a0*/  USHF.L.U32 UR5, UR5, 0x8, URZ ;  /* 0x0000000805057899 */ /* 0x010fcc00080006ff */
[----:B-1----:R-:W-:Y:S01]  /*00b0*/  LOP3.LUT R3, R3, UR5, RZ, 0xfc, !PT ;  /* 0x0000000503037c12 */ /* 0x002fe2000f8efcff */
[----:B---3--:R-:W-:Y:S06]  /*00c0*/  @P0 BRA `(.L_x_3526) ;  /* 0x0000000000540947 */ /* 0x008fec0003800000 */
[----:B------:R-:W0:Y:S01]  /*00d0*/  LDCU UR5, c[0x0][0x380] ;  /* 0x00007000ff0577ac */ /* 0x000e220008000800 */
[----:B------:R-:W-:Y:S01]  /*00e0*/  BSSY.RECONVERGENT B0, `(.L_x_3527) ;  /* 0x000000a000007945 */ /* 0x000fe20003800200 */
[----:B0-----:R-:W-:-:S13]  /*00f0*/  ISETP.GE.AND P0, PT, R3, UR5, PT ;  /* 0x0000000503007c0c */ /* 0x001fda000bf06270 */
[----:B------:R-:W-:Y:S05]  /*0100*/  @P0 BRA `(.L_x_3528) ;  /* 0x00000000001c0947 */ /* 0x000fea0003800000 */
[----:B------:R-:W0:Y:S02]  /*0110*/  LDC.64 R4, c[0x0][0x588] ;  /* 0x00016200ff047b82 */ /* 0x000e240000000a00 */
[----:B0-----:R-:W2:Y:S06]  /*0120*/  LDG.E.64 R4, desc[UR8][R4.64] ;  /* 0x0000000804047981 */ /* 0x001eac000c1e1b00 */
[----:B------:R-:W0:Y:S01]  /*0130*/  LDC.64 R6, c[0x0][0x580] ;  /* 0x00016000ff067b82 */ /* 0x000e220000000a00 */
[----:B------:R-:W-:Y:S02]  /*0140*/  IADD3 R3, PT, PT, R3, 0x80, RZ ;  /* 0x0000008003037810 */ /* 0x000fe40007ffe0ff */
[----:B--2---:R-:W-:-:S02]  /*0150*/  SHF.R.S64 R8, R4, UR4, R5 ;  /* 0x0000000404087c19 */ /* 0x004fc40008001005 */
[----:B------:R-:W-:-:S05]  /*0160*/  SHF.R.S32.HI R9, RZ, UR4, R5 ;  /* 0x00000004ff097c19 */ /* 0x000fca0008011405 */
[----:B0-----:R0:W-:Y:S02]  /*0170*/  STG.E.64 desc[UR8][R6.64], R8 ;  /* 0x0000000806007986 */ /* 0x0011e4000c101b08 */
.L_x_3528:
[----:B------:R-:W-:Y:S05]  /*0180*/  BSYNC.RECONVERGENT B0 ;  /* 0x0000000000007941 */ /* 0x000fea0003800200 */
.L_x_3527:
[----:B------:R-:W-:-:S13]  /*0190*/  ISETP.GE.AND P0, PT, R3, UR5, PT ;  /* 0x0000000503007c0c */ /* 0x000fda000bf06270 */
[----:B------:R-:W-:Y:S05]  /*01a0*/  @P0 EXIT ;  /* 0x000000000000094d */ /* 0x000fea0003800000 */
[----:B------:R-:W1:Y:S02]  /*01b0*/  LDC.64 R4, c[0x0][0x588] ;  /* 0x00016200ff047b82 */ /* 0x000e640000000a00 */
[----:B-1----:R-:W2:Y:S06]  /*01c0*/  LDG.E.64 R2, desc[UR8][R4.64] ;  /* 0x0000000804027981 */ /* 0x002eac000c1e1b00 */
[----:B0-----:R-:W0:Y:S01]  /*01d0*/  LDC.64 R6, c[0x0][0x580] ;  /* 0x00016000ff067b82 */ /* 0x001e220000000a00 */
[--C-:B--2---:R-:W-:Y:S02]  /*01e0*/  SHF.R.S64 R2, R2, UR4, R3.reuse ;  /* 0x0000000402027c19 */ /* 0x104fe40008001003 */
[----:B------:R-:W-:-:S05]  /*01f0*/  SHF.R.S32.HI R3, RZ, UR4, R3 ;  /* 0x00000004ff037c19 */ /* 0x000fca0008011403 */
[----:B0-----:R-:W-:Y:S01]  /*0200*/  STG.E.64 desc[UR8][R6.64], R2 ;  /* 0x0000000206007986 */ /* 0x001fe2000c101b08 */
[----:B------:R-:W-:Y:S05]  /*0210*/  EXIT ;  /* 0x000000000000794d */ /* 0x000fea0003800000 */
.L_x_3526:
        /* <DEDUP_REMOVED lines=305> */
.L_x_3531:
[----:B------:R-:W0:Y:S02]  /*1530*/  LDCU.128 UR12, c[0x0][0x580] ;  /* 0x0000b000ff0c77ac */ /* 0x000e240008000c00 */
[----:B0-----:R-:W-:-:S05]  /*1540*/  IADD3 R6, P0, PT, R4, UR14, RZ ;  /* 0x0000000e04067c10 */ /* 0x001fca000ff1e0ff */
[----:B------:R-:W-:-:S06]  /*1550*/  IMAD.X R7, RZ, RZ, UR15, P0 ;  /* 0x0000000fff077e24 */ /* 0x000fcc00080e06ff */
[----:B------:R-:W2:Y:S01]  /*1560*/  LDG.E.64 R6, desc[UR8][R6.64] ;  /* 0x0000000806067981 */ /* 0x000ea2000c1e1b00 */
[----:B------:R-:W-:Y:S02]  /*1570*/  IADD3 R8, P0, PT, R5, UR12, RZ ;  /* 0x0000000c05087c10 */ /* 0x000fe4000ff1e0ff */
[----:B------:R-:W-:Y:S02]  /*1580*/  IADD3 R3, PT, PT, R3, 0x80, RZ ;  /* 0x0000008003037810 */ /* 0x000fe40007ffe0ff */
[----:B------:R-:W-:Y:S02]  /*1590*/  IADD3.X R9, PT, PT, RZ, UR13, RZ, P0, !PT ;  /* 0x0000000dff097c10 */ /* 0x000fe400087fe4ff */
[--C-:B--2---:R-:W-:Y:S02]  /*15a0*/  SHF.R.S64 R4, R6, UR4, R7.reuse ;  /* 0x0000000406047c19 */ /* 0x104fe40008001007 */
[----:B------:R-:W-:-:S05]  /*15b0*/  SHF.R.S32.HI R5, RZ, UR4, R7 ;  /* 0x00000004ff057c19 */ /* 0x000fca0008011407 */
[----:B------:R0:W-:Y:S02]  /*15c0*/  STG.E.64 desc[UR8][R8.64], R4 ;  /* 0x0000000408007986 */ /* 0x0001e4000c101b08 */
.L_x_3530:
[----:B------:R-:W-:Y:S05]  /*15d0*/  BSYNC.RECONVERGENT B0 ;  /* 0x0000000000007941 */ /* 0x000fea0003800200 */
.L_x_3529:
[----:B------:R-:W-:-:S13]  /*15e0*/  ISETP.GE.AND P0, PT, R3, UR5, PT ;  /* 0x0000000503007c0c */ /* 0x000fda000bf06270 */
[----:B------:R-:W-:Y:S05]  /*15f0*/  @P0 EXIT ;  /* 0x000000000000094d */ /* 0x000fea0003800000 */
[----:B------:R-:W1:Y:S01]  /*1600*/  LDCU.64 UR6, c[0x0][0x390] ;  /* 0x00007200ff0677ac */ /* 0x000e620008000a00 */
[----:B0-----:R-:W-:Y:S02]  /*1610*/  MOV R4, RZ ;  /* 0x000000ff00047202 */ /* 0x001fe40000000f00 */
        /* <DEDUP_REMOVED lines=296> */
.L_x_3532:
[----:B------:R-:W0:Y:S02]  /*28a0*/  LDCU.128 UR12, c[0x0][0x580] ;  /* 0x0000b000ff0c77ac */ /* 0x000e240008000c00 */
[----:B0-----:R-:W-:-:S04]  /*28b0*/  IADD3 R4, P0, PT, R2, UR14, RZ ;  /* 0x0000000e02047c10 */ /* 0x001fc8000ff1e0ff */
[----:B------:R-:W-:-:S06]  /*28c0*/  IADD3.X R5, PT, PT, RZ, UR15, RZ, P0, !PT ;  /* 0x0000000fff057c10 */ /* 0x000fcc00087fe4ff */
[----:B------:R-:W2:Y:S01]  /*28d0*/  LDG.E.64 R4, desc[UR8][R4.64] ;  /* 0x0000000804047981 */ /* 0x000ea2000c1e1b00 */
[----:B------:R-:W-:-:S04]  /*28e0*/  IADD3 R6, P0, PT, R3, UR12, RZ ;  /* 0x0000000c03067c10 */ /* 0x000fc8000ff1e0ff */
[----:B------:R-:W-:Y:S02]  /*28f0*/  IADD3.X R7, PT, PT, RZ, UR13, RZ, P0, !PT ;  /* 0x0000000dff077c10 */ /* 0x000fe400087fe4ff */
[--C-:B--2---:R-:W-:Y:S02]  /*2900*/  SHF.R.S64 R2, R4, UR4, R5.reuse ;  /* 0x0000000404027c19 */ /* 0x104fe40008001005 */
[----:B------:R-:W-:-:S05]  /*2910*/  SHF.R.S32.HI R3, RZ, UR4, R5 ;  /* 0x00000004ff037c19 */ /* 0x000fca0008011405 */
[----:B------:R-:W-:Y:S01]  /*2920*/  STG.E.64 desc[UR8][R6.64], R2 ;  /* 0x0000000206007986 */ /* 0x000fe2000c101b08 */
[----:B------:R-:W-:Y:S05]  /*2930*/  EXIT ;  /* 0x000000000000794d */ /* 0x000fea0003800000 */
.L_x_3533:
        /* <DEDUP_REMOVED lines=12> */
.L_x_20794:


//--------------------- .text._ZN2at6native27unrolled_elementwise_kernelINS0_13BUnaryFunctorIlllZZZNS0_18rshift_kernel_cudaERNS_18TensorIteratorBaseEENKUlvE_clEvENKUlvE2_clEvEUlllE_EESt5arrayIPcLm2EELi4E23TrivialOffsetCalculatorILi1EjESD_NS0_6memory15LoadWithoutCastENSE_16StoreWithoutCastEEEviT_T0_T2_T3_T4_T5_ --------------------------
	.section	.text._ZN2at6native27unrolled_elementwise_kernelINS0_13BUnaryFunctorIlllZZZNS0_18rshift_kernel_cudaERNS_18TensorIteratorBaseEENKUlvE_clEvENKUlvE2_clEvEUlllE_EESt5arrayIPcLm2EELi4E23TrivialOffsetCalculatorILi1EjESD_NS0_6memory15LoadWithoutCastENSE_16StoreWithoutCastEEEviT_T0_T2_T3_T4_T5_,"ax",@progbits
	.align	128
        .global         _ZN2at6native27unrolled_elementwise_kernelINS0_13BUnaryFunctorIlllZZZNS0_18rshift_kernel_cudaERNS_18TensorIteratorBaseEENKUlvE_clEvENKUlvE2_clEvEUlllE_EESt5arrayIPcLm2EELi4E23TrivialOffsetCalculatorILi1EjESD_NS0_6memory15LoadWithoutCastENSE_16StoreWithoutCastEEEviT_T0_T2_T3_T4_T5_
        .type           _ZN2at6native27unrolled_elementwise_kernelINS0_13BUnaryFunctorIlllZZZNS0_18rshift_kernel_cudaERNS_18TensorIteratorBaseEENKUlvE_clEvENKUlvE2_clEvEUlllE_EESt5arrayIPcLm2EELi4E23TrivialOffsetCalculatorILi1EjESD_NS0_6memory15LoadWithoutCastENSE_16StoreWithoutCastEEEviT_T0_T2_T3_T4_T5_,@function
        .size           _ZN2at6native27unrolled_elementwise_kernelINS0_13BUnaryFunctorIlllZZZNS0_18rshift_kernel_cudaERNS_18TensorIteratorBaseEENKUlvE_clEvENKUlvE2_clEvEUlllE_EESt5arrayIPcLm2EELi4E23TrivialOffsetCalculatorILi1EjESD_NS0_6memory15LoadWithoutCastENSE_16StoreWithoutCastEEEviT_T0_T2_T3_T4_T5_,(.L_x_20795 - _ZN2at6native27unrolled_elementwise_kernelINS0_13BUnaryFunctorIlllZZZNS0_18rshift_kernel_cudaERNS_18TensorIteratorBaseEENKUlvE_clEvENKUlvE2_clEvEUlllE_EESt5arrayIPcLm2EELi4E23TrivialOffsetCalculatorILi1EjESD_NS0_6memory15LoadWithoutCastENSE_16StoreWithoutCastEEEviT_T0_T2_T3_T4_T5_)
        .other          _ZN2at6native27unrolled_elementwise_kernelINS0_13BUnaryFunctorIlllZZZNS0_18rshift_kernel_cudaERNS_18TensorIteratorBaseEENKUlvE_clEvENKUlvE2_clEvEUlllE_EESt5arrayIPcLm2EELi4E23TrivialOffsetCalculatorILi1EjESD_NS0_6memory15LoadWithoutCastENSE_16StoreWithoutCastEEEviT_T0_T2_T3_T4_T5_,@"STO_CUDA_ENTRY STV_DEFAULT"
_ZN2at6native27unrolled_elementwise_kernelINS0_13BUnaryFunctorIlllZZZNS0_18rshift_kernel_cudaERNS_18TensorIteratorBaseEENKUlvE_clEvENKUlvE2_clEvEUlllE_EESt5arrayIPcLm2EELi4E23TrivialOffsetCalculatorILi1EjESD_NS0_6memory15LoadWithoutCastENSE_16StoreWithoutCastEEEviT_T0_T2_T3_T4_T5_:
.text._ZN2at6native27unrolled_elementwise_kernelINS0_13BUnaryFunctorIlllZZZNS0_18rshift_kernel_cudaERNS_18TensorIteratorBaseEENKUlvE_clEvENKUlvE2_clEvEUlllE_EESt5arrayIPcLm2EELi4E23TrivialOffsetCalculatorILi1EjESD_NS0_6memory15LoadWithoutCastENSE_16StoreWithoutCastEEEviT_T0_T2_T3_T4_T5_:
[----:B------:R-:W-:Y:S01]  /*0000*/  LDC R1, c[0x0][0x37c] ;  /* 0x0000df00ff017b82 */ /* 0x000fe20000000800 */
[----:B------:R-:W0:Y:S07]  /*0010*/  S2R R0, SR_CTAID.X ;  /* 0x0000000000007919 */ /* 0x000e2e0000002500 */
[----:B------:R-:W0:Y:S01]  /*0020*/  LDC R3, c[0x0][0x380] ;  /* 0x0000e000ff037b82 */ /* 0x000e220000000800 */
[----:B------:R-:W1:Y:S01]  /*0030*/  LDCU.64 UR6, c[0x0][0x358] ;  /* 0x00006b00ff0677ac */ /* 0x000e620008000a00 */
[----:B------:R-:W-:Y:S01]  /*0040*/  CS2R R16, SRZ ;  /* 0x0000000000107805 */ /* 0x000fe2000001ff00 */
[----:B------:R-:W2:Y:S01]  /*0050*/  S2R R9, SR_TID.X ;  /* 0x0000000000097919 */ /* 0x000ea20000002100 */
[----:B------:R-:W3:Y:S01]  /*0060*/  LDCU.64 UR4, c[0x0][0x390] ;  /* 0x00007200ff0477ac */ /* 0x000ee20008000a00 */
        /* <DEDUP_REMOVED lines=11> */
[----:B0-----:R-:W-:-:S05]  /*0120*/  @!P0 IMAD.WIDE.U32 R10, R15, 0x8, R10 ;  /* 0x000000080f0a8825 */ /* 0x001fca00078e000a */
[----:B-1----:R-:W4:Y:S07]  /*0130*/  @!P0 LDG.E.64 R16, desc[UR6][R10.64] ;  /* 0x000000060a108981 */ /* 0x002f2e000c1e1b00 */
[----:B------:R-:W-:Y:S01]  /*0140*/  @!P3 IMAD R21, R0, 0x200, R9 ;  /* 0x000002000015b824 */ /* 0x000fe200078e0209 */
[----:B------:R-:W-:Y:S01]  /*0150*/  @!P3 IADD3 R9, PT, PT, R9, 0x80, RZ ;  /* 0x000000800909b810 */ /* 0x000fe20007ffe0ff */
[----:B------:R-:W0:Y:S03]  /*0160*/  @!P3 LDC.64 R6, c[0x0][0x3a0] ;  /* 0x0000e800ff06bb82 */ /* 0x000e260000000a00 */
[----:B------:R-:W-:-:S13]  /*0170*/  ISETP.GE.AND P2, PT, R9, R2, PT ;  /* 0x000000020900720c */ /* 0x000fda0003f46270 */
[----:B------:R-:W1:Y:S01]  /*0180*/  @!P2 LDC.64 R4, c[0x0][0x3a0] ;  /* 0x0000e800ff04ab82 */ /* 0x000e620000000a00 */
[----:B------:R-:W-:Y:S02]  /*0190*/  @!P2 IMAD R15, R0, 0x200, R9 ;  /* 0x00000200000fa824 */ /* 0x000fe400078e0209 */
[----:B--2---:R-:W-:Y:S01]  /*01a0*/  @!P1 IMAD.WIDE.U32 R12, R19, 0x8, R12 ;  /* 0x00000008130c9825 */ /* 0x004fe200078e000c */
[----:B------:R-:W-:-:S03]  /*01b0*/  CS2R R8, SRZ ;  /* 0x0000000000087805 */ /* 0x000fc6000001ff00 */
[----:B0-----:R-:W-:Y:S01]  /*01c0*/  @!P3 IMAD.WIDE.U32 R18, R21, 0x8, R6 ;  /* 0x000000081512b825 */ /* 0x001fe200078e0006 */
[----:B------:R-:W-:Y:S02]  /*01d0*/  CS2R R6, SRZ ;  /* 0x0000000000067805 */ /* 0x000fe4000001ff00 */
[----:B------:R-:W2:Y:S04]  /*01e0*/  @!P1 LDG.E.64 R8, desc[UR6][R12.64] ;  /* 0x000000060c089981 */ /* 0x000ea8000c1e1b00 */
[----:B------:R-:W5:Y:S01]  /*01f0*/  @!P3 LDG.E.64 R6, desc[UR6][R18.64] ;  /* 0x000000061206b981 */ /* 0x000f62000c1e1b00 */
[----:B-1----:R-:W-:Y:S01]  /*0200*/  @!P2 IMAD.WIDE.U32 R14, R15, 0x8, R4 ;  /* 0x000000080f0ea825 */ /* 0x002fe200078e0004 */
[----:B------:R-:W-:-:S06]  /*0210*/  CS2R R4, SRZ ;  /* 0x0000000000047805 */ /* 0x000fcc000001ff00 */
[----:B------:R-:W5:Y:S01]  /*0220*/  @!P2 LDG.E.64 R4, desc[UR6][R14.64] ;  /* 0x000000060e04a981 */ /* 0x000f62000c1e1b00 */
[----:B---3--:R-:W-:Y:S01]  /*0230*/  UISETP.LT.U32.AND UP0, UPT, UR4, 0x3f, UPT ;  /* 0x0000003f0400788c */ /* 0x008fe2000bf01070 */
[----:B------:R-:W-:-:S03]  /*0240*/  ISETP.GE.AND P0, PT, R3, R2, PT ;  /* 0x000000020300720c */ /* 0x000fc60003f06270 */
[----:B------:R-:W-:-:S04]  /*0250*/  UISETP.LT.U32.AND.EX UP0, UPT, UR5, URZ, UPT, UP0 ;  /* 0x000000ff0500728c */ /* 0x000fc8000bf01100 */
[----:B------:R-:W-:Y:S01]  /*0260*/  USEL UR4, UR4, 0x3f, UP0 ;  /* 0x0000003f04047887 */ /* 0x000fe20008000000 */
[----:B------:R-:W-:Y:S04]  /*0270*/  BSSY.RECONVERGENT B0, `(.L_x_3534) ;  /* 0x000001f000007945 */ /* 0x000fe80003800200 */
[----:B------:R-:W-:Y:S01]  /*0280*/  BSSY.RELIABLE B1, `(.L_x_3535) ;  /* 0x0000017000017945 */ /* 0x000fe20003800100 */
[--C-:B----4-:R-:W-:Y:S02]  /*0290*/  SHF.R.S64 R16, R16, UR4, R17.reuse ;  /* 0x0000000410107c19 */ /* 0x110fe40008001011 */
[----:B------:R-:W-:Y:S02]  /*02a0*/  SHF.R.S32.HI R17, RZ, UR4, R17 ;  /* 0x00000004ff117c19 */ /* 0x000fe40008011411 */
[----:B--2---:R-:W-:-:S02]  /*02b0*/  SHF.R.S64 R8, R8, UR4, R9 ;  /* 0x0000000408087c19 */ /* 0x004fc40008001009 */
[----:B------:R-:W-:Y:S02]  /*02c0*/  SHF.R.S32.HI R9, RZ, UR4, R9 ;  /* 0x00000004ff097c19 */ /* 0x000fe40008011409 */
[--C-:B-----5:R-:W-:Y:S02]  /*02d0*/  SHF.R.S64 R6, R6, UR4, R7.reuse ;  /* 0x0000000406067c19 */ /* 0x120fe40008001007 */
[----:B------:R-:W-:Y:S02]  /*02e0*/  SHF.R.S32.HI R7, RZ, UR4, R7 ;  /* 0x00000004ff077c19 */ /* 0x000fe40008011407 */
[--C-:B------:R-:W-:Y:S02]  /*02f0*/  SHF.R.S64 R4, R4, UR4, R5.reuse ;  /* 0x0000000404047c19 */ /* 0x100fe40008001005 */
[----:B------:R-:W-:Y:S01]  /*0300*/  SHF.R.S32.HI R5, RZ, UR4, R5 ;  /* 0x00000004ff057c19 */ /* 0x000fe20008011405 */
[----:B------:R-:W-:Y:S06]  /*0310*/  @P0 BRA `(.L_x_3536) ;  /* 0x0000000000340947 */ /* 0x000fec0003800000 */
[----:B------:R-:W0:Y:S01]  /*0320*/  LDC.64 R10, c[0x0][0x398] ;  /* 0x0000e600ff0a7b82 */ /* 0x000e220000000a00 */
[----:B------:R-:W-:Y:S01]  /*0330*/  IMAD R13, R0, 0x200, R3 ;  /* 0x00000200000d7824 */ /* 0x000fe200078e0203 */
[----:B------:R-:W-:-:S04]  /*0340*/  IADD3 R3, PT, PT, R3, 0x80, RZ ;  /* 0x0000008003037810 */ /* 0x000fc80007ffe0ff */
        /* <DEDUP_REMOVED lines=10> */
.L_x_3536:
[----:B------:R-:W-:Y:S05]  /*03f0*/  BSYNC.RELIABLE B1 ;  /* 0x0000000000017941 */ /* 0x000fea0003800100 */
.L_x_3535:
[----:B------:R-:W-:-:S13]  /*0400*/  ISETP.GE.AND P0, PT, R3, R2, PT ;  /* 0x000000020300720c */ /* 0x000fda0003f06270 */
[----:B0-----:R-:W0:Y:S01]  /*0410*/  @!P0 LDC.64 R8, c[0x0][0x398] ;  /* 0x0000e600ff088b82 */ /* 0x001e220000000a00 */
[----:B------:R-:W-:Y:S01]  /*0420*/  @!P0 IMAD R11, R0, 0x200, R3 ;  /* 0x00000200000b8824 */ /* 0x000fe200078e0203 */
[----:B------:R-:W-:-:S03]  /*0430*/  @!P0 IADD3 R3, PT, PT, R3, 0x80, RZ ;  /* 0x0000008003038810 */ /* 0x000fc60007ffe0ff */
[----:B0-----:R-:W-:-:S05]  /*0440*/  @!P0 IMAD.WIDE.U32 R8, R11, 0x8, R8 ;  /* 0x000000080b088825 */ /* 0x001fca00078e0008 */
[----:B------:R1:W-:Y:S02]  /*0450*/  @!P0 STG.E.64 desc[UR6][R8.64], R6 ;  /* 0x0000000608008986 */ /* 0x0003e4000c101b06 */
.L_x_3537:
[----:B------:R-:W-:Y:S05]  /*0460*/  BSYNC.RECONVERGENT B0 ;  /* 0x0000000000007941 */ /* 0x000fea0003800200 */
.L_x_3534:
[----:B------:R-:W-:Y:S05]  /*0470*/  WARPSYNC.ALL ;  /* 0x0000000000007948 */ /* 0x000fea0003800000 */
[----:B------:R-:W-:-:S13]  /*0480*/  ISETP.GE.AND P0, PT, R3, R2, PT ;  /* 0x000000020300720c */ /* 0x000fda0003f06270 */
[----:B------:R-:W-:Y:S05]  /*0490*/  @P0 EXIT ;  /* 0x000000000000094d */ /* 0x000fea0003800000 */
[----:B-1----:R-:W1:Y:S01]  /*04a0*/  LDC.64 R6, c[0x0][0x398] ;  /* 0x0000e600ff067b82 */ /* 0x002e620000000a00 */
[----:B------:R-:W-:-:S04]  /*04b0*/  IMAD R3, R0, 0x200, R3 ;  /* 0x0000020000037824 */ /* 0x000fc800078e0203 */
[----:B-1----:R-:W-:-:S05]  /*04c0*/  IMAD.WIDE.U32 R2, R3, 0x8, R6 ;  /* 0x0000000803027825 */ /* 0x002fca00078e0006 */
[----:B------:R-:W-:Y:S01]  /*04d0*/  STG.E.64 desc[UR6][R2.64], R4 ;  /* 0x0000000402007986 */ /* 0x000fe2000c101b06 */
[----:B------:R-:W-:Y:S05]  /*04e0*/  EXIT ;  /* 0x000000000000794d */ /* 0x000fea0003800000 */
.L_x_3538:
        /* <DEDUP_REMOVED lines=9> */
.L_x_20795:


//--------------------- .text._ZN2at6native29vectorized_elementwise_kernelILi2ENS0_13BUnaryFunctorIlllZZZNS0_18rshift_kernel_cudaERNS_18TensorIteratorBaseEENKUlvE_clEvENKUlvE2_clEvEUlllE_EESt5arrayIPcLm2EEEEviT0_T1_ --------------------------
	.section	.text._ZN2at6native29vectorized_elementwise_kernelILi2ENS0_13BUnaryFunctorIlllZZZNS0_18rshift_kernel_cudaERNS_18TensorIteratorBaseEENKUlvE_clEvENKUlvE2_clEvEUlllE_EESt5arrayIPcLm2EEEEviT0_T1_,"ax",@progbits
	.align	128
        .global         _ZN2at6native29vectorized_elementwise_kernelILi2ENS0_13BUnaryFunctorIlllZZZNS0_18rshift_kernel_cudaERNS_18TensorIteratorBaseEENKUlvE_clEvENKUlvE2_clEvEUlllE_EESt5arrayIPcLm2EEEEviT0_T1_
        .type           _ZN2at6native29vectorized_elementwise_kernelILi2ENS0_13BUnaryFunctorIlllZZZNS0_18rshift_kernel_cudaERNS_18TensorIteratorBaseEENKUlvE_clEvENKUlvE2_clEvEUlllE_EESt5arrayIPcLm2EEEEviT0_T1_,@function
        .size           _ZN2at6native29vectorized_elementwise_kernelILi2ENS0_13BUnaryFunctorIlllZZZNS0_18rshift_kernel_cudaERNS_18TensorIteratorBaseEENKUlvE_clEvENKUlvE2_clEvEUlllE_EESt5arrayIPcLm2EEEEviT0_T1_,(.L_x_20796 - _ZN2at6native29vectorized_elementwise_kernelILi2ENS0_13BUnaryFunctorIlllZZZNS0_18rshift_kernel_cudaERNS_18TensorIteratorBaseEENKUlvE_clEvENKUlvE2_clEvEUlllE_EESt5arrayIPcLm2EEEEviT0_T1_)
        .other          _ZN2at6native29vectorized_elementwise_kernelILi2ENS0_13BUnaryFunctorIlllZZZNS0_18rshift_kernel_cudaERNS_18TensorIteratorBaseEENKUlvE_clEvENKUlvE2_clEvEUlllE_EESt5arrayIPcLm2EEEEviT0_T1_,@"STO_CUDA_ENTRY STV_DEFAULT"
_ZN2at6native29vectorized_elementwise_kernelILi2ENS0_13BUnaryFunctorIlllZZZNS0_18rshift_kernel_cudaERNS_18TensorIteratorBaseEENKUlvE_clEvENKUlvE2_clEvEUlllE_EESt5arrayIPcLm2EEEEviT0_T1_:
.text._ZN2at6native29vectorized_elementwise_kernelILi2ENS0_13BUnaryFunctorIlllZZZNS0_18rshift_kernel_cudaERNS_18TensorIteratorBaseEENKUlvE_clEvENKUlvE2_clEvEUlllE_EESt5arrayIPcLm2EEEEviT0_T1_:
        /* <DEDUP_REMOVED lines=9> */
[----:B------:R-:W1:Y:S01]  /*0090*/  LDCU.64 UR4, c[0x0][0x390] ;  /* 0x00007200ff0477ac */ /* 0x000e620008000a00 */
[----:B0-----:R-:W-:Y:S01]  /*00a0*/  ISETP.GE.U32.AND P6, PT, R5, R2, PT ;  /* 0x000000020500720c */ /* 0x001fe20003fc6070 */
[----:B------:R-:W-:-:S12]  /*00b0*/  IMAD.MOV.U32 R3, RZ, RZ, R5 ;  /* 0x000000ffff037224 */ /* 0x000fd800078e0005 */
[----:B------:R-:W-:Y:S01]  /*00c0*/  @!P6 VIADD R5, R3, 0x80 ;  /* 0x000000800305e836 */ /* 0x000fe20000000000 */
[----:B------:R-:W0:Y:S01]  /*00d0*/  @!P6 LDC.64 R12, c[0x0][0x3a0] ;  /* 0x0000e800ff0ceb82 */ /* 0x000e220000000a00 */
[----:B------:R-:W-:-:S03]  /*00e0*/  @!P6 IMAD.IADD R7, R0, 0x1, R3 ;  /* 0x000000010007e824 */ /* 0x000fc600078e0203 */
[----:B------:R-:W-:-:S13]  /*00f0*/  ISETP.GE.U32.AND P5, PT, R5, R2, PT ;  /* 0x000000020500720c */ /* 0x000fda0003fa6070 */
[----:B------:R-:W-:Y:S01]  /*0100*/  @!P5 IMAD.IADD R9, R0, 0x1, R5 ;  /* 0x000000010009d824 */ /* 0x000fe200078e0205 */
[----:B------:R-:W2:Y:S01]  /*0110*/  @!P5 LDC.64 R14, c[0x0][0x3a0] ;  /* 0x0000e800ff0edb82 */ /* 0x000ea20000000a00 */
[----:B------:R-:W-:-:S05]  /*0120*/  @!P5 VIADD R5, R5, 0x80 ;  /* 0x000000800505d836 */ /* 0x000fca0000000000 */
[----:B------:R-:W-:Y:S01]  /*0130*/  ISETP.GE.U32.AND P4, PT, R5, R2, PT ;  /* 0x000000020500720c */ /* 0x000fe20003f86070 */
[----:B0-----:R-:W-:Y:S01]  /*0140*/  @!P6 IMAD.WIDE.U32 R12, R7, 0x8, R12 ;  /* 0x00000008070ce825 */ /* 0x001fe200078e000c */
[----:B------:R-:W-:-:S06]  /*0150*/  CS2R R6, SRZ ;  /* 0x0000000000067805 */ /* 0x000fcc000001ff00 */
[----:B------:R0:W3:Y:S05]  /*0160*/  @!P6 LDG.E.64 R6, desc[UR6][R12.64] ;  /* 0x000000060c06e981 */ /* 0x0000ea000c1e1b00 */
        /* <DEDUP_REMOVED lines=9> */
[----:B------:R-:W1:Y:S01]  /*0200*/  @!P2 LDC.64 R18, c[0x0][0x3a0] ;  /* 0x0000e800ff12ab82 */ /* 0x000e620000000a00 */
[----:B------:R-:W-:-:S05]  /*0210*/  @!P2 VIADD R5, R5, 0x80 ;  /* 0x000000800505a836 */ /* 0x000fca0000000000 */
[----:B------:R-:W-:-:S13]  /*0220*/  ISETP.GE.U32.AND P1, PT, R5, R2, PT ;  /* 0x000000020500720c */ /* 0x000fda0003f26070 */
[----:B------:R-:W-:Y:S01]  /*0230*/  @!P1 IMAD.IADD R27, R0, 0x1, R5 ;  /* 0x00000001001b9824 */ /* 0x000fe200078e0205 */
[----:B0-----:R-:W0:Y:S01]  /*0240*/  @!P1 LDC.64 R12, c[0x0][0x3a0] ;  /* 0x0000e800ff0c9b82 */ /* 0x001e220000000a00 */
[----:B------:R-:W-:-:S05]  /*0250*/  @!P1 VIADD R5, R5, 0x80 ;  /* 0x0000008005059836 */ /* 0x000fca0000000000 */
[----:B------:R-:W-:Y:S01]  /*0260*/  ISETP.GE.U32.AND P0, PT, R5, R2, PT ;  /* 0x000000020500720c */ /* 0x000fe20003f06070 */
[----:B--2---:R-:W-:-:S12]  /*0270*/  @!P5 IMAD.WIDE.U32 R14, R9, 0x8, R14 ;  /* 0x00000008090ed825 */ /* 0x004fd800078e000e */
[----:B------:R-:W-:Y:S01]  /*0280*/  @!P0 IMAD.IADD R4, R0, 0x1, R5 ;  /* 0x0000000100048824 */ /* 0x000fe200078e0205 */
[----:B------:R-:W2:Y:S01]  /*0290*/  @!P0 LDC.64 R16, c[0x0][0x3a0] ;  /* 0x0000e800ff108b82 */ /* 0x000ea20000000a00 */
[----:B------:R-:W-:-:S05]  /*02a0*/  @!P0 VIADD R5, R5, 0x80 ;  /* 0x0000008005058836 */ /* 0x000fca0000000000 */
[----:B------:R-:W-:Y:S02]  /*02b0*/  ISETP.GE.U32.AND P6, PT, R5, R2, PT ;  /* 0x000000020500720c */ /* 0x000fe40003fc6070 */
[----:B------:R-:W-:-:S06]  /*02c0*/  CS2R R8, SRZ ;  /* 0x0000000000087805 */ /* 0x000fcc000001ff00 */
[----:B------:R4:W3:Y:S05]  /*02d0*/  @!P5 LDG.E.64 R8, desc[UR6][R14.64] ;  /* 0x000000060e08d981 */ /* 0x0008ea000c1e1b00 */
[----:B----4-:R-:W4:Y:S01]  /*02e0*/  @!P6 LDC.64 R14, c[0x0][0x3a0] ;  /* 0x0000e800ff0eeb82 */ /* 0x010f220000000a00 */
[----:B------:R-:W-:Y:S01]  /*02f0*/  @!P4 IMAD.WIDE.U32 R22, R11, 0x8, R22 ;  /* 0x000000080b16c825 */ /* 0x000fe200078e0016 */
[----:B------:R-:W-:-:S06]  /*0300*/  CS2R R10, SRZ ;  /* 0x00000000000a7805 */ /* 0x000fcc000001ff00 */
[----:B------:R1:W3:Y:S01]  /*0310*/  @!P4 LDG.E.64 R10, desc[UR6][R22.64] ;  /* 0x00000006160ac981 */ /* 0x0002e2000c1e1b00 */
[----:B--2---:R-:W-:-:S04]  /*0320*/  @!P0 IMAD.WIDE.U32 R16, R4, 0x8, R16 ;  /* 0x0000000804108825 */ /* 0x004fc800078e0010 */
[----:B-----5:R-:W-:-:S04]  /*0330*/  @!P3 IMAD.WIDE.U32 R20, R25, 0x8, R20 ;  /* 0x000000081914b825 */ /* 0x020fc800078e0014 */
[----:B-1----:R-:W-:Y:S01]  /*0340*/  @!P6 IMAD.IADD R23, R0, 0x1, R5 ;  /* 0x000000010017e824 */ /* 0x002fe200078e0205 */
[----:B------:R-:W-:Y:S01]  /*0350*/  CS2R R4, SRZ ;  /* 0x0000000000047805 */ /* 0x000fe2000001ff00 */
[----:B------:R-:W-:Y:S01]  /*0360*/  @!P2 IMAD.WIDE.U32 R18, R29, 0x8, R18 ;  /* 0x000000081d12a825 */ /* 0x000fe200078e0012 */
[----:B------:R-:W-:Y:S02]  /*0370*/  CS2R R24, SRZ ;  /* 0x0000000000187805 */ /* 0x000fe4000001ff00 */
[----:B------:R-:W-:Y:S01]  /*0380*/  CS2R R28, SRZ ;  /* 0x00000000001c7805 */ /* 0x000fe2000001ff00 */
[----:B0-----:R-:W-:Y:S01]  /*0390*/  @!P1 IMAD.WIDE.U32 R12, R27, 0x8, R12 ;  /* 0x000000081b0c9825 */ /* 0x001fe200078e000c */
[----:B------:R-:W-:Y:S01]  /*03a0*/  CS2R R26, SRZ ;  /* 0x00000000001a7805 */ /* 0x000fe2000001ff00 */
[----:B------:R-:W2:Y:S02]  /*03b0*/  @!P0 LDG.E.64 R4, desc[UR6][R16.64] ;  /* 0x0000000610048981 */ /* 0x000ea4000c1e1b00 */
[----:B----4-:R-:W-:Y:S01]  /*03c0*/  @!P6 IMAD.WIDE.U32 R22, R23, 0x8, R14 ;  /* 0x000000081716e825 */ /* 0x010fe200078e000e */
[----:B------:R-:W-:Y:S01]  /*03d0*/  CS2R R14, SRZ ;  /* 0x00000000000e7805 */ /* 0x000fe2000001ff00 */
[----:B------:R2:W4:Y:S04]  /*03e0*/  @!P3 LDG.E.64 R24, desc[UR6][R20.64] ;  /* 0x000000061418b981 */ /* 0x000528000c1e1b00 */
[----:B------:R-:W5:Y:S04]  /*03f0*/  @!P2 LDG.E.64 R28, desc[UR6][R18.64] ;  /* 0x00000006121ca981 */ /* 0x000f68000c1e1b00 */
[----:B------:R4:W5:Y:S04]  /*0400*/  @!P1 LDG.E.64 R26, desc[UR6][R12.64] ;  /* 0x000000060c1a9981 */ /* 0x000968000c1e1b00 */
[----:B------:R-:W5:Y:S01]  /*0410*/  @!P6 LDG.E.64 R14, desc[UR6][R22.64] ;  /* 0x00000006160ee981 */ /* 0x000f62000c1e1b00 */
[----:B------:R-:W-:Y:S01]  /*0420*/  UISETP.LT.U32.AND UP0, UPT, UR4, 0x3f, UPT ;  /* 0x0000003f0400788c */ /* 0x000fe2000bf01070 */
[----:B------:R-:W-:-:S03]  /*0430*/  ISETP.GE.U32.AND P0, PT, R3, R2, PT ;  /* 0x000000020300720c */ /* 0x000fc60003f06070 */
[----:B------:R-:W-:-:S04]  /*0440*/  UISETP.LT.U32.AND.EX UP0, UPT, UR5, URZ, UPT, UP0 ;  /* 0x000000ff0500728c */ /* 0x000fc8000bf01100 */
[----:B------:R-:W-:Y:S01]  /*0450*/  USEL UR4, UR4, 0x3f, UP0 ;  /* 0x0000003f04047887 */ /* 0x000fe20008000000 */
[----:B------:R-:W-:Y:S04]  /*0460*/  BSSY.RECONVERGENT B0, `(.L_x_3540) ;  /* 0x0000043000007945 */ /* 0x000fe80003800200 */
[----:B------:R-:W-:Y:S01]  /*0470*/  BSSY.RELIABLE B1, `(.L_x_3541) ;  /* 0x000003b000017945 */ /* 0x000fe20003800100 */
[--C-:B---3--:R-:W-:Y:S02]  /*0480*/  SHF.R.S64 R6, R6, UR4, R7.reuse ;  /* 0x0000000406067c19 */ /* 0x108fe40008001007 */
[----:B------:R-:W-:Y:S02]  /*0490*/  SHF.R.S32.HI R7, RZ, UR4, R7 ;  /* 0x00000004ff077c19 */ /* 0x000fe40008011407 */
[----:B------:R-:W-:-:S02]  /*04a0*/  SHF.R.S64 R8, R8, UR4, R9 ;  /* 0x0000000408087c19 */ /* 0x000fc40008001009 */
[----:B------:R-:W-:Y:S02]  /*04b0*/  SHF.R.S32.HI R9, RZ, UR4, R9 ;  /* 0x00000004ff097c19 */ /* 0x000fe40008011409 */
[--C-:B------:R-:W-:Y:S02]  /*04c0*/  SHF.R.S64 R10, R10, UR4, R11.reuse ;  /* 0x000000040a0a7c19 */ /* 0x100fe4000800100b */
[----:B------:R-:W-:Y:S02]  /*04d0*/  SHF.R.S32.HI R11, RZ, UR4, R11 ;  /* 0x00000004ff0b7c19 */ /* 0x000fe4000801140b */
[--C-:B--2---:R-:W-:Y:S02]  /*04e0*/  SHF.R.S64 R20, R4, UR4, R5.reuse ;  /* 0x0000000404147c19 */ /* 0x104fe40008001005 */
[----:B------:R-:W-:Y:S02]  /*04f0*/  SHF.R.S32.HI R21, RZ, UR4, R5 ;  /* 0x00000004ff157c19 */ /* 0x000fe40008011405 */
[----:B----4-:R-:W-:-:S02]  /*0500*/  SHF.R.S64 R12, R24, UR4, R25 ;  /* 0x00000004180c7c19 */ /* 0x010fc40008001019 */
[----:B------:R-:W-:Y:S02]  /*0510*/  SHF.R.S32.HI R13, RZ, UR4, R25 ;  /* 0x00000004ff0d7c19 */ /* 0x000fe40008011419 */
[--C-:B-----5:R-:W-:Y:S02]  /*0520*/  SHF.R.S64 R16, R28, UR4, R29.reuse ;  /* 0x000000041c107c19 */ /* 0x120fe4000800101d */
[----:B------:R-:W-:Y:S02]  /*0530*/  SHF.R.S32.HI R17, RZ, UR4, R29 ;  /* 0x00000004ff117c19 */ /* 0x000fe4000801141d */
[--C-:B------:R-:W-:Y:S02]  /*0540*/  SHF.R.S64 R18, R26, UR4, R27.reuse ;  /* 0x000000041a127c19 */ /* 0x100fe4000800101b */
[----:B------:R-:W-:Y:S02]  /*0550*/  SHF.R.S32.HI R19, RZ, UR4, R27 ;  /* 0x00000004ff137c19 */ /* 0x000fe4000801141b */
[----:B------:R-:W-:-:S02]  /*0560*/  SHF.R.S64 R4, R14, UR4, R15 ;  /* 0x000000040e047c19 */ /* 0x000fc4000800100f */
[----:B------:R-:W-:Y:S01]  /*0570*/  SHF.R.S32.HI R5, RZ, UR4, R15 ;  /* 0x00000004ff057c19 */ /* 0x000fe2000801140f */
[----:B------:R-:W-:Y:S06]  /*0580*/  @P0 BRA `(.L_x_3542) ;  /* 0x0000000000300947 */ /* 0x000fec0003800000 */
        /* <DEDUP_REMOVED lines=12> */
.L_x_3542:
[----:B------:R-:W-:-:S13]  /*0650*/  ISETP.GE.U32.AND P0, PT, R3, R2, PT ;  /* 0x000000020300720c */ /* 0x000fda0003f06070 */
[----:B------:R-:W-:Y:S05]  /*0660*/  @P0 BRA `(.L_x_3544) ;  /* 0x0000000000300947 */ /* 0x000fea0003800000 */
[----:B0-----:R-:W0:Y:S01]  /*0670*/  LDC.64 R6, c[0x0][0x398] ;  /* 0x0000e600ff067b82 */ /* 0x001e220000000a00 */
[----:B------:R-:W-:Y:S02]  /*0680*/  IMAD.IADD R9, R0, 0x1, R3 ;  /* 0x0000000100097824 */ /* 0x000fe400078e0203 */
[----:B------:R-:W-:Y:S02]  /*0690*/  VIADD R3, R3, 0x80 ;  /* 0x0000008003037836 */ /* 0x000fe40000000000 */
[----:B0-----:R-:W-:-:S05]  /*06a0*/  IMAD.WIDE.U32 R6, R9, 0x8, R6 ;  /* 0x0000000809067825 */ /* 0x001fca00078e0006 */
[----:B------:R1:W-:Y:S02]  /*06b0*/  STG.E.64 desc[UR6][R6.64], R10 ;  /* 0x0000000a06007986 */ /* 0x0003e4000c101b06 */
.L_x_3543:
[----:B------:R-:W-:-:S13]  /*06c0*/  ISETP.GE.U32.AND P0, PT, R3, R2, PT ;  /* 0x000000020300720c */ /* 0x000fda0003f06070 */
[----:B------:R-:W-:Y:S05]  /*06d0*/  @P0 BRA `(.L_x_3545) ;  /* 0x0000000000300947 */ /* 0x000fea0003800000 */
[----:B01----:R-:W0:Y:S01]  /*06e0*/  LDC.64 R6, c[0x0][0x398] ;  /* 0x0000e600ff067b82 */ /* 0x003e220000000a00 */
[----:B------:R-:W-:Y:S02]  /*06f0*/  IMAD.IADD R9, R0, 0x1, R3 ;  /* 0x0000000100097824 */ /* 0x000fe400078e0203 */
[----:B------:R-:W-:Y:S02]  /*0700*/  VIADD R3, R3, 0x80 ;  /* 0x0000008003037836 */ /* 0x000fe40000000000 */
[----:B0-----:R-:W-:-:S05]  /*0710*/  IMAD.WIDE.U32 R6, R9, 0x8, R6 ;  /* 0x0000000809067825 */ /* 0x001fca00078e0006 */
[----:B------:R1:W-:Y:S02]  /*0720*/  STG.E.64 desc[UR6][R6.64], R12 ;  /* 0x0000000c06007986 */ /* 0x0003e4000c101b06 */
.L_x_3544:
[----:B------:R-:W-:-:S13]  /*0730*/  ISETP.GE.U32.AND P0, PT, R3, R2, PT ;  /* 0x000000020300720c */ /* 0x000fda0003f06070 */
[----:B------:R-:W-:Y:S05]  /*0740*/  @P0 BRA `(.L_x_3546) ;  /* 0x0000000000340947 */ /* 0x000fea0003800000 */
[----:B01----:R-:W0:Y:S01]  /*0750*/  LDC.64 R6, c[0x0][0x398] ;  /* 0x0000e600ff067b82 */ /* 0x003e220000000a00 */
[----:B------:R-:W-:Y:S02]  /*0760*/  IMAD.IADD R9, R0, 0x1, R3 ;  /* 0x0000000100097824 */ /* 0x000fe400078e0203 */
[----:B------:R-:W-:Y:S02]  /*0770*/  VIADD R3, R3, 0x80 ;  /* 0x0000008003037836 */ /* 0x000fe40000000000 */
[----:B0-----:R-:W-:-:S05]  /*0780*/  IMAD.WIDE.U32 R6, R9, 0x8, R6 ;  /* 0x0000000809067825 */ /* 0x001fca00078e0006 */
[----:B------:R2:W-:Y:S02]  /*0790*/  STG.E.64 desc[UR6][R6.64], R16 ;  /* 0x0000001006007986 */ /* 0x0005e4000c101b06 */
.L_x_3545:
        /* <DEDUP_REMOVED lines=8> */
.L_x_3546:
[----:B------:R-:W-:Y:S05]  /*0820*/  BSYNC.RELIABLE B1 ;  /* 0x0000000000017941 */ /* 0x000fea0003800100 */
.L_x_3541:
[----:B------:R-:W-:-:S13]  /*0830*/  ISETP.GE.U32.AND P0, PT, R3, R2, PT ;  /* 0x000000020300720c */ /* 0x000fda0003f06070 */
[----:B012---:R-:W0:Y:S01]  /*0840*/  @!P0 LDC.64 R6, c[0x0][0x398] ;  /* 0x0000e600ff068b82 */ /* 0x007e220000000a00 */
[----:B------:R-:W-:Y:S02]  /*0850*/  @!P0 IMAD.IADD R9, R0, 0x1, R3 ;  /* 0x0000000100098824 */ /* 0x000fe400078e0203 */
[----:B------:R-:W-:Y:S02]  /*0860*/  @!P0 VIADD R3, R3, 0x80 ;  /* 0x0000008003038836 */ /* 0x000fe40000000000 */
[----:B0-----:R-:W-:-:S05]  /*0870*/  @!P0 IMAD.WIDE.U32 R6, R9, 0x8, R6 ;  /* 0x0000000809068825 */ /* 0x001fca00078e0006 */
[----:B------:R3:W-:Y:S02]  /*0880*/  @!P0 STG.E.64 desc[UR6][R6.64], R20 ;  /* 0x0000001406008986 */ /* 0x0007e4000c101b06 */
.L_x_3547:
[----:B------:R-:W-:Y:S05]  /*0890*/  BSYNC.RECONVERGENT B0 ;  /* 0x0000000000007941 */ /* 0x000fea0003800200 */
.L_x_3540:
[----:B------:R-:W-:Y:S05]  /*08a0*/  WARPSYNC.ALL ;  /* 0x0000000000007948 */ /* 0x000fea0003800000 */
[----:B------:R-:W-:-:S13]  /*08b0*/  ISETP.GE.U32.AND P0, PT, R3, R2, PT ;  /* 0x000000020300720c */ /* 0x000fda0003f06070 */
[----:B------:R-:W-:Y:S05]  /*08c0*/  @P0 EXIT ;  /* 0x000000000000094d */ /* 0x000fea0003800000 */
[----:B0123--:R-:W0:Y:S01]  /*08d0*/  LDC.64 R6, c[0x0][0x398] ;  /* 0x0000e600ff067b82 */ /* 0x00fe220000000a00 */
[----:B------:R-:W-:-:S04]  /*08e0*/  IMAD.IADD R3, R0, 0x1, R3 ;  /* 0x0000000100037824 */ /* 0x000fc800078e0203 */
[----:B0-----:R-:W-:-:S05]  /*08f0*/  IMAD.WIDE.U32 R2, R3, 0x8, R6 ;  /* 0x0000000803027825 */ /* 0x001fca00078e0006 */
[----:B------:R-:W-:Y:S01]  /*0900*/  STG.E.64 desc[UR6][R2.64], R4 ;  /* 0x0000000402007986 */ /* 0x000fe2000c101b06 */
[----:B------:R-:W-:Y:S05]  /*0910*/  EXIT ;  /* 0x000000000000794d */ /* 0x000fea0003800000 */
.L_x_3539:
[----:B------:R-:W0:Y:S01]  /*0920*/  S2R R25, SR_TID.X ;  /* 0x0000000000197919 */ /* 0x000e220000002100 */
[----:B------:R-:W1:Y:S01]  /*0930*/  LDC.64 R2, c[0x0][0x3a0] ;  /* 0x0000e800ff027b82 */ /* 0x000e620000000a00 */
[----:B------:R-:W2:Y:S07]  /*0940*/  LDCU.64 UR4, c[0x0][0x390] ;  /* 0x00007200ff0477ac */ /* 0x000eae0008000a00 */
[----:B------:R-:W3:Y:S01]  /*0950*/  LDC.64 R20, c[0x0][0x398] ;  /* 0x0000e600ff147b82 */ /* 0x000ee20000000a00 */
[----:B-1----:R-:W-:-:S04]  /*0960*/  IMAD.WIDE.U32 R2, R0, 0x8, R2 ;  /* 0x0000000800027825 */ /* 0x002fc800078e0002 */
[----:B0-----:R-:W-:-:S05]  /*0970*/  IMAD.WIDE.U32 R22, R25, 0x10, R2 ;  /* 0x0000001019167825 */ /* 0x001fca00078e0002 */
[----:B------:R-:W4:Y:S04]  /*0980*/  LDG.E.128 R8, desc[UR6][R22.64] ;  /* 0x0000000616087981 */ /* 0x000f28000c1e1d00 */
[----:B------:R-:W5:Y:S04]  /*0990*/  LDG.E.128 R16, desc[UR6][R22.64+0x800] ;  /* 0x0008000616107981 */ /* 0x000f68000c1e1d00 */
[----:B------:R-:W5:Y:S04]  /*09a0*/  LDG.E.128 R4, desc[UR6][R22.64+0x1800] ;  /* 0x0018000616047981 */ /* 0x000f68000c1e1d00 */
[----:B------:R0:W5:Y:S01]  /*09b0*/  LDG.E.128 R12, desc[UR6][R22.64+0x1000] ;  /* 0x00100006160c7981 */ /* 0x000162000c1e1d00 */
[----:B--2---:R-:W-:-:S04]  /*09c0*/  UISETP.LT.U32.AND UP0, UPT, UR4, 0x3f, UPT ;  /* 0x0000003f0400788c */ /* 0x004fc8000bf01070 */
[----:B------:R-:W-:-:S04]  /*09d0*/  UISETP.LT.U32.AND.EX UP0, UPT, UR5, URZ, UPT, UP0 ;  /* 0x000000ff0500728c */ /* 0x000fc8000bf01100 */
[----:B------:R-:W-:Y:S01]  /*09e0*/  USEL UR4, UR4, 0x3f, UP0 ;  /* 0x0000003f04047887 */ /* 0x000fe20008000000 */
[----:B---3--:R-:W-:-:S04]  /*09f0*/  IMAD.WIDE.U32 R20, R0, 0x8, R20 ;  /* 0x0000000800147825 */ /* 0x008fc800078e0014 */
[----:B------:R-:W-:Y:S01]  /*0a00*/  IMAD.WIDE.U32 R20, R25, 0x10, R20 ;  /* 0x0000001019147825 */ /* 0x000fe200078e0014 */
[--C-:B----4-:R-:W-:Y:S02]  /*0a10*/  SHF.R.S64 R0, R10, UR4, R11.reuse ;  /* 0x000000040a007c19 */ /* 0x110fe4000800100b */
[----:B------:R-:W-:Y:S02]  /*0a20*/  SHF.R.S32.HI R11, RZ, UR4, R11 ;  /* 0x00000004ff0b7c19 */ /* 0x000fe4000801140b */
[--C-:B-----5:R-:W-:Y:S02]  /*0a30*/  SHF.R.S64 R10, R18, UR4, R19.reuse ;  /* 0x00000004120a7c19 */ /* 0x120fe40008001013 */
[----:B------:R-:W-:Y:S02]  /*0a40*/  SHF.R.S32.HI R19, RZ, UR4, R19 ;  /* 0x00000004ff137c19 */ /* 0x000fe40008011413 */
[--C-:B------:R-:W-:Y:S02]  /*0a50*/  SHF.R.S64 R2, R8, UR4, R9.reuse ;  /* 0x0000000408027c19 */ /* 0x100fe40008001009 */
[----:B------:R-:W-:-:S02]  /*0a60*/  SHF.R.S32.HI R3, RZ, UR4, R9 ;  /* 0x00000004ff037c19 */ /* 0x000fc40008011409 */
[--C-:B0-----:R-:W-:Y:S02]  /*0a70*/  SHF.R.S32.HI R23, RZ, UR4, R7.reuse ;  /* 0x00000004ff177c19 */ /* 0x101fe40008011407 */
[----:B------:R-:W-:Y:S01]  /*0a80*/  SHF.R.S64 R18, R6, UR4, R7 ;  /* 0x0000000406127c19 */ /* 0x000fe20008001007 */
[----:B------:R-:W-:Y:S01]  /*0a90*/  IMAD.MOV.U32 R7, RZ, RZ, R11 ;  /* 0x000000ffff077224 */ /* 0x000fe200078e000b */
[----:B------:R-:W-:Y:S01]  /*0aa0*/  SHF.R.S64 R8, R16, UR4, R17 ;  /* 0x0000000410087c19 */ /* 0x000fe20008001011 */
[----:B------:R-:W-:Y:S01]  /*0ab0*/  IMAD.MOV.U32 R11, RZ, RZ, R19 ;  /* 0x000000ffff0b7224 */ /* 0x000fe200078e0013 */
[----:B------:R-:W-:Y:S01]  /*0ac0*/  SHF.R.S32.HI R9, RZ, UR4, R17 ;  /* 0x00000004ff097c19 */ /* 0x000fe20008011411 */
[----:B------:R-:W-:Y:S01]  /*0ad0*/  IMAD.MOV.U32 R6, RZ, RZ, R0 ;  /* 0x000000ffff067224 */ /* 0x000fe200078e0000 */
[----:B------:R-:W-:Y:S01]  /*0ae0*/  SHF.R.S64 R12, R12, UR4, R13 ;  /* 0x000000040c0c7c19 */ /* 0x000fe2000800100d */
[----:B------:R-:W-:Y:S01]  /*0af0*/  IMAD.MOV.U32 R19, RZ, RZ, R23 ;  /* 0x000000ffff137224 */ /* 0x000fe200078e0017 */
[----:B------:R-:W-:-:S02]  /*0b00*/  SHF.R.S64 R14, R14, UR4, R15 ;  /* 0x000000040e0e7c19 */ /* 0x000fc4000800100f */
[--C-:B------:R-:W-:Y:S01]  /*0b10*/  SHF.R.S64 R16, R4, UR4, R5.reuse ;  /* 0x0000000404107c19 */ /* 0x100fe20008001005 */
[----:B------:R-:W-:Y:S01]  /*0b20*/  IMAD.MOV.U32 R4, RZ, RZ, R2 ;  /* 0x000000ffff047224 */ /* 0x000fe200078e0002 */
[----:B------:R-:W-:Y:S01]  /*0b30*/  SHF.R.S32.HI R17, RZ, UR4, R5 ;  /* 0x00000004ff117c19 */ /* 0x000fe20008011405 */
[----:B------:R-:W-:Y:S01]  /*0b40*/  IMAD.MOV.U32 R5, RZ, RZ, R3 ;  /* 0x000000ffff057224 */ /* 0x000fe200078e0003 */
[----:B------:R-:W-:Y:S02]  /*0b50*/  SHF.R.S32.HI R13, RZ, UR4, R13 ;  /* 0x00000004ff0d7c19 */ /* 0x000fe4000801140d */
[----:B------:R-:W-:Y:S01]  /*0b60*/  SHF.R.S32.HI R15, RZ, UR4, R15 ;  /* 0x00000004ff0f7c19 */ /* 0x000fe2000801140f */
[----:B------:R-:W-:Y:S04]  /*0b70*/  STG.E.128 desc[UR6][R20.64+0x800], R8 ;  /* 0x0008000814007986 */ /* 0x000fe8000c101d06 */
[----:B------:R-:W-:Y:S04]  /*0b80*/  STG.E.128 desc[UR6][R20.64], R4 ;  /* 0x0000000414007986 */ /* 0x000fe8000c101d06 */
[----:B------:R-:W-:Y:S04]  /*0b90*/  STG.E.128 desc[UR6][R20.64+0x1000], R12 ;  /* 0x0010000c14007986 */ /* 0x000fe8000c101d06 */
[----:B------:R-:W-:Y:S01]  /*0ba0*/  STG.E.128 desc[UR6][R20.64+0x1800], R16 ;  /* 0x0018001014007986 */ /* 0x000fe2000c101d06 */
[----:B------:R-:W-:Y:S05]  /*0bb0*/  EXIT ;  /* 0x000000000000794d */ /* 0x000fea0003800000 */
.L_x_3548:
        /* <DEDUP_REMOVED lines=12> */
.L_x_20796:


//--------------------- .text._ZN2at6native29vectorized_elementwise_kernelILi4ENS0_13BUnaryFunctorIlllZZZNS0_18rshift_kernel_cudaERNS_18TensorIteratorBaseEENKUlvE_clEvENKUlvE2_clEvEUlllE_EESt5arrayIPcLm2EEEEviT0_T1_ --------------------------
	.section	.text._ZN2at6native29vectorized_elementwise_kernelILi4ENS0_13BUnaryFunctorIlllZZZNS0_18rshift_kernel_cudaERNS_18TensorIteratorBaseEENKUlvE_clEvENKUlvE2_clEvEUlllE_EESt5arrayIPcLm2EEEEviT0_T1_,"ax",@progbits
	.align	128
        .global         _ZN2at6native29vectorized_elementwise_kernelILi4ENS0_13BUnaryFunctorIlllZZZNS0_18rshift_kernel_cudaERNS_18TensorIteratorBaseEENKUlvE_clEvENKUlvE2_clEvEUlllE_EESt5arrayIPcLm2EEEEviT0_T1_
        .type           _ZN2at6native29vectorized_elementwise_kernelILi4ENS0_13BUnaryFunctorIlllZZZNS0_18rshift_kernel_cudaERNS_18TensorIteratorBaseEENKUlvE_clEvENKUlvE2_clEvEUlllE_EESt5arrayIPcLm2EEEEviT0_T1_,@function
        .size           _ZN2at6native29vectorized_elementwise_kernelILi4ENS0_13BUnaryFunctorIlllZZZNS0_18rshift_kernel_cudaERNS_18TensorIteratorBaseEENKUlvE_clEvENKUlvE2_clEvEUlllE_EESt5arrayIPcLm2EEEEviT0_T1_,(.L_x_20797 - _ZN2at6native29vectorized_elementwise_kernelILi4ENS0_13BUnaryFunctorIlllZZZNS0_18rshift_kernel_cudaERNS_18TensorIteratorBaseEENKUlvE_clEvENKUlvE2_clEvEUlllE_EESt5arrayIPcLm2EEEEviT0_T1_)
        .other          _ZN2at6native29vectorized_elementwise_kernelILi4ENS0_13BUnaryFunctorIlllZZZNS0_18rshift_kernel_cudaERNS_18TensorIteratorBaseEENKUlvE_clEvENKUlvE2_clEvEUlllE_EESt5arrayIPcLm2EEEEviT0_T1_,@"STO_CUDA_ENTRY STV_DEFAULT"
_ZN2at6native29vectorized_elementwise_kernelILi4ENS0_13BUnaryFunctorIlllZZZNS0_18rshift_kernel_cudaERNS_18TensorIteratorBaseEENKUlvE_clEvENKUlvE2_clEvEUlllE_EESt5arrayIPcLm2EEEEviT0_T1_:
.text._ZN2at6native29vectorized_elementwise_kernelILi4ENS0_13BUnaryFunctorIlllZZZNS0_18rshift_kernel_cudaERNS_18TensorIteratorBaseEENKUlvE_clEvENKUlvE2_clEvEUlllE_EESt5arrayIPcLm2EEEEviT0_T1_:
        /* <DEDUP_REMOVED lines=101> */
.L_x_3552:
[----:B------:R-:W-:-:S13]  /*0650*/  ISETP.GE.U32.AND P0, PT, R3, R2, PT ;  /* 0x000000020300720c */ /* 0x000fda0003f06070 */
[----:B------:R-:W-:Y:S05]  /*0660*/  @P0 BRA `(.L_x_3554) ;  /* 0x0000000000300947 */ /* 0x000fea0003800000 */
[----:B0-----:R-:W0:Y:S01]  /*0670*/  LDC.64 R6, c[0x0][0x398] ;  /* 0x0000e600ff067b82 */ /* 0x001e220000000a00 */
[----:B------:R-:W-:Y:S02]  /*0680*/  IMAD.IADD R9, R0, 0x1, R3 ;  /* 0x0000000100097824 */ /* 0x000fe400078e0203 */
[----:B------:R-:W-:Y:S02]  /*0690*/  VIADD R3, R3, 0x80 ;  /* 0x0000008003037836 */ /* 0x000fe40000000000 */
[----:B0-----:R-:W-:-:S05]  /*06a0*/  IMAD.WIDE.U32 R6, R9, 0x8, R6 ;  /* 0x0000000809067825 */ /* 0x001fca00078e0006 */
[----:B------:R1:W-:Y:S02]  /*06b0*/  STG.E.64 desc[UR6][R6.64], R10 ;  /* 0x0000000a06007986 */ /* 0x0003e4000c101b06 */
.L_x_3553:
[----:B------:R-:W-:-:S13]  /*06c0*/  ISETP.GE.U32.AND P0, PT, R3, R2, PT ;  /* 0x000000020300720c */ /* 0x000fda0003f06070 */
[----:B------:R-:W-:Y:S05]  /*06d0*/  @P0 BRA `(.L_x_3555) ;  /* 0x0000000000300947 */ /* 0x000fea0003800000 */
[----:B01----:R-:W0:Y:S01]  /*06e0*/  LDC.64 R6, c[0x0][0x398] ;  /* 0x0000e600ff067b82 */ /* 0x003e220000000a00 */
[----:B------:R-:W-:Y:S02]  /*06f0*/  IMAD.IADD R9, R0, 0x1, R3 ;  /* 0x0000000100097824 */ /* 0x000fe400078e0203 */
[----:B------:R-:W-:Y:S02]  /*0700*/  VIADD R3, R3, 0x80 ;  /* 0x0000008003037836 */ /* 0x000fe40000000000 */
[----:B0-----:R-:W-:-:S05]  /*0710*/  IMAD.WIDE.U32 R6, R9, 0x8, R6 ;  /* 0x0000000809067825 */ /* 0x001fca00078e0006 */
[----:B------:R1:W-:Y:S02]  /*0720*/  STG.E.64 desc[UR6][R6.64], R12 ;  /* 0x0000000c06007986 */ /* 0x0003e4000c101b06 */
.L_x_3554:
[----:B------:R-:W-:-:S13]  /*0730*/  ISETP.GE.U32.AND P0, PT, R3, R2, PT ;  /* 0x000000020300720c */ /* 0x000fda0003f06070 */
[----:B------:R-:W-:Y:S05]  /*0740*/  @P0 BRA `(.L_x_3556) ;  /* 0x0000000000340947 */ /* 0x000fea0003800000 */
[----:B01----:R-:W0:Y:S01]  /*0750*/  LDC.64 R6, c[0x0][0x398] ;  /* 0x0000e600ff067b82 */ /* 0x003e220000000a00 */
[----:B------:R-:W-:Y:S02]  /*0760*/  IMAD.IADD R9, R0, 0x1, R3 ;  /* 0x0000000100097824 */ /* 0x000fe400078e0203 */
[----:B------:R-:W-:Y:S02]  /*0770*/  VIADD R3, R3, 0x80 ;  /* 0x0000008003037836 */ /* 0x000fe40000000000 */
[----:B0-----:R-:W-:-:S05]  /*0780*/  IMAD.WIDE.U32 R6, R9, 0x8, R6 ;  /* 0x0000000809067825 */ /* 0x001fca00078e0006 */
[----:B------:R2:W-:Y:S02]  /*0790*/  STG.E.64 desc[UR6][R6.64], R16 ;  /* 0x0000001006007986 */ /* 0x0005e4000c101b06 */
.L_x_3555:
        /* <DEDUP_REMOVED lines=8> */
.L_x_3556:
[----:B------:R-:W-:Y:S05]  /*0820*/  BSYNC.RELIABLE B1 ;  /* 0x0000000000017941 */ /* 0x000fea0003800100 */
.L_x_3551:
[----:B------:R-:W-:-:S13]  /*0830*/  ISETP.GE.U32.AND P0, PT, R3, R2, PT ;  /* 0x000000020300720c */ /* 0x000fda0003f06070 */
[----:B012---:R-:W0:Y:S01]  /*0840*/  @!P0 LDC.64 R6, c[0x0][0x398] ;  /* 0x0000e600ff068b82 */ /* 0x007e220000000a00 */
[----:B------:R-:W-:Y:S02]  /*0850*/  @!P0 IMAD.IADD R9, R0, 0x1, R3 ;  /* 0x0000000100098824 */ /* 0x000fe400078e0203 */
[----:B------:R-:W-:Y:S02]  /*0860*/  @!P0 VIADD R3, R3, 0x80 ;  /* 0x0000008003038836 */ /* 0x000fe40000000000 */
[----:B0-----:R-:W-:-:S05]  /*0870*/  @!P0 IMAD.WIDE.U32 R6, R9, 0x8, R6 ;  /* 0x0000000809068825 */ /* 0x001fca00078e0006 */
[----:B------:R3:W-:Y:S02]  /*0880*/  @!P0 STG.E.64 desc[UR6][R6.64], R20 ;  /* 0x0000001406008986 */ /* 0x0007e4000c101b06 */
.L_x_3557:
[----:B------:R-:W-:Y:S05]  /*0890*/  BSYNC.RECONVERGENT B0 ;  /* 0x0000000000007941 */ /* 0x000fea0003800200 */
.L_x_3550:
        /* <DEDUP_REMOVED lines=8> */
.L_x_3549:
[----:B------:R-:W0:Y:S01]  /*0920*/  S2R R25, SR_TID.X ;  /* 0x0000000000197919 */ /* 0x000e220000002100 */
[----:B------:R-:W1:Y:S01]  /*0930*/  LDC.64 R2, c[0x0][0x3a0] ;  /* 0x0000e800ff027b82 */ /* 0x000e620000000a00 */
[----:B------:R-:W2:Y:S07]  /*0940*/  LDCU.64 UR4, c[0x0][0x390] ;  /* 0x00007200ff0477ac */ /* 0x000eae0008000a00 */
[----:B------:R-:W3:Y:S01]  /*0950*/  LDC.64 R20, c[0x0][0x398] ;  /* 0x0000e600ff147b82 */ /* 0x000ee20000000a00 */
[----:B-1----:R-:W-:-:S04]  /*0960*/  IMAD.WIDE.U32 R2, R0, 0x8, R2 ;  /* 0x0000000800027825 */ /* 0x002fc800078e0002 */
[----:B0-----:R-:W-:-:S05]  /*0970*/  IMAD.WIDE.U32 R22, R25, 0x20, R2 ;  /* 0x0000002019167825 */ /* 0x001fca00078e0002 */
[----:B------:R-:W4:Y:S04]  /*0980*/  LDG.E.ENL2.256 R16, R4, desc[UR6][R22.64] ;  /* 0xfe0000061604797e */ /* 0x000f280008121910 */
[----:B------:R-:W5:Y:S01]  /*0990*/  LDG.E.ENL2.256 R8, R12, desc[UR6][R22.64+0x1000] ;  /* 0xfe008006160c797e */ /* 0x000f620008121908 */
[----:B--2---:R-:W-:Y:S01]  /*09a0*/  UISETP.LT.U32.AND UP0, UPT, UR4, 0x3f, UPT ;  /* 0x0000003f0400788c */ /* 0x004fe2000bf01070 */
[----:B---3--:R-:W-:-:S03]  /*09b0*/  IMAD.WIDE.U32 R20, R0, 0x8, R20 ;  /* 0x0000000800147825 */ /* 0x008fc600078e0014 */
[----:B------:R-:W-:Y:S01]  /*09c0*/  UISETP.LT.U32.AND.EX UP0, UPT, UR5, URZ, UPT, UP0 ;  /* 0x000000ff0500728c */ /* 0x000fe2000bf01100 */
[----:B------:R-:W-:-:S03]  /*09d0*/  IMAD.WIDE.U32 R20, R25, 0x20, R20 ;  /* 0x0000002019147825 */ /* 0x000fc600078e0014 */
[----:B------:R-:W-:-:S06]  /*09e0*/  USEL UR4, UR4, 0x3f, UP0 ;  /* 0x0000003f04047887 */ /* 0x000fcc0008000000 */
[--C-:B----4-:R-:W-:Y:S02]  /*09f0*/  SHF.R.S64 R0, R6, UR4, R7.reuse ;  /* 0x0000000406007c19 */ /* 0x110fe40008001007 */
[----:B------:R-:W-:Y:S02]  /*0a00*/  SHF.R.S32.HI R7, RZ, UR4, R7 ;  /* 0x00000004ff077c19 */ /* 0x000fe40008011407 */
[--C-:B------:R-:W-:Y:S02]  /*0a10*/  SHF.R.S64 R6, R18, UR4, R19.reuse ;  /* 0x0000000412067c19 */ /* 0x100fe40008001013 */
[----:B------:R-:W-:Y:S02]  /*0a20*/  SHF.R.S32.HI R19, RZ, UR4, R19 ;  /* 0x00000004ff137c19 */ /* 0x000fe40008011413 */
[--C-:B------:R-:W-:Y:S02]  /*0a30*/  SHF.R.S64 R2, R4, UR4, R5.reuse ;  /* 0x0000000404027c19 */ /* 0x100fe40008001005 */
[----:B------:R-:W-:-:S02]  /*0a40*/  SHF.R.S32.HI R3, RZ, UR4, R5 ;  /* 0x00000004ff037c19 */ /* 0x000fc40008011405 */
[--C-:B-----5:R-:W-:Y:S02]  /*0a50*/  SHF.R.S32.HI R23, RZ, UR4, R11.reuse ;  /* 0x00000004ff177c19 */ /* 0x120fe4000801140b */
        /* <DEDUP_REMOVED lines=14> */
[----:B------:R-:W-:Y:S02]  /*0b40*/  SHF.R.S32.HI R15, RZ, UR4, R15 ;  /* 0x00000004ff0f7c19 */ /* 0x000fe4000801140f */
[----:B------:R-:W-:Y:S04]  /*0b50*/  STG.E.ENL2.256 desc[UR6][R20.64], R8, R4 ;  /* 0xf80000081404797f */ /* 0x000fe8000f121806 */
[----:B------:R-:W-:Y:S01]  /*0b60*/  STG.E.ENL2.256 desc[UR6][R20.64+0x1000], R12, R16 ;  /* 0xf800800c1410797f */ /* 0x000fe2000f121806 */
[----:B------:R-:W-:Y:S05]  /*0b70*/  EXIT ;  /* 0x000000000000794d */ /* 0x000fea0003800000 */
.L_x_3558:
        /* <DEDUP_REMOVED lines=16> */
.L_x_20797:


//--------------------- .text._ZN2at6native29vectorized_elementwise_kernelILi8ENS0_13BUnaryFunctorIlllZZZNS0_18rshift_kernel_cudaERNS_18TensorIteratorBaseEENKUlvE_clEvENKUlvE2_clEvEUlllE_EESt5arrayIPcLm2EEEEviT0_T1_ --------------------------
	.section	.text._ZN2at6native29vectorized_elementwise_kernelILi8ENS0_13BUnaryFunctorIlllZZZNS0_18rshift_kernel_cudaERNS_18TensorIteratorBaseEENKUlvE_clEvENKUlvE2_clEvEUlllE_EESt5arrayIPcLm2EEEEviT0_T1_,"ax",@progbits
	.align	128
        .global         _ZN2at6native29vectorized_elementwise_kernelILi8ENS0_13BUnaryFunctorIlllZZZNS0_18rshift_kernel_cudaERNS_18TensorIteratorBaseEENKUlvE_clEvENKUlvE2_clEvEUlllE_EESt5arrayIPcLm2EEEEviT0_T1_
        .type           _ZN2at6native29vectorized_elementwise_kernelILi8ENS0_13BUnaryFunctorIlllZZZNS0_18rshift_kernel_cudaERNS_18TensorIteratorBaseEENKUlvE_clEvENKUlvE2_clEvEUlllE_EESt5arrayIPcLm2EEEEviT0_T1_,@function
        .size           _ZN2at6native29vectorized_elementwise_kernelILi8ENS0_13BUnaryFunctorIlllZZZNS0_18rshift_kernel_cudaERNS_18TensorIteratorBaseEENKUlvE_clEvENKUlvE2_clEvEUlllE_EESt5arrayIPcLm2EEEEviT0_T1_,(.L_x_20798 - _ZN2at6native29vectorized_elementwise_kernelILi8ENS0_13BUnaryFunctorIlllZZZNS0_18rshift_kernel_cudaERNS_18TensorIteratorBaseEENKUlvE_clEvENKUlvE2_clEvEUlllE_EESt5arrayIPcLm2EEEEviT0_T1_)
        .other          _ZN2at6native29vectorized_elementwise_kernelILi8ENS0_13BUnaryFunctorIlllZZZNS0_18rshift_kernel_cudaERNS_18TensorIteratorBaseEENKUlvE_clEvENKUlvE2_clEvEUlllE_EESt5arrayIPcLm2EEEEviT0_T1_,@"STO_CUDA_ENTRY STV_DEFAULT"
_ZN2at6native29vectorized_elementwise_kernelILi8ENS0_13BUnaryFunctorIlllZZZNS0_18rshift_kernel_cudaERNS_18TensorIteratorBaseEENKUlvE_clEvENKUlvE2_clEvEUlllE_EESt5arrayIPcLm2EEEEviT0_T1_:
.text._ZN2at6native29vectorized_elementwise_kernelILi8ENS0_13BUnaryFunctorIlllZZZNS0_18rshift_kernel_cudaERNS_18TensorIteratorBaseEENKUlvE_clEvENKUlvE2_clEvEUlllE_EESt5arrayIPcLm2EEEEviT0_T1_:
[----:B------:R-:W-:Y:S01]  /*0000*/  LDC R1, c[0x0][0x37c] ;  /* 0x0000df00ff017b82 */ /* 0x000fe20000000800 */
[----:B------:R-:W-:Y:S05]  /*0010*/  EXIT ;  /* 0x000000000000794d */ /* 0x000fea0003800000 */
.L_x_3559:
        /* <DEDUP_REMOVED lines=14> */
.L_x_20798:


//--------------------- .text._ZN2at6native18elementwise_kernelILi128ELi4EZNS0_15gpu_kernel_implINS0_13AUnaryFunctorIlllZZZNS0_18rshift_kernel_cudaERNS_18TensorIteratorBaseEENKUlvE_clEvENKUlvE2_clEvEUlllE_EEEEvS5_RKT_EUliE_EEviT1_ --------------------------
	.section	.text._ZN2at6native18elementwise_kernelILi128ELi4EZNS0_15gpu_kernel_implINS0_13AUnaryFunctorIlllZZZNS0_18rshift_kernel_cudaERNS_18TensorIteratorBaseEENKUlvE_clEvENKUlvE2_clEvEUlllE_EEEEvS5_RKT_EUliE_EEviT1_,"ax",@progbits
	.align	128
        .global         _ZN2at6native18elementwise_kernelILi128ELi4EZNS0_15gpu_kernel_implINS0_13AUnaryFunctorIlllZZZNS0_18rshift_kernel_cudaERNS_18TensorIteratorBaseEENKUlvE_clEvENKUlvE2_clEvEUlllE_EEEEvS5_RKT_EUliE_EEviT1_
        .type           _ZN2at6native18elementwise_kernelILi128ELi4EZNS0_15gpu_kernel_implINS0_13AUnaryFunctorIlllZZZNS0_18rshift_kernel_cudaERNS_18TensorIteratorBaseEENKUlvE_clEvENKUlvE2_clEvEUlllE_EEEEvS5_RKT_EUliE_EEviT1_,@function
        .size           _ZN2at6native18elementwise_kernelILi128ELi4EZNS0_15gpu_kernel_implINS0_13AUnaryFunctorIlllZZZNS0_18rshift_kernel_cudaERNS_18TensorIteratorBaseEENKUlvE_clEvENKUlvE2_clEvEUlllE_EEEEvS5_RKT_EUliE_EEviT1_,(.L_x_20799 - _ZN2at6native18elementwise_kernelILi128ELi4EZNS0_15gpu_kernel_implINS0_13AUnaryFunctorIlllZZZNS0_18rshift_kernel_cudaERNS_18TensorIteratorBaseEENKUlvE_clEvENKUlvE2_clEvEUlllE_EEEEvS5_RKT_EUliE_EEviT1_)
        .other          _ZN2at6native18elementwise_kernelILi128ELi4EZNS0_15gpu_kernel_implINS0_13AUnaryFunctorIlllZZZNS0_18rshift_kernel_cudaERNS_18TensorIteratorBaseEENKUlvE_clEvENKUlvE2_clEvEUlllE_EEEEvS5_RKT_EUliE_EEviT1_,@"STO_CUDA_ENTRY STV_DEFAULT"
_ZN2at6native18elementwise_kernelILi128ELi4EZNS0_15gpu_kernel_implINS0_13AUnaryFunctorIlllZZZNS0_18rshift_kernel_cudaERNS_18TensorIteratorBaseEENKUlvE_clEvENKUlvE2_clEvEUlllE_EEEEvS5_RKT_EUliE_EEviT1_:
.text._ZN2at6native18elementwise_kernelILi128ELi4EZNS0_15gpu_kernel_implINS0_13AUnaryFunctorIlllZZZNS0_18rshift_kernel_cudaERNS_18TensorIteratorBaseEENKUlvE_clEvENKUlvE2_clEvEUlllE_EEEEvS5_RKT_EUliE_EEviT1_:
        /* <DEDUP_REMOVED lines=319> */
.L_x_3562:
        /* <DEDUP_REMOVED lines=17> */
.L_x_3566:
[----:B------:R4:W5:Y:S01]  /*1500*/  LDG.E.U8 R4, desc[UR36][R2.64] ;  /* 0x0000002402047981 */ /* 0x000962000c1e1100 */
[----:B------:R-:W-:Y:S01]  /*1510*/  IMAD.MOV.U32 R5, RZ, RZ, RZ ;  /* 0x000000ffff057224 */ /* 0x000fe200078e00ff */
[----:B------:R-:W-:Y:S06]  /*1520*/  BRA `(.L_x_3568) ;  /* 0x0000000c00407947 */ /* 0x000fec0003800000 */
.L_x_3565:
        /* <DEDUP_REMOVED lines=8> */
.L_x_3570:
[----:B------:R-:W2:Y:S02]  /*15b0*/  LDG.E R4, desc[UR36][R2.64] ;  /* 0x0000002402047981 */ /* 0x000ea4000c1e1900 */
[----:B--2---:R-:W-:Y:S01]  /*15c0*/  SHF.R.S32.HI R5, RZ, 0x1f, R4 ;  /* 0x0000001fff057819 */ /* 0x004fe20000011404 */
[----:B------:R-:W-:Y:S06]  /*15d0*/  BRA `(.L_x_3568) ;  /* 0x0000000c00147947 */ /* 0x000fec0003800000 */
.L_x_3569:
[----:B------:R-:W2:Y:S02]  /*15e0*/  LDG.E.S16 R4, desc[UR36][R2.64] ;  /* 0x0000002402047981 */ /* 0x000ea4000c1e1700 */
[----:B--2---:R-:W-:Y:S01]  /*15f0*/  SHF.R.S32.HI R5, RZ, 0x1f, R4 ;  /* 0x0000001fff057819 */ /* 0x004fe20000011404 */
[----:B------:R-:W-:Y:S06]  /*1600*/  BRA `(.L_x_3568) ;  /* 0x0000000c00087947 */ /* 0x000fec0003800000 */
.L_x_3564:
        /* <DEDUP_REMOVED lines=9> */
.L_x_3572:
[----:B------:R-:W2:Y:S02]  /*16a0*/  LDG.E.U16 R2, desc[UR36][R2.64] ;  /* 0x0000002402027981 */ /* 0x000ea4000c1e1500 */
[----:B--2---:R-:W-:-:S06]  /*16b0*/  HADD2.F32 R4, -RZ, R2.H0_H0 ;  /* 0x20000002ff047230 */ /* 0x004fcc0000004100 */
[----:B------:R-:W3:Y:S02]  /*16c0*/  F2I.S64.TRUNC R4, R4 ;  /* 0x0000000400047311 */ /* 0x000ee4000020d900 */
[----:B---3--:R-:W-:Y:S05]  /*16d0*/  BRA `(.L_x_3568) ;  /* 0x0000000800d47947 */ /* 0x008fea0003800000 */
.L_x_3571:
        /* <DEDUP_REMOVED lines=9> */
.L_x_3574:
[----:B------:R-:W2:Y:S02]  /*1770*/  LDG.E.U16 R2, desc[UR36][R2.64] ;  /* 0x0000002402027981 */ /* 0x000ea4000c1e1500 */
[----:B--2---:R-:W-:-:S06]  /*1780*/  HADD2.F32 R4, -RZ, R2.H0_H0 ;  /* 0x20000002ff047230 */ /* 0x004fcc0000004100 */
[----:B------:R-:W3:Y:S02]  /*1790*/  F2I.S64.TRUNC R4, R4 ;  /* 0x0000000400047311 */ /* 0x000ee4000020d900 */
[----:B---3--:R-:W-:Y:S05]  /*17a0*/  BRA `(.L_x_3568) ;  /* 0x0000000800a07947 */ /* 0x008fea0003800000 */
.L_x_3573:
[----:B------:R-:W2:Y:S02]  /*17b0*/  LDG.E.64 R2, desc[UR36][R2.64] ;  /* 0x0000002402027981 */ /* 0x000ea4000c1e1b00 */
[----:B--2---:R3:W4:Y:S02]  /*17c0*/  F2I.S64.F64.TRUNC R4, R2 ;  /* 0x0000000200047311 */ /* 0x004724000030d900 */
[----:B---34-:R-:W-:Y:S05]  /*17d0*/  BRA `(.L_x_3568) ;  /* 0x0000000800947947 */ /* 0x018fea0003800000 */
.L_x_3563:
        /* <DEDUP_REMOVED lines=13> */
.L_x_3577:
[----:B------:R-:W2:Y:S02]  /*18b0*/  LDG.E.64 R2, desc[UR36][R2.64] ;  /* 0x0000002402027981 */ /* 0x000ea4000c1e1b00 */
[----:B--2---:R3:W4:Y:S02]  /*18c0*/  F2I.S64.F64.TRUNC R4, R2 ;  /* 0x0000000200047311 */ /* 0x004724000030d900 */
[----:B---34-:R-:W-:Y:S05]  /*18d0*/  BRA `(.L_x_3568) ;  /* 0x0000000800547947 */ /* 0x018fea0003800000 */
.L_x_3576:
        /* <DEDUP_REMOVED lines=26> */
.L_x_3579:
[----:B------:R-:W2:Y:S02]  /*1a80*/  LDG.E.U8 R2, desc[UR36][R2.64] ;  /* 0x0000002402027981 */ /* 0x000ea4000c1e1100 */
[C---:B--2---:R-:W-:Y:S01]  /*1a90*/  IMAD.SHL.U32 R4, R2.reuse, 0x2000000, RZ ;  /* 0x0200000002047824 */ /* 0x044fe200078e00ff */
[----:B------:R-:W-:-:S04]  /*1aa0*/  SHF.L.U32 R5, R2, 0x8, RZ ;  /* 0x0000000802057819 */ /* 0x000fc800000006ff */
        /* <DEDUP_REMOVED lines=10> */
.L_x_3578:
[----:B------:R-:W2:Y:S02]  /*1b50*/  LDG.E.U16 R4, desc[UR36][R2.64] ;  /* 0x0000002402047981 */ /* 0x000ea4000c1e1500 */
[----:B--2---:R-:W-:-:S06]  /*1b60*/  IMAD.U32 R4, R4, 0x10000, RZ ;  /* 0x0001000004047824 */ /* 0x004fcc00078e00ff */
[----:B------:R-:W3:Y:S02]  /*1b70*/  F2I.S64.TRUNC R4, R4 ;  /* 0x0000000400047311 */ /* 0x000ee4000020d900 */
[----:B---3--:R-:W-:Y:S05]  /*1b80*/  BRA `(.L_x_3568) ;  /* 0x0000000400a87947 */ /* 0x008fea0003800000 */
.L_x_3575:
        /* <DEDUP_REMOVED lines=11> */
.L_x_3582:
        /* <DEDUP_REMOVED lines=21> */
.L_x_3586:
[----:B------:R-:W-:Y:S05]  /*1d90*/  BSYNC.RECONVERGENT B1 ;  /* 0x0000000000017941 */ /* 0x000fea0003800200 */
.L_x_3585:
[----:B------:R-:W-:Y:S01]  /*1da0*/  IMAD.SHL.U32 R0, R0, 0x100000, RZ ;  /* 0x0010000000007824 */ /* 0x000fe200078e00ff */
[----:B------:R-:W-:-:S04]  /*1db0*/  LEA R2, R2, 0x3b800000, 0x17 ;  /* 0x3b80000002027811 */ /* 0x000fc800078eb8ff */
[----:B------:R-:W-:-:S07]  /*1dc0*/  LOP3.LUT R4, R2, R0, R7, 0xfe, !PT ;  /* 0x0000000002047212 */ /* 0x000fce00078efe07 */
.L_x_3584:
[----:B------:R-:W-:Y:S05]  /*1dd0*/  BSYNC.RECONVERGENT B0 ;  /* 0x0000000000007941 */ /* 0x000fea0003800200 */
.L_x_3583:
[----:B------:R-:W1:Y:S02]  /*1de0*/  F2I.S64.TRUNC R4, R4 ;  /* 0x0000000400047311 */ /* 0x000e64000020d900 */
[----:B-1----:R-:W-:Y:S05]  /*1df0*/  BRA `(.L_x_3568) ;  /* 0x00000004000c7947 */ /* 0x002fea0003800000 */
.L_x_3581:
        /* <DEDUP_REMOVED lines=21> */
.L_x_3590:
[----:B------:R-:W-:Y:S05]  /*1f50*/  BSYNC.RECONVERGENT B1 ;  /* 0x0000000000017941 */ /* 0x000fea0003800200 */
.L_x_3589:
[----:B------:R-:W-:Y:S02]  /*1f60*/  SHF.L.U32 R0, R0, 0x15, RZ ;  /* 0x0000001500007819 */ /* 0x000fe400000006ff */
[----:B------:R-:W-:-:S04]  /*1f70*/  LEA R2, R2, 0x37800000, 0x17 ;  /* 0x3780000002027811 */ /* 0x000fc800078eb8ff */
[----:B------:R-:W-:-:S07]  /*1f80*/  LOP3.LUT R4, R2, R0, R7, 0xfe, !PT ;  /* 0x0000000002047212 */ /* 0x000fce00078efe07 */
.L_x_3588:
[----:B------:R-:W-:Y:S05]  /*1f90*/  BSYNC.RECONVERGENT B0 ;  /* 0x0000000000007941 */ /* 0x000fea0003800200 */
.L_x_3587:
[----:B------:R-:W1:Y:S02]  /*1fa0*/  F2I.S64.TRUNC R4, R4 ;  /* 0x0000000400047311 */ /* 0x000e64000020d900 */
[----:B-1----:R-:W-:Y:S05]  /*1fb0*/  BRA `(.L_x_3568) ;  /* 0x00000000009c7947 */ /* 0x002fea0003800000 */
.L_x_3580:
[----:B------:R-:W-:-:S09]  /*1fc0*/  UISETP.NE.AND UP0, UPT, UR4, 0x1c, UPT ;  /* 0x0000001c0400788c */ /* 0x000fd2000bf05270 */
[----:B------:R-:W-:Y:S05]  /*1fd0*/  BRA.U !UP0, `(.L_x_3591) ;  /* 0x00000001088c7547 */ /* 0x000fea000b800000 */
[----:B------:R-:W-:-:S09]  /*1fe0*/  UISETP.NE.AND UP0, UPT, UR4, 0x1d, UPT ;  /* 0x0000001d0400788c */ /* 0x000fd2000bf05270 */
[----:B------:R-:W-:Y:S05]  /*1ff0*/  BRA.U !UP0, `(.L_x_3592) ;  /* 0x00000001087c7547 */ /* 0x000fea000b800000 */
[----:B------:R-:W-:-:S09]  /*2000*/  UISETP.NE.AND UP0, UPT, UR4, 0x2c, UPT ;  /* 0x0000002c0400788c */ /* 0x000fd2000bf05270 */
[----:B------:R-:W-:Y:S05]  /*2010*/  BRA.U !UP0, `(.L_x_3593) ;  /* 0x0000000108487547 */ /* 0x000fea000b800000 */
.L_x_3567:
        /* <DEDUP_REMOVED lines=16> */
.L_x_3594:
[----:B------:R-:W-:Y:S01]  /*2120*/  CS2R R4, SRZ ;  /* 0x0000000000047805 */ /* 0x000fe2000001ff00 */
[----:B------:R-:W-:Y:S06]  /*2130*/  BRA `(.L_x_3568) ;  /* 0x00000000003c7947 */ /* 0x000fec0003800000 */
.L_x_3593:
        /* <DEDUP_REMOVED lines=8> */
.L_x_3596:
[----:B------:R-:W-:Y:S05]  /*21c0*/  BSYNC.RECONVERGENT B0 ;  /* 0x0000000000007941 */ /* 0x000fea0003800200 */
.L_x_3595:
[----:B------:R-:W2:Y:S02]  /*21d0*/  F2I.S64.TRUNC R4, R4 ;  /* 0x0000000400047311 */ /* 0x000ea4000020d900 */
[----:B--2---:R-:W-:Y:S05]  /*21e0*/  BRA `(.L_x_3568) ;  /* 0x0000000000107947 */ /* 0x004fea0003800000 */
.L_x_3592:
[----:B------:R2:W5:Y:S01]  /*21f0*/  LDG.E.64 R4, desc[UR36][R2.64] ;  /* 0x0000002402047981 */ /* 0x000562000c1e1b00 */
[----:B------:R-:W-:Y:S05]  /*2200*/  BRA `(.L_x_3568) ;  /* 0x0000000000087947 */ /* 0x000fea0003800000 */
.L_x_3591:
[----:B------:R1:W5:Y:S01]  /*2210*/  LDG.E R4, desc[UR36][R2.64] ;  /* 0x0000002402047981 */ /* 0x000362000c1e1900 */
[----:B------:R-:W-:-:S07]  /*2220*/  IMAD.MOV.U32 R5, RZ, RZ, RZ ;  /* 0x000000ffff057224 */ /* 0x000fce00078e00ff */
.L_x_3568:
[----:B------:R-:W0:Y:S01]  /*2230*/  LDC.64 R6, c[0x0][0x598] ;  /* 0x00016600ff067b82 */ /* 0x000e220000000a00 */
[----:B------:R-:W0:Y:S01]  /*2240*/  LDCU.64 UR6, c[0x0][0x580] ;  /* 0x0000b000ff0677ac */ /* 0x000e220008000a00 */
[----:B-----5:R-:W-:Y:S01]  /*2250*/  ISETP.LT.U32.AND P0, PT, R4, 0x3f, PT ;  /* 0x0000003f0400780c */ /* 0x020fe20003f01070 */
[----:B------:R-:W-:-:S03]  /*2260*/  UPRMT UR4, UR41, 0x9910, URZ ;  /* 0x0000991029047896 */ /* 0x000fc600080000ff */
[----:B------:R-:W-:Y:S01]  /*2270*/  ISETP.LT.U32.AND.EX P0, PT, R5, RZ, PT, P0 ;  /* 0x000000ff0500720c */ /* 0x000fe20003f01100 */
[----:B------:R-:W-:-:S03]  /*2280*/  UISETP.GT.AND UP0, UPT, UR4, 0x9, UPT ;  /* 0x000000090400788c */ /* 0x000fc6000bf04270 */
[----:B------:R-:W-:Y:S02]  /*2290*/  SEL R4, R4, 0x3f, P0 ;  /* 0x0000003f04047807 */ /* 0x000fe40000000000 */
[----:B01234-:R-:W-:Y:S02]  /*22a0*/  IADD3 R2, P1, PT, R16, UR6, RZ ;  /* 0x0000000610027c10 */ /* 0x01ffe4000ff3e0ff */
[----:B------:R-:W-:-:S03]  /*22b0*/  SHF.R.S64 R9, R6, R4, R7 ;  /* 0x0000000406097219 */ /* 0x000fc60000001007 */
[----:B------:R-:W-:Y:S01]  /*22c0*/  IMAD.X R3, RZ, RZ, UR7, P1 ;  /* 0x00000007ff037e24 */ /* 0x000fe200088e06ff */
[----:B------:R-:W-:Y:S02]  /*22d0*/  SHF.R.S32.HI R5, RZ, R4, R7 ;  /* 0x00000004ff057219 */ /* 0x000fe40000011407 */
[----:B------:R-:W-:Y:S01]  /*22e0*/  MOV R4, R9 ;  /* 0x0000000900047202 */ /* 0x000fe20000000f00 */
        /* <DEDUP_REMOVED lines=11> */
.L_x_3600:
[----:B------:R3:W-:Y:S01]  /*23a0*/  STG.E.U8 desc[UR36][R2.64], R9 ;  /* 0x0000000902007986 */ /* 0x0007e2000c101124 */
[----:B------:R-:W-:Y:S05]  /*23b0*/  BRA `(.L_x_3602) ;  /* 0x0000000c003c7947 */ /* 0x000fea0003800000 */
.L_x_3599:
        /* <DEDUP_REMOVED lines=8> */
.L_x_3604:
[----:B------:R1:W-:Y:S01]  /*2440*/  STG.E desc[UR36][R2.64], R9 ;  /* 0x0000000902007986 */ /* 0x0003e2000c101924 */
[----:B------:R-:W-:Y:S05]  /*2450*/  BRA `(.L_x_3602) ;  /* 0x0000000c00147947 */ /* 0x000fea0003800000 */
.L_x_3603:
[----:B------:R2:W-:Y:S01]  /*2460*/  STG.E.U16 desc[UR36][R2.64], R9 ;  /* 0x0000000902007986 */ /* 0x0005e2000c101524 */
[----:B------:R-:W-:Y:S05]  /*2470*/  BRA `(.L_x_3602) ;  /* 0x0000000c000c7947 */ /* 0x000fea0003800000 */
.L_x_3598:
        /* <DEDUP_REMOVED lines=9> */
.L_x_3606:
[----:B------:R-:W0:Y:S02]  /*2510*/  I2F.S64 R0, R4 ;  /* 0x0000000400007312 */ /* 0x000e240000301400 */
[----:B0-----:R-:W-:-:S05]  /*2520*/  F2FP.F16.F32.PACK_AB R0, RZ, R0 ;  /* 0x00000000ff00723e */ /* 0x001fca00000000ff */
[----:B------:R0:W-:Y:S01]  /*2530*/  STG.E.U16 desc[UR36][R2.64], R0 ;  /* 0x0000000002007986 */ /* 0x0001e2000c101524 */
[----:B------:R-:W-:Y:S05]  /*2540*/  BRA `(.L_x_3602) ;  /* 0x0000000800d87947 */ /* 0x000fea0003800000 */
.L_x_3605:
        /* <DEDUP_REMOVED lines=10> */
.L_x_3608:
[----:B------:R-:W0:Y:S02]  /*25f0*/  I2F.S64 R4, R4 ;  /* 0x0000000400047312 */ /* 0x000e240000301400 */
[----:B0-----:R-:W-:-:S04]  /*2600*/  F2FP.F16.F32.PACK_AB R5, RZ, R4 ;  /* 0x00000004ff05723e */ /* 0x001fc800000000ff */
[----:B------:R-:W-:-:S05]  /*2610*/  PRMT R5, R5, 0x5410, RZ ;  /* 0x0000541005057816 */ /* 0x000fca00000000ff */
[----:B------:R0:W-:Y:S01]  /*2620*/  STG.E desc[UR36][R2.64], R5 ;  /* 0x0000000502007986 */ /* 0x0001e2000c101924 */
[----:B------:R-:W-:Y:S05]  /*2630*/  BRA `(.L_x_3602) ;  /* 0x00000008009c7947 */ /* 0x000fea0003800000 */
.L_x_3607:
[----:B------:R-:W0:Y:S02]  /*2640*/  I2F.F64.S64 R4, R4 ;  /* 0x0000000400047312 */ /* 0x000e240000301c00 */
[----:B0-----:R0:W-:Y:S01]  /*2650*/  STG.E.64 desc[UR36][R2.64], R4 ;  /* 0x0000000402007986 */ /* 0x0011e2000c101b24 */
[----:B------:R-:W-:Y:S05]  /*2660*/  BRA `(.L_x_3602) ;  /* 0x0000000800907947 */ /* 0x000fea0003800000 */
.L_x_3597:
        /* <DEDUP_REMOVED lines=13> */
.L_x_3611:
[----:B------:R-:W-:Y:S01]  /*2740*/  CS2R R6, SRZ ;  /* 0x0000000000067805 */ /* 0x000fe2000001ff00 */
[----:B------:R-:W0:Y:S04]  /*2750*/  I2F.F64.S64 R4, R4 ;  /* 0x0000000400047312 */ /* 0x000e280000301c00 */
[----:B0-----:R0:W-:Y:S01]  /*2760*/  STG.E.128 desc[UR36][R2.64], R4 ;  /* 0x0000000402007986 */ /* 0x0011e2000c101d24 */
[----:B------:R-:W-:Y:S05]  /*2770*/  BRA `(.L_x_3602) ;  /* 0x00000008004c7947 */ /* 0x000fea0003800000 */
.L_x_3610:
        /* <DEDUP_REMOVED lines=19> */
.L_x_3615:
[----:B------:R-:W-:Y:S05]  /*28b0*/  BSYNC.RECONVERGENT B0 ;  /* 0x0000000000007941 */ /* 0x000fea0003800200 */
.L_x_3614:
[----:B------:R-:W-:-:S05]  /*28c0*/  LOP3.LUT R7, R0, 0x80, R7, 0xf8, !PT ;  /* 0x0000008000077812 */ /* 0x000fca00078ef807 */
[----:B------:R0:W-:Y:S01]  /*28d0*/  STG.E.U8 desc[UR36][R2.64], R7 ;  /* 0x0000000702007986 */ /* 0x0001e2000c101124 */
[----:B------:R-:W-:Y:S05]  /*28e0*/  BRA `(.L_x_3602) ;  /* 0x0000000400f07947 */ /* 0x000fea0003800000 */
.L_x_3613:
[----:B------:R-:W0:Y:S01]  /*28f0*/  I2F.S64 R5, R4 ;  /* 0x0000000400057312 */ /* 0x000e220000301400 */
[----:B------:R-:W-:Y:S01]  /*2900*/  BSSY.RECONVERGENT B0, `(.L_x_3616) ;  /* 0x000000e000007945 */ /* 0x000fe20003800200 */
[----:B0-----:R-:W-:Y:S02]  /*2910*/  LOP3.LUT R6, R5, 0x7fffffff, RZ, 0xc0, !PT ;  /* 0x7fffffff05067812 */ /* 0x001fe400078ec0ff */
        /* <DEDUP_REMOVED lines=12> */
.L_x_3617:
[----:B------:R-:W-:Y:S05]  /*29e0*/  BSYNC.RECONVERGENT B0 ;  /* 0x0000000000007941 */ /* 0x000fea0003800200 */
.L_x_3616:
[----:B------:R-:W-:-:S05]  /*29f0*/  LOP3.LUT R7, R0, 0x80, R7, 0xf8, !PT ;  /* 0x0000008000077812 */ /* 0x000fca00078ef807 */
[----:B------:R0:W-:Y:S01]  /*2a00*/  STG.E.U8 desc[UR36][R2.64], R7 ;  /* 0x0000000702007986 */ /* 0x0001e2000c101124 */
[----:B------:R-:W-:Y:S05]  /*2a10*/  BRA `(.L_x_3602) ;  /* 0x0000000400a47947 */ /* 0x000fea0003800000 */
.L_x_3612:
[----:B------:R-:W0:Y:S02]  /*2a20*/  I2F.S64 R0, R4 ;  /* 0x0000000400007312 */ /* 0x000e240000301400 */
[----:B0-----:R-:W-:-:S05]  /*2a30*/  F2FP.BF16.F32.PACK_AB R0, RZ, R0 ;  /* 0x00000000ff00723e */ /* 0x001fca00000010ff */
[----:B------:R0:W-:Y:S01]  /*2a40*/  STG.E.U16 desc[UR36][R2.64], R0 ;  /* 0x0000000002007986 */ /* 0x0001e2000c101524 */
[----:B------:R-:W-:Y:S05]  /*2a50*/  BRA `(.L_x_3602) ;  /* 0x0000000400947947 */ /* 0x000fea0003800000 */
.L_x_3609:
        /* <DEDUP_REMOVED lines=10> */
.L_x_3620:
        /* <DEDUP_REMOVED lines=13> */
.L_x_3623:
[----:B------:R-:W-:-:S04]  /*2bd0*/  SHF.R.U32.HI R0, RZ, 0x14, R5 ;  /* 0x00000014ff007819 */ /* 0x000fc80000011605 */
[----:B------:R-:W-:-:S04]  /*2be0*/  LOP3.LUT R0, R0, 0x1, RZ, 0xc0, !PT ;  /* 0x0000000100007812 */ /* 0x000fc800078ec0ff */
[----:B------:R-:W-:-:S04]  /*2bf0*/  IADD3 R0, PT, PT, R5, 0x487ffff, R0 ;  /* 0x0487ffff05007810 */ /* 0x000fc80007ffe000 */
[----:B------:R-:W-:-:S04]  /*2c00*/  SHF.R.U32.HI R0, RZ, 0x14, R0 ;  /* 0x00000014ff007819 */ /* 0x000fc80000011600 */
[----:B------:R-:W-:-:S07]  /*2c10*/  LOP3.LUT R4, R0, 0xff, RZ, 0xc0, !PT ;  /* 0x000000ff00047812 */ /* 0x000fce00078ec0ff */
.L_x_3624:
[----:B------:R-:W-:-:S04]  /*2c20*/  SHF.R.U32.HI R5, RZ, 0x18, R5 ;  /* 0x00000018ff057819 */ /* 0x000fc80000011605 */
[----:B------:R-:W-:-:S04]  /*2c30*/  LOP3.LUT R4, R4, 0x80, R5, 0xf8, !PT ;  /* 0x0000008004047812 */ /* 0x000fc800078ef805 */
[----:B------:R-:W-:-:S07]  /*2c40*/  PRMT R0, R4, 0x7610, R0 ;  /* 0x0000761004007816 */ /* 0x000fce0000000000 */
.L_x_3622:
[----:B------:R-:W-:Y:S05]  /*2c50*/  BSYNC.RECONVERGENT B0 ;  /* 0x0000000000007941 */ /* 0x000fea0003800200 */
.L_x_3621:
[----:B------:R0:W-:Y:S01]  /*2c60*/  STG.E.U8 desc[UR36][R2.64], R0 ;  /* 0x0000000002007986 */ /* 0x0001e2000c101124 */
[----:B------:R-:W-:Y:S05]  /*2c70*/  BRA `(.L_x_3602) ;  /* 0x00000004000c7947 */ /* 0x000fea0003800000 */
.L_x_3619:
        /* <DEDUP_REMOVED lines=13> */
.L_x_3627:
[----:B------:R-:W-:-:S04]  /*2d50*/  SHF.R.U32.HI R0, RZ, 0x15, R5 ;  /* 0x00000015ff007819 */ /* 0x000fc80000011605 */
[----:B------:R-:W-:-:S04]  /*2d60*/  LOP3.LUT R0, R0, 0x1, RZ, 0xc0, !PT ;  /* 0x0000000100007812 */ /* 0x000fc800078ec0ff */
[----:B------:R-:W-:-:S04]  /*2d70*/  IADD3 R0, PT, PT, R5, 0x88fffff, R0 ;  /* 0x088fffff05007810 */ /* 0x000fc80007ffe000 */
[----:B------:R-:W-:-:S04]  /*2d80*/  SHF.R.U32.HI R0, RZ, 0x15, R0 ;  /* 0x00000015ff007819 */ /* 0x000fc80000011600 */
[----:B------:R-:W-:-:S07]  /*2d90*/  LOP3.LUT R4, R0, 0xff, RZ, 0xc0, !PT ;  /* 0x000000ff00047812 */ /* 0x000fce00078ec0ff */
.L_x_3628:
[----:B------:R-:W-:-:S04]  /*2da0*/  SHF.R.U32.HI R5, RZ, 0x18, R5 ;  /* 0x00000018ff057819 */ /* 0x000fc80000011605 */
[----:B------:R-:W-:-:S04]  /*2db0*/  LOP3.LUT R4, R4, 0x80, R5, 0xf8, !PT ;  /* 0x0000008004047812 */ /* 0x000fc800078ef805 */
[----:B------:R-:W-:-:S07]  /*2dc0*/  PRMT R0, R4, 0x7610, R0 ;  /* 0x0000761004007816 */ /* 0x000fce0000000000 */
.L_x_3626:
[----:B------:R-:W-:Y:S05]  /*2dd0*/  BSYNC.RECONVERGENT B0 ;  /* 0x0000000000007941 */ /* 0x000fea0003800200 */
.L_x_3625:
[----:B------:R0:W-:Y:S01]  /*2de0*/  STG.E.U8 desc[UR36][R2.64], R0 ;  /* 0x0000000002007986 */ /* 0x0001e2000c101124 */
[----:B------:R-:W-:Y:S05]  /*2df0*/  BRA `(.L_x_3602) ;  /* 0x0000000000ac7947 */ /* 0x000fea0003800000 */
.L_x_3618:
[----:B------:R-:W-:-:S09]  /*2e00*/  UISETP.NE.AND UP0, UPT, UR4, 0x1c, UPT ;  /* 0x0000001c0400788c */ /* 0x000fd2000bf05270 */
[----:B------:R-:W-:Y:S05]  /*2e10*/  BRA.U !UP0, `(.L_x_3629) ;  /* 0x0000000108a07547 */ /* 0x000fea000b800000 */
[----:B------:R-:W-:-:S09]  /*2e20*/  UISETP.NE.AND UP0, UPT, UR4, 0x1d, UPT ;  /* 0x0000001d0400788c */ /* 0x000fd2000bf05270 */
[----:B------:R-:W-:Y:S05]  /*2e30*/  BRA.U !UP0, `(.L_x_3630) ;  /* 0x0000000108907547 */ /* 0x000fea000b800000 */
[----:B------:R-:W-:-:S09]  /*2e40*/  UISETP.NE.AND UP0, UPT, UR4, 0x2c, UPT ;  /* 0x0000002c0400788c */ /* 0x000fd2000bf05270 */
[----:B------:R-:W-:Y:S05]  /*2e50*/  BRA.U !UP0, `(.L_x_3631) ;  /* 0x0000000108447547 */ /* 0x000fea000b800000 */
.L_x_3601:
        /* <DEDUP_REMOVED lines=16> */
.L_x_3632:
[----:B------:R-:W-:Y:S05]  /*2f60*/  BRA `(.L_x_3602) ;  /* 0x0000000000507947 */ /* 0x000fea0003800000 */
.L_x_3631:
        /* <DEDUP_REMOVED lines=17> */
.L_x_3630:
[----:B------:R0:W-:Y:S01]  /*3080*/  STG.E.64 desc[UR36][R2.64], R4 ;  /* 0x0000000402007986 */ /* 0x0001e2000c101b24 */
[----:B------:R-:W-:Y:S05]  /*3090*/  BRA `(.L_x_3602) ;  /* 0x0000000000047947 */ /* 0x000fea0003800000 */
.L_x_3629:
[----:B------:R0:W-:Y:S02]  /*30a0*/  STG.E desc[UR36][R2.64], R9 ;  /* 0x0000000902007986 */ /* 0x0001e4000c101924 */
.L_x_3602:
[----:B------:R-:W-:-:S07]  /*30b0*/  VIADD R17, R17, 0x80 ;  /* 0x0000008011117836 */ /* 0x000fce0000000000 */
.L_x_3561:
[----:B------:R-:W-:Y:S05]  /*30c0*/  BSYNC.RECONVERGENT B6 ;  /* 0x0000000000067941 */ /* 0x000fea0003800200 */
.L_x_3560:
[----:B------:R-:W5:Y:S01]  /*30d0*/  LDCU UR4, c[0x0][0x380] ;  /* 0x00007000ff0477ac */ /* 0x000f620008000800 */
[----:B------:R-:W-:Y:S01]  /*30e0*/  BSSY.RECONVERGENT B6, `(.L_x_3633) ;  /* 0x00002fe000067945 */ /* 0x000fe20003800200 */
[----:B-----5:R-:W-:-:S13]  /*30f0*/  ISETP.GE.AND P0, PT, R17, UR4, PT ;  /* 0x0000000411007c0c */ /* 0x020fda000bf06270 */
[----:B------:R-:W-:Y:S05]  /*3100*/  @P0 BRA `(.L_x_3634) ;  /* 0x0000002c00ec0947 */ /* 0x000fea0003800000 */
        /* <DEDUP_REMOVED lines=303> */
.L_x_3635:
        /* <DEDUP_REMOVED lines=17> */
.L_x_3639:
[----:B------:R0:W5:Y:S01]  /*4510*/  LDG.E.U8 R4, desc[UR36][R2.64] ;  /* 0x0000002402047981 */ /* 0x000162000c1e1100 */
[----:B------:R-:W-:Y:S01]  /*4520*/  IMAD.MOV.U32 R5, RZ, RZ, RZ ;  /* 0x000000ffff057224 */ /* 0x000fe200078e00ff */
[----:B------:R-:W-:Y:S06]  /*4530*/  BRA `(.L_x_3641) ;  /* 0x0000000c00407947 */ /* 0x000fec0003800000 */
.L_x_3638:
        /* <DEDUP_REMOVED lines=8> */
.L_x_3643:
[----:B------:R-:W2:Y:S02]  /*45c0*/  LDG.E R4, desc[UR36][R2.64] ;  /* 0x0000002402047981 */ /* 0x000ea4000c1e1900 */
[----:B--2---:R-:W-:Y:S01]  /*45d0*/  SHF.R.S32.HI R5, RZ, 0x1f, R4 ;  /* 0x0000001fff057819 */ /* 0x004fe20000011404 */
[----:B------:R-:W-:Y:S06]  /*45e0*/  BRA `(.L_x_3641) ;  /* 0x0000000c00147947 */ /* 0x000fec0003800000 */
.L_x_3642:
[----:B------:R-:W2:Y:S02]  /*45f0*/  LDG.E.S16 R4, desc[UR36][R2.64] ;  /* 0x0000002402047981 */ /* 0x000ea4000c1e1700 */
[----:B--2---:R-:W-:Y:S01]  /*4600*/  SHF.R.S32.HI R5, RZ, 0x1f, R4 ;  /* 0x0000001fff057819 */ /* 0x004fe20000011404 */
[----:B------:R-:W-:Y:S06]  /*4610*/  BRA `(.L_x_3641) ;  /* 0x0000000c00087947 */ /* 0x000fec0003800000 */
.L_x_3637:
        /* <DEDUP_REMOVED lines=9> */
.L_x_3645:
[----:B------:R-:W2:Y:S02]  /*46b0*/  LDG.E.U16 R2, desc[UR36][R2.64] ;  /* 0x0000002402027981 */ /* 0x000ea4000c1e1500 */
[----:B--2---:R-:W-:-:S06]  /*46c0*/  HADD2.F32 R4, -RZ, R2.H0_H0 ;  /* 0x20000002ff047230 */ /* 0x004fcc0000004100 */
[----:B------:R-:W2:Y:S02]  /*46d0*/  F2I.S64.TRUNC R4, R4 ;  /* 0x0000000400047311 */ /* 0x000ea4000020d900 */
[----:B--2---:R-:W-:Y:S05]  /*46e0*/  BRA `(.L_x_3641) ;  /* 0x0000000800d47947 */ /* 0x004fea0003800000 */
.L_x_3644:
        /* <DEDUP_REMOVED lines=9> */
.L_x_3647:
[----:B------:R-:W2:Y:S02]  /*4780*/  LDG.E.U16 R2, desc[UR36][R2.64] ;  /* 0x0000002402027981 */ /* 0x000ea4000c1e1500 */
[----:B--2---:R-:W-:-:S06]  /*4790*/  HADD2.F32 R4, -RZ, R2.H0_H0 ;  /* 0x20000002ff047230 */ /* 0x004fcc0000004100 */
[----:B------:R-:W2:Y:S02]  /*47a0*/  F2I.S64.TRUNC R4, R4 ;  /* 0x0000000400047311 */ /* 0x000ea4000020d900 */
[----:B--2---:R-:W-:Y:S05]  /*47b0*/  BRA `(.L_x_3641) ;  /* 0x0000000800a07947 */ /* 0x004fea0003800000 */
.L_x_3646:
[----:B------:R-:W2:Y:S02]  /*47c0*/  LDG.E.64 R2, desc[UR36][R2.64] ;  /* 0x0000002402027981 */ /* 0x000ea4000c1e1b00 */
[----:B--2---:R2:W3:Y:S02]  /*47d0*/  F2I.S64.F64.TRUNC R4, R2 ;  /* 0x0000000200047311 */ /* 0x0044e4000030d900 */
[----:B--23--:R-:W-:Y:S05]  /*47e0*/  BRA `(.L_x_3641) ;  /* 0x0000000800947947 */ /* 0x00cfea0003800000 */
.L_x_3636:
        /* <DEDUP_REMOVED lines=13> */
.L_x_3650:
[----:B------:R-:W2:Y:S02]  /*48c0*/  LDG.E.64 R2, desc[UR36][R2.64] ;  /* 0x0000002402027981 */ /* 0x000ea4000c1e1b00 */
[----:B--2---:R0:W1:Y:S02]  /*48d0*/  F2I.S64.F64.TRUNC R4, R2 ;  /* 0x0000000200047311 */ /* 0x004064000030d900 */
[----:B01----:R-:W-:Y:S05]  /*48e0*/  BRA `(.L_x_3641) ;  /* 0x0000000800547947 */ /* 0x003fea0003800000 */
.L_x_3649:
        /* <DEDUP_REMOVED lines=24> */
[----:B------:R-:W0:Y:S02]  /*4a70*/  F2I.S64.TRUNC R4, R5 ;  /* 0x0000000500047311 */ /* 0x000e24000020d900 */
[----:B0-----:R-:W-:Y:S05]  /*4a80*/  BRA `(.L_x_3641) ;  /* 0x0000000400ec7947 */ /* 0x001fea0003800000 */
.L_x_3652:
        /* <DEDUP_REMOVED lines=13> */
.L_x_3651:
[----:B------:R-:W2:Y:S02]  /*4b60*/  LDG.E.U16 R4, desc[UR36][R2.64] ;  /* 0x0000002402047981 */ /* 0x000ea4000c1e1500 */
[----:B--2---:R-:W-:-:S06]  /*4b70*/  SHF.L.U32 R4, R4, 0x10, RZ ;  /* 0x0000001004047819 */ /* 0x004fcc00000006ff */
[----:B------:R-:W0:Y:S02]  /*4b80*/  F2I.S64.TRUNC R4, R4 ;  /* 0x0000000400047311 */ /* 0x000e24000020d900 */
[----:B0-----:R-:W-:Y:S05]  /*4b90*/  BRA `(.L_x_3641) ;  /* 0x0000000400a87947 */ /* 0x001fea0003800000 */
.L_x_3648:
        /* <DEDUP_REMOVED lines=11> */
.L_x_3655:
        /* <DEDUP_REMOVED lines=21> */
.L_x_3659:
[----:B------:R-:W-:Y:S05]  /*4da0*/  BSYNC.RECONVERGENT B1 ;  /* 0x0000000000017941 */ /* 0x000fea0003800200 */
.L_x_3658:
[----:B------:R-:W-:Y:S02]  /*4db0*/  SHF.L.U32 R0, R0, 0x14, RZ ;  /* 0x0000001400007819 */ /* 0x000fe400000006ff */
[----:B------:R-:W-:-:S04]  /*4dc0*/  LEA R2, R2, 0x3b800000, 0x17 ;  /* 0x3b80000002027811 */ /* 0x000fc800078eb8ff */
[----:B------:R-:W-:-:S07]  /*4dd0*/  LOP3.LUT R4, R2, R0, R7, 0xfe, !PT ;  /* 0x0000000002047212 */ /* 0x000fce00078efe07 */
.L_x_3657:
[----:B------:R-:W-:Y:S05]  /*4de0*/  BSYNC.RECONVERGENT B0 ;  /* 0x0000000000007941 */ /* 0x000fea0003800200 */
.L_x_3656:
[----:B------:R-:W4:Y:S02]  /*4df0*/  F2I.S64.TRUNC R4, R4 ;  /* 0x0000000400047311 */ /* 0x000f24000020d900 */
[----:B----4-:R-:W-:Y:S05]  /*4e00*/  BRA `(.L_x_3641) ;  /* 0x00000004000c7947 */ /* 0x010fea0003800000 */
.L_x_3654:
        /* <DEDUP_REMOVED lines=21> */
.L_x_3663:
[----:B------:R-:W-:Y:S05]  /*4f60*/  BSYNC.RECONVERGENT B1 ;  /* 0x0000000000017941 */ /* 0x000fea0003800200 */
.L_x_3662:
[----:B------:R-:W-:Y:S01]  /*4f70*/  IMAD.SHL.U32 R0, R0, 0x200000, RZ ;  /* 0x0020000000007824 */ /* 0x000fe200078e00ff */
[----:B------:R-:W-:-:S04]  /*4f80*/  LEA R2, R2, 0x37800000, 0x17 ;  /* 0x3780000002027811 */ /* 0x000fc800078eb8ff */
[----:B------:R-:W-:-:S07]  /*4f90*/  LOP3.LUT R4, R2, R0, R7, 0xfe, !PT ;  /* 0x0000000002047212 */ /* 0x000fce00078efe07 */
.L_x_3661:
[----:B------:R-:W-:Y:S05]  /*4fa0*/  BSYNC.RECONVERGENT B0 ;  /* 0x0000000000007941 */ /* 0x000fea0003800200 */
.L_x_3660:
[----:B------:R-:W4:Y:S02]  /*4fb0*/  F2I.S64.TRUNC R4, R4 ;  /* 0x0000000400047311 */ /* 0x000f24000020d900 */
[----:B----4-:R-:W-:Y:S05]  /*4fc0*/  BRA `(.L_x_3641) ;  /* 0x00000000009c7947 */ /* 0x010fea0003800000 */
.L_x_3653:
        /* <DEDUP_REMOVED lines=14> */
.L_x_3667:
[----:B------:R-:W-:Y:S05]  /*50b0*/  BSYNC.RECONVERGENT B0 ;  /* 0x0000000000007941 */ /* 0x000fea0003800200 */
.L_x_3666:
[----:B------:R-:W2:Y:S02]  /*50c0*/  F2I.S64.TRUNC R4, R4 ;  /* 0x0000000400047311 */ /* 0x000ea4000020d900 */
[----:B--2---:R-:W-:Y:S05]  /*50d0*/  BRA `(.L_x_3641) ;  /* 0x0000000000587947 */ /* 0x004fea0003800000 */
.L_x_3640:
        /* <DEDUP_REMOVED lines=16> */
.L_x_3668:
[----:B------:R-:W-:Y:S01]  /*51e0*/  CS2R R4, SRZ ;  /* 0x0000000000047805 */ /* 0x000fe2000001ff00 */
[----:B------:R-:W-:Y:S06]  /*51f0*/  BRA `(.L_x_3641) ;  /* 0x0000000000107947 */ /* 0x000fec0003800000 */
.L_x_3665:
[----:B------:R2:W5:Y:S01]  /*5200*/  LDG.E.64 R4, desc[UR36][R2.64] ;  /* 0x0000002402047981 */ /* 0x000562000c1e1b00 */
[----:B------:R-:W-:Y:S05]  /*5210*/  BRA `(.L_x_3641) ;  /* 0x0000000000087947 */ /* 0x000fea0003800000 */
.L_x_3664:
[----:B------:R3:W5:Y:S01]  /*5220*/  LDG.E R4, desc[UR36][R2.64] ;  /* 0x0000002402047981 */ /* 0x000762000c1e1900 */
[----:B------:R-:W-:-:S07]  /*5230*/  MOV R5, RZ ;  /* 0x000000ff00057202 */ /* 0x000fce0000000f00 */
.L_x_3641:
        /* <DEDUP_REMOVED lines=10> */
[----:B------:R-:W-:Y:S01]  /*52e0*/  SHF.R.S32.HI R5, RZ, R4, R9 ;  /* 0x00000004ff057219 */ /* 0x000fe20000011409 */
        /* <DEDUP_REMOVED lines=12> */
.L_x_3672:
[----:B------:R0:W-:Y:S01]  /*53b0*/  STG.E.U8 desc[UR36][R2.64], R7 ;  /* 0x0000000702007986 */ /* 0x0001e2000c101124 */
[----:B------:R-:W-:Y:S05]  /*53c0*/  BRA `(.L_x_3674) ;  /* 0x0000000c00387947 */ /* 0x000fea0003800000 */
.L_x_3671:
        /* <DEDUP_REMOVED lines=8> */
.L_x_3676:
[----:B------:R0:W-:Y:S01]  /*5450*/  STG.E desc[UR36][R2.64], R7 ;  /* 0x0000000702007986 */ /* 0x0001e2000c101924 */
[----:B------:R-:W-:Y:S05]  /*5460*/  BRA `(.L_x_3674) ;  /* 0x0000000c00107947 */ /* 0x000fea0003800000 */
.L_x_3675:
[----:B------:R0:W-:Y:S01]  /*5470*/  STG.E.U16 desc[UR36][R2.64], R7 ;  /* 0x0000000702007986 */ /* 0x0001e2000c101524 */
[----:B------:R-:W-:Y:S05]  /*5480*/  BRA `(.L_x_3674) ;  /* 0x0000000c00087947 */ /* 0x000fea0003800000 */
.L_x_3670:
        /* <DEDUP_REMOVED lines=9> */
.L_x_3678:
[----:B------:R-:W0:Y:S02]  /*5520*/  I2F.S64 R0, R4 ;  /* 0x0000000400007312 */ /* 0x000e240000301400 */
[----:B0-----:R-:W-:-:S05]  /*5530*/  F2FP.F16.F32.PACK_AB R0, RZ, R0 ;  /* 0x00000000ff00723e */ /* 0x001fca00000000ff */
[----:B------:R0:W-:Y:S01]  /*5540*/  STG.E.U16 desc[UR36][R2.64], R0 ;  /* 0x0000000002007986 */ /* 0x0001e2000c101524 */
[----:B------:R-:W-:Y:S05]  /*5550*/  BRA `(.L_x_3674) ;  /* 0x0000000800d47947 */ /* 0x000fea0003800000 */
.L_x_3677:
[----:B------:R-:W-:-:S09]  /*5560*/  UISETP.NE.AND UP0, UPT, UR4, 0x7, UPT ;  /* 0x000000070400788c */ /* 0x000fd2000bf05270 */
[----:B------:R-:W-:Y:S05]  /*5570*/  BRA.U !UP0, `(.L_x_3679) ;  /* 0x0000000108347547 */ /* 0x000fea000b800000 */
[----:B------:R-:W-:-:S09]  /*5580*/  UISETP.NE.AND UP0, UPT, UR4, 0x8, UPT ;  /* 0x000000080400788c */ /* 0x000fd2000bf05270 */
[----:B------:R-:W-:Y:S05]  /*5590*/  BRA.U !UP0, `(.L_x_3680) ;  /* 0x0000000108187547 */ /* 0x000fea000b800000 */
[----:B------:R-:W-:-:S09]  /*55a0*/  UISETP.NE.AND UP0, UPT, UR4, 0x9, UPT ;  /* 0x000000090400788c */ /* 0x000fd2000bf05270 */
[----:B------:R-:W-:Y:S05]  /*55b0*/  BRA.U UP0, `(.L_x_3673) ;  /* 0x0000000500d87547 */ /* 0x000fea000b800000 */
[----:B------:R-:W-:Y:S01]  /*55c0*/  HFMA2 R7, -RZ, RZ, 0, 0 ;  /* 0x00000000ff077431 */ /* 0x000fe200000001ff */
[----:B------:R-:W0:Y:S04]  /*55d0*/  I2F.S64 R6, R4 ;  /* 0x0000000400067312 */ /* 0x000e280000301400 */
[----:B0-----:R0:W-:Y:S01]  /*55e0*/  STG.E.64 desc[UR36][R2.64], R6 ;  /* 0x0000000602007986 */ /* 0x0011e2000c101b24 */
[----:B------:R-:W-:Y:S05]  /*55f0*/  BRA `(.L_x_3674) ;  /* 0x0000000800ac7947 */ /* 0x000fea0003800000 */
.L_x_3680:
[----:B------:R-:W0:Y:S02]  /*5600*/  I2F.S64 R4, R4 ;  /* 0x0000000400047312 */ /* 0x000e240000301400 */
[----:B0-----:R-:W-:-:S04]  /*5610*/  F2FP.F16.F32.PACK_AB R5, RZ, R4 ;  /* 0x00000004ff05723e */ /* 0x001fc800000000ff */
[----:B------:R-:W-:-:S05]  /*5620*/  PRMT R5, R5, 0x5410, RZ ;  /* 0x0000541005057816 */ /* 0x000fca00000000ff */
[----:B------:R0:W-:Y:S01]  /*5630*/  STG.E desc[UR36][R2.64], R5 ;  /* 0x0000000502007986 */ /* 0x0001e2000c101924 */
[----:B------:R-:W-:Y:S05]  /*5640*/  BRA `(.L_x_3674) ;  /* 0x0000000800987947 */ /* 0x000fea0003800000 */
.L_x_3679:
[----:B------:R-:W0:Y:S02]  /*5650*/  I2F.F64.S64 R4, R4 ;  /* 0x0000000400047312 */ /* 0x000e240000301c00 */
[----:B0-----:R0:W-:Y:S01]  /*5660*/  STG.E.64 desc[UR36][R2.64], R4 ;  /* 0x0000000402007986 */ /* 0x0011e2000c101b24 */
[----:B------:R-:W-:Y:S05]  /*5670*/  BRA `(.L_x_3674) ;  /* 0x00000008008c7947 */ /* 0x000fea0003800000 */
.L_x_3669:
        /* <DEDUP_REMOVED lines=12> */
.L_x_3684:
        /* <DEDUP_REMOVED lines=18> */
.L_x_3687:
[----:B------:R-:W-:-:S04]  /*5860*/  SHF.R.U32.HI R5, RZ, 0x18, R5 ;  /* 0x00000018ff057819 */ /* 0x000fc80000011605 */
[----:B------:R-:W-:-:S07]  /*5870*/  LOP3.LUT R0, R0, 0x80, R5, 0xf8, !PT ;  /* 0x0000008000007812 */ /* 0x000fce00078ef805 */
.L_x_3686:
[----:B------:R-:W-:Y:S05]  /*5880*/  BSYNC.RECONVERGENT B0 ;  /* 0x0000000000007941 */ /* 0x000fea0003800200 */
.L_x_3685:
[----:B------:R0:W-:Y:S01]  /*5890*/  STG.E.U8 desc[UR36][R2.64], R0 ;  /* 0x0000000002007986 */ /* 0x0001e2000c101124 */
[----:B------:R-:W-:Y:S05]  /*58a0*/  BRA `(.L_x_3674) ;  /* 0x0000000800007947 */ /* 0x000fea0003800000 */
.L_x_3683:
        /* <DEDUP_REMOVED lines=18> */
.L_x_3690:
[----:B------:R-:W-:-:S04]  /*59d0*/  SHF.R.U32.HI R5, RZ, 0x18, R5 ;  /* 0x00000018ff057819 */ /* 0x000fc80000011605 */
[----:B------:R-:W-:-:S07]  /*59e0*/  LOP3.LUT R0, R0, 0x80, R5, 0xf8, !PT ;  /* 0x0000008000007812 */ /* 0x000fce00078ef805 */
.L_x_3689:
[----:B------:R-:W-:Y:S05]  /*59f0*/  BSYNC.RECONVERGENT B0 ;  /* 0x0000000000007941 */ /* 0x000fea0003800200 */
.L_x_3688:
[----:B------:R0:W-:Y:S01]  /*5a00*/  STG.E.U8 desc[UR36][R2.64], R0 ;  /* 0x0000000002007986 */ /* 0x0001e2000c101124 */
[----:B------:R-:W-:Y:S05]  /*5a10*/  BRA `(.L_x_3674) ;  /* 0x0000000400a47947 */ /* 0x000fea0003800000 */
.L_x_3682:
        /* <DEDUP_REMOVED lines=21> */
[----:B------:R0:W-:Y:S01]  /*5b70*/  STG.E.U8 desc[UR36][R2.64], R5 ;  /* 0x0000000502007986 */ /* 0x0001e2000c101124 */
[----:B------:R-:W-:Y:S05]  /*5b80*/  BRA `(.L_x_3674) ;  /* 0x0000000400487947 */ /* 0x000fea0003800000 */
.L_x_3692:
[----:B------:R0:W-:Y:S01]  /*5b90*/  STG.E.64 desc[UR36][R2.64], R4 ;  /* 0x0000000402007986 */ /* 0x0001e2000c101b24 */
[----:B------:R-:W-:Y:S05]  /*5ba0*/  BRA `(.L_x_3674) ;  /* 0x0000000400407947 */ /* 0x000fea0003800000 */
.L_x_3691:
[----:B------:R0:W-:Y:S01]  /*5bb0*/  STG.E desc[UR36][R2.64], R7 ;  /* 0x0000000702007986 */ /* 0x0001e2000c101924 */
[----:B------:R-:W-:Y:S05]  /*5bc0*/  BRA `(.L_x_3674) ;  /* 0x0000000400387947 */ /* 0x000fea0003800000 */
.L_x_3681:
        /* <DEDUP_REMOVED lines=11> */
.L_x_3694:
[----:B------:R-:W-:Y:S01]  /*5c80*/  CS2R R6, SRZ ;  /* 0x0000000000067805 */ /* 0x000fe2000001ff00 */
[----:B------:R-:W0:Y:S04]  /*5c90*/  I2F.F64.S64 R4, R4 ;  /* 0x0000000400047312 */ /* 0x000e280000301c00 */
[----:B0-----:R4:W-:Y:S01]  /*5ca0*/  STG.E.128 desc[UR36][R2.64], R4 ;  /* 0x0000000402007986 */ /* 0x0019e2000c101d24 */
[----:B------:R-:W-:Y:S05]  /*5cb0*/  BRA `(.L_x_3674) ;  /* 0x0000000000fc7947 */ /* 0x000fea0003800000 */
.L_x_3693:
[----:B------:R-:W-:-:S09]  /*5cc0*/  UISETP.NE.AND UP0, UPT, UR4, 0xf, UPT ;  /* 0x0000000f0400788c */ /* 0x000fd2000bf05270 */
[----:B------:R-:W-:Y:S05]  /*5cd0*/  BRA.U !UP0, `(.L_x_3695) ;  /* 0x0000000108e87547 */ /* 0x000fea000b800000 */
[----:B------:R-:W-:-:S09]  /*5ce0*/  UISETP.NE.AND UP0, UPT, UR4, 0x17, UPT ;  /* 0x000000170400788c */ /* 0x000fd2000bf05270 */
[----:B------:R-:W-:Y:S05]  /*5cf0*/  BRA.U !UP0, `(.L_x_3696) ;  /* 0x0000000108907547 */ /* 0x000fea000b800000 */
[----:B------:R-:W-:-:S09]  /*5d00*/  UISETP.NE.AND UP0, UPT, UR4, 0x18, UPT ;  /* 0x000000180400788c */ /* 0x000fd2000bf05270 */
[----:B------:R-:W-:Y:S05]  /*5d10*/  BRA.U !UP0, `(.L_x_3697) ;  /* 0x0000000108447547 */ /* 0x000fea000b800000 */
.L_x_3673:
        /* <DEDUP_REMOVED lines=16> */
.L_x_3698:
[----:B------:R-:W-:Y:S05]  /*5e20*/  BRA `(.L_x_3674) ;  /* 0x0000000000a07947 */ /* 0x000fea0003800000 */
.L_x_3697:
[----:B------:R-:W0:Y:S01]  /*5e30*/  I2F.S64 R5, R4 ;  /* 0x0000000400057312 */ /* 0x000e220000301400 */
[----:B------:R-:W-:Y:S01]  /*5e40*/  BSSY.RECONVERGENT B0, `(.L_x_3699) ;  /* 0x000000c000007945 */ /* 0x000fe20003800200 */
[----:B0-----:R-:W-:Y:S02]  /*5e50*/  LOP3.LUT R6, R5, 0x7fffffff, RZ, 0xc0, !PT ;  /* 0x7fffffff05067812 */ /* 0x001fe400078ec0ff */
        /* <DEDUP_REMOVED lines=10> */
.L_x_3700:
[----:B------:R-:W-:Y:S05]  /*5f00*/  BSYNC.RECONVERGENT B0 ;  /* 0x0000000000007941 */ /* 0x000fea0003800200 */
.L_x_3699:
[----:B------:R-:W-:-:S05]  /*5f10*/  LOP3.LUT R7, R0, 0x80, R7, 0xf8, !PT ;  /* 0x0000008000077812 */ /* 0x000fca00078ef807 */
[----:B------:R2:W-:Y:S01]  /*5f20*/  STG.E.U8 desc[UR36][R2.64], R7 ;  /* 0x0000000702007986 */ /* 0x0005e2000c101124 */
[----:B------:R-:W-:Y:S05]  /*5f30*/  BRA `(.L_x_3674) ;  /* 0x00000000005c7947 */ /* 0x000fea0003800000 */
.L_x_3696:
        /* <DEDUP_REMOVED lines=12> */
.L_x_3702:
[----:B------:R-:W-:Y:S01]  /*6000*/  IMAD.MOV.U32 R0, RZ, RZ, 0x7f ;  /* 0x0000007fff007424 */ /* 0x000fe200078e00ff */
[----:B------:R-:W-:-:S04]  /*6010*/  ISETP.GT.U32.AND P0, PT, R6, 0x7f800000, PT ;  /* 0x7f8000000600780c */ /* 0x000fc80003f04070 */
[----:B------:R-:W-:-:S09]  /*6020*/  SEL R0, R0, 0x7c, P0 ;  /* 0x0000007c00007807 */ /* 0x000fd20000000000 */
.L_x_3703:
[----:B------:R-:W-:Y:S05]  /*6030*/  BSYNC.RECONVERGENT B0 ;  /* 0x0000000000007941 */ /* 0x000fea0003800200 */
.L_x_3701:
[----:B------:R-:W-:-:S04]  /*6040*/  SHF.R.U32.HI R5, RZ, 0x18, R5 ;  /* 0x00000018ff057819 */ /* 0x000fc80000011605 */
[----:B------:R-:W-:-:S05]  /*6050*/  LOP3.LUT R5, R0, 0x80, R5, 0xf8, !PT ;  /* 0x0000008000057812 */ /* 0x000fca00078ef805 */
[----:B------:R1:W-:Y:S01]  /*6060*/  STG.E.U8 desc[UR36][R2.64], R5 ;  /* 0x0000000502007986 */ /* 0x0003e2000c101124 */
[----:B------:R-:W-:Y:S05]  /*6070*/  BRA `(.L_x_3674) ;  /* 0x00000000000c7947 */ /* 0x000fea0003800000 */
.L_x_3695:
[----:B------:R-:W0:Y:S02]  /*6080*/  I2F.S64 R0, R4 ;  /* 0x0000000400007312 */ /* 0x000e240000301400 */
[----:B0-----:R-:W-:-:S05]  /*6090*/  F2FP.BF16.F32.PACK_AB R0, RZ, R0 ;  /* 0x00000000ff00723e */ /* 0x001fca00000010ff */
[----:B------:R0:W-:Y:S02]  /*60a0*/  STG.E.U16 desc[UR36][R2.64], R0 ;  /* 0x0000000002007986 */ /* 0x0001e4000c101524 */
.L_x_3674:
[----:B------:R-:W-:-:S07]  /*60b0*/  VIADD R17, R17, 0x80 ;  /* 0x0000008011117836 */ /* 0x000fce0000000000 */
.L_x_3634:
[----:B------:R-:W-:Y:S05]  /*60c0*/  BSYNC.RECONVERGENT B6 ;  /* 0x0000000000067941 */ /* 0x000fea0003800200 */
.L_x_3633:
        /* <DEDUP_REMOVED lines=307> */
.L_x_3706:
        /* <DEDUP_REMOVED lines=17> */
.L_x_3710:
[----:B------:R4:W5:Y:S01]  /*7510*/  LDG.E.U8 R4, desc[UR36][R2.64] ;  /* 0x0000002402047981 */ /* 0x000962000c1e1100 */
[----:B------:R-:W-:Y:S01]  /*7520*/  IMAD.MOV.U32 R5, RZ, RZ, RZ ;  /* 0x000000ffff057224 */ /* 0x000fe200078e00ff */
[----:B------:R-:W-:Y:S06]  /*7530*/  BRA `(.L_x_3712) ;  /* 0x0000000c00407947 */ /* 0x000fec0003800000 */
.L_x_3709:
        /* <DEDUP_REMOVED lines=8> */
.L_x_3714:
[----:B------:R-:W2:Y:S02]  /*75c0*/  LDG.E R4, desc[UR36][R2.64] ;  /* 0x0000002402047981 */ /* 0x000ea4000c1e1900 */
[----:B--2---:R-:W-:Y:S01]  /*75d0*/  SHF.R.S32.HI R5, RZ, 0x1f, R4 ;  /* 0x0000001fff057819 */ /* 0x004fe20000011404 */
[----:B------:R-:W-:Y:S06]  /*75e0*/  BRA `(.L_x_3712) ;  /* 0x0000000c00147947 */ /* 0x000fec0003800000 */
.L_x_3713:
[----:B------:R-:W2:Y:S02]  /*75f0*/  LDG.E.S16 R4, desc[UR36][R2.64] ;  /* 0x0000002402047981 */ /* 0x000ea4000c1e1700 */
[----:B--2---:R-:W-:Y:S01]  /*7600*/  SHF.R.S32.HI R5, RZ, 0x1f, R4 ;  /* 0x0000001fff057819 */ /* 0x004fe20000011404 */
[----:B------:R-:W-:Y:S06]  /*7610*/  BRA `(.L_x_3712) ;  /* 0x0000000c00087947 */ /* 0x000fec0003800000 */
.L_x_3708:
        /* <DEDUP_REMOVED lines=9> */
.L_x_3716:
[----:B------:R-:W2:Y:S02]  /*76b0*/  LDG.E.U16 R2, desc[UR36][R2.64] ;  /* 0x0000002402027981 */ /* 0x000ea4000c1e1500 */
[----:B--2---:R-:W-:-:S06]  /*76c0*/  HADD2.F32 R4, -RZ, R2.H0_H0 ;  /* 0x20000002ff047230 */ /* 0x004fcc0000004100 */
[----:B------:R-:W0:Y:S02]  /*76d0*/  F2I.S64.TRUNC R4, R4 ;  /* 0x0000000400047311 */ /* 0x000e24000020d900 */
[----:B0-----:R-:W-:Y:S05]  /*76e0*/  BRA `(.L_x_3712) ;  /* 0x0000000800d47947 */ /* 0x001fea0003800000 */
.L_x_3715:
        /* <DEDUP_REMOVED lines=9> */
.L_x_3718:
[----:B------:R-:W2:Y:S02]  /*7780*/  LDG.E.U16 R2, desc[UR36][R2.64] ;  /* 0x0000002402027981 */ /* 0x000ea4000c1e1500 */
[----:B--2---:R-:W-:-:S06]  /*7790*/  HADD2.F32 R4, -RZ, R2.H0_H0 ;  /* 0x20000002ff047230 */ /* 0x004fcc0000004100 */
[----:B------:R-:W0:Y:S02]  /*77a0*/  F2I.S64.TRUNC R4, R4 ;  /* 0x0000000400047311 */ /* 0x000e24000020d900 */
[----:B0-----:R-:W-:Y:S05]  /*77b0*/  BRA `(.L_x_3712) ;  /* 0x0000000800a07947 */ /* 0x001fea0003800000 */
.L_x_3717:
[----:B------:R-:W2:Y:S02]  /*77c0*/  LDG.E.64 R2, desc[UR36][R2.64] ;  /* 0x0000002402027981 */ /* 0x000ea4000c1e1b00 */
[----:B--2---:R0:W1:Y:S02]  /*77d0*/  F2I.S64.F64.TRUNC R4, R2 ;  /* 0x0000000200047311 */ /* 0x004064000030d900 */
[----:B01----:R-:W-:Y:S05]  /*77e0*/  BRA `(.L_x_3712) ;  /* 0x0000000800947947 */ /* 0x003fea0003800000 */
.L_x_3707:
        /* <DEDUP_REMOVED lines=13> */
.L_x_3721:
[----:B------:R-:W2:Y:S02]  /*78c0*/  LDG.E.64 R2, desc[UR36][R2.64] ;  /* 0x0000002402027981 */ /* 0x000ea4000c1e1b00 */
[----:B--2---:R0:W1:Y:S02]  /*78d0*/  F2I.S64.F64.TRUNC R4, R2 ;  /* 0x0000000200047311 */ /* 0x004064000030d900 */
[----:B01----:R-:W-:Y:S05]  /*78e0*/  BRA `(.L_x_3712) ;  /* 0x0000000800547947 */ /* 0x003fea0003800000 */
.L_x_3720:
        /* <DEDUP_REMOVED lines=26> */
.L_x_3723:
        /* <DEDUP_REMOVED lines=13> */
.L_x_3722:
[----:B------:R-:W2:Y:S02]  /*7b60*/  LDG.E.U16 R4, desc[UR36][R2.64] ;  /* 0x0000002402047981 */ /* 0x000ea4000c1e1500 */
[----:B--2---:R-:W-:-:S06]  /*7b70*/  IMAD.U32 R4, R4, 0x10000, RZ ;  /* 0x0001000004047824 */ /* 0x004fcc00078e00ff */
[----:B------:R-:W0:Y:S02]  /*7b80*/  F2I.S64.TRUNC R4, R4 ;  /* 0x0000000400047311 */ /* 0x000e24000020d900 */
[----:B0-----:R-:W-:Y:S05]  /*7b90*/  BRA `(.L_x_3712) ;  /* 0x0000000400a87947 */ /* 0x001fea0003800000 */
.L_x_3719:
        /* <DEDUP_REMOVED lines=11> */
.L_x_3726:
        /* <DEDUP_REMOVED lines=21> */
.L_x_3730:
[----:B------:R-:W-:Y:S05]  /*7da0*/  BSYNC.RECONVERGENT B1 ;  /* 0x0000000000017941 */ /* 0x000fea0003800200 */
.L_x_3729:
[----:B------:R-:W-:Y:S01]  /*7db0*/  IMAD.SHL.U32 R0, R0, 0x100000, RZ ;  /* 0x0010000000007824 */ /* 0x000fe200078e00ff */
[----:B------:R-:W-:-:S04]  /*7dc0*/  LEA R2, R2, 0x3b800000, 0x17 ;  /* 0x3b80000002027811 */ /* 0x000fc800078eb8ff */
[----:B------:R-:W-:-:S07]  /*7dd0*/  LOP3.LUT R4, R2, R0, R7, 0xfe, !PT ;  /* 0x0000000002047212 */ /* 0x000fce00078efe07 */
.L_x_3728:
[----:B------:R-:W-:Y:S05]  /*7de0*/  BSYNC.RECONVERGENT B0 ;  /* 0x0000000000007941 */ /* 0x000fea0003800200 */
.L_x_3727:
[----:B------:R-:W1:Y:S02]  /*7df0*/  F2I.S64.TRUNC R4, R4 ;  /* 0x0000000400047311 */ /* 0x000e64000020d900 */
[----:B-1----:R-:W-:Y:S05]  /*7e00*/  BRA `(.L_x_3712) ;  /* 0x00000004000c7947 */ /* 0x002fea0003800000 */
.L_x_3725:
        /* <DEDUP_REMOVED lines=21> */
.L_x_3734:
[----:B------:R-:W-:Y:S05]  /*7f60*/  BSYNC.RECONVERGENT B1 ;  /* 0x0000000000017941 */ /* 0x000fea0003800200 */
.L_x_3733:
[----:B------:R-:W-:Y:S02]  /*7f70*/  SHF.L.U32 R0, R0, 0x15, RZ ;  /* 0x0000001500007819 */ /* 0x000fe400000006ff */
[----:B------:R-:W-:-:S04]  /*7f80*/  LEA R2, R2, 0x37800000, 0x17 ;  /* 0x3780000002027811 */ /* 0x000fc800078eb8ff */
[----:B------:R-:W-:-:S07]  /*7f90*/  LOP3.LUT R4, R2, R0, R7, 0xfe, !PT ;  /* 0x0000000002047212 */ /* 0x000fce00078efe07 */
.L_x_3732:
[----:B------:R-:W-:Y:S05]  /*7fa0*/  BSYNC.RECONVERGENT B0 ;  /* 0x0000000000007941 */ /* 0x000fea0003800200 */
.L_x_3731:
[----:B------:R-:W1:Y:S02]  /*7fb0*/  F2I.S64.TRUNC R4, R4 ;  /* 0x0000000400047311 */ /* 0x000e64000020d900 */
[----:B-1----:R-:W-:Y:S05]  /*7fc0*/  BRA `(.L_x_3712) ;  /* 0x00000000009c7947 */ /* 0x002fea0003800000 */
.L_x_3724:
        /* <DEDUP_REMOVED lines=14> */
.L_x_3738:
[----:B------:R-:W-:Y:S05]  /*80b0*/  BSYNC.RECONVERGENT B0 ;  /* 0x0000000000007941 */ /* 0x000fea0003800200 */
.L_x_3737:
[----:B------:R-:W1:Y:S02]  /*80c0*/  F2I.S64.TRUNC R4, R4 ;  /* 0x0000000400047311 */ /* 0x000e64000020d900 */
[----:B-1----:R-:W-:Y:S05]  /*80d0*/  BRA `(.L_x_3712) ;  /* 0x0000000000587947 */ /* 0x002fea0003800000 */
.L_x_3711:
        /* <DEDUP_REMOVED lines=16> */
.L_x_3739:
[----:B------:R-:W-:Y:S01]  /*81e0*/  CS2R R4, SRZ ;  /* 0x0000000000047805 */ /* 0x000fe2000001ff00 */
[----:B------:R-:W-:Y:S06]  /*81f0*/  BRA `(.L_x_3712) ;  /* 0x0000000000107947 */ /* 0x000fec0003800000 */
.L_x_3736:
[----:B------:R1:W5:Y:S01]  /*8200*/  LDG.E.64 R4, desc[UR36][R2.64] ;  /* 0x0000002402047981 */ /* 0x000362000c1e1b00 */
[----:B------:R-:W-:Y:S05]  /*8210*/  BRA `(.L_x_3712) ;  /* 0x0000000000087947 */ /* 0x000fea0003800000 */
.L_x_3735:
[----:B------:R2:W5:Y:S01]  /*8220*/  LDG.E R4, desc[UR36][R2.64] ;  /* 0x0000002402047981 */ /* 0x000562000c1e1900 */
[----:B------:R-:W-:-:S07]  /*8230*/  IMAD.MOV.U32 R5, RZ, RZ, RZ ;  /* 0x000000ffff057224 */ /* 0x000fce00078e00ff */
.L_x_3712:
        /* <DEDUP_REMOVED lines=23> */
.L_x_3743:
[----:B------:R4:W-:Y:S01]  /*83b0*/  STG.E.U8 desc[UR36][R2.64], R7 ;  /* 0x0000000702007986 */ /* 0x0009e2000c101124 */
[----:B------:R-:W-:Y:S05]  /*83c0*/  BRA `(.L_x_3745) ;  /* 0x0000000c00387947 */ /* 0x000fea0003800000 */
.L_x_3742:
        /* <DEDUP_REMOVED lines=8> */
.L_x_3747:
[----:B------:R2:W-:Y:S01]  /*8450*/  STG.E desc[UR36][R2.64], R7 ;  /* 0x0000000702007986 */ /* 0x0005e2000c101924 */
[----:B------:R-:W-:Y:S05]  /*8460*/  BRA `(.L_x_3745) ;  /* 0x0000000c00107947 */ /* 0x000fea0003800000 */
.L_x_3746:
[----:B------:R0:W-:Y:S01]  /*8470*/  STG.E.U16 desc[UR36][R2.64], R7 ;  /* 0x0000000702007986 */ /* 0x0001e2000c101524 */
[----:B------:R-:W-:Y:S05]  /*8480*/  BRA `(.L_x_3745) ;  /* 0x0000000c00087947 */ /* 0x000fea0003800000 */
.L_x_3741:
        /* <DEDUP_REMOVED lines=9> */
.L_x_3749:
[----:B------:R-:W0:Y:S02]  /*8520*/  I2F.S64 R0, R4 ;  /* 0x0000000400007312 */ /* 0x000e240000301400 */
[----:B0-----:R-:W-:-:S05]  /*8530*/  F2FP.F16.F32.PACK_AB R0, RZ, R0 ;  /* 0x00000000ff00723e */ /* 0x001fca00000000ff */
[----:B------:R0:W-:Y:S01]  /*8540*/  STG.E.U16 desc[UR36][R2.64], R0 ;  /* 0x0000000002007986 */ /* 0x0001e2000c101524 */
[----:B------:R-:W-:Y:S05]  /*8550*/  BRA `(.L_x_3745) ;  /* 0x0000000800d47947 */ /* 0x000fea0003800000 */
.L_x_3748:
        /* <DEDUP_REMOVED lines=10> */
.L_x_3751:
[----:B------:R-:W0:Y:S02]  /*8600*/  I2F.S64 R4, R4 ;  /* 0x0000000400047312 */ /* 0x000e240000301400 */
[----:B0-----:R-:W-:-:S04]  /*8610*/  F2FP.F16.F32.PACK_AB R5, RZ, R4 ;  /* 0x00000004ff05723e */ /* 0x001fc800000000ff */
[----:B------:R-:W-:-:S05]  /*8620*/  PRMT R5, R5, 0x5410, RZ ;  /* 0x0000541005057816 */ /* 0x000fca00000000ff */
[----:B------:R0:W-:Y:S01]  /*8630*/  STG.E desc[UR36][R2.64], R5 ;  /* 0x0000000502007986 */ /* 0x0001e2000c101924 */
[----:B------:R-:W-:Y:S05]  /*8640*/  BRA `(.L_x_3745) ;  /* 0x0000000800987947 */ /* 0x000fea0003800000 */
.L_x_3750:
[----:B------:R-:W0:Y:S02]  /*8650*/  I2F.F64.S64 R4, R4 ;  /* 0x0000000400047312 */ /* 0x000e240000301c00 */
[----:B0-----:R0:W-:Y:S01]  /*8660*/  STG.E.64 desc[UR36][R2.64], R4 ;  /* 0x0000000402007986 */ /* 0x0011e2000c101b24 */
[----:B------:R-:W-:Y:S05]  /*8670*/  BRA `(.L_x_3745) ;  /* 0x00000008008c7947 */ /* 0x000fea0003800000 */
.L_x_3740:
        /* <DEDUP_REMOVED lines=12> */
.L_x_3755:
        /* <DEDUP_REMOVED lines=18> */
.L_x_3758:
[----:B------:R-:W-:-:S04]  /*8860*/  SHF.R.U32.HI R5, RZ, 0x18, R5 ;  /* 0x00000018ff057819 */ /* 0x000fc80000011605 */
[----:B------:R-:W-:-:S07]  /*8870*/  LOP3.LUT R0, R0, 0x80, R5, 0xf8, !PT ;  /* 0x0000008000007812 */ /* 0x000fce00078ef805 */
.L_x_3757:
[----:B------:R-:W-:Y:S05]  /*8880*/  BSYNC.RECONVERGENT B0 ;  /* 0x0000000000007941 */ /* 0x000fea0003800200 */
.L_x_3756:
[----:B------:R0:W-:Y:S01]  /*8890*/  STG.E.U8 desc[UR36][R2.64], R0 ;  /* 0x0000000002007986 */ /* 0x0001e2000c101124 */
[----:B------:R-:W-:Y:S05]  /*88a0*/  BRA `(.L_x_3745) ;  /* 0x0000000800007947 */ /* 0x000fea0003800000 */
.L_x_3754:
        /* <DEDUP_REMOVED lines=18> */
.L_x_3761:
[----:B------:R-:W-:-:S04]  /*89d0*/  SHF.R.U32.HI R5, RZ, 0x18, R5 ;  /* 0x00000018ff057819 */ /* 0x000fc80000011605 */
[----:B------:R-:W-:-:S07]  /*89e0*/  LOP3.LUT R0, R0, 0x80, R5, 0xf8, !PT ;  /* 0x0000008000007812 */ /* 0x000fce00078ef805 */
.L_x_3760:
[----:B------:R-:W-:Y:S05]  /*89f0*/  BSYNC.RECONVERGENT B0 ;  /* 0x0000000000007941 */ /* 0x000fea0003800200 */
.L_x_3759:
[----:B------:R0:W-:Y:S01]  /*8a00*/  STG.E.U8 desc[UR36][R2.64], R0 ;  /* 0x0000000002007986 */ /* 0x0001e2000c101124 */
[----:B------:R-:W-:Y:S05]  /*8a10*/  BRA `(.L_x_3745) ;  /* 0x0000000400a47947 */ /* 0x000fea0003800000 */
.L_x_3753:
        /* <DEDUP_REMOVED lines=23> */
.L_x_3763:
[----:B------:R0:W-:Y:S01]  /*8b90*/  STG.E.64 desc[UR36][R2.64], R4 ;  /* 0x0000000402007986 */ /* 0x0001e2000c101b24 */
[----:B------:R-:W-:Y:S05]  /*8ba0*/  BRA `(.L_x_3745) ;  /* 0x0000000400407947 */ /* 0x000fea0003800000 */
.L_x_3762:
[----:B------:R0:W-:Y:S01]  /*8bb0*/  STG.E desc[UR36][R2.64], R7 ;  /* 0x0000000702007986 */ /* 0x0001e2000c101924 */
[----:B------:R-:W-:Y:S05]  /*8bc0*/  BRA `(.L_x_3745) ;  /* 0x0000000400387947 */ /* 0x000fea0003800000 */
.L_x_3752:
        /* <DEDUP_REMOVED lines=11> */
.L_x_3765:
[----:B------:R-:W-:Y:S01]  /*8c80*/  CS2R R6, SRZ ;  /* 0x0000000000067805 */ /* 0x000fe2000001ff00 */
[----:B------:R-:W0:Y:S04]  /*8c90*/  I2F.F64.S64 R4, R4 ;  /* 0x0000000400047312 */ /* 0x000e280000301c00 */
[----:B0-----:R0:W-:Y:S01]  /*8ca0*/  STG.E.128 desc[UR36][R2.64], R4 ;  /* 0x0000000402007986 */ /* 0x0011e2000c101d24 */
[----:B------:R-:W-:Y:S05]  /*8cb0*/  BRA `(.L_x_3745) ;  /* 0x0000000000fc7947 */ /* 0x000fea0003800000 */
.L_x_3764:
[----:B------:R-:W-:-:S09]  /*8cc0*/  UISETP.NE.AND UP0, UPT, UR4, 0xf, UPT ;  /* 0x0000000f0400788c */ /* 0x000fd2000bf05270 */
[----:B------:R-:W-:Y:S05]  /*8cd0*/  BRA.U !UP0, `(.L_x_3766) ;  /* 0x0000000108e87547 */ /* 0x000fea000b800000 */
[----:B------:R-:W-:-:S09]  /*8ce0*/  UISETP.NE.AND UP0, UPT, UR4, 0x17, UPT ;  /* 0x000000170400788c */ /* 0x000fd2000bf05270 */
[----:B------:R-:W-:Y:S05]  /*8cf0*/  BRA.U !UP0, `(.L_x_3767) ;  /* 0x0000000108907547 */ /* 0x000fea000b800000 */
[----:B------:R-:W-:-:S09]  /*8d00*/  UISETP.NE.AND UP0, UPT, UR4, 0x18, UPT ;  /* 0x000000180400788c */ /* 0x000fd2000bf05270 */
[----:B------:R-:W-:Y:S05]  /*8d10*/  BRA.U !UP0, `(.L_x_3768) ;  /* 0x0000000108447547 */ /* 0x000fea000b800000 */
.L_x_3744:
        /* <DEDUP_REMOVED lines=16> */
.L_x_3769:
[----:B------:R-:W-:Y:S05]  /*8e20*/  BRA `(.L_x_3745) ;  /* 0x0000000000a07947 */ /* 0x000fea0003800000 */
.L_x_3768:
        /* <DEDUP_REMOVED lines=13> */
.L_x_3771:
[----:B------:R-:W-:Y:S05]  /*8f00*/  BSYNC.RECONVERGENT B0 ;  /* 0x0000000000007941 */ /* 0x000fea0003800200 */
.L_x_3770:
[----:B------:R-:W-:-:S05]  /*8f10*/  LOP3.LUT R7, R0, 0x80, R7, 0xf8, !PT ;  /* 0x0000008000077812 */ /* 0x000fca00078ef807 */
[----:B------:R0:W-:Y:S01]  /*8f20*/  STG.E.U8 desc[UR36][R2.64], R7 ;  /* 0x0000000702007986 */ /* 0x0001e2000c101124 */
[----:B------:R-:W-:Y:S05]  /*8f30*/  BRA `(.L_x_3745) ;  /* 0x00000000005c7947 */ /* 0x000fea0003800000 */
.L_x_3767:
        /* <DEDUP_REMOVED lines=12> */
.L_x_3773:
[----:B------:R-:W-:Y:S01]  /*9000*/  IMAD.MOV.U32 R0, RZ, RZ, 0x7f ;  /* 0x0000007fff007424 */ /* 0x000fe200078e00ff */
[----:B------:R-:W-:-:S04]  /*9010*/  ISETP.GT.U32.AND P0, PT, R6, 0x7f800000, PT ;  /* 0x7f8000000600780c */ /* 0x000fc80003f04070 */
[----:B------:R-:W-:-:S09]  /*9020*/  SEL R0, R0, 0x7c, P0 ;  /* 0x0000007c00007807 */ /* 0x000fd20000000000 */
.L_x_3774:
[----:B------:R-:W-:Y:S05]  /*9030*/  BSYNC.RECONVERGENT B0 ;  /* 0x0000000000007941 */ /* 0x000fea0003800200 */
.L_x_3772:
[----:B------:R-:W-:-:S04]  /*9040*/  SHF.R.U32.HI R5, RZ, 0x18, R5 ;  /* 0x00000018ff057819 */ /* 0x000fc80000011605 */
[----:B------:R-:W-:-:S05]  /*9050*/  LOP3.LUT R5, R0, 0x80, R5, 0xf8, !PT ;  /* 0x0000008000057812 */ /* 0x000fca00078ef805 */
[----:B------:R0:W-:Y:S01]  /*9060*/  STG.E.U8 desc[UR36][R2.64], R5 ;  /* 0x0000000502007986 */ /* 0x0001e2000c101124 */
[----:B------:R-:W-:Y:S05]  /*9070*/  BRA `(.L_x_3745) ;  /* 0x00000000000c7947 */ /* 0x000fea0003800000 */
.L_x_3766:
[----:B------:R-:W0:Y:S02]  /*9080*/  I2F.S64 R0, R4 ;  /* 0x0000000400007312 */ /* 0x000e240000301400 */
[----:B0-----:R-:W-:-:S05]  /*9090*/  F2FP.BF16.F32.PACK_AB R0, RZ, R0 ;  /* 0x00000000ff00723e */ /* 0x001fca00000010ff */
[----:B------:R0:W-:Y:S02]  /*90a0*/  STG.E.U16 desc[UR36][R2.64], R0 ;  /* 0x0000000002007986 */ /* 0x0001e4000c101524 */
.L_x_3745:
[----:B------:R-:W-:-:S07]  /*90b0*/  IADD3 R17, PT, PT, R17, 0x80, RZ ;  /* 0x0000008011117810 */ /* 0x000fce0007ffe0ff */
.L_x_3705:
[----:B------:R-:W-:Y:S05]  /*90c0*/  BSYNC.RECONVERGENT B6 ;  /* 0x0000000000067941 */ /* 0x000fea0003800200 */
.L_x_3704:
[----:B------:R-:W5:Y:S02]  /*90d0*/  LDCU UR4, c[0x0][0x380] ;  /* 0x00007000ff0477ac */ /* 0x000f640008000800 */
[----:B-----5:R-:W-:-:S13]  /*90e0*/  ISETP.GE.AND P0, PT, R17, UR4, PT ;  /* 0x0000000411007c0c */ /* 0x020fda000bf06270 */
[----:B------:R-:W-:Y:S05]  /*90f0*/  @P0 EXIT ;  /* 0x000000000000094d */ /* 0x000fea0003800000 */
        /* <DEDUP_REMOVED lines=303> */
.L_x_3775:
[----:B------:R-:W0:Y:S01]  /*a3f0*/  LDCU.128 UR8, c[0x0][0x580] ;  /* 0x0000b000ff0877ac */ /* 0x000e220008000c00 */
[----:B------:R-:W-:-:S04]  /*a400*/  UPRMT UR4, UR42, 0x9910, URZ ;  /* 0x000099102a047896 */ /* 0x000fc800080000ff */
[----:B------:R-:W-:Y:S01]  /*a410*/  UISETP.GT.AND UP0, UPT, UR4, 0x9, UPT ;  /* 0x000000090400788c */ /* 0x000fe2000bf04270 */
[----:B0-----:R-:W-:Y:S02]  /*a420*/  IADD3 R16, P0, PT, R16, UR8, RZ ;  /* 0x0000000810107c10 */ /* 0x001fe4000ff1e0ff */
[----:B-1--4-:R-:W-:-:S03]  /*a430*/  IADD3 R4, P1, PT, R0, UR10, RZ ;  /* 0x0000000a00047c10 */ /* 0x012fc6000ff3e0ff */
[----:B------:R-:W-:Y:S01]  /*a440*/  IMAD.X R17, RZ, RZ, UR9, P0 ;  /* 0x00000009ff117e24 */ /* 0x000fe200080e06ff */
[----:B---3--:R-:W-:Y:S02]  /*a450*/  IADD3.X R5, PT, PT, RZ, UR11, RZ, P1, !PT ;  /* 0x0000000bff057c10 */ /* 0x008fe40008ffe4ff */
        /* <DEDUP_REMOVED lines=12> */
.L_x_3779:
[----:B--2---:R3:W5:Y:S01]  /*a520*/  LDG.E.U8 R2, desc[UR36][R4.64] ;  /* 0x0000002404027981 */ /* 0x004762000c1e1100 */
[----:B------:R-:W-:Y:S01]  /*a530*/  IMAD.MOV.U32 R3, RZ, RZ, RZ ;  /* 0x000000ffff037224 */ /* 0x000fe200078e00ff */
[----:B------:R-:W-:Y:S06]  /*a540*/  BRA `(.L_x_3781) ;  /* 0x0000000c00407947 */ /* 0x000fec0003800000 */
.L_x_3778:
        /* <DEDUP_REMOVED lines=8> */
.L_x_3783:
[----:B--2---:R-:W2:Y:S02]  /*a5d0*/  LDG.E R2, desc[UR36][R4.64] ;  /* 0x0000002404027981 */ /* 0x004ea4000c1e1900 */
[----:B--2---:R-:W-:Y:S01]  /*a5e0*/  SHF.R.S32.HI R3, RZ, 0x1f, R2 ;  /* 0x0000001fff037819 */ /* 0x004fe20000011402 */
[----:B------:R-:W-:Y:S06]  /*a5f0*/  BRA `(.L_x_3781) ;  /* 0x0000000c00147947 */ /* 0x000fec0003800000 */
.L_x_3782:
[----:B--2---:R-:W2:Y:S02]  /*a600*/  LDG.E.S16 R2, desc[UR36][R4.64] ;  /* 0x0000002404027981 */ /* 0x004ea4000c1e1700 */
[----:B--2---:R-:W-:Y:S01]  /*a610*/  SHF.R.S32.HI R3, RZ, 0x1f, R2 ;  /* 0x0000001fff037819 */ /* 0x004fe20000011402 */
[----:B------:R-:W-:Y:S06]  /*a620*/  BRA `(.L_x_3781) ;  /* 0x0000000c00087947 */ /* 0x000fec0003800000 */
.L_x_3777:
        /* <DEDUP_REMOVED lines=9> */
.L_x_3785:
[----:B------:R-:W2:Y:S02]  /*a6c0*/  LDG.E.U16 R4, desc[UR36][R4.64] ;  /* 0x0000002404047981 */ /* 0x000ea4000c1e1500 */
[----:B--2---:R-:W-:-:S06]  /*a6d0*/  HADD2.F32 R2, -RZ, R4.H0_H0 ;  /* 0x20000004ff027230 */ /* 0x004fcc0000004100 */
[----:B------:R-:W3:Y:S02]  /*a6e0*/  F2I.S64.TRUNC R2, R2 ;  /* 0x0000000200027311 */ /* 0x000ee4000020d900 */
[----:B---3--:R-:W-:Y:S05]  /*a6f0*/  BRA `(.L_x_3781) ;  /* 0x0000000800d47947 */ /* 0x008fea0003800000 */
.L_x_3784:
        /* <DEDUP_REMOVED lines=9> */
.L_x_3787:
[----:B------:R-:W2:Y:S02]  /*a790*/  LDG.E.U16 R4, desc[UR36][R4.64] ;  /* 0x0000002404047981 */ /* 0x000ea4000c1e1500 */
[----:B--2---:R-:W-:-:S06]  /*a7a0*/  HADD2.F32 R2, -RZ, R4.H0_H0 ;  /* 0x20000004ff027230 */ /* 0x004fcc0000004100 */
[----:B------:R-:W3:Y:S02]  /*a7b0*/  F2I.S64.TRUNC R2, R2 ;  /* 0x0000000200027311 */ /* 0x000ee4000020d900 */
[----:B---3--:R-:W-:Y:S05]  /*a7c0*/  BRA `(.L_x_3781) ;  /* 0x0000000800a07947 */ /* 0x008fea0003800000 */
.L_x_3786:
[----:B--2---:R-:W2:Y:S02]  /*a7d0*/  LDG.E.64 R2, desc[UR36][R4.64] ;  /* 0x0000002404027981 */ /* 0x004ea4000c1e1b00 */
[----:B--2---:R-:W3:Y:S02]  /*a7e0*/  F2I.S64.F64.TRUNC R2, R2 ;  /* 0x0000000200027311 */ /* 0x004ee4000030d900 */
[----:B---3--:R-:W-:Y:S05]  /*a7f0*/  BRA `(.L_x_3781) ;  /* 0x0000000800947947 */ /* 0x008fea0003800000 */
.L_x_3776:
        /* <DEDUP_REMOVED lines=13> */
.L_x_3790:
[----:B--2---:R-:W2:Y:S02]  /*a8d0*/  LDG.E.64 R2, desc[UR36][R4.64] ;  /* 0x0000002404027981 */ /* 0x004ea4000c1e1b00 */
[----:B--2---:R-:W3:Y:S02]  /*a8e0*/  F2I.S64.F64.TRUNC R2, R2 ;  /* 0x0000000200027311 */ /* 0x004ee4000030d900 */
[----:B---3--:R-:W-:Y:S05]  /*a8f0*/  BRA `(.L_x_3781) ;  /* 0x0000000800547947 */ /* 0x008fea0003800000 */
.L_x_3789:
[----:B------:R-:W-:-:S09]  /*a900*/  UISETP.NE.AND UP0, UPT, UR4, 0xf, UPT ;  /* 0x0000000f0400788c */ /* 0x000fd2000bf05270 */
[----:B------:R-:W-:Y:S05]  /*a910*/  BRA.U !UP0, `(.L_x_3791) ;  /* 0x0000000108947547 */ /* 0x000fea000b800000 */
[----:B------:R-:W-:-:S09]  /*a920*/  UISETP.NE.AND UP0, UPT, UR4, 0x17, UPT ;  /* 0x000000170400788c */ /* 0x000fd2000bf05270 */
[----:B------:R-:W-:Y:S05]  /*a930*/  BRA.U !UP0, `(.L_x_3792) ;  /* 0x0000000108587547 */ /* 0x000fea000b800000 */
[----:B------:R-:W-:-:S09]  /*a940*/  UISETP.NE.AND UP0, UPT, UR4, 0x18, UPT ;  /* 0x000000180400788c */ /* 0x000fd2000bf05270 */
[----:B------:R-:W-:Y:S05]  /*a950*/  BRA.U UP0, `(.L_x_3780) ;  /* 0x0000000500e47547 */ /* 0x000fea000b800000 */
[----:B------:R-:W3:Y:S01]  /*a960*/  LDG.E.U8 R0, desc[UR36][R4.64] ;  /* 0x0000002404007981 */ /* 0x000ee2000c1e1100 */
[----:B------:R-:W-:Y:S01]  /*a970*/  IMAD.MOV.U32 R6, RZ, RZ, 0x1f ;  /* 0x0000001fff067424 */ /* 0x000fe200078e00ff */
[----:B---3--:R-:W-:-:S04]  /*a980*/  SHF.L.U32 R0, R0, 0x18, RZ ;  /* 0x0000001800007819 */ /* 0x008fc800000006ff */
[C---:B--2---:R-:W-:Y:S02]  /*a990*/  LOP3.LUT R2, R0.reuse, 0x7f000000, RZ, 0xc0, !PT ;  /* 0x7f00000000027812 */ /* 0x044fe400078ec0ff */
        /* <DEDUP_REMOVED lines=14> */
[----:B------:R-:W3:Y:S02]  /*aa80*/  F2I.S64.TRUNC R2, R3 ;  /* 0x0000000300027311 */ /* 0x000ee4000020d900 */
[----:B---3--:R-:W-:Y:S05]  /*aa90*/  BRA `(.L_x_3781) ;  /* 0x0000000400ec7947 */ /* 0x008fea0003800000 */
.L_x_3792:
[----:B--2---:R-:W2:Y:S02]  /*aaa0*/  LDG.E.U8 R3, desc[UR36][R4.64] ;  /* 0x0000002404037981 */ /* 0x004ea4000c1e1100 */
        /* <DEDUP_REMOVED lines=12> */
.L_x_3791:
[----:B--2---:R-:W2:Y:S02]  /*ab70*/  LDG.E.U16 R2, desc[UR36][R4.64] ;  /* 0x0000002404027981 */ /* 0x004ea4000c1e1500 */
[----:B--2---:R-:W-:-:S06]  /*ab80*/  SHF.L.U32 R2, R2, 0x10, RZ ;  /* 0x0000001002027819 */ /* 0x004fcc00000006ff */
[----:B------:R-:W3:Y:S02]  /*ab90*/  F2I.S64.TRUNC R2, R2 ;  /* 0x0000000200027311 */ /* 0x000ee4000020d900 */
[----:B---3--:R-:W-:Y:S05]  /*aba0*/  BRA `(.L_x_3781) ;  /* 0x0000000400a87947 */ /* 0x008fea0003800000 */
.L_x_3788:
        /* <DEDUP_REMOVED lines=11> */
.L_x_3795:
        /* <DEDUP_REMOVED lines=21> */
.L_x_3799:
[----:B------:R-:W-:Y:S05]  /*adb0*/  BSYNC.RECONVERGENT B1 ;  /* 0x0000000000017941 */ /* 0x000fea0003800200 */
.L_x_3798:
[----:B------:R-:W-:Y:S02]  /*adc0*/  SHF.L.U32 R0, R0, 0x14, RZ ;  /* 0x0000001400007819 */ /* 0x000fe400000006ff */
[----:B------:R-:W-:-:S04]  /*add0*/  LEA R2, R2, 0x3b800000, 0x17 ;  /* 0x3b80000002027811 */ /* 0x000fc800078eb8ff */
[----:B------:R-:W-:-:S07]  /*ade0*/  LOP3.LUT R2, R2, R0, R7, 0xfe, !PT ;  /* 0x0000000002027212 */ /* 0x000fce00078efe07 */
.L_x_3797:
[----:B------:R-:W-:Y:S05]  /*adf0*/  BSYNC.RECONVERGENT B0 ;  /* 0x0000000000007941 */ /* 0x000fea0003800200 */
.L_x_3796:
[----:B------:R-:W1:Y:S02]  /*ae00*/  F2I.S64.TRUNC R2, R2 ;  /* 0x0000000200027311 */ /* 0x000e64000020d900 */
[----:B-1----:R-:W-:Y:S05]  /*ae10*/  BRA `(.L_x_3781) ;  /* 0x00000004000c7947 */ /* 0x002fea0003800000 */
.L_x_3794:
        /* <DEDUP_REMOVED lines=21> */
.L_x_3803:
[----:B------:R-:W-:Y:S05]  /*af70*/  BSYNC.RECONVERGENT B1 ;  /* 0x0000000000017941 */ /* 0x000fea0003800200 */
.L_x_3802:
[----:B------:R-:W-:Y:S01]  /*af80*/  IMAD.SHL.U32 R0, R0, 0x200000, RZ ;  /* 0x0020000000007824 */ /* 0x000fe200078e00ff */
[----:B------:R-:W-:-:S04]  /*af90*/  LEA R2, R2, 0x37800000, 0x17 ;  /* 0x3780000002027811 */ /* 0x000fc800078eb8ff */
[----:B------:R-:W-:-:S07]  /*afa0*/  LOP3.LUT R2, R2, R0, R7, 0xfe, !PT ;  /* 0x0000000002027212 */ /* 0x000fce00078efe07 */
.L_x_3801:
[----:B------:R-:W-:Y:S05]  /*afb0*/  BSYNC.RECONVERGENT B0 ;  /* 0x0000000000007941 */ /* 0x000fea0003800200 */
.L_x_3800:
[----:B------:R-:W0:Y:S02]  /*afc0*/  F2I.S64.TRUNC R2, R2 ;  /* 0x0000000200027311 */ /* 0x000e24000020d900 */
[----:B0-----:R-:W-:Y:S05]  /*afd0*/  BRA `(.L_x_3781) ;  /* 0x00000000009c7947 */ /* 0x001fea0003800000 */
.L_x_3793:
        /* <DEDUP_REMOVED lines=8> */
[----:B--2---:R-:W-:Y:S01]  /*b060*/  HFMA2 R2, -RZ, RZ, 3.814697265625e-06, 0 ;  /* 0x00400000ff027431 */ /* 0x004fe200000001ff */
[----:B---3--:R-:W-:-:S13]  /*b070*/  ISETP.NE.AND P0, PT, R4, RZ, PT ;  /* 0x000000ff0400720c */ /* 0x008fda0003f05270 */
[----:B------:R-:W-:Y:S05]  /*b080*/  @!P0 BRA `(.L_x_3807) ;  /* 0x00000000000c8947 */ /* 0x000fea0003800000 */
[----:B------:R-:W-:-:S13]  /*b090*/  ISETP.NE.AND P0, PT, R4, 0xff, PT ;  /* 0x000000ff0400780c */ /* 0x000fda0003f05270 */
[----:B------:R-:W-:Y:S02]  /*b0a0*/  @!P0 IMAD.MOV.U32 R2, RZ, RZ, 0x7f800001 ;  /* 0x7f800001ff028424 */ /* 0x000fe400078e00ff */
[----:B------:R-:W-:-:S07]  /*b0b0*/  @P0 IMAD.SHL.U32 R2, R4, 0x800000, RZ ;  /* 0x0080000004020824 */ /* 0x000fce00078e00ff */
.L_x_3807:
[----:B------:R-:W-:Y:S05]  /*b0c0*/  BSYNC.RECONVERGENT B0 ;  /* 0x0000000000007941 */ /* 0x000fea0003800200 */
.L_x_3806:
[----:B------:R-:W2:Y:S02]  /*b0d0*/  F2I.S64.TRUNC R2, R2 ;  /* 0x0000000200027311 */ /* 0x000ea4000020d900 */
[----:B--2---:R-:W-:Y:S05]  /*b0e0*/  BRA `(.L_x_3781) ;  /* 0x0000000000587947 */ /* 0x004fea0003800000 */
.L_x_3780:
[----:B------:R-:W-:Y:S01]  /*b0f0*/  MOV R0, 0x0 ;  /* 0x0000000000007802 */ /* 0x000fe20000000f00 */
[----:B------:R-:W0:Y:S01]  /*b100*/  LDCU.64 UR4, c[0x4][0x138] ;  /* 0x01002700ff0477ac */ /* 0x000e220008000a00 */
[----:B------:R-:W-:Y:S02]  /*b110*/  HFMA2 R8, -RZ, RZ, 0, 4.64916229248046875e-06 ;  /* 0x0000004eff087431 */ /* 0x000fe400000001ff */
[----:B------:R-:W-:Y:S01]  /*b120*/  IMAD.MOV.U32 R12, RZ, RZ, 0x1 ;  /* 0x00000001ff0c7424 */ /* 0x000fe200078e00ff */
[----:B--2---:R1:W2:Y:S01]  /*b130*/  LDC.64 R2, c[0x4][R0] ;  /* 0x0100000000027b82 */ /* 0x0042a20000000a00 */
        /* <DEDUP_REMOVED lines=11> */
.L_x_3808:
[----:B------:R-:W-:Y:S01]  /*b1f0*/  CS2R R2, SRZ ;  /* 0x0000000000027805 */ /* 0x000fe2000001ff00 */
[----:B------:R-:W-:Y:S06]  /*b200*/  BRA `(.L_x_3781) ;  /* 0x0000000000107947 */ /* 0x000fec0003800000 */
.L_x_3805:
[----:B--2---:R2:W5:Y:S01]  /*b210*/  LDG.E.64 R2, desc[UR36][R4.64] ;  /* 0x0000002404027981 */ /* 0x004562000c1e1b00 */
[----:B------:R-:W-:Y:S05]  /*b220*/  BRA `(.L_x_3781) ;  /* 0x0000000000087947 */ /* 0x000fea0003800000 */
.L_x_3804:
[----:B--2---:R1:W5:Y:S01]  /*b230*/  LDG.E R2, desc[UR36][R4.64] ;  /* 0x0000002404027981 */ /* 0x004362000c1e1900 */
[----:B------:R-:W-:-:S07]  /*b240*/  MOV R3, RZ ;  /* 0x000000ff00037202 */ /* 0x000fce0000000f00 */
.L_x_3781:
[----:B------:R-:W0:Y:S01]  /*b250*/  LDC.64 R6, c[0x0][0x598] ;  /* 0x00016600ff067b82 */ /* 0x000e220000000a00 */
[----:B-----5:R-:W-:Y:S01]  /*b260*/  ISETP.LT.U32.AND P0, PT, R2, 0x3f, PT ;  /* 0x0000003f0200780c */ /* 0x020fe20003f01070 */
[----:B------:R-:W-:-:S03]  /*b270*/  UPRMT UR4, UR41, 0x9910, URZ ;  /* 0x0000991029047896 */ /* 0x000fc600080000ff */
[----:B------:R-:W-:Y:S01]  /*b280*/  ISETP.LT.U32.AND.EX P0, PT, R3, RZ, PT, P0 ;  /* 0x000000ff0300720c */ /* 0x000fe20003f01100 */
[----:B------:R-:W-:-:S03]  /*b290*/  UISETP.GT.AND UP0, UPT, UR4, 0x9, UPT ;  /* 0x000000090400788c */ /* 0x000fc6000bf04270 */
[----:B------:R-:W-:-:S04]  /*b2a0*/  SEL R2, R2, 0x3f, P0 ;  /* 0x0000003f02027807 */ /* 0x000fc80000000000 */
[-CC-:B01234-:R-:W-:Y:S02]  /*b2b0*/  SHF.R.S64 R5, R6, R2.reuse, R7.reuse ;  /* 0x0000000206057219 */ /* 0x19ffe40000001007 */
        /* <DEDUP_REMOVED lines=13> */
.L_x_3812:
[----:B------:R-:W-:Y:S01]  /*b390*/  STG.E.U8 desc[UR36][R16.64], R5 ;  /* 0x0000000510007986 */ /* 0x000fe2000c101124 */
[----:B------:R-:W-:Y:S05]  /*b3a0*/  EXIT ;  /* 0x000000000000794d */ /* 0x000fea0003800000 */
.L_x_3811:
        /* <DEDUP_REMOVED lines=8> */
.L_x_3815:
[----:B------:R-:W-:Y:S01]  /*b430*/  STG.E desc[UR36][R16.64], R5 ;  /* 0x0000000510007986 */ /* 0x000fe2000c101924 */
[----:B------:R-:W-:Y:S05]  /*b440*/  EXIT ;  /* 0x000000000000794d */ /* 0x000fea0003800000 */
.L_x_3814:
[----:B------:R-:W-:Y:S01]  /*b450*/  STG.E.U16 desc[UR36][R16.64], R5 ;  /* 0x0000000510007986 */ /* 0x000fe2000c101524 */
[----:B------:R-:W-:Y:S05]  /*b460*/  EXIT ;  /* 0x000000000000794d */ /* 0x000fea0003800000 */
.L_x_3810:
        /* <DEDUP_REMOVED lines=9> */
.L_x_3817:
[----:B------:R-:W0:Y:S02]  /*b500*/  I2F.S64 R0, R2 ;  /* 0x0000000200007312 */ /* 0x000e240000301400 */
[----:B0-----:R-:W-:-:S05]  /*b510*/  F2FP.F16.F32.PACK_AB R0, RZ, R0 ;  /* 0x00000000ff00723e */ /* 0x001fca00000000ff */
[----:B------:R-:W-:Y:S01]  /*b520*/  STG.E.U16 desc[UR36][R16.64], R0 ;  /* 0x0000000010007986 */ /* 0x000fe2000c101524 */
[----:B------:R-:W-:Y:S05]  /*b530*/  EXIT ;  /* 0x000000000000794d */ /* 0x000fea0003800000 */
.L_x_3816:
        /* <DEDUP_REMOVED lines=8> */
[----:B0-----:R-:W-:Y:S01]  /*b5c0*/  STG.E.64 desc[UR36][R16.64], R4 ;  /* 0x0000000410007986 */ /* 0x001fe2000c101b24 */
[----:B------:R-:W-:Y:S05]  /*b5d0*/  EXIT ;  /* 0x000000000000794d */ /* 0x000fea0003800000 */
.L_x_3819:
[----:B------:R-:W0:Y:S02]  /*b5e0*/  I2F.S64 R2, R2 ;  /* 0x0000000200027312 */ /* 0x000e240000301400 */
[----:B0-----:R-:W-:-:S04]  /*b5f0*/  F2FP.F16.F32.PACK_AB R3, RZ, R2 ;  /* 0x00000002ff03723e */ /* 0x001fc800000000ff */
[----:B------:R-:W-:-:S05]  /*b600*/  PRMT R3, R3, 0x5410, RZ ;  /* 0x0000541003037816 */ /* 0x000fca00000000ff */
[----:B------:R-:W-:Y:S01]  /*b610*/  STG.E desc[UR36][R16.64], R3 ;  /* 0x0000000310007986 */ /* 0x000fe2000c101924 */
[----:B------:R-:W-:Y:S05]  /*b620*/  EXIT ;  /* 0x000000000000794d */ /* 0x000fea0003800000 */
.L_x_3818:
[----:B------:R-:W0:Y:S02]  /*b630*/  I2F.F64.S64 R2, R2 ;  /* 0x0000000200027312 */ /* 0x000e240000301c00 */
[----:B0-----:R-:W-:Y:S01]  /*b640*/  STG.E.64 desc[UR36][R16.64], R2 ;  /* 0x0000000210007986 */ /* 0x001fe2000c101b24 */
[----:B------:R-:W-:Y:S05]  /*b650*/  EXIT ;  /* 0x000000000000794d */ /* 0x000fea0003800000 */
.L_x_3809:
        /* <DEDUP_REMOVED lines=12> */
.L_x_3823:
[----:B------:R-:W0:Y:S01]  /*b720*/  I2F.S64 R3, R2 ;  /* 0x0000000200037312 */ /* 0x000e220000301400 */
[----:B------:R-:W-:Y:S01]  /*b730*/  BSSY.RECONVERGENT B0, `(.L_x_3824) ;  /* 0x0000013000007945 */ /* 0x000fe20003800200 */
[----:B0-----:R-:W-:Y:S01]  /*b740*/  LOP3.LUT R4, R3, 0x7fffffff, RZ, 0xc0, !PT ;  /* 0x7fffffff03047812 */ /* 0x001fe200078ec0ff */
        /* <DEDUP_REMOVED lines=14> */
.L_x_3826:
[----:B------:R-:W-:-:S04]  /*b830*/  SHF.R.U32.HI R3, RZ, 0x18, R3 ;  /* 0x00000018ff037819 */ /* 0x000fc80000011603 */
[----:B------:R-:W-:-:S04]  /*b840*/  LOP3.LUT R0, R0, 0x80, R3, 0xf8, !PT ;  /* 0x0000008000007812 */ /* 0x000fc800078ef803 */
[----:B------:R-:W-:-:S07]  /*b850*/  PRMT R8, R0, 0x7610, R8 ;  /* 0x0000761000087816 */ /* 0x000fce0000000008 */
.L_x_3825:
[----:B------:R-:W-:Y:S05]  /*b860*/  BSYNC.RECONVERGENT B0 ;  /* 0x0000000000007941 */ /* 0x000fea0003800200 */
.L_x_3824:
[----:B------:R-:W-:Y:S01]  /*b870*/  STG.E.U8 desc[UR36][R16.64], R8 ;  /* 0x0000000810007986 */ /* 0x000fe2000c101124 */
[----:B------:R-:W-:Y:S05]  /*b880*/  EXIT ;  /* 0x000000000000794d */ /* 0x000fea0003800000 */
.L_x_3822:
        /* <DEDUP_REMOVED lines=17> */
.L_x_3829:
[----:B------:R-:W-:-:S04]  /*b9a0*/  SHF.R.U32.HI R3, RZ, 0x18, R3 ;  /* 0x00000018ff037819 */ /* 0x000fc80000011603 */
[----:B------:R-:W-:-:S04]  /*b9b0*/  LOP3.LUT R0, R0, 0x80, R3, 0xf8, !PT ;  /* 0x0000008000007812 */ /* 0x000fc800078ef803 */
[----:B------:R-:W-:-:S07]  /*b9c0*/  PRMT R8, R0, 0x7610, R8 ;  /* 0x0000761000087816 */ /* 0x000fce0000000008 */
.L_x_3828:
[----:B------:R-:W-:Y:S05]  /*b9d0*/  BSYNC.RECONVERGENT B0 ;  /* 0x0000000000007941 */ /* 0x000fea0003800200 */
.L_x_3827:
[----:B------:R-:W-:Y:S01]  /*b9e0*/  STG.E.U8 desc[UR36][R16.64], R8 ;  /* 0x0000000810007986 */ /* 0x000fe2000c101124 */
[----:B------:R-:W-:Y:S05]  /*b9f0*/  EXIT ;  /* 0x000000000000794d */ /* 0x000fea0003800000 */
.L_x_3821:
        /* <DEDUP_REMOVED lines=23> */
.L_x_3831:
[----:B------:R-:W-:Y:S01]  /*bb70*/  STG.E.64 desc[UR36][R16.64], R2 ;  /* 0x0000000210007986 */ /* 0x000fe2000c101b24 */
[----:B------:R-:W-:Y:S05]  /*bb80*/  EXIT ;  /* 0x000000000000794d */ /* 0x000fea0003800000 */
.L_x_3830:
[----:B------:R-:W-:Y:S01]  /*bb90*/  STG.E desc[UR36][R16.64], R5 ;  /* 0x0000000510007986 */ /* 0x000fe2000c101924 */
[----:B------:R-:W-:Y:S05]  /*bba0*/  EXIT ;  /* 0x000000000000794d */ /* 0x000fea0003800000 */
.L_x_3820:
        /* <DEDUP_REMOVED lines=11> */
.L_x_3833:
[----:B------:R-:W-:Y:S01]  /*bc60*/  CS2R R6, SRZ ;  /* 0x0000000000067805 */ /* 0x000fe2000001ff00 */
[----:B------:R-:W0:Y:S04]  /*bc70*/  I2F.F64.S64 R4, R2 ;  /* 0x0000000200047312 */ /* 0x000e280000301c00 */
[----:B0-----:R-:W-:Y:S01]  /*bc80*/  STG.E.128 desc[UR36][R16.64], R4 ;  /* 0x0000000410007986 */ /* 0x001fe2000c101d24 */
[----:B------:R-:W-:Y:S05]  /*bc90*/  EXIT ;  /* 0x000000000000794d */ /* 0x000fea0003800000 */
.L_x_3832:
[----:B------:R-:W-:-:S09]  /*bca0*/  UISETP.NE.AND UP0, UPT, UR4, 0xf, UPT ;  /* 0x0000000f0400788c */ /* 0x000fd2000bf05270 */
[----:B------:R-:W-:Y:S05]  /*bcb0*/  BRA.U !UP0, `(.L_x_3834) ;  /* 0x0000000108e87547 */ /* 0x000fea000b800000 */
[----:B------:R-:W-:-:S09]  /*bcc0*/  UISETP.NE.AND UP0, UPT, UR4, 0x17, UPT ;  /* 0x000000170400788c */ /* 0x000fd2000bf05270 */
[----:B------:R-:W-:Y:S05]  /*bcd0*/  BRA.U !UP0, `(.L_x_3835) ;  /* 0x0000000108907547 */ /* 0x000fea000b800000 */
[----:B------:R-:W-:-:S09]  /*bce0*/  UISETP.NE.AND UP0, UPT, UR4, 0x18, UPT ;  /* 0x000000180400788c */ /* 0x000fd2000bf05270 */
[----:B------:R-:W-:Y:S05]  /*bcf0*/  BRA.U !UP0, `(.L_x_3836) ;  /* 0x0000000108447547 */ /* 0x000fea000b800000 */
.L_x_3813:
        /* <DEDUP_REMOVED lines=16> */
.L_x_3837:
[----:B------:R-:W-:Y:S05]  /*be00*/  EXIT ;  /* 0x000000000000794d */ /* 0x000fea0003800000 */
.L_x_3836:
        /* <DEDUP_REMOVED lines=13> */
.L_x_3839:
[----:B------:R-:W-:Y:S05]  /*bee0*/  BSYNC.RECONVERGENT B0 ;  /* 0x0000000000007941 */ /* 0x000fea0003800200 */
.L_x_3838:
[----:B------:R-:W-:-:S05]  /*bef0*/  LOP3.LUT R5, R0, 0x80, R5, 0xf8, !PT ;  /* 0x0000008000057812 */ /* 0x000fca00078ef805 */
[----:B------:R-:W-:Y:S01]  /*bf00*/  STG.E.U8 desc[UR36][R16.64], R5 ;  /* 0x0000000510007986 */ /* 0x000fe2000c101124 */
[----:B------:R-:W-:Y:S05]  /*bf10*/  EXIT ;  /* 0x000000000000794d */ /* 0x000fea0003800000 */
.L_x_3835:
        /* <DEDUP_REMOVED lines=12> */
.L_x_3841:
[----:B------:R-:W-:Y:S01]  /*bfe0*/  IMAD.MOV.U32 R0, RZ, RZ, 0x7f ;  /* 0x0000007fff007424 */ /* 0x000fe200078e00ff */
[----:B------:R-:W-:-:S04]  /*bff0*/  ISETP.GT.U32.AND P0, PT, R4, 0x7f800000, PT ;  /* 0x7f8000000400780c */ /* 0x000fc80003f04070 */
[----:B------:R-:W-:-:S09]  /*c000*/  SEL R0, R0, 0x7c, P0 ;  /* 0x0000007c00007807 */ /* 0x000fd20000000000 */
.L_x_3842:
[----:B------:R-:W-:Y:S05]  /*c010*/  BSYNC.RECONVERGENT B0 ;  /* 0x0000000000007941 */ /* 0x000fea0003800200 */
.L_x_3840:
[----:B------:R-:W-:-:S04]  /*c020*/  SHF.R.U32.HI R3, RZ, 0x18, R3 ;  /* 0x00000018ff037819 */ /* 0x000fc80000011603 */
[----:B------:R-:W-:-:S05]  /*c030*/  LOP3.LUT R3, R0, 0x80, R3, 0xf8, !PT ;  /* 0x0000008000037812 */ /* 0x000fca00078ef803 */
[----:B------:R-:W-:Y:S01]  /*c040*/  STG.E.U8 desc[UR36][R16.64], R3 ;  /* 0x0000000310007986 */ /* 0x000fe2000c101124 */
[----:B------:R-:W-:Y:S05]  /*c050*/  EXIT ;  /* 0x000000000000794d */ /* 0x000fea0003800000 */
.L_x_3834:
[----:B------:R-:W0:Y:S02]  /*c060*/  I2F.S64 R0, R2 ;  /* 0x0000000200007312 */ /* 0x000e240000301400 */
[----:B0-----:R-:W-:-:S05]  /*c070*/  F2FP.BF16.F32.PACK_AB R0, RZ, R0 ;  /* 0x00000000ff00723e */ /* 0x001fca00000010ff */
[----:B------:R-:W-:Y:S01]  /*c080*/  STG.E.U16 desc[UR36][R16.64], R0 ;  /* 0x0000000010007986 */ /* 0x000fe2000c101524 */
[----:B------:R-:W-:Y:S05]  /*c090*/  EXIT ;  /* 0x000000000000794d */ /* 0x000fea0003800000 */
.L_x_3843:
        /* <DEDUP_REMOVED lines=14> */
.L_x_20799:


//--------------------- .text._ZN2at6native27unrolled_elementwise_kernelINS0_13AUnaryFunctorIlllZZZNS0_18rshift_kernel_cudaERNS_18TensorIteratorBaseEENKUlvE_clEvENKUlvE2_clEvEUlllE_EESt5arrayIPcLm2EELi4E23TrivialOffsetCalculatorILi1EjESD_NS0_6memory12LoadWithCastILi1EEENSE_13StoreWithCastILi1EEEEEviT_T0_T2_T3_T4_T5_ --------------------------
	.section	.text._ZN2at6native27unrolled_elementwise_kernelINS0_13AUnaryFunctorIlllZZZNS0_18rshift_kernel_cudaERNS_18TensorIteratorBaseEENKUlvE_clEvENKUlvE2_clEvEUlllE_EESt5arrayIPcLm2EELi4E23TrivialOffsetCalculatorILi1EjESD_NS0_6memory12LoadWithCastILi1EEENSE_13StoreWithCastILi1EEEEEviT_T0_T2_T3_T4_T5_,"ax",@progbits
	.align	128
        .global         _ZN2at6native27unrolled_elementwise_kernelINS0_13AUnaryFunctorIlllZZZNS0_18rshift_kernel_cudaERNS_18TensorIteratorBaseEENKUlvE_clEvENKUlvE2_clEvEUlllE_EESt5arrayIPcLm2EELi4E23TrivialOffsetCalculatorILi1EjESD_NS0_6memory12LoadWithCastILi1EEENSE_13StoreWithCastILi1EEEEEviT_T0_T2_T3_T4_T5_
        .type           _ZN2at6native27unrolled_elementwise_kernelINS0_13AUnaryFunctorIlllZZZNS0_18rshift_kernel_cudaERNS_18TensorIteratorBaseEENKUlvE_clEvENKUlvE2_clEvEUlllE_EESt5arrayIPcLm2EELi4E23TrivialOffsetCalculatorILi1EjESD_NS0_6memory12LoadWithCastILi1EEENSE_13StoreWithCastILi1EEEEEviT_T0_T2_T3_T4_T5_,@function
        .size           _ZN2at6native27unrolled_elementwise_kernelINS0_13AUnaryFunctorIlllZZZNS0_18rshift_kernel_cudaERNS_18TensorIteratorBaseEENKUlvE_clEvENKUlvE2_clEvEUlllE_EESt5arrayIPcLm2EELi4E23TrivialOffsetCalculatorILi1EjESD_NS0_6memory12LoadWithCastILi1EEENSE_13StoreWithCastILi1EEEEEviT_T0_T2_T3_T4_T5_,(.L_x_20800 - _ZN2at6native27unrolled_elementwise_kernelINS0_13AUnaryFunctorIlllZZZNS0_18rshift_kernel_cudaERNS_18TensorIteratorBaseEENKUlvE_clEvENKUlvE2_clEvEUlllE_EESt5arrayIPcLm2EELi4E23TrivialOffsetCalculatorILi1EjESD_NS0_6memory12LoadWithCastILi1EEENSE_13StoreWithCastILi1EEEEEviT_T0_T2_T3_T4_T5_)
        .other          _ZN2at6native27unrolled_elementwise_kernelINS0_13AUnaryFunctorIlllZZZNS0_18rshift_kernel_cudaERNS_18TensorIteratorBaseEENKUlvE_clEvENKUlvE2_clEvEUlllE_EESt5arrayIPcLm2EELi4E23TrivialOffsetCalculatorILi1EjESD_NS0_6memory12LoadWithCastILi1EEENSE_13StoreWithCastILi1EEEEEviT_T0_T2_T3_T4_T5_,@"STO_CUDA_ENTRY STV_DEFAULT"
_ZN2at6native27unrolled_elementwise_kernelINS0_13AUnaryFunctorIlllZZZNS0_18rshift_kernel_cudaERNS_18TensorIteratorBaseEENKUlvE_clEvENKUlvE2_clEvEUlllE_EESt5arrayIPcLm2EELi4E23TrivialOffsetCalculatorILi1EjESD_NS0_6memory12LoadWithCastILi1EEENSE_13StoreWithCastILi1EEEEEviT_T0_T2_T3_T4_T5_:
.text._ZN2at6native27unrolled_elementwise_kernelINS0_13AUnaryFunctorIlllZZZNS0_18rshift_kernel_cudaERNS_18TensorIteratorBaseEENKUlvE_clEvENKUlvE2_clEvEUlllE_EESt5arrayIPcLm2EELi4E23TrivialOffsetCalculatorILi1EjESD_NS0_6memory12LoadWithCastILi1EEENSE_13StoreWithCastILi1EEEEEviT_T0_T2_T3_T4_T5_:
        /* <DEDUP_REMOVED lines=32> */
.L_x_3849:
[----:B------:R1:W5:Y:S01]  /*0200*/  LDG.E.U8 R28, desc[UR36][R4.64] ;  /* 0x00000024041c7981 */ /* 0x000362000c1e1100 */
[----:B------:R-:W-:Y:S01]  /*0210*/  IMAD.MOV.U32 R29, RZ, RZ, RZ ;  /* 0x000000ffff1d7224 */ /* 0x000fe200078e00ff */
[----:B------:R-:W-:Y:S06]  /*0220*/  BRA `(.L_x_3851) ;  /* 0x0000000c00447947 */ /* 0x000fec0003800000 */
.L_x_3848:
        /* <DEDUP_REMOVED lines=8> */
.L_x_3853:
[----:B------:R-:W2:Y:S02]  /*02b0*/  LDG.E R28, desc[UR36][R4.64] ;  /* 0x00000024041c7981 */ /* 0x000ea4000c1e1900 */
[----:B--2---:R-:W-:Y:S01]  /*02c0*/  SHF.R.S32.HI R29, RZ, 0x1f, R28 ;  /* 0x0000001fff1d7819 */ /* 0x004fe2000001141c */
[----:B------:R-:W-:Y:S06]  /*02d0*/  BRA `(.L_x_3851) ;  /* 0x0000000c00187947 */ /* 0x000fec0003800000 */
.L_x_3852:
[----:B------:R-:W2:Y:S02]  /*02e0*/  LDG.E.S16 R28, desc[UR36][R4.64] ;  /* 0x00000024041c7981 */ /* 0x000ea4000c1e1700 */
[----:B--2---:R-:W-:Y:S01]  /*02f0*/  SHF.R.S32.HI R29, RZ, 0x1f, R28 ;  /* 0x0000001fff1d7819 */ /* 0x004fe2000001141c */
[----:B------:R-:W-:Y:S06]  /*0300*/  BRA `(.L_x_3851) ;  /* 0x0000000c000c7947 */ /* 0x000fec0003800000 */
.L_x_3847:
        /* <DEDUP_REMOVED lines=9> */
.L_x_3855:
[----:B------:R-:W2:Y:S02]  /*03a0*/  LDG.E.U16 R4, desc[UR36][R4.64] ;  /* 0x0000002404047981 */ /* 0x000ea4000c1e1500 */
[----:B--2---:R-:W-:-:S06]  /*03b0*/  HADD2.F32 R28, -RZ, R4.H0_H0 ;  /* 0x20000004ff1c7230 */ /* 0x004fcc0000004100 */
[----:B------:R-:W2:Y:S02]  /*03c0*/  F2I.S64.TRUNC R28, R28 ;  /* 0x0000001c001c7311 */ /* 0x000ea4000020d900 */
[----:B--2---:R-:W-:Y:S05]  /*03d0*/  BRA `(.L_x_3851) ;  /* 0x0000000800d87947 */ /* 0x004fea0003800000 */
.L_x_3854:
        /* <DEDUP_REMOVED lines=9> */
.L_x_3857:
[----:B------:R-:W2:Y:S02]  /*0470*/  LDG.E.U16 R4, desc[UR36][R4.64] ;  /* 0x0000002404047981 */ /* 0x000ea4000c1e1500 */
[----:B--2---:R-:W-:-:S06]  /*0480*/  HADD2.F32 R28, -RZ, R4.H0_H0 ;  /* 0x20000004ff1c7230 */ /* 0x004fcc0000004100 */
[----:B------:R-:W2:Y:S02]  /*0490*/  F2I.S64.TRUNC R28, R28 ;  /* 0x0000001c001c7311 */ /* 0x000ea4000020d900 */
[----:B--2---:R-:W-:Y:S05]  /*04a0*/  BRA `(.L_x_3851) ;  /* 0x0000000800a47947 */ /* 0x004fea0003800000 */
.L_x_3856:
[----:B------:R-:W2:Y:S02]  /*04b0*/  LDG.E.64 R4, desc[UR36][R4.64] ;  /* 0x0000002404047981 */ /* 0x000ea4000c1e1b00 */
[----:B--2---:R2:W3:Y:S02]  /*04c0*/  F2I.S64.F64.TRUNC R28, R4 ;  /* 0x00000004001c7311 */ /* 0x0044e4000030d900 */
[----:B--23--:R-:W-:Y:S05]  /*04d0*/  BRA `(.L_x_3851) ;  /* 0x0000000800987947 */ /* 0x00cfea0003800000 */
.L_x_3846:
        /* <DEDUP_REMOVED lines=13> */
.L_x_3860:
[----:B------:R-:W2:Y:S02]  /*05b0*/  LDG.E.64 R4, desc[UR36][R4.64] ;  /* 0x0000002404047981 */ /* 0x000ea4000c1e1b00 */
[----:B--2---:R2:W3:Y:S02]  /*05c0*/  F2I.S64.F64.TRUNC R28, R4 ;  /* 0x00000004001c7311 */ /* 0x0044e4000030d900 */
[----:B--23--:R-:W-:Y:S05]  /*05d0*/  BRA `(.L_x_3851) ;  /* 0x0000000800587947 */ /* 0x00cfea0003800000 */
.L_x_3859:
        /* <DEDUP_REMOVED lines=26> */
.L_x_3862:
        /* <DEDUP_REMOVED lines=14> */
.L_x_3861:
[----:B------:R-:W2:Y:S02]  /*0860*/  LDG.E.U16 R28, desc[UR36][R4.64] ;  /* 0x00000024041c7981 */ /* 0x000ea4000c1e1500 */
[----:B--2---:R-:W-:-:S06]  /*0870*/  IMAD.U32 R28, R28, 0x10000, RZ ;  /* 0x000100001c1c7824 */ /* 0x004fcc00078e00ff */
[----:B------:R-:W2:Y:S02]  /*0880*/  F2I.S64.TRUNC R28, R28 ;  /* 0x0000001c001c7311 */ /* 0x000ea4000020d900 */
[----:B--2---:R-:W-:Y:S05]  /*0890*/  BRA `(.L_x_3851) ;  /* 0x0000000400a87947 */ /* 0x004fea0003800000 */
.L_x_3858:
        /* <DEDUP_REMOVED lines=11> */
.L_x_3865:
        /* <DEDUP_REMOVED lines=21> */
.L_x_3869:
[----:B------:R-:W-:Y:S05]  /*0aa0*/  BSYNC.RECONVERGENT B1 ;  /* 0x0000000000017941 */ /* 0x000fea0003800200 */
.L_x_3868:
[----:B------:R-:W-:Y:S01]  /*0ab0*/  IMAD.SHL.U32 R0, R0, 0x100000, RZ ;  /* 0x0010000000007824 */ /* 0x000fe200078e00ff */
[----:B------:R-:W-:-:S04]  /*0ac0*/  LEA R3, R3, 0x3b800000, 0x17 ;  /* 0x3b80000003037811 */ /* 0x000fc800078eb8ff */
[----:B------:R-:W-:-:S07]  /*0ad0*/  LOP3.LUT R28, R3, R0, R7, 0xfe, !PT ;  /* 0x00000000031c7212 */ /* 0x000fce00078efe07 */
.L_x_3867:
[----:B------:R-:W-:Y:S05]  /*0ae0*/  BSYNC.RECONVERGENT B0 ;  /* 0x0000000000007941 */ /* 0x000fea0003800200 */
.L_x_3866:
[----:B------:R-:W4:Y:S02]  /*0af0*/  F2I.S64.TRUNC R28, R28 ;  /* 0x0000001c001c7311 */ /* 0x000f24000020d900 */
[----:B----4-:R-:W-:Y:S05]  /*0b00*/  BRA `(.L_x_3851) ;  /* 0x00000004000c7947 */ /* 0x010fea0003800000 */
.L_x_3864:
        /* <DEDUP_REMOVED lines=21> */
.L_x_3873:
[----:B------:R-:W-:Y:S05]  /*0c60*/  BSYNC.RECONVERGENT B1 ;  /* 0x0000000000017941 */ /* 0x000fea0003800200 */
.L_x_3872:
[----:B------:R-:W-:Y:S01]  /*0c70*/  IMAD.SHL.U32 R0, R0, 0x200000, RZ ;  /* 0x0020000000007824 */ /* 0x000fe200078e00ff */
[----:B------:R-:W-:-:S04]  /*0c80*/  LEA R3, R3, 0x37800000, 0x17 ;  /* 0x3780000003037811 */ /* 0x000fc800078eb8ff */
[----:B------:R-:W-:-:S07]  /*0c90*/  LOP3.LUT R28, R3, R0, R7, 0xfe, !PT ;  /* 0x00000000031c7212 */ /* 0x000fce00078efe07 */
.L_x_3871:
[----:B------:R-:W-:Y:S05]  /*0ca0*/  BSYNC.RECONVERGENT B0 ;  /* 0x0000000000007941 */ /* 0x000fea0003800200 */
.L_x_3870:
[----:B------:R-:W4:Y:S02]  /*0cb0*/  F2I.S64.TRUNC R28, R28 ;  /* 0x0000001c001c7311 */ /* 0x000f24000020d900 */
[----:B----4-:R-:W-:Y:S05]  /*0cc0*/  BRA `(.L_x_3851) ;  /* 0x00000000009c7947 */ /* 0x010fea0003800000 */
.L_x_3863:
[----:B------:R-:W-:-:S09]  /*0cd0*/  UISETP.NE.AND UP0, UPT, UR4, 0x1c, UPT ;  /* 0x0000001c0400788c */ /* 0x000fd2000bf05270 */
[----:B------:R-:W-:Y:S05]  /*0ce0*/  BRA.U !UP0, `(.L_x_3874) ;  /* 0x00000001088c7547 */ /* 0x000fea000b800000 */
[----:B------:R-:W-:-:S09]  /*0cf0*/  UISETP.NE.AND UP0, UPT, UR4, 0x1d, UPT ;  /* 0x0000001d0400788c */ /* 0x000fd2000bf05270 */
[----:B------:R-:W-:Y:S05]  /*0d00*/  BRA.U !UP0, `(.L_x_3875) ;  /* 0x00000001087c7547 */ /* 0x000fea000b800000 */
[----:B------:R-:W-:-:S09]  /*0d10*/  UISETP.NE.AND UP0, UPT, UR4, 0x2c, UPT ;  /* 0x0000002c0400788c */ /* 0x000fd2000bf05270 */
[----:B------:R-:W-:Y:S05]  /*0d20*/  BRA.U !UP0, `(.L_x_3876) ;  /* 0x0000000108487547 */ /* 0x000fea000b800000 */
.L_x_3850:
        /* <DEDUP_REMOVED lines=16> */
.L_x_3877:
[----:B------:R-:W-:Y:S01]  /*0e30*/  CS2R R28, SRZ ;  /* 0x00000000001c7805 */ /* 0x000fe2000001ff00 */
[----:B------:R-:W-:Y:S06]  /*0e40*/  BRA `(.L_x_3851) ;  /* 0x00000000003c7947 */ /* 0x000fec0003800000 */
.L_x_3876:
        /* <DEDUP_REMOVED lines=8> */
.L_x_3879:
[----:B------:R-:W-:Y:S05]  /*0ed0*/  BSYNC.RECONVERGENT B0 ;  /* 0x0000000000007941 */ /* 0x000fea0003800200 */
.L_x_3878:
[----:B------:R-:W2:Y:S02]  /*0ee0*/  F2I.S64.TRUNC R28, R28 ;  /* 0x0000001c001c7311 */ /* 0x000ea4000020d900 */
[----:B--2---:R-:W-:Y:S05]  /*0ef0*/  BRA `(.L_x_3851) ;  /* 0x0000000000107947 */ /* 0x004fea0003800000 */
.L_x_3875:
[----:B------:R2:W5:Y:S01]  /*0f00*/  LDG.E.64 R28, desc[UR36][R4.64] ;  /* 0x00000024041c7981 */ /* 0x000562000c1e1b00 */
[----:B------:R-:W-:Y:S05]  /*0f10*/  BRA `(.L_x_3851) ;  /* 0x0000000000087947 */ /* 0x000fea0003800000 */
.L_x_3874:
[----:B------:R3:W5:Y:S01]  /*0f20*/  LDG.E R28, desc[UR36][R4.64] ;  /* 0x00000024041c7981 */ /* 0x000762000c1e1900 */
[----:B------:R-:W-:-:S07]  /*0f30*/  IMAD.MOV.U32 R29, RZ, RZ, RZ ;  /* 0x000000ffff1d7224 */ /* 0x000fce00078e00ff */
.L_x_3851:
[----:B------:R-:W-:-:S07]  /*0f40*/  VIADD R17, R19, 0x80 ;  /* 0x0000008013117836 */ /* 0x000fce0000000000 */
.L_x_3845:
[----:B------:R-:W-:Y:S05]  /*0f50*/  BSYNC.RECONVERGENT B6 ;  /* 0x0000000000067941 */ /* 0x000fea0003800200 */
.L_x_3844:
        /* <DEDUP_REMOVED lines=24> */
.L_x_3885:
[----:B------:R4:W5:Y:S01]  /*10e0*/  LDG.E.U8 R26, desc[UR36][R4.64] ;  /* 0x00000024041a7981 */ /* 0x000962000c1e1100 */
[----:B------:R-:W-:Y:S01]  /*10f0*/  IMAD.MOV.U32 R27, RZ, RZ, RZ ;  /* 0x000000ffff1b7224 */ /* 0x000fe200078e00ff */
[----:B------:R-:W-:Y:S06]  /*1100*/  BRA `(.L_x_3887) ;  /* 0x0000000c00447947 */ /* 0x000fec0003800000 */
.L_x_3884:
        /* <DEDUP_REMOVED lines=8> */
.L_x_3889:
[----:B------:R-:W2:Y:S02]  /*1190*/  LDG.E R26, desc[UR36][R4.64] ;  /* 0x00000024041a7981 */ /* 0x000ea4000c1e1900 */
[----:B--2---:R-:W-:Y:S01]  /*11a0*/  SHF.R.S32.HI R27, RZ, 0x1f, R26 ;  /* 0x0000001fff1b7819 */ /* 0x004fe2000001141a */
[----:B------:R-:W-:Y:S06]  /*11b0*/  BRA `(.L_x_3887) ;  /* 0x0000000c00187947 */ /* 0x000fec0003800000 */
.L_x_3888:
[----:B------:R-:W2:Y:S02]  /*11c0*/  LDG.E.S16 R26, desc[UR36][R4.64] ;  /* 0x00000024041a7981 */ /* 0x000ea4000c1e1700 */
[----:B--2---:R-:W-:Y:S01]  /*11d0*/  SHF.R.S32.HI R27, RZ, 0x1f, R26 ;  /* 0x0000001fff1b7819 */ /* 0x004fe2000001141a */
[----:B------:R-:W-:Y:S06]  /*11e0*/  BRA `(.L_x_3887) ;  /* 0x0000000c000c7947 */ /* 0x000fec0003800000 */
.L_x_3883:
        /* <DEDUP_REMOVED lines=9> */
.L_x_3891:
[----:B------:R-:W2:Y:S02]  /*1280*/  LDG.E.U16 R4, desc[UR36][R4.64] ;  /* 0x0000002404047981 */ /* 0x000ea4000c1e1500 */
[----:B--2---:R-:W-:-:S06]  /*1290*/  HADD2.F32 R26, -RZ, R4.H0_H0 ;  /* 0x20000004ff1a7230 */ /* 0x004fcc0000004100 */
[----:B------:R-:W3:Y:S02]  /*12a0*/  F2I.S64.TRUNC R26, R26 ;  /* 0x0000001a001a7311 */ /* 0x000ee4000020d900 */
[----:B---3--:R-:W-:Y:S05]  /*12b0*/  BRA `(.L_x_3887) ;  /* 0x0000000800d87947 */ /* 0x008fea0003800000 */
.L_x_3890:
        /* <DEDUP_REMOVED lines=9> */
.L_x_3893:
[----:B------:R-:W2:Y:S02]  /*1350*/  LDG.E.U16 R4, desc[UR36][R4.64] ;  /* 0x0000002404047981 */ /* 0x000ea4000c1e1500 */
[----:B--2---:R-:W-:-:S06]  /*1360*/  HADD2.F32 R26, -RZ, R4.H0_H0 ;  /* 0x20000004ff1a7230 */ /* 0x004fcc0000004100 */
[----:B------:R-:W3:Y:S02]  /*1370*/  F2I.S64.TRUNC R26, R26 ;  /* 0x0000001a001a7311 */ /* 0x000ee4000020d900 */
[----:B---3--:R-:W-:Y:S05]  /*1380*/  BRA `(.L_x_3887) ;  /* 0x0000000800a47947 */ /* 0x008fea0003800000 */
.L_x_3892:
[----:B------:R-:W2:Y:S02]  /*1390*/  LDG.E.64 R4, desc[UR36][R4.64] ;  /* 0x0000002404047981 */ /* 0x000ea4000c1e1b00 */
[----:B--2---:R3:W4:Y:S02]  /*13a0*/  F2I.S64.F64.TRUNC R26, R4 ;  /* 0x00000004001a7311 */ /* 0x004724000030d900 */
[----:B---34-:R-:W-:Y:S05]  /*13b0*/  BRA `(.L_x_3887) ;  /* 0x0000000800987947 */ /* 0x018fea0003800000 */
.L_x_3882:
        /* <DEDUP_REMOVED lines=13> */
.L_x_3896:
[----:B------:R-:W2:Y:S02]  /*1490*/  LDG.E.64 R4, desc[UR36][R4.64] ;  /* 0x0000002404047981 */ /* 0x000ea4000c1e1b00 */
[----:B--2---:R0:W1:Y:S02]  /*14a0*/  F2I.S64.F64.TRUNC R26, R4 ;  /* 0x00000004001a7311 */ /* 0x004064000030d900 */
[----:B01----:R-:W-:Y:S05]  /*14b0*/  BRA `(.L_x_3887) ;  /* 0x0000000800587947 */ /* 0x003fea0003800000 */
.L_x_3895:
        /* <DEDUP_REMOVED lines=26> */
.L_x_3898:
        /* <DEDUP_REMOVED lines=14> */
.L_x_3897:
[----:B------:R-:W2:Y:S02]  /*1740*/  LDG.E.U16 R26, desc[UR36][R4.64] ;  /* 0x00000024041a7981 */ /* 0x000ea4000c1e1500 */
[----:B--2---:R-:W-:-:S06]  /*1750*/  IMAD.U32 R26, R26, 0x10000, RZ ;  /* 0x000100001a1a7824 */ /* 0x004fcc00078e00ff */
[----:B------:R-:W0:Y:S02]  /*1760*/  F2I.S64.TRUNC R26, R26 ;  /* 0x0000001a001a7311 */ /* 0x000e24000020d900 */
[----:B0-----:R-:W-:Y:S05]  /*1770*/  BRA `(.L_x_3887) ;  /* 0x0000000400a87947 */ /* 0x001fea0003800000 */
.L_x_3894:
        /* <DEDUP_REMOVED lines=11> */
.L_x_3901:
        /* <DEDUP_REMOVED lines=21> */
.L_x_3905:
[----:B------:R-:W-:Y:S05]  /*1980*/  BSYNC.RECONVERGENT B1 ;  /* 0x0000000000017941 */ /* 0x000fea0003800200 */
.L_x_3904:
[----:B------:R-:W-:Y:S01]  /*1990*/  IMAD.SHL.U32 R0, R0, 0x100000, RZ ;  /* 0x0010000000007824 */ /* 0x000fe200078e00ff */
[----:B------:R-:W-:-:S04]  /*19a0*/  LEA R3, R3, 0x3b800000, 0x17 ;  /* 0x3b80000003037811 */ /* 0x000fc800078eb8ff */
[----:B------:R-:W-:-:S07]  /*19b0*/  LOP3.LUT R26, R3, R0, R7, 0xfe, !PT ;  /* 0x00000000031a7212 */ /* 0x000fce00078efe07 */
.L_x_3903:
[----:B------:R-:W-:Y:S05]  /*19c0*/  BSYNC.RECONVERGENT B0 ;  /* 0x0000000000007941 */ /* 0x000fea0003800200 */
.L_x_3902:
[----:B------:R-:W2:Y:S02]  /*19d0*/  F2I.S64.TRUNC R26, R26 ;  /* 0x0000001a001a7311 */ /* 0x000ea4000020d900 */
[----:B--2---:R-:W-:Y:S05]  /*19e0*/  BRA `(.L_x_3887) ;  /* 0x00000004000c7947 */ /* 0x004fea0003800000 */
.L_x_3900:
        /* <DEDUP_REMOVED lines=21> */
.L_x_3909:
[----:B------:R-:W-:Y:S05]  /*1b40*/  BSYNC.RECONVERGENT B1 ;  /* 0x0000000000017941 */ /* 0x000fea0003800200 */
.L_x_3908:
[----:B------:R-:W-:Y:S01]  /*1b50*/  IMAD.SHL.U32 R0, R0, 0x200000, RZ ;  /* 0x0020000000007824 */ /* 0x000fe200078e00ff */
[----:B------:R-:W-:-:S04]  /*1b60*/  LEA R3, R3, 0x37800000, 0x17 ;  /* 0x3780000003037811 */ /* 0x000fc800078eb8ff */
[----:B------:R-:W-:-:S07]  /*1b70*/  LOP3.LUT R26, R3, R0, R7, 0xfe, !PT ;  /* 0x00000000031a7212 */ /* 0x000fce00078efe07 */
.L_x_3907:
[----:B------:R-:W-:Y:S05]  /*1b80*/  BSYNC.RECONVERGENT B0 ;  /* 0x0000000000007941 */ /* 0x000fea0003800200 */
.L_x_3906:
[----:B------:R-:W2:Y:S02]  /*1b90*/  F2I.S64.TRUNC R26, R26 ;  /* 0x0000001a001a7311 */ /* 0x000ea4000020d900 */
[----:B--2---:R-:W-:Y:S05]  /*1ba0*/  BRA `(.L_x_3887) ;  /* 0x00000000009c7947 */ /* 0x004fea0003800000 */
.L_x_3899:
        /* <DEDUP_REMOVED lines=14> */
.L_x_3913:
[----:B------:R-:W-:Y:S05]  /*1c90*/  BSYNC.RECONVERGENT B0 ;  /* 0x0000000000007941 */ /* 0x000fea0003800200 */
.L_x_3912:
[----:B------:R-:W2:Y:S02]  /*1ca0*/  F2I.S64.TRUNC R26, R26 ;  /* 0x0000001a001a7311 */ /* 0x000ea4000020d900 */
[----:B--2---:R-:W-:Y:S05]  /*1cb0*/  BRA `(.L_x_3887) ;  /* 0x0000000000587947 */ /* 0x004fea0003800000 */
.L_x_3886:
        /* <DEDUP_REMOVED lines=16> */
.L_x_3914:
[----:B------:R-:W-:Y:S01]  /*1dc0*/  CS2R R26, SRZ ;  /* 0x00000000001a7805 */ /* 0x000fe2000001ff00 */
[----:B------:R-:W-:Y:S06]  /*1dd0*/  BRA `(.L_x_3887) ;  /* 0x0000000000107947 */ /* 0x000fec0003800000 */
.L_x_3911:
[----:B------:R1:W5:Y:S01]  /*1de0*/  LDG.E.64 R26, desc[UR36][R4.64] ;  /* 0x00000024041a7981 */ /* 0x000362000c1e1b00 */
[----:B------:R-:W-:Y:S05]  /*1df0*/  BRA `(.L_x_3887) ;  /* 0x0000000000087947 */ /* 0x000fea0003800000 */
.L_x_3910:
[----:B------:R0:W5:Y:S01]  /*1e00*/  LDG.E R26, desc[UR36][R4.64] ;  /* 0x00000024041a7981 */ /* 0x000162000c1e1900 */
[----:B------:R-:W-:-:S07]  /*1e10*/  IMAD.MOV.U32 R27, RZ, RZ, RZ ;  /* 0x000000ffff1b7224 */ /* 0x000fce00078e00ff */
.L_x_3887:
[----:B------:R-:W-:-:S07]  /*1e20*/  VIADD R17, R17, 0x80 ;  /* 0x0000008011117836 */ /* 0x000fce0000000000 */
.L_x_3881:
[----:B------:R-:W-:Y:S05]  /*1e30*/  BSYNC.RECONVERGENT B6 ;  /* 0x0000000000067941 */ /* 0x000fea0003800200 */
.L_x_3880:
        /* <DEDUP_REMOVED lines=24> */
.L_x_3920:
[----:B------:R4:W5:Y:S01]  /*1fc0*/  LDG.E.U8 R24, desc[UR36][R4.64] ;  /* 0x0000002404187981 */ /* 0x000962000c1e1100 */
[----:B------:R-:W-:Y:S01]  /*1fd0*/  IMAD.MOV.U32 R25, RZ, RZ, RZ ;  /* 0x000000ffff197224 */ /* 0x000fe200078e00ff */
[----:B------:R-:W-:Y:S06]  /*1fe0*/  BRA `(.L_x_3922) ;  /* 0x0000000c00447947 */ /* 0x000fec0003800000 */
.L_x_3919:
        /* <DEDUP_REMOVED lines=8> */
.L_x_3924:
[----:B------:R-:W2:Y:S02]  /*2070*/  LDG.E R24, desc[UR36][R4.64] ;  /* 0x0000002404187981 */ /* 0x000ea4000c1e1900 */
[----:B--2---:R-:W-:Y:S01]  /*2080*/  SHF.R.S32.HI R25, RZ, 0x1f, R24 ;  /* 0x0000001fff197819 */ /* 0x004fe20000011418 */
[----:B------:R-:W-:Y:S06]  /*2090*/  BRA `(.L_x_3922) ;  /* 0x0000000c00187947 */ /* 0x000fec0003800000 */
.L_x_3923:
[----:B------:R-:W2:Y:S02]  /*20a0*/  LDG.E.S16 R24, desc[UR36][R4.64] ;  /* 0x0000002404187981 */ /* 0x000ea4000c1e1700 */
[----:B--2---:R-:W-:Y:S01]  /*20b0*/  SHF.R.S32.HI R25, RZ, 0x1f, R24 ;  /* 0x0000001fff197819 */ /* 0x004fe20000011418 */
[----:B------:R-:W-:Y:S06]  /*20c0*/  BRA `(.L_x_3922) ;  /* 0x0000000c000c7947 */ /* 0x000fec0003800000 */
.L_x_3918:
        /* <DEDUP_REMOVED lines=9> */
.L_x_3926:
[----:B------:R-:W2:Y:S02]  /*2160*/  LDG.E.U16 R4, desc[UR36][R4.64] ;  /* 0x0000002404047981 */ /* 0x000ea4000c1e1500 */
[----:B--2---:R-:W-:-:S06]  /*2170*/  HADD2.F32 R24, -RZ, R4.H0_H0 ;  /* 0x20000004ff187230 */ /* 0x004fcc0000004100 */
[----:B------:R-:W3:Y:S02]  /*2180*/  F2I.S64.TRUNC R24, R24 ;  /* 0x0000001800187311 */ /* 0x000ee4000020d900 */
[----:B---3--:R-:W-:Y:S05]  /*2190*/  BRA `(.L_x_3922) ;  /* 0x0000000800d87947 */ /* 0x008fea0003800000 */
.L_x_3925:
        /* <DEDUP_REMOVED lines=9> */
.L_x_3928:
[----:B------:R-:W2:Y:S02]  /*2230*/  LDG.E.U16 R4, desc[UR36][R4.64] ;  /* 0x0000002404047981 */ /* 0x000ea4000c1e1500 */
[----:B--2---:R-:W-:-:S06]  /*2240*/  HADD2.F32 R24, -RZ, R4.H0_H0 ;  /* 0x20000004ff187230 */ /* 0x004fcc0000004100 */
[----:B------:R-:W3:Y:S02]  /*2250*/  F2I.S64.TRUNC R24, R24 ;  /* 0x0000001800187311 */ /* 0x000ee4000020d900 */
[----:B---3--:R-:W-:Y:S05]  /*2260*/  BRA `(.L_x_3922) ;  /* 0x0000000800a47947 */ /* 0x008fea0003800000 */
.L_x_3927:
[----:B------:R-:W2:Y:S02]  /*2270*/  LDG.E.64 R4, desc[UR36][R4.64] ;  /* 0x0000002404047981 */ /* 0x000ea4000c1e1b00 */
[----:B--2---:R3:W4:Y:S02]  /*2280*/  F2I.S64.F64.TRUNC R24, R4 ;  /* 0x0000000400187311 */ /* 0x004724000030d900 */
[----:B---34-:R-:W-:Y:S05]  /*2290*/  BRA `(.L_x_3922) ;  /* 0x0000000800987947 */ /* 0x018fea0003800000 */
.L_x_3917:
        /* <DEDUP_REMOVED lines=13> */
.L_x_3931:
[----:B------:R-:W2:Y:S02]  /*2370*/  LDG.E.64 R4, desc[UR36][R4.64] ;  /* 0x0000002404047981 */ /* 0x000ea4000c1e1b00 */
[----:B--2---:R3:W4:Y:S02]  /*2380*/  F2I.S64.F64.TRUNC R24, R4 ;  /* 0x0000000400187311 */ /* 0x004724000030d900 */
[----:B---34-:R-:W-:Y:S05]  /*2390*/  BRA `(.L_x_3922) ;  /* 0x0000000800587947 */ /* 0x018fea0003800000 */
.L_x_3930:
        /* <DEDUP_REMOVED lines=26> */
.L_x_3933:
        /* <DEDUP_REMOVED lines=14> */
.L_x_3932:
[----:B------:R-:W2:Y:S02]  /*2620*/  LDG.E.U16 R24, desc[UR36][R4.64] ;  /* 0x0000002404187981 */ /* 0x000ea4000c1e1500 */
[----:B--2---:R-:W-:-:S06]  /*2630*/  IMAD.U32 R24, R24, 0x10000, RZ ;  /* 0x0001000018187824 */ /* 0x004fcc00078e00ff */
[----:B------:R-:W3:Y:S02]  /*2640*/  F2I.S64.TRUNC R24, R24 ;  /* 0x0000001800187311 */ /* 0x000ee4000020d900 */
[----:B---3--:R-:W-:Y:S05]  /*2650*/  BRA `(.L_x_3922) ;  /* 0x0000000400a87947 */ /* 0x008fea0003800000 */
.L_x_3929:
        /* <DEDUP_REMOVED lines=11> */
.L_x_3936:
        /* <DEDUP_REMOVED lines=21> */
.L_x_3940:
[----:B------:R-:W-:Y:S05]  /*2860*/  BSYNC.RECONVERGENT B1 ;  /* 0x0000000000017941 */ /* 0x000fea0003800200 */
.L_x_3939:
[----:B------:R-:W-:Y:S01]  /*2870*/  IMAD.SHL.U32 R0, R0, 0x100000, RZ ;  /* 0x0010000000007824 */ /* 0x000fe200078e00ff */
[----:B------:R-:W-:-:S04]  /*2880*/  LEA R3, R3, 0x3b800000, 0x17 ;  /* 0x3b80000003037811 */ /* 0x000fc800078eb8ff */
[----:B------:R-:W-:-:S07]  /*2890*/  LOP3.LUT R24, R3, R0, R7, 0xfe, !PT ;  /* 0x0000000003187212 */ /* 0x000fce00078efe07 */
.L_x_3938:
[----:B------:R-:W-:Y:S05]  /*28a0*/  BSYNC.RECONVERGENT B0 ;  /* 0x0000000000007941 */ /* 0x000fea0003800200 */
.L_x_3937:
[----:B------:R-:W1:Y:S02]  /*28b0*/  F2I.S64.TRUNC R24, R24 ;  /* 0x0000001800187311 */ /* 0x000e64000020d900 */
[----:B-1----:R-:W-:Y:S05]  /*28c0*/  BRA `(.L_x_3922) ;  /* 0x00000004000c7947 */ /* 0x002fea0003800000 */
.L_x_3935:
        /* <DEDUP_REMOVED lines=21> */
.L_x_3944:
[----:B------:R-:W-:Y:S05]  /*2a20*/  BSYNC.RECONVERGENT B1 ;  /* 0x0000000000017941 */ /* 0x000fea0003800200 */
.L_x_3943:
[----:B------:R-:W-:Y:S01]  /*2a30*/  IMAD.SHL.U32 R0, R0, 0x200000, RZ ;  /* 0x0020000000007824 */ /* 0x000fe200078e00ff */
[----:B------:R-:W-:-:S04]  /*2a40*/  LEA R3, R3, 0x37800000, 0x17 ;  /* 0x3780000003037811 */ /* 0x000fc800078eb8ff */
[----:B------:R-:W-:-:S07]  /*2a50*/  LOP3.LUT R24, R3, R0, R7, 0xfe, !PT ;  /* 0x0000000003187212 */ /* 0x000fce00078efe07 */
.L_x_3942:
[----:B------:R-:W-:Y:S05]  /*2a60*/  BSYNC.RECONVERGENT B0 ;  /* 0x0000000000007941 */ /* 0x000fea0003800200 */
.L_x_3941:
[----:B------:R-:W1:Y:S02]  /*2a70*/  F2I.S64.TRUNC R24, R24 ;  /* 0x0000001800187311 */ /* 0x000e64000020d900 */
[----:B-1----:R-:W-:Y:S05]  /*2a80*/  BRA `(.L_x_3922) ;  /* 0x00000000009c7947 */ /* 0x002fea0003800000 */
.L_x_3934:
        /* <DEDUP_REMOVED lines=14> */
.L_x_3948:
[----:B------:R-:W-:Y:S05]  /*2b70*/  BSYNC.RECONVERGENT B0 ;  /* 0x0000000000007941 */ /* 0x000fea0003800200 */
.L_x_3947:
[----:B------:R-:W2:Y:S02]  /*2b80*/  F2I.S64.TRUNC R24, R24 ;  /* 0x0000001800187311 */ /* 0x000ea4000020d900 */
[----:B--2---:R-:W-:Y:S05]  /*2b90*/  BRA `(.L_x_3922) ;  /* 0x0000000000587947 */ /* 0x004fea0003800000 */
.L_x_3921:
        /* <DEDUP_REMOVED lines=16> */
.L_x_3949:
[----:B------:R-:W-:Y:S01]  /*2ca0*/  CS2R R24, SRZ ;  /* 0x0000000000187805 */ /* 0x000fe2000001ff00 */
[----:B------:R-:W-:Y:S06]  /*2cb0*/  BRA `(.L_x_3922) ;  /* 0x0000000000107947 */ /* 0x000fec0003800000 */
.L_x_3946:
[----:B------:R2:W5:Y:S01]  /*2cc0*/  LDG.E.64 R24, desc[UR36][R4.64] ;  /* 0x0000002404187981 */ /* 0x000562000c1e1b00 */
[----:B------:R-:W-:Y:S05]  /*2cd0*/  BRA `(.L_x_3922) ;  /* 0x0000000000087947 */ /* 0x000fea0003800000 */
.L_x_3945:
[----:B------:R1:W5:Y:S01]  /*2ce0*/  LDG.E R24, desc[UR36][R4.64] ;  /* 0x0000002404187981 */ /* 0x000362000c1e1900 */
[----:B------:R-:W-:-:S07]  /*2cf0*/  IMAD.MOV.U32 R25, RZ, RZ, RZ ;  /* 0x000000ffff197224 */ /* 0x000fce00078e00ff */
.L_x_3922:
[----:B------:R-:W-:-:S07]  /*2d00*/  VIADD R17, R17, 0x80 ;  /* 0x0000008011117836 */ /* 0x000fce0000000000 */
.L_x_3916:
[----:B------:R-:W-:Y:S05]  /*2d10*/  BSYNC.RECONVERGENT B6 ;  /* 0x0000000000067941 */ /* 0x000fea0003800200 */
.L_x_3915:
        /* <DEDUP_REMOVED lines=24> */
.L_x_3955:
[----:B------:R0:W5:Y:S01]  /*2ea0*/  LDG.E.U8 R22, desc[UR36][R4.64] ;  /* 0x0000002404167981 */ /* 0x000162000c1e1100 */
[----:B------:R-:W-:Y:S01]  /*2eb0*/  IMAD.MOV.U32 R23, RZ, RZ, RZ ;  /* 0x000000ffff177224 */ /* 0x000fe200078e00ff */
[----:B------:R-:W-:Y:S06]  /*2ec0*/  BRA `(.L_x_3951) ;  /* 0x0000000c00407947 */ /* 0x000fec0003800000 */
.L_x_3954:
        /* <DEDUP_REMOVED lines=8> */
.L_x_3958:
[----:B------:R-:W2:Y:S02]  /*2f50*/  LDG.E R22, desc[UR36][R4.64] ;  /* 0x0000002404167981 */ /* 0x000ea4000c1e1900 */
[----:B--2---:R-:W-:Y:S01]  /*2f60*/  SHF.R.S32.HI R23, RZ, 0x1f, R22 ;  /* 0x0000001fff177819 */ /* 0x004fe20000011416 */
[----:B------:R-:W-:Y:S06]  /*2f70*/  BRA `(.L_x_3951) ;  /* 0x0000000c00147947 */ /* 0x000fec0003800000 */
.L_x_3957:
[----:B------:R-:W2:Y:S02]  /*2f80*/  LDG.E.S16 R22, desc[UR36][R4.64] ;  /* 0x0000002404167981 */ /* 0x000ea4000c1e1700 */
[----:B--2---:R-:W-:Y:S01]  /*2f90*/  SHF.R.S32.HI R23, RZ, 0x1f, R22 ;  /* 0x0000001fff177819 */ /* 0x004fe20000011416 */
[----:B------:R-:W-:Y:S06]  /*2fa0*/  BRA `(.L_x_3951) ;  /* 0x0000000c00087947 */ /* 0x000fec0003800000 */
.L_x_3953:
        /* <DEDUP_REMOVED lines=9> */
.L_x_3960:
[----:B------:R-:W2:Y:S02]  /*3040*/  LDG.E.U16 R4, desc[UR36][R4.64] ;  /* 0x0000002404047981 */ /* 0x000ea4000c1e1500 */
[----:B--2---:R-:W-:-:S06]  /*3050*/  HADD2.F32 R22, -RZ, R4.H0_H0 ;  /* 0x20000004ff167230 */ /* 0x004fcc0000004100 */
[----:B------:R-:W0:Y:S02]  /*3060*/  F2I.S64.TRUNC R22, R22 ;  /* 0x0000001600167311 */ /* 0x000e24000020d900 */
[----:B0-----:R-:W-:Y:S05]  /*3070*/  BRA `(.L_x_3951) ;  /* 0x0000000800d47947 */ /* 0x001fea0003800000 */
.L_x_3959:
        /* <DEDUP_REMOVED lines=9> */
.L_x_3962:
[----:B------:R-:W2:Y:S02]  /*3110*/  LDG.E.U16 R4, desc[UR36][R4.64] ;  /* 0x0000002404047981 */ /* 0x000ea4000c1e1500 */
[----:B--2---:R-:W-:-:S06]  /*3120*/  HADD2.F32 R22, -RZ, R4.H0_H0 ;  /* 0x20000004ff167230 */ /* 0x004fcc0000004100 */
[----:B------:R-:W0:Y:S02]  /*3130*/  F2I.S64.TRUNC R22, R22 ;  /* 0x0000001600167311 */ /* 0x000e24000020d900 */
[----:B0-----:R-:W-:Y:S05]  /*3140*/  BRA `(.L_x_3951) ;  /* 0x0000000800a07947 */ /* 0x001fea0003800000 */
.L_x_3961:
[----:B------:R-:W2:Y:S02]  /*3150*/  LDG.E.64 R4, desc[UR36][R4.64] ;  /* 0x0000002404047981 */ /* 0x000ea4000c1e1b00 */
[----:B--2---:R0:W1:Y:S02]  /*3160*/  F2I.S64.F64.TRUNC R22, R4 ;  /* 0x0000000400167311 */ /* 0x004064000030d900 */
[----:B01----:R-:W-:Y:S05]  /*3170*/  BRA `(.L_x_3951) ;  /* 0x0000000800947947 */ /* 0x003fea0003800000 */
.L_x_3952:
        /* <DEDUP_REMOVED lines=13> */
.L_x_3965:
[----:B------:R-:W2:Y:S02]  /*3250*/  LDG.E.64 R4, desc[UR36][R4.64] ;  /* 0x0000002404047981 */ /* 0x000ea4000c1e1b00 */
[----:B--2---:R0:W1:Y:S02]  /*3260*/  F2I.S64.F64.TRUNC R22, R4 ;  /* 0x0000000400167311 */ /* 0x004064000030d900 */
[----:B01----:R-:W-:Y:S05]  /*3270*/  BRA `(.L_x_3951) ;  /* 0x0000000800547947 */ /* 0x003fea0003800000 */
.L_x_3964:
        /* <DEDUP_REMOVED lines=26> */
.L_x_3967:
        /* <DEDUP_REMOVED lines=14> */
.L_x_3966:
[----:B------:R-:W2:Y:S02]  /*3500*/  LDG.E.U16 R22, desc[UR36][R4.64] ;  /* 0x0000002404167981 */ /* 0x000ea4000c1e1500 */
[----:B--2---:R-:W-:-:S06]  /*3510*/  IMAD.U32 R22, R22, 0x10000, RZ ;  /* 0x0001000016167824 */ /* 0x004fcc00078e00ff */
[----:B------:R-:W0:Y:S02]  /*3520*/  F2I.S64.TRUNC R22, R22 ;  /* 0x0000001600167311 */ /* 0x000e24000020d900 */
[----:B0-----:R-:W-:Y:S05]  /*3530*/  BRA `(.L_x_3951) ;  /* 0x0000000400a47947 */ /* 0x001fea0003800000 */
.L_x_3963:
        /* <DEDUP_REMOVED lines=11> */
.L_x_3970:
        /* <DEDUP_REMOVED lines=21> */
.L_x_3974:
[----:B------:R-:W-:Y:S05]  /*3740*/  BSYNC.RECONVERGENT B1 ;  /* 0x0000000000017941 */ /* 0x000fea0003800200 */
.L_x_3973:
[----:B------:R-:W-:Y:S01]  /*3750*/  IMAD.SHL.U32 R0, R0, 0x100000, RZ ;  /* 0x0010000000007824 */ /* 0x000fe200078e00ff */
[----:B------:R-:W-:-:S04]  /*3760*/  LEA R3, R3, 0x3b800000, 0x17 ;  /* 0x3b80000003037811 */ /* 0x000fc800078eb8ff */
[----:B------:R-:W-:-:S07]  /*3770*/  LOP3.LUT R22, R3, R0, R7, 0xfe, !PT ;  /* 0x0000000003167212 */ /* 0x000fce00078efe07 */
.L_x_3972:
[----:B------:R-:W-:Y:S05]  /*3780*/  BSYNC.RECONVERGENT B0 ;  /* 0x0000000000007941 */ /* 0x000fea0003800200 */
.L_x_3971:
[----:B------:R-:W0:Y:S02]  /*3790*/  F2I.S64.TRUNC R22, R22 ;  /* 0x0000001600167311 */ /* 0x000e24000020d900 */
[----:B0-----:R-:W-:Y:S05]  /*37a0*/  BRA `(.L_x_3951) ;  /* 0x0000000400087947 */ /* 0x001fea0003800000 */
.L_x_3969:
        /* <DEDUP_REMOVED lines=21> */
.L_x_3978:
[----:B------:R-:W-:Y:S05]  /*3900*/  BSYNC.RECONVERGENT B1 ;  /* 0x0000000000017941 */ /* 0x000fea0003800200 */
.L_x_3977:
[----:B------:R-:W-:Y:S01]  /*3910*/  IMAD.SHL.U32 R0, R0, 0x200000, RZ ;  /* 0x0020000000007824 */ /* 0x000fe200078e00ff */
[----:B------:R-:W-:-:S04]  /*3920*/  LEA R3, R3, 0x37800000, 0x17 ;  /* 0x3780000003037811 */ /* 0x000fc800078eb8ff */
[----:B------:R-:W-:-:S07]  /*3930*/  LOP3.LUT R22, R3, R0, R7, 0xfe, !PT ;  /* 0x0000000003167212 */ /* 0x000fce00078efe07 */
.L_x_3976:
[----:B------:R-:W-:Y:S05]  /*3940*/  BSYNC.RECONVERGENT B0 ;  /* 0x0000000000007941 */ /* 0x000fea0003800200 */
.L_x_3975:
[----:B------:R-:W0:Y:S02]  /*3950*/  F2I.S64.TRUNC R22, R22 ;  /* 0x0000001600167311 */ /* 0x000e24000020d900 */
[----:B0-----:R-:W-:Y:S05]  /*3960*/  BRA `(.L_x_3951) ;  /* 0x0000000000987947 */ /* 0x001fea0003800000 */
.L_x_3968:
        /* <DEDUP_REMOVED lines=14> */
.L_x_3982:
[----:B------:R-:W-:Y:S05]  /*3a50*/  BSYNC.RECONVERGENT B0 ;  /* 0x0000000000007941 */ /* 0x000fea0003800200 */
.L_x_3981:
[----:B------:R-:W0:Y:S02]  /*3a60*/  F2I.S64.TRUNC R22, R22 ;  /* 0x0000001600167311 */ /* 0x000e24000020d900 */
[----:B0-----:R-:W-:Y:S05]  /*3a70*/  BRA `(.L_x_3951) ;  /* 0x0000000000547947 */ /* 0x001fea0003800000 */
.L_x_3956:
        /* <DEDUP_REMOVED lines=16> */
.L_x_3983:
[----:B------:R-:W-:Y:S05]  /*3b80*/  BRA `(.L_x_3951) ;  /* 0x0000000000107947 */ /* 0x000fea0003800000 */
.L_x_3980:
[----:B------:R0:W5:Y:S01]  /*3b90*/  LDG.E.64 R22, desc[UR36][R4.64] ;  /* 0x0000002404167981 */ /* 0x000162000c1e1b00 */
[----:B------:R-:W-:Y:S05]  /*3ba0*/  BRA `(.L_x_3951) ;  /* 0x0000000000087947 */ /* 0x000fea0003800000 */
.L_x_3979:
[----:B------:R0:W5:Y:S01]  /*3bb0*/  LDG.E R22, desc[UR36][R4.64] ;  /* 0x0000002404167981 */ /* 0x000162000c1e1900 */
[----:B------:R-:W-:-:S07]  /*3bc0*/  IMAD.MOV.U32 R23, RZ, RZ, RZ ;  /* 0x000000ffff177224 */ /* 0x000fce00078e00ff */
.L_x_3951:
[----:B------:R-:W-:Y:S05]  /*3bd0*/  BSYNC.RECONVERGENT B6 ;  /* 0x0000000000067941 */ /* 0x000fea0003800200 */
.L_x_3950:
[----:B01234-:R-:W0:Y:S01]  /*3be0*/  LDC.64 R4, c[0x0][0x390] ;  /* 0x0000e400ff047b82 */ /* 0x01fe220000000a00 */
[----:B-----5:R-:W-:Y:S01]  /*3bf0*/  ISETP.LT.U32.AND P0, PT, R26, 0x3f, PT ;  /* 0x0000003f1a00780c */ /* 0x020fe20003f01070 */
[----:B------:R-:W-:Y:S01]  /*3c00*/  BSSY.RECONVERGENT B7, `(.L_x_3984) ;  /* 0x00002cf000077945 */ /* 0x000fe20003800200 */
[----:B------:R-:W-:-:S03]  /*3c10*/  ISETP.LT.U32.AND P3, PT, R24, 0x3f, PT ;  /* 0x0000003f1800780c */ /* 0x000fc60003f61070 */
[----:B------:R-:W-:Y:S01]  /*3c20*/  BSSY.RELIABLE B6, `(.L_x_3985) ;  /* 0x00001e8000067945 */ /* 0x000fe20003800100 */
[----:B------:R-:W-:Y:S02]  /*3c30*/  ISETP.LT.U32.AND.EX P0, PT, R27, RZ, PT, P0 ;  /* 0x000000ff1b00720c */ /* 0x000fe40003f01100 */
[----:B------:R-:W-:Y:S01]  /*3c40*/  ISETP.LT.U32.AND.EX P3, PT, R25, RZ, PT, P3 ;  /* 0x000000ff1900720c */ /* 0x000fe20003f61130 */
[----:B------:R-:W1:Y:S01]  /*3c50*/  LDC.U8 R17, c[0x0][0x3b4] ;  /* 0x0000ed00ff117b82 */ /* 0x000e620000000000 */
[----:B------:R-:W-:Y:S02]  /*3c60*/  SEL R26, R26, 0x3f, P0 ;  /* 0x0000003f1a1a7807 */ /* 0x000fe40000000000 */
[----:B------:R-:W-:Y:S02]  /*3c70*/  ISETP.GE.AND P0, PT, R19, R16, PT ;  /* 0x000000101300720c */ /* 0x000fe40003f06270 */
[----:B------:R-:W-:Y:S02]  /*3c80*/  ISETP.LT.U32.AND P2, PT, R28, 0x3f, PT ;  /* 0x0000003f1c00780c */ /* 0x000fe40003f41070 */
[----:B------:R-:W-:-:S02]  /*3c90*/  ISETP.LT.U32.AND P1, PT, R22, 0x3f, PT ;  /* 0x0000003f1600780c */ /* 0x000fc40003f21070 */
[----:B------:R-:W-:Y:S02]  /*3ca0*/  SEL R24, R24, 0x3f, P3 ;  /* 0x0000003f18187807 */ /* 0x000fe40001800000 */
[----:B------:R-:W-:Y:S02]  /*3cb0*/  ISETP.LT.U32.AND.EX P2, PT, R29, RZ, PT, P2 ;  /* 0x000000ff1d00720c */ /* 0x000fe40003f41120 */
[----:B------:R-:W-:Y:S02]  /*3cc0*/  ISETP.LT.U32.AND.EX P1, PT, R23, RZ, PT, P1 ;  /* 0x000000ff1700720c */ /* 0x000fe40003f21110 */
[----:B------:R-:W-:Y:S02]  /*3cd0*/  SEL R6, R28, 0x3f, P2 ;  /* 0x0000003f1c067807 */ /* 0x000fe40001000000 */
[----:B0-----:R-:W-:Y:S02]  /*3ce0*/  SHF.R.S64 R18, R4, R24, R5 ;  /* 0x0000001804127219 */ /* 0x001fe40000001005 */
[----:B------:R-:W-:-:S02]  /*3cf0*/  SEL R0, R22, 0x3f, P1 ;  /* 0x0000003f16007807 */ /* 0x000fc40000800000 */
[--C-:B------:R-:W-:Y:S02]  /*3d00*/  SHF.R.S32.HI R27, RZ, R24, R5.reuse ;  /* 0x00000018ff1b7219 */ /* 0x100fe40000011405 */
[CCC-:B------:R-:W-:Y:S02]  /*3d10*/  SHF.R.S64 R24, R4.reuse, R26.reuse, R5.reuse ;  /* 0x0000001a04187219 */ /* 0x1c0fe40000001005 */
[--C-:B------:R-:W-:Y:S01]  /*3d20*/  SHF.R.S32.HI R29, RZ, R26, R5.reuse ;  /* 0x0000001aff1d7219 */ /* 0x100fe20000011405 */
[----:B------:R-:W-:Y:S01]  /*3d30*/  IMAD.MOV.U32 R26, RZ, RZ, R18 ;  /* 0x000000ffff1a7224 */ /* 0x000fe200078e0012 */
[CCC-:B------:R-:W-:Y:S02]  /*3d40*/  SHF.R.S64 R22, R4.reuse, R0.reuse, R5.reuse ;  /* 0x0000000004167219 */ /* 0x1c0fe40000001005 */
[--C-:B------:R-:W-:Y:S02]  /*3d50*/  SHF.R.S32.HI R23, RZ, R0, R5.reuse ;  /* 0x00000000ff177219 */ /* 0x100fe40000011405 */
[----:B------:R-:W-:-:S02]  /*3d60*/  SHF.R.S64 R3, R4, R6, R5 ;  /* 0x0000000604037219 */ /* 0x000fc40000001005 */
[----:B------:R-:W-:Y:S01]  /*3d70*/  SHF.R.S32.HI R11, RZ, R6, R5 ;  /* 0x00000006ff0b7219 */ /* 0x000fe20000011405 */
[----:B-1----:R-:W-:Y:S06]  /*3d80*/  @P0 BRA `(.L_x_3986) ;  /* 0x0000001c00380947 */ /* 0x002fec0003800000 */
[----:B------:R-:W0:Y:S01]  /*3d90*/  LDCU UR4, c[0x0][0x3b8] ;  /* 0x00007700ff0477ac */ /* 0x000e220008000800 */
[----:B------:R-:W1:Y:S01]  /*3da0*/  LDC.64 R8, c[0x0][0x398] ;  /* 0x0000e600ff087b82 */ /* 0x000e620000000a00 */
[----:B------:R-:W-:Y:S01]  /*3db0*/  IMAD R0, R2, 0x200, R19 ;  /* 0x0000020002007824 */ /* 0x000fe200078e0213 */
[----:B------:R-:W-:Y:S01]  /*3dc0*/  PRMT R4, R17, 0x9910, RZ ;  /* 0x0000991011047816 */ /* 0x000fe200000000ff */
[----:B------:R-:W-:Y:S02]  /*3dd0*/  VIADD R19, R19, 0x80 ;  /* 0x0000008013137836 */ /* 0x000fe40000000000 */
[----:B------:R-:W-:Y:S02]  /*3de0*/  IMAD.MOV.U32 R10, RZ, RZ, R3 ;  /* 0x000000ffff0a7224 */ /* 0x000fe400078e0003 */
[----:B------:R-:W-:Y:S02]  /*3df0*/  IMAD.MOV.U32 R28, RZ, RZ, R24 ;  /* 0x000000ffff1c7224 */ /* 0x000fe400078e0018 */
[----:B0-----:R-:W-:-:S02]  /*3e00*/  IMAD R5, R0, UR4, RZ ;  /* 0x0000000400057c24 */ /* 0x001fc4000f8e02ff */
        /* <DEDUP_REMOVED lines=15> */
.L_x_3990:
[----:B------:R0:W-:Y:S01]  /*3f00*/  STG.E.U8 desc[UR36][R8.64], R3 ;  /* 0x0000000308007986 */ /* 0x0001e2000c101124 */
[----:B------:R-:W-:Y:S05]  /*3f10*/  BRA `(.L_x_3992) ;  /* 0x0000000c00387947 */ /* 0x000fea0003800000 */
.L_x_3989:
        /* <DEDUP_REMOVED lines=8> */
.L_x_3994:
[----:B------:R0:W-:Y:S01]  /*3fa0*/  STG.E desc[UR36][R8.64], R3 ;  /* 0x0000000308007986 */ /* 0x0001e2000c101924 */
[----:B------:R-:W-:Y:S05]  /*3fb0*/  BRA `(.L_x_3992) ;  /* 0x0000000c00107947 */ /* 0x000fea0003800000 */
.L_x_3993:
[----:B------:R0:W-:Y:S01]  /*3fc0*/  STG.E.U16 desc[UR36][R8.64], R3 ;  /* 0x0000000308007986 */ /* 0x0001e2000c101524 */
[----:B------:R-:W-:Y:S05]  /*3fd0*/  BRA `(.L_x_3992) ;  /* 0x0000000c00087947 */ /* 0x000fea0003800000 */
.L_x_3988:
        /* <DEDUP_REMOVED lines=9> */
.L_x_3996:
[----:B------:R-:W0:Y:S02]  /*4070*/  I2F.S64 R0, R10 ;  /* 0x0000000a00007312 */ /* 0x000e240000301400 */
[----:B0-----:R-:W-:-:S05]  /*4080*/  F2FP.F16.F32.PACK_AB R0, RZ, R0 ;  /* 0x00000000ff00723e */ /* 0x001fca00000000ff */
[----:B------:R0:W-:Y:S01]  /*4090*/  STG.E.U16 desc[UR36][R8.64], R0 ;  /* 0x0000000008007986 */ /* 0x0001e2000c101524 */
[----:B------:R-:W-:Y:S05]  /*40a0*/  BRA `(.L_x_3992) ;  /* 0x0000000800d47947 */ /* 0x000fea0003800000 */
.L_x_3995:
        /* <DEDUP_REMOVED lines=10> */
.L_x_3998:
[----:B------:R-:W0:Y:S02]  /*4150*/  I2F.S64 R10, R10 ;  /* 0x0000000a000a7312 */ /* 0x000e240000301400 */
[----:B0-----:R-:W-:-:S04]  /*4160*/  F2FP.F16.F32.PACK_AB R3, RZ, R10 ;  /* 0x0000000aff03723e */ /* 0x001fc800000000ff */
[----:B------:R-:W-:-:S05]  /*4170*/  PRMT R3, R3, 0x5410, RZ ;  /* 0x0000541003037816 */ /* 0x000fca00000000ff */
[----:B------:R0:W-:Y:S01]  /*4180*/  STG.E desc[UR36][R8.64], R3 ;  /* 0x0000000308007986 */ /* 0x0001e2000c101924 */
[----:B------:R-:W-:Y:S05]  /*4190*/  BRA `(.L_x_3992) ;  /* 0x0000000800987947 */ /* 0x000fea0003800000 */
.L_x_3997:
[----:B------:R-:W0:Y:S02]  /*41a0*/  I2F.F64.S64 R10, R10 ;  /* 0x0000000a000a7312 */ /* 0x000e240000301c00 */
[----:B0-----:R0:W-:Y:S01]  /*41b0*/  STG.E.64 desc[UR36][R8.64], R10 ;  /* 0x0000000a08007986 */ /* 0x0011e2000c101b24 */
[----:B------:R-:W-:Y:S05]  /*41c0*/  BRA `(.L_x_3992) ;  /* 0x00000008008c7947 */ /* 0x000fea0003800000 */
.L_x_3987:
        /* <DEDUP_REMOVED lines=13> */
.L_x_4001:
[----:B------:R-:W-:Y:S01]  /*42a0*/  CS2R R6, SRZ ;  /* 0x0000000000067805 */ /* 0x000fe2000001ff00 */
[----:B------:R-:W0:Y:S04]  /*42b0*/  I2F.F64.S64 R4, R10 ;  /* 0x0000000a00047312 */ /* 0x000e280000301c00 */
[----:B0-----:R3:W-:Y:S01]  /*42c0*/  STG.E.128 desc[UR36][R8.64], R4 ;  /* 0x0000000408007986 */ /* 0x0017e2000c101d24 */
[----:B------:R-:W-:Y:S05]  /*42d0*/  BRA `(.L_x_3992) ;  /* 0x0000000800487947 */ /* 0x000fea0003800000 */
.L_x_4000:
        /* <DEDUP_REMOVED lines=19> */
.L_x_4005:
[----:B------:R-:W-:Y:S05]  /*4410*/  BSYNC.RECONVERGENT B0 ;  /* 0x0000000000007941 */ /* 0x000fea0003800200 */
.L_x_4004:
[----:B------:R-:W-:-:S05]  /*4420*/  LOP3.LUT R5, R0, 0x80, R5, 0xf8, !PT ;  /* 0x0000008000057812 */ /* 0x000fca00078ef805 */
[----:B------:R2:W-:Y:S01]  /*4430*/  STG.E.U8 desc[UR36][R8.64], R5 ;  /* 0x0000000508007986 */ /* 0x0005e2000c101124 */
[----:B------:R-:W-:Y:S05]  /*4440*/  BRA `(.L_x_3992) ;  /* 0x0000000400ec7947 */ /* 0x000fea0003800000 */
.L_x_4003:
        /* <DEDUP_REMOVED lines=15> */
.L_x_4007:
[----:B------:R-:W-:Y:S05]  /*4540*/  BSYNC.RECONVERGENT B0 ;  /* 0x0000000000007941 */ /* 0x000fea0003800200 */
.L_x_4006:
[----:B------:R-:W-:-:S05]  /*4550*/  LOP3.LUT R5, R0, 0x80, R5, 0xf8, !PT ;  /* 0x0000008000057812 */ /* 0x000fca00078ef805 */
[----:B------:R1:W-:Y:S01]  /*4560*/  STG.E.U8 desc[UR36][R8.64], R5 ;  /* 0x0000000508007986 */ /* 0x0003e2000c101124 */
[----:B------:R-:W-:Y:S05]  /*4570*/  BRA `(.L_x_3992) ;  /* 0x0000000400a07947 */ /* 0x000fea0003800000 */
.L_x_4002:
[----:B------:R-:W0:Y:S02]  /*4580*/  I2F.S64 R0, R10 ;  /* 0x0000000a00007312 */ /* 0x000e240000301400 */
[----:B0-----:R-:W-:-:S05]  /*4590*/  F2FP.BF16.F32.PACK_AB R0, RZ, R0 ;  /* 0x00000000ff00723e */ /* 0x001fca00000010ff */
[----:B------:R0:W-:Y:S01]  /*45a0*/  STG.E.U16 desc[UR36][R8.64], R0 ;  /* 0x0000000008007986 */ /* 0x0001e2000c101524 */
[----:B------:R-:W-:Y:S05]  /*45b0*/  BRA `(.L_x_3992) ;  /* 0x0000000400907947 */ /* 0x000fea0003800000 */
.L_x_3999:
        /* <DEDUP_REMOVED lines=10> */
.L_x_4010:
        /* <DEDUP_REMOVED lines=13> */
.L_x_4013:
[----:B------:R-:W-:-:S04]  /*4730*/  SHF.R.U32.HI R0, RZ, 0x14, R3 ;  /* 0x00000014ff007819 */ /* 0x000fc80000011603 */
[----:B------:R-:W-:-:S04]  /*4740*/  LOP3.LUT R0, R0, 0x1, RZ, 0xc0, !PT ;  /* 0x0000000100007812 */ /* 0x000fc800078ec0ff */
[----:B------:R-:W-:-:S04]  /*4750*/  IADD3 R0, PT, PT, R3, 0x487ffff, R0 ;  /* 0x0487ffff03007810 */ /* 0x000fc80007ffe000 */
[----:B------:R-:W-:-:S04]  /*4760*/  SHF.R.U32.HI R0, RZ, 0x14, R0 ;  /* 0x00000014ff007819 */ /* 0x000fc80000011600 */
[----:B------:R-:W-:-:S07]  /*4770*/  LOP3.LUT R0, R0, 0xff, RZ, 0xc0, !PT ;  /* 0x000000ff00007812 */ /* 0x000fce00078ec0ff */
.L_x_4014:
[----:B------:R-:W-:-:S04]  /*4780*/  SHF.R.U32.HI R3, RZ, 0x18, R3 ;  /* 0x00000018ff037819 */ /* 0x000fc80000011603 */
[----:B------:R-:W-:-:S04]  /*4790*/  LOP3.LUT R0, R0, 0x80, R3, 0xf8, !PT ;  /* 0x0000008000007812 */ /* 0x000fc800078ef803 */
[----:B------:R-:W-:-:S07]  /*47a0*/  PRMT R4, R0, 0x7610, R4 ;  /* 0x0000761000047816 */ /* 0x000fce0000000004 */
.L_x_4012:
[----:B------:R-:W-:Y:S05]  /*47b0*/  BSYNC.RECONVERGENT B0 ;  /* 0x0000000000007941 */ /* 0x000fea0003800200 */
.L_x_4011:
[----:B------:R0:W-:Y:S01]  /*47c0*/  STG.E.U8 desc[UR36][R8.64], R4 ;  /* 0x0000000408007986 */ /* 0x0001e2000c101124 */
[----:B------:R-:W-:Y:S05]  /*47d0*/  BRA `(.L_x_3992) ;  /* 0x0000000400087947 */ /* 0x000fea0003800000 */
.L_x_4009:
        /* <DEDUP_REMOVED lines=13> */
.L_x_4017:
[----:B------:R-:W-:-:S04]  /*48b0*/  SHF.R.U32.HI R0, RZ, 0x15, R3 ;  /* 0x00000015ff007819 */ /* 0x000fc80000011603 */
[----:B------:R-:W-:-:S04]  /*48c0*/  LOP3.LUT R0, R0, 0x1, RZ, 0xc0, !PT ;  /* 0x0000000100007812 */ /* 0x000fc800078ec0ff */
[----:B------:R-:W-:-:S04]  /*48d0*/  IADD3 R0, PT, PT, R3, 0x88fffff, R0 ;  /* 0x088fffff03007810 */ /* 0x000fc80007ffe000 */
[----:B------:R-:W-:-:S04]  /*48e0*/  SHF.R.U32.HI R0, RZ, 0x15, R0 ;  /* 0x00000015ff007819 */ /* 0x000fc80000011600 */
[----:B------:R-:W-:-:S07]  /*48f0*/  LOP3.LUT R0, R0, 0xff, RZ, 0xc0, !PT ;  /* 0x000000ff00007812 */ /* 0x000fce00078ec0ff */
.L_x_4018:
[----:B------:R-:W-:-:S04]  /*4900*/  SHF.R.U32.HI R3, RZ, 0x18, R3 ;  /* 0x00000018ff037819 */ /* 0x000fc80000011603 */
[----:B------:R-:W-:-:S04]  /*4910*/  LOP3.LUT R0, R0, 0x80, R3, 0xf8, !PT ;  /* 0x0000008000007812 */ /* 0x000fc800078ef803 */
[----:B------:R-:W-:-:S07]  /*4920*/  PRMT R4, R0, 0x7610, R4 ;  /* 0x0000761000047816 */ /* 0x000fce0000000004 */
.L_x_4016:
[----:B------:R-:W-:Y:S05]  /*4930*/  BSYNC.RECONVERGENT B0 ;  /* 0x0000000000007941 */ /* 0x000fea0003800200 */
.L_x_4015:
[----:B------:R0:W-:Y:S01]  /*4940*/  STG.E.U8 desc[UR36][R8.64], R4 ;  /* 0x0000000408007986 */ /* 0x0001e2000c101124 */
[----:B------:R-:W-:Y:S05]  /*4950*/  BRA `(.L_x_3992) ;  /* 0x0000000000a87947 */ /* 0x000fea0003800000 */
.L_x_4008:
[----:B------:R-:W-:-:S13]  /*4960*/  ISETP.NE.AND P0, PT, R0, 0x1c, PT ;  /* 0x0000001c0000780c */ /* 0x000fda0003f05270 */
[----:B------:R-:W-:Y:S05]  /*4970*/  @!P0 BRA `(.L_x_4019) ;  /* 0x00000000009c8947 */ /* 0x000fea0003800000 */
[----:B------:R-:W-:-:S13]  /*4980*/  ISETP.NE.AND P0, PT, R0, 0x1d, PT ;  /* 0x0000001d0000780c */ /* 0x000fda0003f05270 */
[----:B------:R-:W-:Y:S05]  /*4990*/  @!P0 BRA `(.L_x_4020) ;  /* 0x00000000008c8947 */ /* 0x000fea0003800000 */
[----:B------:R-:W-:-:S13]  /*49a0*/  ISETP.NE.AND P0, PT, R0, 0x2c, PT ;  /* 0x0000002c0000780c */ /* 0x000fda0003f05270 */
[----:B------:R-:W-:Y:S05]  /*49b0*/  @!P0 BRA `(.L_x_4021) ;  /* 0x0000000000448947 */ /* 0x000fea0003800000 */
.L_x_3991:
        /* <DEDUP_REMOVED lines=16> */
.L_x_4022:
[----:B------:R-:W-:Y:S05]  /*4ac0*/  BRA `(.L_x_3992) ;  /* 0x00000000004c7947 */ /* 0x000fea0003800000 */
.L_x_4021:
        /* <DEDUP_REMOVED lines=16> */
.L_x_4020:
[----:B------:R0:W-:Y:S01]  /*4bd0*/  STG.E.64 desc[UR36][R8.64], R10 ;  /* 0x0000000a08007986 */ /* 0x0001e2000c101b24 */
[----:B------:R-:W-:Y:S05]  /*4be0*/  BRA `(.L_x_3992) ;  /* 0x0000000000047947 */ /* 0x000fea0003800000 */
.L_x_4019:
[----:B------:R0:W-:Y:S02]  /*4bf0*/  STG.E desc[UR36][R8.64], R3 ;  /* 0x0000000308007986 */ /* 0x0001e4000c101924 */
.L_x_3992:
        /* <DEDUP_REMOVED lines=23> */
.L_x_4027:
[----:B------:R0:W-:Y:S01]  /*4d70*/  STG.E.U8 desc[UR36][R8.64], R24 ;  /* 0x0000001808007986 */ /* 0x0001e2000c101124 */
[----:B------:R-:W-:Y:S05]  /*4d80*/  BRA `(.L_x_4029) ;  /* 0x0000000c00347947 */ /* 0x000fea0003800000 */
.L_x_4026:
        /* <DEDUP_REMOVED lines=8> */
.L_x_4031:
[----:B------:R3:W-:Y:S01]  /*4e10*/  STG.E desc[UR36][R8.64], R24 ;  /* 0x0000001808007986 */ /* 0x0007e2000c101924 */
[----:B------:R-:W-:Y:S05]  /*4e20*/  BRA `(.L_x_4029) ;  /* 0x0000000c000c7947 */ /* 0x000fea0003800000 */
.L_x_4030:
[----:B------:R2:W-:Y:S01]  /*4e30*/  STG.E.U16 desc[UR36][R8.64], R24 ;  /* 0x0000001808007986 */ /* 0x0005e2000c101524 */
[----:B------:R-:W-:Y:S05]  /*4e40*/  BRA `(.L_x_4029) ;  /* 0x0000000c00047947 */ /* 0x000fea0003800000 */
.L_x_4025:
        /* <DEDUP_REMOVED lines=9> */
.L_x_4033:
[----:B------:R-:W0:Y:S02]  /*4ee0*/  I2F.S64 R0, R28 ;  /* 0x0000001c00007312 */ /* 0x000e240000301400 */
[----:B0-----:R-:W-:-:S05]  /*4ef0*/  F2FP.F16.F32.PACK_AB R0, RZ, R0 ;  /* 0x00000000ff00723e */ /* 0x001fca00000000ff */
[----:B------:R0:W-:Y:S01]  /*4f00*/  STG.E.U16 desc[UR36][R8.64], R0 ;  /* 0x0000000008007986 */ /* 0x0001e2000c101524 */
[----:B------:R-:W-:Y:S05]  /*4f10*/  BRA `(.L_x_4029) ;  /* 0x0000000800d07947 */ /* 0x000fea0003800000 */
.L_x_4032:
        /* <DEDUP_REMOVED lines=10> */
.L_x_4035:
[----:B------:R-:W0:Y:S02]  /*4fc0*/  I2F.S64 R28, R28 ;  /* 0x0000001c001c7312 */ /* 0x000e240000301400 */
[----:B0-----:R-:W-:-:S04]  /*4fd0*/  F2FP.F16.F32.PACK_AB R3, RZ, R28 ;  /* 0x0000001cff03723e */ /* 0x001fc800000000ff */
[----:B------:R-:W-:-:S05]  /*4fe0*/  PRMT R3, R3, 0x5410, RZ ;  /* 0x0000541003037816 */ /* 0x000fca00000000ff */
[----:B------:R0:W-:Y:S01]  /*4ff0*/  STG.E desc[UR36][R8.64], R3 ;  /* 0x0000000308007986 */ /* 0x0001e2000c101924 */
[----:B------:R-:W-:Y:S05]  /*5000*/  BRA `(.L_x_4029) ;  /* 0x0000000800947947 */ /* 0x000fea0003800000 */
.L_x_4034:
[----:B------:R-:W0:Y:S02]  /*5010*/  I2F.F64.S64 R28, R28 ;  /* 0x0000001c001c7312 */ /* 0x000e240000301c00 */
[----:B0-----:R0:W-:Y:S01]  /*5020*/  STG.E.64 desc[UR36][R8.64], R28 ;  /* 0x0000001c08007986 */ /* 0x0011e2000c101b24 */
[----:B------:R-:W-:Y:S05]  /*5030*/  BRA `(.L_x_4029) ;  /* 0x0000000800887947 */ /* 0x000fea0003800000 */
.L_x_4024:
        /* <DEDUP_REMOVED lines=12> */
.L_x_4039:
        /* <DEDUP_REMOVED lines=17> */
.L_x_4042:
[----:B------:R-:W-:-:S04]  /*5210*/  SHF.R.U32.HI R3, RZ, 0x18, R29 ;  /* 0x00000018ff037819 */ /* 0x000fc8000001161d */
[----:B------:R-:W-:-:S04]  /*5220*/  LOP3.LUT R0, R0, 0x80, R3, 0xf8, !PT ;  /* 0x0000008000007812 */ /* 0x000fc800078ef803 */
[----:B------:R-:W-:-:S07]  /*5230*/  PRMT R4, R0, 0x7610, R4 ;  /* 0x0000761000047816 */ /* 0x000fce0000000004 */
.L_x_4041:
[----:B------:R-:W-:Y:S05]  /*5240*/  BSYNC.RECONVERGENT B0 ;  /* 0x0000000000007941 */ /* 0x000fea0003800200 */
.L_x_4040:
[----:B------:R0:W-:Y:S01]  /*5250*/  STG.E.U8 desc[UR36][R8.64], R4 ;  /* 0x0000000408007986 */ /* 0x0001e2000c101124 */
[----:B------:R-:W-:Y:S05]  /*5260*/  BRA `(.L_x_4029) ;  /* 0x0000000400fc7947 */ /* 0x000fea0003800000 */
.L_x_4038:
        /* <DEDUP_REMOVED lines=17> */
.L_x_4045:
[----:B------:R-:W-:-:S04]  /*5380*/  SHF.R.U32.HI R3, RZ, 0x18, R29 ;  /* 0x00000018ff037819 */ /* 0x000fc8000001161d */
[----:B------:R-:W-:-:S04]  /*5390*/  LOP3.LUT R0, R0, 0x80, R3, 0xf8, !PT ;  /* 0x0000008000007812 */ /* 0x000fc800078ef803 */
[----:B------:R-:W-:-:S07]  /*53a0*/  PRMT R4, R0, 0x7610, R4 ;  /* 0x0000761000047816 */ /* 0x000fce0000000004 */
.L_x_4044:
[----:B------:R-:W-:Y:S05]  /*53b0*/  BSYNC.RECONVERGENT B0 ;  /* 0x0000000000007941 */ /* 0x000fea0003800200 */
.L_x_4043:
[----:B------:R0:W-:Y:S01]  /*53c0*/  STG.E.U8 desc[UR36][R8.64], R4 ;  /* 0x0000000408007986 */ /* 0x0001e2000c101124 */
[----:B------:R-:W-:Y:S05]  /*53d0*/  BRA `(.L_x_4029) ;  /* 0x0000000400a07947 */ /* 0x000fea0003800000 */
.L_x_4037:
        /* <DEDUP_REMOVED lines=22> */
.L_x_4047:
[----:B------:R0:W-:Y:S01]  /*5540*/  STG.E.64 desc[UR36][R8.64], R28 ;  /* 0x0000001c08007986 */ /* 0x0001e2000c101b24 */
[----:B------:R-:W-:Y:S05]  /*5550*/  BRA `(.L_x_4029) ;  /* 0x0000000400407947 */ /* 0x000fea0003800000 */
.L_x_4046:
[----:B------:R0:W-:Y:S01]  /*5560*/  STG.E desc[UR36][R8.64], R24 ;  /* 0x0000001808007986 */ /* 0x0001e2000c101924 */
[----:B------:R-:W-:Y:S05]  /*5570*/  BRA `(.L_x_4029) ;  /* 0x0000000400387947 */ /* 0x000fea0003800000 */
.L_x_4036:
        /* <DEDUP_REMOVED lines=11> */
.L_x_4049:
[----:B------:R-:W-:Y:S01]  /*5630*/  CS2R R6, SRZ ;  /* 0x0000000000067805 */ /* 0x000fe2000001ff00 */
[----:B------:R-:W0:Y:S04]  /*5640*/  I2F.F64.S64 R4, R28 ;  /* 0x0000001c00047312 */ /* 0x000e280000301c00 */
[----:B0-----:R0:W-:Y:S01]  /*5650*/  STG.E.128 desc[UR36][R8.64], R4 ;  /* 0x0000000408007986 */ /* 0x0011e2000c101d24 */
[----:B------:R-:W-:Y:S05]  /*5660*/  BRA `(.L_x_4029) ;  /* 0x0000000000fc7947 */ /* 0x000fea0003800000 */
.L_x_4048:
[----:B------:R-:W-:-:S13]  /*5670*/  ISETP.NE.AND P0, PT, R0, 0xf, PT ;  /* 0x0000000f0000780c */ /* 0x000fda0003f05270 */
[----:B------:R-:W-:Y:S05]  /*5680*/  @!P0 BRA `(.L_x_4050) ;  /* 0x0000000000e88947 */ /* 0x000fea0003800000 */
[----:B------:R-:W-:-:S13]  /*5690*/  ISETP.NE.AND P0, PT, R0, 0x17, PT ;  /* 0x000000170000780c */ /* 0x000fda0003f05270 */
[----:B------:R-:W-:Y:S05]  /*56a0*/  @!P0 BRA `(.L_x_4051) ;  /* 0x0000000000908947 */ /* 0x000fea0003800000 */
[----:B------:R-:W-:-:S13]  /*56b0*/  ISETP.NE.AND P0, PT, R0, 0x18, PT ;  /* 0x000000180000780c */ /* 0x000fda0003f05270 */
[----:B------:R-:W-:Y:S05]  /*56c0*/  @!P0 BRA `(.L_x_4052) ;  /* 0x0000000000448947 */ /* 0x000fea0003800000 */
.L_x_4028:
        /* <DEDUP_REMOVED lines=16> */
.L_x_4053:
[----:B------:R-:W-:Y:S05]  /*57d0*/  BRA `(.L_x_4029) ;  /* 0x0000000000a07947 */ /* 0x000fea0003800000 */
.L_x_4052:
        /* <DEDUP_REMOVED lines=13> */
.L_x_4055:
[----:B------:R-:W-:Y:S05]  /*58b0*/  BSYNC.RECONVERGENT B0 ;  /* 0x0000000000007941 */ /* 0x000fea0003800200 */
.L_x_4054:
[----:B------:R-:W-:-:S05]  /*58c0*/  LOP3.LUT R3, R0, 0x80, R3, 0xf8, !PT ;  /* 0x0000008000037812 */ /* 0x000fca00078ef803 */
[----:B------:R0:W-:Y:S01]  /*58d0*/  STG.E.U8 desc[UR36][R8.64], R3 ;  /* 0x0000000308007986 */ /* 0x0001e2000c101124 */
[----:B------:R-:W-:Y:S05]  /*58e0*/  BRA `(.L_x_4029) ;  /* 0x00000000005c7947 */ /* 0x000fea0003800000 */
.L_x_4051:
        /* <DEDUP_REMOVED lines=12> */
.L_x_4057:
[----:B------:R-:W-:Y:S01]  /*59b0*/  IMAD.MOV.U32 R0, RZ, RZ, 0x7f ;  /* 0x0000007fff007424 */ /* 0x000fe200078e00ff */
[----:B------:R-:W-:-:S04]  /*59c0*/  ISETP.GT.U32.AND P0, PT, R3, 0x7f800000, PT ;  /* 0x7f8000000300780c */ /* 0x000fc80003f04070 */
[----:B------:R-:W-:-:S09]  /*59d0*/  SEL R0, R0, 0x7c, P0 ;  /* 0x0000007c00007807 */ /* 0x000fd20000000000 */
.L_x_4058:
[----:B------:R-:W-:Y:S05]  /*59e0*/  BSYNC.RECONVERGENT B0 ;  /* 0x0000000000007941 */ /* 0x000fea0003800200 */
.L_x_4056:
[----:B------:R-:W-:-:S04]  /*59f0*/  SHF.R.U32.HI R3, RZ, 0x18, R29 ;  /* 0x00000018ff037819 */ /* 0x000fc8000001161d */
[----:B------:R-:W-:-:S05]  /*5a00*/  LOP3.LUT R3, R0, 0x80, R3, 0xf8, !PT ;  /* 0x0000008000037812 */ /* 0x000fca00078ef803 */
[----:B------:R0:W-:Y:S01]  /*5a10*/  STG.E.U8 desc[UR36][R8.64], R3 ;  /* 0x0000000308007986 */ /* 0x0001e2000c101124 */
[----:B------:R-:W-:Y:S05]  /*5a20*/  BRA `(.L_x_4029) ;  /* 0x00000000000c7947 */ /* 0x000fea0003800000 */
.L_x_4050:
[----:B------:R-:W0:Y:S02]  /*5a30*/  I2F.S64 R0, R28 ;  /* 0x0000001c00007312 */ /* 0x000e240000301400 */
[----:B0-----:R-:W-:-:S05]  /*5a40*/  F2FP.BF16.F32.PACK_AB R0, RZ, R0 ;  /* 0x00000000ff00723e */ /* 0x001fca00000010ff */
[----:B------:R0:W-:Y:S02]  /*5a50*/  STG.E.U16 desc[UR36][R8.64], R0 ;  /* 0x0000000008007986 */ /* 0x0001e4000c101524 */
.L_x_4029:
[----:B------:R-:W-:-:S07]  /*5a60*/  VIADD R19, R19, 0x80 ;  /* 0x0000008013137836 */ /* 0x000fce0000000000 */
.L_x_3986:
[----:B------:R-:W-:-:S13]  /*5a70*/  ISETP.GE.AND P0, PT, R19, R16, PT ;  /* 0x000000101300720c */ /* 0x000fda0003f06270 */
[----:B------:R-:W-:Y:S05]  /*5a80*/  @P0 BREAK.RELIABLE B6 ;  /* 0x0000000000060942 */ /* 0x000fea0003800100 */
[----:B------:R-:W-:Y:S05]  /*5a90*/  @P0 BRA `(.L_x_4023) ;  /* 0x0000000c00940947 */ /* 0x000fea0003800000 */
[----:B------:R-:W-:Y:S05]  /*5aa0*/  BSYNC.RELIABLE B6 ;  /* 0x0000000000067941 */ /* 0x000fea0003800100 */
.L_x_3985:
        /* <DEDUP_REMOVED lines=20> */
.L_x_4062:
[----:B------:R0:W-:Y:S01]  /*5bf0*/  STG.E.U8 desc[UR36][R8.64], R18 ;  /* 0x0000001208007986 */ /* 0x0001e2000c101124 */
[----:B------:R-:W-:Y:S05]  /*5c00*/  BRA `(.L_x_4064) ;  /* 0x0000000c00347947 */ /* 0x000fea0003800000 */
.L_x_4061:
        /* <DEDUP_REMOVED lines=8> */
.L_x_4066:
[----:B------:R0:W-:Y:S01]  /*5c90*/  STG.E desc[UR36][R8.64], R18 ;  /* 0x0000001208007986 */ /* 0x0001e2000c101924 */
[----:B------:R-:W-:Y:S05]  /*5ca0*/  BRA `(.L_x_4064) ;  /* 0x0000000c000c7947 */ /* 0x000fea0003800000 */
.L_x_4065:
[----:B------:R0:W-:Y:S01]  /*5cb0*/  STG.E.U16 desc[UR36][R8.64], R18 ;  /* 0x0000001208007986 */ /* 0x0001e2000c101524 */
[----:B------:R-:W-:Y:S05]  /*5cc0*/  BRA `(.L_x_4064) ;  /* 0x0000000c00047947 */ /* 0x000fea0003800000 */
.L_x_4060:
        /* <DEDUP_REMOVED lines=9> */
.L_x_4068:
[----:B------:R-:W0:Y:S02]  /*5d60*/  I2F.S64 R0, R26 ;  /* 0x0000001a00007312 */ /* 0x000e240000301400 */
[----:B0-----:R-:W-:-:S05]  /*5d70*/  F2FP.F16.F32.PACK_AB R0, RZ, R0 ;  /* 0x00000000ff00723e */ /* 0x001fca00000000ff */
[----:B------:R0:W-:Y:S01]  /*5d80*/  STG.E.U16 desc[UR36][R8.64], R0 ;  /* 0x0000000008007986 */ /* 0x0001e2000c101524 */
[----:B------:R-:W-:Y:S05]  /*5d90*/  BRA `(.L_x_4064) ;  /* 0x0000000800d07947 */ /* 0x000fea0003800000 */
.L_x_4067:
        /* <DEDUP_REMOVED lines=10> */
.L_x_4070:
[----:B------:R-:W0:Y:S02]  /*5e40*/  I2F.S64 R26, R26 ;  /* 0x0000001a001a7312 */ /* 0x000e240000301400 */
[----:B0-----:R-:W-:-:S04]  /*5e50*/  F2FP.F16.F32.PACK_AB R3, RZ, R26 ;  /* 0x0000001aff03723e */ /* 0x001fc800000000ff */
[----:B------:R-:W-:-:S05]  /*5e60*/  PRMT R3, R3, 0x5410, RZ ;  /* 0x0000541003037816 */ /* 0x000fca00000000ff */
[----:B------:R0:W-:Y:S01]  /*5e70*/  STG.E desc[UR36][R8.64], R3 ;  /* 0x0000000308007986 */ /* 0x0001e2000c101924 */
[----:B------:R-:W-:Y:S05]  /*5e80*/  BRA `(.L_x_4064) ;  /* 0x0000000800947947 */ /* 0x000fea0003800000 */
.L_x_4069:
[----:B------:R-:W0:Y:S02]  /*5e90*/  I2F.F64.S64 R26, R26 ;  /* 0x0000001a001a7312 */ /* 0x000e240000301c00 */
[----:B0-----:R0:W-:Y:S01]  /*5ea0*/  STG.E.64 desc[UR36][R8.64], R26 ;  /* 0x0000001a08007986 */ /* 0x0011e2000c101b24 */
[----:B------:R-:W-:Y:S05]  /*5eb0*/  BRA `(.L_x_4064) ;  /* 0x0000000800887947 */ /* 0x000fea0003800000 */
.L_x_4059:
        /* <DEDUP_REMOVED lines=12> */
.L_x_4074:
        /* <DEDUP_REMOVED lines=17> */
.L_x_4077:
[----:B------:R-:W-:-:S04]  /*6090*/  SHF.R.U32.HI R3, RZ, 0x18, R27 ;  /* 0x00000018ff037819 */ /* 0x000fc8000001161b */
[----:B------:R-:W-:-:S04]  /*60a0*/  LOP3.LUT R0, R0, 0x80, R3, 0xf8, !PT ;  /* 0x0000008000007812 */ /* 0x000fc800078ef803 */
[----:B------:R-:W-:-:S07]  /*60b0*/  PRMT R4, R0, 0x7610, R4 ;  /* 0x0000761000047816 */ /* 0x000fce0000000004 */
.L_x_4076:
[----:B------:R-:W-:Y:S05]  /*60c0*/  BSYNC.RECONVERGENT B0 ;  /* 0x0000000000007941 */ /* 0x000fea0003800200 */
.L_x_4075:
[----:B------:R0:W-:Y:S01]  /*60d0*/  STG.E.U8 desc[UR36][R8.64], R4 ;  /* 0x0000000408007986 */ /* 0x0001e2000c101124 */
[----:B------:R-:W-:Y:S05]  /*60e0*/  BRA `(.L_x_4064) ;  /* 0x0000000400fc7947 */ /* 0x000fea0003800000 */
.L_x_4073:
        /* <DEDUP_REMOVED lines=17> */
.L_x_4080:
[----:B------:R-:W-:-:S04]  /*6200*/  SHF.R.U32.HI R3, RZ, 0x18, R27 ;  /* 0x00000018ff037819 */ /* 0x000fc8000001161b */
[----:B------:R-:W-:-:S04]  /*6210*/  LOP3.LUT R0, R0, 0x80, R3, 0xf8, !PT ;  /* 0x0000008000007812 */ /* 0x000fc800078ef803 */
[----:B------:R-:W-:-:S07]  /*6220*/  PRMT R4, R0, 0x7610, R4 ;  /* 0x0000761000047816 */ /* 0x000fce0000000004 */
.L_x_4079:
[----:B------:R-:W-:Y:S05]  /*6230*/  BSYNC.RECONVERGENT B0 ;  /* 0x0000000000007941 */ /* 0x000fea0003800200 */
.L_x_4078:
[----:B------:R0:W-:Y:S01]  /*6240*/  STG.E.U8 desc[UR36][R8.64], R4 ;  /* 0x0000000408007986 */ /* 0x0001e2000c101124 */
[----:B------:R-:W-:Y:S05]  /*6250*/  BRA `(.L_x_4064) ;  /* 0x0000000400a07947 */ /* 0x000fea0003800000 */
.L_x_4072:
        /* <DEDUP_REMOVED lines=22> */
.L_x_4082:
[----:B------:R0:W-:Y:S01]  /*63c0*/  STG.E.64 desc[UR36][R8.64], R26 ;  /* 0x0000001a08007986 */ /* 0x0001e2000c101b24 */
[----:B------:R-:W-:Y:S05]  /*63d0*/  BRA `(.L_x_4064) ;  /* 0x0000000400407947 */ /* 0x000fea0003800000 */
.L_x_4081:
[----:B------:R0:W-:Y:S01]  /*63e0*/  STG.E desc[UR36][R8.64], R18 ;  /* 0x0000001208007986 */ /* 0x0001e2000c101924 */
[----:B------:R-:W-:Y:S05]  /*63f0*/  BRA `(.L_x_4064) ;  /* 0x0000000400387947 */ /* 0x000fea0003800000 */
.L_x_4071:
        /* <DEDUP_REMOVED lines=11> */
.L_x_4084:
[----:B------:R-:W-:Y:S01]  /*64b0*/  CS2R R6, SRZ ;  /* 0x0000000000067805 */ /* 0x000fe2000001ff00 */
[----:B------:R-:W0:Y:S04]  /*64c0*/  I2F.F64.S64 R4, R26 ;  /* 0x0000001a00047312 */ /* 0x000e280000301c00 */
[----:B0-----:R4:W-:Y:S01]  /*64d0*/  STG.E.128 desc[UR36][R8.64], R4 ;  /* 0x0000000408007986 */ /* 0x0019e2000c101d24 */
[----:B------:R-:W-:Y:S05]  /*64e0*/  BRA `(.L_x_4064) ;  /* 0x0000000000fc7947 */ /* 0x000fea0003800000 */
.L_x_4083:
[----:B------:R-:W-:-:S13]  /*64f0*/  ISETP.NE.AND P0, PT, R0, 0xf, PT ;  /* 0x0000000f0000780c */ /* 0x000fda0003f05270 */
[----:B------:R-:W-:Y:S05]  /*6500*/  @!P0 BRA `(.L_x_4085) ;  /* 0x0000000000e88947 */ /* 0x000fea0003800000 */
[----:B------:R-:W-:-:S13]  /*6510*/  ISETP.NE.AND P0, PT, R0, 0x17, PT ;  /* 0x000000170000780c */ /* 0x000fda0003f05270 */
[----:B------:R-:W-:Y:S05]  /*6520*/  @!P0 BRA `(.L_x_4086) ;  /* 0x0000000000908947 */ /* 0x000fea0003800000 */
[----:B------:R-:W-:-:S13]  /*6530*/  ISETP.NE.AND P0, PT, R0, 0x18, PT ;  /* 0x000000180000780c */ /* 0x000fda0003f05270 */
[----:B------:R-:W-:Y:S05]  /*6540*/  @!P0 BRA `(.L_x_4087) ;  /* 0x0000000000448947 */ /* 0x000fea0003800000 */
.L_x_4063:
        /* <DEDUP_REMOVED lines=16> */
.L_x_4088:
[----:B------:R-:W-:Y:S05]  /*6650*/  BRA `(.L_x_4064) ;  /* 0x0000000000a07947 */ /* 0x000fea0003800000 */
.L_x_4087:
        /* <DEDUP_REMOVED lines=13> */
.L_x_4090:
[----:B------:R-:W-:Y:S05]  /*6730*/  BSYNC.RECONVERGENT B0 ;  /* 0x0000000000007941 */ /* 0x000fea0003800200 */
.L_x_4089:
[----:B------:R-:W-:-:S05]  /*6740*/  LOP3.LUT R3, R0, 0x80, R3, 0xf8, !PT ;  /* 0x0000008000037812 */ /* 0x000fca00078ef803 */
[----:B------:R2:W-:Y:S01]  /*6750*/  STG.E.U8 desc[UR36][R8.64], R3 ;  /* 0x0000000308007986 */ /* 0x0005e2000c101124 */
[----:B------:R-:W-:Y:S05]  /*6760*/  BRA `(.L_x_4064) ;  /* 0x00000000005c7947 */ /* 0x000fea0003800000 */
.L_x_4086:
        /* <DEDUP_REMOVED lines=12> */
.L_x_4092:
[----:B------:R-:W-:Y:S01]  /*6830*/  IMAD.MOV.U32 R0, RZ, RZ, 0x7f ;  /* 0x0000007fff007424 */ /* 0x000fe200078e00ff */
[----:B------:R-:W-:-:S04]  /*6840*/  ISETP.GT.U32.AND P0, PT, R3, 0x7f800000, PT ;  /* 0x7f8000000300780c */ /* 0x000fc80003f04070 */
[----:B------:R-:W-:-:S09]  /*6850*/  SEL R0, R0, 0x7c, P0 ;  /* 0x0000007c00007807 */ /* 0x000fd20000000000 */
.L_x_4093:
[----:B------:R-:W-:Y:S05]  /*6860*/  BSYNC.RECONVERGENT B0 ;  /* 0x0000000000007941 */ /* 0x000fea0003800200 */
.L_x_4091:
[----:B------:R-:W-:-:S04]  /*6870*/  SHF.R.U32.HI R3, RZ, 0x18, R27 ;  /* 0x00000018ff037819 */ /* 0x000fc8000001161b */
[----:B------:R-:W-:-:S05]  /*6880*/  LOP3.LUT R3, R0, 0x80, R3, 0xf8, !PT ;  /* 0x0000008000037812 */ /* 0x000fca00078ef803 */
[----:B------:R1:W-:Y:S01]  /*6890*/  STG.E.U8 desc[UR36][R8.64], R3 ;  /* 0x0000000308007986 */ /* 0x0003e2000c101124 */
[----:B------:R-:W-:Y:S05]  /*68a0*/  BRA `(.L_x_4064) ;  /* 0x00000000000c7947 */ /* 0x000fea0003800000 */
.L_x_4085:
[----:B------:R-:W0:Y:S02]  /*68b0*/  I2F.S64 R0, R26 ;  /* 0x0000001a00007312 */ /* 0x000e240000301400 */
[----:B0-----:R-:W-:-:S05]  /*68c0*/  F2FP.BF16.F32.PACK_AB R0, RZ, R0 ;  /* 0x00000000ff00723e */ /* 0x001fca00000010ff */
[----:B------:R0:W-:Y:S02]  /*68d0*/  STG.E.U16 desc[UR36][R8.64], R0 ;  /* 0x0000000008007986 */ /* 0x0001e4000c101524 */
.L_x_4064:
[----:B------:R-:W-:-:S07]  /*68e0*/  VIADD R19, R19, 0x80 ;  /* 0x0000008013137836 */ /* 0x000fce0000000000 */
.L_x_4023:
[----:B------:R-:W-:Y:S05]  /*68f0*/  BSYNC.RECONVERGENT B7 ;  /* 0x0000000000077941 */ /* 0x000fea0003800200 */
.L_x_3984:
        /* <DEDUP_REMOVED lines=21> */
.L_x_4097:
[----:B------:R-:W-:Y:S01]  /*6a50*/  STG.E.U8 desc[UR36][R2.64], R22 ;  /* 0x0000001602007986 */ /* 0x000fe2000c101124 */
[----:B------:R-:W-:Y:S05]  /*6a60*/  EXIT ;  /* 0x000000000000794d */ /* 0x000fea0003800000 */
.L_x_4096:
        /* <DEDUP_REMOVED lines=8> */
.L_x_4100:
[----:B------:R-:W-:Y:S01]  /*6af0*/  STG.E desc[UR36][R2.64], R22 ;  /* 0x0000001602007986 */ /* 0x000fe2000c101924 */
[----:B------:R-:W-:Y:S05]  /*6b00*/  EXIT ;  /* 0x000000000000794d */ /* 0x000fea0003800000 */
.L_x_4099:
[----:B------:R-:W-:Y:S01]  /*6b10*/  STG.E.U16 desc[UR36][R2.64], R22 ;  /* 0x0000001602007986 */ /* 0x000fe2000c101524 */
[----:B------:R-:W-:Y:S05]  /*6b20*/  EXIT ;  /* 0x000000000000794d */ /* 0x000fea0003800000 */
.L_x_4095:
        /* <DEDUP_REMOVED lines=9> */
.L_x_4102:
[----:B------:R-:W0:Y:S02]  /*6bc0*/  I2F.S64 R0, R22 ;  /* 0x0000001600007312 */ /* 0x000e240000301400 */
[----:B0-----:R-:W-:-:S05]  /*6bd0*/  F2FP.F16.F32.PACK_AB R0, RZ, R0 ;  /* 0x00000000ff00723e */ /* 0x001fca00000000ff */
[----:B------:R-:W-:Y:S01]  /*6be0*/  STG.E.U16 desc[UR36][R2.64], R0 ;  /* 0x0000000002007986 */ /* 0x000fe2000c101524 */
[----:B------:R-:W-:Y:S05]  /*6bf0*/  EXIT ;  /* 0x000000000000794d */ /* 0x000fea0003800000 */
.L_x_4101:
        /* <DEDUP_REMOVED lines=10> */
.L_x_4104:
[----:B------:R-:W0:Y:S02]  /*6ca0*/  I2F.S64 R22, R22 ;  /* 0x0000001600167312 */ /* 0x000e240000301400 */
[----:B0-----:R-:W-:-:S04]  /*6cb0*/  F2FP.F16.F32.PACK_AB R5, RZ, R22 ;  /* 0x00000016ff05723e */ /* 0x001fc800000000ff */
[----:B------:R-:W-:-:S05]  /*6cc0*/  PRMT R5, R5, 0x5410, RZ ;  /* 0x0000541005057816 */ /* 0x000fca00000000ff */
[----:B------:R-:W-:Y:S01]  /*6cd0*/  STG.E desc[UR36][R2.64], R5 ;  /* 0x0000000502007986 */ /* 0x000fe2000c101924 */
[----:B------:R-:W-:Y:S05]  /*6ce0*/  EXIT ;  /* 0x000000000000794d */ /* 0x000fea0003800000 */
.L_x_4103:
[----:B------:R-:W0:Y:S02]  /*6cf0*/  I2F.F64.S64 R22, R22 ;  /* 0x0000001600167312 */ /* 0x000e240000301c00 */
[----:B0-----:R-:W-:Y:S01]  /*6d00*/  STG.E.64 desc[UR36][R2.64], R22 ;  /* 0x0000001602007986 */ /* 0x001fe2000c101b24 */
[----:B------:R-:W-:Y:S05]  /*6d10*/  EXIT ;  /* 0x000000000000794d */ /* 0x000fea0003800000 */
.L_x_4094:
        /* <DEDUP_REMOVED lines=12> */
.L_x_4108:
        /* <DEDUP_REMOVED lines=18> */
.L_x_4111:
[----:B------:R-:W-:-:S04]  /*6f00*/  SHF.R.U32.HI R5, RZ, 0x18, R5 ;  /* 0x00000018ff057819 */ /* 0x000fc80000011605 */
[----:B------:R-:W-:-:S07]  /*6f10*/  LOP3.LUT R0, R0, 0x80, R5, 0xf8, !PT ;  /* 0x0000008000007812 */ /* 0x000fce00078ef805 */
.L_x_4110:
[----:B------:R-:W-:Y:S05]  /*6f20*/  BSYNC.RECONVERGENT B0 ;  /* 0x0000000000007941 */ /* 0x000fea0003800200 */
.L_x_4109:
[----:B------:R-:W-:Y:S01]  /*6f30*/  STG.E.U8 desc[UR36][R2.64], R0 ;  /* 0x0000000002007986 */ /* 0x000fe2000c101124 */
[----:B------:R-:W-:Y:S05]  /*6f40*/  EXIT ;  /* 0x000000000000794d */ /* 0x000fea0003800000 */
.L_x_4107:
        /* <DEDUP_REMOVED lines=18> */
.L_x_4114:
[----:B------:R-:W-:-:S04]  /*7070*/  SHF.R.U32.HI R5, RZ, 0x18, R5 ;  /* 0x00000018ff057819 */ /* 0x000fc80000011605 */
[----:B------:R-:W-:-:S07]  /*7080*/  LOP3.LUT R0, R0, 0x80, R5, 0xf8, !PT ;  /* 0x0000008000007812 */ /* 0x000fce00078ef805 */
.L_x_4113:
[----:B------:R-:W-:Y:S05]  /*7090*/  BSYNC.RECONVERGENT B0 ;  /* 0x0000000000007941 */ /* 0x000fea0003800200 */
.L_x_4112:
[----:B------:R-:W-:Y:S01]  /*70a0*/  STG.E.U8 desc[UR36][R2.64], R0 ;  /* 0x0000000002007986 */ /* 0x000fe2000c101124 */
[----:B------:R-:W-:Y:S05]  /*70b0*/  EXIT ;  /* 0x000000000000794d */ /* 0x000fea0003800000 */
.L_x_4106:
        /* <DEDUP_REMOVED lines=22> */
.L_x_4116:
[----:B------:R-:W-:Y:S01]  /*7220*/  STG.E.64 desc[UR36][R2.64], R22 ;  /* 0x0000001602007986 */ /* 0x000fe2000c101b24 */
[----:B------:R-:W-:Y:S05]  /*7230*/  EXIT ;  /* 0x000000000000794d */ /* 0x000fea0003800000 */
.L_x_4115:
[----:B------:R-:W-:Y:S01]  /*7240*/  STG.E desc[UR36][R2.64], R22 ;  /* 0x0000001602007986 */ /* 0x000fe2000c101924 */
[----:B------:R-:W-:Y:S05]  /*7250*/  EXIT ;  /* 0x000000000000794d */ /* 0x000fea0003800000 */
.L_x_4105:
        /* <DEDUP_REMOVED lines=11> */
.L_x_4118:
[----:B------:R-:W-:Y:S01]  /*7310*/  CS2R R6, SRZ ;  /* 0x0000000000067805 */ /* 0x000fe2000001ff00 */
[----:B------:R-:W0:Y:S04]  /*7320*/  I2F.F64.S64 R4, R22 ;  /* 0x0000001600047312 */ /* 0x000e280000301c00 */
[----:B0-----:R-:W-:Y:S01]  /*7330*/  STG.E.128 desc[UR36][R2.64], R4 ;  /* 0x0000000402007986 */ /* 0x001fe2000c101d24 */
[----:B------:R-:W-:Y:S05]  /*7340*/  EXIT ;  /* 0x000000000000794d */ /* 0x000fea0003800000 */
.L_x_4117:
[----:B------:R-:W-:-:S13]  /*7350*/  ISETP.NE.AND P0, PT, R0, 0xf, PT ;  /* 0x0000000f0000780c */ /* 0x000fda0003f05270 */
[----:B------:R-:W-:Y:S05]  /*7360*/  @!P0 BRA `(.L_x_4119) ;  /* 0x0000000000e88947 */ /* 0x000fea0003800000 */
[----:B------:R-:W-:-:S13]  /*7370*/  ISETP.NE.AND P0, PT, R0, 0x17, PT ;  /* 0x000000170000780c */ /* 0x000fda0003f05270 */
[----:B------:R-:W-:Y:S05]  /*7380*/  @!P0 BRA `(.L_x_4120) ;  /* 0x0000000000908947 */ /* 0x000fea0003800000 */
[----:B------:R-:W-:-:S13]  /*7390*/  ISETP.NE.AND P0, PT, R0, 0x18, PT ;  /* 0x000000180000780c */ /* 0x000fda0003f05270 */
[----:B------:R-:W-:Y:S05]  /*73a0*/  @!P0 BRA `(.L_x_4121) ;  /* 0x0000000000448947 */ /* 0x000fea0003800000 */
.L_x_4098:
        /* <DEDUP_REMOVED lines=16> */
.L_x_4122:
[----:B------:R-:W-:Y:S05]  /*74b0*/  EXIT ;  /* 0x000000000000794d */ /* 0x000fea0003800000 */
.L_x_4121:
        /* <DEDUP_REMOVED lines=13> */
.L_x_4124:
[----:B------:R-:W-:Y:S05]  /*7590*/  BSYNC.RECONVERGENT B0 ;  /* 0x0000000000007941 */ /* 0x000fea0003800200 */
.L_x_4123:
[----:B------:R-:W-:-:S05]  /*75a0*/  LOP3.LUT R5, R0, 0x80, R5, 0xf8, !PT ;  /* 0x0000008000057812 */ /* 0x000fca00078ef805 */
[----:B------:R-:W-:Y:S01]  /*75b0*/  STG.E.U8 desc[UR36][R2.64], R5 ;  /* 0x0000000502007986 */ /* 0x000fe2000c101124 */
[----:B------:R-:W-:Y:S05]  /*75c0*/  EXIT ;  /* 0x000000000000794d */ /* 0x000fea0003800000 */
.L_x_4120:
        /* <DEDUP_REMOVED lines=12> */
.L_x_4126:
[----:B------:R-:W-:Y:S01]  /*7690*/  IMAD.MOV.U32 R0, RZ, RZ, 0x7f ;  /* 0x0000007fff007424 */ /* 0x000fe200078e00ff */
[----:B------:R-:W-:-:S04]  /*76a0*/  ISETP.GT.U32.AND P0, PT, R4, 0x7f800000, PT ;  /* 0x7f8000000400780c */ /* 0x000fc80003f04070 */
[----:B------:R-:W-:-:S09]  /*76b0*/  SEL R0, R0, 0x7c, P0 ;  /* 0x0000007c00007807 */ /* 0x000fd20000000000 */
.L_x_4127:
[----:B------:R-:W-:Y:S05]  /*76c0*/  BSYNC.RECONVERGENT B0 ;  /* 0x0000000000007941 */ /* 0x000fea0003800200 */
.L_x_4125:
[----:B------:R-:W-:-:S04]  /*76d0*/  SHF.R.U32.HI R5, RZ, 0x18, R5 ;  /* 0x00000018ff057819 */ /* 0x000fc80000011605 */
[----:B------:R-:W-:-:S05]  /*76e0*/  LOP3.LUT R5, R0, 0x80, R5, 0xf8, !PT ;  /* 0x0000008000057812 */ /* 0x000fca00078ef805 */
[----:B------:R-:W-:Y:S01]  /*76f0*/  STG.E.U8 desc[UR36][R2.64], R5 ;  /* 0x0000000502007986 */ /* 0x000fe2000c101124 */
[----:B------:R-:W-:Y:S05]  /*7700*/  EXIT ;  /* 0x000000000000794d */ /* 0x000fea0003800000 */
.L_x_4119:
[----:B------:R-:W0:Y:S02]  /*7710*/  I2F.S64 R0, R22 ;  /* 0x0000001600007312 */ /* 0x000e240000301400 */
[----:B0-----:R-:W-:-:S05]  /*7720*/  F2FP.BF16.F32.PACK_AB R0, RZ, R0 ;  /* 0x00000000ff00723e */ /* 0x001fca00000010ff */
[----:B------:R-:W-:Y:S01]  /*7730*/  STG.E.U16 desc[UR36][R2.64], R0 ;  /* 0x0000000002007986 */ /* 0x000fe2000c101524 */
[----:B------:R-:W-:Y:S05]  /*7740*/  EXIT ;  /* 0x000000000000794d */ /* 0x000fea0003800000 */
.L_x_4128:
        /* <DEDUP_REMOVED lines=11> */
.L_x_20800:


//--------------------- .text._ZN2at6native18elementwise_kernelILi128ELi2EZNS0_22gpu_kernel_impl_nocastINS0_13AUnaryFunctorIlllZZZNS0_18rshift_kernel_cudaERNS_18TensorIteratorBaseEENKUlvE_clEvENKUlvE2_clEvEUlllE_EEEEvS5_RKT_EUliE_EEviT1_ --------------------------
	.section	.text._ZN2at6native18elementwise_kernelILi128ELi2EZNS0_22gpu_kernel_impl_nocastINS0_13AUnaryFunctorIlllZZZNS0_18rshift_kernel_cudaERNS_18TensorIteratorBaseEENKUlvE_clEvENKUlvE2_clEvEUlllE_EEEEvS5_RKT_EUliE_EEviT1_,"ax",@progbits
	.align	128
        .global         _ZN2at6native18elementwise_kernelILi128ELi2EZNS0_22gpu_kernel_impl_nocastINS0_13AUnaryFunctorIlllZZZNS0_18rshift_kernel_cudaERNS_18TensorIteratorBaseEENKUlvE_clEvENKUlvE2_clEvEUlllE_EEEEvS5_RKT_EUliE_EEviT1_
        .type           _ZN2at6native18elementwise_kernelILi128ELi2EZNS0_22gpu_kernel_impl_nocastINS0_13AUnaryFunctorIlllZZZNS0_18rshift_kernel_cudaERNS_18TensorIteratorBaseEENKUlvE_clEvENKUlvE2_clEvEUlllE_EEEEvS5_RKT_EUliE_EEviT1_,@function
        .size           _ZN2at6native18elementwise_kernelILi128ELi2EZNS0_22gpu_kernel_impl_nocastINS0_13AUnaryFunctorIlllZZZNS0_18rshift_kernel_cudaERNS_18TensorIteratorBaseEENKUlvE_clEvENKUlvE2_clEvEUlllE_EEEEvS5_RKT_EUliE_EEviT1_,(.L_x_20801 - _ZN2at6native18elementwise_kernelILi128ELi2EZNS0_22gpu_kernel_impl_nocastINS0_13AUnaryFunctorIlllZZZNS0_18rshift_kernel_cudaERNS_18TensorIteratorBaseEENKUlvE_clEvENKUlvE2_clEvEUlllE_EEEEvS5_RKT_EUliE_EEviT1_)
        .other          _ZN2at6native18elementwise_kernelILi128ELi2EZNS0_22gpu_kernel_impl_nocastINS0_13AUnaryFunctorIlllZZZNS0_18rshift_kernel_cudaERNS_18TensorIteratorBaseEENKUlvE_clEvENKUlvE2_clEvEUlllE_EEEEvS5_RKT_EUliE_EEviT1_,@"STO_CUDA_ENTRY STV_DEFAULT"
_ZN2at6native18elementwise_kernelILi128ELi2EZNS0_22gpu_kernel_impl_nocastINS0_13AUnaryFunctorIlllZZZNS0_18rshift_kernel_cudaERNS_18TensorIteratorBaseEENKUlvE_clEvENKUlvE2_clEvEUlllE_EEEEvS5_RKT_EUliE_EEviT1_:
.text._ZN2at6native18elementwise_kernelILi128ELi2EZNS0_22gpu_kernel_impl_nocastINS0_13AUnaryFunctorIlllZZZNS0_18rshift_kernel_cudaERNS_18TensorIteratorBaseEENKUlvE_clEvENKUlvE2_clEvEUlllE_EEEEvS5_RKT_EUliE_EEviT1_:
        /* <DEDUP_REMOVED lines=15> */
[----:B0-----:R-:W2:Y:S07]  /*00f0*/  LDG.E.64 R4, desc[UR6][R4.64] ;  /* 0x0000000604047981 */ /* 0x001eae000c1e1b00 */
[----:B------:R-:W0:Y:S01]  /*0100*/  LDC.64 R6, c[0x0][0x580] ;  /* 0x00016000ff067b82 */ /* 0x000e220000000a00 */
[----:B------:R-:W-:-:S02]  /*0110*/  IADD3 R3, PT, PT, R3, 0x80, RZ ;  /* 0x0000008003037810 */ /* 0x000fc40007ffe0ff */
[----:B--2---:R-:W-:-:S04]  /*0120*/  ISETP.LT.U32.AND P0, PT, R4, 0x3f, PT ;  /* 0x0000003f0400780c */ /* 0x004fc80003f01070 */
[----:B------:R-:W-:-:S04]  /*0130*/  ISETP.LT.U32.AND.EX P0, PT, R5, RZ, PT, P0 ;  /* 0x000000ff0500720c */ /* 0x000fc80003f01100 */
[----:B------:R-:W-:-:S04]  /*0140*/  SEL R0, R4, 0x3f, P0 ;  /* 0x0000003f04007807 */ /* 0x000fc80000000000 */
[-CC-:B-1----:R-:W-:Y:S02]  /*0150*/  SHF.R.S64 R8, R8, R0.reuse, R9.reuse ;  /* 0x0000000008087219 */ /* 0x182fe40000001009 */
[----:B------:R-:W-:-:S05]  /*0160*/  SHF.R.S32.HI R9, RZ, R0, R9 ;  /* 0x00000000ff097219 */ /* 0x000fca0000011409 */
[----:B0-----:R0:W-:Y:S02]  /*0170*/  STG.E.64 desc[UR6][R6.64], R8 ;  /* 0x0000000806007986 */ /* 0x0011e4000c101b06 */
.L_x_4131:
[----:B------:R-:W-:Y:S05]  /*0180*/  BSYNC.RECONVERGENT B0 ;  /* 0x0000000000007941 */ /* 0x000fea0003800200 */
.L_x_4130:
[----:B------:R-:W-:-:S13]  /*0190*/  ISETP.GE.AND P0, PT, R3, UR4, PT ;  /* 0x0000000403007c0c */ /* 0x000fda000bf06270 */
[----:B------:R-:W-:Y:S05]  /*01a0*/  @P0 EXIT ;  /* 0x000000000000094d */ /* 0x000fea0003800000 */
[----:B------:R-:W1:Y:S08]  /*01b0*/  LDC.64 R4, c[0x0][0x588] ;  /* 0x00016200ff047b82 */ /* 0x000e700000000a00 */
[----:B0-----:R-:W0:Y:S01]  /*01c0*/  LDC.64 R8, c[0x0][0x598] ;  /* 0x00016600ff087b82 */ /* 0x001e220000000a00 */
[----:B-1----:R-:W2:Y:S07]  /*01d0*/  LDG.E.64 R2, desc[UR6][R4.64] ;  /* 0x0000000604027981 */ /* 0x002eae000c1e1b00 */
[----:B------:R-:W1:Y:S01]  /*01e0*/  LDC.64 R6, c[0x0][0x580] ;  /* 0x00016000ff067b82 */ /* 0x000e620000000a00 */
[----:B--2---:R-:W-:-:S04]  /*01f0*/  ISETP.LT.U32.AND P0, PT, R2, 0x3f, PT ;  /* 0x0000003f0200780c */ /* 0x004fc80003f01070 */
[----:B------:R-:W-:-:S04]  /*0200*/  ISETP.LT.U32.AND.EX P0, PT, R3, RZ, PT, P0 ;  /* 0x000000ff0300720c */ /* 0x000fc80003f01100 */
[----:B------:R-:W-:-:S04]  /*0210*/  SEL R0, R2, 0x3f, P0 ;  /* 0x0000003f02007807 */ /* 0x000fc80000000000 */
[-CC-:B0-----:R-:W-:Y:S02]  /*0220*/  SHF.R.S64 R2, R8, R0.reuse, R9.reuse ;  /* 0x0000000008027219 */ /* 0x181fe40000001009 */
[----:B------:R-:W-:-:S05]  /*0230*/  SHF.R.S32.HI R3, RZ, R0, R9 ;  /* 0x00000000ff037219 */ /* 0x000fca0000011409 */
[----:B-1----:R-:W-:Y:S01]  /*0240*/  STG.E.64 desc[UR6][R6.64], R2 ;  /* 0x0000000206007986 */ /* 0x002fe2000c101b06 */
[----:B------:R-:W-:Y:S05]  /*0250*/  EXIT ;  /* 0x000000000000794d */ /* 0x000fea0003800000 */
.L_x_4129:
        /* <DEDUP_REMOVED lines=305> */
.L_x_4134:
[----:B------:R-:W0:Y:S01]  /*1570*/  LDCU.128 UR8, c[0x0][0x580] ;  /* 0x0000b000ff0877ac */ /* 0x000e220008000c00 */
[----:B------:R-:W1:Y:S01]  /*1580*/  LDC.64 R12, c[0x0][0x598] ;  /* 0x00016600ff0c7b82 */ /* 0x000e620000000a00 */
[----:B0-----:R-:W-:-:S04]  /*1590*/  IADD3 R6, P0, PT, R4, UR10, RZ ;  /* 0x0000000a04067c10 */ /* 0x001fc8000ff1e0ff */
[----:B------:R-:W-:-:S06]  /*15a0*/  IADD3.X R7, PT, PT, RZ, UR11, RZ, P0, !PT ;  /* 0x0000000bff077c10 */ /* 0x000fcc00087fe4ff */
[----:B------:R-:W2:Y:S01]  /*15b0*/  LDG.E.64 R6, desc[UR6][R6.64] ;  /* 0x0000000606067981 */ /* 0x000ea2000c1e1b00 */
[----:B------:R-:W-:Y:S01]  /*15c0*/  IADD3 R8, P1, PT, R5, UR8, RZ ;  /* 0x0000000805087c10 */ /* 0x000fe2000ff3e0ff */
[----:B------:R-:W-:-:S03]  /*15d0*/  VIADD R3, R3, 0x80 ;  /* 0x0000008003037836 */ /* 0x000fc60000000000 */
[----:B------:R-:W-:Y:S02]  /*15e0*/  IADD3.X R9, PT, PT, RZ, UR9, RZ, P1, !PT ;  /* 0x00000009ff097c10 */ /* 0x000fe40008ffe4ff */
[----:B--2---:R-:W-:-:S04]  /*15f0*/  ISETP.LT.U32.AND P0, PT, R6, 0x3f, PT ;  /* 0x0000003f0600780c */ /* 0x004fc80003f01070 */
[----:B------:R-:W-:-:S04]  /*1600*/  ISETP.LT.U32.AND.EX P0, PT, R7, RZ, PT, P0 ;  /* 0x000000ff0700720c */ /* 0x000fc80003f01100 */
[----:B------:R-:W-:-:S04]  /*1610*/  SEL R10, R6, 0x3f, P0 ;  /* 0x0000003f060a7807 */ /* 0x000fc80000000000 */
[-CC-:B-1----:R-:W-:Y:S02]  /*1620*/  SHF.R.S64 R4, R12, R10.reuse, R13.reuse ;  /* 0x0000000a0c047219 */ /* 0x182fe4000000100d */
[----:B------:R-:W-:-:S05]  /*1630*/  SHF.R.S32.HI R5, RZ, R10, R13 ;  /* 0x0000000aff057219 */ /* 0x000fca000001140d */
[----:B------:R0:W-:Y:S02]  /*1640*/  STG.E.64 desc[UR6][R8.64], R4 ;  /* 0x0000000408007986 */ /* 0x0001e4000c101b06 */
.L_x_4133:
[----:B------:R-:W-:Y:S05]  /*1650*/  BSYNC.RECONVERGENT B0 ;  /* 0x0000000000007941 */ /* 0x000fea0003800200 */
.L_x_4132:
        /* <DEDUP_REMOVED lines=300> */
.L_x_4135:
[----:B------:R-:W0:Y:S01]  /*2920*/  LDCU.128 UR8, c[0x0][0x580] ;  /* 0x0000b000ff0877ac */ /* 0x000e220008000c00 */
[----:B------:R-:W1:Y:S01]  /*2930*/  LDC.64 R8, c[0x0][0x598] ;  /* 0x00016600ff087b82 */ /* 0x000e620000000a00 */
[----:B0-----:R-:W-:-:S04]  /*2940*/  IADD3 R4, P0, PT, R2, UR10, RZ ;  /* 0x0000000a02047c10 */ /* 0x001fc8000ff1e0ff */
[----:B------:R-:W-:-:S06]  /*2950*/  IADD3.X R5, PT, PT, RZ, UR11, RZ, P0, !PT ;  /* 0x0000000bff057c10 */ /* 0x000fcc00087fe4ff */
[----:B------:R-:W2:Y:S01]  /*2960*/  LDG.E.64 R4, desc[UR6][R4.64] ;  /* 0x0000000604047981 */ /* 0x000ea2000c1e1b00 */
[----:B------:R-:W-:-:S04]  /*2970*/  IADD3 R6, P1, PT, R3, UR8, RZ ;  /* 0x0000000803067c10 */ /* 0x000fc8000ff3e0ff */
[----:B------:R-:W-:Y:S02]  /*2980*/  IADD3.X R7, PT, PT, RZ, UR9, RZ, P1, !PT ;  /* 0x00000009ff077c10 */ /* 0x000fe40008ffe4ff */
[----:B--2---:R-:W-:-:S04]  /*2990*/  ISETP.LT.U32.AND P0, PT, R4, 0x3f, PT ;  /* 0x0000003f0400780c */ /* 0x004fc80003f01070 */
[----:B------:R-:W-:-:S04]  /*29a0*/  ISETP.LT.U32.AND.EX P0, PT, R5, RZ, PT, P0 ;  /* 0x000000ff0500720c */ /* 0x000fc80003f01100 */
[----:B------:R-:W-:-:S04]  /*29b0*/  SEL R0, R4, 0x3f, P0 ;  /* 0x0000003f04007807 */ /* 0x000fc80000000000 */
[-CC-:B-1----:R-:W-:Y:S02]  /*29c0*/  SHF.R.S64 R2, R8, R0.reuse, R9.reuse ;  /* 0x0000000008027219 */ /* 0x182fe40000001009 */
[----:B------:R-:W-:-:S05]  /*29d0*/  SHF.R.S32.HI R3, RZ, R0, R9 ;  /* 0x00000000ff037219 */ /* 0x000fca0000011409 */
[----:B------:R-:W-:Y:S01]  /*29e0*/  STG.E.64 desc[UR6][R6.64], R2 ;  /* 0x0000000206007986 */ /* 0x000fe2000c101b06 */
[----:B------:R-:W-:Y:S05]  /*29f0*/  EXIT ;  /* 0x000000000000794d */ /* 0x000fea0003800000 */
.L_x_4136:
        /* <DEDUP_REMOVED lines=16> */
.L_x_20801:


//--------------------- .text._ZN2at6native27unrolled_elementwise_kernelINS0_13AUnaryFunctorIlllZZZNS0_18rshift_kernel_cudaERNS_18TensorIteratorBaseEENKUlvE_clEvENKUlvE2_clEvEUlllE_EESt5arrayIPcLm2EELi4E23TrivialOffsetCalculatorILi1EjESD_NS0_6memory15LoadWithoutCastENSE_16StoreWithoutCastEEEviT_T0_T2_T3_T4_T5_ --------------------------
	.section	.text._ZN2at6native27unrolled_elementwise_kernelINS0_13AUnaryFunctorIlllZZZNS0_18rshift_kernel_cudaERNS_18TensorIteratorBaseEENKUlvE_clEvENKUlvE2_clEvEUlllE_EESt5arrayIPcLm2EELi4E23TrivialOffsetCalculatorILi1EjESD_NS0_6memory15LoadWithoutCastENSE_16StoreWithoutCastEEEviT_T0_T2_T3_T4_T5_,"ax",@progbits
	.align	128
        .global         _ZN2at6native27unrolled_elementwise_kernelINS0_13AUnaryFunctorIlllZZZNS0_18rshift_kernel_cudaERNS_18TensorIteratorBaseEENKUlvE_clEvENKUlvE2_clEvEUlllE_EESt5arrayIPcLm2EELi4E23TrivialOffsetCalculatorILi1EjESD_NS0_6memory15LoadWithoutCastENSE_16StoreWithoutCastEEEviT_T0_T2_T3_T4_T5_
        .type           _ZN2at6native27unrolled_elementwise_kernelINS0_13AUnaryFunctorIlllZZZNS0_18rshift_kernel_cudaERNS_18TensorIteratorBaseEENKUlvE_clEvENKUlvE2_clEvEUlllE_EESt5arrayIPcLm2EELi4E23TrivialOffsetCalculatorILi1EjESD_NS0_6memory15LoadWithoutCastENSE_16StoreWithoutCastEEEviT_T0_T2_T3_T4_T5_,@function
        .size           _ZN2at6native27unrolled_elementwise_kernelINS0_13AUnaryFunctorIlllZZZNS0_18rshift_kernel_cudaERNS_18TensorIteratorBaseEENKUlvE_clEvENKUlvE2_clEvEUlllE_EESt5arrayIPcLm2EELi4E23TrivialOffsetCalculatorILi1EjESD_NS0_6memory15LoadWithoutCastENSE_16StoreWithoutCastEEEviT_T0_T2_T3_T4_T5_,(.L_x_20802 - _ZN2at6native27unrolled_elementwise_kernelINS0_13AUnaryFunctorIlllZZZNS0_18rshift_kernel_cudaERNS_18TensorIteratorBaseEENKUlvE_clEvENKUlvE2_clEvEUlllE_EESt5arrayIPcLm2EELi4E23TrivialOffsetCalculatorILi1EjESD_NS0_6memory15LoadWithoutCastENSE_16StoreWithoutCastEEEviT_T0_T2_T3_T4_T5_)
        .other          _ZN2at6native27unrolled_elementwise_kernelINS0_13AUnaryFunctorIlllZZZNS0_18rshift_kernel_cudaERNS_18TensorIteratorBaseEENKUlvE_clEvENKUlvE2_clEvEUlllE_EESt5arrayIPcLm2EELi4E23TrivialOffsetCalculatorILi1EjESD_NS0_6memory15LoadWithoutCastENSE_16StoreWithoutCastEEEviT_T0_T2_T3_T4_T5_,@"STO_CUDA_ENTRY STV_DEFAULT"
_ZN2at6native27unrolled_elementwise_kernelINS0_13AUnaryFunctorIlllZZZNS0_18rshift_kernel_cudaERNS_18TensorIteratorBaseEENKUlvE_clEvENKUlvE2_clEvEUlllE_EESt5arrayIPcLm2EELi4E23TrivialOffsetCalculatorILi1EjESD_NS0_6memory15LoadWithoutCastENSE_16StoreWithoutCastEEEviT_T0_T2_T3_T4_T5_:
.text._ZN2at6native27unrolled_elementwise_kernelINS0_13AUnaryFunctorIlllZZZNS0_18rshift_kernel_cudaERNS_18TensorIteratorBaseEENKUlvE_clEvENKUlvE2_clEvEUlllE_EESt5arrayIPcLm2EELi4E23TrivialOffsetCalculatorILi1EjESD_NS0_6memory15LoadWithoutCastENSE_16StoreWithoutCastEEEviT_T0_T2_T3_T4_T5_:
[----:B------:R-:W-:Y:S01]  /*0000*/  LDC R1, c[0x0][0x37c] ;  /* 0x0000df00ff017b82 */ /* 0x000fe20000000800 */
[----:B------:R-:W0:Y:S07]  /*0010*/  S2R R0, SR_CTAID.X ;  /* 0x0000000000007919 */ /* 0x000e2e0000002500 */
[----:B------:R-:W0:Y:S01]  /*0020*/  LDC R3, c[0x0][0x380] ;  /* 0x0000e000ff037b82 */ /* 0x000e220000000800 */
[----:B------:R-:W1:Y:S01]  /*0030*/  LDCU.64 UR4, c[0x0][0x358] ;  /* 0x00006b00ff0477ac */ /* 0x000e620008000a00 */
[----:B------:R-:W2:Y:S01]  /*0040*/  S2R R13, SR_TID.X ;  /* 0x00000000000d7919 */ /* 0x000ea20000002100 */
        /* <DEDUP_REMOVED lines=12> */
[----:B------:R-:W-:-:S11]  /*0110*/  CS2R R14, SRZ ;  /* 0x00000000000e7805 */ /* 0x000fd6000001ff00 */
[C---:B------:R-:W-:Y:S01]  /*0120*/  @!P3 IMAD R21, R0.reuse, 0x200, R13 ;  /* 0x000002000015b824 */ /* 0x040fe200078e020d */
[----:B------:R-:W0:Y:S01]  /*0130*/  @!P3 LDC.64 R10, c[0x0][0x3a0] ;  /* 0x0000e800ff0abb82 */ /* 0x000e220000000a00 */
[----:B------:R-:W-:Y:S02]  /*0140*/  @!P3 VIADD R13, R13, 0x80 ;  /* 0x000000800d0db836 */ /* 0x000fe40000000000 */
[----:B--2---:R-:W-:Y:S01]  /*0150*/  @!P1 IMAD.WIDE.U32 R8, R17, 0x8, R8 ;  /* 0x0000000811089825 */ /* 0x004fe200078e0008 */
[----:B------:R-:W-:Y:S02]  /*0160*/  CS2R R16, SRZ ;  /* 0x0000000000107805 */ /* 0x000fe4000001ff00 */
[----:B------:R-:W-:Y:S02]  /*0170*/  ISETP.GE.AND P2, PT, R13, R2, PT ;  /* 0x000000020d00720c */ /* 0x000fe40003f46270 */
[----:B-1----:R-:W2:Y:S11]  /*0180*/  @!P1 LDG.E.64 R14, desc[UR4][R8.64] ;  /* 0x00000004080e9981 */ /* 0x002eb6000c1e1b00 */
[----:B------:R-:W1:Y:S01]  /*0190*/  @!P2 LDC.64 R6, c[0x0][0x3a0] ;  /* 0x0000e800ff06ab82 */ /* 0x000e620000000a00 */
[----:B------:R-:W-:Y:S01]  /*01a0*/  @!P2 IMAD R19, R0, 0x200, R13 ;  /* 0x000002000013a824 */ /* 0x000fe200078e020d */
[----:B------:R-:W-:Y:S01]  /*01b0*/  CS2R R12, SRZ ;  /* 0x00000000000c7805 */ /* 0x000fe2000001ff00 */
[----:B0-----:R-:W-:-:S05]  /*01c0*/  @!P3 IMAD.WIDE.U32 R20, R21, 0x8, R10 ;  /* 0x000000081514b825 */ /* 0x001fca00078e000a */
[----:B------:R-:W3:Y:S01]  /*01d0*/  @!P0 LDG.E.64 R12, desc[UR4][R4.64] ;  /* 0x00000004040c8981 */ /* 0x000ee2000c1e1b00 */
[----:B------:R-:W0:Y:S03]  /*01e0*/  LDC.64 R10, c[0x0][0x390] ;  /* 0x0000e400ff0a7b82 */ /* 0x000e260000000a00 */
[----:B------:R-:W4:Y:S01]  /*01f0*/  @!P3 LDG.E.64 R16, desc[UR4][R20.64] ;  /* 0x000000041410b981 */ /* 0x000f22000c1e1b00 */
[----:B-1----:R-:W-:Y:S01]  /*0200*/  @!P2 IMAD.WIDE.U32 R18, R19, 0x8, R6 ;  /* 0x000000081312a825 */ /* 0x002fe200078e0006 */
[----:B------:R-:W-:-:S06]  /*0210*/  CS2R R6, SRZ ;  /* 0x0000000000067805 */ /* 0x000fcc000001ff00 */
[----:B------:R-:W5:Y:S01]  /*0220*/  @!P2 LDG.E.64 R6, desc[UR4][R18.64] ;  /* 0x000000041206a981 */ /* 0x000f62000c1e1b00 */
[----:B------:R-:W-:Y:S04]  /*0230*/  BSSY.RECONVERGENT B0, `(.L_x_4137) ;  /* 0x000002c000007945 */ /* 0x000fe80003800200 */
[----:B------:R-:W-:Y:S01]  /*0240*/  BSSY.RELIABLE B1, `(.L_x_4138) ;  /* 0x0000024000017945 */ /* 0x000fe20003800100 */
[----:B--2---:R-:W-:-:S04]  /*0250*/  ISETP.LT.U32.AND P3, PT, R14, 0x3f, PT ;  /* 0x0000003f0e00780c */ /* 0x004fc80003f61070 */
[----:B------:R-:W-:Y:S02]  /*0260*/  ISETP.LT.U32.AND.EX P3, PT, R15, RZ, PT, P3 ;  /* 0x000000ff0f00720c */ /* 0x000fe40003f61130 */
[----:B----4-:R-:W-:-:S04]  /*0270*/  ISETP.LT.U32.AND P0, PT, R16, 0x3f, PT ;  /* 0x0000003f1000780c */ /* 0x010fc80003f01070 */
[----:B------:R-:W-:Y:S02]  /*0280*/  ISETP.LT.U32.AND.EX P0, PT, R17, RZ, PT, P0 ;  /* 0x000000ff1100720c */ /* 0x000fe40003f01100 */
[----:B---3--:R-:W-:Y:S02]  /*0290*/  ISETP.LT.U32.AND P2, PT, R12, 0x3f, PT ;  /* 0x0000003f0c00780c */ /* 0x008fe40003f41070 */
[----:B------:R-:W-:Y:S02]  /*02a0*/  SEL R16, R16, 0x3f, P0 ;  /* 0x0000003f10107807 */ /* 0x000fe40000000000 */
[----:B------:R-:W-:Y:S02]  /*02b0*/  ISETP.GE.AND P0, PT, R3, R2, PT ;  /* 0x000000020300720c */ /* 0x000fe40003f06270 */
[----:B------:R-:W-:Y:S02]  /*02c0*/  ISETP.LT.U32.AND.EX P2, PT, R13, RZ, PT, P2 ;  /* 0x000000ff0d00720c */ /* 0x000fe40003f41120 */
[----:B-----5:R-:W-:-:S02]  /*02d0*/  ISETP.LT.U32.AND P1, PT, R6, 0x3f, PT ;  /* 0x0000003f0600780c */ /* 0x020fc40003f21070 */
[----:B------:R-:W-:Y:S02]  /*02e0*/  SEL R8, R12, 0x3f, P2 ;  /* 0x0000003f0c087807 */ /* 0x000fe40001000000 */
[----:B------:R-:W-:Y:S02]  /*02f0*/  ISETP.LT.U32.AND.EX P1, PT, R7, RZ, PT, P1 ;  /* 0x000000ff0700720c */ /* 0x000fe40003f21110 */
[----:B------:R-:W-:Y:S02]  /*0300*/  SEL R4, R14, 0x3f, P3 ;  /* 0x0000003f0e047807 */ /* 0x000fe40001800000 */
[----:B------:R-:W-:Y:S02]  /*0310*/  SEL R14, R6, 0x3f, P1 ;  /* 0x0000003f060e7807 */ /* 0x000fe40000800000 */
[-CC-:B0-----:R-:W-:Y:S02]  /*0320*/  SHF.R.S64 R12, R10, R8.reuse, R11.reuse ;  /* 0x000000080a0c7219 */ /* 0x181fe4000000100b */
[----:B------:R-:W-:-:S02]  /*0330*/  SHF.R.S32.HI R13, RZ, R8, R11 ;  /* 0x00000008ff0d7219 */ /* 0x000fc4000001140b */
[CCC-:B------:R-:W-:Y:S02]  /*0340*/  SHF.R.S64 R8, R10.reuse, R4.reuse, R11.reuse ;  /* 0x000000040a087219 */ /* 0x1c0fe4000000100b */
[--C-:B------:R-:W-:Y:S02]  /*0350*/  SHF.R.S32.HI R9, RZ, R4, R11.reuse ;  /* 0x00000004ff097219 */ /* 0x100fe4000001140b */
[CCC-:B------:R-:W-:Y:S02]  /*0360*/  SHF.R.S64 R6, R10.reuse, R16.reuse, R11.reuse ;  /* 0x000000100a067219 */ /* 0x1c0fe4000000100b */
[--C-:B------:R-:W-:Y:S02]  /*0370*/  SHF.R.S32.HI R7, RZ, R16, R11.reuse ;  /* 0x00000010ff077219 */ /* 0x100fe4000001140b */
[-CC-:B------:R-:W-:Y:S02]  /*0380*/  SHF.R.S64 R4, R10, R14.reuse, R11.reuse ;  /* 0x0000000e0a047219 */ /* 0x180fe4000000100b */
        /* <DEDUP_REMOVED lines=15> */
.L_x_4139:
[----:B------:R-:W-:Y:S05]  /*0480*/  BSYNC.RELIABLE B1 ;  /* 0x0000000000017941 */ /* 0x000fea0003800100 */
.L_x_4138:
[----:B------:R-:W-:-:S13]  /*0490*/  ISETP.GE.AND P0, PT, R3, R2, PT ;  /* 0x000000020300720c */ /* 0x000fda0003f06270 */
[----:B0-----:R-:W0:Y:S01]  /*04a0*/  @!P0 LDC.64 R8, c[0x0][0x398] ;  /* 0x0000e600ff088b82 */ /* 0x001e220000000a00 */
[----:B------:R-:W-:Y:S02]  /*04b0*/  @!P0 IMAD R11, R0, 0x200, R3 ;  /* 0x00000200000b8824 */ /* 0x000fe400078e0203 */
[----:B------:R-:W-:Y:S02]  /*04c0*/  @!P0 VIADD R3, R3, 0x80 ;  /* 0x0000008003038836 */ /* 0x000fe40000000000 */
[----:B0-----:R-:W-:-:S05]  /*04d0*/  @!P0 IMAD.WIDE.U32 R8, R11, 0x8, R8 ;  /* 0x000000080b088825 */ /* 0x001fca00078e0008 */
[----:B------:R1:W-:Y:S02]  /*04e0*/  @!P0 STG.E.64 desc[UR4][R8.64], R6 ;  /* 0x0000000608008986 */ /* 0x0003e4000c101b04 */
.L_x_4140:
[----:B------:R-:W-:Y:S05]  /*04f0*/  BSYNC.RECONVERGENT B0 ;  /* 0x0000000000007941 */ /* 0x000fea0003800200 */
.L_x_4137:
        /* <DEDUP_REMOVED lines=8> */
.L_x_4141:
        /* <DEDUP_REMOVED lines=16> */
.L_x_20802:


//--------------------- .text._ZN2at6native29vectorized_elementwise_kernelILi2ENS0_13AUnaryFunctorIlllZZZNS0_18rshift_kernel_cudaERNS_18TensorIteratorBaseEENKUlvE_clEvENKUlvE2_clEvEUlllE_EESt5arrayIPcLm2EEEEviT0_T1_ --------------------------
	.section	.text._ZN2at6native29vectorized_elementwise_kernelILi2ENS0_13AUnaryFunctorIlllZZZNS0_18rshift_kernel_cudaERNS_18TensorIteratorBaseEENKUlvE_clEvENKUlvE2_clEvEUlllE_EESt5arrayIPcLm2EEEEviT0_T1_,"ax",@progbits
	.align	128
        .global         _ZN2at6native29vectorized_elementwise_kernelILi2ENS0_13AUnaryFunctorIlllZZZNS0_18rshift_kernel_cudaERNS_18TensorIteratorBaseEENKUlvE_clEvENKUlvE2_clEvEUlllE_EESt5arrayIPcLm2EEEEviT0_T1_
        .type           _ZN2at6native29vectorized_elementwise_kernelILi2ENS0_13AUnaryFunctorIlllZZZNS0_18rshift_kernel_cudaERNS_18TensorIteratorBaseEENKUlvE_clEvENKUlvE2_clEvEUlllE_EESt5arrayIPcLm2EEEEviT0_T1_,@function
        .size           _ZN2at6native29vectorized_elementwise_kernelILi2ENS0_13AUnaryFunctorIlllZZZNS0_18rshift_kernel_cudaERNS_18TensorIteratorBaseEENKUlvE_clEvENKUlvE2_clEvEUlllE_EESt5arrayIPcLm2EEEEviT0_T1_,(.L_x_20803 - _ZN2at6native29vectorized_elementwise_kernelILi2ENS0_13AUnaryFunctorIlllZZZNS0_18rshift_kernel_cudaERNS_18TensorIteratorBaseEENKUlvE_clEvENKUlvE2_clEvEUlllE_EESt5arrayIPcLm2EEEEviT0_T1_)
        .other          _ZN2at6native29vectorized_elementwise_kernelILi2ENS0_13AUnaryFunctorIlllZZZNS0_18rshift_kernel_cudaERNS_18TensorIteratorBaseEENKUlvE_clEvENKUlvE2_clEvEUlllE_EESt5arrayIPcLm2EEEEviT0_T1_,@"STO_CUDA_ENTRY STV_DEFAULT"
_ZN2at6native29vectorized_elementwise_kernelILi2ENS0_13AUnaryFunctorIlllZZZNS0_18rshift_kernel_cudaERNS_18TensorIteratorBaseEENKUlvE_clEvENKUlvE2_clEvEUlllE_EESt5arrayIPcLm2EEEEviT0_T1_:
.text._ZN2at6native29vectorized_elementwise_kernelILi2ENS0_13AUnaryFunctorIlllZZZNS0_18rshift_kernel_cudaERNS_18TensorIteratorBaseEENKUlvE_clEvENKUlvE2_clEvEUlllE_EESt5arrayIPcLm2EEEEviT0_T1_:
        /* <DEDUP_REMOVED lines=9> */
[----:B------:R-:W-:Y:S02]  /*0090*/  CS2R R10, SRZ ;  /* 0x00000000000a7805 */ /* 0x000fe4000001ff00 */
        /* <DEDUP_REMOVED lines=11> */
[----:B------:R0:W2:Y:S07]  /*0150*/  @!P6 LDG.E.64 R10, desc[UR4][R14.64] ;  /* 0x000000040e0ae981 */ /* 0x0000ae000c1e1b00 */
        /* <DEDUP_REMOVED lines=12> */
[----:B------:R-:W-:Y:S02]  /*0220*/  @!P1 IMAD.IADD R4, R3, 0x1, R0 ;  /* 0x0000000103049824 */ /* 0x000fe400078e0200 */
[----:B------:R-:W-:-:S05]  /*0230*/  @!P1 VIADD R0, R0, 0x80 ;  /* 0x0000008000009836 */ /* 0x000fca0000000000 */
[----:B------:R-:W-:Y:S02]  /*0240*/  ISETP.GE.U32.AND P0, PT, R0, R5, PT ;  /* 0x000000050000720c */ /* 0x000fe40003f06070 */
[----:B------:R-:W-:-:S11]  /*0250*/  CS2R R6, SRZ ;  /* 0x0000000000067805 */ /* 0x000fd6000001ff00 */
[----:B------:R-:W-:Y:S01]  /*0260*/  @!P0 IMAD.IADD R29, R3, 0x1, R0 ;  /* 0x00000001031d8824 */ /* 0x000fe200078e0200 */
[----:B0-----:R-:W0:Y:S01]  /*0270*/  @!P0 LDC.64 R14, c[0x0][0x3a0] ;  /* 0x0000e800ff0e8b82 */ /* 0x001e220000000a00 */
[----:B------:R-:W-:-:S05]  /*0280*/  @!P0 VIADD R0, R0, 0x80 ;  /* 0x0000008000008836 */ /* 0x000fca0000000000 */
[----:B------:R-:W-:Y:S01]  /*0290*/  ISETP.GE.U32.AND P6, PT, R0, R5, PT ;  /* 0x000000050000720c */ /* 0x000fe20003fc6070 */
[----:B-1----:R-:W-:Y:S02]  /*02a0*/  @!P5 IMAD.WIDE.U32 R12, R17, 0x8, R12 ;  /* 0x00000008110cd825 */ /* 0x002fe400078e000c */
[----:B------:R-:W1:Y:S03]  /*02b0*/  @!P1 LDC.64 R16, c[0x0][0x3a0] ;  /* 0x0000e800ff109b82 */ /* 0x000e660000000a00 */
[----:B------:R3:W2:Y:S07]  /*02c0*/  @!P5 LDG.E.64 R6, desc[UR4][R12.64] ;  /* 0x000000040c06d981 */ /* 0x0006ae000c1e1b00 */
[----:B---3--:R-:W3:Y:S01]  /*02d0*/  @!P6 LDC.64 R12, c[0x0][0x3a0] ;  /* 0x0000e800ff0ceb82 */ /* 0x008ee20000000a00 */
[----:B-----5:R-:W-:Y:S01]  /*02e0*/  @!P2 IMAD.WIDE.U32 R18, R27, 0x8, R18 ;  /* 0x000000081b12a825 */ /* 0x020fe200078e0012 */
[----:B------:R-:W-:-:S03]  /*02f0*/  CS2R R26, SRZ ;  /* 0x00000000001a7805 */ /* 0x000fc6000001ff00 */
[----:B------:R-:W-:Y:S01]  /*0300*/  @!P4 IMAD.WIDE.U32 R22, R9, 0x8, R22 ;  /* 0x000000080916c825 */ /* 0x000fe200078e0016 */
[----:B------:R-:W-:Y:S02]  /*0310*/  CS2R R8, SRZ ;  /* 0x0000000000087805 */ /* 0x000fe4000001ff00 */
[----:B------:R-:W5:Y:S01]  /*0320*/  @!P2 LDG.E.64 R26, desc[UR4][R18.64] ;  /* 0x00000004121aa981 */ /* 0x000f62000c1e1b00 */
[----:B----4-:R-:W-:Y:S01]  /*0330*/  @!P3 IMAD.WIDE.U32 R20, R25, 0x8, R20 ;  /* 0x000000081914b825 */ /* 0x010fe200078e0014 */
[----:B------:R-:W-:Y:S02]  /*0340*/  CS2R R24, SRZ ;  /* 0x0000000000187805 */ /* 0x000fe4000001ff00 */
[----:B------:R4:W5:Y:S01]  /*0350*/  @!P4 LDG.E.64 R8, desc[UR4][R22.64] ;  /* 0x000000041608c981 */ /* 0x000962000c1e1b00 */
[----:B------:R-:W-:Y:S02]  /*0360*/  @!P6 IMAD.IADD R0, R3, 0x1, R0 ;  /* 0x000000010300e824 */ /* 0x000fe400078e0200 */
[----:B0-----:R-:W-:Y:S01]  /*0370*/  @!P0 IMAD.WIDE.U32 R14, R29, 0x8, R14 ;  /* 0x000000081d0e8825 */ /* 0x001fe200078e000e */
[----:B------:R0:W5:Y:S01]  /*0380*/  @!P3 LDG.E.64 R24, desc[UR4][R20.64] ;  /* 0x000000041418b981 */ /* 0x000162000c1e1b00 */
[----:B------:R-:W-:-:S02]  /*0390*/  CS2R R28, SRZ ;  /* 0x00000000001c7805 */ /* 0x000fc4000001ff00 */
[----:B-1----:R-:W-:Y:S01]  /*03a0*/  @!P1 IMAD.WIDE.U32 R16, R4, 0x8, R16 ;  /* 0x0000000804109825 */ /* 0x002fe200078e0010 */
[----:B----4-:R-:W-:-:S03]  /*03b0*/  CS2R R22, SRZ ;  /* 0x0000000000167805 */ /* 0x010fc6000001ff00 */
[----:B------:R-:W4:Y:S01]  /*03c0*/  @!P0 LDG.E.64 R28, desc[UR4][R14.64] ;  /* 0x000000040e1c8981 */ /* 0x000f22000c1e1b00 */
[----:B---3--:R-:W-:Y:S01]  /*03d0*/  @!P6 IMAD.WIDE.U32 R18, R0, 0x8, R12 ;  /* 0x000000080012e825 */ /* 0x008fe200078e000c */
[----:B0-----:R-:W-:Y:S01]  /*03e0*/  CS2R R20, SRZ ;  /* 0x0000000000147805 */ /* 0x001fe2000001ff00 */
[----:B------:R-:W0:Y:S01]  /*03f0*/  LDC.64 R12, c[0x0][0x390] ;  /* 0x0000e400ff0c7b82 */ /* 0x000e220000000a00 */
[----:B------:R-:W3:Y:S04]  /*0400*/  @!P1 LDG.E.64 R22, desc[UR4][R16.64] ;  /* 0x0000000410169981 */ /* 0x000ee8000c1e1b00 */
[----:B------:R-:W4:Y:S01]  /*0410*/  @!P6 LDG.E.64 R20, desc[UR4][R18.64] ;  /* 0x000000041214e981 */ /* 0x000f22000c1e1b00 */
[----:B------:R-:W-:Y:S04]  /*0420*/  BSSY.RECONVERGENT B0, `(.L_x_4143) ;  /* 0x000005c000007945 */ /* 0x000fe80003800200 */
[----:B------:R-:W-:Y:S01]  /*0430*/  BSSY.RELIABLE B1, `(.L_x_4144) ;  /* 0x0000054000017945 */ /* 0x000fe20003800100 */
[----:B--2---:R-:W-:-:S04]  /*0440*/  ISETP.LT.U32.AND P0, PT, R10, 0x3f, PT ;  /* 0x0000003f0a00780c */ /* 0x004fc80003f01070 */
[----:B------:R-:W-:-:S04]  /*0450*/  ISETP.LT.U32.AND.EX P0, PT, R11, RZ, PT, P0 ;  /* 0x000000ff0b00720c */ /* 0x000fc80003f01100 */
[----:B------:R-:W-:Y:S02]  /*0460*/  SEL R10, R10, 0x3f, P0 ;  /* 0x0000003f0a0a7807 */ /* 0x000fe40000000000 */
[----:B------:R-:W-:-:S04]  /*0470*/  ISETP.LT.U32.AND P1, PT, R6, 0x3f, PT ;  /* 0x0000003f0600780c */ /* 0x000fc80003f21070 */
[----:B------:R-:W-:-:S04]  /*0480*/  ISETP.LT.U32.AND.EX P1, PT, R7, RZ, PT, P1 ;  /* 0x000000ff0700720c */ /* 0x000fc80003f21110 */
[----:B------:R-:W-:Y:S02]  /*0490*/  SEL R6, R6, 0x3f, P1 ;  /* 0x0000003f06067807 */ /* 0x000fe40000800000 */
[----:B-----5:R-:W-:Y:S02]  /*04a0*/  ISETP.LT.U32.AND P0, PT, R26, 0x3f, PT ;  /* 0x0000003f1a00780c */ /* 0x020fe40003f01070 */
[----:B------:R-:W-:Y:S02]  /*04b0*/  ISETP.LT.U32.AND P2, PT, R8, 0x3f, PT ;  /* 0x0000003f0800780c */ /* 0x000fe40003f41070 */
[----:B------:R-:W-:Y:S02]  /*04c0*/  ISETP.LT.U32.AND.EX P0, PT, R27, RZ, PT, P0 ;  /* 0x000000ff1b00720c */ /* 0x000fe40003f01100 */
[----:B------:R-:W-:Y:S02]  /*04d0*/  ISETP.LT.U32.AND P3, PT, R24, 0x3f, PT ;  /* 0x0000003f1800780c */ /* 0x000fe40003f61070 */
[----:B------:R-:W-:-:S02]  /*04e0*/  ISETP.LT.U32.AND.EX P2, PT, R9, RZ, PT, P2 ;  /* 0x000000ff0900720c */ /* 0x000fc40003f41120 */
[----:B------:R-:W-:Y:S02]  /*04f0*/  ISETP.LT.U32.AND.EX P3, PT, R25, RZ, PT, P3 ;  /* 0x000000ff1900720c */ /* 0x000fe40003f61130 */
[----:B------:R-:W-:Y:S02]  /*0500*/  SEL R26, R26, 0x3f, P0 ;  /* 0x0000003f1a1a7807 */ /* 0x000fe40000000000 */
[----:B------:R-:W-:Y:S02]  /*0510*/  SEL R8, R8, 0x3f, P2 ;  /* 0x0000003f08087807 */ /* 0x000fe40001000000 */
[----:B------:R-:W-:Y:S02]  /*0520*/  ISETP.GE.U32.AND P0, PT, R2, R5, PT ;  /* 0x000000050200720c */ /* 0x000fe40003f06070 */
[----:B------:R-:W-:Y:S02]  /*0530*/  SEL R24, R24, 0x3f, P3 ;  /* 0x0000003f18187807 */ /* 0x000fe40001800000 */
[----:B---3--:R-:W-:-:S02]  /*0540*/  ISETP.LT.U32.AND P1, PT, R22, 0x3f, PT ;  /* 0x0000003f1600780c */ /* 0x008fc40003f21070 */
[----:B----4-:R-:W-:Y:S02]  /*0550*/  ISETP.LT.U32.AND P2, PT, R28, 0x3f, PT ;  /* 0x0000003f1c00780c */ /* 0x010fe40003f41070 */
[----:B------:R-:W-:Y:S02]  /*0560*/  ISETP.LT.U32.AND P3, PT, R20, 0x3f, PT ;  /* 0x0000003f1400780c */ /* 0x000fe40003f61070 */
[----:B------:R-:W-:Y:S02]  /*0570*/  ISETP.LT.U32.AND.EX P1, PT, R23, RZ, PT, P1 ;  /* 0x000000ff1700720c */ /* 0x000fe40003f21110 */
[----:B------:R-:W-:Y:S02]  /*0580*/  ISETP.LT.U32.AND.EX P2, PT, R29, RZ, PT, P2 ;  /* 0x000000ff1d00720c */ /* 0x000fe40003f41120 */
[----:B------:R-:W-:Y:S02]  /*0590*/  ISETP.LT.U32.AND.EX P3, PT, R21, RZ, PT, P3 ;  /* 0x000000ff1500720c */ /* 0x000fe40003f61130 */
[----:B------:R-:W-:-:S02]  /*05a0*/  SEL R22, R22, 0x3f, P1 ;  /* 0x0000003f16167807 */ /* 0x000fc40000800000 */
[----:B------:R-:W-:Y:S02]  /*05b0*/  SEL R28, R28, 0x3f, P2 ;  /* 0x0000003f1c1c7807 */ /* 0x000fe40001000000 */
[----:B------:R-:W-:Y:S02]  /*05c0*/  SEL R0, R20, 0x3f, P3 ;  /* 0x0000003f14007807 */ /* 0x000fe40001800000 */
[CCC-:B0-----:R-:W-:Y:S02]  /*05d0*/  SHF.R.S64 R18, R12.reuse, R6.reuse, R13.reuse ;  /* 0x000000060c127219 */ /* 0x1c1fe4000000100d */
[--C-:B------:R-:W-:Y:S02]  /*05e0*/  SHF.R.S32.HI R19, RZ, R6, R13.reuse ;  /* 0x00000006ff137219 */ /* 0x100fe4000001140d */
[-CC-:B------:R-:W-:Y:S02]  /*05f0*/  SHF.R.S64 R20, R12, R10.reuse, R13.reuse ;  /* 0x0000000a0c147219 */ /* 0x180fe4000000100d */
[----:B------:R-:W-:-:S02]  /*0600*/  SHF.R.S32.HI R21, RZ, R10, R13 ;  /* 0x0000000aff157219 */ /* 0x000fc4000001140d */
[CCC-:B------:R-:W-:Y:S02]  /*0610*/  SHF.R.S64 R6, R12.reuse, R8.reuse, R13.reuse ;  /* 0x000000080c067219 */ /* 0x1c0fe4000000100d */
[--C-:B------:R-:W-:Y:S02]  /*0620*/  SHF.R.S32.HI R7, RZ, R8, R13.reuse ;  /* 0x00000008ff077219 */ /* 0x100fe4000001140d */
[C-C-:B------:R-:W-:Y:S02]  /*0630*/  SHF.R.S64 R8, R12.reuse, R24, R13.reuse ;  /* 0x000000180c087219 */ /* 0x140fe4000000100d */
[C-C-:B------:R-:W-:Y:S02]  /*0640*/  SHF.R.S64 R10, R12.reuse, R26, R13.reuse ;  /* 0x0000001a0c0a7219 */ /* 0x140fe4000000100d */
[C-C-:B------:R-:W-:Y:S02]  /*0650*/  SHF.R.S64 R14, R12.reuse, R22, R13.reuse ;  /* 0x000000160c0e7219 */ /* 0x140fe4000000100d */
[----:B------:R-:W-:-:S02]  /*0660*/  SHF.R.S64 R16, R12, R28, R13 ;  /* 0x0000001c0c107219 */ /* 0x000fc4000000100d */
[--C-:B------:R-:W-:Y:S02]  /*0670*/  SHF.R.S32.HI R9, RZ, R24, R13.reuse ;  /* 0x00000018ff097219 */ /* 0x100fe4000001140d */
[--C-:B------:R-:W-:Y:S02]  /*0680*/  SHF.R.S32.HI R11, RZ, R26, R13.reuse ;  /* 0x0000001aff0b7219 */ /* 0x100fe4000001140d */
[--C-:B------:R-:W-:Y:S02]  /*0690*/  SHF.R.S32.HI R15, RZ, R22, R13.reuse ;  /* 0x00000016ff0f7219 */ /* 0x100fe4000001140d */
[--C-:B------:R-:W-:Y:S02]  /*06a0*/  SHF.R.S32.HI R17, RZ, R28, R13.reuse ;  /* 0x0000001cff117219 */ /* 0x100fe4000001140d */
[-CC-:B------:R-:W-:Y:S02]  /*06b0*/  SHF.R.S64 R12, R12, R0.reuse, R13.reuse ;  /* 0x000000000c0c7219 */ /* 0x180fe4000000100d */
[----:B------:R-:W-:Y:S01]  /*06c0*/  SHF.R.S32.HI R13, RZ, R0, R13 ;  /* 0x00000000ff0d7219 */ /* 0x000fe2000001140d */
        /* <DEDUP_REMOVED lines=13> */
.L_x_4145:
[----:B------:R-:W-:-:S13]  /*07a0*/  ISETP.GE.U32.AND P0, PT, R2, R5, PT ;  /* 0x000000050200720c */ /* 0x000fda0003f06070 */
[----:B------:R-:W-:Y:S05]  /*07b0*/  @P0 BRA `(.L_x_4147) ;  /* 0x0000000000300947 */ /* 0x000fea0003800000 */
[----:B0-----:R-:W0:Y:S01]  /*07c0*/  LDC.64 R18, c[0x0][0x398] ;  /* 0x0000e600ff127b82 */ /* 0x001e220000000a00 */
[----:B------:R-:W-:Y:S02]  /*07d0*/  IMAD.IADD R21, R3, 0x1, R2 ;  /* 0x0000000103157824 */ /* 0x000fe400078e0202 */
[----:B------:R-:W-:Y:S02]  /*07e0*/  VIADD R2, R2, 0x80 ;  /* 0x0000008002027836 */ /* 0x000fe40000000000 */
[----:B0-----:R-:W-:-:S05]  /*07f0*/  IMAD.WIDE.U32 R18, R21, 0x8, R18 ;  /* 0x0000000815127825 */ /* 0x001fca00078e0012 */
[----:B------:R1:W-:Y:S02]  /*0800*/  STG.E.64 desc[UR4][R18.64], R6 ;  /* 0x0000000612007986 */ /* 0x0003e4000c101b04 */
.L_x_4146:
[----:B------:R-:W-:-:S13]  /*0810*/  ISETP.GE.U32.AND P0, PT, R2, R5, PT ;  /* 0x000000050200720c */ /* 0x000fda0003f06070 */
[----:B------:R-:W-:Y:S05]  /*0820*/  @P0 BRA `(.L_x_4148) ;  /* 0x0000000000300947 */ /* 0x000fea0003800000 */
[----:B-1----:R-:W1:Y:S01]  /*0830*/  LDC.64 R6, c[0x0][0x398] ;  /* 0x0000e600ff067b82 */ /* 0x002e620000000a00 */
[----:B------:R-:W-:Y:S02]  /*0840*/  IMAD.IADD R19, R3, 0x1, R2 ;  /* 0x0000000103137824 */ /* 0x000fe400078e0202 */
[----:B------:R-:W-:Y:S02]  /*0850*/  VIADD R2, R2, 0x80 ;  /* 0x0000008002027836 */ /* 0x000fe40000000000 */
[----:B-1----:R-:W-:-:S05]  /*0860*/  IMAD.WIDE.U32 R6, R19, 0x8, R6 ;  /* 0x0000000813067825 */ /* 0x002fca00078e0006 */
[----:B------:R1:W-:Y:S02]  /*0870*/  STG.E.64 desc[UR4][R6.64], R8 ;  /* 0x0000000806007986 */ /* 0x0003e4000c101b04 */
.L_x_4147:
[----:B------:R-:W-:-:S13]  /*0880*/  ISETP.GE.U32.AND P0, PT, R2, R5, PT ;  /* 0x000000050200720c */ /* 0x000fda0003f06070 */
[----:B------:R-:W-:Y:S05]  /*0890*/  @P0 BRA `(.L_x_4149) ;  /* 0x0000000000340947 */ /* 0x000fea0003800000 */
[----:B-1----:R-:W1:Y:S01]  /*08a0*/  LDC.64 R6, c[0x0][0x398] ;  /* 0x0000e600ff067b82 */ /* 0x002e620000000a00 */
[----:B------:R-:W-:Y:S02]  /*08b0*/  IMAD.IADD R9, R3, 0x1, R2 ;  /* 0x0000000103097824 */ /* 0x000fe400078e0202 */
[----:B------:R-:W-:Y:S02]  /*08c0*/  VIADD R2, R2, 0x80 ;  /* 0x0000008002027836 */ /* 0x000fe40000000000 */
[----:B-1----:R-:W-:-:S05]  /*08d0*/  IMAD.WIDE.U32 R6, R9, 0x8, R6 ;  /* 0x0000000809067825 */ /* 0x002fca00078e0006 */
[----:B------:R2:W-:Y:S02]  /*08e0*/  STG.E.64 desc[UR4][R6.64], R10 ;  /* 0x0000000a06007986 */ /* 0x0005e4000c101b04 */
.L_x_4148:
[----:B------:R-:W-:-:S13]  /*08f0*/  ISETP.GE.U32.AND P0, PT, R2, R5, PT ;  /* 0x000000050200720c */ /* 0x000fda0003f06070 */
[----:B------:R-:W-:Y:S05]  /*0900*/  @P0 BREAK.RELIABLE B1 ;  /* 0x0000000000010942 */ /* 0x000fea0003800100 */
[----:B------:R-:W-:Y:S05]  /*0910*/  @P0 BRA `(.L_x_4150) ;  /* 0x0000000000300947 */ /* 0x000fea0003800000 */
[----:B-12---:R-:W1:Y:S01]  /*0920*/  LDC.64 R6, c[0x0][0x398] ;  /* 0x0000e600ff067b82 */ /* 0x006e620000000a00 */
[----:B------:R-:W-:Y:S02]  /*0930*/  IMAD.IADD R9, R3, 0x1, R2 ;  /* 0x0000000103097824 */ /* 0x000fe400078e0202 */
[----:B------:R-:W-:Y:S02]  /*0940*/  VIADD R2, R2, 0x80 ;  /* 0x0000008002027836 */ /* 0x000fe40000000000 */
[----:B-1----:R-:W-:-:S05]  /*0950*/  IMAD.WIDE.U32 R6, R9, 0x8, R6 ;  /* 0x0000000809067825 */ /* 0x002fca00078e0006 */
[----:B------:R2:W-:Y:S02]  /*0960*/  STG.E.64 desc[UR4][R6.64], R14 ;  /* 0x0000000e06007986 */ /* 0x0005e4000c101b04 */
.L_x_4149:
[----:B------:R-:W-:Y:S05]  /*0970*/  BSYNC.RELIABLE B1 ;  /* 0x0000000000017941 */ /* 0x000fea0003800100 */
.L_x_4144:
[----:B------:R-:W-:-:S13]  /*0980*/  ISETP.GE.U32.AND P0, PT, R2, R5, PT ;  /* 0x000000050200720c */ /* 0x000fda0003f06070 */
[----:B-12---:R-:W1:Y:S01]  /*0990*/  @!P0 LDC.64 R6, c[0x0][0x398] ;  /* 0x0000e600ff068b82 */ /* 0x006e620000000a00 */
[----:B------:R-:W-:Y:S02]  /*09a0*/  @!P0 IMAD.IADD R9, R3, 0x1, R2 ;  /* 0x0000000103098824 */ /* 0x000fe400078e0202 */
[----:B------:R-:W-:Y:S02]  /*09b0*/  @!P0 VIADD R2, R2, 0x80 ;  /* 0x0000008002028836 */ /* 0x000fe40000000000 */
[----:B-1----:R-:W-:-:S05]  /*09c0*/  @!P0 IMAD.WIDE.U32 R6, R9, 0x8, R6 ;  /* 0x0000000809068825 */ /* 0x002fca00078e0006 */
[----:B------:R3:W-:Y:S02]  /*09d0*/  @!P0 STG.E.64 desc[UR4][R6.64], R16 ;  /* 0x0000001006008986 */ /* 0x0007e4000c101b04 */
.L_x_4150:
[----:B------:R-:W-:Y:S05]  /*09e0*/  BSYNC.RECONVERGENT B0 ;  /* 0x0000000000007941 */ /* 0x000fea0003800200 */
.L_x_4143:
        /* <DEDUP_REMOVED lines=8> */
.L_x_4142:
[----:B------:R-:W0:Y:S01]  /*0a70*/  S2R R23, SR_TID.X ;  /* 0x0000000000177919 */ /* 0x000e220000002100 */
[----:B------:R-:W1:Y:S08]  /*0a80*/  LDC.64 R4, c[0x0][0x3a0] ;  /* 0x0000e800ff047b82 */ /* 0x000e700000000a00 */
[----:B------:R-:W2:Y:S01]  /*0a90*/  LDC.64 R20, c[0x0][0x398] ;  /* 0x0000e600ff147b82 */ /* 0x000ea20000000a00 */
[----:B-1----:R-:W-:-:S04]  /*0aa0*/  IMAD.WIDE.U32 R4, R3, 0x8, R4 ;  /* 0x0000000803047825 */ /* 0x002fc800078e0004 */
[----:B0-----:R-:W-:-:S05]  /*0ab0*/  IMAD.WIDE.U32 R24, R23, 0x10, R4 ;  /* 0x0000001017187825 */ /* 0x001fca00078e0004 */
[----:B------:R-:W3:Y:S04]  /*0ac0*/  LDG.E.128 R12, desc[UR4][R24.64] ;  /* 0x00000004180c7981 */ /* 0x000ee8000c1e1d00 */
[----:B------:R-:W4:Y:S04]  /*0ad0*/  LDG.E.128 R16, desc[UR4][R24.64+0x800] ;  /* 0x0008000418107981 */ /* 0x000f28000c1e1d00 */
[----:B------:R-:W5:Y:S04]  /*0ae0*/  LDG.E.128 R8, desc[UR4][R24.64+0x1000] ;  /* 0x0010000418087981 */ /* 0x000f68000c1e1d00 */
[----:B------:R-:W5:Y:S01]  /*0af0*/  LDG.E.128 R4, desc[UR4][R24.64+0x1800] ;  /* 0x0018000418047981 */ /* 0x000f62000c1e1d00 */
[----:B--2---:R-:W-:-:S02]  /*0b00*/  IMAD.WIDE.U32 R2, R3, 0x8, R20 ;  /* 0x0000000803027825 */ /* 0x004fc400078e0014 */
[----:B------:R-:W0:Y:S02]  /*0b10*/  LDC.64 R20, c[0x0][0x390] ;  /* 0x0000e400ff147b82 */ /* 0x000e240000000a00 */
[----:B------:R-:W-:Y:S01]  /*0b20*/  IMAD.WIDE.U32 R2, R23, 0x10, R2 ;  /* 0x0000001017027825 */ /* 0x000fe200078e0002 */
[----:B---3--:R-:W-:Y:S02]  /*0b30*/  ISETP.LT.U32.AND P0, PT, R12, 0x3f, PT ;  /* 0x0000003f0c00780c */ /* 0x008fe40003f01070 */
[----:B------:R-:W-:Y:S02]  /*0b40*/  ISETP.LT.U32.AND P1, PT, R14, 0x3f, PT ;  /* 0x0000003f0e00780c */ /* 0x000fe40003f21070 */
[----:B----4-:R-:W-:Y:S02]  /*0b50*/  ISETP.LT.U32.AND P2, PT, R16, 0x3f, PT ;  /* 0x0000003f1000780c */ /* 0x010fe40003f41070 */
[----:B------:R-:W-:Y:S02]  /*0b60*/  ISETP.LT.U32.AND P3, PT, R18, 0x3f, PT ;  /* 0x0000003f1200780c */ /* 0x000fe40003f61070 */
[----:B------:R-:W-:-:S02]  /*0b70*/  ISETP.LT.U32.AND.EX P0, PT, R13, RZ, PT, P0 ;  /* 0x000000ff0d00720c */ /* 0x000fc40003f01100 */
[----:B------:R-:W-:Y:S02]  /*0b80*/  ISETP.LT.U32.AND.EX P1, PT, R15, RZ, PT, P1 ;  /* 0x000000ff0f00720c */ /* 0x000fe40003f21110 */
[----:B------:R-:W-:Y:S02]  /*0b90*/  ISETP.LT.U32.AND.EX P2, PT, R17, RZ, PT, P2 ;  /* 0x000000ff1100720c */ /* 0x000fe40003f41120 */
[----:B------:R-:W-:Y:S02]  /*0ba0*/  ISETP.LT.U32.AND.EX P3, PT, R19, RZ, PT, P3 ;  /* 0x000000ff1300720c */ /* 0x000fe40003f61130 */
[----:B------:R-:W-:Y:S02]  /*0bb0*/  SEL R12, R12, 0x3f, P0 ;  /* 0x0000003f0c0c7807 */ /* 0x000fe40000000000 */
[----:B------:R-:W-:Y:S02]  /*0bc0*/  SEL R14, R14, 0x3f, P1 ;  /* 0x0000003f0e0e7807 */ /* 0x000fe40000800000 */
[----:B-----5:R-:W-:-:S02]  /*0bd0*/  ISETP.LT.U32.AND P0, PT, R8, 0x3f, PT ;  /* 0x0000003f0800780c */ /* 0x020fc40003f01070 */
[----:B------:R-:W-:Y:S02]  /*0be0*/  SEL R16, R16, 0x3f, P2 ;  /* 0x0000003f10107807 */ /* 0x000fe40001000000 */
[----:B------:R-:W-:Y:S02]  /*0bf0*/  ISETP.LT.U32.AND P1, PT, R10, 0x3f, PT ;  /* 0x0000003f0a00780c */ /* 0x000fe40003f21070 */
[----:B------:R-:W-:Y:S02]  /*0c00*/  SEL R18, R18, 0x3f, P3 ;  /* 0x0000003f12127807 */ /* 0x000fe40001800000 */
[----:B------:R-:W-:Y:S02]  /*0c10*/  ISETP.LT.U32.AND P2, PT, R4, 0x3f, PT ;  /* 0x0000003f0400780c */ /* 0x000fe40003f41070 */
[----:B------:R-:W-:Y:S02]  /*0c20*/  ISETP.LT.U32.AND P3, PT, R6, 0x3f, PT ;  /* 0x0000003f0600780c */ /* 0x000fe40003f61070 */
[----:B------:R-:W-:-:S02]  /*0c30*/  ISETP.LT.U32.AND.EX P0, PT, R9, RZ, PT, P0 ;  /* 0x000000ff0900720c */ /* 0x000fc40003f01100 */
[----:B------:R-:W-:Y:S02]  /*0c40*/  ISETP.LT.U32.AND.EX P1, PT, R11, RZ, PT, P1 ;  /* 0x000000ff0b00720c */ /* 0x000fe40003f21110 */
[----:B------:R-:W-:Y:S02]  /*0c50*/  ISETP.LT.U32.AND.EX P2, PT, R5, RZ, PT, P2 ;  /* 0x000000ff0500720c */ /* 0x000fe40003f41120 */
[----:B------:R-:W-:Y:S02]  /*0c60*/  ISETP.LT.U32.AND.EX P3, PT, R7, RZ, PT, P3 ;  /* 0x000000ff0700720c */ /* 0x000fe40003f61130 */
[----:B------:R-:W-:Y:S02]  /*0c70*/  SEL R8, R8, 0x3f, P0 ;  /* 0x0000003f08087807 */ /* 0x000fe40000000000 */
[----:B------:R-:W-:Y:S02]  /*0c80*/  SEL R0, R10, 0x3f, P1 ;  /* 0x0000003f0a007807 */ /* 0x000fe40000800000 */
[----:B------:R-:W-:-:S02]  /*0c90*/  SEL R4, R4, 0x3f, P2 ;  /* 0x0000003f04047807 */ /* 0x000fc40001000000 */
[----:B------:R-:W-:Y:S02]  /*0ca0*/  SEL R6, R6, 0x3f, P3 ;  /* 0x0000003f06067807 */ /* 0x000fe40001800000 */
[C-C-:B0-----:R-:W-:Y:S02]  /*0cb0*/  SHF.R.S64 R22, R20.reuse, R12, R21.reuse ;  /* 0x0000000c14167219 */ /* 0x141fe40000001015 */
[C-C-:B------:R-:W-:Y:S02]  /*0cc0*/  SHF.R.S64 R19, R20.reuse, R14, R21.reuse ;  /* 0x0000000e14137219 */ /* 0x140fe40000001015 */
[-CC-:B------:R-:W-:Y:S02]  /*0cd0*/  SHF.R.S64 R10, R20, R8.reuse, R21.reuse ;  /* 0x00000008140a7219 */ /* 0x180fe40000001015 */
[--C-:B------:R-:W-:Y:S02]  /*0ce0*/  SHF.R.S32.HI R13, RZ, R8, R21.reuse ;  /* 0x00000008ff0d7219 */ /* 0x100fe40000011415 */
[----:B------:R-:W-:-:S02]  /*0cf0*/  SHF.R.S32.HI R5, RZ, R12, R21 ;  /* 0x0000000cff057219 */ /* 0x000fc40000011415 */
[--C-:B------:R-:W-:Y:S02]  /*0d00*/  SHF.R.S32.HI R7, RZ, R14, R21.reuse ;  /* 0x0000000eff077219 */ /* 0x100fe40000011415 */
[CCC-:B------:R-:W-:Y:S02]  /*0d10*/  SHF.R.S64 R8, R20.reuse, R0.reuse, R21.reuse ;  /* 0x0000000014087219 */ /* 0x1c0fe40000001015 */
[--C-:B------:R-:W-:Y:S02]  /*0d20*/  SHF.R.S32.HI R11, RZ, R0, R21.reuse ;  /* 0x00000000ff0b7219 */ /* 0x100fe40000011415 */
[C-C-:B------:R-:W-:Y:S02]  /*0d30*/  SHF.R.S64 R14, R20.reuse, R16, R21.reuse ;  /* 0x00000010140e7219 */ /* 0x140fe40000001015 */
[C-C-:B------:R-:W-:Y:S02]  /*0d40*/  SHF.R.S64 R12, R20.reuse, R18, R21.reuse ;  /* 0x00000012140c7219 */ /* 0x140fe40000001015 */
[----:B------:R-:W-:-:S02]  /*0d50*/  SHF.R.S64 R0, R20, R4, R21 ;  /* 0x0000000414007219 */ /* 0x000fc40000001015 */
[--C-:B------:R-:W-:Y:S02]  /*0d60*/  SHF.R.S32.HI R17, RZ, R16, R21.reuse ;  /* 0x00000010ff117219 */ /* 0x100fe40000011415 */
[--C-:B------:R-:W-:Y:S02]  /*0d70*/  SHF.R.S32.HI R15, RZ, R18, R21.reuse ;  /* 0x00000012ff0f7219 */ /* 0x100fe40000011415 */
[--C-:B------:R-:W-:Y:S01]  /*0d80*/  SHF.R.S32.HI R9, RZ, R4, R21.reuse ;  /* 0x00000004ff097219 */ /* 0x100fe20000011415 */
[----:B------:R-:W-:Y:S01]  /*0d90*/  IMAD.MOV.U32 R4, RZ, RZ, R22 ;  /* 0x000000ffff047224 */ /* 0x000fe200078e0016 */
[-CC-:B------:R-:W-:Y:S02]  /*0da0*/  SHF.R.S64 R20, R20, R6.reuse, R21.reuse ;  /* 0x0000000614147219 */ /* 0x180fe40000001015 */
[----:B------:R-:W-:Y:S01]  /*0db0*/  SHF.R.S32.HI R21, RZ, R6, R21 ;  /* 0x00000006ff157219 */ /* 0x000fe20000011415 */
[----:B------:R-:W-:-:S05]  /*0dc0*/  IMAD.MOV.U32 R6, RZ, RZ, R19 ;  /* 0x000000ffff067224 */ /* 0x000fca00078e0013 */
[----:B------:R0:W-:Y:S02]  /*0dd0*/  STG.E.128 desc[UR4][R2.64], R4 ;  /* 0x0000000402007986 */ /* 0x0001e4000c101d04 */
[----:B0-----:R-:W-:Y:S02]  /*0de0*/  IMAD.MOV.U32 R4, RZ, RZ, R14 ;  /* 0x000000ffff047224 */ /* 0x001fe400078e000e */
[----:B------:R-:W-:Y:S02]  /*0df0*/  IMAD.MOV.U32 R5, RZ, RZ, R17 ;  /* 0x000000ffff057224 */ /* 0x000fe400078e0011 */
[----:B------:R-:W-:Y:S02]  /*0e00*/  IMAD.MOV.U32 R6, RZ, RZ, R12 ;  /* 0x000000ffff067224 */ /* 0x000fe400078e000c */
[----:B------:R-:W-:-:S05]  /*0e10*/  IMAD.MOV.U32 R7, RZ, RZ, R15 ;  /* 0x000000ffff077224 */ /* 0x000fca00078e000f */
[----:B------:R0:W-:Y:S02]  /*0e20*/  STG.E.128 desc[UR4][R2.64+0x800], R4 ;  /* 0x0008000402007986 */ /* 0x0001e4000c101d04 */
[----:B0-----:R-:W-:Y:S02]  /*0e30*/  IMAD.MOV.U32 R4, RZ, RZ, R10 ;  /* 0x000000ffff047224 */ /* 0x001fe400078e000a */
[----:B------:R-:W-:Y:S02]  /*0e40*/  IMAD.MOV.U32 R6, RZ, RZ, R8 ;  /* 0x000000ffff067224 */ /* 0x000fe400078e0008 */
[----:B------:R-:W-:Y:S02]  /*0e50*/  IMAD.MOV.U32 R7, RZ, RZ, R11 ;  /* 0x000000ffff077224 */ /* 0x000fe400078e000b */
[----:B------:R-:W-:Y:S02]  /*0e60*/  IMAD.MOV.U32 R5, RZ, RZ, R13 ;  /* 0x000000ffff057224 */ /* 0x000fe400078e000d */
[----:B------:R-:W-:-:S02]  /*0e70*/  IMAD.MOV.U32 R8, RZ, RZ, R0 ;  /* 0x000000ffff087224 */ /* 0x000fc400078e0000 */
[----:B------:R-:W-:Y:S01]  /*0e80*/  IMAD.MOV.U32 R10, RZ, RZ, R20 ;  /* 0x000000ffff0a7224 */ /* 0x000fe200078e0014 */
[----:B------:R-:W-:Y:S01]  /*0e90*/  STG.E.128 desc[UR4][R2.64+0x1000], R4 ;  /* 0x0010000402007986 */ /* 0x000fe2000c101d04 */
[----:B------:R-:W-:-:S05]  /*0ea0*/  IMAD.MOV.U32 R11, RZ, RZ, R21 ;  /* 0x000000ffff0b7224 */ /* 0x000fca00078e0015 */
[----:B------:R-:W-:Y:S01]  /*0eb0*/  STG.E.128 desc[UR4][R2.64+0x1800], R8 ;  /* 0x0018000802007986 */ /* 0x000fe2000c101d04 */
[----:B------:R-:W-:Y:S05]  /*0ec0*/  EXIT ;  /* 0x000000000000794d */ /* 0x000fea0003800000 */
.L_x_4151:
        /* <DEDUP_REMOVED lines=11> */
.L_x_20803:


//--------------------- .text._ZN2at6native29vectorized_elementwise_kernelILi4ENS0_13AUnaryFunctorIlllZZZNS0_18rshift_kernel_cudaERNS_18TensorIteratorBaseEENKUlvE_clEvENKUlvE2_clEvEUlllE_EESt5arrayIPcLm2EEEEviT0_T1_ --------------------------
	.section	.text._ZN2at6native29vectorized_elementwise_kernelILi4ENS0_13AUnaryFunctorIlllZZZNS0_18rshift_kernel_cudaERNS_18TensorIteratorBaseEENKUlvE_clEvENKUlvE2_clEvEUlllE_EESt5arrayIPcLm2EEEEviT0_T1_,"ax",@progbits
	.align	128
        .global         _ZN2at6native29vectorized_elementwise_kernelILi4ENS0_13AUnaryFunctorIlllZZZNS0_18rshift_kernel_cudaERNS_18TensorIteratorBaseEENKUlvE_clEvENKUlvE2_clEvEUlllE_EESt5arrayIPcLm2EEEEviT0_T1_
        .type           _ZN2at6native29vectorized_elementwise_kernelILi4ENS0_13AUnaryFunctorIlllZZZNS0_18rshift_kernel_cudaERNS_18TensorIteratorBaseEENKUlvE_clEvENKUlvE2_clEvEUlllE_EESt5arrayIPcLm2EEEEviT0_T1_,@function
        .size           _ZN2at6native29vectorized_elementwise_kernelILi4ENS0_13AUnaryFunctorIlllZZZNS0_18rshift_kernel_cudaERNS_18TensorIteratorBaseEENKUlvE_clEvENKUlvE2_clEvEUlllE_EESt5arrayIPcLm2EEEEviT0_T1_,(.L_x_20804 - _ZN2at6native29vectorized_elementwise_kernelILi4ENS0_13AUnaryFunctorIlllZZZNS0_18rshift_kernel_cudaERNS_18TensorIteratorBaseEENKUlvE_clEvENKUlvE2_clEvEUlllE_EESt5arrayIPcLm2EEEEviT0_T1_)
        .other          _ZN2at6native29vectorized_elementwise_kernelILi4ENS0_13AUnaryFunctorIlllZZZNS0_18rshift_kernel_cudaERNS_18TensorIteratorBaseEENKUlvE_clEvENKUlvE2_clEvEUlllE_EESt5arrayIPcLm2EEEEviT0_T1_,@"STO_CUDA_ENTRY STV_DEFAULT"
_ZN2at6native29vectorized_elementwise_kernelILi4ENS0_13AUnaryFunctorIlllZZZNS0_18rshift_kernel_cudaERNS_18TensorIteratorBaseEENKUlvE_clEvENKUlvE2_clEvEUlllE_EESt5arrayIPcLm2EEEEviT0_T1_:
.text._ZN2at6native29vectorized_elementwise_kernelILi4ENS0_13AUnaryFunctorIlllZZZNS0_18rshift_kernel_cudaERNS_18TensorIteratorBaseEENKUlvE_clEvENKUlvE2_clEvEUlllE_EESt5arrayIPcLm2EEEEviT0_T1_:
        /* <DEDUP_REMOVED lines=122> */
.L_x_4155:
[----:B------:R-:W-:-:S13]  /*07a0*/  ISETP.GE.U32.AND P0, PT, R2, R5, PT ;  /* 0x000000050200720c */ /* 0x000fda0003f06070 */
[----:B------:R-:W-:Y:S05]  /*07b0*/  @P0 BRA `(.L_x_4157) ;  /* 0x0000000000300947 */ /* 0x000fea0003800000 */
[----:B0-----:R-:W0:Y:S01]  /*07c0*/  LDC.64 R18, c[0x0][0x398] ;  /* 0x0000e600ff127b82 */ /* 0x001e220000000a00 */
[----:B------:R-:W-:Y:S02]  /*07d0*/  IMAD.IADD R21, R3, 0x1, R2 ;  /* 0x0000000103157824 */ /* 0x000fe400078e0202 */
[----:B------:R-:W-:Y:S02]  /*07e0*/  VIADD R2, R2, 0x80 ;  /* 0x0000008002027836 */ /* 0x000fe40000000000 */
[----:B0-----:R-:W-:-:S05]  /*07f0*/  IMAD.WIDE.U32 R18, R21, 0x8, R18 ;  /* 0x0000000815127825 */ /* 0x001fca00078e0012 */
[----:B------:R1:W-:Y:S02]  /*0800*/  STG.E.64 desc[UR4][R18.64], R6 ;  /* 0x0000000612007986 */ /* 0x0003e4000c101b04 */
.L_x_4156:
[----:B------:R-:W-:-:S13]  /*0810*/  ISETP.GE.U32.AND P0, PT, R2, R5, PT ;  /* 0x000000050200720c */ /* 0x000fda0003f06070 */
[----:B------:R-:W-:Y:S05]  /*0820*/  @P0 BRA `(.L_x_4158) ;  /* 0x0000000000300947 */ /* 0x000fea0003800000 */
[----:B-1----:R-:W1:Y:S01]  /*0830*/  LDC.64 R6, c[0x0][0x398] ;  /* 0x0000e600ff067b82 */ /* 0x002e620000000a00 */
[----:B------:R-:W-:Y:S02]  /*0840*/  IMAD.IADD R19, R3, 0x1, R2 ;  /* 0x0000000103137824 */ /* 0x000fe400078e0202 */
[----:B------:R-:W-:Y:S02]  /*0850*/  VIADD R2, R2, 0x80 ;  /* 0x0000008002027836 */ /* 0x000fe40000000000 */
[----:B-1----:R-:W-:-:S05]  /*0860*/  IMAD.WIDE.U32 R6, R19, 0x8, R6 ;  /* 0x0000000813067825 */ /* 0x002fca00078e0006 */
[----:B------:R1:W-:Y:S02]  /*0870*/  STG.E.64 desc[UR4][R6.64], R8 ;  /* 0x0000000806007986 */ /* 0x0003e4000c101b04 */
.L_x_4157:
[----:B------:R-:W-:-:S13]  /*0880*/  ISETP.GE.U32.AND P0, PT, R2, R5, PT ;  /* 0x000000050200720c */ /* 0x000fda0003f06070 */
[----:B------:R-:W-:Y:S05]  /*0890*/  @P0 BRA `(.L_x_4159) ;  /* 0x0000000000340947 */ /* 0x000fea0003800000 */
[----:B-1----:R-:W1:Y:S01]  /*08a0*/  LDC.64 R6, c[0x0][0x398] ;  /* 0x0000e600ff067b82 */ /* 0x002e620000000a00 */
[----:B------:R-:W-:Y:S02]  /*08b0*/  IMAD.IADD R9, R3, 0x1, R2 ;  /* 0x0000000103097824 */ /* 0x000fe400078e0202 */
[----:B------:R-:W-:Y:S02]  /*08c0*/  VIADD R2, R2, 0x80 ;  /* 0x0000008002027836 */ /* 0x000fe40000000000 */
[----:B-1----:R-:W-:-:S05]  /*08d0*/  IMAD.WIDE.U32 R6, R9, 0x8, R6 ;  /* 0x0000000809067825 */ /* 0x002fca00078e0006 */
[----:B------:R2:W-:Y:S02]  /*08e0*/  STG.E.64 desc[UR4][R6.64], R10 ;  /* 0x0000000a06007986 */ /* 0x0005e4000c101b04 */
.L_x_4158:
        /* <DEDUP_REMOVED lines=8> */
.L_x_4159:
[----:B------:R-:W-:Y:S05]  /*0970*/  BSYNC.RELIABLE B1 ;  /* 0x0000000000017941 */ /* 0x000fea0003800100 */
.L_x_4154:
[----:B------:R-:W-:-:S13]  /*0980*/  ISETP.GE.U32.AND P0, PT, R2, R5, PT ;  /* 0x000000050200720c */ /* 0x000fda0003f06070 */
[----:B-12---:R-:W1:Y:S01]  /*0990*/  @!P0 LDC.64 R6, c[0x0][0x398] ;  /* 0x0000e600ff068b82 */ /* 0x006e620000000a00 */
[----:B------:R-:W-:Y:S02]  /*09a0*/  @!P0 IMAD.IADD R9, R3, 0x1, R2 ;  /* 0x0000000103098824 */ /* 0x000fe400078e0202 */
[----:B------:R-:W-:Y:S02]  /*09b0*/  @!P0 VIADD R2, R2, 0x80 ;  /* 0x0000008002028836 */ /* 0x000fe40000000000 */
[----:B-1----:R-:W-:-:S05]  /*09c0*/  @!P0 IMAD.WIDE.U32 R6, R9, 0x8, R6 ;  /* 0x0000000809068825 */ /* 0x002fca00078e0006 */
[----:B------:R3:W-:Y:S02]  /*09d0*/  @!P0 STG.E.64 desc[UR4][R6.64], R16 ;  /* 0x0000001006008986 */ /* 0x0007e4000c101b04 */
.L_x_4160:
[----:B------:R-:W-:Y:S05]  /*09e0*/  BSYNC.RECONVERGENT B0 ;  /* 0x0000000000007941 */ /* 0x000fea0003800200 */
.L_x_4153:
        /* <DEDUP_REMOVED lines=8> */
.L_x_4152:
[----:B------:R-:W0:Y:S01]  /*0a70*/  S2R R23, SR_TID.X ;  /* 0x0000000000177919 */ /* 0x000e220000002100 */
[----:B------:R-:W1:Y:S08]  /*0a80*/  LDC.64 R4, c[0x0][0x3a0] ;  /* 0x0000e800ff047b82 */ /* 0x000e700000000a00 */
[----:B------:R-:W2:Y:S01]  /*0a90*/  LDC.64 R20, c[0x0][0x398] ;  /* 0x0000e600ff147b82 */ /* 0x000ea20000000a00 */
[----:B-1----:R-:W-:-:S04]  /*0aa0*/  IMAD.WIDE.U32 R4, R3, 0x8, R4 ;  /* 0x0000000803047825 */ /* 0x002fc800078e0004 */
[----:B0-----:R-:W-:-:S05]  /*0ab0*/  IMAD.WIDE.U32 R24, R23, 0x20, R4 ;  /* 0x0000002017187825 */ /* 0x001fca00078e0004 */
[----:B------:R-:W3:Y:S04]  /*0ac0*/  LDG.E.ENL2.256 R12, R16, desc[UR4][R24.64] ;  /* 0xfe0000041810797e */ /* 0x000ee8000812190c */
[----:B------:R-:W4:Y:S01]  /*0ad0*/  LDG.E.ENL2.256 R4, R8, desc[UR4][R24.64+0x1000] ;  /* 0xfe0080041808797e */ /* 0x000f220008121904 */
[----:B--2---:R-:W-:Y:S02]  /*0ae0*/  IMAD.WIDE.U32 R20, R3, 0x8, R20 ;  /* 0x0000000803147825 */ /* 0x004fe400078e0014 */
[----:B------:R-:W0:Y:S01]  /*0af0*/  LDC.64 R2, c[0x0][0x390] ;  /* 0x0000e400ff027b82 */ /* 0x000e220000000a00 */
[----:B---3--:R-:W-:Y:S02]  /*0b00*/  ISETP.LT.U32.AND P0, PT, R16, 0x3f, PT ;  /* 0x0000003f1000780c */ /* 0x008fe40003f01070 */
[----:B------:R-:W-:-:S02]  /*0b10*/  ISETP.LT.U32.AND P1, PT, R18, 0x3f, PT ;  /* 0x0000003f1200780c */ /* 0x000fc40003f21070 */
[----:B------:R-:W-:Y:S02]  /*0b20*/  ISETP.LT.U32.AND P2, PT, R12, 0x3f, PT ;  /* 0x0000003f0c00780c */ /* 0x000fe40003f41070 */
[----:B------:R-:W-:Y:S02]  /*0b30*/  ISETP.LT.U32.AND P3, PT, R14, 0x3f, PT ;  /* 0x0000003f0e00780c */ /* 0x000fe40003f61070 */
[----:B------:R-:W-:Y:S02]  /*0b40*/  ISETP.LT.U32.AND.EX P0, PT, R17, RZ, PT, P0 ;  /* 0x000000ff1100720c */ /* 0x000fe40003f01100 */
[----:B------:R-:W-:Y:S02]  /*0b50*/  ISETP.LT.U32.AND.EX P1, PT, R19, RZ, PT, P1 ;  /* 0x000000ff1300720c */ /* 0x000fe40003f21110 */
[----:B------:R-:W-:Y:S02]  /*0b60*/  ISETP.LT.U32.AND.EX P2, PT, R13, RZ, PT, P2 ;  /* 0x000000ff0d00720c */ /* 0x000fe40003f41120 */
[----:B------:R-:W-:-:S02]  /*0b70*/  ISETP.LT.U32.AND.EX P3, PT, R15, RZ, PT, P3 ;  /* 0x000000ff0f00720c */ /* 0x000fc40003f61130 */
[----:B------:R-:W-:Y:S02]  /*0b80*/  SEL R16, R16, 0x3f, P0 ;  /* 0x0000003f10107807 */ /* 0x000fe40000000000 */
[----:B------:R-:W-:Y:S02]  /*0b90*/  SEL R18, R18, 0x3f, P1 ;  /* 0x0000003f12127807 */ /* 0x000fe40000800000 */
[----:B------:R-:W-:Y:S01]  /*0ba0*/  SEL R0, R12, 0x3f, P2 ;  /* 0x0000003f0c007807 */ /* 0x000fe20001000000 */
[----:B------:R-:W-:Y:S01]  /*0bb0*/  IMAD.WIDE.U32 R12, R23, 0x20, R20 ;  /* 0x00000020170c7825 */ /* 0x000fe200078e0014 */
[----:B------:R-:W-:Y:S02]  /*0bc0*/  SEL R14, R14, 0x3f, P3 ;  /* 0x0000003f0e0e7807 */ /* 0x000fe40001800000 */
[----:B----4-:R-:W-:Y:S02]  /*0bd0*/  ISETP.LT.U32.AND P0, PT, R8, 0x3f, PT ;  /* 0x0000003f0800780c */ /* 0x010fe40003f01070 */
        /* <DEDUP_REMOVED lines=9> */
[----:B------:R-:W-:Y:S02]  /*0c70*/  SEL R4, R4, 0x3f, P2 ;  /* 0x0000003f04047807 */ /* 0x000fe40001000000 */
[----:B------:R-:W-:Y:S02]  /*0c80*/  SEL R6, R6, 0x3f, P3 ;  /* 0x0000003f06067807 */ /* 0x000fe40001800000 */
[C-C-:B0-----:R-:W-:Y:S02]  /*0c90*/  SHF.R.S64 R23, R2.reuse, R16, R3.reuse ;  /* 0x0000001002177219 */ /* 0x141fe40000001003 */
[----:B------:R-:W-:-:S02]  /*0ca0*/  SHF.R.S64 R21, R2, R18, R3 ;  /* 0x0000001202157219 */ /* 0x000fc40000001003 */
[--C-:B------:R-:W-:Y:S02]  /*0cb0*/  SHF.R.S32.HI R5, RZ, R16, R3.reuse ;  /* 0x00000010ff057219 */ /* 0x100fe40000011403 */
[CCC-:B------:R-:W-:Y:S02]  /*0cc0*/  SHF.R.S64 R8, R2.reuse, R0.reuse, R3.reuse ;  /* 0x0000000002087219 */ /* 0x1c0fe40000001003 */
[--C-:B------:R-:W-:Y:S02]  /*0cd0*/  SHF.R.S32.HI R9, RZ, R0, R3.reuse ;  /* 0x00000000ff097219 */ /* 0x100fe40000011403 */
[CCC-:B------:R-:W-:Y:S02]  /*0ce0*/  SHF.R.S64 R10, R2.reuse, R14.reuse, R3.reuse ;  /* 0x0000000e020a7219 */ /* 0x1c0fe40000001003 */
[--C-:B------:R-:W-:Y:S02]  /*0cf0*/  SHF.R.S32.HI R11, RZ, R14, R3.reuse ;  /* 0x0000000eff0b7219 */ /* 0x100fe40000011403 */
[----:B------:R-:W-:-:S02]  /*0d00*/  SHF.R.S64 R16, R2, R22, R3 ;  /* 0x0000001602107219 */ /* 0x000fc40000001003 */
[C-C-:B------:R-:W-:Y:S02]  /*0d10*/  SHF.R.S64 R14, R2.reuse, R20, R3.reuse ;  /* 0x00000014020e7219 */ /* 0x140fe40000001003 */
[C-C-:B------:R-:W-:Y:S02]  /*0d20*/  SHF.R.S64 R0, R2.reuse, R4, R3.reuse ;  /* 0x0000000402007219 */ /* 0x140fe40000001003 */
[--C-:B------:R-:W-:Y:S02]  /*0d30*/  SHF.R.S32.HI R7, RZ, R18, R3.reuse ;  /* 0x00000012ff077219 */ /* 0x100fe40000011403 */
[--C-:B------:R-:W-:Y:S02]  /*0d40*/  SHF.R.S32.HI R19, RZ, R22, R3.reuse ;  /* 0x00000016ff137219 */ /* 0x100fe40000011403 */
[--C-:B------:R-:W-:Y:S02]  /*0d50*/  SHF.R.S32.HI R17, RZ, R20, R3.reuse ;  /* 0x00000014ff117219 */ /* 0x100fe40000011403 */
[----:B------:R-:W-:Y:S01]  /*0d60*/  SHF.R.S32.HI R15, RZ, R4, R3 ;  /* 0x00000004ff0f7219 */ /* 0x000fe20000011403 */
[----:B------:R-:W-:Y:S01]  /*0d70*/  IMAD.MOV.U32 R4, RZ, RZ, R23 ;  /* 0x000000ffff047224 */ /* 0x000fe200078e0017 */
[----:B------:R-:W-:-:S02]  /*0d80*/  SHF.R.S64 R2, R2, R6, R3 ;  /* 0x0000000602027219 */ /* 0x000fc40000001003 */
[----:B------:R-:W-:Y:S01]  /*0d90*/  SHF.R.S32.HI R3, RZ, R6, R3 ;  /* 0x00000006ff037219 */ /* 0x000fe20000011403 */
[----:B------:R-:W-:-:S05]  /*0da0*/  IMAD.MOV.U32 R6, RZ, RZ, R21 ;  /* 0x000000ffff067224 */ /* 0x000fca00078e0015 */
[----:B------:R0:W-:Y:S02]  /*0db0*/  STG.E.ENL2.256 desc[UR4][R12.64], R4, R8 ;  /* 0xf80000040c08797f */ /* 0x0001e4000f121804 */
[----:B0-----:R-:W-:Y:S02]  /*0dc0*/  IMAD.MOV.U32 R4, RZ, RZ, R16 ;  /* 0x000000ffff047224 */ /* 0x001fe400078e0010 */
[----:B------:R-:W-:Y:S02]  /*0dd0*/  IMAD.MOV.U32 R5, RZ, RZ, R19 ;  /* 0x000000ffff057224 */ /* 0x000fe400078e0013 */
[----:B------:R-:W-:Y:S02]  /*0de0*/  IMAD.MOV.U32 R6, RZ, RZ, R14 ;  /* 0x000000ffff067224 */ /* 0x000fe400078e000e */
[----:B------:R-:W-:Y:S02]  /*0df0*/  IMAD.MOV.U32 R7, RZ, RZ, R17 ;  /* 0x000000ffff077224 */ /* 0x000fe400078e0011 */
[----:B------:R-:W-:-:S02]  /*0e00*/  IMAD.MOV.U32 R8, RZ, RZ, R0 ;  /* 0x000000ffff087224 */ /* 0x000fc400078e0000 */
[----:B------:R-:W-:Y:S02]  /*0e10*/  IMAD.MOV.U32 R9, RZ, RZ, R15 ;  /* 0x000000ffff097224 */ /* 0x000fe400078e000f */
[----:B------:R-:W-:Y:S02]  /*0e20*/  IMAD.MOV.U32 R10, RZ, RZ, R2 ;  /* 0x000000ffff0a7224 */ /* 0x000fe400078e0002 */
[----:B------:R-:W-:-:S05]  /*0e30*/  IMAD.MOV.U32 R11, RZ, RZ, R3 ;  /* 0x000000ffff0b7224 */ /* 0x000fca00078e0003 */
[----:B------:R-:W-:Y:S01]  /*0e40*/  STG.E.ENL2.256 desc[UR4][R12.64+0x1000], R4, R8 ;  /* 0xf80080040c08797f */ /* 0x000fe2000f121804 */
[----:B------:R-:W-:Y:S05]  /*0e50*/  EXIT ;  /* 0x000000000000794d */ /* 0x000fea0003800000 */
.L_x_4161:
        /* <DEDUP_REMOVED lines=10> */
.L_x_20804:


//--------------------- .text._ZN2at6native29vectorized_elementwise_kernelILi8ENS0_13AUnaryFunctorIlllZZZNS0_18rshift_kernel_cudaERNS_18TensorIteratorBaseEENKUlvE_clEvENKUlvE2_clEvEUlllE_EESt5arrayIPcLm2EEEEviT0_T1_ --------------------------
	.section	.text._ZN2at6native29vectorized_elementwise_kernelILi8ENS0_13AUnaryFunctorIlllZZZNS0_18rshift_kernel_cudaERNS_18TensorIteratorBaseEENKUlvE_clEvENKUlvE2_clEvEUlllE_EESt5arrayIPcLm2EEEEviT0_T1_,"ax",@progbits
	.align	128
        .global         _ZN2at6native29vectorized_elementwise_kernelILi8ENS0_13AUnaryFunctorIlllZZZNS0_18rshift_kernel_cudaERNS_18TensorIteratorBaseEENKUlvE_clEvENKUlvE2_clEvEUlllE_EESt5arrayIPcLm2EEEEviT0_T1_
        .type           _ZN2at6native29vectorized_elementwise_kernelILi8ENS0_13AUnaryFunctorIlllZZZNS0_18rshift_kernel_cudaERNS_18TensorIteratorBaseEENKUlvE_clEvENKUlvE2_clEvEUlllE_EESt5arrayIPcLm2EEEEviT0_T1_,@function
        .size           _ZN2at6native29vectorized_elementwise_kernelILi8ENS0_13AUnaryFunctorIlllZZZNS0_18rshift_kernel_cudaERNS_18TensorIteratorBaseEENKUlvE_clEvENKUlvE2_clEvEUlllE_EESt5arrayIPcLm2EEEEviT0_T1_,(.L_x_20805 - _ZN2at6native29vectorized_elementwise_kernelILi8ENS0_13AUnaryFunctorIlllZZZNS0_18rshift_kernel_cudaERNS_18TensorIteratorBaseEENKUlvE_clEvENKUlvE2_clEvEUlllE_EESt5arrayIPcLm2EEEEviT0_T1_)
        .other          _ZN2at6native29vectorized_elementwise_kernelILi8ENS0_13AUnaryFunctorIlllZZZNS0_18rshift_kernel_cudaERNS_18TensorIteratorBaseEENKUlvE_clEvENKUlvE2_clEvEUlllE_EESt5arrayIPcLm2EEEEviT0_T1_,@"STO_CUDA_ENTRY STV_DEFAULT"
_ZN2at6native29vectorized_elementwise_kernelILi8ENS0_13AUnaryFunctorIlllZZZNS0_18rshift_kernel_cudaERNS_18TensorIteratorBaseEENKUlvE_clEvENKUlvE2_clEvEUlllE_EESt5arrayIPcLm2EEEEviT0_T1_:
.text._ZN2at6native29vectorized_elementwise_kernelILi8ENS0_13AUnaryFunctorIlllZZZNS0_18rshift_kernel_cudaERNS_18TensorIteratorBaseEENKUlvE_clEvENKUlvE2_clEvEUlllE_EESt5arrayIPcLm2EEEEviT0_T1_:
[----:B------:R-:W-:Y:S01]  /*0000*/  LDC R1, c[0x0][0x37c] ;  /* 0x0000df00ff017b82 */ /* 0x000fe20000000800 */
[----:B------:R-:W-:Y:S05]  /*0010*/  EXIT ;  /* 0x000000000000794d */ /* 0x000fea0003800000 */
.L_x_4162:
        /* <DEDUP_REMOVED lines=14> */
.L_x_20805:


//--------------------- .text._ZN2at6native18elementwise_kernelILi128ELi4EZNS0_15gpu_kernel_implINS0_13BinaryFunctorIiiiZZZNS0_18rshift_kernel_cudaERNS_18TensorIteratorBaseEENKUlvE_clEvENKUlvE1_clEvEUliiE_EEEEvS5_RKT_EUliE_EEviT1_ --------------------------
	.section	.text._ZN2at6native18elementwise_kernelILi128ELi4EZNS0_15gpu_kernel_implINS0_13BinaryFunctorIiiiZZZNS0_18rshift_kernel_cudaERNS_18TensorIteratorBaseEENKUlvE_clEvENKUlvE1_clEvEUliiE_EEEEvS5_RKT_EUliE_EEviT1_,"ax",@progbits
	.align	128
        .global         _ZN2at6native18elementwise_kernelILi128ELi4EZNS0_15gpu_kernel_implINS0_13BinaryFunctorIiiiZZZNS0_18rshift_kernel_cudaERNS_18TensorIteratorBaseEENKUlvE_clEvENKUlvE1_clEvEUliiE_EEEEvS5_RKT_EUliE_EEviT1_
        .type           _ZN2at6native18elementwise_kernelILi128ELi4EZNS0_15gpu_kernel_implINS0_13BinaryFunctorIiiiZZZNS0_18rshift_kernel_cudaERNS_18TensorIteratorBaseEENKUlvE_clEvENKUlvE1_clEvEUliiE_EEEEvS5_RKT_EUliE_EEviT1_,@function
        .size           _ZN2at6native18elementwise_kernelILi128ELi4EZNS0_15gpu_kernel_implINS0_13BinaryFunctorIiiiZZZNS0_18rshift_kernel_cudaERNS_18TensorIteratorBaseEENKUlvE_clEvENKUlvE1_clEvEUliiE_EEEEvS5_RKT_EUliE_EEviT1_,(.L_x_20806 - _ZN2at6native18elementwise_kernelILi128ELi4EZNS0_15gpu_kernel_implINS0_13BinaryFunctorIiiiZZZNS0_18rshift_kernel_cudaERNS_18TensorIteratorBaseEENKUlvE_clEvENKUlvE1_clEvEUliiE_EEEEvS5_RKT_EUliE_EEviT1_)
        .other          _ZN2at6native18elementwise_kernelILi128ELi4EZNS0_15gpu_kernel_implINS0_13BinaryFunctorIiiiZZZNS0_18rshift_kernel_cudaERNS_18TensorIteratorBaseEENKUlvE_clEvENKUlvE1_clEvEUliiE_EEEEvS5_RKT_EUliE_EEviT1_,@"STO_CUDA_ENTRY STV_DEFAULT"
_ZN2at6native18elementwise_kernelILi128ELi4EZNS0_15gpu_kernel_implINS0_13BinaryFunctorIiiiZZZNS0_18rshift_kernel_cudaERNS_18TensorIteratorBaseEENKUlvE_clEvENKUlvE1_clEvEUliiE_EEEEvS5_RKT_EUliE_EEviT1_:
.text._ZN2at6native18elementwise_kernelILi128ELi4EZNS0_15gpu_kernel_implINS0_13BinaryFunctorIiiiZZZNS0_18rshift_kernel_cudaERNS_18TensorIteratorBaseEENKUlvE_clEvENKUlvE1_clEvEUliiE_EEEEvS5_RKT_EUliE_EEviT1_:
        /* <DEDUP_REMOVED lines=371> */
.L_x_4165:
        /* <DEDUP_REMOVED lines=16> */
.L_x_4169:
[----:B------:R0:W5:Y:S01]  /*1830*/  LDG.E.U8 R19, desc[UR36][R2.64] ;  /* 0x0000002402137981 */ /* 0x000162000c1e1100 */
[----:B------:R-:W-:Y:S05]  /*1840*/  BRA `(.L_x_4171) ;  /* 0x0000000c002c7947 */ /* 0x000fea0003800000 */
.L_x_4168:
[----:B------:R-:W-:-:S09]  /*1850*/  UISETP.NE.AND UP0, UPT, UR4, 0x2, UPT ;  /* 0x000000020400788c */ /* 0x000fd2000bf05270 */
[----:B------:R-:W-:Y:S05]  /*1860*/  BRA.U !UP0, `(.L_x_4172) ;  /* 0x0000000108207547 */ /* 0x000fea000b800000 */
[----:B------:R-:W-:-:S09]  /*1870*/  UISETP.NE.AND UP0, UPT, UR4, 0x3, UPT ;  /* 0x000000030400788c */ /* 0x000fd2000bf05270 */
[----:B------:R-:W-:Y:S05]  /*1880*/  BRA.U !UP0, `(.L_x_4173) ;  /* 0x0000000108107547 */ /* 0x000fea000b800000 */
[----:B------:R-:W-:-:S09]  /*1890*/  UISETP.NE.AND UP0, UPT, UR4, 0x4, UPT ;  /* 0x000000040400788c */ /* 0x000fd2000bf05270 */
[----:B------:R-:W-:Y:S05]  /*18a0*/  BRA.U UP0, `(.L_x_4170) ;  /* 0x0000000900947547 */ /* 0x000fea000b800000 */
[----:B------:R0:W5:Y:S01]  /*18b0*/  LDG.E R19, desc[UR36][R2.64] ;  /* 0x0000002402137981 */ /* 0x000162000c1e1900 */
[----:B------:R-:W-:Y:S05]  /*18c0*/  BRA `(.L_x_4171) ;  /* 0x0000000c000c7947 */ /* 0x000fea0003800000 */
.L_x_4173:
[----:B------:R0:W5:Y:S01]  /*18d0*/  LDG.E R19, desc[UR36][R2.64] ;  /* 0x0000002402137981 */ /* 0x000162000c1e1900 */
[----:B------:R-:W-:Y:S05]  /*18e0*/  BRA `(.L_x_4171) ;  /* 0x0000000c00047947 */ /* 0x000fea0003800000 */
.L_x_4172:
[----:B------:R0:W5:Y:S01]  /*18f0*/  LDG.E.S16 R19, desc[UR36][R2.64] ;  /* 0x0000002402137981 */ /* 0x000162000c1e1700 */
[----:B------:R-:W-:Y:S05]  /*1900*/  BRA `(.L_x_4171) ;  /* 0x0000000800fc7947 */ /* 0x000fea0003800000 */
.L_x_4167:
        /* <DEDUP_REMOVED lines=9> */
.L_x_4175:
[----:B------:R-:W2:Y:S02]  /*19a0*/  LDG.E.U16 R2, desc[UR36][R2.64] ;  /* 0x0000002402027981 */ /* 0x000ea4000c1e1500 */
[----:B--2---:R-:W-:-:S06]  /*19b0*/  HADD2.F32 R19, -RZ, R2.H0_H0 ;  /* 0x20000002ff137230 */ /* 0x004fcc0000004100 */
[----:B------:R-:W0:Y:S01]  /*19c0*/  F2I.FTZ.TRUNC.NTZ R19, R19 ;  /* 0x0000001300137305 */ /* 0x000e22000021f100 */
[----:B------:R-:W-:Y:S05]  /*19d0*/  BRA `(.L_x_4171) ;  /* 0x0000000800c87947 */ /* 0x000fea0003800000 */
.L_x_4174:
        /* <DEDUP_REMOVED lines=9> */
.L_x_4177:
[----:B------:R-:W2:Y:S02]  /*1a70*/  LDG.E.U16 R2, desc[UR36][R2.64] ;  /* 0x0000002402027981 */ /* 0x000ea4000c1e1500 */
[----:B--2---:R-:W-:-:S06]  /*1a80*/  HADD2.F32 R19, -RZ, R2.H0_H0 ;  /* 0x20000002ff137230 */ /* 0x004fcc0000004100 */
[----:B------:R-:W0:Y:S01]  /*1a90*/  F2I.FTZ.TRUNC.NTZ R19, R19 ;  /* 0x0000001300137305 */ /* 0x000e22000021f100 */
[----:B------:R-:W-:Y:S05]  /*1aa0*/  BRA `(.L_x_4171) ;  /* 0x0000000800947947 */ /* 0x000fea0003800000 */
.L_x_4176:
[----:B------:R-:W2:Y:S02]  /*1ab0*/  LDG.E.64 R2, desc[UR36][R2.64] ;  /* 0x0000002402027981 */ /* 0x000ea4000c1e1b00 */
[----:B--2---:R0:W1:Y:S02]  /*1ac0*/  F2I.F64.TRUNC R19, R2 ;  /* 0x0000000200137311 */ /* 0x004064000030d100 */
[----:B01----:R-:W-:Y:S05]  /*1ad0*/  BRA `(.L_x_4171) ;  /* 0x0000000800887947 */ /* 0x003fea0003800000 */
.L_x_4166:
        /* <DEDUP_REMOVED lines=12> */
.L_x_4180:
[----:B------:R-:W2:Y:S02]  /*1ba0*/  LDG.E.64 R2, desc[UR36][R2.64] ;  /* 0x0000002402027981 */ /* 0x000ea4000c1e1b00 */
[----:B--2---:R0:W1:Y:S02]  /*1bb0*/  F2I.F64.TRUNC R19, R2 ;  /* 0x0000000200137311 */ /* 0x004064000030d100 */
[----:B01----:R-:W-:Y:S05]  /*1bc0*/  BRA `(.L_x_4171) ;  /* 0x00000008004c7947 */ /* 0x003fea0003800000 */
.L_x_4179:
        /* <DEDUP_REMOVED lines=24> */
[----:B------:R0:W1:Y:S01]  /*1d50*/  F2I.FTZ.TRUNC.NTZ R19, R5 ;  /* 0x0000000500137305 */ /* 0x000062000021f100 */
[----:B------:R-:W-:Y:S05]  /*1d60*/  BRA `(.L_x_4171) ;  /* 0x0000000400e47947 */ /* 0x000fea0003800000 */
.L_x_4182:
        /* <DEDUP_REMOVED lines=11> */
[----:B------:R0:W1:Y:S01]  /*1e20*/  F2I.FTZ.TRUNC.NTZ R19, R0 ;  /* 0x0000000000137305 */ /* 0x000062000021f100 */
[----:B------:R-:W-:Y:S05]  /*1e30*/  BRA `(.L_x_4171) ;  /* 0x0000000400b07947 */ /* 0x000fea0003800000 */
.L_x_4181:
[----:B------:R-:W2:Y:S02]  /*1e40*/  LDG.E.U16 R19, desc[UR36][R2.64] ;  /* 0x0000002402137981 */ /* 0x000ea4000c1e1500 */
[----:B--2---:R-:W-:-:S06]  /*1e50*/  SHF.L.U32 R19, R19, 0x10, RZ ;  /* 0x0000001013137819 */ /* 0x004fcc00000006ff */
[----:B------:R-:W0:Y:S01]  /*1e60*/  F2I.FTZ.TRUNC.NTZ R19, R19 ;  /* 0x0000001300137305 */ /* 0x000e22000021f100 */
[----:B------:R-:W-:Y:S05]  /*1e70*/  BRA `(.L_x_4171) ;  /* 0x0000000400a07947 */ /* 0x000fea0003800000 */
.L_x_4178:
        /* <DEDUP_REMOVED lines=10> */
.L_x_4185:
        /* <DEDUP_REMOVED lines=21> */
.L_x_4189:
[----:B------:R-:W-:Y:S05]  /*2070*/  BSYNC.RECONVERGENT B1 ;  /* 0x0000000000017941 */ /* 0x000fea0003800200 */
.L_x_4188:
[----:B------:R-:W-:Y:S01]  /*2080*/  IMAD.SHL.U32 R0, R0, 0x100000, RZ ;  /* 0x0010000000007824 */ /* 0x000fe200078e00ff */
[----:B------:R-:W-:-:S04]  /*2090*/  LEA R2, R2, 0x3b800000, 0x17 ;  /* 0x3b80000002027811 */ /* 0x000fc800078eb8ff */
[----:B------:R-:W-:-:S07]  /*20a0*/  LOP3.LUT R19, R2, R0, R19, 0xfe, !PT ;  /* 0x0000000002137212 */ /* 0x000fce00078efe13 */
.L_x_4187:
[----:B------:R-:W-:Y:S05]  /*20b0*/  BSYNC.RECONVERGENT B0 ;  /* 0x0000000000007941 */ /* 0x000fea0003800200 */
.L_x_4186:
[----:B------:R-:W1:Y:S01]  /*20c0*/  F2I.FTZ.TRUNC.NTZ R19, R19 ;  /* 0x0000001300137305 */ /* 0x000e62000021f100 */
[----:B------:R-:W-:Y:S05]  /*20d0*/  BRA `(.L_x_4171) ;  /* 0x0000000400087947 */ /* 0x000fea0003800000 */
.L_x_4184:
        /* <DEDUP_REMOVED lines=21> */
.L_x_4193:
[----:B------:R-:W-:Y:S05]  /*2230*/  BSYNC.RECONVERGENT B1 ;  /* 0x0000000000017941 */ /* 0x000fea0003800200 */
.L_x_4192:
[----:B------:R-:W-:Y:S01]  /*2240*/  IMAD.SHL.U32 R0, R0, 0x200000, RZ ;  /* 0x0020000000007824 */ /* 0x000fe200078e00ff */
[----:B------:R-:W-:-:S04]  /*2250*/  LEA R2, R2, 0x37800000, 0x17 ;  /* 0x3780000002027811 */ /* 0x000fc800078eb8ff */
[----:B------:R-:W-:-:S07]  /*2260*/  LOP3.LUT R19, R2, R0, R19, 0xfe, !PT ;  /* 0x0000000002137212 */ /* 0x000fce00078efe13 */
.L_x_4191:
[----:B------:R-:W-:Y:S05]  /*2270*/  BSYNC.RECONVERGENT B0 ;  /* 0x0000000000007941 */ /* 0x000fea0003800200 */
.L_x_4190:
[----:B------:R-:W2:Y:S01]  /*2280*/  F2I.FTZ.TRUNC.NTZ R19, R19 ;  /* 0x0000001300137305 */ /* 0x000ea2000021f100 */
[----:B------:R-:W-:Y:S05]  /*2290*/  BRA `(.L_x_4171) ;  /* 0x0000000000987947 */ /* 0x000fea0003800000 */
.L_x_4183:
[----:B------:R-:W-:-:S09]  /*22a0*/  UISETP.NE.AND UP0, UPT, UR4, 0x1c, UPT ;  /* 0x0000001c0400788c */ /* 0x000fd2000bf05270 */
[----:B------:R-:W-:Y:S05]  /*22b0*/  BRA.U !UP0, `(.L_x_4194) ;  /* 0x00000001088c7547 */ /* 0x000fea000b800000 */
[----:B------:R-:W-:-:S09]  /*22c0*/  UISETP.NE.AND UP0, UPT, UR4, 0x1d, UPT ;  /* 0x0000001d0400788c */ /* 0x000fd2000bf05270 */
[----:B------:R-:W-:Y:S05]  /*22d0*/  BRA.U !UP0, `(.L_x_4195) ;  /* 0x00000001087c7547 */ /* 0x000fea000b800000 */
[----:B------:R-:W-:-:S09]  /*22e0*/  UISETP.NE.AND UP0, UPT, UR4, 0x2c, UPT ;  /* 0x0000002c0400788c */ /* 0x000fd2000bf05270 */
[----:B------:R-:W-:Y:S05]  /*22f0*/  BRA.U !UP0, `(.L_x_4196) ;  /* 0x0000000108487547 */ /* 0x000fea000b800000 */
.L_x_4170:
        /* <DEDUP_REMOVED lines=16> */
.L_x_4197:
[----:B------:R-:W-:Y:S01]  /*2400*/  HFMA2 R19, -RZ, RZ, 0, 0 ;  /* 0x00000000ff137431 */ /* 0x000fe200000001ff */
[----:B------:R-:W-:Y:S06]  /*2410*/  BRA `(.L_x_4171) ;  /* 0x0000000000387947 */ /* 0x000fec0003800000 */
.L_x_4196:
        /* <DEDUP_REMOVED lines=8> */
.L_x_4199:
[----:B------:R-:W-:Y:S05]  /*24a0*/  BSYNC.RECONVERGENT B0 ;  /* 0x0000000000007941 */ /* 0x000fea0003800200 */
.L_x_4198:
[----:B------:R-:W4:Y:S01]  /*24b0*/  F2I.FTZ.TRUNC.NTZ R19, R19 ;  /* 0x0000001300137305 */ /* 0x000f22000021f100 */
[----:B------:R-:W-:Y:S05]  /*24c0*/  BRA `(.L_x_4171) ;  /* 0x00000000000c7947 */ /* 0x000fea0003800000 */
.L_x_4195:
[----:B------:R0:W5:Y:S01]  /*24d0*/  LDG.E R19, desc[UR36][R2.64] ;  /* 0x0000002402137981 */ /* 0x000162000c1e1900 */
[----:B------:R-:W-:Y:S05]  /*24e0*/  BRA `(.L_x_4171) ;  /* 0x0000000000047947 */ /* 0x000fea0003800000 */
.L_x_4194:
[----:B------:R3:W5:Y:S02]  /*24f0*/  LDG.E R19, desc[UR36][R2.64] ;  /* 0x0000002402137981 */ /* 0x000764000c1e1900 */
.L_x_4171:
[----:B------:R-:W0:Y:S01]  /*2500*/  LDCU.64 UR6, c[0x0][0x5f8] ;  /* 0x0000bf00ff0677ac */ /* 0x000e220008000a00 */
[----:B------:R-:W-:-:S04]  /*2510*/  UPRMT UR4, UR42, 0x9910, URZ ;  /* 0x000099102a047896 */ /* 0x000fc800080000ff */
[----:B------:R-:W-:Y:S01]  /*2520*/  UISETP.GT.AND UP0, UPT, UR4, 0x9, UPT ;  /* 0x000000090400788c */ /* 0x000fe2000bf04270 */
[----:B0--3--:R-:W-:-:S04]  /*2530*/  IADD3 R2, P0, PT, R18, UR6, RZ ;  /* 0x0000000612027c10 */ /* 0x009fc8000ff1e0ff */
        /* <DEDUP_REMOVED lines=12> */
.L_x_4203:
[----:B------:R0:W5:Y:S01]  /*2600*/  LDG.E.U8 R0, desc[UR36][R2.64] ;  /* 0x0000002402007981 */ /* 0x000162000c1e1100 */
[----:B------:R-:W-:Y:S05]  /*2610*/  BRA `(.L_x_4205) ;  /* 0x0000000c002c7947 */ /* 0x000fea0003800000 */
.L_x_4202:
        /* <DEDUP_REMOVED lines=8> */
.L_x_4207:
[----:B------:R3:W5:Y:S01]  /*26a0*/  LDG.E R0, desc[UR36][R2.64] ;  /* 0x0000002402007981 */ /* 0x000762000c1e1900 */
[----:B------:R-:W-:Y:S05]  /*26b0*/  BRA `(.L_x_4205) ;  /* 0x0000000c00047947 */ /* 0x000fea0003800000 */
.L_x_4206:
[----:B------:R0:W5:Y:S01]  /*26c0*/  LDG.E.S16 R0, desc[UR36][R2.64] ;  /* 0x0000002402007981 */ /* 0x000162000c1e1700 */
[----:B------:R-:W-:Y:S05]  /*26d0*/  BRA `(.L_x_4205) ;  /* 0x0000000800fc7947 */ /* 0x000fea0003800000 */
.L_x_4201:
[----:B------:R-:W-:-:S09]  /*26e0*/  UISETP.GT.AND UP0, UPT, UR4, 0x6, UPT ;  /* 0x000000060400788c */ /* 0x000fd2000bf04270 */
[----:B------:R-:W-:Y:S05]  /*26f0*/  BRA.U UP0, `(.L_x_4208) ;  /* 0x00000001002c7547 */ /* 0x000fea000b800000 */
[----:B------:R-:W-:-:S09]  /*2700*/  UISETP.NE.AND UP0, UPT, UR4, 0x5, UPT ;  /* 0x000000050400788c */ /* 0x000fd2000bf05270 */
[----:B------:R-:W-:Y:S05]  /*2710*/  BRA.U !UP0, `(.L_x_4209) ;  /* 0x0000000108147547 */ /* 0x000fea000b800000 */
[----:B------:R-:W-:-:S09]  /*2720*/  UISETP.NE.AND UP0, UPT, UR4, 0x6, UPT ;  /* 0x000000060400788c */ /* 0x000fd2000bf05270 */
[----:B------:R-:W-:Y:S05]  /*2730*/  BRA.U UP0, `(.L_x_4204) ;  /* 0x0000000900647547 */ /* 0x000fea000b800000 */
[----:B------:R-:W3:Y:S02]  /*2740*/  LDG.E R0, desc[UR36][R2.64] ;  /* 0x0000002402007981 */ /* 0x000ee4000c1e1900 */
[----:B---3--:R-:W0:Y:S01]  /*2750*/  F2I.FTZ.TRUNC.NTZ R0, R0 ;  /* 0x0000000000007305 */ /* 0x008e22000021f100 */
[----:B------:R-:W-:Y:S05]  /*2760*/  BRA `(.L_x_4205) ;  /* 0x0000000800d87947 */ /* 0x000fea0003800000 */
.L_x_4209:
[----:B------:R-:W3:Y:S02]  /*2770*/  LDG.E.U16 R2, desc[UR36][R2.64] ;  /* 0x0000002402027981 */ /* 0x000ee4000c1e1500 */
[----:B---3--:R-:W-:-:S06]  /*2780*/  HADD2.F32 R0, -RZ, R2.H0_H0 ;  /* 0x20000002ff007230 */ /* 0x008fcc0000004100 */
[----:B------:R-:W0:Y:S01]  /*2790*/  F2I.FTZ.TRUNC.NTZ R0, R0 ;  /* 0x0000000000007305 */ /* 0x000e22000021f100 */
[----:B------:R-:W-:Y:S05]  /*27a0*/  BRA `(.L_x_4205) ;  /* 0x0000000800c87947 */ /* 0x000fea0003800000 */
.L_x_4208:
[----:B------:R-:W-:-:S09]  /*27b0*/  UISETP.NE.AND UP0, UPT, UR4, 0x7, UPT ;  /* 0x000000070400788c */ /* 0x000fd2000bf05270 */
[----:B------:R-:W-:Y:S05]  /*27c0*/  BRA.U !UP0, `(.L_x_4210) ;  /* 0x00000001082c7547 */ /* 0x000fea000b800000 */
[----:B------:R-:W-:-:S09]  /*27d0*/  UISETP.NE.AND UP0, UPT, UR4, 0x8, UPT ;  /* 0x000000080400788c */ /* 0x000fd2000bf05270 */
[----:B------:R-:W-:Y:S05]  /*27e0*/  BRA.U !UP0, `(.L_x_4211) ;  /* 0x0000000108147547 */ /* 0x000fea000b800000 */
[----:B------:R-:W-:-:S09]  /*27f0*/  UISETP.NE.AND UP0, UPT, UR4, 0x9, UPT ;  /* 0x000000090400788c */ /* 0x000fd2000bf05270 */
[----:B------:R-:W-:Y:S05]  /*2800*/  BRA.U UP0, `(.L_x_4204) ;  /* 0x0000000900307547 */ /* 0x000fea000b800000 */
[----:B------:R-:W3:Y:S02]  /*2810*/  LDG.E R0, desc[UR36][R2.64] ;  /* 0x0000002402007981 */ /* 0x000ee4000c1e1900 */
[----:B---3--:R-:W0:Y:S01]  /*2820*/  F2I.FTZ.TRUNC.NTZ R0, R0 ;  /* 0x0000000000007305 */ /* 0x008e22000021f100 */
[----:B------:R-:W-:Y:S05]  /*2830*/  BRA `(.L_x_4205) ;  /* 0x0000000800a47947 */ /* 0x000fea0003800000 */
.L_x_4211:
[----:B------:R-:W3:Y:S02]  /*2840*/  LDG.E.U16 R2, desc[UR36][R2.64] ;  /* 0x0000002402027981 */ /* 0x000ee4000c1e1500 */
[----:B---3--:R-:W-:-:S06]  /*2850*/  HADD2.F32 R0, -RZ, R2.H0_H0 ;  /* 0x20000002ff007230 */ /* 0x008fcc0000004100 */
[----:B------:R-:W0:Y:S01]  /*2860*/  F2I.FTZ.TRUNC.NTZ R0, R0 ;  /* 0x0000000000007305 */ /* 0x000e22000021f100 */
[----:B------:R-:W-:Y:S05]  /*2870*/  BRA `(.L_x_4205) ;  /* 0x0000000800947947 */ /* 0x000fea0003800000 */
.L_x_4210:
[----:B------:R-:W3:Y:S02]  /*2880*/  LDG.E.64 R2, desc[UR36][R2.64] ;  /* 0x0000002402027981 */ /* 0x000ee4000c1e1b00 */
[----:B---3--:R0:W3:Y:S02]  /*2890*/  F2I.F64.TRUNC R0, R2 ;  /* 0x0000000200007311 */ /* 0x0080e4000030d100 */
[----:B0--3--:R-:W-:Y:S05]  /*28a0*/  BRA `(.L_x_4205) ;  /* 0x0000000800887947 */ /* 0x009fea0003800000 */
.L_x_4200:
        /* <DEDUP_REMOVED lines=8> */
[----:B------:R-:W3:Y:S02]  /*2930*/  LDG.E.U8 R2, desc[UR36][R2.64] ;  /* 0x0000002402027981 */ /* 0x000ee4000c1e1100 */
[----:B---3--:R-:W-:-:S04]  /*2940*/  ISETP.NE.AND P0, PT, R2, RZ, PT ;  /* 0x000000ff0200720c */ /* 0x008fc80003f05270 */
[----:B------:R-:W-:Y:S01]  /*2950*/  SEL R0, RZ, 0x1, !P0 ;  /* 0x00000001ff007807 */ /* 0x000fe20004000000 */
[----:B------:R-:W-:Y:S08]  /*2960*/  BRA `(.L_x_4205) ;  /* 0x0000000800587947 */ /* 0x000ff00003800000 */
.L_x_4214:
[----:B------:R-:W3:Y:S02]  /*2970*/  LDG.E.64 R2, desc[UR36][R2.64] ;  /* 0x0000002402027981 */ /* 0x000ee4000c1e1b00 */
[----:B---3--:R0:W3:Y:S02]  /*2980*/  F2I.F64.TRUNC R0, R2 ;  /* 0x0000000200007311 */ /* 0x0080e4000030d100 */
[----:B0--3--:R-:W-:Y:S05]  /*2990*/  BRA `(.L_x_4205) ;  /* 0x00000008004c7947 */ /* 0x009fea0003800000 */
.L_x_4213:
        /* <DEDUP_REMOVED lines=24> */
[----:B------:R-:W0:Y:S01]  /*2b20*/  F2I.FTZ.TRUNC.NTZ R0, R0 ;  /* 0x0000000000007305 */ /* 0x000e22000021f100 */
[----:B------:R-:W-:Y:S05]  /*2b30*/  BRA `(.L_x_4205) ;  /* 0x0000000400e47947 */ /* 0x000fea0003800000 */
.L_x_4216:
[----:B------:R-:W3:Y:S02]  /*2b40*/  LDG.E.U8 R2, desc[UR36][R2.64] ;  /* 0x0000002402027981 */ /* 0x000ee4000c1e1100 */
[C---:B---3--:R-:W-:Y:S01]  /*2b50*/  SHF.L.U32 R4, R2.reuse, 0x19, RZ ;  /* 0x0000001902047819 */ /* 0x048fe200000006ff */
        /* <DEDUP_REMOVED lines=9> */
[----:B------:R-:W0:Y:S01]  /*2bf0*/  F2I.FTZ.TRUNC.NTZ R0, R0 ;  /* 0x0000000000007305 */ /* 0x000e22000021f100 */
[----:B------:R-:W-:Y:S05]  /*2c00*/  BRA `(.L_x_4205) ;  /* 0x0000000400b07947 */ /* 0x000fea0003800000 */
.L_x_4215:
[----:B------:R-:W3:Y:S02]  /*2c10*/  LDG.E.U16 R0, desc[UR36][R2.64] ;  /* 0x0000002402007981 */ /* 0x000ee4000c1e1500 */
[----:B---3--:R-:W-:-:S06]  /*2c20*/  IMAD.U32 R0, R0, 0x10000, RZ ;  /* 0x0001000000007824 */ /* 0x008fcc00078e00ff */
[----:B------:R-:W0:Y:S01]  /*2c30*/  F2I.FTZ.TRUNC.NTZ R0, R0 ;  /* 0x0000000000007305 */ /* 0x000e22000021f100 */
[----:B------:R-:W-:Y:S05]  /*2c40*/  BRA `(.L_x_4205) ;  /* 0x0000000400a07947 */ /* 0x000fea0003800000 */
.L_x_4212:
        /* <DEDUP_REMOVED lines=10> */
.L_x_4219:
[----:B------:R-:W3:Y:S01]  /*2cf0*/  LDG.E.U8 R3, desc[UR36][R2.64] ;  /* 0x0000002402037981 */ /* 0x000ee2000c1e1100 */
[----:B------:R-:W-:Y:S01]  /*2d00*/  BSSY.RECONVERGENT B0, `(.L_x_4220) ;  /* 0x0000018000007945 */ /* 0x000fe20003800200 */
[----:B------:R-:W-:Y:S01]  /*2d10*/  IMAD.MOV.U32 R0, RZ, RZ, RZ ;  /* 0x000000ffff007224 */ /* 0x000fe200078e00ff */
        /* <DEDUP_REMOVED lines=18> */
.L_x_4223:
[----:B------:R-:W-:Y:S05]  /*2e40*/  BSYNC.RECONVERGENT B1 ;  /* 0x0000000000017941 */ /* 0x000fea0003800200 */
.L_x_4222:
[----:B------:R-:W-:Y:S01]  /*2e50*/  IMAD.SHL.U32 R0, R0, 0x100000, RZ ;  /* 0x0010000000007824 */ /* 0x000fe200078e00ff */
[----:B------:R-:W-:-:S04]  /*2e60*/  LEA R2, R2, 0x3b800000, 0x17 ;  /* 0x3b80000002027811 */ /* 0x000fc800078eb8ff */
[----:B------:R-:W-:-:S07]  /*2e70*/  LOP3.LUT R0, R2, R0, R7, 0xfe, !PT ;  /* 0x0000000002007212 */ /* 0x000fce00078efe07 */
.L_x_4221:
[----:B------:R-:W-:Y:S05]  /*2e80*/  BSYNC.RECONVERGENT B0 ;  /* 0x0000000000007941 */ /* 0x000fea0003800200 */
.L_x_4220:
[----:B------:R-:W0:Y:S01]  /*2e90*/  F2I.FTZ.TRUNC.NTZ R0, R0 ;  /* 0x0000000000007305 */ /* 0x000e22000021f100 */
[----:B------:R-:W-:Y:S05]  /*2ea0*/  BRA `(.L_x_4205) ;  /* 0x0000000400087947 */ /* 0x000fea0003800000 */
.L_x_4218:
[----:B------:R-:W3:Y:S01]  /*2eb0*/  LDG.E.U8 R3, desc[UR36][R2.64] ;  /* 0x0000002402037981 */ /* 0x000ee2000c1e1100 */
[----:B------:R-:W-:Y:S01]  /*2ec0*/  BSSY.RECONVERGENT B0, `(.L_x_4224) ;  /* 0x0000018000007945 */ /* 0x000fe20003800200 */
[----:B------:R-:W-:Y:S01]  /*2ed0*/  HFMA2 R0, -RZ, RZ, 0, 0 ;  /* 0x00000000ff007431 */ /* 0x000fe200000001ff */
        /* <DEDUP_REMOVED lines=18> */
.L_x_4227:
[----:B------:R-:W-:Y:S05]  /*3000*/  BSYNC.RECONVERGENT B1 ;  /* 0x0000000000017941 */ /* 0x000fea0003800200 */
.L_x_4226:
[----:B------:R-:W-:Y:S02]  /*3010*/  SHF.L.U32 R0, R0, 0x15, RZ ;  /* 0x0000001500007819 */ /* 0x000fe400000006ff */
[----:B------:R-:W-:-:S04]  /*3020*/  LEA R2, R2, 0x37800000, 0x17 ;  /* 0x3780000002027811 */ /* 0x000fc800078eb8ff */
[----:B------:R-:W-:-:S07]  /*3030*/  LOP3.LUT R0, R2, R0, R7, 0xfe, !PT ;  /* 0x0000000002007212 */ /* 0x000fce00078efe07 */
.L_x_4225:
[----:B------:R-:W-:Y:S05]  /*3040*/  BSYNC.RECONVERGENT B0 ;  /* 0x0000000000007941 */ /* 0x000fea0003800200 */
.L_x_4224:
[----:B------:R-:W0:Y:S01]  /*3050*/  F2I.FTZ.TRUNC.NTZ R0, R0 ;  /* 0x0000000000007305 */ /* 0x000e22000021f100 */
[----:B------:R-:W-:Y:S05]  /*3060*/  BRA `(.L_x_4205) ;  /* 0x0000000000987947 */ /* 0x000fea0003800000 */
.L_x_4217:
[----:B------:R-:W-:-:S09]  /*3070*/  UISETP.NE.AND UP0, UPT, UR4, 0x1c, UPT ;  /* 0x0000001c0400788c */ /* 0x000fd2000bf05270 */
[----:B------:R-:W-:Y:S05]  /*3080*/  BRA.U !UP0, `(.L_x_4228) ;  /* 0x00000001088c7547 */ /* 0x000fea000b800000 */
[----:B------:R-:W-:-:S09]  /*3090*/  UISETP.NE.AND UP0, UPT, UR4, 0x1d, UPT ;  /* 0x0000001d0400788c */ /* 0x000fd2000bf05270 */
[----:B------:R-:W-:Y:S05]  /*30a0*/  BRA.U !UP0, `(.L_x_4229) ;  /* 0x00000001087c7547 */ /* 0x000fea000b800000 */
[----:B------:R-:W-:-:S09]  /*30b0*/  UISETP.NE.AND UP0, UPT, UR4, 0x2c, UPT ;  /* 0x0000002c0400788c */ /* 0x000fd2000bf05270 */
[----:B------:R-:W-:Y:S05]  /*30c0*/  BRA.U !UP0, `(.L_x_4230) ;  /* 0x0000000108487547 */ /* 0x000fea000b800000 */
.L_x_4204:
[----:B------:R-:W-:Y:S01]  /*30d0*/  MOV R2, 0x0 ;  /* 0x0000000000027802 */ /* 0x000fe20000000f00 */
[----:B------:R-:W0:Y:S01]  /*30e0*/  LDCU.64 UR4, c[0x4][0x138] ;  /* 0x01002700ff0477ac */ /* 0x000e220008000a00 */
[----:B------:R-:W-:Y:S02]  /*30f0*/  HFMA2 R12, -RZ, RZ, 0, 5.9604644775390625e-08 ;  /* 0x00000001ff0c7431 */ /* 0x000fe400000001ff */
[----:B------:R-:W-:Y:S01]  /*3100*/  IMAD.MOV.U32 R8, RZ, RZ, 0x4e ;  /* 0x0000004eff087424 */ /* 0x000fe200078e00ff */
[----:B------:R-:W3:Y:S01]  /*3110*/  LDCU.64 UR6, c[0x4][0x140] ;  /* 0x01002800ff0677ac */ /* 0x000ee20008000a00 */
[----:B------:R-:W1:Y:S01]  /*3120*/  LDC.64 R2, c[0x4][R2] ;  /* 0x0100000002027b82 */ /* 0x000e620000000a00 */
[----:B------:R-:W-:Y:S01]  /*3130*/  IMAD.MOV.U32 R13, RZ, RZ, RZ ;  /* 0x000000ffff0d7224 */ /* 0x000fe200078e00ff */
[----:B------:R-:W2:Y:S01]  /*3140*/  LDCU.64 UR8, c[0x4][0x28] ;  /* 0x01000500ff0877ac */ /* 0x000ea20008000a00 */
[----:B0-----:R-:W-:Y:S02]  /*3150*/  IMAD.U32 R4, RZ, RZ, UR4 ;  /* 0x00000004ff047e24 */ /* 0x001fe4000f8e00ff */
[----:B------:R-:W-:-:S02]  /*3160*/  IMAD.U32 R5, RZ, RZ, UR5 ;  /* 0x00000005ff057e24 */ /* 0x000fc4000f8e00ff */
[----:B---3--:R-:W-:Y:S01]  /*3170*/  IMAD.U32 R6, RZ, RZ, UR6 ;  /* 0x00000006ff067e24 */ /* 0x008fe2000f8e00ff */
[----:B------:R-:W-:Y:S01]  /*3180*/  MOV R7, UR7 ;  /* 0x0000000700077c02 */ /* 0x000fe20008000f00 */
[----:B--2---:R-:W-:Y:S02]  /*3190*/  IMAD.U32 R10, RZ, RZ, UR8 ;  /* 0x00000008ff0a7e24 */ /* 0x004fe4000f8e00ff */
[----:B------:R-:W-:-:S07]  /*31a0*/  IMAD.U32 R11, RZ, RZ, UR9 ;  /* 0x00000009ff0b7e24 */ /* 0x000fce000f8e00ff */
[----:B------:R-:W-:-:S07]  /*31b0*/  LEPC R20, `(.L_x_4231) ;  /* 0x000000001014794e */ /* 0x000fce0000000000 */
[----:B-1--45:R-:W-:Y:S05]  /*31c0*/  CALL.ABS.NOINC R2 ;  /* 0x0000000002007343 */ /* 0x032fea0003c00000 */
.L_x_4231:
[----:B------:R-:W-:Y:S01]  /*31d0*/  IMAD.MOV.U32 R0, RZ, RZ, RZ ;  /* 0x000000ffff007224 */ /* 0x000fe200078e00ff */
[----:B------:R-:W-:Y:S06]  /*31e0*/  BRA `(.L_x_4205) ;  /* 0x0000000000387947 */ /* 0x000fec0003800000 */
.L_x_4230:
[----:B------:R-:W3:Y:S01]  /*31f0*/  LDG.E.U8 R2, desc[UR36][R2.64] ;  /* 0x0000002402027981 */ /* 0x000ee2000c1e1100 */
[----:B------:R-:W-:Y:S01]  /*3200*/  BSSY.RECONVERGENT B0, `(.L_x_4232) ;  /* 0x0000007000007945 */ /* 0x000fe20003800200 */
[----:B------:R-:W-:Y:S01]  /*3210*/  IMAD.MOV.U32 R0, RZ, RZ, 0x400000 ;  /* 0x00400000ff007424 */ /* 0x000fe200078e00ff */
[----:B---3--:R-:W-:-:S13]  /*3220*/  ISETP.NE.AND P0, PT, R2, RZ, PT ;  /* 0x000000ff0200720c */ /* 0x008fda0003f05270 */
[----:B------:R-:W-:Y:S05]  /*3230*/  @!P0 BRA `(.L_x_4233) ;  /* 0x00000000000c8947 */ /* 0x000fea0003800000 */
[----:B------:R-:W-:-:S13]  /*3240*/  ISETP.NE.AND P0, PT, R2, 0xff, PT ;  /* 0x000000ff0200780c */ /* 0x000fda0003f05270 */
[----:B------:R-:W-:Y:S01]  /*3250*/  @!P0 MOV R0, 0x7f800001 ;  /* 0x7f80000100008802 */ /* 0x000fe20000000f00 */
[----:B------:R-:W-:-:S07]  /*3260*/  @P0 IMAD.SHL.U32 R0, R2, 0x800000, RZ ;  /* 0x0080000002000824 */ /* 0x000fce00078e00ff */
.L_x_4233:
[----:B------:R-:W-:Y:S05]  /*3270*/  BSYNC.RECONVERGENT B0 ;  /* 0x0000000000007941 */ /* 0x000fea0003800200 */
.L_x_4232:
[----:B------:R-:W0:Y:S01]  /*3280*/  F2I.FTZ.TRUNC.NTZ R0, R0 ;  /* 0x0000000000007305 */ /* 0x000e22000021f100 */
[----:B------:R-:W-:Y:S05]  /*3290*/  BRA `(.L_x_4205) ;  /* 0x00000000000c7947 */ /* 0x000fea0003800000 */
.L_x_4229:
[----:B------:R0:W5:Y:S01]  /*32a0*/  LDG.E R0, desc[UR36][R2.64] ;  /* 0x0000002402007981 */ /* 0x000162000c1e1900 */
[----:B------:R-:W-:Y:S05]  /*32b0*/  BRA `(.L_x_4205) ;  /* 0x0000000000047947 */ /* 0x000fea0003800000 */
.L_x_4228:
[----:B------:R0:W5:Y:S02]  /*32c0*/  LDG.E R0, desc[UR36][R2.64] ;  /* 0x0000002402007981 */ /* 0x000164000c1e1900 */
.L_x_4205:
[----:B------:R-:W3:Y:S01]  /*32d0*/  LDCU.64 UR6, c[0x0][0x5e8] ;  /* 0x0000bd00ff0677ac */ /* 0x000ee20008000a00 */
[----:B0----5:R-:W-:Y:S01]  /*32e0*/  VIMNMX.U32 R0, PT, PT, R0, 0x1f, PT ;  /* 0x0000001f00007848 */ /* 0x021fe20003fe0000 */
[----:B------:R-:W-:-:S03]  /*32f0*/  UPRMT UR4, UR43, 0x9910, URZ ;  /* 0x000099102b047896 */ /* 0x000fc600080000ff */
[----:B-12-4-:R-:W-:Y:S01]  /*3300*/  SHF.R.S32.HI R4, RZ, R0, R19 ;  /* 0x00000000ff047219 */ /* 0x016fe20000011413 */
[----:B------:R-:W-:Y:S01]  /*3310*/  UISETP.GT.AND UP0, UPT, UR4, 0x9, UPT ;  /* 0x000000090400788c */ /* 0x000fe2000bf04270 */
[----:B---3--:R-:W-:-:S05]  /*3320*/  IADD3 R2, P0, PT, R16, UR6, RZ ;  /* 0x0000000610027c10 */ /* 0x008fca000ff1e0ff */
        /* <DEDUP_REMOVED lines=12> */
.L_x_4237:
[----:B------:R1:W-:Y:S01]  /*33f0*/  STG.E.U8 desc[UR36][R2.64], R4 ;  /* 0x0000000402007986 */ /* 0x0003e2000c101124 */
[----:B------:R-:W-:Y:S05]  /*3400*/  BRA `(.L_x_4239) ;  /* 0x0000000c003c7947 */ /* 0x000fea0003800000 */
.L_x_4236:
[----:B------:R-:W-:-:S09]  /*3410*/  UISETP.NE.AND UP0, UPT, UR4, 0x2, UPT ;  /* 0x000000020400788c */ /* 0x000fd2000bf05270 */
[----:B------:R-:W-:Y:S05]  /*3420*/  BRA.U !UP0, `(.L_x_4240) ;  /* 0x0000000108247547 */ /* 0x000fea000b800000 */
[----:B------:R-:W-:-:S09]  /*3430*/  UISETP.NE.AND UP0, UPT, UR4, 0x3, UPT ;  /* 0x000000030400788c */ /* 0x000fd2000bf05270 */
[----:B------:R-:W-:Y:S05]  /*3440*/  BRA.U !UP0, `(.L_x_4241) ;  /* 0x0000000108147547 */ /* 0x000fea000b800000 */
[----:B------:R-:W-:-:S09]  /*3450*/  UISETP.NE.AND UP0, UPT, UR4, 0x4, UPT ;  /* 0x000000040400788c */ /* 0x000fd2000bf05270 */
[----:B------:R-:W-:Y:S05]  /*3460*/  BRA.U UP0, `(.L_x_4238) ;  /* 0x0000000900907547 */ /* 0x000fea000b800000 */
[----:B------:R-:W-:-:S05]  /*3470*/  SHF.R.S32.HI R5, RZ, 0x1f, R4 ;  /* 0x0000001fff057819 */ /* 0x000fca0000011404 */
[----:B------:R4:W-:Y:S01]  /*3480*/  STG.E.64 desc[UR36][R2.64], R4 ;  /* 0x0000000402007986 */ /* 0x0009e2000c101b24 */
[----:B------:R-:W-:Y:S05]  /*3490*/  BRA `(.L_x_4239) ;  /* 0x0000000c00187947 */ /* 0x000fea0003800000 */
.L_x_4241:
[----:B------:R3:W-:Y:S01]  /*34a0*/  STG.E desc[UR36][R2.64], R4 ;  /* 0x0000000402007986 */ /* 0x0007e2000c101924 */
[----:B------:R-:W-:Y:S05]  /*34b0*/  BRA `(.L_x_4239) ;  /* 0x0000000c00107947 */ /* 0x000fea0003800000 */
.L_x_4240:
[----:B------:R2:W-:Y:S01]  /*34c0*/  STG.E.U16 desc[UR36][R2.64], R4 ;  /* 0x0000000402007986 */ /* 0x0005e2000c101524 */
[----:B------:R-:W-:Y:S05]  /*34d0*/  BRA `(.L_x_4239) ;  /* 0x0000000c00087947 */ /* 0x000fea0003800000 */
.L_x_4235:
[----:B------:R-:W-:-:S09]  /*34e0*/  UISETP.GT.AND UP0, UPT, UR4, 0x6, UPT ;  /* 0x000000060400788c */ /* 0x000fd2000bf04270 */
[----:B------:R-:W-:Y:S05]  /*34f0*/  BRA.U UP0, `(.L_x_4242) ;  /* 0x00000001002c7547 */ /* 0x000fea000b800000 */
[----:B------:R-:W-:-:S09]  /*3500*/  UISETP.NE.AND UP0, UPT, UR4, 0x5, UPT ;  /* 0x000000050400788c */ /* 0x000fd2000bf05270 */
[----:B------:R-:W-:Y:S05]  /*3510*/  BRA.U !UP0, `(.L_x_4243) ;  /* 0x0000000108147547 */ /* 0x000fea000b800000 */
[----:B------:R-:W-:-:S09]  /*3520*/  UISETP.NE.AND UP0, UPT, UR4, 0x6, UPT ;  /* 0x000000060400788c */ /* 0x000fd2000bf05270 */
[----:B------:R-:W-:Y:S05]  /*3530*/  BRA.U UP0, `(.L_x_4238) ;  /* 0x00000009005c7547 */ /* 0x000fea000b800000 */
[----:B------:R-:W-:-:S05]  /*3540*/  I2FP.F32.S32 R5, R4 ;  /* 0x0000000400057245 */ /* 0x000fca0000201400 */
[----:B------:R0:W-:Y:S01]  /*3550*/  STG.E desc[UR36][R2.64], R5 ;  /* 0x0000000502007986 */ /* 0x0001e2000c101924 */
[----:B------:R-:W-:Y:S05]  /*3560*/  BRA `(.L_x_4239) ;  /* 0x0000000800e47947 */ /* 0x000fea0003800000 */
.L_x_4243:
[----:B------:R-:W-:-:S04]  /*3570*/  I2FP.F32.S32 R0, R4 ;  /* 0x0000000400007245 */ /* 0x000fc80000201400 */
[----:B------:R-:W-:-:S05]  /*3580*/  F2FP.F16.F32.PACK_AB R0, RZ, R0 ;  /* 0x00000000ff00723e */ /* 0x000fca00000000ff */
[----:B------:R0:W-:Y:S01]  /*3590*/  STG.E.U16 desc[UR36][R2.64], R0 ;  /* 0x0000000002007986 */ /* 0x0001e2000c101524 */
[----:B------:R-:W-:Y:S05]  /*35a0*/  BRA `(.L_x_4239) ;  /* 0x0000000800d47947 */ /* 0x000fea0003800000 */
.L_x_4242:
[----:B------:R-:W-:-:S09]  /*35b0*/  UISETP.NE.AND UP0, UPT, UR4, 0x7, UPT ;  /* 0x000000070400788c */ /* 0x000fd2000bf05270 */
[----:B------:R-:W-:Y:S05]  /*35c0*/  BRA.U !UP0, `(.L_x_4244) ;  /* 0x0000000108347547 */ /* 0x000fea000b800000 */
[----:B------:R-:W-:-:S09]  /*35d0*/  UISETP.NE.AND UP0, UPT, UR4, 0x8, UPT ;  /* 0x000000080400788c */ /* 0x000fd2000bf05270 */
[----:B------:R-:W-:Y:S05]  /*35e0*/  BRA.U !UP0, `(.L_x_4245) ;  /* 0x0000000108187547 */ /* 0x000fea000b800000 */
[----:B------:R-:W-:-:S09]  /*35f0*/  UISETP.NE.AND UP0, UPT, UR4, 0x9, UPT ;  /* 0x000000090400788c */ /* 0x000fd2000bf05270 */
[----:B------:R-:W-:Y:S05]  /*3600*/  BRA.U UP0, `(.L_x_4238) ;  /* 0x0000000900287547 */ /* 0x000fea000b800000 */
[----:B------:R-:W-:Y:S01]  /*3610*/  I2FP.F32.S32 R4, R4 ;  /* 0x0000000400047245 */ /* 0x000fe20000201400 */
[----:B------:R-:W-:-:S05]  /*3620*/  IMAD.MOV.U32 R5, RZ, RZ, RZ ;  /* 0x000000ffff057224 */ /* 0x000fca00078e00ff */
[----:B------:R0:W-:Y:S01]  /*3630*/  STG.E.64 desc[UR36][R2.64], R4 ;  /* 0x0000000402007986 */ /* 0x0001e2000c101b24 */
[----:B------:R-:W-:Y:S05]  /*3640*/  BRA `(.L_x_4239) ;  /* 0x0000000800ac7947 */ /* 0x000fea0003800000 */
.L_x_4245:
[----:B------:R-:W-:-:S04]  /*3650*/  I2FP.F32.S32 R4, R4 ;  /* 0x0000000400047245 */ /* 0x000fc80000201400 */
[----:B------:R-:W-:-:S04]  /*3660*/  F2FP.F16.F32.PACK_AB R5, RZ, R4 ;  /* 0x00000004ff05723e */ /* 0x000fc800000000ff */
[----:B------:R-:W-:-:S05]  /*3670*/  PRMT R5, R5, 0x5410, RZ ;  /* 0x0000541005057816 */ /* 0x000fca00000000ff */
[----:B------:R0:W-:Y:S01]  /*3680*/  STG.E desc[UR36][R2.64], R5 ;  /* 0x0000000502007986 */ /* 0x0001e2000c101924 */
[----:B------:R-:W-:Y:S05]  /*3690*/  BRA `(.L_x_4239) ;  /* 0x0000000800987947 */ /* 0x000fea0003800000 */
.L_x_4244:
[----:B------:R-:W0:Y:S02]  /*36a0*/  I2F.F64 R4, R4 ;  /* 0x0000000400047312 */ /* 0x000e240000201c00 */
[----:B0-----:R0:W-:Y:S01]  /*36b0*/  STG.E.64 desc[UR36][R2.64], R4 ;  /* 0x0000000402007986 */ /* 0x0011e2000c101b24 */
[----:B------:R-:W-:Y:S05]  /*36c0*/  BRA `(.L_x_4239) ;  /* 0x00000008008c7947 */ /* 0x000fea0003800000 */
.L_x_4234:
        /* <DEDUP_REMOVED lines=8> */
[----:B------:R-:W-:-:S04]  /*3750*/  ISETP.NE.AND P0, PT, R4, RZ, PT ;  /* 0x000000ff0400720c */ /* 0x000fc80003f05270 */
[----:B------:R-:W-:-:S05]  /*3760*/  SEL R5, RZ, 0x1, !P0 ;  /* 0x00000001ff057807 */ /* 0x000fca0004000000 */
[----:B------:R0:W-:Y:S01]  /*3770*/  STG.E.U8 desc[UR36][R2.64], R5 ;  /* 0x0000000502007986 */ /* 0x0001e2000c101124 */
[----:B------:R-:W-:Y:S05]  /*3780*/  BRA `(.L_x_4239) ;  /* 0x00000008005c7947 */ /* 0x000fea0003800000 */
.L_x_4248:
[----:B------:R-:W-:Y:S01]  /*3790*/  CS2R R6, SRZ ;  /* 0x0000000000067805 */ /* 0x000fe2000001ff00 */
[----:B------:R-:W0:Y:S04]  /*37a0*/  I2F.F64 R4, R4 ;  /* 0x0000000400047312 */ /* 0x000e280000201c00 */
[----:B0-----:R0:W-:Y:S01]  /*37b0*/  STG.E.128 desc[UR36][R2.64], R4 ;  /* 0x0000000402007986 */ /* 0x0011e2000c101d24 */
[----:B------:R-:W-:Y:S05]  /*37c0*/  BRA `(.L_x_4239) ;  /* 0x00000008004c7947 */ /* 0x000fea0003800000 */
.L_x_4247:
[----:B------:R-:W-:-:S09]  /*37d0*/  UISETP.NE.AND UP0, UPT, UR4, 0xf, UPT ;  /* 0x0000000f0400788c */ /* 0x000fd2000bf05270 */
[----:B------:R-:W-:Y:S05]  /*37e0*/  BRA.U !UP0, `(.L_x_4249) ;  /* 0x0000000108a07547 */ /* 0x000fea000b800000 */
[----:B------:R-:W-:-:S09]  /*37f0*/  UISETP.NE.AND UP0, UPT, UR4, 0x17, UPT ;  /* 0x000000170400788c */ /* 0x000fd2000bf05270 */
[----:B------:R-:W-:Y:S05]  /*3800*/  BRA.U !UP0, `(.L_x_4250) ;  /* 0x00000001084c7547 */ /* 0x000fea000b800000 */
[----:B------:R-:W-:-:S09]  /*3810*/  UISETP.NE.AND UP0, UPT, UR4, 0x18, UPT ;  /* 0x000000180400788c */ /* 0x000fd2000bf05270 */
[----:B------:R-:W-:Y:S05]  /*3820*/  BRA.U UP0, `(.L_x_4238) ;  /* 0x0000000500a07547 */ /* 0x000fea000b800000 */
[----:B------:R-:W-:Y:S01]  /*3830*/  I2FP.F32.S32 R7, R4 ;  /* 0x0000000400077245 */ /* 0x000fe20000201400 */
[----:B------:R-:W-:Y:S01]  /*3840*/  BSSY.RECONVERGENT B0, `(.L_x_4251) ;  /* 0x000000c000007945 */ /* 0x000fe20003800200 */
[----:B------:R-:W-:Y:S02]  /*3850*/  HFMA2 R0, -RZ, RZ, 0, 7.569789886474609375e-06 ;  /* 0x0000007fff007431 */ /* 0x000fe400000001ff */
[----:B------:R-:W-:Y:S02]  /*3860*/  LOP3.LUT R6, R7, 0x7fffffff, RZ, 0xc0, !PT ;  /* 0x7fffffff07067812 */ /* 0x000fe400078ec0ff */
        /* <DEDUP_REMOVED lines=9> */
.L_x_4252:
[----:B------:R-:W-:Y:S05]  /*3900*/  BSYNC.RECONVERGENT B0 ;  /* 0x0000000000007941 */ /* 0x000fea0003800200 */
.L_x_4251:
[----:B------:R-:W-:-:S05]  /*3910*/  LOP3.LUT R5, R0, 0x80, R5, 0xf8, !PT ;  /* 0x0000008000057812 */ /* 0x000fca00078ef805 */
[----:B------:R0:W-:Y:S01]  /*3920*/  STG.E.U8 desc[UR36][R2.64], R5 ;  /* 0x0000000502007986 */ /* 0x0001e2000c101124 */
[----:B------:R-:W-:Y:S05]  /*3930*/  BRA `(.L_x_4239) ;  /* 0x0000000400f07947 */ /* 0x000fea0003800000 */
.L_x_4250:
[----:B------:R-:W-:Y:S01]  /*3940*/  I2FP.F32.S32 R7, R4 ;  /* 0x0000000400077245 */ /* 0x000fe20000201400 */
[----:B------:R-:W-:Y:S03]  /*3950*/  BSSY.RECONVERGENT B0, `(.L_x_4253) ;  /* 0x000000e000007945 */ /* 0x000fe60003800200 */
[----:B------:R-:W-:Y:S02]  /*3960*/  LOP3.LUT R6, R7, 0x7fffffff, RZ, 0xc0, !PT ;  /* 0x7fffffff07067812 */ /* 0x000fe400078ec0ff */
        /* <DEDUP_REMOVED lines=12> */
.L_x_4254:
[----:B------:R-:W-:Y:S05]  /*3a30*/  BSYNC.RECONVERGENT B0 ;  /* 0x0000000000007941 */ /* 0x000fea0003800200 */
.L_x_4253:
[----:B------:R-:W-:-:S05]  /*3a40*/  LOP3.LUT R5, R0, 0x80, R5, 0xf8, !PT ;  /* 0x0000008000057812 */ /* 0x000fca00078ef805 */
[----:B------:R0:W-:Y:S01]  /*3a50*/  STG.E.U8 desc[UR36][R2.64], R5 ;  /* 0x0000000502007986 */ /* 0x0001e2000c101124 */
[----:B------:R-:W-:Y:S05]  /*3a60*/  BRA `(.L_x_4239) ;  /* 0x0000000400a47947 */ /* 0x000fea0003800000 */
.L_x_4249:
[----:B------:R-:W-:-:S04]  /*3a70*/  I2FP.F32.S32 R0, R4 ;  /* 0x0000000400007245 */ /* 0x000fc80000201400 */
[----:B------:R-:W-:-:S05]  /*3a80*/  F2FP.BF16.F32.PACK_AB R0, RZ, R0 ;  /* 0x00000000ff00723e */ /* 0x000fca00000010ff */
[----:B------:R0:W-:Y:S01]  /*3a90*/  STG.E.U16 desc[UR36][R2.64], R0 ;  /* 0x0000000002007986 */ /* 0x0001e2000c101524 */
[----:B------:R-:W-:Y:S05]  /*3aa0*/  BRA `(.L_x_4239) ;  /* 0x0000000400947947 */ /* 0x000fea0003800000 */
.L_x_4246:
        /* <DEDUP_REMOVED lines=10> */
.L_x_4257:
[----:B------:R-:W-:Y:S01]  /*3b50*/  I2FP.F32.S32 R5, R4 ;  /* 0x0000000400057245 */ /* 0x000fe20000201400 */
[----:B------:R-:W-:Y:S01]  /*3b60*/  BSSY.RECONVERGENT B0, `(.L_x_4258) ;  /* 0x0000014000007945 */ /* 0x000fe20003800200 */
[----:B------:R-:W-:Y:S02]  /*3b70*/  IMAD.MOV.U32 R0, RZ, RZ, 0x80 ;  /* 0x00000080ff007424 */ /* 0x000fe400078e00ff */
[----:B------:R-:W-:-:S04]  /*3b80*/  LOP3.LUT R4, R5, 0x7fffffff, RZ, 0xc0, !PT ;  /* 0x7fffffff05047812 */ /* 0x000fc800078ec0ff */
        /* <DEDUP_REMOVED lines=9> */
.L_x_4260:
[----:B------:R-:W-:-:S04]  /*3c20*/  SHF.R.U32.HI R0, RZ, 0x14, R5 ;  /* 0x00000014ff007819 */ /* 0x000fc80000011605 */
[----:B------:R-:W-:-:S04]  /*3c30*/  LOP3.LUT R0, R0, 0x1, RZ, 0xc0, !PT ;  /* 0x0000000100007812 */ /* 0x000fc800078ec0ff */
[----:B------:R-:W-:-:S04]  /*3c40*/  IADD3 R0, PT, PT, R5, 0x487ffff, R0 ;  /* 0x0487ffff05007810 */ /* 0x000fc80007ffe000 */
[----:B------:R-:W-:-:S04]  /*3c50*/  SHF.R.U32.HI R0, RZ, 0x14, R0 ;  /* 0x00000014ff007819 */ /* 0x000fc80000011600 */
[----:B------:R-:W-:-:S07]  /*3c60*/  LOP3.LUT R4, R0, 0xff, RZ, 0xc0, !PT ;  /* 0x000000ff00047812 */ /* 0x000fce00078ec0ff */
.L_x_4261:
[----:B------:R-:W-:-:S04]  /*3c70*/  SHF.R.U32.HI R5, RZ, 0x18, R5 ;  /* 0x00000018ff057819 */ /* 0x000fc80000011605 */
[----:B------:R-:W-:-:S04]  /*3c80*/  LOP3.LUT R4, R4, 0x80, R5, 0xf8, !PT ;  /* 0x0000008004047812 */ /* 0x000fc800078ef805 */
[----:B------:R-:W-:-:S07]  /*3c90*/  PRMT R0, R4, 0x7610, R0 ;  /* 0x0000761004007816 */ /* 0x000fce0000000000 */
.L_x_4259:
[----:B------:R-:W-:Y:S05]  /*3ca0*/  BSYNC.RECONVERGENT B0 ;  /* 0x0000000000007941 */ /* 0x000fea0003800200 */
.L_x_4258:
[----:B------:R0:W-:Y:S01]  /*3cb0*/  STG.E.U8 desc[UR36][R2.64], R0 ;  /* 0x0000000002007986 */ /* 0x0001e2000c101124 */
[----:B------:R-:W-:Y:S05]  /*3cc0*/  BRA `(.L_x_4239) ;  /* 0x00000004000c7947 */ /* 0x000fea0003800000 */
.L_x_4256:
        /* <DEDUP_REMOVED lines=13> */
.L_x_4264:
[----:B------:R-:W-:-:S04]  /*3da0*/  SHF.R.U32.HI R0, RZ, 0x15, R5 ;  /* 0x00000015ff007819 */ /* 0x000fc80000011605 */
[----:B------:R-:W-:-:S04]  /*3db0*/  LOP3.LUT R0, R0, 0x1, RZ, 0xc0, !PT ;  /* 0x0000000100007812 */ /* 0x000fc800078ec0ff */
[----:B------:R-:W-:-:S04]  /*3dc0*/  IADD3 R0, PT, PT, R5, 0x88fffff, R0 ;  /* 0x088fffff05007810 */ /* 0x000fc80007ffe000 */
[----:B------:R-:W-:-:S04]  /*3dd0*/  SHF.R.U32.HI R0, RZ, 0x15, R0 ;  /* 0x00000015ff007819 */ /* 0x000fc80000011600 */
[----:B------:R-:W-:-:S07]  /*3de0*/  LOP3.LUT R4, R0, 0xff, RZ, 0xc0, !PT ;  /* 0x000000ff00047812 */ /* 0x000fce00078ec0ff */
.L_x_4265:
[----:B------:R-:W-:-:S04]  /*3df0*/  SHF.R.U32.HI R5, RZ, 0x18, R5 ;  /* 0x00000018ff057819 */ /* 0x000fc80000011605 */
[----:B------:R-:W-:-:S04]  /*3e00*/  LOP3.LUT R4, R4, 0x80, R5, 0xf8, !PT ;  /* 0x0000008004047812 */ /* 0x000fc800078ef805 */
[----:B------:R-:W-:-:S07]  /*3e10*/  PRMT R0, R4, 0x7610, R0 ;  /* 0x0000761004007816 */ /* 0x000fce0000000000 */
.L_x_4263:
[----:B------:R-:W-:Y:S05]  /*3e20*/  BSYNC.RECONVERGENT B0 ;  /* 0x0000000000007941 */ /* 0x000fea0003800200 */
.L_x_4262:
[----:B------:R0:W-:Y:S01]  /*3e30*/  STG.E.U8 desc[UR36][R2.64], R0 ;  /* 0x0000000002007986 */ /* 0x0001e2000c101124 */
[----:B------:R-:W-:Y:S05]  /*3e40*/  BRA `(.L_x_4239) ;  /* 0x0000000000ac7947 */ /* 0x000fea0003800000 */
.L_x_4255:
[----:B------:R-:W-:-:S09]  /*3e50*/  UISETP.NE.AND UP0, UPT, UR4, 0x1c, UPT ;  /* 0x0000001c0400788c */ /* 0x000fd2000bf05270 */
[----:B------:R-:W-:Y:S05]  /*3e60*/  BRA.U !UP0, `(.L_x_4266) ;  /* 0x0000000108a07547 */ /* 0x000fea000b800000 */
[----:B------:R-:W-:-:S09]  /*3e70*/  UISETP.NE.AND UP0, UPT, UR4, 0x1d, UPT ;  /* 0x0000001d0400788c */ /* 0x000fd2000bf05270 */
[----:B------:R-:W-:Y:S05]  /*3e80*/  BRA.U !UP0, `(.L_x_4267) ;  /* 0x00000001088c7547 */ /* 0x000fea000b800000 */
[----:B------:R-:W-:-:S09]  /*3e90*/  UISETP.NE.AND UP0, UPT, UR4, 0x2c, UPT ;  /* 0x0000002c0400788c */ /* 0x000fd2000bf05270 */
[----:B------:R-:W-:Y:S05]  /*3ea0*/  BRA.U !UP0, `(.L_x_4268) ;  /* 0x0000000108447547 */ /* 0x000fea000b800000 */
.L_x_4238:
        /* <DEDUP_REMOVED lines=16> */
.L_x_4269:
[----:B------:R-:W-:Y:S05]  /*3fb0*/  BRA `(.L_x_4239) ;  /* 0x0000000000507947 */ /* 0x000fea0003800000 */
.L_x_4268:
[----:B------:R-:W-:-:S04]  /*3fc0*/  I2FP.F32.S32 R5, R4 ;  /* 0x0000000400057245 */ /* 0x000fc80000201400 */
[----:B------:R-:W-:-:S04]  /*3fd0*/  SHF.R.U32.HI R6, RZ, 0x17, R5 ;  /* 0x00000017ff067819 */ /* 0x000fc80000011605 */
        /* <DEDUP_REMOVED lines=14> */
.L_x_4267:
[----:B------:R-:W-:-:S05]  /*40c0*/  SHF.R.S32.HI R5, RZ, 0x1f, R4 ;  /* 0x0000001fff057819 */ /* 0x000fca0000011404 */
[----:B------:R0:W-:Y:S01]  /*40d0*/  STG.E.64 desc[UR36][R2.64], R4 ;  /* 0x0000000402007986 */ /* 0x0001e2000c101b24 */
[----:B------:R-:W-:Y:S05]  /*40e0*/  BRA `(.L_x_4239) ;  /* 0x0000000000047947 */ /* 0x000fea0003800000 */
.L_x_4266:
[----:B------:R0:W-:Y:S02]  /*40f0*/  STG.E desc[UR36][R2.64], R4 ;  /* 0x0000000402007986 */ /* 0x0001e4000c101924 */
.L_x_4239:
[----:B------:R-:W-:-:S07]  /*4100*/  VIADD R17, R17, 0x80 ;  /* 0x0000008011117836 */ /* 0x000fce0000000000 */
.L_x_4164:
[----:B------:R-:W-:Y:S05]  /*4110*/  BSYNC.RECONVERGENT B6 ;  /* 0x0000000000067941 */ /* 0x000fea0003800200 */
.L_x_4163:
[----:B------:R-:W5:Y:S01]  /*4120*/  LDCU UR4, c[0x0][0x380] ;  /* 0x00007000ff0477ac */ /* 0x000f620008000800 */
[----:B------:R-:W-:Y:S01]  /*4130*/  BSSY.RECONVERGENT B6, `(.L_x_4270) ;  /* 0x0000402000067945 */ /* 0x000fe20003800200 */
[----:B-----5:R-:W-:-:S13]  /*4140*/  ISETP.GE.AND P0, PT, R17, UR4, PT ;  /* 0x0000000411007c0c */ /* 0x020fda000bf06270 */
[----:B------:R-:W-:Y:S05]  /*4150*/  @P0 BRA `(.L_x_4271) ;  /* 0x0000003c00fc0947 */ /* 0x000fea0003800000 */
[----:B------:R-:W5:Y:S01]  /*4160*/  LDCU UR4, c[0x0][0x388] ;  /* 0x00007100ff0477ac */ /* 0x000f620008000800 */
[----:B------:R-:W-:Y:S02]  /*4170*/  HFMA2 R16, -RZ, RZ, 0, 0 ;  /* 0x00000000ff107431 */ /* 0x000fe400000001ff */
[----:B------:R-:W-:Y:S02]  /*4180*/  IMAD.MOV.U32 R18, RZ, RZ, RZ ;  /* 0x000000ffff127224 */ /* 0x000fe400078e00ff */
        /* <DEDUP_REMOVED lines=351> */
.L_x_4272:
        /* <DEDUP_REMOVED lines=16> */
.L_x_4276:
[----:B------:R0:W5:Y:S01]  /*5880*/  LDG.E.U8 R19, desc[UR36][R2.64] ;  /* 0x0000002402137981 */ /* 0x000162000c1e1100 */
[----:B------:R-:W-:Y:S05]  /*5890*/  BRA `(.L_x_4278) ;  /* 0x0000000c002c7947 */ /* 0x000fea0003800000 */
.L_x_4275:
        /* <DEDUP_REMOVED lines=8> */
.L_x_4280:
[----:B------:R0:W5:Y:S01]  /*5920*/  LDG.E R19, desc[UR36][R2.64] ;  /* 0x0000002402137981 */ /* 0x000162000c1e1900 */
[----:B------:R-:W-:Y:S05]  /*5930*/  BRA `(.L_x_4278) ;  /* 0x0000000c00047947 */ /* 0x000fea0003800000 */
.L_x_4279:
[----:B------:R0:W5:Y:S01]  /*5940*/  LDG.E.S16 R19, desc[UR36][R2.64] ;  /* 0x0000002402137981 */ /* 0x000162000c1e1700 */
[----:B------:R-:W-:Y:S05]  /*5950*/  BRA `(.L_x_4278) ;  /* 0x0000000800fc7947 */ /* 0x000fea0003800000 */
.L_x_4274:
        /* <DEDUP_REMOVED lines=9> */
.L_x_4282:
[----:B------:R-:W2:Y:S02]  /*59f0*/  LDG.E.U16 R2, desc[UR36][R2.64] ;  /* 0x0000002402027981 */ /* 0x000ea4000c1e1500 */
[----:B--2---:R-:W-:-:S06]  /*5a00*/  HADD2.F32 R19, -RZ, R2.H0_H0 ;  /* 0x20000002ff137230 */ /* 0x004fcc0000004100 */
[----:B------:R-:W0:Y:S01]  /*5a10*/  F2I.FTZ.TRUNC.NTZ R19, R19 ;  /* 0x0000001300137305 */ /* 0x000e22000021f100 */
[----:B------:R-:W-:Y:S05]  /*5a20*/  BRA `(.L_x_4278) ;  /* 0x0000000800c87947 */ /* 0x000fea0003800000 */
.L_x_4281:
        /* <DEDUP_REMOVED lines=9> */
.L_x_4284:
[----:B------:R-:W2:Y:S02]  /*5ac0*/  LDG.E.U16 R2, desc[UR36][R2.64] ;  /* 0x0000002402027981 */ /* 0x000ea4000c1e1500 */
[----:B--2---:R-:W-:-:S06]  /*5ad0*/  HADD2.F32 R19, -RZ, R2.H0_H0 ;  /* 0x20000002ff137230 */ /* 0x004fcc0000004100 */
[----:B------:R-:W0:Y:S01]  /*5ae0*/  F2I.FTZ.TRUNC.NTZ R19, R19 ;  /* 0x0000001300137305 */ /* 0x000e22000021f100 */
[----:B------:R-:W-:Y:S05]  /*5af0*/  BRA `(.L_x_4278) ;  /* 0x0000000800947947 */ /* 0x000fea0003800000 */
.L_x_4283:
[----:B------:R-:W2:Y:S02]  /*5b00*/  LDG.E.64 R2, desc[UR36][R2.64] ;  /* 0x0000002402027981 */ /* 0x000ea4000c1e1b00 */
[----:B--2---:R0:W1:Y:S02]  /*5b10*/  F2I.F64.TRUNC R19, R2 ;  /* 0x0000000200137311 */ /* 0x004064000030d100 */
[----:B01----:R-:W-:Y:S05]  /*5b20*/  BRA `(.L_x_4278) ;  /* 0x0000000800887947 */ /* 0x003fea0003800000 */
.L_x_4273:
        /* <DEDUP_REMOVED lines=12> */
.L_x_4287:
[----:B------:R-:W2:Y:S02]  /*5bf0*/  LDG.E.64 R2, desc[UR36][R2.64] ;  /* 0x0000002402027981 */ /* 0x000ea4000c1e1b00 */
[----:B--2---:R0:W1:Y:S02]  /*5c00*/  F2I.F64.TRUNC R19, R2 ;  /* 0x0000000200137311 */ /* 0x004064000030d100 */
[----:B01----:R-:W-:Y:S05]  /*5c10*/  BRA `(.L_x_4278) ;  /* 0x00000008004c7947 */ /* 0x003fea0003800000 */
.L_x_4286:
        /* <DEDUP_REMOVED lines=26> */
.L_x_4289:
        /* <DEDUP_REMOVED lines=11> */
[----:B------:R0:W1:Y:S01]  /*5e70*/  F2I.FTZ.TRUNC.NTZ R19, R0 ;  /* 0x0000000000137305 */ /* 0x000062000021f100 */
[----:B------:R-:W-:Y:S05]  /*5e80*/  BRA `(.L_x_4278) ;  /* 0x0000000400b07947 */ /* 0x000fea0003800000 */
.L_x_4288:
[----:B------:R-:W2:Y:S02]  /*5e90*/  LDG.E.U16 R19, desc[UR36][R2.64] ;  /* 0x0000002402137981 */ /* 0x000ea4000c1e1500 */
[----:B--2---:R-:W-:-:S06]  /*5ea0*/  IMAD.U32 R19, R19, 0x10000, RZ ;  /* 0x0001000013137824 */ /* 0x004fcc00078e00ff */
[----:B------:R-:W0:Y:S01]  /*5eb0*/  F2I.FTZ.TRUNC.NTZ R19, R19 ;  /* 0x0000001300137305 */ /* 0x000e22000021f100 */
[----:B------:R-:W-:Y:S05]  /*5ec0*/  BRA `(.L_x_4278) ;  /* 0x0000000400a07947 */ /* 0x000fea0003800000 */
.L_x_4285:
        /* <DEDUP_REMOVED lines=10> */
.L_x_4292:
        /* <DEDUP_REMOVED lines=21> */
.L_x_4296:
[----:B------:R-:W-:Y:S05]  /*60c0*/  BSYNC.RECONVERGENT B1 ;  /* 0x0000000000017941 */ /* 0x000fea0003800200 */
.L_x_4295:
[----:B------:R-:W-:Y:S01]  /*60d0*/  IMAD.SHL.U32 R0, R0, 0x100000, RZ ;  /* 0x0010000000007824 */ /* 0x000fe200078e00ff */
[----:B------:R-:W-:-:S04]  /*60e0*/  LEA R2, R2, 0x3b800000, 0x17 ;  /* 0x3b80000002027811 */ /* 0x000fc800078eb8ff */
[----:B------:R-:W-:-:S07]  /*60f0*/  LOP3.LUT R19, R2, R0, R19, 0xfe, !PT ;  /* 0x0000000002137212 */ /* 0x000fce00078efe13 */
.L_x_4294:
[----:B------:R-:W-:Y:S05]  /*6100*/  BSYNC.RECONVERGENT B0 ;  /* 0x0000000000007941 */ /* 0x000fea0003800200 */
.L_x_4293:
[----:B------:R-:W1:Y:S01]  /*6110*/  F2I.FTZ.TRUNC.NTZ R19, R19 ;  /* 0x0000001300137305 */ /* 0x000e62000021f100 */
[----:B------:R-:W-:Y:S05]  /*6120*/  BRA `(.L_x_4278) ;  /* 0x0000000400087947 */ /* 0x000fea0003800000 */
.L_x_4291:
        /* <DEDUP_REMOVED lines=21> */
.L_x_4300:
[----:B------:R-:W-:Y:S05]  /*6280*/  BSYNC.RECONVERGENT B1 ;  /* 0x0000000000017941 */ /* 0x000fea0003800200 */
.L_x_4299:
[----:B------:R-:W-:Y:S01]  /*6290*/  IMAD.SHL.U32 R0, R0, 0x200000, RZ ;  /* 0x0020000000007824 */ /* 0x000fe200078e00ff */
[----:B------:R-:W-:-:S04]  /*62a0*/  LEA R2, R2, 0x37800000, 0x17 ;  /* 0x3780000002027811 */ /* 0x000fc800078eb8ff */
[----:B------:R-:W-:-:S07]  /*62b0*/  LOP3.LUT R19, R2, R0, R19, 0xfe, !PT ;  /* 0x0000000002137212 */ /* 0x000fce00078efe13 */
.L_x_4298:
[----:B------:R-:W-:Y:S05]  /*62c0*/  BSYNC.RECONVERGENT B0 ;  /* 0x0000000000007941 */ /* 0x000fea0003800200 */
.L_x_4297:
[----:B------:R-:W2:Y:S01]  /*62d0*/  F2I.FTZ.TRUNC.NTZ R19, R19 ;  /* 0x0000001300137305 */ /* 0x000ea2000021f100 */
[----:B------:R-:W-:Y:S05]  /*62e0*/  BRA `(.L_x_4278) ;  /* 0x0000000000987947 */ /* 0x000fea0003800000 */
.L_x_4290:
        /* <DEDUP_REMOVED lines=14> */
.L_x_4304:
[----:B------:R-:W-:Y:S05]  /*63d0*/  BSYNC.RECONVERGENT B0 ;  /* 0x0000000000007941 */ /* 0x000fea0003800200 */
.L_x_4303:
[----:B------:R-:W4:Y:S01]  /*63e0*/  F2I.FTZ.TRUNC.NTZ R19, R19 ;  /* 0x0000001300137305 */ /* 0x000f22000021f100 */
[----:B------:R-:W-:Y:S05]  /*63f0*/  BRA `(.L_x_4278) ;  /* 0x0000000000547947 */ /* 0x000fea0003800000 */
.L_x_4277:
        /* <DEDUP_REMOVED lines=16> */
.L_x_4305:
[----:B------:R-:W-:Y:S01]  /*6500*/  HFMA2 R19, -RZ, RZ, 0, 0 ;  /* 0x00000000ff137431 */ /* 0x000fe200000001ff */
[----:B------:R-:W-:Y:S06]  /*6510*/  BRA `(.L_x_4278) ;  /* 0x00000000000c7947 */ /* 0x000fec0003800000 */
.L_x_4302:
[----:B------:R3:W5:Y:S01]  /*6520*/  LDG.E R19, desc[UR36][R2.64] ;  /* 0x0000002402137981 */ /* 0x000762000c1e1900 */
[----:B------:R-:W-:Y:S05]  /*6530*/  BRA `(.L_x_4278) ;  /* 0x0000000000047947 */ /* 0x000fea0003800000 */
.L_x_4301:
[----:B------:R0:W5:Y:S02]  /*6540*/  LDG.E R19, desc[UR36][R2.64] ;  /* 0x0000002402137981 */ /* 0x000164000c1e1900 */
.L_x_4278:
[----:B------:R-:W0:Y:S01]  /*6550*/  LDCU.64 UR6, c[0x0][0x5f8] ;  /* 0x0000bf00ff0677ac */ /* 0x000e220008000a00 */
[----:B------:R-:W-:-:S04]  /*6560*/  UPRMT UR4, UR42, 0x9910, URZ ;  /* 0x000099102a047896 */ /* 0x000fc800080000ff */
[----:B------:R-:W-:Y:S01]  /*6570*/  UISETP.GT.AND UP0, UPT, UR4, 0x9, UPT ;  /* 0x000000090400788c */ /* 0x000fe2000bf04270 */
[----:B0--3--:R-:W-:-:S05]  /*6580*/  IADD3 R2, P0, PT, R18, UR6, RZ ;  /* 0x0000000612027c10 */ /* 0x009fca000ff1e0ff */
        /* <DEDUP_REMOVED lines=12> */
.L_x_4309:
[----:B------:R0:W5:Y:S01]  /*6650*/  LDG.E.U8 R0, desc[UR36][R2.64] ;  /* 0x0000002402007981 */ /* 0x000162000c1e1100 */
[----:B------:R-:W-:Y:S05]  /*6660*/  BRA `(.L_x_4311) ;  /* 0x0000000c002c7947 */ /* 0x000fea0003800000 */
.L_x_4308:
        /* <DEDUP_REMOVED lines=8> */
.L_x_4313:
[----:B------:R0:W5:Y:S01]  /*66f0*/  LDG.E R0, desc[UR36][R2.64] ;  /* 0x0000002402007981 */ /* 0x000162000c1e1900 */
[----:B------:R-:W-:Y:S05]  /*6700*/  BRA `(.L_x_4311) ;  /* 0x0000000c00047947 */ /* 0x000fea0003800000 */
.L_x_4312:
[----:B------:R0:W5:Y:S01]  /*6710*/  LDG.E.S16 R0, desc[UR36][R2.64] ;  /* 0x0000002402007981 */ /* 0x000162000c1e1700 */
[----:B------:R-:W-:Y:S05]  /*6720*/  BRA `(.L_x_4311) ;  /* 0x0000000800fc7947 */ /* 0x000fea0003800000 */
.L_x_4307:
        /* <DEDUP_REMOVED lines=9> */
.L_x_4315:
[----:B------:R-:W3:Y:S02]  /*67c0*/  LDG.E.U16 R2, desc[UR36][R2.64] ;  /* 0x0000002402027981 */ /* 0x000ee4000c1e1500 */
[----:B---3--:R-:W-:-:S06]  /*67d0*/  HADD2.F32 R0, -RZ, R2.H0_H0 ;  /* 0x20000002ff007230 */ /* 0x008fcc0000004100 */
[----:B------:R-:W0:Y:S01]  /*67e0*/  F2I.FTZ.TRUNC.NTZ R0, R0 ;  /* 0x0000000000007305 */ /* 0x000e22000021f100 */
[----:B------:R-:W-:Y:S05]  /*67f0*/  BRA `(.L_x_4311) ;  /* 0x0000000800c87947 */ /* 0x000fea0003800000 */
.L_x_4314:
        /* <DEDUP_REMOVED lines=9> */
.L_x_4317:
[----:B------:R-:W3:Y:S02]  /*6890*/  LDG.E.U16 R2, desc[UR36][R2.64] ;  /* 0x0000002402027981 */ /* 0x000ee4000c1e1500 */
[----:B---3--:R-:W-:-:S06]  /*68a0*/  HADD2.F32 R0, -RZ, R2.H0_H0 ;  /* 0x20000002ff007230 */ /* 0x008fcc0000004100 */
[----:B------:R-:W0:Y:S01]  /*68b0*/  F2I.FTZ.TRUNC.NTZ R0, R0 ;  /* 0x0000000000007305 */ /* 0x000e22000021f100 */
[----:B------:R-:W-:Y:S05]  /*68c0*/  BRA `(.L_x_4311) ;  /* 0x0000000800947947 */ /* 0x000fea0003800000 */
.L_x_4316:
[----:B------:R-:W3:Y:S02]  /*68d0*/  LDG.E.64 R2, desc[UR36][R2.64] ;  /* 0x0000002402027981 */ /* 0x000ee4000c1e1b00 */
[----:B---3--:R0:W3:Y:S02]  /*68e0*/  F2I.F64.TRUNC R0, R2 ;  /* 0x0000000200007311 */ /* 0x0080e4000030d100 */
[----:B0--3--:R-:W-:Y:S05]  /*68f0*/  BRA `(.L_x_4311) ;  /* 0x0000000800887947 */ /* 0x009fea0003800000 */
.L_x_4306:
        /* <DEDUP_REMOVED lines=12> */
.L_x_4320:
[----:B------:R-:W3:Y:S02]  /*69c0*/  LDG.E.64 R2, desc[UR36][R2.64] ;  /* 0x0000002402027981 */ /* 0x000ee4000c1e1b00 */
[----:B---3--:R0:W3:Y:S02]  /*69d0*/  F2I.F64.TRUNC R0, R2 ;  /* 0x0000000200007311 */ /* 0x0080e4000030d100 */
[----:B0--3--:R-:W-:Y:S05]  /*69e0*/  BRA `(.L_x_4311) ;  /* 0x00000008004c7947 */ /* 0x009fea0003800000 */
.L_x_4319:
        /* <DEDUP_REMOVED lines=24> */
[----:B------:R-:W0:Y:S01]  /*6b70*/  F2I.FTZ.TRUNC.NTZ R0, R0 ;  /* 0x0000000000007305 */ /* 0x000e22000021f100 */
[----:B------:R-:W-:Y:S05]  /*6b80*/  BRA `(.L_x_4311) ;  /* 0x0000000400e47947 */ /* 0x000fea0003800000 */
.L_x_4322:
[----:B------:R-:W3:Y:S02]  /*6b90*/  LDG.E.U8 R2, desc[UR36][R2.64] ;  /* 0x0000002402027981 */ /* 0x000ee4000c1e1100 */
[C---:B---3--:R-:W-:Y:S02]  /*6ba0*/  IMAD.SHL.U32 R0, R2.reuse, 0x2000000, RZ ;  /* 0x0200000002007824 */ /* 0x048fe400078e00ff */
        /* <DEDUP_REMOVED lines=9> */
[----:B------:R-:W0:Y:S01]  /*6c40*/  F2I.FTZ.TRUNC.NTZ R0, R0 ;  /* 0x0000000000007305 */ /* 0x000e22000021f100 */
[----:B------:R-:W-:Y:S05]  /*6c50*/  BRA `(.L_x_4311) ;  /* 0x0000000400b07947 */ /* 0x000fea0003800000 */
.L_x_4321:
[----:B------:R-:W3:Y:S02]  /*6c60*/  LDG.E.U16 R0, desc[UR36][R2.64] ;  /* 0x0000002402007981 */ /* 0x000ee4000c1e1500 */
[----:B---3--:R-:W-:-:S06]  /*6c70*/  IMAD.U32 R0, R0, 0x10000, RZ ;  /* 0x0001000000007824 */ /* 0x008fcc00078e00ff */
[----:B------:R-:W0:Y:S01]  /*6c80*/  F2I.FTZ.TRUNC.NTZ R0, R0 ;  /* 0x0000000000007305 */ /* 0x000e22000021f100 */
[----:B------:R-:W-:Y:S05]  /*6c90*/  BRA `(.L_x_4311) ;  /* 0x0000000400a07947 */ /* 0x000fea0003800000 */
.L_x_4318:
        /* <DEDUP_REMOVED lines=10> */
.L_x_4325:
[----:B------:R-:W3:Y:S01]  /*6d40*/  LDG.E.U8 R3, desc[UR36][R2.64] ;  /* 0x0000002402037981 */ /* 0x000ee2000c1e1100 */
[----:B------:R-:W-:Y:S01]  /*6d50*/  BSSY.RECONVERGENT B0, `(.L_x_4326) ;  /* 0x0000018000007945 */ /* 0x000fe20003800200 */
[----:B------:R-:W-:Y:S02]  /*6d60*/  MOV R0, RZ ;  /* 0x000000ff00007202 */ /* 0x000fe40000000f00 */
        /* <DEDUP_REMOVED lines=18> */
.L_x_4329:
[----:B------:R-:W-:Y:S05]  /*6e90*/  BSYNC.RECONVERGENT B1 ;  /* 0x0000000000017941 */ /* 0x000fea0003800200 */
.L_x_4328:
[----:B------:R-:W-:Y:S02]  /*6ea0*/  SHF.L.U32 R0, R0, 0x14, RZ ;  /* 0x0000001400007819 */ /* 0x000fe400000006ff */
[----:B------:R-:W-:-:S04]  /*6eb0*/  LEA R2, R2, 0x3b800000, 0x17 ;  /* 0x3b80000002027811 */ /* 0x000fc800078eb8ff */
[----:B------:R-:W-:-:S07]  /*6ec0*/  LOP3.LUT R0, R2, R0, R7, 0xfe, !PT ;  /* 0x0000000002007212 */ /* 0x000fce00078efe07 */
.L_x_4327:
[----:B------:R-:W-:Y:S05]  /*6ed0*/  BSYNC.RECONVERGENT B0 ;  /* 0x0000000000007941 */ /* 0x000fea0003800200 */
.L_x_4326:
[----:B------:R-:W0:Y:S01]  /*6ee0*/  F2I.FTZ.TRUNC.NTZ R0, R0 ;  /* 0x0000000000007305 */ /* 0x000e22000021f100 */
[----:B------:R-:W-:Y:S05]  /*6ef0*/  BRA `(.L_x_4311) ;  /* 0x0000000400087947 */ /* 0x000fea0003800000 */
.L_x_4324:
[----:B------:R-:W3:Y:S01]  /*6f00*/  LDG.E.U8 R3, desc[UR36][R2.64] ;  /* 0x0000002402037981 */ /* 0x000ee2000c1e1100 */
[----:B------:R-:W-:Y:S01]  /*6f10*/  BSSY.RECONVERGENT B0, `(.L_x_4330) ;  /* 0x0000018000007945 */ /* 0x000fe20003800200 */
[----:B------:R-:W-:Y:S01]  /*6f20*/  IMAD.MOV.U32 R0, RZ, RZ, RZ ;  /* 0x000000ffff007224 */ /* 0x000fe200078e00ff */
        /* <DEDUP_REMOVED lines=18> */
.L_x_4333:
[----:B------:R-:W-:Y:S05]  /*7050*/  BSYNC.RECONVERGENT B1 ;  /* 0x0000000000017941 */ /* 0x000fea0003800200 */
.L_x_4332:
[----:B------:R-:W-:Y:S01]  /*7060*/  IMAD.SHL.U32 R0, R0, 0x200000, RZ ;  /* 0x0020000000007824 */ /* 0x000fe200078e00ff */
[----:B------:R-:W-:-:S04]  /*7070*/  LEA R2, R2, 0x37800000, 0x17 ;  /* 0x3780000002027811 */ /* 0x000fc800078eb8ff */
[----:B------:R-:W-:-:S07]  /*7080*/  LOP3.LUT R0, R2, R0, R7, 0xfe, !PT ;  /* 0x0000000002007212 */ /* 0x000fce00078efe07 */
.L_x_4331:
[----:B------:R-:W-:Y:S05]  /*7090*/  BSYNC.RECONVERGENT B0 ;  /* 0x0000000000007941 */ /* 0x000fea0003800200 */
.L_x_4330:
[----:B------:R-:W0:Y:S01]  /*70a0*/  F2I.FTZ.TRUNC.NTZ R0, R0 ;  /* 0x0000000000007305 */ /* 0x000e22000021f100 */
[----:B------:R-:W-:Y:S05]  /*70b0*/  BRA `(.L_x_4311) ;  /* 0x0000000000987947 */ /* 0x000fea0003800000 */
.L_x_4323:
        /* <DEDUP_REMOVED lines=8> */
[----:B------:R-:W-:Y:S01]  /*7140*/  IMAD.MOV.U32 R0, RZ, RZ, 0x400000 ;  /* 0x00400000ff007424 */ /* 0x000fe200078e00ff */
[----:B---3--:R-:W-:-:S13]  /*7150*/  ISETP.NE.AND P0, PT, R2, RZ, PT ;  /* 0x000000ff0200720c */ /* 0x008fda0003f05270 */
[----:B------:R-:W-:Y:S05]  /*7160*/  @!P0 BRA `(.L_x_4337) ;  /* 0x00000000000c8947 */ /* 0x000fea0003800000 */
[----:B------:R-:W-:-:S13]  /*7170*/  ISETP.NE.AND P0, PT, R2, 0xff, PT ;  /* 0x000000ff0200780c */ /* 0x000fda0003f05270 */
[----:B------:R-:W-:Y:S01]  /*7180*/  @!P0 IMAD.MOV.U32 R0, RZ, RZ, 0x7f800001 ;  /* 0x7f800001ff008424 */ /* 0x000fe200078e00ff */
[----:B------:R-:W-:-:S07]  /*7190*/  @P0 SHF.L.U32 R0, R2, 0x17, RZ ;  /* 0x0000001702000819 */ /* 0x000fce00000006ff */
.L_x_4337:
[----:B------:R-:W-:Y:S05]  /*71a0*/  BSYNC.RECONVERGENT B0 ;  /* 0x0000000000007941 */ /* 0x000fea0003800200 */
.L_x_4336:
[----:B------:R-:W0:Y:S01]  /*71b0*/  F2I.FTZ.TRUNC.NTZ R0, R0 ;  /* 0x0000000000007305 */ /* 0x000e22000021f100 */
[----:B------:R-:W-:Y:S05]  /*71c0*/  BRA `(.L_x_4311) ;  /* 0x0000000000547947 */ /* 0x000fea0003800000 */
.L_x_4310:
        /* <DEDUP_REMOVED lines=16> */
.L_x_4338:
[----:B------:R-:W-:Y:S01]  /*72d0*/  IMAD.MOV.U32 R0, RZ, RZ, RZ ;  /* 0x000000ffff007224 */ /* 0x000fe200078e00ff */
[----:B------:R-:W-:Y:S06]  /*72e0*/  BRA `(.L_x_4311) ;  /* 0x00000000000c7947 */ /* 0x000fec0003800000 */
.L_x_4335:
[----:B------:R0:W5:Y:S01]  /*72f0*/  LDG.E R0, desc[UR36][R2.64] ;  /* 0x0000002402007981 */ /* 0x000162000c1e1900 */
[----:B------:R-:W-:Y:S05]  /*7300*/  BRA `(.L_x_4311) ;  /* 0x0000000000047947 */ /* 0x000fea0003800000 */
.L_x_4334:
[----:B------:R0:W5:Y:S02]  /*7310*/  LDG.E R0, desc[UR36][R2.64] ;  /* 0x0000002402007981 */ /* 0x000164000c1e1900 */
.L_x_4311:
        /* <DEDUP_REMOVED lines=18> */
.L_x_4342:
[----:B------:R0:W-:Y:S01]  /*7440*/  STG.E.U8 desc[UR36][R2.64], R4 ;  /* 0x0000000402007986 */ /* 0x0001e2000c101124 */
[----:B------:R-:W-:Y:S05]  /*7450*/  BRA `(.L_x_4344) ;  /* 0x0000000c00387947 */ /* 0x000fea0003800000 */
.L_x_4341:
        /* <DEDUP_REMOVED lines=9> */
.L_x_4346:
[----:B------:R0:W-:Y:S01]  /*74f0*/  STG.E desc[UR36][R2.64], R4 ;  /* 0x0000000402007986 */ /* 0x0001e2000c101924 */
[----:B------:R-:W-:Y:S05]  /*7500*/  BRA `(.L_x_4344) ;  /* 0x0000000c000c7947 */ /* 0x000fea0003800000 */
.L_x_4345:
[----:B------:R0:W-:Y:S01]  /*7510*/  STG.E.U16 desc[UR36][R2.64], R4 ;  /* 0x0000000402007986 */ /* 0x0001e2000c101524 */
[----:B------:R-:W-:Y:S05]  /*7520*/  BRA `(.L_x_4344) ;  /* 0x0000000c00047947 */ /* 0x000fea0003800000 */
.L_x_4340:
        /* <DEDUP_REMOVED lines=9> */
.L_x_4348:
[----:B------:R-:W-:-:S04]  /*75c0*/  I2FP.F32.S32 R0, R4 ;  /* 0x0000000400007245 */ /* 0x000fc80000201400 */
[----:B------:R-:W-:-:S05]  /*75d0*/  F2FP.F16.F32.PACK_AB R0, RZ, R0 ;  /* 0x00000000ff00723e */ /* 0x000fca00000000ff */
[----:B------:R0:W-:Y:S01]  /*75e0*/  STG.E.U16 desc[UR36][R2.64], R0 ;  /* 0x0000000002007986 */ /* 0x0001e2000c101524 */
[----:B------:R-:W-:Y:S05]  /*75f0*/  BRA `(.L_x_4344) ;  /* 0x0000000800d07947 */ /* 0x000fea0003800000 */
.L_x_4347:
[----:B------:R-:W-:-:S09]  /*7600*/  UISETP.NE.AND UP0, UPT, UR4, 0x7, UPT ;  /* 0x000000070400788c */ /* 0x000fd2000bf05270 */
[----:B------:R-:W-:Y:S05]  /*7610*/  BRA.U !UP0, `(.L_x_4349) ;  /* 0x0000000108347547 */ /* 0x000fea000b800000 */
[----:B------:R-:W-:-:S09]  /*7620*/  UISETP.NE.AND UP0, UPT, UR4, 0x8, UPT ;  /* 0x000000080400788c */ /* 0x000fd2000bf05270 */
[----:B------:R-:W-:Y:S05]  /*7630*/  BRA.U !UP0, `(.L_x_4350) ;  /* 0x0000000108187547 */ /* 0x000fea000b800000 */
[----:B------:R-:W-:-:S09]  /*7640*/  UISETP.NE.AND UP0, UPT, UR4, 0x9, UPT ;  /* 0x000000090400788c */ /* 0x000fd2000bf05270 */
[----:B------:R-:W-:Y:S05]  /*7650*/  BRA.U UP0, `(.L_x_4343) ;  /* 0x0000000500d47547 */ /* 0x000fea000b800000 */
[----:B------:R-:W-:Y:S02]  /*7660*/  I2FP.F32.S32 R4, R4 ;  /* 0x0000000400047245 */ /* 0x000fe40000201400 */
[----:B------:R-:W-:-:S05]  /*7670*/  MOV R5, RZ ;  /* 0x000000ff00057202 */ /* 0x000fca0000000f00 */
[----:B------:R0:W-:Y:S01]  /*7680*/  STG.E.64 desc[UR36][R2.64], R4 ;  /* 0x0000000402007986 */ /* 0x0001e2000c101b24 */
[----:B------:R-:W-:Y:S05]  /*7690*/  BRA `(.L_x_4344) ;  /* 0x0000000800a87947 */ /* 0x000fea0003800000 */
.L_x_4350:
[----:B------:R-:W-:-:S04]  /*76a0*/  I2FP.F32.S32 R4, R4 ;  /* 0x0000000400047245 */ /* 0x000fc80000201400 */
[----:B------:R-:W-:-:S04]  /*76b0*/  F2FP.F16.F32.PACK_AB R5, RZ, R4 ;  /* 0x00000004ff05723e */ /* 0x000fc800000000ff */
[----:B------:R-:W-:-:S05]  /*76c0*/  PRMT R5, R5, 0x5410, RZ ;  /* 0x0000541005057816 */ /* 0x000fca00000000ff */
[----:B------:R0:W-:Y:S01]  /*76d0*/  STG.E desc[UR36][R2.64], R5 ;  /* 0x0000000502007986 */ /* 0x0001e2000c101924 */
[----:B------:R-:W-:Y:S05]  /*76e0*/  BRA `(.L_x_4344) ;  /* 0x0000000800947947 */ /* 0x000fea0003800000 */
.L_x_4349:
[----:B------:R-:W0:Y:S02]  /*76f0*/  I2F.F64 R4, R4 ;  /* 0x0000000400047312 */ /* 0x000e240000201c00 */
[----:B0-----:R0:W-:Y:S01]  /*7700*/  STG.E.64 desc[UR36][R2.64], R4 ;  /* 0x0000000402007986 */ /* 0x0011e2000c101b24 */
[----:B------:R-:W-:Y:S05]  /*7710*/  BRA `(.L_x_4344) ;  /* 0x0000000800887947 */ /* 0x000fea0003800000 */
.L_x_4339:
        /* <DEDUP_REMOVED lines=12> */
.L_x_4354:
[----:B------:R-:W-:Y:S01]  /*77e0*/  I2FP.F32.S32 R5, R4 ;  /* 0x0000000400057245 */ /* 0x000fe20000201400 */
[----:B------:R-:W-:Y:S01]  /*77f0*/  BSSY.RECONVERGENT B0, `(.L_x_4355) ;  /* 0x0000013000007945 */ /* 0x000fe20003800200 */
[----:B------:R-:W-:Y:S02]  /*7800*/  IMAD.MOV.U32 R0, RZ, RZ, 0x80 ;  /* 0x00000080ff007424 */ /* 0x000fe400078e00ff */
[----:B------:R-:W-:-:S04]  /*7810*/  LOP3.LUT R4, R5, 0x7fffffff, RZ, 0xc0, !PT ;  /* 0x7fffffff05047812 */ /* 0x000fc800078ec0ff */
        /* <DEDUP_REMOVED lines=14> */
.L_x_4357:
[----:B------:R-:W-:-:S04]  /*7900*/  SHF.R.U32.HI R5, RZ, 0x18, R5 ;  /* 0x00000018ff057819 */ /* 0x000fc80000011605 */
[----:B------:R-:W-:-:S07]  /*7910*/  LOP3.LUT R0, R0, 0x80, R5, 0xf8, !PT ;  /* 0x0000008000007812 */ /* 0x000fce00078ef805 */
.L_x_4356:
[----:B------:R-:W-:Y:S05]  /*7920*/  BSYNC.RECONVERGENT B0 ;  /* 0x0000000000007941 */ /* 0x000fea0003800200 */
.L_x_4355:
[----:B------:R3:W-:Y:S01]  /*7930*/  STG.E.U8 desc[UR36][R2.64], R0 ;  /* 0x0000000002007986 */ /* 0x0007e2000c101124 */
[----:B------:R-:W-:Y:S05]  /*7940*/  BRA `(.L_x_4344) ;  /* 0x0000000400fc7947 */ /* 0x000fea0003800000 */
.L_x_4353:
        /* <DEDUP_REMOVED lines=18> */
.L_x_4360:
[----:B------:R-:W-:-:S04]  /*7a70*/  SHF.R.U32.HI R5, RZ, 0x18, R5 ;  /* 0x00000018ff057819 */ /* 0x000fc80000011605 */
[----:B------:R-:W-:-:S07]  /*7a80*/  LOP3.LUT R0, R0, 0x80, R5, 0xf8, !PT ;  /* 0x0000008000007812 */ /* 0x000fce00078ef805 */
.L_x_4359:
[----:B------:R-:W-:Y:S05]  /*7a90*/  BSYNC.RECONVERGENT B0 ;  /* 0x0000000000007941 */ /* 0x000fea0003800200 */
.L_x_4358:
[----:B------:R0:W-:Y:S01]  /*7aa0*/  STG.E.U8 desc[UR36][R2.64], R0 ;  /* 0x0000000002007986 */ /* 0x0001e2000c101124 */
[----:B------:R-:W-:Y:S05]  /*7ab0*/  BRA `(.L_x_4344) ;  /* 0x0000000400a07947 */ /* 0x000fea0003800000 */
.L_x_4352:
[----:B------:R-:W-:-:S09]  /*7ac0*/  UISETP.NE.AND UP0, UPT, UR4, 0x1c, UPT ;  /* 0x0000001c0400788c */ /* 0x000fd2000bf05270 */
[----:B------:R-:W-:Y:S05]  /*7ad0*/  BRA.U !UP0, `(.L_x_4361) ;  /* 0x00000001085c7547 */ /* 0x000fea000b800000 */
[----:B------:R-:W-:-:S09]  /*7ae0*/  UISETP.NE.AND UP0, UPT, UR4, 0x1d, UPT ;  /* 0x0000001d0400788c */ /* 0x000fd2000bf05270 */
[----:B------:R-:W-:Y:S05]  /*7af0*/  BRA.U !UP0, `(.L_x_4362) ;  /* 0x0000000108487547 */ /* 0x000fea000b800000 */
[----:B------:R-:W-:-:S09]  /*7b00*/  UISETP.NE.AND UP0, UPT, UR4, 0x2c, UPT ;  /* 0x0000002c0400788c */ /* 0x000fd2000bf05270 */
[----:B------:R-:W-:Y:S05]  /*7b10*/  BRA.U UP0, `(.L_x_4343) ;  /* 0x0000000100a47547 */ /* 0x000fea000b800000 */
        /* <DEDUP_REMOVED lines=16> */
.L_x_4362:
[----:B------:R-:W-:-:S05]  /*7c20*/  SHF.R.S32.HI R5, RZ, 0x1f, R4 ;  /* 0x0000001fff057819 */ /* 0x000fca0000011404 */
[----:B------:R1:W-:Y:S01]  /*7c30*/  STG.E.64 desc[UR36][R2.64], R4 ;  /* 0x0000000402007986 */ /* 0x0003e2000c101b24 */
[----:B------:R-:W-:Y:S05]  /*7c40*/  BRA `(.L_x_4344) ;  /* 0x00000004003c7947 */ /* 0x000fea0003800000 */
.L_x_4361:
[----:B------:R0:W-:Y:S01]  /*7c50*/  STG.E desc[UR36][R2.64], R4 ;  /* 0x0000000402007986 */ /* 0x0001e2000c101924 */
[----:B------:R-:W-:Y:S05]  /*7c60*/  BRA `(.L_x_4344) ;  /* 0x0000000400347947 */ /* 0x000fea0003800000 */
.L_x_4351:
        /* <DEDUP_REMOVED lines=10> */
.L_x_4364:
[----:B------:R-:W-:Y:S01]  /*7d10*/  CS2R R6, SRZ ;  /* 0x0000000000067805 */ /* 0x000fe2000001ff00 */
[----:B------:R-:W0:Y:S04]  /*7d20*/  I2F.F64 R4, R4 ;  /* 0x0000000400047312 */ /* 0x000e280000201c00 */
[----:B0-----:R0:W-:Y:S01]  /*7d30*/  STG.E.128 desc[UR36][R2.64], R4 ;  /* 0x0000000402007986 */ /* 0x0011e2000c101d24 */
[----:B------:R-:W-:Y:S05]  /*7d40*/  BRA `(.L_x_4344) ;  /* 0x0000000000fc7947 */ /* 0x000fea0003800000 */
.L_x_4363:
[----:B------:R-:W-:-:S09]  /*7d50*/  UISETP.NE.AND UP0, UPT, UR4, 0xf, UPT ;  /* 0x0000000f0400788c */ /* 0x000fd2000bf05270 */
[----:B------:R-:W-:Y:S05]  /*7d60*/  BRA.U !UP0, `(.L_x_4365) ;  /* 0x0000000108e87547 */ /* 0x000fea000b800000 */
[----:B------:R-:W-:-:S09]  /*7d70*/  UISETP.NE.AND UP0, UPT, UR4, 0x17, UPT ;  /* 0x000000170400788c */ /* 0x000fd2000bf05270 */
[----:B------:R-:W-:Y:S05]  /*7d80*/  BRA.U !UP0, `(.L_x_4366) ;  /* 0x0000000108907547 */ /* 0x000fea000b800000 */
[----:B------:R-:W-:-:S09]  /*7d90*/  UISETP.NE.AND UP0, UPT, UR4, 0x18, UPT ;  /* 0x000000180400788c */ /* 0x000fd2000bf05270 */
[----:B------:R-:W-:Y:S05]  /*7da0*/  BRA.U !UP0, `(.L_x_4367) ;  /* 0x0000000108447547 */ /* 0x000fea000b800000 */
.L_x_4343:
        /* <DEDUP_REMOVED lines=16> */
.L_x_4368:
[----:B------:R-:W-:Y:S05]  /*7eb0*/  BRA `(.L_x_4344) ;  /* 0x0000000000a07947 */ /* 0x000fea0003800000 */
.L_x_4367:
[----:B------:R-:W-:Y:S01]  /*7ec0*/  I2FP.F32.S32 R7, R4 ;  /* 0x0000000400077245 */ /* 0x000fe20000201400 */
[----:B------:R-:W-:Y:S01]  /*7ed0*/  BSSY.RECONVERGENT B0, `(.L_x_4369) ;  /* 0x000000c000007945 */ /* 0x000fe20003800200 */
[----:B------:R-:W-:Y:S02]  /*7ee0*/  IMAD.MOV.U32 R0, RZ, RZ, 0x7f ;  /* 0x0000007fff007424 */ /* 0x000fe400078e00ff */
[----:B------:R-:W-:Y:S02]  /*7ef0*/  LOP3.LUT R4, R7, 0x7fffffff, RZ, 0xc0, !PT ;  /* 0x7fffffff07047812 */ /* 0x000fe400078ec0ff */
        /* <DEDUP_REMOVED lines=9> */
.L_x_4370:
[----:B------:R-:W-:Y:S05]  /*7f90*/  BSYNC.RECONVERGENT B0 ;  /* 0x0000000000007941 */ /* 0x000fea0003800200 */
.L_x_4369:
[----:B------:R-:W-:-:S05]  /*7fa0*/  LOP3.LUT R5, R0, 0x80, R5, 0xf8, !PT ;  /* 0x0000008000057812 */ /* 0x000fca00078ef805 */
[----:B------:R0:W-:Y:S01]  /*7fb0*/  STG.E.U8 desc[UR36][R2.64], R5 ;  /* 0x0000000502007986 */ /* 0x0001e2000c101124 */
[----:B------:R-:W-:Y:S05]  /*7fc0*/  BRA `(.L_x_4344) ;  /* 0x00000000005c7947 */ /* 0x000fea0003800000 */
.L_x_4366:
[----:B------:R-:W-:Y:S01]  /*7fd0*/  I2FP.F32.S32 R5, R4 ;  /* 0x0000000400057245 */ /* 0x000fe20000201400 */
[----:B------:R-:W-:Y:S03]  /*7fe0*/  BSSY.RECONVERGENT B0, `(.L_x_4371) ;  /* 0x000000e000007945 */ /* 0x000fe60003800200 */
[----:B------:R-:W-:-:S04]  /*7ff0*/  LOP3.LUT R4, R5, 0x7fffffff, RZ, 0xc0, !PT ;  /* 0x7fffffff05047812 */ /* 0x000fc800078ec0ff */
        /* <DEDUP_REMOVED lines=9> */
.L_x_4372:
[----:B------:R-:W-:Y:S01]  /*8090*/  IMAD.MOV.U32 R0, RZ, RZ, 0x7f ;  /* 0x0000007fff007424 */ /* 0x000fe200078e00ff */
[----:B------:R-:W-:-:S04]  /*80a0*/  ISETP.GT.U32.AND P0, PT, R4, 0x7f800000, PT ;  /* 0x7f8000000400780c */ /* 0x000fc80003f04070 */
[----:B------:R-:W-:-:S09]  /*80b0*/  SEL R0, R0, 0x7c, P0 ;  /* 0x0000007c00007807 */ /* 0x000fd20000000000 */
.L_x_4373:
[----:B------:R-:W-:Y:S05]  /*80c0*/  BSYNC.RECONVERGENT B0 ;  /* 0x0000000000007941 */ /* 0x000fea0003800200 */
.L_x_4371:
[----:B------:R-:W-:-:S04]  /*80d0*/  SHF.R.U32.HI R5, RZ, 0x18, R5 ;  /* 0x00000018ff057819 */ /* 0x000fc80000011605 */
[----:B------:R-:W-:-:S05]  /*80e0*/  LOP3.LUT R5, R0, 0x80, R5, 0xf8, !PT ;  /* 0x0000008000057812 */ /* 0x000fca00078ef805 */
[----:B------:R0:W-:Y:S01]  /*80f0*/  STG.E.U8 desc[UR36][R2.64], R5 ;  /* 0x0000000502007986 */ /* 0x0001e2000c101124 */
[----:B------:R-:W-:Y:S05]  /*8100*/  BRA `(.L_x_4344) ;  /* 0x00000000000c7947 */ /* 0x000fea0003800000 */
.L_x_4365:
[----:B------:R-:W-:-:S04]  /*8110*/  I2FP.F32.S32 R0, R4 ;  /* 0x0000000400007245 */ /* 0x000fc80000201400 */
[----:B------:R-:W-:-:S05]  /*8120*/  F2FP.BF16.F32.PACK_AB R0, RZ, R0 ;  /* 0x00000000ff00723e */ /* 0x000fca00000010ff */
[----:B------:R0:W-:Y:S02]  /*8130*/  STG.E.U16 desc[UR36][R2.64], R0 ;  /* 0x0000000002007986 */ /* 0x0001e4000c101524 */
.L_x_4344:
[----:B------:R-:W-:-:S07]  /*8140*/  IADD3 R17, PT, PT, R17, 0x80, RZ ;  /* 0x0000008011117810 */ /* 0x000fce0007ffe0ff */
.L_x_4271:
[----:B------:R-:W-:Y:S05]  /*8150*/  BSYNC.RECONVERGENT B6 ;  /* 0x0000000000067941 */ /* 0x000fea0003800200 */
.L_x_4270:
[----:B------:R-:W5:Y:S01]  /*8160*/  LDCU UR4, c[0x0][0x380] ;  /* 0x00007000ff0477ac */ /* 0x000f620008000800 */
[----:B------:R-:W-:Y:S01]  /*8170*/  BSSY.RECONVERGENT B6, `(.L_x_4374) ;  /* 0x0000402000067945 */ /* 0x000fe20003800200 */
[----:B-----5:R-:W-:-:S13]  /*8180*/  ISETP.GE.AND P0, PT, R17, UR4, PT ;  /* 0x0000000411007c0c */ /* 0x020fda000bf06270 */
[----:B------:R-:W-:Y:S05]  /*8190*/  @P0 BRA `(.L_x_4375) ;  /* 0x0000003c00fc0947 */ /* 0x000fea0003800000 */
[----:B------:R-:W5:Y:S01]  /*81a0*/  LDCU UR4, c[0x0][0x388] ;  /* 0x00007100ff0477ac */ /* 0x000f620008000800 */
[----:B------:R-:W-:Y:S01]  /*81b0*/  IMAD.MOV.U32 R18, RZ, RZ, RZ ;  /* 0x000000ffff127224 */ /* 0x000fe200078e00ff */
[----:B------:R-:W-:Y:S01]  /*81c0*/  MOV R16, RZ ;  /* 0x000000ff00107202 */ /* 0x000fe20000000f00 */
[----:B0--3--:R-:W-:Y:S01]  /*81d0*/  IMAD.MOV.U32 R0, RZ, RZ, RZ ;  /* 0x000000ffff007224 */ /* 0x009fe200078e00ff */
        /* <DEDUP_REMOVED lines=350> */
.L_x_4376:
[----:B------:R-:W1:Y:S01]  /*97c0*/  LDCU.64 UR6, c[0x0][0x5f0] ;  /* 0x0000be00ff0677ac */ /* 0x000e620008000a00 */
[----:B------:R-:W-:-:S04]  /*97d0*/  UPRMT UR4, UR39, 0x9910, URZ ;  /* 0x0000991027047896 */ /* 0x000fc800080000ff */
[----:B------:R-:W-:Y:S01]  /*97e0*/  UISETP.GT.AND UP0, UPT, UR4, 0x9, UPT ;  /* 0x000000090400788c */ /* 0x000fe2000bf04270 */
[----:B-12-4-:R-:W-:-:S04]  /*97f0*/  IADD3 R2, P0, PT, R0, UR6, RZ ;  /* 0x0000000600027c10 */ /* 0x016fc8000ff1e0ff */
        /* <DEDUP_REMOVED lines=12> */
.L_x_4380:
[----:B------:R4:W5:Y:S01]  /*98c0*/  LDG.E.U8 R19, desc[UR36][R2.64] ;  /* 0x0000002402137981 */ /* 0x000962000c1e1100 */
[----:B------:R-:W-:Y:S05]  /*98d0*/  BRA `(.L_x_4382) ;  /* 0x0000000c002c7947 */ /* 0x000fea0003800000 */
.L_x_4379:
        /* <DEDUP_REMOVED lines=8> */
.L_x_4384:
[----:B------:R2:W5:Y:S01]  /*9960*/  LDG.E R19, desc[UR36][R2.64] ;  /* 0x0000002402137981 */ /* 0x000562000c1e1900 */
[----:B------:R-:W-:Y:S05]  /*9970*/  BRA `(.L_x_4382) ;  /* 0x0000000c00047947 */ /* 0x000fea0003800000 */
.L_x_4383:
[----:B------:R0:W5:Y:S01]  /*9980*/  LDG.E.S16 R19, desc[UR36][R2.64] ;  /* 0x0000002402137981 */ /* 0x000162000c1e1700 */
[----:B------:R-:W-:Y:S05]  /*9990*/  BRA `(.L_x_4382) ;  /* 0x0000000800fc7947 */ /* 0x000fea0003800000 */
.L_x_4378:
        /* <DEDUP_REMOVED lines=9> */
.L_x_4386:
[----:B------:R-:W2:Y:S02]  /*9a30*/  LDG.E.U16 R2, desc[UR36][R2.64] ;  /* 0x0000002402027981 */ /* 0x000ea4000c1e1500 */
[----:B--2---:R-:W-:-:S06]  /*9a40*/  HADD2.F32 R19, -RZ, R2.H0_H0 ;  /* 0x20000002ff137230 */ /* 0x004fcc0000004100 */
[----:B------:R-:W0:Y:S01]  /*9a50*/  F2I.FTZ.TRUNC.NTZ R19, R19 ;  /* 0x0000001300137305 */ /* 0x000e22000021f100 */
[----:B------:R-:W-:Y:S05]  /*9a60*/  BRA `(.L_x_4382) ;  /* 0x0000000800c87947 */ /* 0x000fea0003800000 */
.L_x_4385:
        /* <DEDUP_REMOVED lines=9> */
.L_x_4388:
[----:B------:R-:W2:Y:S02]  /*9b00*/  LDG.E.U16 R2, desc[UR36][R2.64] ;  /* 0x0000002402027981 */ /* 0x000ea4000c1e1500 */
[----:B--2---:R-:W-:-:S06]  /*9b10*/  HADD2.F32 R19, -RZ, R2.H0_H0 ;  /* 0x20000002ff137230 */ /* 0x004fcc0000004100 */
[----:B------:R-:W0:Y:S01]  /*9b20*/  F2I.FTZ.TRUNC.NTZ R19, R19 ;  /* 0x0000001300137305 */ /* 0x000e22000021f100 */
[----:B------:R-:W-:Y:S05]  /*9b30*/  BRA `(.L_x_4382) ;  /* 0x0000000800947947 */ /* 0x000fea0003800000 */
.L_x_4387:
[----:B------:R-:W2:Y:S02]  /*9b40*/  LDG.E.64 R2, desc[UR36][R2.64] ;  /* 0x0000002402027981 */ /* 0x000ea4000c1e1b00 */
[----:B--2---:R0:W1:Y:S02]  /*9b50*/  F2I.F64.TRUNC R19, R2 ;  /* 0x0000000200137311 */ /* 0x004064000030d100 */
[----:B01----:R-:W-:Y:S05]  /*9b60*/  BRA `(.L_x_4382) ;  /* 0x0000000800887947 */ /* 0x003fea0003800000 */
.L_x_4377:
        /* <DEDUP_REMOVED lines=12> */
.L_x_4391:
[----:B------:R-:W2:Y:S02]  /*9c30*/  LDG.E.64 R2, desc[UR36][R2.64] ;  /* 0x0000002402027981 */ /* 0x000ea4000c1e1b00 */
[----:B--2---:R0:W1:Y:S02]  /*9c40*/  F2I.F64.TRUNC R19, R2 ;  /* 0x0000000200137311 */ /* 0x004064000030d100 */
[----:B01----:R-:W-:Y:S05]  /*9c50*/  BRA `(.L_x_4382) ;  /* 0x00000008004c7947 */ /* 0x003fea0003800000 */
.L_x_4390:
        /* <DEDUP_REMOVED lines=26> */
.L_x_4393:
        /* <DEDUP_REMOVED lines=13> */
.L_x_4392:
[----:B------:R-:W2:Y:S02]  /*9ed0*/  LDG.E.U16 R19, desc[UR36][R2.64] ;  /* 0x0000002402137981 */ /* 0x000ea4000c1e1500 */
[----:B--2---:R-:W-:-:S06]  /*9ee0*/  IMAD.U32 R19, R19, 0x10000, RZ ;  /* 0x0001000013137824 */ /* 0x004fcc00078e00ff */
[----:B------:R-:W0:Y:S01]  /*9ef0*/  F2I.FTZ.TRUNC.NTZ R19, R19 ;  /* 0x0000001300137305 */ /* 0x000e22000021f100 */
[----:B------:R-:W-:Y:S05]  /*9f00*/  BRA `(.L_x_4382) ;  /* 0x0000000400a07947 */ /* 0x000fea0003800000 */
.L_x_4389:
        /* <DEDUP_REMOVED lines=10> */
.L_x_4396:
        /* <DEDUP_REMOVED lines=21> */
.L_x_4400:
[----:B------:R-:W-:Y:S05]  /*a100*/  BSYNC.RECONVERGENT B1 ;  /* 0x0000000000017941 */ /* 0x000fea0003800200 */
.L_x_4399:
[----:B------:R-:W-:Y:S02]  /*a110*/  SHF.L.U32 R0, R0, 0x14, RZ ;  /* 0x0000001400007819 */ /* 0x000fe400000006ff */
[----:B------:R-:W-:-:S04]  /*a120*/  LEA R2, R2, 0x3b800000, 0x17 ;  /* 0x3b80000002027811 */ /* 0x000fc800078eb8ff */
[----:B------:R-:W-:-:S07]  /*a130*/  LOP3.LUT R19, R2, R0, R19, 0xfe, !PT ;  /* 0x0000000002137212 */ /* 0x000fce00078efe13 */
.L_x_4398:
[----:B------:R-:W-:Y:S05]  /*a140*/  BSYNC.RECONVERGENT B0 ;  /* 0x0000000000007941 */ /* 0x000fea0003800200 */
.L_x_4397:
[----:B------:R-:W0:Y:S01]  /*a150*/  F2I.FTZ.TRUNC.NTZ R19, R19 ;  /* 0x0000001300137305 */ /* 0x000e22000021f100 */
[----:B------:R-:W-:Y:S05]  /*a160*/  BRA `(.L_x_4382) ;  /* 0x0000000400087947 */ /* 0x000fea0003800000 */
.L_x_4395:
        /* <DEDUP_REMOVED lines=21> */
.L_x_4404:
[----:B------:R-:W-:Y:S05]  /*a2c0*/  BSYNC.RECONVERGENT B1 ;  /* 0x0000000000017941 */ /* 0x000fea0003800200 */
.L_x_4403:
[----:B------:R-:W-:Y:S01]  /*a2d0*/  IMAD.SHL.U32 R0, R0, 0x200000, RZ ;  /* 0x0020000000007824 */ /* 0x000fe200078e00ff */
[----:B------:R-:W-:-:S04]  /*a2e0*/  LEA R2, R2, 0x37800000, 0x17 ;  /* 0x3780000002027811 */ /* 0x000fc800078eb8ff */
[----:B------:R-:W-:-:S07]  /*a2f0*/  LOP3.LUT R19, R2, R0, R19, 0xfe, !PT ;  /* 0x0000000002137212 */ /* 0x000fce00078efe13 */
.L_x_4402:
[----:B------:R-:W-:Y:S05]  /*a300*/  BSYNC.RECONVERGENT B0 ;  /* 0x0000000000007941 */ /* 0x000fea0003800200 */
.L_x_4401:
[----:B------:R-:W0:Y:S01]  /*a310*/  F2I.FTZ.TRUNC.NTZ R19, R19 ;  /* 0x0000001300137305 */ /* 0x000e22000021f100 */
[----:B------:R-:W-:Y:S05]  /*a320*/  BRA `(.L_x_4382) ;  /* 0x0000000000987947 */ /* 0x000fea0003800000 */
.L_x_4394:
        /* <DEDUP_REMOVED lines=14> */
.L_x_4408:
[----:B------:R-:W-:Y:S05]  /*a410*/  BSYNC.RECONVERGENT B0 ;  /* 0x0000000000007941 */ /* 0x000fea0003800200 */
.L_x_4407:
[----:B------:R-:W0:Y:S01]  /*a420*/  F2I.FTZ.TRUNC.NTZ R19, R19 ;  /* 0x0000001300137305 */ /* 0x000e22000021f100 */
[----:B------:R-:W-:Y:S05]  /*a430*/  BRA `(.L_x_4382) ;  /* 0x0000000000547947 */ /* 0x000fea0003800000 */
.L_x_4381:
        /* <DEDUP_REMOVED lines=16> */
.L_x_4409:
[----:B------:R-:W-:Y:S01]  /*a540*/  MOV R19, RZ ;  /* 0x000000ff00137202 */ /* 0x000fe20000000f00 */
[----:B------:R-:W-:Y:S06]  /*a550*/  BRA `(.L_x_4382) ;  /* 0x00000000000c7947 */ /* 0x000fec0003800000 */
.L_x_4406:
[----:B------:R0:W5:Y:S01]  /*a560*/  LDG.E R19, desc[UR36][R2.64] ;  /* 0x0000002402137981 */ /* 0x000162000c1e1900 */
[----:B------:R-:W-:Y:S05]  /*a570*/  BRA `(.L_x_4382) ;  /* 0x0000000000047947 */ /* 0x000fea0003800000 */
.L_x_4405:
[----:B------:R0:W5:Y:S02]  /*a580*/  LDG.E R19, desc[UR36][R2.64] ;  /* 0x0000002402137981 */ /* 0x000164000c1e1900 */
.L_x_4382:
        /* <DEDUP_REMOVED lines=16> */
.L_x_4413:
[----:B------:R0:W5:Y:S01]  /*a690*/  LDG.E.U8 R0, desc[UR36][R2.64] ;  /* 0x0000002402007981 */ /* 0x000162000c1e1100 */
[----:B------:R-:W-:Y:S05]  /*a6a0*/  BRA `(.L_x_4415) ;  /* 0x0000000c002c7947 */ /* 0x000fea0003800000 */
.L_x_4412:
        /* <DEDUP_REMOVED lines=8> */
.L_x_4417:
[----:B------:R0:W5:Y:S01]  /*a730*/  LDG.E R0, desc[UR36][R2.64] ;  /* 0x0000002402007981 */ /* 0x000162000c1e1900 */
[----:B------:R-:W-:Y:S05]  /*a740*/  BRA `(.L_x_4415) ;  /* 0x0000000c00047947 */ /* 0x000fea0003800000 */
.L_x_4416:
[----:B------:R0:W5:Y:S01]  /*a750*/  LDG.E.S16 R0, desc[UR36][R2.64] ;  /* 0x0000002402007981 */ /* 0x000162000c1e1700 */
[----:B------:R-:W-:Y:S05]  /*a760*/  BRA `(.L_x_4415) ;  /* 0x0000000800fc7947 */ /* 0x000fea0003800000 */
.L_x_4411:
[----:B------:R-:W-:-:S09]  /*a770*/  UISETP.GT.AND UP0, UPT, UR4, 0x6, UPT ;  /* 0x000000060400788c */ /* 0x000fd2000bf04270 */
[----:B------:R-:W-:Y:S05]  /*a780*/  BRA.U UP0, `(.L_x_4418) ;  /* 0x00000001002c7547 */ /* 0x000fea000b800000 */
[----:B------:R-:W-:-:S09]  /*a790*/  UISETP.NE.AND UP0, UPT, UR4, 0x5, UPT ;  /* 0x000000050400788c */ /* 0x000fd2000bf05270 */
[----:B------:R-:W-:Y:S05]  /*a7a0*/  BRA.U !UP0, `(.L_x_4419) ;  /* 0x0000000108147547 */ /* 0x000fea000b800000 */
[----:B------:R-:W-:-:S09]  /*a7b0*/  UISETP.NE.AND UP0, UPT, UR4, 0x6, UPT ;  /* 0x000000060400788c */ /* 0x000fd2000bf05270 */
[----:B------:R-:W-:Y:S05]  /*a7c0*/  BRA.U UP0, `(.L_x_4414) ;  /* 0x0000000900907547 */ /* 0x000fea000b800000 */
[----:B------:R-:W2:Y:S02]  /*a7d0*/  LDG.E R0, desc[UR36][R2.64] ;  /* 0x0000002402007981 */ /* 0x000ea4000c1e1900 */
[----:B--2---:R-:W1:Y:S01]  /*a7e0*/  F2I.FTZ.TRUNC.NTZ R0, R0 ;  /* 0x0000000000007305 */ /* 0x004e62000021f100 */
[----:B------:R-:W-:Y:S05]  /*a7f0*/  BRA `(.L_x_4415) ;  /* 0x0000000800d87947 */ /* 0x000fea0003800000 */
.L_x_4419:
[----:B------:R-:W2:Y:S02]  /*a800*/  LDG.E.U16 R2, desc[UR36][R2.64] ;  /* 0x0000002402027981 */ /* 0x000ea4000c1e1500 */
[----:B--2---:R-:W-:-:S06]  /*a810*/  HADD2.F32 R0, -RZ, R2.H0_H0 ;  /* 0x20000002ff007230 */ /* 0x004fcc0000004100 */
[----:B------:R-:W0:Y:S01]  /*a820*/  F2I.FTZ.TRUNC.NTZ R0, R0 ;  /* 0x0000000000007305 */ /* 0x000e22000021f100 */
[----:B------:R-:W-:Y:S05]  /*a830*/  BRA `(.L_x_4415) ;  /* 0x0000000800c87947 */ /* 0x000fea0003800000 */
.L_x_4418:
[----:B------:R-:W-:-:S09]  /*a840*/  UISETP.NE.AND UP0, UPT, UR4, 0x7, UPT ;  /* 0x000000070400788c */ /* 0x000fd2000bf05270 */
[----:B------:R-:W-:Y:S05]  /*a850*/  BRA.U !UP0, `(.L_x_4420) ;  /* 0x00000001082c7547 */ /* 0x000fea000b800000 */
[----:B------:R-:W-:-:S09]  /*a860*/  UISETP.NE.AND UP0, UPT, UR4, 0x8, UPT ;  /* 0x000000080400788c */ /* 0x000fd2000bf05270 */
[----:B------:R-:W-:Y:S05]  /*a870*/  BRA.U !UP0, `(.L_x_4421) ;  /* 0x0000000108147547 */ /* 0x000fea000b800000 */
[----:B------:R-:W-:-:S09]  /*a880*/  UISETP.NE.AND UP0, UPT, UR4, 0x9, UPT ;  /* 0x000000090400788c */ /* 0x000fd2000bf05270 */
[----:B------:R-:W-:Y:S05]  /*a890*/  BRA.U UP0, `(.L_x_4414) ;  /* 0x00000009005c7547 */ /* 0x000fea000b800000 */
[----:B------:R-:W2:Y:S02]  /*a8a0*/  LDG.E R0, desc[UR36][R2.64] ;  /* 0x0000002402007981 */ /* 0x000ea4000c1e1900 */
[----:B--2---:R-:W2:Y:S01]  /*a8b0*/  F2I.FTZ.TRUNC.NTZ R0, R0 ;  /* 0x0000000000007305 */ /* 0x004ea2000021f100 */
[----:B------:R-:W-:Y:S05]  /*a8c0*/  BRA `(.L_x_4415) ;  /* 0x0000000800a47947 */ /* 0x000fea0003800000 */
.L_x_4421:
[----:B------:R-:W2:Y:S02]  /*a8d0*/  LDG.E.U16 R2, desc[UR36][R2.64] ;  /* 0x0000002402027981 */ /* 0x000ea4000c1e1500 */
[----:B--2---:R-:W-:-:S06]  /*a8e0*/  HADD2.F32 R0, -RZ, R2.H0_H0 ;  /* 0x20000002ff007230 */ /* 0x004fcc0000004100 */
[----:B------:R-:W3:Y:S01]  /*a8f0*/  F2I.FTZ.TRUNC.NTZ R0, R0 ;  /* 0x0000000000007305 */ /* 0x000ee2000021f100 */
[----:B------:R-:W-:Y:S05]  /*a900*/  BRA `(.L_x_4415) ;  /* 0x0000000800947947 */ /* 0x000fea0003800000 */
.L_x_4420:
[----:B------:R-:W2:Y:S02]  /*a910*/  LDG.E.64 R2, desc[UR36][R2.64] ;  /* 0x0000002402027981 */ /* 0x000ea4000c1e1b00 */
[----:B--2---:R4:W0:Y:S02]  /*a920*/  F2I.F64.TRUNC R0, R2 ;  /* 0x0000000200007311 */ /* 0x004824000030d100 */
[----:B0---4-:R-:W-:Y:S05]  /*a930*/  BRA `(.L_x_4415) ;  /* 0x0000000800887947 */ /* 0x011fea0003800000 */
.L_x_4410:
        /* <DEDUP_REMOVED lines=12> */
.L_x_4424:
[----:B------:R-:W2:Y:S02]  /*aa00*/  LDG.E.64 R2, desc[UR36][R2.64] ;  /* 0x0000002402027981 */ /* 0x000ea4000c1e1b00 */
[----:B--2---:R0:W1:Y:S02]  /*aa10*/  F2I.F64.TRUNC R0, R2 ;  /* 0x0000000200007311 */ /* 0x004064000030d100 */
[----:B01----:R-:W-:Y:S05]  /*aa20*/  BRA `(.L_x_4415) ;  /* 0x00000008004c7947 */ /* 0x003fea0003800000 */
.L_x_4423:
        /* <DEDUP_REMOVED lines=26> */
.L_x_4426:
        /* <DEDUP_REMOVED lines=13> */
.L_x_4425:
[----:B------:R-:W2:Y:S02]  /*aca0*/  LDG.E.U16 R0, desc[UR36][R2.64] ;  /* 0x0000002402007981 */ /* 0x000ea4000c1e1500 */
[----:B--2---:R-:W-:-:S06]  /*acb0*/  IMAD.U32 R0, R0, 0x10000, RZ ;  /* 0x0001000000007824 */ /* 0x004fcc00078e00ff */
[----:B------:R-:W0:Y:S01]  /*acc0*/  F2I.FTZ.TRUNC.NTZ R0, R0 ;  /* 0x0000000000007305 */ /* 0x000e22000021f100 */
[----:B------:R-:W-:Y:S05]  /*acd0*/  BRA `(.L_x_4415) ;  /* 0x0000000400a07947 */ /* 0x000fea0003800000 */
.L_x_4422:
        /* <DEDUP_REMOVED lines=10> */
.L_x_4429:
        /* <DEDUP_REMOVED lines=21> */
.L_x_4433:
[----:B------:R-:W-:Y:S05]  /*aed0*/  BSYNC.RECONVERGENT B1 ;  /* 0x0000000000017941 */ /* 0x000fea0003800200 */
.L_x_4432:
[----:B------:R-:W-:Y:S01]  /*aee0*/  IMAD.SHL.U32 R0, R0, 0x100000, RZ ;  /* 0x0010000000007824 */ /* 0x000fe200078e00ff */
[----:B------:R-:W-:-:S04]  /*aef0*/  LEA R2, R2, 0x3b800000, 0x17 ;  /* 0x3b80000002027811 */ /* 0x000fc800078eb8ff */
[----:B------:R-:W-:-:S07]  /*af00*/  LOP3.LUT R0, R2, R0, R7, 0xfe, !PT ;  /* 0x0000000002007212 */ /* 0x000fce00078efe07 */
.L_x_4431:
[----:B------:R-:W-:Y:S05]  /*af10*/  BSYNC.RECONVERGENT B0 ;  /* 0x0000000000007941 */ /* 0x000fea0003800200 */
.L_x_4430:
[----:B------:R-:W0:Y:S01]  /*af20*/  F2I.FTZ.TRUNC.NTZ R0, R0 ;  /* 0x0000000000007305 */ /* 0x000e22000021f100 */
[----:B------:R-:W-:Y:S05]  /*af30*/  BRA `(.L_x_4415) ;  /* 0x0000000400087947 */ /* 0x000fea0003800000 */
.L_x_4428:
        /* <DEDUP_REMOVED lines=21> */
.L_x_4437:
[----:B------:R-:W-:Y:S05]  /*b090*/  BSYNC.RECONVERGENT B1 ;  /* 0x0000000000017941 */ /* 0x000fea0003800200 */
.L_x_4436:
[----:B------:R-:W-:Y:S02]  /*b0a0*/  SHF.L.U32 R0, R0, 0x15, RZ ;  /* 0x0000001500007819 */ /* 0x000fe400000006ff */
[----:B------:R-:W-:-:S04]  /*b0b0*/  LEA R2, R2, 0x37800000, 0x17 ;  /* 0x3780000002027811 */ /* 0x000fc800078eb8ff */
[----:B------:R-:W-:-:S07]  /*b0c0*/  LOP3.LUT R0, R2, R0, R7, 0xfe, !PT ;  /* 0x0000000002007212 */ /* 0x000fce00078efe07 */
.L_x_4435:
[----:B------:R-:W-:Y:S05]  /*b0d0*/  BSYNC.RECONVERGENT B0 ;  /* 0x0000000000007941 */ /* 0x000fea0003800200 */
.L_x_4434:
[----:B------:R-:W0:Y:S01]  /*b0e0*/  F2I.FTZ.TRUNC.NTZ R0, R0 ;  /* 0x0000000000007305 */ /* 0x000e22000021f100 */
[----:B------:R-:W-:Y:S05]  /*b0f0*/  BRA `(.L_x_4415) ;  /* 0x0000000000987947 */ /* 0x000fea0003800000 */
.L_x_4427:
        /* <DEDUP_REMOVED lines=14> */
.L_x_4441:
[----:B------:R-:W-:Y:S05]  /*b1e0*/  BSYNC.RECONVERGENT B0 ;  /* 0x0000000000007941 */ /* 0x000fea0003800200 */
.L_x_4440:
[----:B------:R-:W0:Y:S01]  /*b1f0*/  F2I.FTZ.TRUNC.NTZ R0, R0 ;  /* 0x0000000000007305 */ /* 0x000e22000021f100 */
[----:B------:R-:W-:Y:S05]  /*b200*/  BRA `(.L_x_4415) ;  /* 0x0000000000547947 */ /* 0x000fea0003800000 */
.L_x_4414:
        /* <DEDUP_REMOVED lines=15> */
[----:B--2--5:R-:W-:Y:S05]  /*b300*/  CALL.ABS.NOINC R2 ;  /* 0x0000000002007343 */ /* 0x024fea0003c00000 */
.L_x_4442:
[----:B------:R-:W-:Y:S01]  /*b310*/  IMAD.MOV.U32 R0, RZ, RZ, RZ ;  /* 0x000000ffff007224 */ /* 0x000fe200078e00ff */
[----:B------:R-:W-:Y:S06]  /*b320*/  BRA `(.L_x_4415) ;  /* 0x00000000000c7947 */ /* 0x000fec0003800000 */
.L_x_4439:
[----:B------:R0:W5:Y:S01]  /*b330*/  LDG.E R0, desc[UR36][R2.64] ;  /* 0x0000002402007981 */ /* 0x000162000c1e1900 */
[----:B------:R-:W-:Y:S05]  /*b340*/  BRA `(.L_x_4415) ;  /* 0x0000000000047947 */ /* 0x000fea0003800000 */
.L_x_4438:
[----:B------:R0:W5:Y:S02]  /*b350*/  LDG.E R0, desc[UR36][R2.64] ;  /* 0x0000002402007981 */ /* 0x000164000c1e1900 */
.L_x_4415:
[----:B------:R-:W4:Y:S01]  /*b360*/  LDCU.64 UR6, c[0x0][0x5e8] ;  /* 0x0000bd00ff0677ac */ /* 0x000f220008000a00 */
[----:B0123-5:R-:W-:Y:S01]  /*b370*/  VIMNMX.U32 R0, PT, PT, R0, 0x1f, PT ;  /* 0x0000001f00007848 */ /* 0x02ffe20003fe0000 */
[----:B------:R-:W-:-:S03]  /*b380*/  UPRMT UR4, UR43, 0x9910, URZ ;  /* 0x000099102b047896 */ /* 0x000fc600080000ff */
[----:B------:R-:W-:Y:S01]  /*b390*/  SHF.R.S32.HI R4, RZ, R0, R19 ;  /* 0x00000000ff047219 */ /* 0x000fe20000011413 */
[----:B------:R-:W-:Y:S01]  /*b3a0*/  UISETP.GT.AND UP0, UPT, UR4, 0x9, UPT ;  /* 0x000000090400788c */ /* 0x000fe2000bf04270 */
[----:B----4-:R-:W-:-:S05]  /*b3b0*/  IADD3 R2, P0, PT, R16, UR6, RZ ;  /* 0x0000000610027c10 */ /* 0x010fca000ff1e0ff */
        /* <DEDUP_REMOVED lines=12> */
.L_x_4446:
[----:B------:R0:W-:Y:S01]  /*b480*/  STG.E.U8 desc[UR36][R2.64], R4 ;  /* 0x0000000402007986 */ /* 0x0001e2000c101124 */
[----:B------:R-:W-:Y:S05]  /*b490*/  BRA `(.L_x_4448) ;  /* 0x0000000c00387947 */ /* 0x000fea0003800000 */
.L_x_4445:
        /* <DEDUP_REMOVED lines=9> */
.L_x_4450:
[----:B------:R0:W-:Y:S01]  /*b530*/  STG.E desc[UR36][R2.64], R4 ;  /* 0x0000000402007986 */ /* 0x0001e2000c101924 */
[----:B------:R-:W-:Y:S05]  /*b540*/  BRA `(.L_x_4448) ;  /* 0x0000000c000c7947 */ /* 0x000fea0003800000 */
.L_x_4449:
[----:B------:R0:W-:Y:S01]  /*b550*/  STG.E.U16 desc[UR36][R2.64], R4 ;  /* 0x0000000402007986 */ /* 0x0001e2000c101524 */
[----:B------:R-:W-:Y:S05]  /*b560*/  BRA `(.L_x_4448) ;  /* 0x0000000c00047947 */ /* 0x000fea0003800000 */
.L_x_4444:
        /* <DEDUP_REMOVED lines=9> */
.L_x_4452:
[----:B------:R-:W-:-:S04]  /*b600*/  I2FP.F32.S32 R0, R4 ;  /* 0x0000000400007245 */ /* 0x000fc80000201400 */
[----:B------:R-:W-:-:S05]  /*b610*/  F2FP.F16.F32.PACK_AB R0, RZ, R0 ;  /* 0x00000000ff00723e */ /* 0x000fca00000000ff */
[----:B------:R0:W-:Y:S01]  /*b620*/  STG.E.U16 desc[UR36][R2.64], R0 ;  /* 0x0000000002007986 */ /* 0x0001e2000c101524 */
[----:B------:R-:W-:Y:S05]  /*b630*/  BRA `(.L_x_4448) ;  /* 0x0000000800d07947 */ /* 0x000fea0003800000 */
.L_x_4451:
        /* <DEDUP_REMOVED lines=10> */
.L_x_4454:
[----:B------:R-:W-:-:S04]  /*b6e0*/  I2FP.F32.S32 R4, R4 ;  /* 0x0000000400047245 */ /* 0x000fc80000201400 */
[----:B------:R-:W-:-:S04]  /*b6f0*/  F2FP.F16.F32.PACK_AB R5, RZ, R4 ;  /* 0x00000004ff05723e */ /* 0x000fc800000000ff */
[----:B------:R-:W-:-:S05]  /*b700*/  PRMT R5, R5, 0x5410, RZ ;  /* 0x0000541005057816 */ /* 0x000fca00000000ff */
[----:B------:R0:W-:Y:S01]  /*b710*/  STG.E desc[UR36][R2.64], R5 ;  /* 0x0000000502007986 */ /* 0x0001e2000c101924 */
[----:B------:R-:W-:Y:S05]  /*b720*/  BRA `(.L_x_4448) ;  /* 0x0000000800947947 */ /* 0x000fea0003800000 */
.L_x_4453:
[----:B------:R-:W0:Y:S02]  /*b730*/  I2F.F64 R4, R4 ;  /* 0x0000000400047312 */ /* 0x000e240000201c00 */
[----:B0-----:R0:W-:Y:S01]  /*b740*/  STG.E.64 desc[UR36][R2.64], R4 ;  /* 0x0000000402007986 */ /* 0x0011e2000c101b24 */
[----:B------:R-:W-:Y:S05]  /*b750*/  BRA `(.L_x_4448) ;  /* 0x0000000800887947 */ /* 0x000fea0003800000 */
.L_x_4443:
        /* <DEDUP_REMOVED lines=12> */
.L_x_4458:
        /* <DEDUP_REMOVED lines=18> */
.L_x_4461:
[----:B------:R-:W-:-:S04]  /*b940*/  SHF.R.U32.HI R5, RZ, 0x18, R5 ;  /* 0x00000018ff057819 */ /* 0x000fc80000011605 */
[----:B------:R-:W-:-:S07]  /*b950*/  LOP3.LUT R0, R0, 0x80, R5, 0xf8, !PT ;  /* 0x0000008000007812 */ /* 0x000fce00078ef805 */
.L_x_4460:
[----:B------:R-:W-:Y:S05]  /*b960*/  BSYNC.RECONVERGENT B0 ;  /* 0x0000000000007941 */ /* 0x000fea0003800200 */
.L_x_4459:
[----:B------:R0:W-:Y:S01]  /*b970*/  STG.E.U8 desc[UR36][R2.64], R0 ;  /* 0x0000000002007986 */ /* 0x0001e2000c101124 */
[----:B------:R-:W-:Y:S05]  /*b980*/  BRA `(.L_x_4448) ;  /* 0x0000000400fc7947 */ /* 0x000fea0003800000 */
.L_x_4457:
[----:B------:R-:W-:Y:S01]  /*b990*/  I2FP.F32.S32 R5, R4 ;  /* 0x0000000400057245 */ /* 0x000fe20000201400 */
[----:B------:R-:W-:Y:S01]  /*b9a0*/  BSSY.RECONVERGENT B0, `(.L_x_4462) ;  /* 0x0000013000007945 */ /* 0x000fe20003800200 */
[----:B------:R-:W-:Y:S02]  /*b9b0*/  HFMA2 R0, -RZ, RZ, 0, 7.62939453125e-06 ;  /* 0x00000080ff007431 */ /* 0x000fe400000001ff */
        /* <DEDUP_REMOVED lines=15> */
.L_x_4464:
[----:B------:R-:W-:-:S04]  /*bab0*/  SHF.R.U32.HI R5, RZ, 0x18, R5 ;  /* 0x00000018ff057819 */ /* 0x000fc80000011605 */
[----:B------:R-:W-:-:S07]  /*bac0*/  LOP3.LUT R0, R0, 0x80, R5, 0xf8, !PT ;  /* 0x0000008000007812 */ /* 0x000fce00078ef805 */
.L_x_4463:
[----:B------:R-:W-:Y:S05]  /*bad0*/  BSYNC.RECONVERGENT B0 ;  /* 0x0000000000007941 */ /* 0x000fea0003800200 */
.L_x_4462:
[----:B------:R0:W-:Y:S01]  /*bae0*/  STG.E.U8 desc[UR36][R2.64], R0 ;  /* 0x0000000002007986 */ /* 0x0001e2000c101124 */
[----:B------:R-:W-:Y:S05]  /*baf0*/  BRA `(.L_x_4448) ;  /* 0x0000000400a07947 */ /* 0x000fea0003800000 */
.L_x_4456:
        /* <DEDUP_REMOVED lines=22> */
.L_x_4466:
[----:B------:R-:W-:-:S05]  /*bc60*/  SHF.R.S32.HI R5, RZ, 0x1f, R4 ;  /* 0x0000001fff057819 */ /* 0x000fca0000011404 */
[----:B------:R0:W-:Y:S01]  /*bc70*/  STG.E.64 desc[UR36][R2.64], R4 ;  /* 0x0000000402007986 */ /* 0x0001e2000c101b24 */
[----:B------:R-:W-:Y:S05]  /*bc80*/  BRA `(.L_x_4448) ;  /* 0x00000004003c7947 */ /* 0x000fea0003800000 */
.L_x_4465:
[----:B------:R0:W-:Y:S01]  /*bc90*/  STG.E desc[UR36][R2.64], R4 ;  /* 0x0000000402007986 */ /* 0x0001e2000c101924 */
[----:B------:R-:W-:Y:S05]  /*bca0*/  BRA `(.L_x_4448) ;  /* 0x0000000400347947 */ /* 0x000fea0003800000 */
.L_x_4455:
        /* <DEDUP_REMOVED lines=10> */
.L_x_4468:
[----:B------:R-:W-:Y:S01]  /*bd50*/  CS2R R6, SRZ ;  /* 0x0000000000067805 */ /* 0x000fe2000001ff00 */
[----:B------:R-:W0:Y:S04]  /*bd60*/  I2F.F64 R4, R4 ;  /* 0x0000000400047312 */ /* 0x000e280000201c00 */
[----:B0-----:R0:W-:Y:S01]  /*bd70*/  STG.E.128 desc[UR36][R2.64], R4 ;  /* 0x0000000402007986 */ /* 0x0011e2000c101d24 */
[----:B------:R-:W-:Y:S05]  /*bd80*/  BRA `(.L_x_4448) ;  /* 0x0000000000fc7947 */ /* 0x000fea0003800000 */
.L_x_4467:
[----:B------:R-:W-:-:S09]  /*bd90*/  UISETP.NE.AND UP0, UPT, UR4, 0xf, UPT ;  /* 0x0000000f0400788c */ /* 0x000fd2000bf05270 */
[----:B------:R-:W-:Y:S05]  /*bda0*/  BRA.U !UP0, `(.L_x_4469) ;  /* 0x0000000108e87547 */ /* 0x000fea000b800000 */
[----:B------:R-:W-:-:S09]  /*bdb0*/  UISETP.NE.AND UP0, UPT, UR4, 0x17, UPT ;  /* 0x000000170400788c */ /* 0x000fd2000bf05270 */
[----:B------:R-:W-:Y:S05]  /*bdc0*/  BRA.U !UP0, `(.L_x_4470) ;  /* 0x0000000108907547 */ /* 0x000fea000b800000 */
[----:B------:R-:W-:-:S09]  /*bdd0*/  UISETP.NE.AND UP0, UPT, UR4, 0x18, UPT ;  /* 0x000000180400788c */ /* 0x000fd2000bf05270 */
[----:B------:R-:W-:Y:S05]  /*bde0*/  BRA.U !UP0, `(.L_x_4471) ;  /* 0x0000000108447547 */ /* 0x000fea000b800000 */
.L_x_4447:
        /* <DEDUP_REMOVED lines=16> */
.L_x_4472:
[----:B------:R-:W-:Y:S05]  /*bef0*/  BRA `(.L_x_4448) ;  /* 0x0000000000a07947 */ /* 0x000fea0003800000 */
.L_x_4471:
[----:B------:R-:W-:Y:S01]  /*bf00*/  I2FP.F32.S32 R7, R4 ;  /* 0x0000000400077245 */ /* 0x000fe20000201400 */
[----:B------:R-:W-:Y:S01]  /*bf10*/  BSSY.RECONVERGENT B0, `(.L_x_4473) ;  /* 0x000000c000007945 */ /* 0x000fe20003800200 */
[----:B------:R-:W-:Y:S02]  /*bf20*/  MOV R0, 0x7f ;  /* 0x0000007f00007802 */ /* 0x000fe40000000f00 */
        /* <DEDUP_REMOVED lines=10> */
.L_x_4474:
[----:B------:R-:W-:Y:S05]  /*bfd0*/  BSYNC.RECONVERGENT B0 ;  /* 0x0000000000007941 */ /* 0x000fea0003800200 */
.L_x_4473:
[----:B------:R-:W-:-:S05]  /*bfe0*/  LOP3.LUT R5, R0, 0x80, R5, 0xf8, !PT ;  /* 0x0000008000057812 */ /* 0x000fca00078ef805 */
[----:B------:R3:W-:Y:S01]  /*bff0*/  STG.E.U8 desc[UR36][R2.64], R5 ;  /* 0x0000000502007986 */ /* 0x0007e2000c101124 */
[----:B------:R-:W-:Y:S05]  /*c000*/  BRA `(.L_x_4448) ;  /* 0x00000000005c7947 */ /* 0x000fea0003800000 */
.L_x_4470:
        /* <DEDUP_REMOVED lines=12> */
.L_x_4476:
[----:B------:R-:W-:Y:S01]  /*c0d0*/  IMAD.MOV.U32 R0, RZ, RZ, 0x7f ;  /* 0x0000007fff007424 */ /* 0x000fe200078e00ff */
[----:B------:R-:W-:-:S04]  /*c0e0*/  ISETP.GT.U32.AND P0, PT, R4, 0x7f800000, PT ;  /* 0x7f8000000400780c */ /* 0x000fc80003f04070 */
[----:B------:R-:W-:-:S09]  /*c0f0*/  SEL R0, R0, 0x7c, P0 ;  /* 0x0000007c00007807 */ /* 0x000fd20000000000 */
.L_x_4477:
[----:B------:R-:W-:Y:S05]  /*c100*/  BSYNC.RECONVERGENT B0 ;  /* 0x0000000000007941 */ /* 0x000fea0003800200 */
.L_x_4475:
[----:B------:R-:W-:-:S04]  /*c110*/  SHF.R.U32.HI R5, RZ, 0x18, R5 ;  /* 0x00000018ff057819 */ /* 0x000fc80000011605 */
[----:B------:R-:W-:-:S05]  /*c120*/  LOP3.LUT R5, R0, 0x80, R5, 0xf8, !PT ;  /* 0x0000008000057812 */ /* 0x000fca00078ef805 */
[----:B------:R2:W-:Y:S01]  /*c130*/  STG.E.U8 desc[UR36][R2.64], R5 ;  /* 0x0000000502007986 */ /* 0x0005e2000c101124 */
[----:B------:R-:W-:Y:S05]  /*c140*/  BRA `(.L_x_4448) ;  /* 0x00000000000c7947 */ /* 0x000fea0003800000 */
.L_x_4469:
[----:B------:R-:W-:-:S04]  /*c150*/  I2FP.F32.S32 R0, R4 ;  /* 0x0000000400007245 */ /* 0x000fc80000201400 */
[----:B------:R-:W-:-:S05]  /*c160*/  F2FP.BF16.F32.PACK_AB R0, RZ, R0 ;  /* 0x00000000ff00723e */ /* 0x000fca00000010ff */
[----:B------:R4:W-:Y:S02]  /*c170*/  STG.E.U16 desc[UR36][R2.64], R0 ;  /* 0x0000000002007986 */ /* 0x0009e4000c101524 */
.L_x_4448:
[----:B------:R-:W-:-:S07]  /*c180*/  VIADD R17, R17, 0x80 ;  /* 0x0000008011117836 */ /* 0x000fce0000000000 */
.L_x_4375:
[----:B------:R-:W-:Y:S05]  /*c190*/  BSYNC.RECONVERGENT B6 ;  /* 0x0000000000067941 */ /* 0x000fea0003800200 */
.L_x_4374:
[----:B------:R-:W5:Y:S02]  /*c1a0*/  LDCU UR4, c[0x0][0x380] ;  /* 0x00007000ff0477ac */ /* 0x000f640008000800 */
[----:B-----5:R-:W-:-:S13]  /*c1b0*/  ISETP.GE.AND P0, PT, R17, UR4, PT ;  /* 0x0000000411007c0c */ /* 0x020fda000bf06270 */
[----:B------:R-:W-:Y:S05]  /*c1c0*/  @P0 EXIT ;  /* 0x000000000000094d */ /* 0x000fea0003800000 */
[----:B------:R-:W5:Y:S01]  /*c1d0*/  LDCU UR4, c[0x0][0x388] ;  /* 0x00007100ff0477ac */ /* 0x000f620008000800 */
[----:B------:R-:W-:Y:S02]  /*c1e0*/  HFMA2 R18, -RZ, RZ, 0, 0 ;  /* 0x00000000ff127431 */ /* 0x000fe400000001ff */
        /* <DEDUP_REMOVED lines=352> */
.L_x_4478:
[----:B------:R-:W0:Y:S01]  /*d7f0*/  LDCU.64 UR6, c[0x0][0x5e8] ;  /* 0x0000bd00ff0677ac */ /* 0x000e220008000a00 */
[----:B------:R-:W1:Y:S01]  /*d800*/  LDCU.64 UR8, c[0x0][0x5f0] ;  /* 0x0000be00ff0877ac */ /* 0x000e620008000a00 */
[----:B------:R-:W-:-:S04]  /*d810*/  UPRMT UR4, UR39, 0x9910, URZ ;  /* 0x0000991027047896 */ /* 0x000fc800080000ff */
[----:B------:R-:W-:Y:S01]  /*d820*/  UISETP.GT.AND UP0, UPT, UR4, 0x9, UPT ;  /* 0x000000090400788c */ /* 0x000fe2000bf04270 */
[----:B0-----:R-:W-:Y:S02]  /*d830*/  IADD3 R16, P0, PT, R16, UR6, RZ ;  /* 0x0000000610107c10 */ /* 0x001fe4000ff1e0ff */
[----:B-12---:R-:W-:-:S03]  /*d840*/  IADD3 R2, P1, PT, R0, UR8, RZ ;  /* 0x0000000800027c10 */ /* 0x006fc6000ff3e0ff */
[----:B------:R-:W-:Y:S01]  /*d850*/  IMAD.X R17, RZ, RZ, UR7, P0 ;  /* 0x00000007ff117e24 */ /* 0x000fe200080e06ff */
        /* <DEDUP_REMOVED lines=12> */
.L_x_4482:
[----:B------:R0:W5:Y:S01]  /*d920*/  LDG.E.U8 R19, desc[UR36][R2.64] ;  /* 0x0000002402137981 */ /* 0x000162000c1e1100 */
[----:B------:R-:W-:Y:S05]  /*d930*/  BRA `(.L_x_4484) ;  /* 0x0000000c002c7947 */ /* 0x000fea0003800000 */
.L_x_4481:
        /* <DEDUP_REMOVED lines=8> */
.L_x_4486:
[----:B------:R0:W5:Y:S01]  /*d9c0*/  LDG.E R19, desc[UR36][R2.64] ;  /* 0x0000002402137981 */ /* 0x000162000c1e1900 */
[----:B------:R-:W-:Y:S05]  /*d9d0*/  BRA `(.L_x_4484) ;  /* 0x0000000c00047947 */ /* 0x000fea0003800000 */
.L_x_4485:
[----:B------:R0:W5:Y:S01]  /*d9e0*/  LDG.E.S16 R19, desc[UR36][R2.64] ;  /* 0x0000002402137981 */ /* 0x000162000c1e1700 */
[----:B------:R-:W-:Y:S05]  /*d9f0*/  BRA `(.L_x_4484) ;  /* 0x0000000800fc7947 */ /* 0x000fea0003800000 */
.L_x_4480:
        /* <DEDUP_REMOVED lines=9> */
.L_x_4488:
[----:B------:R-:W2:Y:S02]  /*da90*/  LDG.E.U16 R2, desc[UR36][R2.64] ;  /* 0x0000002402027981 */ /* 0x000ea4000c1e1500 */
[----:B--2---:R-:W-:-:S06]  /*daa0*/  HADD2.F32 R19, -RZ, R2.H0_H0 ;  /* 0x20000002ff137230 */ /* 0x004fcc0000004100 */
[----:B------:R-:W0:Y:S01]  /*dab0*/  F2I.FTZ.TRUNC.NTZ R19, R19 ;  /* 0x0000001300137305 */ /* 0x000e22000021f100 */
[----:B------:R-:W-:Y:S05]  /*dac0*/  BRA `(.L_x_4484) ;  /* 0x0000000800c87947 */ /* 0x000fea0003800000 */
.L_x_4487:
        /* <DEDUP_REMOVED lines=9> */
.L_x_4490:
[----:B------:R-:W2:Y:S02]  /*db60*/  LDG.E.U16 R2, desc[UR36][R2.64] ;  /* 0x0000002402027981 */ /* 0x000ea4000c1e1500 */
[----:B--2---:R-:W-:-:S06]  /*db70*/  HADD2.F32 R19, -RZ, R2.H0_H0 ;  /* 0x20000002ff137230 */ /* 0x004fcc0000004100 */
[----:B------:R-:W0:Y:S01]  /*db80*/  F2I.FTZ.TRUNC.NTZ R19, R19 ;  /* 0x0000001300137305 */ /* 0x000e22000021f100 */
[----:B------:R-:W-:Y:S05]  /*db90*/  BRA `(.L_x_4484) ;  /* 0x0000000800947947 */ /* 0x000fea0003800000 */
.L_x_4489:
[----:B------:R-:W2:Y:S02]  /*dba0*/  LDG.E.64 R2, desc[UR36][R2.64] ;  /* 0x0000002402027981 */ /* 0x000ea4000c1e1b00 */
[----:B--2---:R0:W1:Y:S02]  /*dbb0*/  F2I.F64.TRUNC R19, R2 ;  /* 0x0000000200137311 */ /* 0x004064000030d100 */
[----:B01----:R-:W-:Y:S05]  /*dbc0*/  BRA `(.L_x_4484) ;  /* 0x0000000800887947 */ /* 0x003fea0003800000 */
.L_x_4479:
        /* <DEDUP_REMOVED lines=12> */
.L_x_4493:
[----:B------:R-:W2:Y:S02]  /*dc90*/  LDG.E.64 R2, desc[UR36][R2.64] ;  /* 0x0000002402027981 */ /* 0x000ea4000c1e1b00 */
[----:B--2---:R0:W1:Y:S02]  /*dca0*/  F2I.F64.TRUNC R19, R2 ;  /* 0x0000000200137311 */ /* 0x004064000030d100 */
[----:B01----:R-:W-:Y:S05]  /*dcb0*/  BRA `(.L_x_4484) ;  /* 0x00000008004c7947 */ /* 0x003fea0003800000 */
.L_x_4492:
        /* <DEDUP_REMOVED lines=26> */
.L_x_4495:
        /* <DEDUP_REMOVED lines=11> */
[----:B------:R2:W3:Y:S01]  /*df10*/  F2I.FTZ.TRUNC.NTZ R19, R0 ;  /* 0x0000000000137305 */ /* 0x0004e2000021f100 */
[----:B------:R-:W-:Y:S05]  /*df20*/  BRA `(.L_x_4484) ;  /* 0x0000000400b07947 */ /* 0x000fea0003800000 */
.L_x_4494:
[----:B------:R-:W2:Y:S02]  /*df30*/  LDG.E.U16 R19, desc[UR36][R2.64] ;  /* 0x0000002402137981 */ /* 0x000ea4000c1e1500 */
[----:B--2---:R-:W-:-:S06]  /*df40*/  IMAD.U32 R19, R19, 0x10000, RZ ;  /* 0x0001000013137824 */ /* 0x004fcc00078e00ff */
[----:B------:R-:W4:Y:S01]  /*df50*/  F2I.FTZ.TRUNC.NTZ R19, R19 ;  /* 0x0000001300137305 */ /* 0x000f22000021f100 */
[----:B------:R-:W-:Y:S05]  /*df60*/  BRA `(.L_x_4484) ;  /* 0x0000000400a07947 */ /* 0x000fea0003800000 */
.L_x_4491:
        /* <DEDUP_REMOVED lines=10> */
.L_x_4498:
        /* <DEDUP_REMOVED lines=21> */
.L_x_4502:
[----:B------:R-:W-:Y:S05]  /*e160*/  BSYNC.RECONVERGENT B1 ;  /* 0x0000000000017941 */ /* 0x000fea0003800200 */
.L_x_4501:
[----:B------:R-:W-:Y:S02]  /*e170*/  SHF.L.U32 R0, R0, 0x14, RZ ;  /* 0x0000001400007819 */ /* 0x000fe400000006ff */
[----:B------:R-:W-:-:S04]  /*e180*/  LEA R2, R2, 0x3b800000, 0x17 ;  /* 0x3b80000002027811 */ /* 0x000fc800078eb8ff */
[----:B------:R-:W-:-:S07]  /*e190*/  LOP3.LUT R19, R2, R0, R19, 0xfe, !PT ;  /* 0x0000000002137212 */ /* 0x000fce00078efe13 */
.L_x_4500:
[----:B------:R-:W-:Y:S05]  /*e1a0*/  BSYNC.RECONVERGENT B0 ;  /* 0x0000000000007941 */ /* 0x000fea0003800200 */
.L_x_4499:
[----:B------:R-:W0:Y:S01]  /*e1b0*/  F2I.FTZ.TRUNC.NTZ R19, R19 ;  /* 0x0000001300137305 */ /* 0x000e22000021f100 */
[----:B------:R-:W-:Y:S05]  /*e1c0*/  BRA `(.L_x_4484) ;  /* 0x0000000400087947 */ /* 0x000fea0003800000 */
.L_x_4497:
        /* <DEDUP_REMOVED lines=21> */
.L_x_4506:
[----:B------:R-:W-:Y:S05]  /*e320*/  BSYNC.RECONVERGENT B1 ;  /* 0x0000000000017941 */ /* 0x000fea0003800200 */
.L_x_4505:
[----:B------:R-:W-:Y:S01]  /*e330*/  IMAD.SHL.U32 R0, R0, 0x200000, RZ ;  /* 0x0020000000007824 */ /* 0x000fe200078e00ff */
[----:B------:R-:W-:-:S04]  /*e340*/  LEA R2, R2, 0x37800000, 0x17 ;  /* 0x3780000002027811 */ /* 0x000fc800078eb8ff */
[----:B------:R-:W-:-:S07]  /*e350*/  LOP3.LUT R19, R2, R0, R19, 0xfe, !PT ;  /* 0x0000000002137212 */ /* 0x000fce00078efe13 */
.L_x_4504:
[----:B------:R-:W-:Y:S05]  /*e360*/  BSYNC.RECONVERGENT B0 ;  /* 0x0000000000007941 */ /* 0x000fea0003800200 */
.L_x_4503:
[----:B------:R-:W0:Y:S01]  /*e370*/  F2I.FTZ.TRUNC.NTZ R19, R19 ;  /* 0x0000001300137305 */ /* 0x000e22000021f100 */
[----:B------:R-:W-:Y:S05]  /*e380*/  BRA `(.L_x_4484) ;  /* 0x0000000000987947 */ /* 0x000fea0003800000 */
.L_x_4496:
        /* <DEDUP_REMOVED lines=14> */
.L_x_4510:
[----:B------:R-:W-:Y:S05]  /*e470*/  BSYNC.RECONVERGENT B0 ;  /* 0x0000000000007941 */ /* 0x000fea0003800200 */
.L_x_4509:
[----:B------:R-:W0:Y:S01]  /*e480*/  F2I.FTZ.TRUNC.NTZ R19, R19 ;  /* 0x0000001300137305 */ /* 0x000e22000021f100 */
[----:B------:R-:W-:Y:S05]  /*e490*/  BRA `(.L_x_4484) ;  /* 0x0000000000547947 */ /* 0x000fea0003800000 */
.L_x_4483:
        /* <DEDUP_REMOVED lines=16> */
.L_x_4511:
[----:B------:R-:W-:Y:S01]  /*e5a0*/  MOV R19, RZ ;  /* 0x000000ff00137202 */ /* 0x000fe20000000f00 */
[----:B------:R-:W-:Y:S06]  /*e5b0*/  BRA `(.L_x_4484) ;  /* 0x00000000000c7947 */ /* 0x000fec0003800000 */
.L_x_4508:
[----:B------:R0:W5:Y:S01]  /*e5c0*/  LDG.E R19, desc[UR36][R2.64] ;  /* 0x0000002402137981 */ /* 0x000162000c1e1900 */
[----:B------:R-:W-:Y:S05]  /*e5d0*/  BRA `(.L_x_4484) ;  /* 0x0000000000047947 */ /* 0x000fea0003800000 */
.L_x_4507:
[----:B------:R0:W5:Y:S02]  /*e5e0*/  LDG.E R19, desc[UR36][R2.64] ;  /* 0x0000002402137981 */ /* 0x000164000c1e1900 */
.L_x_4484:
        /* <DEDUP_REMOVED lines=14> */
[----:B--2---:R0:W5:Y:S01]  /*e6d0*/  LDG.E.S8 R0, desc[UR36][R2.64] ;  /* 0x0000002402007981 */ /* 0x004162000c1e1300 */
[----:B------:R-:W-:Y:S05]  /*e6e0*/  BRA `(.L_x_4517) ;  /* 0x0000000c00347947 */ /* 0x000fea0003800000 */
.L_x_4515:
[----:B--2---:R2:W5:Y:S01]  /*e6f0*/  LDG.E.U8 R0, desc[UR36][R2.64] ;  /* 0x0000002402007981 */ /* 0x004562000c1e1100 */
[----:B------:R-:W-:Y:S05]  /*e700*/  BRA `(.L_x_4517) ;  /* 0x0000000c002c7947 */ /* 0x000fea0003800000 */
.L_x_4514:
[----:B------:R-:W-:-:S09]  /*e710*/  UISETP.NE.AND UP0, UPT, UR4, 0x2, UPT ;  /* 0x000000020400788c */ /* 0x000fd2000bf05270 */
[----:B------:R-:W-:Y:S05]  /*e720*/  BRA.U !UP0, `(.L_x_4518) ;  /* 0x0000000108207547 */ /* 0x000fea000b800000 */
[----:B------:R-:W-:-:S09]  /*e730*/  UISETP.NE.AND UP0, UPT, UR4, 0x3, UPT ;  /* 0x000000030400788c */ /* 0x000fd2000bf05270 */
[----:B------:R-:W-:Y:S05]  /*e740*/  BRA.U !UP0, `(.L_x_4519) ;  /* 0x0000000108107547 */ /* 0x000fea000b800000 */
[----:B------:R-:W-:-:S09]  /*e750*/  UISETP.NE.AND UP0, UPT, UR4, 0x4, UPT ;  /* 0x000000040400788c */ /* 0x000fd2000bf05270 */
[----:B------:R-:W-:Y:S05]  /*e760*/  BRA.U UP0, `(.L_x_4516) ;  /* 0x0000000900c07547 */ /* 0x000fea000b800000 */
[----:B--2---:R0:W5:Y:S01]  /*e770*/  LDG.E R0, desc[UR36][R2.64] ;  /* 0x0000002402007981 */ /* 0x004162000c1e1900 */
[----:B------:R-:W-:Y:S05]  /*e780*/  BRA `(.L_x_4517) ;  /* 0x0000000c000c7947 */ /* 0x000fea0003800000 */
.L_x_4519:
[----:B--2---:R0:W5:Y:S01]  /*e790*/  LDG.E R0, desc[UR36][R2.64] ;  /* 0x0000002402007981 */ /* 0x004162000c1e1900 */
[----:B------:R-:W-:Y:S05]  /*e7a0*/  BRA `(.L_x_4517) ;  /* 0x0000000c00047947 */ /* 0x000fea0003800000 */
.L_x_4518:
[----:B--2---:R0:W5:Y:S01]  /*e7b0*/  LDG.E.S16 R0, desc[UR36][R2.64] ;  /* 0x0000002402007981 */ /* 0x004162000c1e1700 */
[----:B------:R-:W-:Y:S05]  /*e7c0*/  BRA `(.L_x_4517) ;  /* 0x0000000800fc7947 */ /* 0x000fea0003800000 */
.L_x_4513:
[----:B------:R-:W-:-:S09]  /*e7d0*/  UISETP.GT.AND UP0, UPT, UR4, 0x6, UPT ;  /* 0x000000060400788c */ /* 0x000fd2000bf04270 */
[----:B------:R-:W-:Y:S05]  /*e7e0*/  BRA.U UP0, `(.L_x_4520) ;  /* 0x00000001002c7547 */ /* 0x000fea000b800000 */
[----:B------:R-:W-:-:S09]  /*e7f0*/  UISETP.NE.AND UP0, UPT, UR4, 0x5, UPT ;  /* 0x000000050400788c */ /* 0x000fd2000bf05270 */
[----:B------:R-:W-:Y:S05]  /*e800*/  BRA.U !UP0, `(.L_x_4521) ;  /* 0x0000000108147547 */ /* 0x000fea000b800000 */
[----:B------:R-:W-:-:S09]  /*e810*/  UISETP.NE.AND UP0, UPT, UR4, 0x6, UPT ;  /* 0x000000060400788c */ /* 0x000fd2000bf05270 */
[----:B------:R-:W-:Y:S05]  /*e820*/  BRA.U UP0, `(.L_x_4516) ;  /* 0x0000000900907547 */ /* 0x000fea000b800000 */
[----:B--2---:R-:W2:Y:S02]  /*e830*/  LDG.E R0, desc[UR36][R2.64] ;  /* 0x0000002402007981 */ /* 0x004ea4000c1e1900 */
[----:B--2---:R-:W0:Y:S01]  /*e840*/  F2I.FTZ.TRUNC.NTZ R0, R0 ;  /* 0x0000000000007305 */ /* 0x004e22000021f100 */
[----:B------:R-:W-:Y:S05]  /*e850*/  BRA `(.L_x_4517) ;  /* 0x0000000800d87947 */ /* 0x000fea0003800000 */
.L_x_4521:
[----:B------:R-:W2:Y:S02]  /*e860*/  LDG.E.U16 R2, desc[UR36][R2.64] ;  /* 0x0000002402027981 */ /* 0x000ea4000c1e1500 */
[----:B--2---:R-:W-:-:S06]  /*e870*/  HADD2.F32 R0, -RZ, R2.H0_H0 ;  /* 0x20000002ff007230 */ /* 0x004fcc0000004100 */
[----:B------:R-:W0:Y:S01]  /*e880*/  F2I.FTZ.TRUNC.NTZ R0, R0 ;  /* 0x0000000000007305 */ /* 0x000e22000021f100 */
[----:B------:R-:W-:Y:S05]  /*e890*/  BRA `(.L_x_4517) ;  /* 0x0000000800c87947 */ /* 0x000fea0003800000 */
.L_x_4520:
[----:B------:R-:W-:-:S09]  /*e8a0*/  UISETP.NE.AND UP0, UPT, UR4, 0x7, UPT ;  /* 0x000000070400788c */ /* 0x000fd2000bf05270 */
[----:B------:R-:W-:Y:S05]  /*e8b0*/  BRA.U !UP0, `(.L_x_4522) ;  /* 0x00000001082c7547 */ /* 0x000fea000b800000 */
[----:B------:R-:W-:-:S09]  /*e8c0*/  UISETP.NE.AND UP0, UPT, UR4, 0x8, UPT ;  /* 0x000000080400788c */ /* 0x000fd2000bf05270 */
[----:B------:R-:W-:Y:S05]  /*e8d0*/  BRA.U !UP0, `(.L_x_4523) ;  /* 0x0000000108147547 */ /* 0x000fea000b800000 */
[----:B------:R-:W-:-:S09]  /*e8e0*/  UISETP.NE.AND UP0, UPT, UR4, 0x9, UPT ;  /* 0x000000090400788c */ /* 0x000fd2000bf05270 */
[----:B------:R-:W-:Y:S05]  /*e8f0*/  BRA.U UP0, `(.L_x_4516) ;  /* 0x00000009005c7547 */ /* 0x000fea000b800000 */
[----:B--2---:R-:W2:Y:S02]  /*e900*/  LDG.E R0, desc[UR36][R2.64] ;  /* 0x0000002402007981 */ /* 0x004ea4000c1e1900 */
[----:B--2---:R-:W0:Y:S01]  /*e910*/  F2I.FTZ.TRUNC.NTZ R0, R0 ;  /* 0x0000000000007305 */ /* 0x004e22000021f100 */
[----:B------:R-:W-:Y:S05]  /*e920*/  BRA `(.L_x_4517) ;  /* 0x0000000800a47947 */ /* 0x000fea0003800000 */
.L_x_4523:
[----:B------:R-:W2:Y:S02]  /*e930*/  LDG.E.U16 R2, desc[UR36][R2.64] ;  /* 0x0000002402027981 */ /* 0x000ea4000c1e1500 */
[----:B--2---:R-:W-:-:S06]  /*e940*/  HADD2.F32 R0, -RZ, R2.H0_H0 ;  /* 0x20000002ff007230 */ /* 0x004fcc0000004100 */
[----:B------:R-:W0:Y:S01]  /*e950*/  F2I.FTZ.TRUNC.NTZ R0, R0 ;  /* 0x0000000000007305 */ /* 0x000e22000021f100 */
[----:B------:R-:W-:Y:S05]  /*e960*/  BRA `(.L_x_4517) ;  /* 0x0000000800947947 */ /* 0x000fea0003800000 */
.L_x_4522:
[----:B------:R-:W2:Y:S02]  /*e970*/  LDG.E.64 R2, desc[UR36][R2.64] ;  /* 0x0000002402027981 */ /* 0x000ea4000c1e1b00 */
[----:B--2---:R0:W2:Y:S02]  /*e980*/  F2I.F64.TRUNC R0, R2 ;  /* 0x0000000200007311 */ /* 0x0040a4000030d100 */
[----:B0-2---:R-:W-:Y:S05]  /*e990*/  BRA `(.L_x_4517) ;  /* 0x0000000800887947 */ /* 0x005fea0003800000 */
.L_x_4512:
        /* <DEDUP_REMOVED lines=12> */
.L_x_4526:
[----:B------:R-:W2:Y:S02]  /*ea60*/  LDG.E.64 R2, desc[UR36][R2.64] ;  /* 0x0000002402027981 */ /* 0x000ea4000c1e1b00 */
[----:B--2---:R0:W2:Y:S02]  /*ea70*/  F2I.F64.TRUNC R0, R2 ;  /* 0x0000000200007311 */ /* 0x0040a4000030d100 */
[----:B0-2---:R-:W-:Y:S05]  /*ea80*/  BRA `(.L_x_4517) ;  /* 0x00000008004c7947 */ /* 0x005fea0003800000 */
.L_x_4525:
[----:B------:R-:W-:-:S09]  /*ea90*/  UISETP.NE.AND UP0, UPT, UR4, 0xf, UPT ;  /* 0x0000000f0400788c */ /* 0x000fd2000bf05270 */
[----:B------:R-:W-:Y:S05]  /*eaa0*/  BRA.U !UP0, `(.L_x_4527) ;  /* 0x0000000108947547 */ /* 0x000fea000b800000 */
[----:B------:R-:W-:-:S09]  /*eab0*/  UISETP.NE.AND UP0, UPT, UR4, 0x17, UPT ;  /* 0x000000170400788c */ /* 0x000fd2000bf05270 */
[----:B------:R-:W-:Y:S05]  /*eac0*/  BRA.U !UP0, `(.L_x_4528) ;  /* 0x0000000108587547 */ /* 0x000fea000b800000 */
[----:B------:R-:W-:-:S09]  /*ead0*/  UISETP.NE.AND UP0, UPT, UR4, 0x18, UPT ;  /* 0x000000180400788c */ /* 0x000fd2000bf05270 */
[----:B------:R-:W-:Y:S05]  /*eae0*/  BRA.U UP0, `(.L_x_4516) ;  /* 0x0000000500e07547 */ /* 0x000fea000b800000 */
[----:B--2---:R-:W2:Y:S01]  /*eaf0*/  LDG.E.U8 R0, desc[UR36][R2.64] ;  /* 0x0000002402007981 */ /* 0x004ea2000c1e1100 */
        /* <DEDUP_REMOVED lines=19> */
.L_x_4528:
        /* <DEDUP_REMOVED lines=13> */
.L_x_4527:
[----:B--2---:R-:W2:Y:S02]  /*ed00*/  LDG.E.U16 R0, desc[UR36][R2.64] ;  /* 0x0000002402007981 */ /* 0x004ea4000c1e1500 */
[----:B--2---:R-:W-:-:S06]  /*ed10*/  IMAD.U32 R0, R0, 0x10000, RZ ;  /* 0x0001000000007824 */ /* 0x004fcc00078e00ff */
[----:B------:R-:W0:Y:S01]  /*ed20*/  F2I.FTZ.TRUNC.NTZ R0, R0 ;  /* 0x0000000000007305 */ /* 0x000e22000021f100 */
[----:B------:R-:W-:Y:S05]  /*ed30*/  BRA `(.L_x_4517) ;  /* 0x0000000400a07947 */ /* 0x000fea0003800000 */
.L_x_4524:
        /* <DEDUP_REMOVED lines=9> */
[----:B------:R-:W-:Y:S05]  /*edd0*/  BRA `(.L_x_4517) ;  /* 0x0000000400787947 */ /* 0x000fea0003800000 */
.L_x_4531:
        /* <DEDUP_REMOVED lines=21> */
.L_x_4535:
[----:B------:R-:W-:Y:S05]  /*ef30*/  BSYNC.RECONVERGENT B1 ;  /* 0x0000000000017941 */ /* 0x000fea0003800200 */
.L_x_4534:
[----:B------:R-:W-:Y:S01]  /*ef40*/  IMAD.SHL.U32 R0, R0, 0x100000, RZ ;  /* 0x0010000000007824 */ /* 0x000fe200078e00ff */
[----:B------:R-:W-:-:S04]  /*ef50*/  LEA R2, R2, 0x3b800000, 0x17 ;  /* 0x3b80000002027811 */ /* 0x000fc800078eb8ff */
[----:B------:R-:W-:-:S07]  /*ef60*/  LOP3.LUT R0, R2, R0, R7, 0xfe, !PT ;  /* 0x0000000002007212 */ /* 0x000fce00078efe07 */
.L_x_4533:
[----:B------:R-:W-:Y:S05]  /*ef70*/  BSYNC.RECONVERGENT B0 ;  /* 0x0000000000007941 */ /* 0x000fea0003800200 */
.L_x_4532:
[----:B------:R-:W0:Y:S01]  /*ef80*/  F2I.FTZ.TRUNC.NTZ R0, R0 ;  /* 0x0000000000007305 */ /* 0x000e22000021f100 */
[----:B------:R-:W-:Y:S05]  /*ef90*/  BRA `(.L_x_4517) ;  /* 0x0000000400087947 */ /* 0x000fea0003800000 */
.L_x_4530:
        /* <DEDUP_REMOVED lines=21> */
.L_x_4539:
[----:B------:R-:W-:Y:S05]  /*f0f0*/  BSYNC.RECONVERGENT B1 ;  /* 0x0000000000017941 */ /* 0x000fea0003800200 */
.L_x_4538:
[----:B------:R-:W-:Y:S02]  /*f100*/  SHF.L.U32 R0, R0, 0x15, RZ ;  /* 0x0000001500007819 */ /* 0x000fe400000006ff */
[----:B------:R-:W-:-:S04]  /*f110*/  LEA R2, R2, 0x37800000, 0x17 ;  /* 0x3780000002027811 */ /* 0x000fc800078eb8ff */
[----:B------:R-:W-:-:S07]  /*f120*/  LOP3.LUT R0, R2, R0, R7, 0xfe, !PT ;  /* 0x0000000002007212 */ /* 0x000fce00078efe07 */
.L_x_4537:
[----:B------:R-:W-:Y:S05]  /*f130*/  BSYNC.RECONVERGENT B0 ;  /* 0x0000000000007941 */ /* 0x000fea0003800200 */
.L_x_4536:
[----:B------:R-:W0:Y:S01]  /*f140*/  F2I.FTZ.TRUNC.NTZ R0, R0 ;  /* 0x0000000000007305 */ /* 0x000e22000021f100 */
[----:B------:R-:W-:Y:S05]  /*f150*/  BRA `(.L_x_4517) ;  /* 0x0000000000987947 */ /* 0x000fea0003800000 */
.L_x_4529:
        /* <DEDUP_REMOVED lines=14> */
.L_x_4543:
[----:B------:R-:W-:Y:S05]  /*f240*/  BSYNC.RECONVERGENT B0 ;  /* 0x0000000000007941 */ /* 0x000fea0003800200 */
.L_x_4542:
[----:B------:R-:W0:Y:S01]  /*f250*/  F2I.FTZ.TRUNC.NTZ R0, R0 ;  /* 0x0000000000007305 */ /* 0x000e22000021f100 */
[----:B------:R-:W-:Y:S05]  /*f260*/  BRA `(.L_x_4517) ;  /* 0x0000000000547947 */ /* 0x000fea0003800000 */
.L_x_4516:
        /* <DEDUP_REMOVED lines=15> */
[----:B--2-45:R-:W-:Y:S05]  /*f360*/  CALL.ABS.NOINC R2 ;  /* 0x0000000002007343 */ /* 0x034fea0003c00000 */
.L_x_4544:
[----:B------:R-:W-:Y:S01]  /*f370*/  IMAD.MOV.U32 R0, RZ, RZ, RZ ;  /* 0x000000ffff007224 */ /* 0x000fe200078e00ff */
[----:B------:R-:W-:Y:S06]  /*f380*/  BRA `(.L_x_4517) ;  /* 0x00000000000c7947 */ /* 0x000fec0003800000 */
.L_x_4541:
[----:B--2---:R0:W5:Y:S01]  /*f390*/  LDG.E R0, desc[UR36][R2.64] ;  /* 0x0000002402007981 */ /* 0x004162000c1e1900 */
[----:B------:R-:W-:Y:S05]  /*f3a0*/  BRA `(.L_x_4517) ;  /* 0x0000000000047947 */ /* 0x000fea0003800000 */
.L_x_4540:
[----:B--2---:R0:W5:Y:S02]  /*f3b0*/  LDG.E R0, desc[UR36][R2.64] ;  /* 0x0000002402007981 */ /* 0x004164000c1e1900 */
.L_x_4517:
[----:B------:R-:W-:Y:S01]  /*f3c0*/  UPRMT UR4, UR43, 0x9910, URZ ;  /* 0x000099102b047896 */ /* 0x000fe200080000ff */
[----:B0----5:R-:W-:-:S03]  /*f3d0*/  VIMNMX.U32 R0, PT, PT, R0, 0x1f, PT ;  /* 0x0000001f00007848 */ /* 0x021fc60003fe0000 */
[----:B------:R-:W-:Y:S01]  /*f3e0*/  UISETP.GT.AND UP0, UPT, UR4, 0x9, UPT ;  /* 0x000000090400788c */ /* 0x000fe2000bf04270 */
[----:B-1234-:R-:W-:-:S08]  /*f3f0*/  SHF.R.S32.HI R2, RZ, R0, R19 ;  /* 0x00000000ff027219 */ /* 0x01efd00000011413 */
        /* <DEDUP_REMOVED lines=11> */
.L_x_4548:
[----:B------:R-:W-:Y:S01]  /*f4b0*/  STG.E.U8 desc[UR36][R16.64], R2 ;  /* 0x0000000210007986 */ /* 0x000fe2000c101124 */
[----:B------:R-:W-:Y:S05]  /*f4c0*/  EXIT ;  /* 0x000000000000794d */ /* 0x000fea0003800000 */
.L_x_4547:
[----:B------:R-:W-:-:S09]  /*f4d0*/  UISETP.NE.AND UP0, UPT, UR4, 0x2, UPT ;  /* 0x000000020400788c */ /* 0x000fd2000bf05270 */
[----:B------:R-:W-:Y:S05]  /*f4e0*/  BRA.U !UP0, `(.L_x_4550) ;  /* 0x0000000108247547 */ /* 0x000fea000b800000 */
[----:B------:R-:W-:-:S09]  /*f4f0*/  UISETP.NE.AND UP0, UPT, UR4, 0x3, UPT ;  /* 0x000000030400788c */ /* 0x000fd2000bf05270 */
[----:B------:R-:W-:Y:S05]  /*f500*/  BRA.U !UP0, `(.L_x_4551) ;  /* 0x0000000108147547 */ /* 0x000fea000b800000 */
[----:B------:R-:W-:-:S09]  /*f510*/  UISETP.NE.AND UP0, UPT, UR4, 0x4, UPT ;  /* 0x000000040400788c */ /* 0x000fd2000bf05270 */
[----:B------:R-:W-:Y:S05]  /*f520*/  BRA.U UP0, `(.L_x_4549) ;  /* 0x00000009003c7547 */ /* 0x000fea000b800000 */
[----:B------:R-:W-:-:S05]  /*f530*/  SHF.R.S32.HI R3, RZ, 0x1f, R2 ;  /* 0x0000001fff037819 */ /* 0x000fca0000011402 */
[----:B------:R-:W-:Y:S01]  /*f540*/  STG.E.64 desc[UR36][R16.64], R2 ;  /* 0x0000000210007986 */ /* 0x000fe2000c101b24 */
[----:B------:R-:W-:Y:S05]  /*f550*/  EXIT ;  /* 0x000000000000794d */ /* 0x000fea0003800000 */
.L_x_4551:
[----:B------:R-:W-:Y:S01]  /*f560*/  STG.E desc[UR36][R16.64], R2 ;  /* 0x0000000210007986 */ /* 0x000fe2000c101924 */
[----:B------:R-:W-:Y:S05]  /*f570*/  EXIT ;  /* 0x000000000000794d */ /* 0x000fea0003800000 */
.L_x_4550:
[----:B------:R-:W-:Y:S01]  /*f580*/  STG.E.U16 desc[UR36][R16.64], R2 ;  /* 0x0000000210007986 */ /* 0x000fe2000c101524 */
[----:B------:R-:W-:Y:S05]  /*f590*/  EXIT ;  /* 0x000000000000794d */ /* 0x000fea0003800000 */
.L_x_4546:
[----:B------:R-:W-:-:S09]  /*f5a0*/  UISETP.GT.AND UP0, UPT, UR4, 0x6, UPT ;  /* 0x000000060400788c */ /* 0x000fd2000bf04270 */
[----:B------:R-:W-:Y:S05]  /*f5b0*/  BRA.U UP0, `(.L_x_4552) ;  /* 0x00000001002c7547 */ /* 0x000fea000b800000 */
[----:B------:R-:W-:-:S09]  /*f5c0*/  UISETP.NE.AND UP0, UPT, UR4, 0x5, UPT ;  /* 0x000000050400788c */ /* 0x000fd2000bf05270 */
[----:B------:R-:W-:Y:S05]  /*f5d0*/  BRA.U !UP0, `(.L_x_4553) ;  /* 0x0000000108147547 */ /* 0x000fea000b800000 */
[----:B------:R-:W-:-:S09]  /*f5e0*/  UISETP.NE.AND UP0, UPT, UR4, 0x6, UPT ;  /* 0x000000060400788c */ /* 0x000fd2000bf05270 */
[----:B------:R-:W-:Y:S05]  /*f5f0*/  BRA.U UP0, `(.L_x_4549) ;  /* 0x0000000900087547 */ /* 0x000fea000b800000 */
[----:B------:R-:W-:-:S05]  /*f600*/  I2FP.F32.S32 R3, R2 ;  /* 0x0000000200037245 */ /* 0x000fca0000201400 */
[----:B------:R-:W-:Y:S01]  /*f610*/  STG.E desc[UR36][R16.64], R3 ;  /* 0x0000000310007986 */ /* 0x000fe2000c101924 */
[----:B------:R-:W-:Y:S05]  /*f620*/  EXIT ;  /* 0x000000000000794d */ /* 0x000fea0003800000 */
.L_x_4553:
[----:B------:R-:W-:-:S04]  /*f630*/  I2FP.F32.S32 R0, R2 ;  /* 0x0000000200007245 */ /* 0x000fc80000201400 */
[----:B------:R-:W-:-:S05]  /*f640*/  F2FP.F16.F32.PACK_AB R0, RZ, R0 ;  /* 0x00000000ff00723e */ /* 0x000fca00000000ff */
[----:B------:R-:W-:Y:S01]  /*f650*/  STG.E.U16 desc[UR36][R16.64], R0 ;  /* 0x0000000010007986 */ /* 0x000fe2000c101524 */
[----:B------:R-:W-:Y:S05]  /*f660*/  EXIT ;  /* 0x000000000000794d */ /* 0x000fea0003800000 */
.L_x_4552:
        /* <DEDUP_REMOVED lines=8> */
[----:B------:R-:W-:Y:S01]  /*f6f0*/  STG.E.64 desc[UR36][R16.64], R2 ;  /* 0x0000000210007986 */ /* 0x000fe2000c101b24 */
[----:B------:R-:W-:Y:S05]  /*f700*/  EXIT ;  /* 0x000000000000794d */ /* 0x000fea0003800000 */
.L_x_4555:
[----:B------:R-:W-:-:S04]  /*f710*/  I2FP.F32.S32 R2, R2 ;  /* 0x0000000200027245 */ /* 0x000fc80000201400 */
[----:B------:R-:W-:-:S04]  /*f720*/  F2FP.F16.F32.PACK_AB R3, RZ, R2 ;  /* 0x00000002ff03723e */ /* 0x000fc800000000ff */
[----:B------:R-:W-:-:S05]  /*f730*/  PRMT R3, R3, 0x5410, RZ ;  /* 0x0000541003037816 */ /* 0x000fca00000000ff */
[----:B------:R-:W-:Y:S01]  /*f740*/  STG.E desc[UR36][R16.64], R3 ;  /* 0x0000000310007986 */ /* 0x000fe2000c101924 */
[----:B------:R-:W-:Y:S05]  /*f750*/  EXIT ;  /* 0x000000000000794d */ /* 0x000fea0003800000 */
.L_x_4554:
[----:B------:R-:W0:Y:S02]  /*f760*/  I2F.F64 R2, R2 ;  /* 0x0000000200027312 */ /* 0x000e240000201c00 */
[----:B0-----:R-:W-:Y:S01]  /*f770*/  STG.E.64 desc[UR36][R16.64], R2 ;  /* 0x0000000210007986 */ /* 0x001fe2000c101b24 */
[----:B------:R-:W-:Y:S05]  /*f780*/  EXIT ;  /* 0x000000000000794d */ /* 0x000fea0003800000 */
.L_x_4545:
        /* <DEDUP_REMOVED lines=12> */
.L_x_4559:
[----:B------:R-:W-:Y:S01]  /*f850*/  I2FP.F32.S32 R3, R2 ;  /* 0x0000000200037245 */ /* 0x000fe20000201400 */
[----:B------:R-:W-:Y:S01]  /*f860*/  BSSY.RECONVERGENT B0, `(.L_x_4560) ;  /* 0x0000013000007945 */ /* 0x000fe20003800200 */
[----:B------:R-:W-:Y:S02]  /*f870*/  MOV R8, 0x80 ;  /* 0x0000008000087802 */ /* 0x000fe40000000f00 */
        /* <DEDUP_REMOVED lines=14> */
.L_x_4562:
[----:B------:R-:W-:-:S04]  /*f960*/  SHF.R.U32.HI R3, RZ, 0x18, R3 ;  /* 0x00000018ff037819 */ /* 0x000fc80000011603 */
[----:B------:R-:W-:-:S04]  /*f970*/  LOP3.LUT R0, R0, 0x80, R3, 0xf8, !PT ;  /* 0x0000008000007812 */ /* 0x000fc800078ef803 */
[----:B------:R-:W-:-:S07]  /*f980*/  PRMT R8, R0, 0x7610, R8 ;  /* 0x0000761000087816 */ /* 0x000fce0000000008 */
.L_x_4561:
[----:B------:R-:W-:Y:S05]  /*f990*/  BSYNC.RECONVERGENT B0 ;  /* 0x0000000000007941 */ /* 0x000fea0003800200 */
.L_x_4560:
[----:B------:R-:W-:Y:S01]  /*f9a0*/  STG.E.U8 desc[UR36][R16.64], R8 ;  /* 0x0000000810007986 */ /* 0x000fe2000c101124 */
[----:B------:R-:W-:Y:S05]  /*f9b0*/  EXIT ;  /* 0x000000000000794d */ /* 0x000fea0003800000 */
.L_x_4558:
        /* <DEDUP_REMOVED lines=17> */
.L_x_4565:
[----:B------:R-:W-:-:S04]  /*fad0*/  SHF.R.U32.HI R3, RZ, 0x18, R3 ;  /* 0x00000018ff037819 */ /* 0x000fc80000011603 */
[----:B------:R-:W-:-:S04]  /*fae0*/  LOP3.LUT R0, R0, 0x80, R3, 0xf8, !PT ;  /* 0x0000008000007812 */ /* 0x000fc800078ef803 */
[----:B------:R-:W-:-:S07]  /*faf0*/  PRMT R8, R0, 0x7610, R8 ;  /* 0x0000761000087816 */ /* 0x000fce0000000008 */
.L_x_4564:
[----:B------:R-:W-:Y:S05]  /*fb00*/  BSYNC.RECONVERGENT B0 ;  /* 0x0000000000007941 */ /* 0x000fea0003800200 */
.L_x_4563:
[----:B------:R-:W-:Y:S01]  /*fb10*/  STG.E.U8 desc[UR36][R16.64], R8 ;  /* 0x0000000810007986 */ /* 0x000fe2000c101124 */
[----:B------:R-:W-:Y:S05]  /*fb20*/  EXIT ;  /* 0x000000000000794d */ /* 0x000fea0003800000 */
.L_x_4557:
        /* <DEDUP_REMOVED lines=22> */
.L_x_4567:
[----:B------:R-:W-:-:S05]  /*fc90*/  SHF.R.S32.HI R3, RZ, 0x1f, R2 ;  /* 0x0000001fff037819 */ /* 0x000fca0000011402 */
[----:B------:R-:W-:Y:S01]  /*fca0*/  STG.E.64 desc[UR36][R16.64], R2 ;  /* 0x0000000210007986 */ /* 0x000fe2000c101b24 */
[----:B------:R-:W-:Y:S05]  /*fcb0*/  EXIT ;  /* 0x000000000000794d */ /* 0x000fea0003800000 */
.L_x_4566:
[----:B------:R-:W-:Y:S01]  /*fcc0*/  STG.E desc[UR36][R16.64], R2 ;  /* 0x0000000210007986 */ /* 0x000fe2000c101924 */
[----:B------:R-:W-:Y:S05]  /*fcd0*/  EXIT ;  /* 0x000000000000794d */ /* 0x000fea0003800000 */
.L_x_4556:
        /* <DEDUP_REMOVED lines=8> */
[----:B------:R-:W-:Y:S01]  /*fd60*/  STG.E.U8 desc[UR36][R16.64], R3 ;  /* 0x0000000310007986 */ /* 0x000fe2000c101124 */
[----:B------:R-:W-:Y:S05]  /*fd70*/  EXIT ;  /* 0x000000000000794d */ /* 0x000fea0003800000 */
.L_x_4569:
[----:B------:R-:W-:Y:S01]  /*fd80*/  CS2R R6, SRZ ;  /* 0x0000000000067805 */ /* 0x000fe2000001ff00 */
[----:B------:R-:W0:Y:S04]  /*fd90*/  I2F.F64 R4, R2 ;  /* 0x0000000200047312 */ /* 0x000e280000201c00 */
[----:B0-----:R-:W-:Y:S01]  /*fda0*/  STG.E.128 desc[UR36][R16.64], R4 ;  /* 0x0000000410007986 */ /* 0x001fe2000c101d24 */
[----:B------:R-:W-:Y:S05]  /*fdb0*/  EXIT ;  /* 0x000000000000794d */ /* 0x000fea0003800000 */
.L_x_4568:
[----:B------:R-:W-:-:S09]  /*fdc0*/  UISETP.NE.AND UP0, UPT, UR4, 0xf, UPT ;  /* 0x0000000f0400788c */ /* 0x000fd2000bf05270 */
[----:B------:R-:W-:Y:S05]  /*fdd0*/  BRA.U !UP0, `(.L_x_4570) ;  /* 0x0000000108e87547 */ /* 0x000fea000b800000 */
[----:B------:R-:W-:-:S09]  /*fde0*/  UISETP.NE.AND UP0, UPT, UR4, 0x17, UPT ;  /* 0x000000170400788c */ /* 0x000fd2000bf05270 */
[----:B------:R-:W-:Y:S05]  /*fdf0*/  BRA.U !UP0, `(.L_x_4571) ;  /* 0x0000000108907547 */ /* 0x000fea000b800000 */
[----:B------:R-:W-:-:S09]  /*fe00*/  UISETP.NE.AND UP0, UPT, UR4, 0x18, UPT ;  /* 0x000000180400788c */ /* 0x000fd2000bf05270 */
[----:B------:R-:W-:Y:S05]  /*fe10*/  BRA.U !UP0, `(.L_x_4572) ;  /* 0x0000000108447547 */ /* 0x000fea000b800000 */
.L_x_4549:
        /* <DEDUP_REMOVED lines=16> */
.L_x_4573:
[----:B------:R-:W-:Y:S05]  /*ff20*/  EXIT ;  /* 0x000000000000794d */ /* 0x000fea0003800000 */
.L_x_4572:
        /* <DEDUP_REMOVED lines=13> */
.L_x_4575:
[----:B------:R-:W-:Y:S05]  /*10000*/  BSYNC.RECONVERGENT B0 ;  /* 0x0000000000007941 */ /* 0x000fea0003800200 */
.L_x_4574:
[----:B------:R-:W-:-:S05]  /*10010*/  LOP3.LUT R3, R0, 0x80, R3, 0xf8, !PT ;  /* 0x0000008000037812 */ /* 0x000fca00078ef803 */
[----:B------:R-:W-:Y:S01]  /*10020*/  STG.E.U8 desc[UR36][R16.64], R3 ;  /* 0x0000000310007986 */ /* 0x000fe2000c101124 */
[----:B------:R-:W-:Y:S05]  /*10030*/  EXIT ;  /* 0x000000000000794d */ /* 0x000fea0003800000 */
.L_x_4571:
        /* <DEDUP_REMOVED lines=12> */
.L_x_4577:
[----:B------:R-:W-:Y:S01]  /*10100*/  IMAD.MOV.U32 R0, RZ, RZ, 0x7f ;  /* 0x0000007fff007424 */ /* 0x000fe200078e00ff */
[----:B------:R-:W-:-:S04]  /*10110*/  ISETP.GT.U32.AND P0, PT, R2, 0x7f800000, PT ;  /* 0x7f8000000200780c */ /* 0x000fc80003f04070 */
[----:B------:R-:W-:-:S09]  /*10120*/  SEL R0, R0, 0x7c, P0 ;  /* 0x0000007c00007807 */ /* 0x000fd20000000000 */
.L_x_4578:
[----:B------:R-:W-:Y:S05]  /*10130*/  BSYNC.RECONVERGENT B0 ;  /* 0x0000000000007941 */ /* 0x000fea0003800200 */
.L_x_4576:
[----:B------:R-:W-:-:S04]  /*10140*/  SHF.R.U32.HI R3, RZ, 0x18, R3 ;  /* 0x00000018ff037819 */ /* 0x000fc80000011603 */
[----:B------:R-:W-:-:S05]  /*10150*/  LOP3.LUT R3, R0, 0x80, R3, 0xf8, !PT ;  /* 0x0000008000037812 */ /* 0x000fca00078ef803 */
[----:B------:R-:W-:Y:S01]  /*10160*/  STG.E.U8 desc[UR36][R16.64], R3 ;  /* 0x0000000310007986 */ /* 0x000fe2000c101124 */
[----:B------:R-:W-:Y:S05]  /*10170*/  EXIT ;  /* 0x000000000000794d */ /* 0x000fea0003800000 */
.L_x_4570:
[----:B------:R-:W-:-:S04]  /*10180*/  I2FP.F32.S32 R0, R2 ;  /* 0x0000000200007245 */ /* 0x000fc80000201400 */
[----:B------:R-:W-:-:S05]  /*10190*/  F2FP.BF16.F32.PACK_AB R0, RZ, R0 ;  /* 0x00000000ff00723e */ /* 0x000fca00000010ff */
[----:B------:R-:W-:Y:S01]  /*101a0*/  STG.E.U16 desc[UR36][R16.64], R0 ;  /* 0x0000000010007986 */ /* 0x000fe2000c101524 */
[----:B------:R-:W-:Y:S05]  /*101b0*/  EXIT ;  /* 0x000000000000794d */ /* 0x000fea0003800000 */
.L_x_4579:
        /* <DEDUP_REMOVED lines=12> */
.L_x_20806:


//--------------------- .text._ZN2at6native27unrolled_elementwise_kernelINS0_13BinaryFunctorIiiiZZZNS0_18rshift_kernel_cudaERNS_18TensorIteratorBaseEENKUlvE_clEvENKUlvE1_clEvEUliiE_EESt5arrayIPcLm3EELi4E23TrivialOffsetCalculatorILi2EjESC_ILi1EjENS0_6memory12LoadWithCastILi2EEENSF_13StoreWithCastILi1EEEEEviT_T0_T2_T3_T4_T5_ --------------------------
	.section	.text._ZN2at6native27unrolled_elementwise_kernelINS0_13BinaryFunctorIiiiZZZNS0_18rshift_kernel_cudaERNS_18TensorIteratorBaseEENKUlvE_clEvENKUlvE1_clEvEUliiE_EESt5arrayIPcLm3EELi4E23TrivialOffsetCalculatorILi2EjESC_ILi1EjENS0_6memory12LoadWithCastILi2EEENSF_13StoreWithCastILi1EEEEEviT_T0_T2_T3_T4_T5_,"ax",@progbits
	.align	128
        .global         _ZN2at6native27unrolled_elementwise_kernelINS0_13BinaryFunctorIiiiZZZNS0_18rshift_kernel_cudaERNS_18TensorIteratorBaseEENKUlvE_clEvENKUlvE1_clEvEUliiE_EESt5arrayIPcLm3EELi4E23TrivialOffsetCalculatorILi2EjESC_ILi1EjENS0_6memory12LoadWithCastILi2EEENSF_13StoreWithCastILi1EEEEEviT_T0_T2_T3_T4_T5_
        .type           _ZN2at6native27unrolled_elementwise_kernelINS0_13BinaryFunctorIiiiZZZNS0_18rshift_kernel_cudaERNS_18TensorIteratorBaseEENKUlvE_clEvENKUlvE1_clEvEUliiE_EESt5arrayIPcLm3EELi4E23TrivialOffsetCalculatorILi2EjESC_ILi1EjENS0_6memory12LoadWithCastILi2EEENSF_13StoreWithCastILi1EEEEEviT_T0_T2_T3_T4_T5_,@function
        .size           _ZN2at6native27unrolled_elementwise_kernelINS0_13BinaryFunctorIiiiZZZNS0_18rshift_kernel_cudaERNS_18TensorIteratorBaseEENKUlvE_clEvENKUlvE1_clEvEUliiE_EESt5arrayIPcLm3EELi4E23TrivialOffsetCalculatorILi2EjESC_ILi1EjENS0_6memory12LoadWithCastILi2EEENSF_13StoreWithCastILi1EEEEEviT_T0_T2_T3_T4_T5_,(.L_x_20807 - _ZN2at6native27unrolled_elementwise_kernelINS0_13BinaryFunctorIiiiZZZNS0_18rshift_kernel_cudaERNS_18TensorIteratorBaseEENKUlvE_clEvENKUlvE1_clEvEUliiE_EESt5arrayIPcLm3EELi4E23TrivialOffsetCalculatorILi2EjESC_ILi1EjENS0_6memory12LoadWithCastILi2EEENSF_13StoreWithCastILi1EEEEEviT_T0_T2_T3_T4_T5_)
        .other          _ZN2at6native27unrolled_elementwise_kernelINS0_13BinaryFunctorIiiiZZZNS0_18rshift_kernel_cudaERNS_18TensorIteratorBaseEENKUlvE_clEvENKUlvE1_clEvEUliiE_EESt5arrayIPcLm3EELi4E23TrivialOffsetCalculatorILi2EjESC_ILi1EjENS0_6memory12LoadWithCastILi2EEENSF_13StoreWithCastILi1EEEEEviT_T0_T2_T3_T4_T5_,@"STO_CUDA_ENTRY STV_DEFAULT"
_ZN2at6native27unrolled_elementwise_kernelINS0_13BinaryFunctorIiiiZZZNS0_18rshift_kernel_cudaERNS_18TensorIteratorBaseEENKUlvE_clEvENKUlvE1_clEvEUliiE_EESt5arrayIPcLm3EELi4E23TrivialOffsetCalculatorILi2EjESC_ILi1EjENS0_6memory12LoadWithCastILi2EEENSF_13StoreWithCastILi1EEEEEviT_T0_T2_T3_T4_T5_:
.text._ZN2at6native27unrolled_elementwise_kernelINS0_13BinaryFunctorIiiiZZZNS0_18rshift_kernel_cudaERNS_18TensorIteratorBaseEENKUlvE_clEvENKUlvE1_clEvEUliiE_EESt5arrayIPcLm3EELi4E23TrivialOffsetCalculatorILi2EjESC_ILi1EjENS0_6memory12LoadWithCastILi2EEENSF_13StoreWithCastILi1EEEEEviT_T0_T2_T3_T4_T5_:
[----:B------:R-:W0:Y:S01]  /*0000*/  LDC R1, c[0x0][0x37c] ;  /* 0x0000df00ff017b82 */ /* 0x000e220000000800 */
[----:B------:R-:W1:Y:S07]  /*0010*/  S2R R2, SR_CTAID.X ;  /* 0x0000000000027919 */ /* 0x000e6e0000002500 */
[----:B------:R-:W1:Y:S01]  /*0020*/  LDC R3, c[0x0][0x380] ;  /* 0x0000e000ff037b82 */ /* 0x000e620000000800 */
[----:B------:R-:W2:Y:S01]  /*0030*/  LDCU.64 UR36, c[0x0][0x358] ;  /* 0x00006b00ff2477ac */ /* 0x000ea20008000a00 */
[----:B------:R-:W-:Y:S01]  /*0040*/  BSSY.RECONVERGENT B6, `(.L_x_4580) ;  /* 0x00001cc000067945 */ /* 0x000fe20003800200 */
[----:B------:R-:W3:Y:S01]  /*0050*/  S2R R29, SR_TID.X ;  /* 0x00000000001d7919 */ /* 0x000ee20000002100 */
[----:B------:R-:W-:Y:S01]  /*0060*/  IMAD.MOV.U32 R28, RZ, RZ, RZ ;  /* 0x000000ffff1c7224 */ /* 0x000fe200078e00ff */
[----:B------:R-:W4:Y:S01]  /*0070*/  LDCU.U8 UR38, c[0x0][0x3a4] ;  /* 0x00007480ff2677ac */ /* 0x000f220008000000 */
[----:B------:R-:W-:Y:S01]  /*0080*/  IMAD.MOV.U32 R19, RZ, RZ, RZ ;  /* 0x000000ffff137224 */ /* 0x000fe200078e00ff */
        /* <DEDUP_REMOVED lines=24> */
.L_x_4585:
[----:B------:R3:W5:Y:S01]  /*0210*/  LDG.E.U8 R28, desc[UR36][R4.64] ;  /* 0x00000024041c7981 */ /* 0x000762000c1e1100 */
[----:B------:R-:W-:Y:S05]  /*0220*/  BRA `(.L_x_4587) ;  /* 0x0000000c00307947 */ /* 0x000fea0003800000 */
.L_x_4584:
        /* <DEDUP_REMOVED lines=8> */
.L_x_4589:
[----:B------:R1:W5:Y:S01]  /*02b0*/  LDG.E R28, desc[UR36][R4.64] ;  /* 0x00000024041c7981 */ /* 0x000362000c1e1900 */
[----:B------:R-:W-:Y:S05]  /*02c0*/  BRA `(.L_x_4587) ;  /* 0x0000000c00087947 */ /* 0x000fea0003800000 */
.L_x_4588:
[----:B------:R2:W5:Y:S01]  /*02d0*/  LDG.E.S16 R28, desc[UR36][R4.64] ;  /* 0x00000024041c7981 */ /* 0x000562000c1e1700 */
[----:B------:R-:W-:Y:S05]  /*02e0*/  BRA `(.L_x_4587) ;  /* 0x0000000c00007947 */ /* 0x000fea0003800000 */
.L_x_4583:
        /* <DEDUP_REMOVED lines=9> */
.L_x_4591:
[----:B------:R-:W2:Y:S02]  /*0380*/  LDG.E.U16 R4, desc[UR36][R4.64] ;  /* 0x0000002404047981 */ /* 0x000ea4000c1e1500 */
[----:B--2---:R-:W-:-:S06]  /*0390*/  HADD2.F32 R28, -RZ, R4.H0_H0 ;  /* 0x20000004ff1c7230 */ /* 0x004fcc0000004100 */
[----:B------:R-:W0:Y:S01]  /*03a0*/  F2I.FTZ.TRUNC.NTZ R28, R28 ;  /* 0x0000001c001c7305 */ /* 0x000e22000021f100 */
[----:B------:R-:W-:Y:S05]  /*03b0*/  BRA `(.L_x_4587) ;  /* 0x0000000800cc7947 */ /* 0x000fea0003800000 */
.L_x_4590:
        /* <DEDUP_REMOVED lines=9> */
.L_x_4593:
[----:B------:R-:W2:Y:S02]  /*0450*/  LDG.E.U16 R4, desc[UR36][R4.64] ;  /* 0x0000002404047981 */ /* 0x000ea4000c1e1500 */
[----:B--2---:R-:W-:-:S06]  /*0460*/  HADD2.F32 R28, -RZ, R4.H0_H0 ;  /* 0x20000004ff1c7230 */ /* 0x004fcc0000004100 */
[----:B------:R-:W0:Y:S01]  /*0470*/  F2I.FTZ.TRUNC.NTZ R28, R28 ;  /* 0x0000001c001c7305 */ /* 0x000e22000021f100 */
[----:B------:R-:W-:Y:S05]  /*0480*/  BRA `(.L_x_4587) ;  /* 0x0000000800987947 */ /* 0x000fea0003800000 */
.L_x_4592:
[----:B------:R-:W2:Y:S02]  /*0490*/  LDG.E.64 R28, desc[UR36][R4.64] ;  /* 0x00000024041c7981 */ /* 0x000ea4000c1e1b00 */
[----:B--2---:R0:W1:Y:S02]  /*04a0*/  F2I.F64.TRUNC R28, R28 ;  /* 0x0000001c001c7311 */ /* 0x004064000030d100 */
[----:B01----:R-:W-:Y:S05]  /*04b0*/  BRA `(.L_x_4587) ;  /* 0x00000008008c7947 */ /* 0x003fea0003800000 */
.L_x_4582:
        /* <DEDUP_REMOVED lines=12> */
.L_x_4596:
[----:B------:R-:W2:Y:S02]  /*0580*/  LDG.E.64 R4, desc[UR36][R4.64] ;  /* 0x0000002404047981 */ /* 0x000ea4000c1e1b00 */
[----:B--2---:R0:W1:Y:S02]  /*0590*/  F2I.F64.TRUNC R28, R4 ;  /* 0x00000004001c7311 */ /* 0x004064000030d100 */
[----:B01----:R-:W-:Y:S05]  /*05a0*/  BRA `(.L_x_4587) ;  /* 0x0000000800507947 */ /* 0x003fea0003800000 */
.L_x_4595:
        /* <DEDUP_REMOVED lines=26> */
.L_x_4598:
        /* <DEDUP_REMOVED lines=12> */
[----:B------:R0:W1:Y:S01]  /*0810*/  F2I.FTZ.TRUNC.NTZ R28, R0 ;  /* 0x00000000001c7305 */ /* 0x000062000021f100 */
[----:B------:R-:W-:Y:S05]  /*0820*/  BRA `(.L_x_4587) ;  /* 0x0000000400b07947 */ /* 0x000fea0003800000 */
.L_x_4597:
[----:B------:R-:W2:Y:S02]  /*0830*/  LDG.E.U16 R28, desc[UR36][R4.64] ;  /* 0x00000024041c7981 */ /* 0x000ea4000c1e1500 */
[----:B--2---:R-:W-:-:S06]  /*0840*/  IMAD.U32 R28, R28, 0x10000, RZ ;  /* 0x000100001c1c7824 */ /* 0x004fcc00078e00ff */
[----:B------:R-:W0:Y:S01]  /*0850*/  F2I.FTZ.TRUNC.NTZ R28, R28 ;  /* 0x0000001c001c7305 */ /* 0x000e22000021f100 */
[----:B------:R-:W-:Y:S05]  /*0860*/  BRA `(.L_x_4587) ;  /* 0x0000000400a07947 */ /* 0x000fea0003800000 */
.L_x_4594:
        /* <DEDUP_REMOVED lines=10> */
.L_x_4601:
        /* <DEDUP_REMOVED lines=21> */
.L_x_4605:
[----:B------:R-:W-:Y:S05]  /*0a60*/  BSYNC.RECONVERGENT B1 ;  /* 0x0000000000017941 */ /* 0x000fea0003800200 */
.L_x_4604:
[----:B------:R-:W-:Y:S01]  /*0a70*/  IMAD.SHL.U32 R0, R0, 0x100000, RZ ;  /* 0x0010000000007824 */ /* 0x000fe200078e00ff */
[----:B------:R-:W-:-:S04]  /*0a80*/  LEA R3, R3, 0x3b800000, 0x17 ;  /* 0x3b80000003037811 */ /* 0x000fc800078eb8ff */
[----:B------:R-:W-:-:S07]  /*0a90*/  LOP3.LUT R28, R3, R0, R7, 0xfe, !PT ;  /* 0x00000000031c7212 */ /* 0x000fce00078efe07 */
.L_x_4603:
[----:B------:R-:W-:Y:S05]  /*0aa0*/  BSYNC.RECONVERGENT B0 ;  /* 0x0000000000007941 */ /* 0x000fea0003800200 */
.L_x_4602:
[----:B------:R-:W0:Y:S01]  /*0ab0*/  F2I.FTZ.TRUNC.NTZ R28, R28 ;  /* 0x0000001c001c7305 */ /* 0x000e22000021f100 */
[----:B------:R-:W-:Y:S05]  /*0ac0*/  BRA `(.L_x_4587) ;  /* 0x0000000400087947 */ /* 0x000fea0003800000 */
.L_x_4600:
        /* <DEDUP_REMOVED lines=21> */
.L_x_4609:
[----:B------:R-:W-:Y:S05]  /*0c20*/  BSYNC.RECONVERGENT B1 ;  /* 0x0000000000017941 */ /* 0x000fea0003800200 */
.L_x_4608:
[----:B------:R-:W-:Y:S01]  /*0c30*/  IMAD.SHL.U32 R0, R0, 0x200000, RZ ;  /* 0x0020000000007824 */ /* 0x000fe200078e00ff */
[----:B------:R-:W-:-:S04]  /*0c40*/  LEA R3, R3, 0x37800000, 0x17 ;  /* 0x3780000003037811 */ /* 0x000fc800078eb8ff */
[----:B------:R-:W-:-:S07]  /*0c50*/  LOP3.LUT R28, R3, R0, R7, 0xfe, !PT ;  /* 0x00000000031c7212 */ /* 0x000fce00078efe07 */
.L_x_4607:
[----:B------:R-:W-:Y:S05]  /*0c60*/  BSYNC.RECONVERGENT B0 ;  /* 0x0000000000007941 */ /* 0x000fea0003800200 */
.L_x_4606:
[----:B------:R-:W0:Y:S01]  /*0c70*/  F2I.FTZ.TRUNC.NTZ R28, R28 ;  /* 0x0000001c001c7305 */ /* 0x000e22000021f100 */
[----:B------:R-:W-:Y:S05]  /*0c80*/  BRA `(.L_x_4587) ;  /* 0x0000000000987947 */ /* 0x000fea0003800000 */
.L_x_4599:
[----:B------:R-:W-:-:S09]  /*0c90*/  UISETP.NE.AND UP0, UPT, UR4, 0x1c, UPT ;  /* 0x0000001c0400788c */ /* 0x000fd2000bf05270 */
[----:B------:R-:W-:Y:S05]  /*0ca0*/  BRA.U !UP0, `(.L_x_4610) ;  /* 0x00000001088c7547 */ /* 0x000fea000b800000 */
[----:B------:R-:W-:-:S09]  /*0cb0*/  UISETP.NE.AND UP0, UPT, UR4, 0x1d, UPT ;  /* 0x0000001d0400788c */ /* 0x000fd2000bf05270 */
[----:B------:R-:W-:Y:S05]  /*0cc0*/  BRA.U !UP0, `(.L_x_4611) ;  /* 0x00000001087c7547 */ /* 0x000fea000b800000 */
[----:B------:R-:W-:-:S09]  /*0cd0*/  UISETP.NE.AND UP0, UPT, UR4, 0x2c, UPT ;  /* 0x0000002c0400788c */ /* 0x000fd2000bf05270 */
[----:B------:R-:W-:Y:S05]  /*0ce0*/  BRA.U !UP0, `(.L_x_4612) ;  /* 0x0000000108487547 */ /* 0x000fea000b800000 */
.L_x_4586:
        /* <DEDUP_REMOVED lines=16> */
.L_x_4613:
[----:B------:R-:W-:Y:S01]  /*0df0*/  IMAD.MOV.U32 R28, RZ, RZ, RZ ;  /* 0x000000ffff1c7224 */ /* 0x000fe200078e00ff */
[----:B------:R-:W-:Y:S06]  /*0e00*/  BRA `(.L_x_4587) ;  /* 0x0000000000387947 */ /* 0x000fec0003800000 */
.L_x_4612:
        /* <DEDUP_REMOVED lines=8> */
.L_x_4615:
[----:B------:R-:W-:Y:S05]  /*0e90*/  BSYNC.RECONVERGENT B0 ;  /* 0x0000000000007941 */ /* 0x000fea0003800200 */
.L_x_4614:
[----:B------:R-:W0:Y:S01]  /*0ea0*/  F2I.FTZ.TRUNC.NTZ R28, R28 ;  /* 0x0000001c001c7305 */ /* 0x000e22000021f100 */
[----:B------:R-:W-:Y:S05]  /*0eb0*/  BRA `(.L_x_4587) ;  /* 0x00000000000c7947 */ /* 0x000fea0003800000 */
.L_x_4611:
[----:B------:R0:W5:Y:S01]  /*0ec0*/  LDG.E R28, desc[UR36][R4.64] ;  /* 0x00000024041c7981 */ /* 0x000162000c1e1900 */
[----:B------:R-:W-:Y:S05]  /*0ed0*/  BRA `(.L_x_4587) ;  /* 0x0000000000047947 */ /* 0x000fea0003800000 */
.L_x_4610:
[----:B------:R0:W5:Y:S02]  /*0ee0*/  LDG.E R28, desc[UR36][R4.64] ;  /* 0x00000024041c7981 */ /* 0x000164000c1e1900 */
.L_x_4587:
        /* <DEDUP_REMOVED lines=18> */
.L_x_4619:
[----:B------:R1:W5:Y:S01]  /*1010*/  LDG.E.U8 R19, desc[UR36][R4.64] ;  /* 0x0000002404137981 */ /* 0x000362000c1e1100 */
[----:B------:R-:W-:Y:S05]  /*1020*/  BRA `(.L_x_4621) ;  /* 0x0000000c00307947 */ /* 0x000fea0003800000 */
.L_x_4618:
        /* <DEDUP_REMOVED lines=8> */
.L_x_4623:
[----:B------:R3:W5:Y:S01]  /*10b0*/  LDG.E R19, desc[UR36][R4.64] ;  /* 0x0000002404137981 */ /* 0x000762000c1e1900 */
[----:B------:R-:W-:Y:S05]  /*10c0*/  BRA `(.L_x_4621) ;  /* 0x0000000c00087947 */ /* 0x000fea0003800000 */
.L_x_4622:
[----:B------:R2:W5:Y:S01]  /*10d0*/  LDG.E.S16 R19, desc[UR36][R4.64] ;  /* 0x0000002404137981 */ /* 0x000562000c1e1700 */
[----:B------:R-:W-:Y:S05]  /*10e0*/  BRA `(.L_x_4621) ;  /* 0x0000000c00007947 */ /* 0x000fea0003800000 */
.L_x_4617:
        /* <DEDUP_REMOVED lines=9> */
.L_x_4625:
[----:B------:R-:W2:Y:S02]  /*1180*/  LDG.E.U16 R4, desc[UR36][R4.64] ;  /* 0x0000002404047981 */ /* 0x000ea4000c1e1500 */
[----:B--2---:R-:W-:-:S06]  /*1190*/  HADD2.F32 R19, -RZ, R4.H0_H0 ;  /* 0x20000004ff137230 */ /* 0x004fcc0000004100 */
[----:B------:R-:W0:Y:S01]  /*11a0*/  F2I.FTZ.TRUNC.NTZ R19, R19 ;  /* 0x0000001300137305 */ /* 0x000e22000021f100 */
[----:B------:R-:W-:Y:S05]  /*11b0*/  BRA `(.L_x_4621) ;  /* 0x0000000800cc7947 */ /* 0x000fea0003800000 */
.L_x_4624:
        /* <DEDUP_REMOVED lines=9> */
.L_x_4627:
[----:B------:R-:W2:Y:S02]  /*1250*/  LDG.E.U16 R4, desc[UR36][R4.64] ;  /* 0x0000002404047981 */ /* 0x000ea4000c1e1500 */
[----:B--2---:R-:W-:-:S06]  /*1260*/  HADD2.F32 R19, -RZ, R4.H0_H0 ;  /* 0x20000004ff137230 */ /* 0x004fcc0000004100 */
[----:B------:R-:W0:Y:S01]  /*1270*/  F2I.FTZ.TRUNC.NTZ R19, R19 ;  /* 0x0000001300137305 */ /* 0x000e22000021f100 */
[----:B------:R-:W-:Y:S05]  /*1280*/  BRA `(.L_x_4621) ;  /* 0x0000000800987947 */ /* 0x000fea0003800000 */
.L_x_4626:
[----:B------:R-:W2:Y:S02]  /*1290*/  LDG.E.64 R4, desc[UR36][R4.64] ;  /* 0x0000002404047981 */ /* 0x000ea4000c1e1b00 */
[----:B--2---:R0:W1:Y:S02]  /*12a0*/  F2I.F64.TRUNC R19, R4 ;  /* 0x0000000400137311 */ /* 0x004064000030d100 */
[----:B01----:R-:W-:Y:S05]  /*12b0*/  BRA `(.L_x_4621) ;  /* 0x00000008008c7947 */ /* 0x003fea0003800000 */
.L_x_4616:
        /* <DEDUP_REMOVED lines=12> */
.L_x_4630:
[----:B------:R-:W2:Y:S02]  /*1380*/  LDG.E.64 R4, desc[UR36][R4.64] ;  /* 0x0000002404047981 */ /* 0x000ea4000c1e1b00 */
[----:B--2---:R0:W1:Y:S02]  /*1390*/  F2I.F64.TRUNC R19, R4 ;  /* 0x0000000400137311 */ /* 0x004064000030d100 */
[----:B01----:R-:W-:Y:S05]  /*13a0*/  BRA `(.L_x_4621) ;  /* 0x0000000800507947 */ /* 0x003fea0003800000 */
.L_x_4629:
        /* <DEDUP_REMOVED lines=26> */
.L_x_4632:
        /* <DEDUP_REMOVED lines=14> */
.L_x_4631:
[----:B------:R-:W2:Y:S02]  /*1630*/  LDG.E.U16 R19, desc[UR36][R4.64] ;  /* 0x0000002404137981 */ /* 0x000ea4000c1e1500 */
[----:B--2---:R-:W-:-:S06]  /*1640*/  IMAD.U32 R19, R19, 0x10000, RZ ;  /* 0x0001000013137824 */ /* 0x004fcc00078e00ff */
[----:B------:R-:W0:Y:S01]  /*1650*/  F2I.FTZ.TRUNC.NTZ R19, R19 ;  /* 0x0000001300137305 */ /* 0x000e22000021f100 */
[----:B------:R-:W-:Y:S05]  /*1660*/  BRA `(.L_x_4621) ;  /* 0x0000000400a07947 */ /* 0x000fea0003800000 */
.L_x_4628:
        /* <DEDUP_REMOVED lines=10> */
.L_x_4635:
        /* <DEDUP_REMOVED lines=21> */
.L_x_4639:
[----:B------:R-:W-:Y:S05]  /*1860*/  BSYNC.RECONVERGENT B1 ;  /* 0x0000000000017941 */ /* 0x000fea0003800200 */
.L_x_4638:
[----:B------:R-:W-:Y:S01]  /*1870*/  IMAD.SHL.U32 R0, R0, 0x100000, RZ ;  /* 0x0010000000007824 */ /* 0x000fe200078e00ff */
[----:B------:R-:W-:-:S04]  /*1880*/  LEA R3, R3, 0x3b800000, 0x17 ;  /* 0x3b80000003037811 */ /* 0x000fc800078eb8ff */
[----:B------:R-:W-:-:S07]  /*1890*/  LOP3.LUT R19, R3, R0, R19, 0xfe, !PT ;  /* 0x0000000003137212 */ /* 0x000fce00078efe13 */
.L_x_4637:
[----:B------:R-:W-:Y:S05]  /*18a0*/  BSYNC.RECONVERGENT B0 ;  /* 0x0000000000007941 */ /* 0x000fea0003800200 */
.L_x_4636:
[----:B------:R-:W0:Y:S01]  /*18b0*/  F2I.FTZ.TRUNC.NTZ R19, R19 ;  /* 0x0000001300137305 */ /* 0x000e22000021f100 */
[----:B------:R-:W-:Y:S05]  /*18c0*/  BRA `(.L_x_4621) ;  /* 0x0000000400087947 */ /* 0x000fea0003800000 */
.L_x_4634:
        /* <DEDUP_REMOVED lines=21> */
.L_x_4643:
[----:B------:R-:W-:Y:S05]  /*1a20*/  BSYNC.RECONVERGENT B1 ;  /* 0x0000000000017941 */ /* 0x000fea0003800200 */
.L_x_4642:
[----:B------:R-:W-:Y:S01]  /*1a30*/  IMAD.SHL.U32 R0, R0, 0x200000, RZ ;  /* 0x0020000000007824 */ /* 0x000fe200078e00ff */
[----:B------:R-:W-:-:S04]  /*1a40*/  LEA R3, R3, 0x37800000, 0x17 ;  /* 0x3780000003037811 */ /* 0x000fc800078eb8ff */
[----:B------:R-:W-:-:S07]  /*1a50*/  LOP3.LUT R19, R3, R0, R19, 0xfe, !PT ;  /* 0x0000000003137212 */ /* 0x000fce00078efe13 */
.L_x_4641:
[----:B------:R-:W-:Y:S05]  /*1a60*/  BSYNC.RECONVERGENT B0 ;  /* 0x0000000000007941 */ /* 0x000fea0003800200 */
.L_x_4640:
[----:B------:R-:W0:Y:S01]  /*1a70*/  F2I.FTZ.TRUNC.NTZ R19, R19 ;  /* 0x0000001300137305 */ /* 0x000e22000021f100 */
[----:B------:R-:W-:Y:S05]  /*1a80*/  BRA `(.L_x_4621) ;  /* 0x0000000000987947 */ /* 0x000fea0003800000 */
.L_x_4633:
[----:B------:R-:W-:-:S09]  /*1a90*/  UISETP.NE.AND UP0, UPT, UR4, 0x1c, UPT ;  /* 0x0000001c0400788c */ /* 0x000fd2000bf05270 */
[----:B------:R-:W-:Y:S05]  /*1aa0*/  BRA.U !UP0, `(.L_x_4644) ;  /* 0x00000001088c7547 */ /* 0x000fea000b800000 */
[----:B------:R-:W-:-:S09]  /*1ab0*/  UISETP.NE.AND UP0, UPT, UR4, 0x1d, UPT ;  /* 0x0000001d0400788c */ /* 0x000fd2000bf05270 */
[----:B------:R-:W-:Y:S05]  /*1ac0*/  BRA.U !UP0, `(.L_x_4645) ;  /* 0x00000001087c7547 */ /* 0x000fea000b800000 */
[----:B------:R-:W-:-:S09]  /*1ad0*/  UISETP.NE.AND UP0, UPT, UR4, 0x2c, UPT ;  /* 0x0000002c0400788c */ /* 0x000fd2000bf05270 */
[----:B------:R-:W-:Y:S05]  /*1ae0*/  BRA.U !UP0, `(.L_x_4646) ;  /* 0x0000000108487547 */ /* 0x000fea000b800000 */
.L_x_4620:
        /* <DEDUP_REMOVED lines=16> */
.L_x_4647:
[----:B------:R-:W-:Y:S01]  /*1bf0*/  IMAD.MOV.U32 R19, RZ, RZ, RZ ;  /* 0x000000ffff137224 */ /* 0x000fe200078e00ff */
[----:B------:R-:W-:Y:S06]  /*1c00*/  BRA `(.L_x_4621) ;  /* 0x0000000000387947 */ /* 0x000fec0003800000 */
.L_x_4646:
        /* <DEDUP_REMOVED lines=8> */
.L_x_4649:
[----:B------:R-:W-:Y:S05]  /*1c90*/  BSYNC.RECONVERGENT B0 ;  /* 0x0000000000007941 */ /* 0x000fea0003800200 */
.L_x_4648:
[----:B------:R-:W0:Y:S01]  /*1ca0*/  F2I.FTZ.TRUNC.NTZ R19, R19 ;  /* 0x0000001300137305 */ /* 0x000e22000021f100 */
[----:B------:R-:W-:Y:S05]  /*1cb0*/  BRA `(.L_x_4621) ;  /* 0x00000000000c7947 */ /* 0x000fea0003800000 */
.L_x_4645:
[----:B------:R0:W5:Y:S01]  /*1cc0*/  LDG.E R19, desc[UR36][R4.64] ;  /* 0x0000002404137981 */ /* 0x000162000c1e1900 */
[----:B------:R-:W-:Y:S05]  /*1cd0*/  BRA `(.L_x_4621) ;  /* 0x0000000000047947 */ /* 0x000fea0003800000 */
.L_x_4644:
[----:B------:R0:W5:Y:S02]  /*1ce0*/  LDG.E R19, desc[UR36][R4.64] ;  /* 0x0000002404137981 */ /* 0x000164000c1e1900 */
.L_x_4621:
[----:B------:R-:W-:-:S07]  /*1cf0*/  VIADD R29, R17, 0x80 ;  /* 0x00000080111d7836 */ /* 0x000fce0000000000 */
.L_x_4581:
[----:B------:R-:W-:Y:S05]  /*1d00*/  BSYNC.RECONVERGENT B6 ;  /* 0x0000000000067941 */ /* 0x000fea0003800200 */
.L_x_4580:
[----:B------:R-:W-:Y:S01]  /*1d10*/  ISETP.GE.AND P0, PT, R29, R16, PT ;  /* 0x000000101d00720c */ /* 0x000fe20003f06270 */
[----:B------:R-:W-:Y:S01]  /*1d20*/  BSSY.RECONVERGENT B6, `(.L_x_4650) ;  /* 0x00001c6000067945 */ /* 0x000fe20003800200 */
[----:B------:R-:W-:Y:S02]  /*1d30*/  IMAD.MOV.U32 R26, RZ, RZ, RZ ;  /* 0x000000ffff1a7224 */ /* 0x000fe400078e00ff */
[----:B------:R-:W-:-:S09]  /*1d40*/  IMAD.MOV.U32 R23, RZ, RZ, RZ ;  /* 0x000000ffff177224 */ /* 0x000fd200078e00ff */
        /* <DEDUP_REMOVED lines=20> */
.L_x_4655:
[----:B------:R0:W5:Y:S01]  /*1e90*/  LDG.E.U8 R26, desc[UR36][R4.64] ;  /* 0x00000024041a7981 */ /* 0x000162000c1e1100 */
[----:B------:R-:W-:Y:S05]  /*1ea0*/  BRA `(.L_x_4657) ;  /* 0x0000000c00307947 */ /* 0x000fea0003800000 */
.L_x_4654:
        /* <DEDUP_REMOVED lines=8> */
.L_x_4659:
[----:B------:R0:W5:Y:S01]  /*1f30*/  LDG.E R26, desc[UR36][R4.64] ;  /* 0x00000024041a7981 */ /* 0x000162000c1e1900 */
[----:B------:R-:W-:Y:S05]  /*1f40*/  BRA `(.L_x_4657) ;  /* 0x0000000c00087947 */ /* 0x000fea0003800000 */
.L_x_4658:
[----:B------:R0:W5:Y:S01]  /*1f50*/  LDG.E.S16 R26, desc[UR36][R4.64] ;  /* 0x00000024041a7981 */ /* 0x000162000c1e1700 */
[----:B------:R-:W-:Y:S05]  /*1f60*/  BRA `(.L_x_4657) ;  /* 0x0000000c00007947 */ /* 0x000fea0003800000 */
.L_x_4653:
        /* <DEDUP_REMOVED lines=9> */
.L_x_4661:
[----:B------:R-:W2:Y:S02]  /*2000*/  LDG.E.U16 R4, desc[UR36][R4.64] ;  /* 0x0000002404047981 */ /* 0x000ea4000c1e1500 */
[----:B--2---:R-:W-:-:S06]  /*2010*/  HADD2.F32 R26, -RZ, R4.H0_H0 ;  /* 0x20000004ff1a7230 */ /* 0x004fcc0000004100 */
[----:B------:R-:W0:Y:S01]  /*2020*/  F2I.FTZ.TRUNC.NTZ R26, R26 ;  /* 0x0000001a001a7305 */ /* 0x000e22000021f100 */
[----:B------:R-:W-:Y:S05]  /*2030*/  BRA `(.L_x_4657) ;  /* 0x0000000800cc7947 */ /* 0x000fea0003800000 */
.L_x_4660:
        /* <DEDUP_REMOVED lines=9> */
.L_x_4663:
[----:B------:R-:W2:Y:S02]  /*20d0*/  LDG.E.U16 R4, desc[UR36][R4.64] ;  /* 0x0000002404047981 */ /* 0x000ea4000c1e1500 */
[----:B--2---:R-:W-:-:S06]  /*20e0*/  HADD2.F32 R26, -RZ, R4.H0_H0 ;  /* 0x20000004ff1a7230 */ /* 0x004fcc0000004100 */
[----:B------:R-:W0:Y:S01]  /*20f0*/  F2I.FTZ.TRUNC.NTZ R26, R26 ;  /* 0x0000001a001a7305 */ /* 0x000e22000021f100 */
[----:B------:R-:W-:Y:S05]  /*2100*/  BRA `(.L_x_4657) ;  /* 0x0000000800987947 */ /* 0x000fea0003800000 */
.L_x_4662:
[----:B------:R-:W2:Y:S02]  /*2110*/  LDG.E.64 R26, desc[UR36][R4.64] ;  /* 0x00000024041a7981 */ /* 0x000ea4000c1e1b00 */
[----:B--2---:R0:W1:Y:S02]  /*2120*/  F2I.F64.TRUNC R26, R26 ;  /* 0x0000001a001a7311 */ /* 0x004064000030d100 */
[----:B01----:R-:W-:Y:S05]  /*2130*/  BRA `(.L_x_4657) ;  /* 0x00000008008c7947 */ /* 0x003fea0003800000 */
.L_x_4652:
        /* <DEDUP_REMOVED lines=12> */
.L_x_4666:
[----:B------:R-:W2:Y:S02]  /*2200*/  LDG.E.64 R4, desc[UR36][R4.64] ;  /* 0x0000002404047981 */ /* 0x000ea4000c1e1b00 */
[----:B--2---:R0:W1:Y:S02]  /*2210*/  F2I.F64.TRUNC R26, R4 ;  /* 0x00000004001a7311 */ /* 0x004064000030d100 */
[----:B01----:R-:W-:Y:S05]  /*2220*/  BRA `(.L_x_4657) ;  /* 0x0000000800507947 */ /* 0x003fea0003800000 */
.L_x_4665:
        /* <DEDUP_REMOVED lines=24> */
[----:B------:R3:W4:Y:S01]  /*23b0*/  F2I.FTZ.TRUNC.NTZ R26, R3 ;  /* 0x00000003001a7305 */ /* 0x000722000021f100 */
[----:B------:R-:W-:Y:S05]  /*23c0*/  BRA `(.L_x_4657) ;  /* 0x0000000400e87947 */ /* 0x000fea0003800000 */
.L_x_4668:
        /* <DEDUP_REMOVED lines=12> */
[----:B------:R1:W2:Y:S01]  /*2490*/  F2I.FTZ.TRUNC.NTZ R26, R0 ;  /* 0x00000000001a7305 */ /* 0x0002a2000021f100 */
[----:B------:R-:W-:Y:S05]  /*24a0*/  BRA `(.L_x_4657) ;  /* 0x0000000400b07947 */ /* 0x000fea0003800000 */
.L_x_4667:
[----:B------:R-:W2:Y:S02]  /*24b0*/  LDG.E.U16 R26, desc[UR36][R4.64] ;  /* 0x00000024041a7981 */ /* 0x000ea4000c1e1500 */
[----:B--2---:R-:W-:-:S06]  /*24c0*/  IMAD.U32 R26, R26, 0x10000, RZ ;  /* 0x000100001a1a7824 */ /* 0x004fcc00078e00ff */
[----:B------:R-:W0:Y:S01]  /*24d0*/  F2I.FTZ.TRUNC.NTZ R26, R26 ;  /* 0x0000001a001a7305 */ /* 0x000e22000021f100 */
[----:B------:R-:W-:Y:S05]  /*24e0*/  BRA `(.L_x_4657) ;  /* 0x0000000400a07947 */ /* 0x000fea0003800000 */
.L_x_4664:
        /* <DEDUP_REMOVED lines=10> */
.L_x_4671:
        /* <DEDUP_REMOVED lines=21> */
.L_x_4675:
[----:B------:R-:W-:Y:S05]  /*26e0*/  BSYNC.RECONVERGENT B1 ;  /* 0x0000000000017941 */ /* 0x000fea0003800200 */
.L_x_4674:
[----:B------:R-:W-:Y:S01]  /*26f0*/  IMAD.SHL.U32 R0, R0, 0x100000, RZ ;  /* 0x0010000000007824 */ /* 0x000fe200078e00ff */
[----:B------:R-:W-:-:S04]  /*2700*/  LEA R3, R3, 0x3b800000, 0x17 ;  /* 0x3b80000003037811 */ /* 0x000fc800078eb8ff */
[----:B------:R-:W-:-:S07]  /*2710*/  LOP3.LUT R26, R3, R0, R7, 0xfe, !PT ;  /* 0x00000000031a7212 */ /* 0x000fce00078efe07 */
.L_x_4673:
[----:B------:R-:W-:Y:S05]  /*2720*/  BSYNC.RECONVERGENT B0 ;  /* 0x0000000000007941 */ /* 0x000fea0003800200 */
.L_x_4672:
[----:B------:R-:W0:Y:S01]  /*2730*/  F2I.FTZ.TRUNC.NTZ R26, R26 ;  /* 0x0000001a001a7305 */ /* 0x000e22000021f100 */
[----:B------:R-:W-:Y:S05]  /*2740*/  BRA `(.L_x_4657) ;  /* 0x0000000400087947 */ /* 0x000fea0003800000 */
.L_x_4670:
        /* <DEDUP_REMOVED lines=21> */
.L_x_4679:
[----:B------:R-:W-:Y:S05]  /*28a0*/  BSYNC.RECONVERGENT B1 ;  /* 0x0000000000017941 */ /* 0x000fea0003800200 */
.L_x_4678:
[----:B------:R-:W-:Y:S01]  /*28b0*/  IMAD.SHL.U32 R0, R0, 0x200000, RZ ;  /* 0x0020000000007824 */ /* 0x000fe200078e00ff */
[----:B------:R-:W-:-:S04]  /*28c0*/  LEA R3, R3, 0x37800000, 0x17 ;  /* 0x3780000003037811 */ /* 0x000fc800078eb8ff */
[----:B------:R-:W-:-:S07]  /*28d0*/  LOP3.LUT R26, R3, R0, R7, 0xfe, !PT ;  /* 0x00000000031a7212 */ /* 0x000fce00078efe07 */
.L_x_4677:
[----:B------:R-:W-:Y:S05]  /*28e0*/  BSYNC.RECONVERGENT B0 ;  /* 0x0000000000007941 */ /* 0x000fea0003800200 */
.L_x_4676:
[----:B------:R-:W0:Y:S01]  /*28f0*/  F2I.FTZ.TRUNC.NTZ R26, R26 ;  /* 0x0000001a001a7305 */ /* 0x000e22000021f100 */
[----:B------:R-:W-:Y:S05]  /*2900*/  BRA `(.L_x_4657) ;  /* 0x0000000000987947 */ /* 0x000fea0003800000 */
.L_x_4669:
        /* <DEDUP_REMOVED lines=14> */
.L_x_4683:
[----:B------:R-:W-:Y:S05]  /*29f0*/  BSYNC.RECONVERGENT B0 ;  /* 0x0000000000007941 */ /* 0x000fea0003800200 */
.L_x_4682:
[----:B------:R-:W0:Y:S01]  /*2a00*/  F2I.FTZ.TRUNC.NTZ R26, R26 ;  /* 0x0000001a001a7305 */ /* 0x000e22000021f100 */
[----:B------:R-:W-:Y:S05]  /*2a10*/  BRA `(.L_x_4657) ;  /* 0x0000000000547947 */ /* 0x000fea0003800000 */
.L_x_4656:
        /* <DEDUP_REMOVED lines=16> */
.L_x_4684:
[----:B------:R-:W-:Y:S01]  /*2b20*/  IMAD.MOV.U32 R26, RZ, RZ, RZ ;  /* 0x000000ffff1a7224 */ /* 0x000fe200078e00ff */
[----:B------:R-:W-:Y:S06]  /*2b30*/  BRA `(.L_x_4657) ;  /* 0x00000000000c7947 */ /* 0x000fec0003800000 */
.L_x_4681:
[----:B------:R0:W5:Y:S01]  /*2b40*/  LDG.E R26, desc[UR36][R4.64] ;  /* 0x00000024041a7981 */ /* 0x000162000c1e1900 */
[----:B------:R-:W-:Y:S05]  /*2b50*/  BRA `(.L_x_4657) ;  /* 0x0000000000047947 */ /* 0x000fea0003800000 */
.L_x_4680:
[----:B------:R0:W5:Y:S02]  /*2b60*/  LDG.E R26, desc[UR36][R4.64] ;  /* 0x00000024041a7981 */ /* 0x000164000c1e1900 */
.L_x_4657:
[----:B0-----:R-:W0:Y:S01]  /*2b70*/  LDC.64 R4, c[0x0][0x398] ;  /* 0x0000e600ff047b82 */ /* 0x001e220000000a00 */
[----:B------:R-:W3:Y:S01]  /*2b80*/  LDCU UR5, c[0x0][0x3ac] ;  /* 0x00007580ff0577ac */ /* 0x000ee20008000800 */
[----:B------:R-:W-:-:S04]  /*2b90*/  UPRMT UR4, UR39, 0x9910, URZ ;  /* 0x0000991027047896 */ /* 0x000fc800080000ff */
[----:B------:R-:W-:Y:S01]  /*2ba0*/  UISETP.GT.AND UP0, UPT, UR4, 0x9, UPT ;  /* 0x000000090400788c */ /* 0x000fe2000bf04270 */
[----:B---3--:R-:W-:-:S05]  /*2bb0*/  IMAD R3, R18, UR5, RZ ;  /* 0x0000000512037c24 */ /* 0x008fca000f8e02ff */
        /* <DEDUP_REMOVED lines=13> */
.L_x_4688:
[----:B------:R0:W5:Y:S01]  /*2c90*/  LDG.E.U8 R23, desc[UR36][R4.64] ;  /* 0x0000002404177981 */ /* 0x000162000c1e1100 */
[----:B------:R-:W-:Y:S05]  /*2ca0*/  BRA `(.L_x_4690) ;  /* 0x0000000c00307947 */ /* 0x000fea0003800000 */
.L_x_4687:
        /* <DEDUP_REMOVED lines=8> */
.L_x_4692:
[----:B------:R0:W5:Y:S01]  /*2d30*/  LDG.E R23, desc[UR36][R4.64] ;  /* 0x0000002404177981 */ /* 0x000162000c1e1900 */
[----:B------:R-:W-:Y:S05]  /*2d40*/  BRA `(.L_x_4690) ;  /* 0x0000000c00087947 */ /* 0x000fea0003800000 */
.L_x_4691:
[----:B------:R0:W5:Y:S01]  /*2d50*/  LDG.E.S16 R23, desc[UR36][R4.64] ;  /* 0x0000002404177981 */ /* 0x000162000c1e1700 */
[----:B------:R-:W-:Y:S05]  /*2d60*/  BRA `(.L_x_4690) ;  /* 0x0000000c00007947 */ /* 0x000fea0003800000 */
.L_x_4686:
[----:B------:R-:W-:-:S09]  /*2d70*/  UISETP.GT.AND UP0, UPT, UR4, 0x6, UPT ;  /* 0x000000060400788c */ /* 0x000fd2000bf04270 */
[----:B------:R-:W-:Y:S05]  /*2d80*/  BRA.U UP0, `(.L_x_4693) ;  /* 0x00000001002c7547 */ /* 0x000fea000b800000 */
[----:B------:R-:W-:-:S09]  /*2d90*/  UISETP.NE.AND UP0, UPT, UR4, 0x5, UPT ;  /* 0x000000050400788c */ /* 0x000fd2000bf05270 */
[----:B------:R-:W-:Y:S05]  /*2da0*/  BRA.U !UP0, `(.L_x_4694) ;  /* 0x0000000108147547 */ /* 0x000fea000b800000 */
[----:B------:R-:W-:-:S09]  /*2db0*/  UISETP.NE.AND UP0, UPT, UR4, 0x6, UPT ;  /* 0x000000060400788c */ /* 0x000fd2000bf05270 */
[----:B------:R-:W-:Y:S05]  /*2dc0*/  BRA.U UP0, `(.L_x_4689) ;  /* 0x0000000900947547 */ /* 0x000fea000b800000 */
[----:B------:R-:W3:Y:S02]  /*2dd0*/  LDG.E R4, desc[UR36][R4.64] ;  /* 0x0000002404047981 */ /* 0x000ee4000c1e1900 */
[----:B---3--:R0:W3:Y:S01]  /*2de0*/  F2I.FTZ.TRUNC.NTZ R23, R4 ;  /* 0x0000000400177305 */ /* 0x0080e2000021f100 */
[----:B------:R-:W-:Y:S05]  /*2df0*/  BRA `(.L_x_4690) ;  /* 0x0000000800dc7947 */ /* 0x000fea0003800000 */
.L_x_4694:
[----:B------:R-:W3:Y:S02]  /*2e00*/  LDG.E.U16 R4, desc[UR36][R4.64] ;  /* 0x0000002404047981 */ /* 0x000ee4000c1e1500 */
[----:B---3--:R-:W-:-:S06]  /*2e10*/  HADD2.F32 R23, -RZ, R4.H0_H0 ;  /* 0x20000004ff177230 */ /* 0x008fcc0000004100 */
[----:B------:R-:W0:Y:S01]  /*2e20*/  F2I.FTZ.TRUNC.NTZ R23, R23 ;  /* 0x0000001700177305 */ /* 0x000e22000021f100 */
[----:B------:R-:W-:Y:S05]  /*2e30*/  BRA `(.L_x_4690) ;  /* 0x0000000800cc7947 */ /* 0x000fea0003800000 */
.L_x_4693:
[----:B------:R-:W-:-:S09]  /*2e40*/  UISETP.NE.AND UP0, UPT, UR4, 0x7, UPT ;  /* 0x000000070400788c */ /* 0x000fd2000bf05270 */
[----:B------:R-:W-:Y:S05]  /*2e50*/  BRA.U !UP0, `(.L_x_4695) ;  /* 0x00000001082c7547 */ /* 0x000fea000b800000 */
[----:B------:R-:W-:-:S09]  /*2e60*/  UISETP.NE.AND UP0, UPT, UR4, 0x8, UPT ;  /* 0x000000080400788c */ /* 0x000fd2000bf05270 */
[----:B------:R-:W-:Y:S05]  /*2e70*/  BRA.U !UP0, `(.L_x_4696) ;  /* 0x0000000108147547 */ /* 0x000fea000b800000 */
[----:B------:R-:W-:-:S09]  /*2e80*/  UISETP.NE.AND UP0, UPT, UR4, 0x9, UPT ;  /* 0x000000090400788c */ /* 0x000fd2000bf05270 */
[----:B------:R-:W-:Y:S05]  /*2e90*/  BRA.U UP0, `(.L_x_4689) ;  /* 0x0000000900607547 */ /* 0x000fea000b800000 */
[----:B------:R-:W3:Y:S02]  /*2ea0*/  LDG.E R4, desc[UR36][R4.64] ;  /* 0x0000002404047981 */ /* 0x000ee4000c1e1900 */
[----:B---3--:R0:W3:Y:S01]  /*2eb0*/  F2I.FTZ.TRUNC.NTZ R23, R4 ;  /* 0x0000000400177305 */ /* 0x0080e2000021f100 */
[----:B------:R-:W-:Y:S05]  /*2ec0*/  BRA `(.L_x_4690) ;  /* 0x0000000800a87947 */ /* 0x000fea0003800000 */
.L_x_4696:
[----:B------:R-:W3:Y:S02]  /*2ed0*/  LDG.E.U16 R4, desc[UR36][R4.64] ;  /* 0x0000002404047981 */ /* 0x000ee4000c1e1500 */
[----:B---3--:R-:W-:-:S06]  /*2ee0*/  HADD2.F32 R23, -RZ, R4.H0_H0 ;  /* 0x20000004ff177230 */ /* 0x008fcc0000004100 */
[----:B------:R-:W0:Y:S01]  /*2ef0*/  F2I.FTZ.TRUNC.NTZ R23, R23 ;  /* 0x0000001700177305 */ /* 0x000e22000021f100 */
[----:B------:R-:W-:Y:S05]  /*2f00*/  BRA `(.L_x_4690) ;  /* 0x0000000800987947 */ /* 0x000fea0003800000 */
.L_x_4695:
[----:B------:R-:W3:Y:S02]  /*2f10*/  LDG.E.64 R4, desc[UR36][R4.64] ;  /* 0x0000002404047981 */ /* 0x000ee4000c1e1b00 */
[----:B---3--:R0:W3:Y:S02]  /*2f20*/  F2I.F64.TRUNC R23, R4 ;  /* 0x0000000400177311 */ /* 0x0080e4000030d100 */
[----:B0--3--:R-:W-:Y:S05]  /*2f30*/  BRA `(.L_x_4690) ;  /* 0x00000008008c7947 */ /* 0x009fea0003800000 */
.L_x_4685:
        /* <DEDUP_REMOVED lines=12> */
.L_x_4699:
[----:B------:R-:W3:Y:S02]  /*3000*/  LDG.E.64 R4, desc[UR36][R4.64] ;  /* 0x0000002404047981 */ /* 0x000ee4000c1e1b00 */
[----:B---3--:R0:W3:Y:S02]  /*3010*/  F2I.F64.TRUNC R23, R4 ;  /* 0x0000000400177311 */ /* 0x0080e4000030d100 */
[----:B0--3--:R-:W-:Y:S05]  /*3020*/  BRA `(.L_x_4690) ;  /* 0x0000000800507947 */ /* 0x009fea0003800000 */
.L_x_4698:
[----:B------:R-:W-:-:S09]  /*3030*/  UISETP.NE.AND UP0, UPT, UR4, 0xf, UPT ;  /* 0x0000000f0400788c */ /* 0x000fd2000bf05270 */
[----:B------:R-:W-:Y:S05]  /*3040*/  BRA.U !UP0, `(.L_x_4700) ;  /* 0x0000000108987547 */ /* 0x000fea000b800000 */
[----:B------:R-:W-:-:S09]  /*3050*/  UISETP.NE.AND UP0, UPT, UR4, 0x17, UPT ;  /* 0x000000170400788c */ /* 0x000fd2000bf05270 */
[----:B------:R-:W-:Y:S05]  /*3060*/  BRA.U !UP0, `(.L_x_4701) ;  /* 0x0000000108587547 */ /* 0x000fea000b800000 */
[----:B------:R-:W-:-:S09]  /*3070*/  UISETP.NE.AND UP0, UPT, UR4, 0x18, UPT ;  /* 0x000000180400788c */ /* 0x000fd2000bf05270 */
[----:B------:R-:W-:Y:S05]  /*3080*/  BRA.U UP0, `(.L_x_4689) ;  /* 0x0000000500e47547 */ /* 0x000fea000b800000 */
[----:B-1----:R-:W3:Y:S01]  /*3090*/  LDG.E.U8 R0, desc[UR36][R4.64] ;  /* 0x0000002404007981 */ /* 0x002ee2000c1e1100 */
[----:B------:R-:W-:Y:S02]  /*30a0*/  IMAD.MOV.U32 R7, RZ, RZ, 0x1f ;  /* 0x0000001fff077424 */ /* 0x000fe400078e00ff */
[----:B---3--:R-:W-:-:S05]  /*30b0*/  IMAD.SHL.U32 R0, R0, 0x1000000, RZ ;  /* 0x0100000000007824 */ /* 0x008fca00078e00ff */
        /* <DEDUP_REMOVED lines=17> */
.L_x_4701:
[----:B------:R-:W1:Y:S02]  /*31d0*/  LDG.E.U8 R4, desc[UR36][R4.64] ;  /* 0x0000002404047981 */ /* 0x000e64000c1e1100 */
[C---:B-1----:R-:W-:Y:S02]  /*31e0*/  IMAD.SHL.U32 R0, R4.reuse, 0x2000000, RZ ;  /* 0x0200000004007824 */ /* 0x042fe400078e00ff */
        /* <DEDUP_REMOVED lines=10> */
[----:B------:R0:W1:Y:S01]  /*3290*/  F2I.FTZ.TRUNC.NTZ R23, R0 ;  /* 0x0000000000177305 */ /* 0x000062000021f100 */
[----:B------:R-:W-:Y:S05]  /*32a0*/  BRA `(.L_x_4690) ;  /* 0x0000000400b07947 */ /* 0x000fea0003800000 */
.L_x_4700:
[----:B------:R-:W3:Y:S02]  /*32b0*/  LDG.E.U16 R23, desc[UR36][R4.64] ;  /* 0x0000002404177981 */ /* 0x000ee4000c1e1500 */
[----:B---3--:R-:W-:-:S06]  /*32c0*/  IMAD.U32 R23, R23, 0x10000, RZ ;  /* 0x0001000017177824 */ /* 0x008fcc00078e00ff */
[----:B------:R-:W0:Y:S01]  /*32d0*/  F2I.FTZ.TRUNC.NTZ R23, R23 ;  /* 0x0000001700177305 */ /* 0x000e22000021f100 */
[----:B------:R-:W-:Y:S05]  /*32e0*/  BRA `(.L_x_4690) ;  /* 0x0000000400a07947 */ /* 0x000fea0003800000 */
.L_x_4697:
        /* <DEDUP_REMOVED lines=10> */
.L_x_4704:
        /* <DEDUP_REMOVED lines=8> */
[--C-:B-1----:R-:W-:Y:S01]  /*3410*/  SHF.R.U32.HI R0, RZ, 0x3, R4.reuse ;  /* 0x00000003ff007819 */ /* 0x102fe20000011604 */
        /* <DEDUP_REMOVED lines=12> */
.L_x_4708:
[----:B------:R-:W-:Y:S05]  /*34e0*/  BSYNC.RECONVERGENT B1 ;  /* 0x0000000000017941 */ /* 0x000fea0003800200 */
.L_x_4707:
[----:B------:R-:W-:Y:S01]  /*34f0*/  IMAD.SHL.U32 R0, R0, 0x100000, RZ ;  /* 0x0010000000007824 */ /* 0x000fe200078e00ff */
[----:B------:R-:W-:-:S04]  /*3500*/  LEA R3, R3, 0x3b800000, 0x17 ;  /* 0x3b80000003037811 */ /* 0x000fc800078eb8ff */
[----:B------:R-:W-:-:S07]  /*3510*/  LOP3.LUT R23, R3, R0, R23, 0xfe, !PT ;  /* 0x0000000003177212 */ /* 0x000fce00078efe17 */
.L_x_4706:
[----:B------:R-:W-:Y:S05]  /*3520*/  BSYNC.RECONVERGENT B0 ;  /* 0x0000000000007941 */ /* 0x000fea0003800200 */
.L_x_4705:
[----:B------:R-:W3:Y:S01]  /*3530*/  F2I.FTZ.TRUNC.NTZ R23, R23 ;  /* 0x0000001700177305 */ /* 0x000ee2000021f100 */
[----:B------:R-:W-:Y:S05]  /*3540*/  BRA `(.L_x_4690) ;  /* 0x0000000400087947 */ /* 0x000fea0003800000 */
.L_x_4703:
        /* <DEDUP_REMOVED lines=21> */
.L_x_4712:
[----:B------:R-:W-:Y:S05]  /*36a0*/  BSYNC.RECONVERGENT B1 ;  /* 0x0000000000017941 */ /* 0x000fea0003800200 */
.L_x_4711:
[----:B------:R-:W-:Y:S01]  /*36b0*/  IMAD.SHL.U32 R0, R0, 0x200000, RZ ;  /* 0x0020000000007824 */ /* 0x000fe200078e00ff */
[----:B------:R-:W-:-:S04]  /*36c0*/  LEA R3, R3, 0x37800000, 0x17 ;  /* 0x3780000003037811 */ /* 0x000fc800078eb8ff */
[----:B------:R-:W-:-:S07]  /*36d0*/  LOP3.LUT R23, R3, R0, R23, 0xfe, !PT ;  /* 0x0000000003177212 */ /* 0x000fce00078efe17 */
.L_x_4710:
[----:B------:R-:W-:Y:S05]  /*36e0*/  BSYNC.RECONVERGENT B0 ;  /* 0x0000000000007941 */ /* 0x000fea0003800200 */
.L_x_4709:
[----:B------:R-:W0:Y:S01]  /*36f0*/  F2I.FTZ.TRUNC.NTZ R23, R23 ;  /* 0x0000001700177305 */ /* 0x000e22000021f100 */
[----:B------:R-:W-:Y:S05]  /*3700*/  BRA `(.L_x_4690) ;  /* 0x0000000000987947 */ /* 0x000fea0003800000 */
.L_x_4702:
        /* <DEDUP_REMOVED lines=12> */
[----:B------:R-:W-:Y:S02]  /*37d0*/  @!P0 IMAD.MOV.U32 R23, RZ, RZ, 0x7f800001 ;  /* 0x7f800001ff178424 */ /* 0x000fe400078e00ff */
[----:B------:R-:W-:-:S07]  /*37e0*/  @P0 IMAD.SHL.U32 R23, R4, 0x800000, RZ ;  /* 0x0080000004170824 */ /* 0x000fce00078e00ff */
.L_x_4716:
[----:B------:R-:W-:Y:S05]  /*37f0*/  BSYNC.RECONVERGENT B0 ;  /* 0x0000000000007941 */ /* 0x000fea0003800200 */
.L_x_4715:
[----:B------:R-:W0:Y:S01]  /*3800*/  F2I.FTZ.TRUNC.NTZ R23, R23 ;  /* 0x0000001700177305 */ /* 0x000e22000021f100 */
[----:B------:R-:W-:Y:S05]  /*3810*/  BRA `(.L_x_4690) ;  /* 0x0000000000547947 */ /* 0x000fea0003800000 */
.L_x_4689:
[----:B------:R-:W-:Y:S01]  /*3820*/  MOV R14, 0x0 ;  /* 0x00000000000e7802 */ /* 0x000fe20000000f00 */
[----:B------:R-:W0:Y:S01]  /*3830*/  LDCU.64 UR4, c[0x4][0x138] ;  /* 0x01002700ff0477ac */ /* 0x000e220008000a00 */
[----:B------:R-:W-:Y:S02]  /*3840*/  IMAD.MOV.U32 R8, RZ, RZ, 0x4e ;  /* 0x0000004eff087424 */ /* 0x000fe400078e00ff */
[----:B------:R-:W-:Y:S01]  /*3850*/  IMAD.MOV.U32 R12, RZ, RZ, 0x1 ;  /* 0x00000001ff0c7424 */ /* 0x000fe200078e00ff */
[----:B------:R-:W3:Y:S01]  /*3860*/  LDCU.64 UR6, c[0x4][0x140] ;  /* 0x01002800ff0677ac */ /* 0x000ee20008000a00 */
[----:B------:R-:W1:Y:S01]  /*3870*/  LDC.64 R14, c[0x4][R14] ;  /* 0x010000000e0e7b82 */ /* 0x000e620000000a00 */
[----:B------:R-:W-:Y:S01]  /*3880*/  IMAD.MOV.U32 R13, RZ, RZ, RZ ;  /* 0x000000ffff0d7224 */ /* 0x000fe200078e00ff */
[----:B------:R-:W2:Y:S01]  /*3890*/  LDCU.64 UR8, c[0x4][0x28] ;  /* 0x01000500ff0877ac */ /* 0x000ea20008000a00 */
[----:B0-----:R-:W-:Y:S02]  /*38a0*/  IMAD.U32 R4, RZ, RZ, UR4 ;  /* 0x00000004ff047e24 */ /* 0x001fe4000f8e00ff */
[----:B------:R-:W-:-:S02]  /*38b0*/  IMAD.U32 R5, RZ, RZ, UR5 ;  /* 0x00000005ff057e24 */ /* 0x000fc4000f8e00ff */
[----:B---3--:R-:W-:Y:S02]  /*38c0*/  IMAD.U32 R6, RZ, RZ, UR6 ;  /* 0x00000006ff067e24 */ /* 0x008fe4000f8e00ff */
[----:B------:R-:W-:Y:S02]  /*38d0*/  IMAD.U32 R7, RZ, RZ, UR7 ;  /* 0x00000007ff077e24 */ /* 0x000fe4000f8e00ff */
[----:B--2---:R-:W-:Y:S02]  /*38e0*/  IMAD.U32 R10, RZ, RZ, UR8 ;  /* 0x00000008ff0a7e24 */ /* 0x004fe4000f8e00ff */
[----:B------:R-:W-:-:S07]  /*38f0*/  IMAD.U32 R11, RZ, RZ, UR9 ;  /* 0x00000009ff0b7e24 */ /* 0x000fce000f8e00ff */
[----:B------:R-:W-:-:S07]  /*3900*/  LEPC R20, `(.L_x_4717) ;  /* 0x000000001014794e */ /* 0x000fce0000000000 */
[----:B-1--45:R-:W-:Y:S05]  /*3910*/  CALL.ABS.NOINC R14 ;  /* 0x000000000e007343 */ /* 0x032fea0003c00000 */
.L_x_4717:
[----:B------:R-:W-:Y:S01]  /*3920*/  IMAD.MOV.U32 R23, RZ, RZ, RZ ;  /* 0x000000ffff177224 */ /* 0x000fe200078e00ff */
[----:B------:R-:W-:Y:S06]  /*3930*/  BRA `(.L_x_4690) ;  /* 0x00000000000c7947 */ /* 0x000fec0003800000 */
.L_x_4714:
[----:B------:R0:W5:Y:S01]  /*3940*/  LDG.E R23, desc[UR36][R4.64] ;  /* 0x0000002404177981 */ /* 0x000162000c1e1900 */
[----:B------:R-:W-:Y:S05]  /*3950*/  BRA `(.L_x_4690) ;  /* 0x0000000000047947 */ /* 0x000fea0003800000 */
.L_x_4713:
[----:B------:R0:W5:Y:S02]  /*3960*/  LDG.E R23, desc[UR36][R4.64] ;  /* 0x0000002404177981 */ /* 0x000164000c1e1900 */
.L_x_4690:
[----:B------:R-:W-:-:S07]  /*3970*/  VIADD R29, R29, 0x80 ;  /* 0x000000801d1d7836 */ /* 0x000fce0000000000 */
.L_x_4651:
[----:B------:R-:W-:Y:S05]  /*3980*/  BSYNC.RECONVERGENT B6 ;  /* 0x0000000000067941 */ /* 0x000fea0003800200 */
.L_x_4650:
        /* <DEDUP_REMOVED lines=23> */
.L_x_4723:
[----:B------:R0:W5:Y:S01]  /*3b00*/  LDG.E.U8 R24, desc[UR36][R4.64] ;  /* 0x0000002404187981 */ /* 0x000162000c1e1100 */
[----:B------:R-:W-:Y:S05]  /*3b10*/  BRA `(.L_x_4725) ;  /* 0x0000000c00307947 */ /* 0x000fea0003800000 */
.L_x_4722:
        /* <DEDUP_REMOVED lines=8> */
.L_x_4727:
[----:B------:R0:W5:Y:S01]  /*3ba0*/  LDG.E R24, desc[UR36][R4.64] ;  /* 0x0000002404187981 */ /* 0x000162000c1e1900 */
[----:B------:R-:W-:Y:S05]  /*3bb0*/  BRA `(.L_x_4725) ;  /* 0x0000000c00087947 */ /* 0x000fea0003800000 */
.L_x_4726:
[----:B------:R0:W5:Y:S01]  /*3bc0*/  LDG.E.S16 R24, desc[UR36][R4.64] ;  /* 0x0000002404187981 */ /* 0x000162000c1e1700 */
[----:B------:R-:W-:Y:S05]  /*3bd0*/  BRA `(.L_x_4725) ;  /* 0x0000000c00007947 */ /* 0x000fea0003800000 */
.L_x_4721:
        /* <DEDUP_REMOVED lines=9> */
.L_x_4729:
[----:B------:R-:W2:Y:S02]  /*3c70*/  LDG.E.U16 R4, desc[UR36][R4.64] ;  /* 0x0000002404047981 */ /* 0x000ea4000c1e1500 */
[----:B--2---:R-:W-:-:S06]  /*3c80*/  HADD2.F32 R24, -RZ, R4.H0_H0 ;  /* 0x20000004ff187230 */ /* 0x004fcc0000004100 */
[----:B------:R-:W0:Y:S01]  /*3c90*/  F2I.FTZ.TRUNC.NTZ R24, R24 ;  /* 0x0000001800187305 */ /* 0x000e22000021f100 */
[----:B------:R-:W-:Y:S05]  /*3ca0*/  BRA `(.L_x_4725) ;  /* 0x0000000800cc7947 */ /* 0x000fea0003800000 */
.L_x_4728:
        /* <DEDUP_REMOVED lines=9> */
.L_x_4731:
[----:B------:R-:W2:Y:S02]  /*3d40*/  LDG.E.U16 R4, desc[UR36][R4.64] ;  /* 0x0000002404047981 */ /* 0x000ea4000c1e1500 */
[----:B--2---:R-:W-:-:S06]  /*3d50*/  HADD2.F32 R24, -RZ, R4.H0_H0 ;  /* 0x20000004ff187230 */ /* 0x004fcc0000004100 */
[----:B------:R-:W0:Y:S01]  /*3d60*/  F2I.FTZ.TRUNC.NTZ R24, R24 ;  /* 0x0000001800187305 */ /* 0x000e22000021f100 */
[----:B------:R-:W-:Y:S05]  /*3d70*/  BRA `(.L_x_4725) ;  /* 0x0000000800987947 */ /* 0x000fea0003800000 */
.L_x_4730:
[----:B------:R-:W2:Y:S02]  /*3d80*/  LDG.E.64 R24, desc[UR36][R4.64] ;  /* 0x0000002404187981 */ /* 0x000ea4000c1e1b00 */
[----:B--2---:R0:W1:Y:S02]  /*3d90*/  F2I.F64.TRUNC R24, R24 ;  /* 0x0000001800187311 */ /* 0x004064000030d100 */
[----:B01----:R-:W-:Y:S05]  /*3da0*/  BRA `(.L_x_4725) ;  /* 0x00000008008c7947 */ /* 0x003fea0003800000 */
.L_x_4720:
        /* <DEDUP_REMOVED lines=12> */
.L_x_4734:
[----:B------:R-:W2:Y:S02]  /*3e70*/  LDG.E.64 R4, desc[UR36][R4.64] ;  /* 0x0000002404047981 */ /* 0x000ea4000c1e1b00 */
[----:B--2---:R0:W1:Y:S02]  /*3e80*/  F2I.F64.TRUNC R24, R4 ;  /* 0x0000000400187311 */ /* 0x004064000030d100 */
[----:B01----:R-:W-:Y:S05]  /*3e90*/  BRA `(.L_x_4725) ;  /* 0x0000000800507947 */ /* 0x003fea0003800000 */
.L_x_4733:
        /* <DEDUP_REMOVED lines=26> */
.L_x_4736:
        /* <DEDUP_REMOVED lines=14> */
.L_x_4735:
[----:B------:R-:W2:Y:S02]  /*4120*/  LDG.E.U16 R24, desc[UR36][R4.64] ;  /* 0x0000002404187981 */ /* 0x000ea4000c1e1500 */
[----:B--2---:R-:W-:-:S06]  /*4130*/  IMAD.U32 R24, R24, 0x10000, RZ ;  /* 0x0001000018187824 */ /* 0x004fcc00078e00ff */
[----:B------:R-:W0:Y:S01]  /*4140*/  F2I.FTZ.TRUNC.NTZ R24, R24 ;  /* 0x0000001800187305 */ /* 0x000e22000021f100 */
[----:B------:R-:W-:Y:S05]  /*4150*/  BRA `(.L_x_4725) ;  /* 0x0000000400a07947 */ /* 0x000fea0003800000 */
.L_x_4732:
        /* <DEDUP_REMOVED lines=10> */
.L_x_4739:
        /* <DEDUP_REMOVED lines=21> */
.L_x_4743:
[----:B------:R-:W-:Y:S05]  /*4350*/  BSYNC.RECONVERGENT B1 ;  /* 0x0000000000017941 */ /* 0x000fea0003800200 */
.L_x_4742:
[----:B------:R-:W-:Y:S01]  /*4360*/  IMAD.SHL.U32 R0, R0, 0x100000, RZ ;  /* 0x0010000000007824 */ /* 0x000fe200078e00ff */
[----:B------:R-:W-:-:S04]  /*4370*/  LEA R3, R3, 0x3b800000, 0x17 ;  /* 0x3b80000003037811 */ /* 0x000fc800078eb8ff */
[----:B------:R-:W-:-:S07]  /*4380*/  LOP3.LUT R24, R3, R0, R7, 0xfe, !PT ;  /* 0x0000000003187212 */ /* 0x000fce00078efe07 */
.L_x_4741:
[----:B------:R-:W-:Y:S05]  /*4390*/  BSYNC.RECONVERGENT B0 ;  /* 0x0000000000007941 */ /* 0x000fea0003800200 */
.L_x_4740:
[----:B------:R-:W0:Y:S01]  /*43a0*/  F2I.FTZ.TRUNC.NTZ R24, R24 ;  /* 0x0000001800187305 */ /* 0x000e22000021f100 */
[----:B------:R-:W-:Y:S05]  /*43b0*/  BRA `(.L_x_4725) ;  /* 0x0000000400087947 */ /* 0x000fea0003800000 */
.L_x_4738:
        /* <DEDUP_REMOVED lines=21> */
.L_x_4747:
[----:B------:R-:W-:Y:S05]  /*4510*/  BSYNC.RECONVERGENT B1 ;  /* 0x0000000000017941 */ /* 0x000fea0003800200 */
.L_x_4746:
[----:B------:R-:W-:Y:S01]  /*4520*/  IMAD.SHL.U32 R0, R0, 0x200000, RZ ;  /* 0x0020000000007824 */ /* 0x000fe200078e00ff */
[----:B------:R-:W-:-:S04]  /*4530*/  LEA R3, R3, 0x37800000, 0x17 ;  /* 0x3780000003037811 */ /* 0x000fc800078eb8ff */
[----:B------:R-:W-:-:S07]  /*4540*/  LOP3.LUT R24, R3, R0, R7, 0xfe, !PT ;  /* 0x0000000003187212 */ /* 0x000fce00078efe07 */
.L_x_4745:
[----:B------:R-:W-:Y:S05]  /*4550*/  BSYNC.RECONVERGENT B0 ;  /* 0x0000000000007941 */ /* 0x000fea0003800200 */
.L_x_4744:
[----:B------:R-:W0:Y:S01]  /*4560*/  F2I.FTZ.TRUNC.NTZ R24, R24 ;  /* 0x0000001800187305 */ /* 0x000e22000021f100 */
[----:B------:R-:W-:Y:S05]  /*4570*/  BRA `(.L_x_4725) ;  /* 0x0000000000987947 */ /* 0x000fea0003800000 */
.L_x_4737:
        /* <DEDUP_REMOVED lines=14> */
.L_x_4751:
[----:B------:R-:W-:Y:S05]  /*4660*/  BSYNC.RECONVERGENT B0 ;  /* 0x0000000000007941 */ /* 0x000fea0003800200 */
.L_x_4750:
[----:B------:R-:W0:Y:S01]  /*4670*/  F2I.FTZ.TRUNC.NTZ R24, R24 ;  /* 0x0000001800187305 */ /* 0x000e22000021f100 */
[----:B------:R-:W-:Y:S05]  /*4680*/  BRA `(.L_x_4725) ;  /* 0x0000000000547947 */ /* 0x000fea0003800000 */
.L_x_4724:
        /* <DEDUP_REMOVED lines=16> */
.L_x_4752:
[----:B------:R-:W-:Y:S01]  /*4790*/  IMAD.MOV.U32 R24, RZ, RZ, RZ ;  /* 0x000000ffff187224 */ /* 0x000fe200078e00ff */
[----:B------:R-:W-:Y:S06]  /*47a0*/  BRA `(.L_x_4725) ;  /* 0x00000000000c7947 */ /* 0x000fec0003800000 */
.L_x_4749:
[----:B------:R0:W5:Y:S01]  /*47b0*/  LDG.E R24, desc[UR36][R4.64] ;  /* 0x0000002404187981 */ /* 0x000162000c1e1900 */
[----:B------:R-:W-:Y:S05]  /*47c0*/  BRA `(.L_x_4725) ;  /* 0x0000000000047947 */ /* 0x000fea0003800000 */
.L_x_4748:
[----:B------:R0:W5:Y:S02]  /*47d0*/  LDG.E R24, desc[UR36][R4.64] ;  /* 0x0000002404187981 */ /* 0x000164000c1e1900 */
.L_x_4725:
        /* <DEDUP_REMOVED lines=18> */
.L_x_4756:
[----:B------:R0:W5:Y:S01]  /*4900*/  LDG.E.U8 R25, desc[UR36][R4.64] ;  /* 0x0000002404197981 */ /* 0x000162000c1e1100 */
[----:B------:R-:W-:Y:S05]  /*4910*/  BRA `(.L_x_4758) ;  /* 0x0000000c00307947 */ /* 0x000fea0003800000 */
.L_x_4755:
        /* <DEDUP_REMOVED lines=8> */
.L_x_4760:
[----:B------:R0:W5:Y:S01]  /*49a0*/  LDG.E R25, desc[UR36][R4.64] ;  /* 0x0000002404197981 */ /* 0x000162000c1e1900 */
[----:B------:R-:W-:Y:S05]  /*49b0*/  BRA `(.L_x_4758) ;  /* 0x0000000c00087947 */ /* 0x000fea0003800000 */
.L_x_4759:
[----:B------:R0:W5:Y:S01]  /*49c0*/  LDG.E.S16 R25, desc[UR36][R4.64] ;  /* 0x0000002404197981 */ /* 0x000162000c1e1700 */
[----:B------:R-:W-:Y:S05]  /*49d0*/  BRA `(.L_x_4758) ;  /* 0x0000000c00007947 */ /* 0x000fea0003800000 */
.L_x_4754:
        /* <DEDUP_REMOVED lines=9> */
.L_x_4762:
[----:B------:R-:W3:Y:S02]  /*4a70*/  LDG.E.U16 R4, desc[UR36][R4.64] ;  /* 0x0000002404047981 */ /* 0x000ee4000c1e1500 */
[----:B---3--:R-:W-:-:S06]  /*4a80*/  HADD2.F32 R25, -RZ, R4.H0_H0 ;  /* 0x20000004ff197230 */ /* 0x008fcc0000004100 */
[----:B------:R-:W0:Y:S01]  /*4a90*/  F2I.FTZ.TRUNC.NTZ R25, R25 ;  /* 0x0000001900197305 */ /* 0x000e22000021f100 */
[----:B------:R-:W-:Y:S05]  /*4aa0*/  BRA `(.L_x_4758) ;  /* 0x0000000800cc7947 */ /* 0x000fea0003800000 */
.L_x_4761:
        /* <DEDUP_REMOVED lines=9> */
.L_x_4764:
[----:B------:R-:W3:Y:S02]  /*4b40*/  LDG.E.U16 R4, desc[UR36][R4.64] ;  /* 0x0000002404047981 */ /* 0x000ee4000c1e1500 */
[----:B---3--:R-:W-:-:S06]  /*4b50*/  HADD2.F32 R25, -RZ, R4.H0_H0 ;  /* 0x20000004ff197230 */ /* 0x008fcc0000004100 */
[----:B------:R-:W0:Y:S01]  /*4b60*/  F2I.FTZ.TRUNC.NTZ R25, R25 ;  /* 0x0000001900197305 */ /* 0x000e22000021f100 */
[----:B------:R-:W-:Y:S05]  /*4b70*/  BRA `(.L_x_4758) ;  /* 0x0000000800987947 */ /* 0x000fea0003800000 */
.L_x_4763:
[----:B------:R-:W3:Y:S02]  /*4b80*/  LDG.E.64 R4, desc[UR36][R4.64] ;  /* 0x0000002404047981 */ /* 0x000ee4000c1e1b00 */
[----:B---3--:R0:W3:Y:S02]  /*4b90*/  F2I.F64.TRUNC R25, R4 ;  /* 0x0000000400197311 */ /* 0x0080e4000030d100 */
[----:B0--3--:R-:W-:Y:S05]  /*4ba0*/  BRA `(.L_x_4758) ;  /* 0x00000008008c7947 */ /* 0x009fea0003800000 */
.L_x_4753:
        /* <DEDUP_REMOVED lines=12> */
.L_x_4767:
[----:B------:R-:W3:Y:S02]  /*4c70*/  LDG.E.64 R4, desc[UR36][R4.64] ;  /* 0x0000002404047981 */ /* 0x000ee4000c1e1b00 */
[----:B---3--:R0:W3:Y:S02]  /*4c80*/  F2I.F64.TRUNC R25, R4 ;  /* 0x0000000400197311 */ /* 0x0080e4000030d100 */
[----:B0--3--:R-:W-:Y:S05]  /*4c90*/  BRA `(.L_x_4758) ;  /* 0x0000000800507947 */ /* 0x009fea0003800000 */
.L_x_4766:
        /* <DEDUP_REMOVED lines=26> */
.L_x_4769:
        /* <DEDUP_REMOVED lines=14> */
.L_x_4768:
[----:B------:R-:W3:Y:S02]  /*4f20*/  LDG.E.U16 R25, desc[UR36][R4.64] ;  /* 0x0000002404197981 */ /* 0x000ee4000c1e1500 */
[----:B---3--:R-:W-:-:S06]  /*4f30*/  IMAD.U32 R25, R25, 0x10000, RZ ;  /* 0x0001000019197824 */ /* 0x008fcc00078e00ff */
[----:B------:R-:W0:Y:S01]  /*4f40*/  F2I.FTZ.TRUNC.NTZ R25, R25 ;  /* 0x0000001900197305 */ /* 0x000e22000021f100 */
[----:B------:R-:W-:Y:S05]  /*4f50*/  BRA `(.L_x_4758) ;  /* 0x0000000400a07947 */ /* 0x000fea0003800000 */
.L_x_4765:
        /* <DEDUP_REMOVED lines=10> */
.L_x_4772:
        /* <DEDUP_REMOVED lines=21> */
.L_x_4776:
[----:B------:R-:W-:Y:S05]  /*5150*/  BSYNC.RECONVERGENT B1 ;  /* 0x0000000000017941 */ /* 0x000fea0003800200 */
.L_x_4775:
[----:B------:R-:W-:Y:S01]  /*5160*/  IMAD.SHL.U32 R0, R0, 0x100000, RZ ;  /* 0x0010000000007824 */ /* 0x000fe200078e00ff */
[----:B------:R-:W-:-:S04]  /*5170*/  LEA R3, R3, 0x3b800000, 0x17 ;  /* 0x3b80000003037811 */ /* 0x000fc800078eb8ff */
[----:B------:R-:W-:-:S07]  /*5180*/  LOP3.LUT R25, R3, R0, R25, 0xfe, !PT ;  /* 0x0000000003197212 */ /* 0x000fce00078efe19 */
.L_x_4774:
[----:B------:R-:W-:Y:S05]  /*5190*/  BSYNC.RECONVERGENT B0 ;  /* 0x0000000000007941 */ /* 0x000fea0003800200 */
.L_x_4773:
[----:B------:R-:W3:Y:S01]  /*51a0*/  F2I.FTZ.TRUNC.NTZ R25, R25 ;  /* 0x0000001900197305 */ /* 0x000ee2000021f100 */
[----:B------:R-:W-:Y:S05]  /*51b0*/  BRA `(.L_x_4758) ;  /* 0x0000000400087947 */ /* 0x000fea0003800000 */
.L_x_4771:
        /* <DEDUP_REMOVED lines=21> */
.L_x_4780:
[----:B------:R-:W-:Y:S05]  /*5310*/  BSYNC.RECONVERGENT B1 ;  /* 0x0000000000017941 */ /* 0x000fea0003800200 */
.L_x_4779:
[----:B------:R-:W-:Y:S01]  /*5320*/  IMAD.SHL.U32 R0, R0, 0x200000, RZ ;  /* 0x0020000000007824 */ /* 0x000fe200078e00ff */
[----:B------:R-:W-:-:S04]  /*5330*/  LEA R3, R3, 0x37800000, 0x17 ;  /* 0x3780000003037811 */ /* 0x000fc800078eb8ff */
[----:B------:R-:W-:-:S07]  /*5340*/  LOP3.LUT R25, R3, R0, R25, 0xfe, !PT ;  /* 0x0000000003197212 */ /* 0x000fce00078efe19 */
.L_x_4778:
[----:B------:R-:W-:Y:S05]  /*5350*/  BSYNC.RECONVERGENT B0 ;  /* 0x0000000000007941 */ /* 0x000fea0003800200 */
.L_x_4777:
[----:B------:R-:W0:Y:S01]  /*5360*/  F2I.FTZ.TRUNC.NTZ R25, R25 ;  /* 0x0000001900197305 */ /* 0x000e22000021f100 */
[----:B------:R-:W-:Y:S05]  /*5370*/  BRA `(.L_x_4758) ;  /* 0x0000000000987947 */ /* 0x000fea0003800000 */
.L_x_4770:
        /* <DEDUP_REMOVED lines=14> */
.L_x_4784:
[----:B------:R-:W-:Y:S05]  /*5460*/  BSYNC.RECONVERGENT B0 ;  /* 0x0000000000007941 */ /* 0x000fea0003800200 */
.L_x_4783:
[----:B------:R-:W0:Y:S01]  /*5470*/  F2I.FTZ.TRUNC.NTZ R25, R25 ;  /* 0x0000001900197305 */ /* 0x000e22000021f100 */
[----:B------:R-:W-:Y:S05]  /*5480*/  BRA `(.L_x_4758) ;  /* 0x0000000000547947 */ /* 0x000fea0003800000 */
.L_x_4757:
        /* <DEDUP_REMOVED lines=16> */
.L_x_4785:
[----:B------:R-:W-:Y:S01]  /*5590*/  IMAD.MOV.U32 R25, RZ, RZ, RZ ;  /* 0x000000ffff197224 */ /* 0x000fe200078e00ff */
[----:B------:R-:W-:Y:S06]  /*55a0*/  BRA `(.L_x_4758) ;  /* 0x00000000000c7947 */ /* 0x000fec0003800000 */
.L_x_4782:
[----:B------:R0:W5:Y:S01]  /*55b0*/  LDG.E R25, desc[UR36][R4.64] ;  /* 0x0000002404197981 */ /* 0x000162000c1e1900 */
[----:B------:R-:W-:Y:S05]  /*55c0*/  BRA `(.L_x_4758) ;  /* 0x0000000000047947 */ /* 0x000fea0003800000 */
.L_x_4781:
[----:B------:R0:W5:Y:S02]  /*55d0*/  LDG.E R25, desc[UR36][R4.64] ;  /* 0x0000002404197981 */ /* 0x000164000c1e1900 */
.L_x_4758:
[----:B------:R-:W-:-:S07]  /*55e0*/  VIADD R29, R29, 0x80 ;  /* 0x000000801d1d7836 */ /* 0x000fce0000000000 */
.L_x_4719:
[----:B------:R-:W-:Y:S05]  /*55f0*/  BSYNC.RECONVERGENT B6 ;  /* 0x0000000000067941 */ /* 0x000fea0003800200 */
.L_x_4718:
        /* <DEDUP_REMOVED lines=24> */
.L_x_4791:
[----:B------:R0:W5:Y:S01]  /*5780*/  LDG.E.U8 R22, desc[UR36][R4.64] ;  /* 0x0000002404167981 */ /* 0x000162000c1e1100 */
[----:B------:R-:W-:Y:S05]  /*5790*/  BRA `(.L_x_4793) ;  /* 0x0000000c00307947 */ /* 0x000fea0003800000 */
.L_x_4790:
        /* <DEDUP_REMOVED lines=8> */
.L_x_4795:
[----:B------:R3:W5:Y:S01]  /*5820*/  LDG.E R22, desc[UR36][R4.64] ;  /* 0x0000002404167981 */ /* 0x000762000c1e1900 */
[----:B------:R-:W-:Y:S05]  /*5830*/  BRA `(.L_x_4793) ;  /* 0x0000000c00087947 */ /* 0x000fea0003800000 */
.L_x_4794:
[----:B------:R2:W5:Y:S01]  /*5840*/  LDG.E.S16 R22, desc[UR36][R4.64] ;  /* 0x0000002404167981 */ /* 0x000562000c1e1700 */
[----:B------:R-:W-:Y:S05]  /*5850*/  BRA `(.L_x_4793) ;  /* 0x0000000c00007947 */ /* 0x000fea0003800000 */
.L_x_4789:
        /* <DEDUP_REMOVED lines=9> */
.L_x_4797:
[----:B------:R-:W2:Y:S02]  /*58f0*/  LDG.E.U16 R4, desc[UR36][R4.64] ;  /* 0x0000002404047981 */ /* 0x000ea4000c1e1500 */
[----:B--2---:R-:W-:-:S06]  /*5900*/  HADD2.F32 R22, -RZ, R4.H0_H0 ;  /* 0x20000004ff167230 */ /* 0x004fcc0000004100 */
[----:B------:R-:W0:Y:S01]  /*5910*/  F2I.FTZ.TRUNC.NTZ R22, R22 ;  /* 0x0000001600167305 */ /* 0x000e22000021f100 */
[----:B------:R-:W-:Y:S05]  /*5920*/  BRA `(.L_x_4793) ;  /* 0x0000000800cc7947 */ /* 0x000fea0003800000 */
.L_x_4796:
        /* <DEDUP_REMOVED lines=9> */
.L_x_4799:
[----:B------:R-:W2:Y:S02]  /*59c0*/  LDG.E.U16 R4, desc[UR36][R4.64] ;  /* 0x0000002404047981 */ /* 0x000ea4000c1e1500 */
[----:B--2---:R-:W-:-:S06]  /*59d0*/  HADD2.F32 R22, -RZ, R4.H0_H0 ;  /* 0x20000004ff167230 */ /* 0x004fcc0000004100 */
[----:B------:R-:W0:Y:S01]  /*59e0*/  F2I.FTZ.TRUNC.NTZ R22, R22 ;  /* 0x0000001600167305 */ /* 0x000e22000021f100 */
[----:B------:R-:W-:Y:S05]  /*59f0*/  BRA `(.L_x_4793) ;  /* 0x0000000800987947 */ /* 0x000fea0003800000 */
.L_x_4798:
[----:B------:R-:W2:Y:S02]  /*5a00*/  LDG.E.64 R4, desc[UR36][R4.64] ;  /* 0x0000002404047981 */ /* 0x000ea4000c1e1b00 */
[----:B--2---:R0:W1:Y:S02]  /*5a10*/  F2I.F64.TRUNC R22, R4 ;  /* 0x0000000400167311 */ /* 0x004064000030d100 */
[----:B01----:R-:W-:Y:S05]  /*5a20*/  BRA `(.L_x_4793) ;  /* 0x00000008008c7947 */ /* 0x003fea0003800000 */
.L_x_4788:
        /* <DEDUP_REMOVED lines=12> */
.L_x_4802:
[----:B------:R-:W2:Y:S02]  /*5af0*/  LDG.E.64 R4, desc[UR36][R4.64] ;  /* 0x0000002404047981 */ /* 0x000ea4000c1e1b00 */
[----:B--2---:R0:W1:Y:S02]  /*5b00*/  F2I.F64.TRUNC R22, R4 ;  /* 0x0000000400167311 */ /* 0x004064000030d100 */
[----:B01----:R-:W-:Y:S05]  /*5b10*/  BRA `(.L_x_4793) ;  /* 0x0000000800507947 */ /* 0x003fea0003800000 */
.L_x_4801:
        /* <DEDUP_REMOVED lines=26> */
.L_x_4804:
        /* <DEDUP_REMOVED lines=14> */
.L_x_4803:
[----:B------:R-:W2:Y:S02]  /*5da0*/  LDG.E.U16 R22, desc[UR36][R4.64] ;  /* 0x0000002404167981 */ /* 0x000ea4000c1e1500 */
[----:B--2---:R-:W-:-:S06]  /*5db0*/  IMAD.U32 R22, R22, 0x10000, RZ ;  /* 0x0001000016167824 */ /* 0x004fcc00078e00ff */
[----:B------:R-:W0:Y:S01]  /*5dc0*/  F2I.FTZ.TRUNC.NTZ R22, R22 ;  /* 0x0000001600167305 */ /* 0x000e22000021f100 */
[----:B------:R-:W-:Y:S05]  /*5dd0*/  BRA `(.L_x_4793) ;  /* 0x0000000400a07947 */ /* 0x000fea0003800000 */
.L_x_4800:
        /* <DEDUP_REMOVED lines=10> */
.L_x_4807:
        /* <DEDUP_REMOVED lines=21> */
.L_x_4811:
[----:B------:R-:W-:Y:S05]  /*5fd0*/  BSYNC.RECONVERGENT B1 ;  /* 0x0000000000017941 */ /* 0x000fea0003800200 */
.L_x_4810:
[----:B------:R-:W-:Y:S01]  /*5fe0*/  IMAD.SHL.U32 R0, R0, 0x100000, RZ ;  /* 0x0010000000007824 */ /* 0x000fe200078e00ff */
[----:B------:R-:W-:-:S04]  /*5ff0*/  LEA R3, R3, 0x3b800000, 0x17 ;  /* 0x3b80000003037811 */ /* 0x000fc800078eb8ff */
[----:B------:R-:W-:-:S07]  /*6000*/  LOP3.LUT R22, R3, R0, R7, 0xfe, !PT ;  /* 0x0000000003167212 */ /* 0x000fce00078efe07 */
.L_x_4809:
[----:B------:R-:W-:Y:S05]  /*6010*/  BSYNC.RECONVERGENT B0 ;  /* 0x0000000000007941 */ /* 0x000fea0003800200 */
.L_x_4808:
[----:B------:R-:W0:Y:S01]  /*6020*/  F2I.FTZ.TRUNC.NTZ R22, R22 ;  /* 0x0000001600167305 */ /* 0x000e22000021f100 */
[----:B------:R-:W-:Y:S05]  /*6030*/  BRA `(.L_x_4793) ;  /* 0x0000000400087947 */ /* 0x000fea0003800000 */
.L_x_4806:
        /* <DEDUP_REMOVED lines=21> */
.L_x_4815:
[----:B------:R-:W-:Y:S05]  /*6190*/  BSYNC.RECONVERGENT B1 ;  /* 0x0000000000017941 */ /* 0x000fea0003800200 */
.L_x_4814:
[----:B------:R-:W-:Y:S01]  /*61a0*/  IMAD.SHL.U32 R0, R0, 0x200000, RZ ;  /* 0x0020000000007824 */ /* 0x000fe200078e00ff */
[----:B------:R-:W-:-:S04]  /*61b0*/  LEA R3, R3, 0x37800000, 0x17 ;  /* 0x3780000003037811 */ /* 0x000fc800078eb8ff */
[----:B------:R-:W-:-:S07]  /*61c0*/  LOP3.LUT R22, R3, R0, R7, 0xfe, !PT ;  /* 0x0000000003167212 */ /* 0x000fce00078efe07 */
.L_x_4813:
[----:B------:R-:W-:Y:S05]  /*61d0*/  BSYNC.RECONVERGENT B0 ;  /* 0x0000000000007941 */ /* 0x000fea0003800200 */
.L_x_4812:
[----:B------:R-:W0:Y:S01]  /*61e0*/  F2I.FTZ.TRUNC.NTZ R22, R22 ;  /* 0x0000001600167305 */ /* 0x000e22000021f100 */
[----:B------:R-:W-:Y:S05]  /*61f0*/  BRA `(.L_x_4793) ;  /* 0x0000000000987947 */ /* 0x000fea0003800000 */
.L_x_4805:
        /* <DEDUP_REMOVED lines=14> */
.L_x_4819:
[----:B------:R-:W-:Y:S05]  /*62e0*/  BSYNC.RECONVERGENT B0 ;  /* 0x0000000000007941 */ /* 0x000fea0003800200 */
.L_x_4818:
[----:B------:R-:W0:Y:S01]  /*62f0*/  F2I.FTZ.TRUNC.NTZ R22, R22 ;  /* 0x0000001600167305 */ /* 0x000e22000021f100 */
[----:B------:R-:W-:Y:S05]  /*6300*/  BRA `(.L_x_4793) ;  /* 0x0000000000547947 */ /* 0x000fea0003800000 */
.L_x_4792:
        /* <DEDUP_REMOVED lines=16> */
.L_x_4820:
[----:B------:R-:W-:Y:S01]  /*6410*/  IMAD.MOV.U32 R22, RZ, RZ, RZ ;  /* 0x000000ffff167224 */ /* 0x000fe200078e00ff */
[----:B------:R-:W-:Y:S06]  /*6420*/  BRA `(.L_x_4793) ;  /* 0x00000000000c7947 */ /* 0x000fec0003800000 */
.L_x_4817:
[----:B------:R0:W5:Y:S01]  /*6430*/  LDG.E R22, desc[UR36][R4.64] ;  /* 0x0000002404167981 */ /* 0x000162000c1e1900 */
[----:B------:R-:W-:Y:S05]  /*6440*/  BRA `(.L_x_4793) ;  /* 0x0000000000047947 */ /* 0x000fea0003800000 */
.L_x_4816:
[----:B------:R0:W5:Y:S02]  /*6450*/  LDG.E R22, desc[UR36][R4.64] ;  /* 0x0000002404167981 */ /* 0x000164000c1e1900 */
.L_x_4793:
        /* <DEDUP_REMOVED lines=19> */
.L_x_4824:
[----:B------:R0:W5:Y:S01]  /*6590*/  LDG.E.U8 R27, desc[UR36][R4.64] ;  /* 0x00000024041b7981 */ /* 0x000162000c1e1100 */
[----:B------:R-:W-:Y:S05]  /*65a0*/  BRA `(.L_x_4787) ;  /* 0x0000000c002c7947 */ /* 0x000fea0003800000 */
.L_x_4823:
        /* <DEDUP_REMOVED lines=8> */
.L_x_4827:
[----:B------:R0:W5:Y:S01]  /*6630*/  LDG.E R27, desc[UR36][R4.64] ;  /* 0x00000024041b7981 */ /* 0x000162000c1e1900 */
[----:B------:R-:W-:Y:S05]  /*6640*/  BRA `(.L_x_4787) ;  /* 0x0000000c00047947 */ /* 0x000fea0003800000 */
.L_x_4826:
[----:B------:R0:W5:Y:S01]  /*6650*/  LDG.E.S16 R27, desc[UR36][R4.64] ;  /* 0x00000024041b7981 */ /* 0x000162000c1e1700 */
[----:B------:R-:W-:Y:S05]  /*6660*/  BRA `(.L_x_4787) ;  /* 0x0000000800fc7947 */ /* 0x000fea0003800000 */
.L_x_4822:
        /* <DEDUP_REMOVED lines=9> */
.L_x_4829:
[----:B------:R-:W2:Y:S02]  /*6700*/  LDG.E.U16 R4, desc[UR36][R4.64] ;  /* 0x0000002404047981 */ /* 0x000ea4000c1e1500 */
[----:B--2---:R-:W-:-:S06]  /*6710*/  HADD2.F32 R27, -RZ, R4.H0_H0 ;  /* 0x20000004ff1b7230 */ /* 0x004fcc0000004100 */
[----:B------:R-:W0:Y:S01]  /*6720*/  F2I.FTZ.TRUNC.NTZ R27, R27 ;  /* 0x0000001b001b7305 */ /* 0x000e22000021f100 */
[----:B------:R-:W-:Y:S05]  /*6730*/  BRA `(.L_x_4787) ;  /* 0x0000000800c87947 */ /* 0x000fea0003800000 */
.L_x_4828:
        /* <DEDUP_REMOVED lines=9> */
.L_x_4831:
[----:B------:R-:W2:Y:S02]  /*67d0*/  LDG.E.U16 R4, desc[UR36][R4.64] ;  /* 0x0000002404047981 */ /* 0x000ea4000c1e1500 */
[----:B--2---:R-:W-:-:S06]  /*67e0*/  HADD2.F32 R27, -RZ, R4.H0_H0 ;  /* 0x20000004ff1b7230 */ /* 0x004fcc0000004100 */
[----:B------:R-:W0:Y:S01]  /*67f0*/  F2I.FTZ.TRUNC.NTZ R27, R27 ;  /* 0x0000001b001b7305 */ /* 0x000e22000021f100 */
[----:B------:R-:W-:Y:S05]  /*6800*/  BRA `(.L_x_4787) ;  /* 0x0000000800947947 */ /* 0x000fea0003800000 */
.L_x_4830:
[----:B------:R-:W2:Y:S02]  /*6810*/  LDG.E.64 R4, desc[UR36][R4.64] ;  /* 0x0000002404047981 */ /* 0x000ea4000c1e1b00 */
[----:B--2---:R0:W1:Y:S02]  /*6820*/  F2I.F64.TRUNC R27, R4 ;  /* 0x00000004001b7311 */ /* 0x004064000030d100 */
[----:B01----:R-:W-:Y:S05]  /*6830*/  BRA `(.L_x_4787) ;  /* 0x0000000800887947 */ /* 0x003fea0003800000 */
.L_x_4821:
        /* <DEDUP_REMOVED lines=12> */
.L_x_4834:
[----:B------:R-:W2:Y:S02]  /*6900*/  LDG.E.64 R4, desc[UR36][R4.64] ;  /* 0x0000002404047981 */ /* 0x000ea4000c1e1b00 */
[----:B--2---:R0:W1:Y:S02]  /*6910*/  F2I.F64.TRUNC R27, R4 ;  /* 0x00000004001b7311 */ /* 0x004064000030d100 */
[----:B01----:R-:W-:Y:S05]  /*6920*/  BRA `(.L_x_4787) ;  /* 0x00000008004c7947 */ /* 0x003fea0003800000 */
.L_x_4833:
        /* <DEDUP_REMOVED lines=26> */
.L_x_4836:
        /* <DEDUP_REMOVED lines=14> */
.L_x_4835:
[----:B------:R-:W2:Y:S02]  /*6bb0*/  LDG.E.U16 R27, desc[UR36][R4.64] ;  /* 0x00000024041b7981 */ /* 0x000ea4000c1e1500 */
[----:B--2---:R-:W-:-:S06]  /*6bc0*/  IMAD.U32 R27, R27, 0x10000, RZ ;  /* 0x000100001b1b7824 */ /* 0x004fcc00078e00ff */
[----:B------:R-:W0:Y:S01]  /*6bd0*/  F2I.FTZ.TRUNC.NTZ R27, R27 ;  /* 0x0000001b001b7305 */ /* 0x000e22000021f100 */
[----:B------:R-:W-:Y:S05]  /*6be0*/  BRA `(.L_x_4787) ;  /* 0x00000004009c7947 */ /* 0x000fea0003800000 */
.L_x_4832:
        /* <DEDUP_REMOVED lines=10> */
.L_x_4839:
        /* <DEDUP_REMOVED lines=21> */
.L_x_4843:
[----:B------:R-:W-:Y:S05]  /*6de0*/  BSYNC.RECONVERGENT B1 ;  /* 0x0000000000017941 */ /* 0x000fea0003800200 */
.L_x_4842:
[----:B------:R-:W-:Y:S01]  /*6df0*/  IMAD.SHL.U32 R0, R0, 0x100000, RZ ;  /* 0x0010000000007824 */ /* 0x000fe200078e00ff */
[----:B------:R-:W-:-:S04]  /*6e00*/  LEA R3, R3, 0x3b800000, 0x17 ;  /* 0x3b80000003037811 */ /* 0x000fc800078eb8ff */
[----:B------:R-:W-:-:S07]  /*6e10*/  LOP3.LUT R27, R3, R0, R27, 0xfe, !PT ;  /* 0x00000000031b7212 */ /* 0x000fce00078efe1b */
.L_x_4841:
[----:B------:R-:W-:Y:S05]  /*6e20*/  BSYNC.RECONVERGENT B0 ;  /* 0x0000000000007941 */ /* 0x000fea0003800200 */
.L_x_4840:
[----:B------:R-:W0:Y:S01]  /*6e30*/  F2I.FTZ.TRUNC.NTZ R27, R27 ;  /* 0x0000001b001b7305 */ /* 0x000e22000021f100 */
[----:B------:R-:W-:Y:S05]  /*6e40*/  BRA `(.L_x_4787) ;  /* 0x0000000400047947 */ /* 0x000fea0003800000 */
.L_x_4838:
        /* <DEDUP_REMOVED lines=21> */
.L_x_4847:
[----:B------:R-:W-:Y:S05]  /*6fa0*/  BSYNC.RECONVERGENT B1 ;  /* 0x0000000000017941 */ /* 0x000fea0003800200 */
.L_x_4846:
[----:B------:R-:W-:Y:S01]  /*6fb0*/  IMAD.SHL.U32 R0, R0, 0x200000, RZ ;  /* 0x0020000000007824 */ /* 0x000fe200078e00ff */
[----:B------:R-:W-:-:S04]  /*6fc0*/  LEA R3, R3, 0x37800000, 0x17 ;  /* 0x3780000003037811 */ /* 0x000fc800078eb8ff */
[----:B------:R-:W-:-:S07]  /*6fd0*/  LOP3.LUT R27, R3, R0, R27, 0xfe, !PT ;  /* 0x00000000031b7212 */ /* 0x000fce00078efe1b */
.L_x_4845:
[----:B------:R-:W-:Y:S05]  /*6fe0*/  BSYNC.RECONVERGENT B0 ;  /* 0x0000000000007941 */ /* 0x000fea0003800200 */
.L_x_4844:
[----:B------:R-:W0:Y:S01]  /*6ff0*/  F2I.FTZ.TRUNC.NTZ R27, R27 ;  /* 0x0000001b001b7305 */ /* 0x000e22000021f100 */
[----:B------:R-:W-:Y:S05]  /*7000*/  BRA `(.L_x_4787) ;  /* 0x0000000000947947 */ /* 0x000fea0003800000 */
.L_x_4837:
        /* <DEDUP_REMOVED lines=14> */
.L_x_4851:
[----:B------:R-:W-:Y:S05]  /*70f0*/  BSYNC.RECONVERGENT B0 ;  /* 0x0000000000007941 */ /* 0x000fea0003800200 */
.L_x_4850:
[----:B------:R-:W0:Y:S01]  /*7100*/  F2I.FTZ.TRUNC.NTZ R27, R27 ;  /* 0x0000001b001b7305 */ /* 0x000e22000021f100 */
[----:B------:R-:W-:Y:S05]  /*7110*/  BRA `(.L_x_4787) ;  /* 0x0000000000507947 */ /* 0x000fea0003800000 */
.L_x_4825:
        /* <DEDUP_REMOVED lines=16> */
.L_x_4852:
[----:B------:R-:W-:Y:S05]  /*7220*/  BRA `(.L_x_4787) ;  /* 0x00000000000c7947 */ /* 0x000fea0003800000 */
.L_x_4849:
[----:B------:R0:W5:Y:S01]  /*7230*/  LDG.E R27, desc[UR36][R4.64] ;  /* 0x00000024041b7981 */ /* 0x000162000c1e1900 */
[----:B------:R-:W-:Y:S05]  /*7240*/  BRA `(.L_x_4787) ;  /* 0x0000000000047947 */ /* 0x000fea0003800000 */
.L_x_4848:
[----:B------:R0:W5:Y:S02]  /*7250*/  LDG.E R27, desc[UR36][R4.64] ;  /* 0x00000024041b7981 */ /* 0x000164000c1e1900 */
.L_x_4787:
[----:B------:R-:W-:Y:S05]  /*7260*/  BSYNC.RECONVERGENT B6 ;  /* 0x0000000000067941 */ /* 0x000fea0003800200 */
.L_x_4786:
[----:B------:R-:W2:Y:S01]  /*7270*/  LDC.U8 R18, c[0x0][0x3b0] ;  /* 0x0000ec00ff127b82 */ /* 0x000ea20000000000 */
[----:B------:R-:W-:Y:S01]  /*7280*/  ISETP.GE.AND P0, PT, R17, R16, PT ;  /* 0x000000101100720c */ /* 0x000fe20003f06270 */
[----:B------:R-:W-:Y:S01]  /*7290*/  BSSY.RECONVERGENT B7, `(.L_x_4853) ;  /* 0x00002c2000077945 */ /* 0x000fe20003800200 */
[----:B01---5:R-:W-:-:S03]  /*72a0*/  VIMNMX.U32 R19, PT, PT, R19, 0x1f, PT ;  /* 0x0000001f13137848 */ /* 0x023fc60003fe0000 */
[----:B------:R-:W-:Y:S01]  /*72b0*/  BSSY.RELIABLE B6, `(.L_x_4854) ;  /* 0x00001da000067945 */ /* 0x000fe20003800100 */
[----:B---3--:R-:W-:Y:S02]  /*72c0*/  VIMNMX.U32 R23, PT, PT, R23, 0x1f, PT ;  /* 0x0000001f17177848 */ /* 0x008fe40003fe0000 */
[----:B------:R-:W-:Y:S02]  /*72d0*/  VIMNMX.U32 R25, PT, PT, R25, 0x1f, PT ;  /* 0x0000001f19197848 */ /* 0x000fe40003fe0000 */
[----:B------:R-:W-:Y:S02]  /*72e0*/  VIMNMX.U32 R27, PT, PT, R27, 0x1f, PT ;  /* 0x0000001f1b1b7848 */ /* 0x000fe40003fe0000 */
[----:B--2-4-:R-:W-:Y:S02]  /*72f0*/  SHF.R.S32.HI R4, RZ, R19, R28 ;  /* 0x00000013ff047219 */ /* 0x014fe4000001141c */
[----:B------:R-:W-:Y:S02]  /*7300*/  SHF.R.S32.HI R26, RZ, R23, R26 ;  /* 0x00000017ff1a7219 */ /* 0x000fe4000001141a */
[----:B------:R-:W-:-:S02]  /*7310*/  SHF.R.S32.HI R24, RZ, R25, R24 ;  /* 0x00000019ff187219 */ /* 0x000fc40000011418 */
[----:B------:R-:W-:Y:S01]  /*7320*/  SHF.R.S32.HI R22, RZ, R27, R22 ;  /* 0x0000001bff167219 */ /* 0x000fe20000011416 */
[----:B------:R-:W-:Y:S06]  /*7330*/  @P0 BRA `(.L_x_4855) ;  /* 0x0000001c00380947 */ /* 0x000fec0003800000 */
        /* <DEDUP_REMOVED lines=21> */
.L_x_4859:
[----:B------:R0:W-:Y:S01]  /*7490*/  STG.E.U8 desc[UR36][R8.64], R4 ;  /* 0x0000000408007986 */ /* 0x0001e2000c101124 */
[----:B------:R-:W-:Y:S05]  /*74a0*/  BRA `(.L_x_4861) ;  /* 0x0000000c003c7947 */ /* 0x000fea0003800000 */
.L_x_4858:
[----:B------:R-:W-:-:S13]  /*74b0*/  ISETP.NE.AND P0, PT, R0, 0x2, PT ;  /* 0x000000020000780c */ /* 0x000fda0003f05270 */
[----:B------:R-:W-:Y:S05]  /*74c0*/  @!P0 BRA `(.L_x_4862) ;  /* 0x0000000000248947 */ /* 0x000fea0003800000 */
[----:B------:R-:W-:-:S13]  /*74d0*/  ISETP.NE.AND P0, PT, R0, 0x3, PT ;  /* 0x000000030000780c */ /* 0x000fda0003f05270 */
[----:B------:R-:W-:Y:S05]  /*74e0*/  @!P0 BRA `(.L_x_4863) ;  /* 0x0000000000148947 */ /* 0x000fea0003800000 */
[----:B------:R-:W-:-:S13]  /*74f0*/  ISETP.NE.AND P0, PT, R0, 0x4, PT ;  /* 0x000000040000780c */ /* 0x000fda0003f05270 */
[----:B------:R-:W-:Y:S05]  /*7500*/  @P0 BRA `(.L_x_4860) ;  /* 0x0000000800900947 */ /* 0x000fea0003800000 */
[----:B------:R-:W-:-:S05]  /*7510*/  SHF.R.S32.HI R5, RZ, 0x1f, R4 ;  /* 0x0000001fff057819 */ /* 0x000fca0000011404 */
[----:B------:R0:W-:Y:S01]  /*7520*/  STG.E.64 desc[UR36][R8.64], R4 ;  /* 0x0000000408007986 */ /* 0x0001e2000c101b24 */
[----:B------:R-:W-:Y:S05]  /*7530*/  BRA `(.L_x_4861) ;  /* 0x0000000c00187947 */ /* 0x000fea0003800000 */
.L_x_4863:
[----:B------:R0:W-:Y:S01]  /*7540*/  STG.E desc[UR36][R8.64], R4 ;  /* 0x0000000408007986 */ /* 0x0001e2000c101924 */
[----:B------:R-:W-:Y:S05]  /*7550*/  BRA `(.L_x_4861) ;  /* 0x0000000c00107947 */ /* 0x000fea0003800000 */
.L_x_4862:
[----:B------:R0:W-:Y:S01]  /*7560*/  STG.E.U16 desc[UR36][R8.64], R4 ;  /* 0x0000000408007986 */ /* 0x0001e2000c101524 */
[----:B------:R-:W-:Y:S05]  /*7570*/  BRA `(.L_x_4861) ;  /* 0x0000000c00087947 */ /* 0x000fea0003800000 */
.L_x_4857:
[----:B------:R-:W-:-:S13]  /*7580*/  ISETP.GT.AND P0, PT, R0, 0x6, PT ;  /* 0x000000060000780c */ /* 0x000fda0003f04270 */
[----:B------:R-:W-:Y:S05]  /*7590*/  @P0 BRA `(.L_x_4864) ;  /* 0x00000000002c0947 */ /* 0x000fea0003800000 */
[----:B------:R-:W-:-:S13]  /*75a0*/  ISETP.NE.AND P0, PT, R0, 0x5, PT ;  /* 0x000000050000780c */ /* 0x000fda0003f05270 */
[----:B------:R-:W-:Y:S05]  /*75b0*/  @!P0 BRA `(.L_x_4865) ;  /* 0x0000000000148947 */ /* 0x000fea0003800000 */
[----:B------:R-:W-:-:S13]  /*75c0*/  ISETP.NE.AND P0, PT, R0, 0x6, PT ;  /* 0x000000060000780c */ /* 0x000fda0003f05270 */
[----:B------:R-:W-:Y:S05]  /*75d0*/  @P0 BRA `(.L_x_4860) ;  /* 0x00000008005c0947 */ /* 0x000fea0003800000 */
[----:B------:R-:W-:-:S05]  /*75e0*/  I2FP.F32.S32 R3, R4 ;  /* 0x0000000400037245 */ /* 0x000fca0000201400 */
[----:B------:R1:W-:Y:S01]  /*75f0*/  STG.E desc[UR36][R8.64], R3 ;  /* 0x0000000308007986 */ /* 0x0003e2000c101924 */
[----:B------:R-:W-:Y:S05]  /*7600*/  BRA `(.L_x_4861) ;  /* 0x0000000800e47947 */ /* 0x000fea0003800000 */
.L_x_4865:
[----:B------:R-:W-:-:S04]  /*7610*/  I2FP.F32.S32 R0, R4 ;  /* 0x0000000400007245 */ /* 0x000fc80000201400 */
[----:B------:R-:W-:-:S05]  /*7620*/  F2FP.F16.F32.PACK_AB R0, RZ, R0 ;  /* 0x00000000ff00723e */ /* 0x000fca00000000ff */
[----:B------:R0:W-:Y:S01]  /*7630*/  STG.E.U16 desc[UR36][R8.64], R0 ;  /* 0x0000000008007986 */ /* 0x0001e2000c101524 */
[----:B------:R-:W-:Y:S05]  /*7640*/  BRA `(.L_x_4861) ;  /* 0x0000000800d47947 */ /* 0x000fea0003800000 */
.L_x_4864:
[----:B------:R-:W-:-:S13]  /*7650*/  ISETP.NE.AND P0, PT, R0, 0x7, PT ;  /* 0x000000070000780c */ /* 0x000fda0003f05270 */
[----:B------:R-:W-:Y:S05]  /*7660*/  @!P0 BRA `(.L_x_4866) ;  /* 0x0000000000348947 */ /* 0x000fea0003800000 */
[----:B------:R-:W-:-:S13]  /*7670*/  ISETP.NE.AND P0, PT, R0, 0x8, PT ;  /* 0x000000080000780c */ /* 0x000fda0003f05270 */
[----:B------:R-:W-:Y:S05]  /*7680*/  @!P0 BRA `(.L_x_4867) ;  /* 0x0000000000188947 */ /* 0x000fea0003800000 */
[----:B------:R-:W-:-:S13]  /*7690*/  ISETP.NE.AND P0, PT, R0, 0x9, PT ;  /* 0x000000090000780c */ /* 0x000fda0003f05270 */
[----:B------:R-:W-:Y:S05]  /*76a0*/  @P0 BRA `(.L_x_4860) ;  /* 0x0000000800280947 */ /* 0x000fea0003800000 */
[----:B------:R-:W-:Y:S01]  /*76b0*/  I2FP.F32.S32 R4, R4 ;  /* 0x0000000400047245 */ /* 0x000fe20000201400 */
[----:B------:R-:W-:-:S05]  /*76c0*/  IMAD.MOV.U32 R5, RZ, RZ, RZ ;  /* 0x000000ffff057224 */ /* 0x000fca00078e00ff */
[----:B------:R2:W-:Y:S01]  /*76d0*/  STG.E.64 desc[UR36][R8.64], R4 ;  /* 0x0000000408007986 */ /* 0x0005e2000c101b24 */
[----:B------:R-:W-:Y:S05]  /*76e0*/  BRA `(.L_x_4861) ;  /* 0x0000000800ac7947 */ /* 0x000fea0003800000 */
.L_x_4867:
[----:B------:R-:W-:-:S04]  /*76f0*/  I2FP.F32.S32 R4, R4 ;  /* 0x0000000400047245 */ /* 0x000fc80000201400 */
[----:B------:R-:W-:-:S04]  /*7700*/  F2FP.F16.F32.PACK_AB R3, RZ, R4 ;  /* 0x00000004ff03723e */ /* 0x000fc800000000ff */
[----:B------:R-:W-:-:S05]  /*7710*/  PRMT R3, R3, 0x5410, RZ ;  /* 0x0000541003037816 */ /* 0x000fca00000000ff */
[----:B------:R3:W-:Y:S01]  /*7720*/  STG.E desc[UR36][R8.64], R3 ;  /* 0x0000000308007986 */ /* 0x0007e2000c101924 */
[----:B------:R-:W-:Y:S05]  /*7730*/  BRA `(.L_x_4861) ;  /* 0x0000000800987947 */ /* 0x000fea0003800000 */
.L_x_4866:
[----:B------:R-:W0:Y:S02]  /*7740*/  I2F.F64 R4, R4 ;  /* 0x0000000400047312 */ /* 0x000e240000201c00 */
[----:B0-----:R4:W-:Y:S01]  /*7750*/  STG.E.64 desc[UR36][R8.64], R4 ;  /* 0x0000000408007986 */ /* 0x0019e2000c101b24 */
[----:B------:R-:W-:Y:S05]  /*7760*/  BRA `(.L_x_4861) ;  /* 0x00000008008c7947 */ /* 0x000fea0003800000 */
.L_x_4856:
        /* <DEDUP_REMOVED lines=8> */
[----:B------:R-:W-:-:S04]  /*77f0*/  ISETP.NE.AND P0, PT, R4, RZ, PT ;  /* 0x000000ff0400720c */ /* 0x000fc80003f05270 */
[----:B------:R-:W-:-:S05]  /*7800*/  SEL R3, RZ, 0x1, !P0 ;  /* 0x00000001ff037807 */ /* 0x000fca0004000000 */
[----:B------:R0:W-:Y:S01]  /*7810*/  STG.E.U8 desc[UR36][R8.64], R3 ;  /* 0x0000000308007986 */ /* 0x0001e2000c101124 */
[----:B------:R-:W-:Y:S05]  /*7820*/  BRA `(.L_x_4861) ;  /* 0x00000008005c7947 */ /* 0x000fea0003800000 */
.L_x_4870:
[----:B------:R-:W-:Y:S01]  /*7830*/  CS2R R6, SRZ ;  /* 0x0000000000067805 */ /* 0x000fe2000001ff00 */
[----:B------:R-:W0:Y:S04]  /*7840*/  I2F.F64 R4, R4 ;  /* 0x0000000400047312 */ /* 0x000e280000201c00 */
[----:B0-----:R0:W-:Y:S01]  /*7850*/  STG.E.128 desc[UR36][R8.64], R4 ;  /* 0x0000000408007986 */ /* 0x0011e2000c101d24 */
[----:B------:R-:W-:Y:S05]  /*7860*/  BRA `(.L_x_4861) ;  /* 0x00000008004c7947 */ /* 0x000fea0003800000 */
.L_x_4869:
[----:B------:R-:W-:-:S13]  /*7870*/  ISETP.NE.AND P0, PT, R0, 0xf, PT ;  /* 0x0000000f0000780c */ /* 0x000fda0003f05270 */
[----:B------:R-:W-:Y:S05]  /*7880*/  @!P0 BRA `(.L_x_4871) ;  /* 0x0000000000a08947 */ /* 0x000fea0003800000 */
[----:B------:R-:W-:-:S13]  /*7890*/  ISETP.NE.AND P0, PT, R0, 0x17, PT ;  /* 0x000000170000780c */ /* 0x000fda0003f05270 */
[----:B------:R-:W-:Y:S05]  /*78a0*/  @!P0 BRA `(.L_x_4872) ;  /* 0x00000000004c8947 */ /* 0x000fea0003800000 */
[----:B------:R-:W-:-:S13]  /*78b0*/  ISETP.NE.AND P0, PT, R0, 0x18, PT ;  /* 0x000000180000780c */ /* 0x000fda0003f05270 */
[----:B------:R-:W-:Y:S05]  /*78c0*/  @P0 BRA `(.L_x_4860) ;  /* 0x0000000400a00947 */ /* 0x000fea0003800000 */
[----:B------:R-:W-:Y:S01]  /*78d0*/  I2FP.F32.S32 R6, R4 ;  /* 0x0000000400067245 */ /* 0x000fe20000201400 */
[----:B------:R-:W-:Y:S01]  /*78e0*/  BSSY.RECONVERGENT B0, `(.L_x_4873) ;  /* 0x000000c000007945 */ /* 0x000fe20003800200 */
[----:B------:R-:W-:Y:S02]  /*78f0*/  IMAD.MOV.U32 R0, RZ, RZ, 0x7f ;  /* 0x0000007fff007424 */ /* 0x000fe400078e00ff */
        /* <DEDUP_REMOVED lines=10> */
.L_x_4874:
[----:B------:R-:W-:Y:S05]  /*79a0*/  BSYNC.RECONVERGENT B0 ;  /* 0x0000000000007941 */ /* 0x000fea0003800200 */
.L_x_4873:
[----:B------:R-:W-:-:S05]  /*79b0*/  LOP3.LUT R5, R0, 0x80, R5, 0xf8, !PT ;  /* 0x0000008000057812 */ /* 0x000fca00078ef805 */
[----:B------:R0:W-:Y:S01]  /*79c0*/  STG.E.U8 desc[UR36][R8.64], R5 ;  /* 0x0000000508007986 */ /* 0x0001e2000c101124 */
[----:B------:R-:W-:Y:S05]  /*79d0*/  BRA `(.L_x_4861) ;  /* 0x0000000400f07947 */ /* 0x000fea0003800000 */
.L_x_4872:
        /* <DEDUP_REMOVED lines=15> */
.L_x_4876:
[----:B------:R-:W-:Y:S05]  /*7ad0*/  BSYNC.RECONVERGENT B0 ;  /* 0x0000000000007941 */ /* 0x000fea0003800200 */
.L_x_4875:
[----:B------:R-:W-:-:S05]  /*7ae0*/  LOP3.LUT R5, R0, 0x80, R5, 0xf8, !PT ;  /* 0x0000008000057812 */ /* 0x000fca00078ef805 */
[----:B------:R0:W-:Y:S01]  /*7af0*/  STG.E.U8 desc[UR36][R8.64], R5 ;  /* 0x0000000508007986 */ /* 0x0001e2000c101124 */
[----:B------:R-:W-:Y:S05]  /*7b00*/  BRA `(.L_x_4861) ;  /* 0x0000000400a47947 */ /* 0x000fea0003800000 */
.L_x_4871:
[----:B------:R-:W-:-:S04]  /*7b10*/  I2FP.F32.S32 R0, R4 ;  /* 0x0000000400007245 */ /* 0x000fc80000201400 */
[----:B------:R-:W-:-:S05]  /*7b20*/  F2FP.BF16.F32.PACK_AB R0, RZ, R0 ;  /* 0x00000000ff00723e */ /* 0x000fca00000010ff */
[----:B------:R0:W-:Y:S01]  /*7b30*/  STG.E.U16 desc[UR36][R8.64], R0 ;  /* 0x0000000008007986 */ /* 0x0001e2000c101524 */
[----:B------:R-:W-:Y:S05]  /*7b40*/  BRA `(.L_x_4861) ;  /* 0x0000000400947947 */ /* 0x000fea0003800000 */
.L_x_4868:
        /* <DEDUP_REMOVED lines=10> */
.L_x_4879:
        /* <DEDUP_REMOVED lines=13> */
.L_x_4882:
[----:B------:R-:W-:-:S04]  /*7cc0*/  SHF.R.U32.HI R0, RZ, 0x14, R3 ;  /* 0x00000014ff007819 */ /* 0x000fc80000011603 */
[----:B------:R-:W-:-:S04]  /*7cd0*/  LOP3.LUT R0, R0, 0x1, RZ, 0xc0, !PT ;  /* 0x0000000100007812 */ /* 0x000fc800078ec0ff */
[----:B------:R-:W-:-:S04]  /*7ce0*/  IADD3 R0, PT, PT, R3, 0x487ffff, R0 ;  /* 0x0487ffff03007810 */ /* 0x000fc80007ffe000 */
[----:B------:R-:W-:-:S04]  /*7cf0*/  SHF.R.U32.HI R0, RZ, 0x14, R0 ;  /* 0x00000014ff007819 */ /* 0x000fc80000011600 */
[----:B------:R-:W-:-:S07]  /*7d00*/  LOP3.LUT R0, R0, 0xff, RZ, 0xc0, !PT ;  /* 0x000000ff00007812 */ /* 0x000fce00078ec0ff */
.L_x_4883:
[----:B------:R-:W-:-:S04]  /*7d10*/  SHF.R.U32.HI R3, RZ, 0x18, R3 ;  /* 0x00000018ff037819 */ /* 0x000fc80000011603 */
[----:B------:R-:W-:-:S04]  /*7d20*/  LOP3.LUT R0, R0, 0x80, R3, 0xf8, !PT ;  /* 0x0000008000007812 */ /* 0x000fc800078ef803 */
[----:B------:R-:W-:-:S07]  /*7d30*/  PRMT R4, R0, 0x7610, R4 ;  /* 0x0000761000047816 */ /* 0x000fce0000000004 */
.L_x_4881:
[----:B------:R-:W-:Y:S05]  /*7d40*/  BSYNC.RECONVERGENT B0 ;  /* 0x0000000000007941 */ /* 0x000fea0003800200 */
.L_x_4880:
[----:B------:R0:W-:Y:S01]  /*7d50*/  STG.E.U8 desc[UR36][R8.64], R4 ;  /* 0x0000000408007986 */ /* 0x0001e2000c101124 */
[----:B------:R-:W-:Y:S05]  /*7d60*/  BRA `(.L_x_4861) ;  /* 0x00000004000c7947 */ /* 0x000fea0003800000 */
.L_x_4878:
        /* <DEDUP_REMOVED lines=13> */
.L_x_4886:
[----:B------:R-:W-:-:S04]  /*7e40*/  SHF.R.U32.HI R0, RZ, 0x15, R3 ;  /* 0x00000015ff007819 */ /* 0x000fc80000011603 */
[----:B------:R-:W-:-:S04]  /*7e50*/  LOP3.LUT R0, R0, 0x1, RZ, 0xc0, !PT ;  /* 0x0000000100007812 */ /* 0x000fc800078ec0ff */
[----:B------:R-:W-:-:S04]  /*7e60*/  IADD3 R0, PT, PT, R3, 0x88fffff, R0 ;  /* 0x088fffff03007810 */ /* 0x000fc80007ffe000 */
[----:B------:R-:W-:-:S04]  /*7e70*/  SHF.R.U32.HI R0, RZ, 0x15, R0 ;  /* 0x00000015ff007819 */ /* 0x000fc80000011600 */
[----:B------:R-:W-:-:S07]  /*7e80*/  LOP3.LUT R0, R0, 0xff, RZ, 0xc0, !PT ;  /* 0x000000ff00007812 */ /* 0x000fce00078ec0ff */
.L_x_4887:
[----:B------:R-:W-:-:S04]  /*7e90*/  SHF.R.U32.HI R3, RZ, 0x18, R3 ;  /* 0x00000018ff037819 */ /* 0x000fc80000011603 */
[----:B------:R-:W-:-:S04]  /*7ea0*/  LOP3.LUT R0, R0, 0x80, R3, 0xf8, !PT ;  /* 0x0000008000007812 */ /* 0x000fc800078ef803 */
[----:B------:R-:W-:-:S07]  /*7eb0*/  PRMT R4, R0, 0x7610, R4 ;  /* 0x0000761000047816 */ /* 0x000fce0000000004 */
.L_x_4885:
[----:B------:R-:W-:Y:S05]  /*7ec0*/  BSYNC.RECONVERGENT B0 ;  /* 0x0000000000007941 */ /* 0x000fea0003800200 */
.L_x_4884:
[----:B------:R0:W-:Y:S01]  /*7ed0*/  STG.E.U8 desc[UR36][R8.64], R4 ;  /* 0x0000000408007986 */ /* 0x0001e2000c101124 */
[----:B------:R-:W-:Y:S05]  /*7ee0*/  BRA `(.L_x_4861) ;  /* 0x0000000000ac7947 */ /* 0x000fea0003800000 */
.L_x_4877:
[----:B------:R-:W-:-:S13]  /*7ef0*/  ISETP.NE.AND P0, PT, R0, 0x1c, PT ;  /* 0x0000001c0000780c */ /* 0x000fda0003f05270 */
[----:B------:R-:W-:Y:S05]  /*7f00*/  @!P0 BRA `(.L_x_4888) ;  /* 0x0000000000a08947 */ /* 0x000fea0003800000 */
[----:B------:R-:W-:-:S13]  /*7f10*/  ISETP.NE.AND P0, PT, R0, 0x1d, PT ;  /* 0x0000001d0000780c */ /* 0x000fda0003f05270 */
[----:B------:R-:W-:Y:S05]  /*7f20*/  @!P0 BRA `(.L_x_4889) ;  /* 0x00000000008c8947 */ /* 0x000fea0003800000 */
[----:B------:R-:W-:-:S13]  /*7f30*/  ISETP.NE.AND P0, PT, R0, 0x2c, PT ;  /* 0x0000002c0000780c */ /* 0x000fda0003f05270 */
[----:B------:R-:W-:Y:S05]  /*7f40*/  @!P0 BRA `(.L_x_4890) ;  /* 0x0000000000448947 */ /* 0x000fea0003800000 */
.L_x_4860:
        /* <DEDUP_REMOVED lines=16> */
.L_x_4891:
[----:B------:R-:W-:Y:S05]  /*8050*/  BRA `(.L_x_4861) ;  /* 0x0000000000507947 */ /* 0x000fea0003800000 */
.L_x_4890:
        /* <DEDUP_REMOVED lines=16> */
.L_x_4889:
[----:B------:R-:W-:-:S05]  /*8160*/  SHF.R.S32.HI R5, RZ, 0x1f, R4 ;  /* 0x0000001fff057819 */ /* 0x000fca0000011404 */
[----:B------:R0:W-:Y:S01]  /*8170*/  STG.E.64 desc[UR36][R8.64], R4 ;  /* 0x0000000408007986 */ /* 0x0001e2000c101b24 */
[----:B------:R-:W-:Y:S05]  /*8180*/  BRA `(.L_x_4861) ;  /* 0x0000000000047947 */ /* 0x000fea0003800000 */
.L_x_4888:
[----:B------:R0:W-:Y:S02]  /*8190*/  STG.E desc[UR36][R8.64], R4 ;  /* 0x0000000408007986 */ /* 0x0001e4000c101924 */
.L_x_4861:
        /* <DEDUP_REMOVED lines=23> */
.L_x_4896:
[----:B------:R4:W-:Y:S01]  /*8310*/  STG.E.U8 desc[UR36][R8.64], R26 ;  /* 0x0000001a08007986 */ /* 0x0009e2000c101124 */
[----:B------:R-:W-:Y:S05]  /*8320*/  BRA `(.L_x_4898) ;  /* 0x0000000c00387947 */ /* 0x000fea0003800000 */
.L_x_4895:
        /* <DEDUP_REMOVED lines=9> */
.L_x_4900:
[----:B------:R2:W-:Y:S01]  /*83c0*/  STG.E desc[UR36][R8.64], R26 ;  /* 0x0000001a08007986 */ /* 0x0005e2000c101924 */
[----:B------:R-:W-:Y:S05]  /*83d0*/  BRA `(.L_x_4898) ;  /* 0x0000000c000c7947 */ /* 0x000fea0003800000 */
.L_x_4899:
[----:B------:R0:W-:Y:S01]  /*83e0*/  STG.E.U16 desc[UR36][R8.64], R26 ;  /* 0x0000001a08007986 */ /* 0x0001e2000c101524 */
[----:B------:R-:W-:Y:S05]  /*83f0*/  BRA `(.L_x_4898) ;  /* 0x0000000c00047947 */ /* 0x000fea0003800000 */
.L_x_4894:
        /* <DEDUP_REMOVED lines=9> */
.L_x_4902:
[----:B------:R-:W-:-:S04]  /*8490*/  I2FP.F32.S32 R0, R26 ;  /* 0x0000001a00007245 */ /* 0x000fc80000201400 */
[----:B------:R-:W-:-:S05]  /*84a0*/  F2FP.F16.F32.PACK_AB R0, RZ, R0 ;  /* 0x00000000ff00723e */ /* 0x000fca00000000ff */
[----:B------:R0:W-:Y:S01]  /*84b0*/  STG.E.U16 desc[UR36][R8.64], R0 ;  /* 0x0000000008007986 */ /* 0x0001e2000c101524 */
[----:B------:R-:W-:Y:S05]  /*84c0*/  BRA `(.L_x_4898) ;  /* 0x0000000800d07947 */ /* 0x000fea0003800000 */
.L_x_4901:
        /* <DEDUP_REMOVED lines=10> */
.L_x_4904:
[----:B------:R-:W-:-:S04]  /*8570*/  I2FP.F32.S32 R26, R26 ;  /* 0x0000001a001a7245 */ /* 0x000fc80000201400 */
[----:B------:R-:W-:-:S04]  /*8580*/  F2FP.F16.F32.PACK_AB R3, RZ, R26 ;  /* 0x0000001aff03723e */ /* 0x000fc800000000ff */
[----:B------:R-:W-:-:S05]  /*8590*/  PRMT R3, R3, 0x5410, RZ ;  /* 0x0000541003037816 */ /* 0x000fca00000000ff */
[----:B------:R0:W-:Y:S01]  /*85a0*/  STG.E desc[UR36][R8.64], R3 ;  /* 0x0000000308007986 */ /* 0x0001e2000c101924 */
[----:B------:R-:W-:Y:S05]  /*85b0*/  BRA `(.L_x_4898) ;  /* 0x0000000800947947 */ /* 0x000fea0003800000 */
.L_x_4903:
[----:B------:R-:W0:Y:S02]  /*85c0*/  I2F.F64 R26, R26 ;  /* 0x0000001a001a7312 */ /* 0x000e240000201c00 */
[----:B0-----:R0:W-:Y:S01]  /*85d0*/  STG.E.64 desc[UR36][R8.64], R26 ;  /* 0x0000001a08007986 */ /* 0x0011e2000c101b24 */
[----:B------:R-:W-:Y:S05]  /*85e0*/  BRA `(.L_x_4898) ;  /* 0x0000000800887947 */ /* 0x000fea0003800000 */
.L_x_4893:
        /* <DEDUP_REMOVED lines=12> */
.L_x_4908:
        /* <DEDUP_REMOVED lines=17> */
.L_x_4911:
[----:B------:R-:W-:-:S04]  /*87c0*/  SHF.R.U32.HI R3, RZ, 0x18, R5 ;  /* 0x00000018ff037819 */ /* 0x000fc80000011605 */
[----:B------:R-:W-:-:S04]  /*87d0*/  LOP3.LUT R0, R0, 0x80, R3, 0xf8, !PT ;  /* 0x0000008000007812 */ /* 0x000fc800078ef803 */
[----:B------:R-:W-:-:S07]  /*87e0*/  PRMT R4, R0, 0x7610, R4 ;  /* 0x0000761000047816 */ /* 0x000fce0000000004 */
.L_x_4910:
[----:B------:R-:W-:Y:S05]  /*87f0*/  BSYNC.RECONVERGENT B0 ;  /* 0x0000000000007941 */ /* 0x000fea0003800200 */
.L_x_4909:
[----:B------:R0:W-:Y:S01]  /*8800*/  STG.E.U8 desc[UR36][R8.64], R4 ;  /* 0x0000000408007986 */ /* 0x0001e2000c101124 */
[----:B------:R-:W-:Y:S05]  /*8810*/  BRA `(.L_x_4898) ;  /* 0x0000000400fc7947 */ /* 0x000fea0003800000 */
.L_x_4907:
        /* <DEDUP_REMOVED lines=17> */
.L_x_4914:
[----:B------:R-:W-:-:S04]  /*8930*/  SHF.R.U32.HI R3, RZ, 0x18, R5 ;  /* 0x00000018ff037819 */ /* 0x000fc80000011605 */
[----:B------:R-:W-:-:S04]  /*8940*/  LOP3.LUT R0, R0, 0x80, R3, 0xf8, !PT ;  /* 0x0000008000007812 */ /* 0x000fc800078ef803 */
[----:B------:R-:W-:-:S07]  /*8950*/  PRMT R4, R0, 0x7610, R4 ;  /* 0x0000761000047816 */ /* 0x000fce0000000004 */
.L_x_4913:
[----:B------:R-:W-:Y:S05]  /*8960*/  BSYNC.RECONVERGENT B0 ;  /* 0x0000000000007941 */ /* 0x000fea0003800200 */
.L_x_4912:
[----:B------:R0:W-:Y:S01]  /*8970*/  STG.E.U8 desc[UR36][R8.64], R4 ;  /* 0x0000000408007986 */ /* 0x0001e2000c101124 */
[----:B------:R-:W-:Y:S05]  /*8980*/  BRA `(.L_x_4898) ;  /* 0x0000000400a07947 */ /* 0x000fea0003800000 */
.L_x_4906:
[----:B------:R-:W-:-:S13]  /*8990*/  ISETP.NE.AND P0, PT, R0, 0x1c, PT ;  /* 0x0000001c0000780c */ /* 0x000fda0003f05270 */
[----:B------:R-:W-:Y:S05]  /*89a0*/  @!P0 BRA `(.L_x_4915) ;  /* 0x00000000005c8947 */ /* 0x000fea0003800000 */
[----:B------:R-:W-:-:S13]  /*89b0*/  ISETP.NE.AND P0, PT, R0, 0x1d, PT ;  /* 0x0000001d0000780c */ /* 0x000fda0003f05270 */
[----:B------:R-:W-:Y:S05]  /*89c0*/  @!P0 BRA `(.L_x_4916) ;  /* 0x0000000000488947 */ /* 0x000fea0003800000 */
[----:B------:R-:W-:-:S13]  /*89d0*/  ISETP.NE.AND P0, PT, R0, 0x2c, PT ;  /* 0x0000002c0000780c */ /* 0x000fda0003f05270 */
[----:B------:R-:W-:Y:S05]  /*89e0*/  @P0 BRA `(.L_x_4897) ;  /* 0x0000000000a40947 */ /* 0x000fea0003800000 */
        /* <DEDUP_REMOVED lines=16> */
.L_x_4916:
[----:B------:R-:W-:-:S05]  /*8af0*/  SHF.R.S32.HI R27, RZ, 0x1f, R26 ;  /* 0x0000001fff1b7819 */ /* 0x000fca000001141a */
[----:B------:R0:W-:Y:S01]  /*8b00*/  STG.E.64 desc[UR36][R8.64], R26 ;  /* 0x0000001a08007986 */ /* 0x0001e2000c101b24 */
[----:B------:R-:W-:Y:S05]  /*8b10*/  BRA `(.L_x_4898) ;  /* 0x00000004003c7947 */ /* 0x000fea0003800000 */
.L_x_4915:
[----:B------:R0:W-:Y:S01]  /*8b20*/  STG.E desc[UR36][R8.64], R26 ;  /* 0x0000001a08007986 */ /* 0x0001e2000c101924 */
[----:B------:R-:W-:Y:S05]  /*8b30*/  BRA `(.L_x_4898) ;  /* 0x0000000400347947 */ /* 0x000fea0003800000 */
.L_x_4905:
        /* <DEDUP_REMOVED lines=10> */
.L_x_4918:
[----:B------:R-:W-:Y:S01]  /*8be0*/  CS2R R6, SRZ ;  /* 0x0000000000067805 */ /* 0x000fe2000001ff00 */
[----:B------:R-:W0:Y:S04]  /*8bf0*/  I2F.F64 R4, R26 ;  /* 0x0000001a00047312 */ /* 0x000e280000201c00 */
[----:B0-----:R0:W-:Y:S01]  /*8c00*/  STG.E.128 desc[UR36][R8.64], R4 ;  /* 0x0000000408007986 */ /* 0x0011e2000c101d24 */
[----:B------:R-:W-:Y:S05]  /*8c10*/  BRA `(.L_x_4898) ;  /* 0x0000000000fc7947 */ /* 0x000fea0003800000 */
.L_x_4917:
[----:B------:R-:W-:-:S13]  /*8c20*/  ISETP.NE.AND P0, PT, R0, 0xf, PT ;  /* 0x0000000f0000780c */ /* 0x000fda0003f05270 */
[----:B------:R-:W-:Y:S05]  /*8c30*/  @!P0 BRA `(.L_x_4919) ;  /* 0x0000000000e88947 */ /* 0x000fea0003800000 */
[----:B------:R-:W-:-:S13]  /*8c40*/  ISETP.NE.AND P0, PT, R0, 0x17, PT ;  /* 0x000000170000780c */ /* 0x000fda0003f05270 */
[----:B------:R-:W-:Y:S05]  /*8c50*/  @!P0 BRA `(.L_x_4920) ;  /* 0x0000000000908947 */ /* 0x000fea0003800000 */
[----:B------:R-:W-:-:S13]  /*8c60*/  ISETP.NE.AND P0, PT, R0, 0x18, PT ;  /* 0x000000180000780c */ /* 0x000fda0003f05270 */
[----:B------:R-:W-:Y:S05]  /*8c70*/  @!P0 BRA `(.L_x_4921) ;  /* 0x0000000000448947 */ /* 0x000fea0003800000 */
.L_x_4897:
        /* <DEDUP_REMOVED lines=16> */
.L_x_4922:
[----:B------:R-:W-:Y:S05]  /*8d80*/  BRA `(.L_x_4898) ;  /* 0x0000000000a07947 */ /* 0x000fea0003800000 */
.L_x_4921:
        /* <DEDUP_REMOVED lines=13> */
.L_x_4924:
[----:B------:R-:W-:Y:S05]  /*8e60*/  BSYNC.RECONVERGENT B0 ;  /* 0x0000000000007941 */ /* 0x000fea0003800200 */
.L_x_4923:
[----:B------:R-:W-:-:S05]  /*8e70*/  LOP3.LUT R3, R0, 0x80, R3, 0xf8, !PT ;  /* 0x0000008000037812 */ /* 0x000fca00078ef803 */
[----:B------:R0:W-:Y:S01]  /*8e80*/  STG.E.U8 desc[UR36][R8.64], R3 ;  /* 0x0000000308007986 */ /* 0x0001e2000c101124 */
[----:B------:R-:W-:Y:S05]  /*8e90*/  BRA `(.L_x_4898) ;  /* 0x00000000005c7947 */ /* 0x000fea0003800000 */
.L_x_4920:
        /* <DEDUP_REMOVED lines=12> */
.L_x_4926:
[----:B------:R-:W-:Y:S01]  /*8f60*/  IMAD.MOV.U32 R0, RZ, RZ, 0x7f ;  /* 0x0000007fff007424 */ /* 0x000fe200078e00ff */
[----:B------:R-:W-:-:S04]  /*8f70*/  ISETP.GT.U32.AND P0, PT, R4, 0x7f800000, PT ;  /* 0x7f8000000400780c */ /* 0x000fc80003f04070 */
[----:B------:R-:W-:-:S09]  /*8f80*/  SEL R0, R0, 0x7c, P0 ;  /* 0x0000007c00007807 */ /* 0x000fd20000000000 */
.L_x_4927:
[----:B------:R-:W-:Y:S05]  /*8f90*/  BSYNC.RECONVERGENT B0 ;  /* 0x0000000000007941 */ /* 0x000fea0003800200 */
.L_x_4925:
[----:B------:R-:W-:-:S04]  /*8fa0*/  SHF.R.U32.HI R3, RZ, 0x18, R3 ;  /* 0x00000018ff037819 */ /* 0x000fc80000011603 */
[----:B------:R-:W-:-:S05]  /*8fb0*/  LOP3.LUT R3, R0, 0x80, R3, 0xf8, !PT ;  /* 0x0000008000037812 */ /* 0x000fca00078ef803 */
[----:B------:R0:W-:Y:S01]  /*8fc0*/  STG.E.U8 desc[UR36][R8.64], R3 ;  /* 0x0000000308007986 */ /* 0x0001e2000c101124 */
[----:B------:R-:W-:Y:S05]  /*8fd0*/  BRA `(.L_x_4898) ;  /* 0x00000000000c7947 */ /* 0x000fea0003800000 */
.L_x_4919:
[----:B------:R-:W-:-:S04]  /*8fe0*/  I2FP.F32.S32 R0, R26 ;  /* 0x0000001a00007245 */ /* 0x000fc80000201400 */
[----:B------:R-:W-:-:S05]  /*8ff0*/  F2FP.BF16.F32.PACK_AB R0, RZ, R0 ;  /* 0x00000000ff00723e */ /* 0x000fca00000010ff */
[----:B------:R0:W-:Y:S02]  /*9000*/  STG.E.U16 desc[UR36][R8.64], R0 ;  /* 0x0000000008007986 */ /* 0x0001e4000c101524 */
.L_x_4898:
[----:B------:R-:W-:-:S07]  /*9010*/  VIADD R17, R17, 0x80 ;  /* 0x0000008011117836 */ /* 0x000fce0000000000 */
.L_x_4855:
[----:B------:R-:W-:-:S13]  /*9020*/  ISETP.GE.AND P0, PT, R17, R16, PT ;  /* 0x000000101100720c */ /* 0x000fda0003f06270 */
[----:B------:R-:W-:Y:S05]  /*9030*/  @P0 BREAK.RELIABLE B6 ;  /* 0x0000000000060942 */ /* 0x000fea0003800100 */
[----:B------:R-:W-:Y:S05]  /*9040*/  @P0 BRA `(.L_x_4892) ;  /* 0x0000000c00980947 */ /* 0x000fea0003800000 */
[----:B------:R-:W-:Y:S05]  /*9050*/  BSYNC.RELIABLE B6 ;  /* 0x0000000000067941 */ /* 0x000fea0003800100 */
.L_x_4854:
        /* <DEDUP_REMOVED lines=20> */
.L_x_4931:
[----:B------:R0:W-:Y:S01]  /*91a0*/  STG.E.U8 desc[UR36][R8.64], R24 ;  /* 0x0000001808007986 */ /* 0x0001e2000c101124 */
[----:B------:R-:W-:Y:S05]  /*91b0*/  BRA `(.L_x_4933) ;  /* 0x0000000c00387947 */ /* 0x000fea0003800000 */
.L_x_4930:
        /* <DEDUP_REMOVED lines=9> */
.L_x_4935:
[----:B------:R0:W-:Y:S01]  /*9250*/  STG.E desc[UR36][R8.64], R24 ;  /* 0x0000001808007986 */ /* 0x0001e2000c101924 */
[----:B------:R-:W-:Y:S05]  /*9260*/  BRA `(.L_x_4933) ;  /* 0x0000000c000c7947 */ /* 0x000fea0003800000 */
.L_x_4934:
[----:B------:R0:W-:Y:S01]  /*9270*/  STG.E.U16 desc[UR36][R8.64], R24 ;  /* 0x0000001808007986 */ /* 0x0001e2000c101524 */
[----:B------:R-:W-:Y:S05]  /*9280*/  BRA `(.L_x_4933) ;  /* 0x0000000c00047947 */ /* 0x000fea0003800000 */
.L_x_4929:
        /* <DEDUP_REMOVED lines=9> */
.L_x_4937:
[----:B------:R-:W-:-:S04]  /*9320*/  I2FP.F32.S32 R0, R24 ;  /* 0x0000001800007245 */ /* 0x000fc80000201400 */
[----:B------:R-:W-:-:S05]  /*9330*/  F2FP.F16.F32.PACK_AB R0, RZ, R0 ;  /* 0x00000000ff00723e */ /* 0x000fca00000000ff */
[----:B------:R0:W-:Y:S01]  /*9340*/  STG.E.U16 desc[UR36][R8.64], R0 ;  /* 0x0000000008007986 */ /* 0x0001e2000c101524 */
[----:B------:R-:W-:Y:S05]  /*9350*/  BRA `(.L_x_4933) ;  /* 0x0000000800d07947 */ /* 0x000fea0003800000 */
.L_x_4936:
        /* <DEDUP_REMOVED lines=10> */
.L_x_4939:
[----:B------:R-:W-:-:S04]  /*9400*/  I2FP.F32.S32 R24, R24 ;  /* 0x0000001800187245 */ /* 0x000fc80000201400 */
[----:B------:R-:W-:-:S04]  /*9410*/  F2FP.F16.F32.PACK_AB R3, RZ, R24 ;  /* 0x00000018ff03723e */ /* 0x000fc800000000ff */
[----:B------:R-:W-:-:S05]  /*9420*/  PRMT R3, R3, 0x5410, RZ ;  /* 0x0000541003037816 */ /* 0x000fca00000000ff */
[----:B------:R2:W-:Y:S01]  /*9430*/  STG.E desc[UR36][R8.64], R3 ;  /* 0x0000000308007986 */ /* 0x0005e2000c101924 */
[----:B------:R-:W-:Y:S05]  /*9440*/  BRA `(.L_x_4933) ;  /* 0x0000000800947947 */ /* 0x000fea0003800000 */
.L_x_4938:
[----:B------:R-:W0:Y:S02]  /*9450*/  I2F.F64 R24, R24 ;  /* 0x0000001800187312 */ /* 0x000e240000201c00 */
[----:B0-----:R4:W-:Y:S01]  /*9460*/  STG.E.64 desc[UR36][R8.64], R24 ;  /* 0x0000001808007986 */ /* 0x0019e2000c101b24 */
[----:B------:R-:W-:Y:S05]  /*9470*/  BRA `(.L_x_4933) ;  /* 0x0000000800887947 */ /* 0x000fea0003800000 */
.L_x_4928:
        /* <DEDUP_REMOVED lines=12> */
.L_x_4943:
        /* <DEDUP_REMOVED lines=17> */
.L_x_4946:
[----:B------:R-:W-:-:S04]  /*9650*/  SHF.R.U32.HI R3, RZ, 0x18, R5 ;  /* 0x00000018ff037819 */ /* 0x000fc80000011605 */
[----:B------:R-:W-:-:S04]  /*9660*/  LOP3.LUT R0, R0, 0x80, R3, 0xf8, !PT ;  /* 0x0000008000007812 */ /* 0x000fc800078ef803 */
[----:B------:R-:W-:-:S07]  /*9670*/  PRMT R4, R0, 0x7610, R4 ;  /* 0x0000761000047816 */ /* 0x000fce0000000004 */
.L_x_4945:
[----:B------:R-:W-:Y:S05]  /*9680*/  BSYNC.RECONVERGENT B0 ;  /* 0x0000000000007941 */ /* 0x000fea0003800200 */
.L_x_4944:
[----:B------:R0:W-:Y:S01]  /*9690*/  STG.E.U8 desc[UR36][R8.64], R4 ;  /* 0x0000000408007986 */ /* 0x0001e2000c101124 */
[----:B------:R-:W-:Y:S05]  /*96a0*/  BRA `(.L_x_4933) ;  /* 0x0000000400fc7947 */ /* 0x000fea0003800000 */
.L_x_4942:
        /* <DEDUP_REMOVED lines=17> */
.L_x_4949:
[----:B------:R-:W-:-:S04]  /*97c0*/  SHF.R.U32.HI R3, RZ, 0x18, R5 ;  /* 0x00000018ff037819 */ /* 0x000fc80000011605 */
[----:B------:R-:W-:-:S04]  /*97d0*/  LOP3.LUT R0, R0, 0x80, R3, 0xf8, !PT ;  /* 0x0000008000007812 */ /* 0x000fc800078ef803 */
[----:B------:R-:W-:-:S07]  /*97e0*/  PRMT R4, R0, 0x7610, R4 ;  /* 0x0000761000047816 */ /* 0x000fce0000000004 */
.L_x_4948:
[----:B------:R-:W-:Y:S05]  /*97f0*/  BSYNC.RECONVERGENT B0 ;  /* 0x0000000000007941 */ /* 0x000fea0003800200 */
.L_x_4947:
[----:B------:R0:W-:Y:S01]  /*9800*/  STG.E.U8 desc[UR36][R8.64], R4 ;  /* 0x0000000408007986 */ /* 0x0001e2000c101124 */
[----:B------:R-:W-:Y:S05]  /*9810*/  BRA `(.L_x_4933) ;  /* 0x0000000400a07947 */ /* 0x000fea0003800000 */
.L_x_4941:
        /* <DEDUP_REMOVED lines=22> */
.L_x_4951:
[----:B------:R-:W-:-:S05]  /*9980*/  SHF.R.S32.HI R25, RZ, 0x1f, R24 ;  /* 0x0000001fff197819 */ /* 0x000fca0000011418 */
[----:B------:R0:W-:Y:S01]  /*9990*/  STG.E.64 desc[UR36][R8.64], R24 ;  /* 0x0000001808007986 */ /* 0x0001e2000c101b24 */
[----:B------:R-:W-:Y:S05]  /*99a0*/  BRA `(.L_x_4933) ;  /* 0x00000004003c7947 */ /* 0x000fea0003800000 */
.L_x_4950:
[----:B------:R0:W-:Y:S01]  /*99b0*/  STG.E desc[UR36][R8.64], R24 ;  /* 0x0000001808007986 */ /* 0x0001e2000c101924 */
[----:B------:R-:W-:Y:S05]  /*99c0*/  BRA `(.L_x_4933) ;  /* 0x0000000400347947 */ /* 0x000fea0003800000 */
.L_x_4940:
        /* <DEDUP_REMOVED lines=10> */
.L_x_4953:
[----:B------:R-:W-:Y:S01]  /*9a70*/  CS2R R6, SRZ ;  /* 0x0000000000067805 */ /* 0x000fe2000001ff00 */
[----:B------:R-:W0:Y:S04]  /*9a80*/  I2F.F64 R4, R24 ;  /* 0x0000001800047312 */ /* 0x000e280000201c00 */
[----:B0-----:R0:W-:Y:S01]  /*9a90*/  STG.E.128 desc[UR36][R8.64], R4 ;  /* 0x0000000408007986 */ /* 0x0011e2000c101d24 */
[----:B------:R-:W-:Y:S05]  /*9aa0*/  BRA `(.L_x_4933) ;  /* 0x0000000000fc7947 */ /* 0x000fea0003800000 */
.L_x_4952:
[----:B------:R-:W-:-:S13]  /*9ab0*/  ISETP.NE.AND P0, PT, R0, 0xf, PT ;  /* 0x0000000f0000780c */ /* 0x000fda0003f05270 */
[----:B------:R-:W-:Y:S05]  /*9ac0*/  @!P0 BRA `(.L_x_4954) ;  /* 0x0000000000e88947 */ /* 0x000fea0003800000 */
[----:B------:R-:W-:-:S13]  /*9ad0*/  ISETP.NE.AND P0, PT, R0, 0x17, PT ;  /* 0x000000170000780c */ /* 0x000fda0003f05270 */
[----:B------:R-:W-:Y:S05]  /*9ae0*/  @!P0 BRA `(.L_x_4955) ;  /* 0x0000000000908947 */ /* 0x000fea0003800000 */
[----:B------:R-:W-:-:S13]  /*9af0*/  ISETP.NE.AND P0, PT, R0, 0x18, PT ;  /* 0x000000180000780c */ /* 0x000fda0003f05270 */
[----:B------:R-:W-:Y:S05]  /*9b00*/  @!P0 BRA `(.L_x_4956) ;  /* 0x0000000000448947 */ /* 0x000fea0003800000 */
.L_x_4932:
        /* <DEDUP_REMOVED lines=16> */
.L_x_4957:
[----:B------:R-:W-:Y:S05]  /*9c10*/  BRA `(.L_x_4933) ;  /* 0x0000000000a07947 */ /* 0x000fea0003800000 */
.L_x_4956:
        /* <DEDUP_REMOVED lines=13> */
.L_x_4959:
[----:B------:R-:W-:Y:S05]  /*9cf0*/  BSYNC.RECONVERGENT B0 ;  /* 0x0000000000007941 */ /* 0x000fea0003800200 */
.L_x_4958:
[----:B------:R-:W-:-:S05]  /*9d00*/  LOP3.LUT R3, R0, 0x80, R3, 0xf8, !PT ;  /* 0x0000008000037812 */ /* 0x000fca00078ef803 */
[----:B------:R0:W-:Y:S01]  /*9d10*/  STG.E.U8 desc[UR36][R8.64], R3 ;  /* 0x0000000308007986 */ /* 0x0001e2000c101124 */
[----:B------:R-:W-:Y:S05]  /*9d20*/  BRA `(.L_x_4933) ;  /* 0x00000000005c7947 */ /* 0x000fea0003800000 */
.L_x_4955:
        /* <DEDUP_REMOVED lines=12> */
.L_x_4961:
[----:B------:R-:W-:Y:S01]  /*9df0*/  IMAD.MOV.U32 R0, RZ, RZ, 0x7f ;  /* 0x0000007fff007424 */ /* 0x000fe200078e00ff */
[----:B------:R-:W-:-:S04]  /*9e00*/  ISETP.GT.U32.AND P0, PT, R4, 0x7f800000, PT ;  /* 0x7f8000000400780c */ /* 0x000fc80003f04070 */
[----:B------:R-:W-:-:S09]  /*9e10*/  SEL R0, R0, 0x7c, P0 ;  /* 0x0000007c00007807 */ /* 0x000fd20000000000 */
.L_x_4962:
[----:B------:R-:W-:Y:S05]  /*9e20*/  BSYNC.RECONVERGENT B0 ;  /* 0x0000000000007941 */ /* 0x000fea0003800200 */
.L_x_4960:
[----:B------:R-:W-:-:S04]  /*9e30*/  SHF.R.U32.HI R3, RZ, 0x18, R3 ;  /* 0x00000018ff037819 */ /* 0x000fc80000011603 */
[----:B------:R-:W-:-:S05]  /*9e40*/  LOP3.LUT R3, R0, 0x80, R3, 0xf8, !PT ;  /* 0x0000008000037812 */ /* 0x000fca00078ef803 */
[----:B------:R0:W-:Y:S01]  /*9e50*/  STG.E.U8 desc[UR36][R8.64], R3 ;  /* 0x0000000308007986 */ /* 0x0001e2000c101124 */
[----:B------:R-:W-:Y:S05]  /*9e60*/  BRA `(.L_x_4933) ;  /* 0x00000000000c7947 */ /* 0x000fea0003800000 */
.L_x_4954:
[----:B------:R-:W-:-:S04]  /*9e70*/  I2FP.F32.S32 R0, R24 ;  /* 0x0000001800007245 */ /* 0x000fc80000201400 */
[----:B------:R-:W-:-:S05]  /*9e80*/  F2FP.BF16.F32.PACK_AB R0, RZ, R0 ;  /* 0x00000000ff00723e */ /* 0x000fca00000010ff */
[----:B------:R0:W-:Y:S02]  /*9e90*/  STG.E.U16 desc[UR36][R8.64], R0 ;  /* 0x0000000008007986 */ /* 0x0001e4000c101524 */
.L_x_4933:
[----:B------:R-:W-:-:S07]  /*9ea0*/  VIADD R17, R17, 0x80 ;  /* 0x0000008011117836 */ /* 0x000fce0000000000 */
.L_x_4892:
[----:B------:R-:W-:Y:S05]  /*9eb0*/  BSYNC.RECONVERGENT B7 ;  /* 0x0000000000077941 */ /* 0x000fea0003800200 */
.L_x_4853:
[----:B------:R-:W-:-:S13]  /*9ec0*/  ISETP.GE.AND P0, PT, R17, R16, PT ;  /* 0x000000101100720c */ /* 0x000fda0003f06270 */
[----:B------:R-:W-:Y:S05]  /*9ed0*/  @P0 EXIT ;  /* 0x000000000000094d */ /* 0x000fea0003800000 */
[----:B0-2-4-:R-:W0:Y:S01]  /*9ee0*/  LDC.64 R4, c[0x0][0x388] ;  /* 0x0000e200ff047b82 */ /* 0x015e220000000a00 */
[----:B------:R-:W1:Y:S01]  /*9ef0*/  LDCU UR4, c[0x0][0x3b4] ;  /* 0x00007680ff0477ac */ /* 0x000e620008000800 */
[----:B------:R-:W-:Y:S01]  /*9f00*/  PRMT R0, R18, 0x9910, RZ ;  /* 0x0000991012007816 */ /* 0x000fe200000000ff */
[----:B------:R-:W-:-:S03]  /*9f10*/  IMAD R2, R2, 0x200, R17 ;  /* 0x0000020002027824 */ /* 0x000fc600078e0211 */
[----:B------:R-:W-:Y:S01]  /*9f20*/  ISETP.GT.AND P1, PT, R0, 0x9, PT ;  /* 0x000000090000780c */ /* 0x000fe20003f24270 */
[----:B-1-3--:R-:W-:-:S05]  /*9f30*/  IMAD R3, R2, UR4, RZ ;  /* 0x0000000402037c24 */ /* 0x00afca000f8e02ff */
        /* <DEDUP_REMOVED lines=13> */
.L_x_4966:
[----:B------:R-:W-:Y:S01]  /*a010*/  STG.E.U8 desc[UR36][R2.64], R22 ;  /* 0x0000001602007986 */ /* 0x000fe2000c101124 */
[----:B------:R-:W-:Y:S05]  /*a020*/  EXIT ;  /* 0x000000000000794d */ /* 0x000fea0003800000 */
.L_x_4965:
[----:B------:R-:W-:-:S13]  /*a030*/  ISETP.NE.AND P0, PT, R0, 0x2, PT ;  /* 0x000000020000780c */ /* 0x000fda0003f05270 */
[----:B------:R-:W-:Y:S05]  /*a040*/  @!P0 BRA `(.L_x_4968) ;  /* 0x0000000000248947 */ /* 0x000fea0003800000 */
[----:B------:R-:W-:-:S13]  /*a050*/  ISETP.NE.AND P0, PT, R0, 0x3, PT ;  /* 0x000000030000780c */ /* 0x000fda0003f05270 */
[----:B------:R-:W-:Y:S05]  /*a060*/  @!P0 BRA `(.L_x_4969) ;  /* 0x0000000000148947 */ /* 0x000fea0003800000 */
[----:B------:R-:W-:-:S13]  /*a070*/  ISETP.NE.AND P0, PT, R0, 0x4, PT ;  /* 0x000000040000780c */ /* 0x000fda0003f05270 */
[----:B------:R-:W-:Y:S05]  /*a080*/  @P0 BRA `(.L_x_4967) ;  /* 0x00000008003c0947 */ /* 0x000fea0003800000 */
[----:B------:R-:W-:-:S05]  /*a090*/  SHF.R.S32.HI R23, RZ, 0x1f, R22 ;  /* 0x0000001fff177819 */ /* 0x000fca0000011416 */
[----:B------:R-:W-:Y:S01]  /*a0a0*/  STG.E.64 desc[UR36][R2.64], R22 ;  /* 0x0000001602007986 */ /* 0x000fe2000c101b24 */
[----:B------:R-:W-:Y:S05]  /*a0b0*/  EXIT ;  /* 0x000000000000794d */ /* 0x000fea0003800000 */
.L_x_4969:
[----:B------:R-:W-:Y:S01]  /*a0c0*/  STG.E desc[UR36][R2.64], R22 ;  /* 0x0000001602007986 */ /* 0x000fe2000c101924 */
[----:B------:R-:W-:Y:S05]  /*a0d0*/  EXIT ;  /* 0x000000000000794d */ /* 0x000fea0003800000 */
.L_x_4968:
[----:B------:R-:W-:Y:S01]  /*a0e0*/  STG.E.U16 desc[UR36][R2.64], R22 ;  /* 0x0000001602007986 */ /* 0x000fe2000c101524 */
[----:B------:R-:W-:Y:S05]  /*a0f0*/  EXIT ;  /* 0x000000000000794d */ /* 0x000fea0003800000 */
.L_x_4964:
[----:B------:R-:W-:-:S13]  /*a100*/  ISETP.GT.AND P0, PT, R0, 0x6, PT ;  /* 0x000000060000780c */ /* 0x000fda0003f04270 */
[----:B------:R-:W-:Y:S05]  /*a110*/  @P0 BRA `(.L_x_4970) ;  /* 0x00000000002c0947 */ /* 0x000fea0003800000 */
[----:B------:R-:W-:-:S13]  /*a120*/  ISETP.NE.AND P0, PT, R0, 0x5, PT ;  /* 0x000000050000780c */ /* 0x000fda0003f05270 */
[----:B------:R-:W-:Y:S05]  /*a130*/  @!P0 BRA `(.L_x_4971) ;  /* 0x0000000000148947 */ /* 0x000fea0003800000 */
[----:B------:R-:W-:-:S13]  /*a140*/  ISETP.NE.AND P0, PT, R0, 0x6, PT ;  /* 0x000000060000780c */ /* 0x000fda0003f05270 */
[----:B------:R-:W-:Y:S05]  /*a150*/  @P0 BRA `(.L_x_4967) ;  /* 0x0000000800080947 */ /* 0x000fea0003800000 */
[----:B------:R-:W-:-:S05]  /*a160*/  I2FP.F32.S32 R5, R22 ;  /* 0x0000001600057245 */ /* 0x000fca0000201400 */
[----:B------:R-:W-:Y:S01]  /*a170*/  STG.E desc[UR36][R2.64], R5 ;  /* 0x0000000502007986 */ /* 0x000fe2000c101924 */
[----:B------:R-:W-:Y:S05]  /*a180*/  EXIT ;  /* 0x000000000000794d */ /* 0x000fea0003800000 */
.L_x_4971:
[----:B------:R-:W-:-:S04]  /*a190*/  I2FP.F32.S32 R0, R22 ;  /* 0x0000001600007245 */ /* 0x000fc80000201400 */
[----:B------:R-:W-:-:S05]  /*a1a0*/  F2FP.F16.F32.PACK_AB R0, RZ, R0 ;  /* 0x00000000ff00723e */ /* 0x000fca00000000ff */
[----:B------:R-:W-:Y:S01]  /*a1b0*/  STG.E.U16 desc[UR36][R2.64], R0 ;  /* 0x0000000002007986 */ /* 0x000fe2000c101524 */
[----:B------:R-:W-:Y:S05]  /*a1c0*/  EXIT ;  /* 0x000000000000794d */ /* 0x000fea0003800000 */
.L_x_4970:
        /* <DEDUP_REMOVED lines=8> */
[----:B------:R-:W-:Y:S01]  /*a250*/  STG.E.64 desc[UR36][R2.64], R22 ;  /* 0x0000001602007986 */ /* 0x000fe2000c101b24 */
[----:B------:R-:W-:Y:S05]  /*a260*/  EXIT ;  /* 0x000000000000794d */ /* 0x000fea0003800000 */
.L_x_4973:
[----:B------:R-:W-:-:S04]  /*a270*/  I2FP.F32.S32 R22, R22 ;  /* 0x0000001600167245 */ /* 0x000fc80000201400 */
[----:B------:R-:W-:-:S04]  /*a280*/  F2FP.F16.F32.PACK_AB R5, RZ, R22 ;  /* 0x00000016ff05723e */ /* 0x000fc800000000ff */
[----:B------:R-:W-:-:S05]  /*a290*/  PRMT R5, R5, 0x5410, RZ ;  /* 0x0000541005057816 */ /* 0x000fca00000000ff */
[----:B------:R-:W-:Y:S01]  /*a2a0*/  STG.E desc[UR36][R2.64], R5 ;  /* 0x0000000502007986 */ /* 0x000fe2000c101924 */
[----:B------:R-:W-:Y:S05]  /*a2b0*/  EXIT ;  /* 0x000000000000794d */ /* 0x000fea0003800000 */
.L_x_4972:
[----:B------:R-:W0:Y:S02]  /*a2c0*/  I2F.F64 R22, R22 ;  /* 0x0000001600167312 */ /* 0x000e240000201c00 */
[----:B0-----:R-:W-:Y:S01]  /*a2d0*/  STG.E.64 desc[UR36][R2.64], R22 ;  /* 0x0000001602007986 */ /* 0x001fe2000c101b24 */
[----:B------:R-:W-:Y:S05]  /*a2e0*/  EXIT ;  /* 0x000000000000794d */ /* 0x000fea0003800000 */
.L_x_4963:
        /* <DEDUP_REMOVED lines=12> */
.L_x_4977:
        /* <DEDUP_REMOVED lines=18> */
.L_x_4980:
[----:B------:R-:W-:-:S04]  /*a4d0*/  SHF.R.U32.HI R5, RZ, 0x18, R5 ;  /* 0x00000018ff057819 */ /* 0x000fc80000011605 */
[----:B------:R-:W-:-:S07]  /*a4e0*/  LOP3.LUT R0, R0, 0x80, R5, 0xf8, !PT ;  /* 0x0000008000007812 */ /* 0x000fce00078ef805 */
.L_x_4979:
[----:B------:R-:W-:Y:S05]  /*a4f0*/  BSYNC.RECONVERGENT B0 ;  /* 0x0000000000007941 */ /* 0x000fea0003800200 */
.L_x_4978:
[----:B------:R-:W-:Y:S01]  /*a500*/  STG.E.U8 desc[UR36][R2.64], R0 ;  /* 0x0000000002007986 */ /* 0x000fe2000c101124 */
[----:B------:R-:W-:Y:S05]  /*a510*/  EXIT ;  /* 0x000000000000794d */ /* 0x000fea0003800000 */
.L_x_4976:
        /* <DEDUP_REMOVED lines=18> */
.L_x_4983:
[----:B------:R-:W-:-:S04]  /*a640*/  SHF.R.U32.HI R5, RZ, 0x18, R5 ;  /* 0x00000018ff057819 */ /* 0x000fc80000011605 */
[----:B------:R-:W-:-:S07]  /*a650*/  LOP3.LUT R0, R0, 0x80, R5, 0xf8, !PT ;  /* 0x0000008000007812 */ /* 0x000fce00078ef805 */
.L_x_4982:
[----:B------:R-:W-:Y:S05]  /*a660*/  BSYNC.RECONVERGENT B0 ;  /* 0x0000000000007941 */ /* 0x000fea0003800200 */
.L_x_4981:
[----:B------:R-:W-:Y:S01]  /*a670*/  STG.E.U8 desc[UR36][R2.64], R0 ;  /* 0x0000000002007986 */ /* 0x000fe2000c101124 */
[----:B------:R-:W-:Y:S05]  /*a680*/  EXIT ;  /* 0x000000000000794d */ /* 0x000fea0003800000 */
.L_x_4975:
        /* <DEDUP_REMOVED lines=22> */
.L_x_4985:
[----:B------:R-:W-:-:S05]  /*a7f0*/  SHF.R.S32.HI R23, RZ, 0x1f, R22 ;  /* 0x0000001fff177819 */ /* 0x000fca0000011416 */
[----:B------:R-:W-:Y:S01]  /*a800*/  STG.E.64 desc[UR36][R2.64], R22 ;  /* 0x0000001602007986 */ /* 0x000fe2000c101b24 */
[----:B------:R-:W-:Y:S05]  /*a810*/  EXIT ;  /* 0x000000000000794d */ /* 0x000fea0003800000 */
.L_x_4984:
[----:B------:R-:W-:Y:S01]  /*a820*/  STG.E desc[UR36][R2.64], R22 ;  /* 0x0000001602007986 */ /* 0x000fe2000c101924 */
[----:B------:R-:W-:Y:S05]  /*a830*/  EXIT ;  /* 0x000000000000794d */ /* 0x000fea0003800000 */
.L_x_4974:
        /* <DEDUP_REMOVED lines=8> */
[----:B------:R-:W-:Y:S01]  /*a8c0*/  STG.E.U8 desc[UR36][R2.64], R5 ;  /* 0x0000000502007986 */ /* 0x000fe2000c101124 */
[----:B------:R-:W-:Y:S05]  /*a8d0*/  EXIT ;  /* 0x000000000000794d */ /* 0x000fea0003800000 */
.L_x_4987:
[----:B------:R-:W-:Y:S01]  /*a8e0*/  CS2R R6, SRZ ;  /* 0x0000000000067805 */ /* 0x000fe2000001ff00 */
[----:B------:R-:W0:Y:S04]  /*a8f0*/  I2F.F64 R4, R22 ;  /* 0x0000001600047312 */ /* 0x000e280000201c00 */
[----:B0-----:R-:W-:Y:S01]  /*a900*/  STG.E.128 desc[UR36][R2.64], R4 ;  /* 0x0000000402007986 */ /* 0x001fe2000c101d24 */
[----:B------:R-:W-:Y:S05]  /*a910*/  EXIT ;  /* 0x000000000000794d */ /* 0x000fea0003800000 */
.L_x_4986:
[----:B------:R-:W-:-:S13]  /*a920*/  ISETP.NE.AND P0, PT, R0, 0xf, PT ;  /* 0x0000000f0000780c */ /* 0x000fda0003f05270 */
[----:B------:R-:W-:Y:S05]  /*a930*/  @!P0 BRA `(.L_x_4988) ;  /* 0x0000000000e88947 */ /* 0x000fea0003800000 */
[----:B------:R-:W-:-:S13]  /*a940*/  ISETP.NE.AND P0, PT, R0, 0x17, PT ;  /* 0x000000170000780c */ /* 0x000fda0003f05270 */
[----:B------:R-:W-:Y:S05]  /*a950*/  @!P0 BRA `(.L_x_4989) ;  /* 0x0000000000908947 */ /* 0x000fea0003800000 */
[----:B------:R-:W-:-:S13]  /*a960*/  ISETP.NE.AND P0, PT, R0, 0x18, PT ;  /* 0x000000180000780c */ /* 0x000fda0003f05270 */
[----:B------:R-:W-:Y:S05]  /*a970*/  @!P0 BRA `(.L_x_4990) ;  /* 0x0000000000448947 */ /* 0x000fea0003800000 */
.L_x_4967:
        /* <DEDUP_REMOVED lines=16> */
.L_x_4991:
[----:B------:R-:W-:Y:S05]  /*aa80*/  EXIT ;  /* 0x000000000000794d */ /* 0x000fea0003800000 */
.L_x_4990:
        /* <DEDUP_REMOVED lines=13> */
.L_x_4993:
[----:B------:R-:W-:Y:S05]  /*ab60*/  BSYNC.RECONVERGENT B0 ;  /* 0x0000000000007941 */ /* 0x000fea0003800200 */
.L_x_4992:
[----:B------:R-:W-:-:S05]  /*ab70*/  LOP3.LUT R5, R0, 0x80, R5, 0xf8, !PT ;  /* 0x0000008000057812 */ /* 0x000fca00078ef805 */
[----:B------:R-:W-:Y:S01]  /*ab80*/  STG.E.U8 desc[UR36][R2.64], R5 ;  /* 0x0000000502007986 */ /* 0x000fe2000c101124 */
[----:B------:R-:W-:Y:S05]  /*ab90*/  EXIT ;  /* 0x000000000000794d */ /* 0x000fea0003800000 */
.L_x_4989:
        /* <DEDUP_REMOVED lines=12> */
.L_x_4995:
[----:B------:R-:W-:Y:S01]  /*ac60*/  IMAD.MOV.U32 R0, RZ, RZ, 0x7f ;  /* 0x0000007fff007424 */ /* 0x000fe200078e00ff */
[----:B------:R-:W-:-:S04]  /*ac70*/  ISETP.GT.U32.AND P0, PT, R4, 0x7f800000, PT ;  /* 0x7f8000000400780c */ /* 0x000fc80003f04070 */
[----:B------:R-:W-:-:S09]  /*ac80*/  SEL R0, R0, 0x7c, P0 ;  /* 0x0000007c00007807 */ /* 0x000fd20000000000 */
.L_x_4996:
[----:B------:R-:W-:Y:S05]  /*ac90*/  BSYNC.RECONVERGENT B0 ;  /* 0x0000000000007941 */ /* 0x000fea0003800200 */
.L_x_4994:
[----:B------:R-:W-:-:S04]  /*aca0*/  SHF.R.U32.HI R5, RZ, 0x18, R5 ;  /* 0x00000018ff057819 */ /* 0x000fc80000011605 */
[----:B------:R-:W-:-:S05]  /*acb0*/  LOP3.LUT R5, R0, 0x80, R5, 0xf8, !PT ;  /* 0x0000008000057812 */ /* 0x000fca00078ef805 */
[----:B------:R-:W-:Y:S01]  /*acc0*/  STG.E.U8 desc[UR36][R2.64], R5 ;  /* 0x0000000502007986 */ /* 0x000fe2000c101124 */
[----:B------:R-:W-:Y:S05]  /*acd0*/  EXIT ;  /* 0x000000000000794d */ /* 0x000fea0003800000 */
.L_x_4988:
[----:B------:R-:W-:-:S04]  /*ace0*/  I2FP.F32.S32 R0, R22 ;  /* 0x0000001600007245 */ /* 0x000fc80000201400 */
[----:B------:R-:W-:-:S05]  /*acf0*/  F2FP.BF16.F32.PACK_AB R0, RZ, R0 ;  /* 0x00000000ff00723e */ /* 0x000fca00000010ff */
[----:B------:R-:W-:Y:S01]  /*ad00*/  STG.E.U16 desc[UR36][R2.64], R0 ;  /* 0x0000000002007986 */ /* 0x000fe2000c101524 */
[----:B------:R-:W-:Y:S05]  /*ad10*/  EXIT ;  /* 0x000000000000794d */ /* 0x000fea0003800000 */
.L_x_4997:
        /* <DEDUP_REMOVED lines=14> */
.L_x_20807:


//--------------------- .text._ZN2at6native18elementwise_kernelILi128ELi2EZNS0_22gpu_kernel_impl_nocastINS0_13BinaryFunctorIiiiZZZNS0_18rshift_kernel_cudaERNS_18TensorIteratorBaseEENKUlvE_clEvENKUlvE1_clEvEUliiE_EEEEvS5_RKT_EUliE_EEviT1_ --------------------------
	.section	.text._ZN2at6native18elementwise_kernelILi128ELi2EZNS0_22gpu_kernel_impl_nocastINS0_13BinaryFunctorIiiiZZZNS0_18rshift_kernel_cudaERNS_18TensorIteratorBaseEENKUlvE_clEvENKUlvE1_clEvEUliiE_EEEEvS5_RKT_EUliE_EEviT1_,"ax",@progbits
	.align	128
        .global         _ZN2at6native18elementwise_kernelILi128ELi2EZNS0_22gpu_kernel_impl_nocastINS0_13BinaryFunctorIiiiZZZNS0_18rshift_kernel_cudaERNS_18TensorIteratorBaseEENKUlvE_clEvENKUlvE1_clEvEUliiE_EEEEvS5_RKT_EUliE_EEviT1_
        .type           _ZN2at6native18elementwise_kernelILi128ELi2EZNS0_22gpu_kernel_impl_nocastINS0_13BinaryFunctorIiiiZZZNS0_18rshift_kernel_cudaERNS_18TensorIteratorBaseEENKUlvE_clEvENKUlvE1_clEvEUliiE_EEEEvS5_RKT_EUliE_EEviT1_,@function
        .size           _ZN2at6native18elementwise_kernelILi128ELi2EZNS0_22gpu_kernel_impl_nocastINS0_13BinaryFunctorIiiiZZZNS0_18rshift_kernel_cudaERNS_18TensorIteratorBaseEENKUlvE_clEvENKUlvE1_clEvEUliiE_EEEEvS5_RKT_EUliE_EEviT1_,(.L_x_20808 - _ZN2at6native18elementwise_kernelILi128ELi2EZNS0_22gpu_kernel_impl_nocastINS0_13BinaryFunctorIiiiZZZNS0_18rshift_kernel_cudaERNS_18TensorIteratorBaseEENKUlvE_clEvENKUlvE1_clEvEUliiE_EEEEvS5_RKT_EUliE_EEviT1_)
        .other          _ZN2at6native18elementwise_kernelILi128ELi2EZNS0_22gpu_kernel_impl_nocastINS0_13BinaryFunctorIiiiZZZNS0_18rshift_kernel_cudaERNS_18TensorIteratorBaseEENKUlvE_clEvENKUlvE1_clEvEUliiE_EEEEvS5_RKT_EUliE_EEviT1_,@"STO_CUDA_ENTRY STV_DEFAULT"
_ZN2at6native18elementwise_kernelILi128ELi2EZNS0_22gpu_kernel_impl_nocastINS0_13BinaryFunctorIiiiZZZNS0_18rshift_kernel_cudaERNS_18TensorIteratorBaseEENKUlvE_clEvENKUlvE1_clEvEUliiE_EEEEvS5_RKT_EUliE_EEviT1_:
.text._ZN2at6native18elementwise_kernelILi128ELi2EZNS0_22gpu_kernel_impl_nocastINS0_13BinaryFunctorIiiiZZZNS0_18rshift_kernel_cudaERNS_18TensorIteratorBaseEENKUlvE_clEvENKUlvE1_clEvEUliiE_EEEEvS5_RKT_EUliE_EEviT1_:
        /* <DEDUP_REMOVED lines=15> */
[----:B0-----:R-:W2:Y:S04]  /*00f0*/  LDG.E R6, desc[UR6][R6.64] ;  /* 0x0000000606067981 */ /* 0x001ea8000c1e1900 */
[----:B-1----:R-:W3:Y:S03]  /*0100*/  LDG.E R4, desc[UR6][R4.64] ;  /* 0x0000000604047981 */ /* 0x002ee6000c1e1900 */
[----:B------:R-:W0:Y:S01]  /*0110*/  LDC.64 R8, c[0x0][0x5e8] ;  /* 0x00017a00ff087b82 */ /* 0x000e220000000a00 */
[----:B------:R-:W-:-:S02]  /*0120*/  IADD3 R3, PT, PT, R3, 0x80, RZ ;  /* 0x0000008003037810 */ /* 0x000fc40007ffe0ff */
[----:B--2---:R-:W-:-:S04]  /*0130*/  VIMNMX.U32 R11, PT, PT, R6, 0x1f, PT ;  /* 0x0000001f060b7848 */ /* 0x004fc80003fe0000 */
[----:B---3--:R-:W-:-:S05]  /*0140*/  SHF.R.S32.HI R11, RZ, R11, R4 ;  /* 0x0000000bff0b7219 */ /* 0x008fca0000011404 */
[----:B0-----:R0:W-:Y:S02]  /*0150*/  STG.E desc[UR6][R8.64], R11 ;  /* 0x0000000b08007986 */ /* 0x0011e4000c101906 */
.L_x_5000:
[----:B------:R-:W-:Y:S05]  /*0160*/  BSYNC.RECONVERGENT B0 ;  /* 0x0000000000007941 */ /* 0x000fea0003800200 */
.L_x_4999:
[----:B------:R-:W-:-:S13]  /*0170*/  ISETP.GE.AND P0, PT, R3, UR4, PT ;  /* 0x0000000403007c0c */ /* 0x000fda000bf06270 */
[----:B------:R-:W-:Y:S05]  /*0180*/  @P0 EXIT ;  /* 0x000000000000094d */ /* 0x000fea0003800000 */
[----:B------:R-:W1:Y:S08]  /*0190*/  LDC.64 R4, c[0x0][0x5f8] ;  /* 0x00017e00ff047b82 */ /* 0x000e700000000a00 */
[----:B------:R-:W2:Y:S01]  /*01a0*/  LDC.64 R2, c[0x0][0x5f0] ;  /* 0x00017c00ff027b82 */ /* 0x000ea20000000a00 */
[----:B-1----:R-:W0:Y:S04]  /*01b0*/  LDG.E R4, desc[UR6][R4.64] ;  /* 0x0000000604047981 */ /* 0x002e28000c1e1900 */
[----:B--2---:R-:W2:Y:S03]  /*01c0*/  LDG.E R2, desc[UR6][R2.64] ;  /* 0x0000000602027981 */ /* 0x004ea6000c1e1900 */
[----:B------:R-:W1:Y:S01]  /*01d0*/  LDC.64 R6, c[0x0][0x5e8] ;  /* 0x00017a00ff067b82 */ /* 0x000e620000000a00 */
[----:B0-----:R-:W-:-:S04]  /*01e0*/  VIMNMX.U32 R9, PT, PT, R4, 0x1f, PT ;  /* 0x0000001f04097848 */ /* 0x001fc80003fe0000 */
[----:B--2---:R-:W-:-:S05]  /*01f0*/  SHF.R.S32.HI R9, RZ, R9, R2 ;  /* 0x00000009ff097219 */ /* 0x004fca0000011402 */
[----:B-1----:R-:W-:Y:S01]  /*0200*/  STG.E desc[UR6][R6.64], R9 ;  /* 0x0000000906007986 */ /* 0x002fe2000c101906 */
[----:B------:R-:W-:Y:S05]  /*0210*/  EXIT ;  /* 0x000000000000794d */ /* 0x000fea0003800000 */
.L_x_4998:
        /* <DEDUP_REMOVED lines=355> */
.L_x_5003:
[----:B------:R-:W0:Y:S02]  /*1850*/  LDCU.128 UR8, c[0x0][0x5f0] ;  /* 0x0000be00ff0877ac */ /* 0x000e240008000c00 */
[----:B0-----:R-:W-:Y:S02]  /*1860*/  IADD3 R8, P1, PT, R6, UR10, RZ ;  /* 0x0000000a06087c10 */ /* 0x001fe4000ff3e0ff */
[----:B------:R-:W-:Y:S02]  /*1870*/  IADD3 R6, P0, PT, R4, UR8, RZ ;  /* 0x0000000804067c10 */ /* 0x000fe4000ff1e0ff */
[----:B------:R-:W-:Y:S02]  /*1880*/  IADD3.X R9, PT, PT, RZ, UR11, RZ, P1, !PT ;  /* 0x0000000bff097c10 */ /* 0x000fe40008ffe4ff */
[----:B------:R-:W-:Y:S01]  /*1890*/  IADD3.X R7, PT, PT, RZ, UR9, RZ, P0, !PT ;  /* 0x00000009ff077c10 */ /* 0x000fe200087fe4ff */
[----:B------:R-:W0:Y:S02]  /*18a0*/  LDCU.64 UR8, c[0x0][0x5e8] ;  /* 0x0000bd00ff0877ac */ /* 0x000e240008000a00 */
[----:B------:R-:W2:Y:S04]  /*18b0*/  LDG.E R8, desc[UR6][R8.64] ;  /* 0x0000000608087981 */ /* 0x000ea8000c1e1900 */
[----:B------:R-:W3:Y:S01]  /*18c0*/  LDG.E R6, desc[UR6][R6.64] ;  /* 0x0000000606067981 */ /* 0x000ee2000c1e1900 */
[----:B------:R-:W-:-:S02]  /*18d0*/  IADD3 R3, PT, PT, R3, 0x80, RZ ;  /* 0x0000008003037810 */ /* 0x000fc40007ffe0ff */
[----:B0-----:R-:W-:-:S04]  /*18e0*/  IADD3 R4, P0, PT, R5, UR8, RZ ;  /* 0x0000000805047c10 */ /* 0x001fc8000ff1e0ff */
[----:B------:R-:W-:Y:S02]  /*18f0*/  IADD3.X R5, PT, PT, RZ, UR9, RZ, P0, !PT ;  /* 0x00000009ff057c10 */ /* 0x000fe400087fe4ff */
[----:B--2---:R-:W-:-:S04]  /*1900*/  VIMNMX.U32 R11, PT, PT, R8, 0x1f, PT ;  /* 0x0000001f080b7848 */ /* 0x004fc80003fe0000 */
[----:B---3--:R-:W-:-:S05]  /*1910*/  SHF.R.S32.HI R11, RZ, R11, R6 ;  /* 0x0000000bff0b7219 */ /* 0x008fca0000011406 */
[----:B------:R0:W-:Y:S02]  /*1920*/  STG.E desc[UR6][R4.64], R11 ;  /* 0x0000000b04007986 */ /* 0x0001e4000c101906 */
.L_x_5002:
[----:B------:R-:W-:Y:S05]  /*1930*/  BSYNC.RECONVERGENT B0 ;  /* 0x0000000000007941 */ /* 0x000fea0003800200 */
.L_x_5001:
        /* <DEDUP_REMOVED lines=350> */
.L_x_5004:
[----:B------:R-:W0:Y:S01]  /*2f20*/  LDCU.128 UR8, c[0x0][0x5f0] ;  /* 0x0000be00ff0877ac */ /* 0x000e220008000c00 */
[----:B------:R-:W1:Y:S01]  /*2f30*/  LDCU.64 UR4, c[0x0][0x5e8] ;  /* 0x0000bd00ff0477ac */ /* 0x000e620008000a00 */
[----:B0-----:R-:W-:Y:S02]  /*2f40*/  IADD3 R6, P1, PT, R4, UR10, RZ ;  /* 0x0000000a04067c10 */ /* 0x001fe4000ff3e0ff */
[----:B------:R-:W-:Y:S02]  /*2f50*/  IADD3 R4, P0, PT, R2, UR8, RZ ;  /* 0x0000000802047c10 */ /* 0x000fe4000ff1e0ff */
[----:B------:R-:W-:Y:S02]  /*2f60*/  IADD3.X R7, PT, PT, RZ, UR11, RZ, P1, !PT ;  /* 0x0000000bff077c10 */ /* 0x000fe40008ffe4ff */
[----:B------:R-:W-:-:S03]  /*2f70*/  IADD3.X R5, PT, PT, RZ, UR9, RZ, P0, !PT ;  /* 0x00000009ff057c10 */ /* 0x000fc600087fe4ff */
[----:B------:R-:W2:Y:S04]  /*2f80*/  LDG.E R6, desc[UR6][R6.64] ;  /* 0x0000000606067981 */ /* 0x000ea8000c1e1900 */
[----:B------:R-:W3:Y:S01]  /*2f90*/  LDG.E R4, desc[UR6][R4.64] ;  /* 0x0000000604047981 */ /* 0x000ee2000c1e1900 */
[----:B-1----:R-:W-:-:S04]  /*2fa0*/  IADD3 R2, P0, PT, R3, UR4, RZ ;  /* 0x0000000403027c10 */ /* 0x002fc8000ff1e0ff */
[----:B------:R-:W-:Y:S02]  /*2fb0*/  IADD3.X R3, PT, PT, RZ, UR5, RZ, P0, !PT ;  /* 0x00000005ff037c10 */ /* 0x000fe400087fe4ff */
[----:B--2---:R-:W-:-:S04]  /*2fc0*/  VIMNMX.U32 R9, PT, PT, R6, 0x1f, PT ;  /* 0x0000001f06097848 */ /* 0x004fc80003fe0000 */
[----:B---3--:R-:W-:-:S05]  /*2fd0*/  SHF.R.S32.HI R9, RZ, R9, R4 ;  /* 0x00000009ff097219 */ /* 0x008fca0000011404 */
[----:B------:R-:W-:Y:S01]  /*2fe0*/  STG.E desc[UR6][R2.64], R9 ;  /* 0x0000000902007986 */ /* 0x000fe2000c101906 */
[----:B------:R-:W-:Y:S05]  /*2ff0*/  EXIT ;  /* 0x000000000000794d */ /* 0x000fea0003800000 */
.L_x_5005:
        /* <DEDUP_REMOVED lines=16> */
.L_x_20808:


//--------------------- .text._ZN2at6native27unrolled_elementwise_kernelINS0_13BinaryFunctorIiiiZZZNS0_18rshift_kernel_cudaERNS_18TensorIteratorBaseEENKUlvE_clEvENKUlvE1_clEvEUliiE_EESt5arrayIPcLm3EELi4E23TrivialOffsetCalculatorILi2EjESC_ILi1EjENS0_6memory15LoadWithoutCastENSF_16StoreWithoutCastEEEviT_T0_T2_T3_T4_T5_ --------------------------
	.section	.text._ZN2at6native27unrolled_elementwise_kernelINS0_13BinaryFunctorIiiiZZZNS0_18rshift_kernel_cudaERNS_18TensorIteratorBaseEENKUlvE_clEvENKUlvE1_clEvEUliiE_EESt5arrayIPcLm3EELi4E23TrivialOffsetCalculatorILi2EjESC_ILi1EjENS0_6memory15LoadWithoutCastENSF_16StoreWithoutCastEEEviT_T0_T2_T3_T4_T5_,"ax",@progbits
	.align	128
        .global         _ZN2at6native27unrolled_elementwise_kernelINS0_13BinaryFunctorIiiiZZZNS0_18rshift_kernel_cudaERNS_18TensorIteratorBaseEENKUlvE_clEvENKUlvE1_clEvEUliiE_EESt5arrayIPcLm3EELi4E23TrivialOffsetCalculatorILi2EjESC_ILi1EjENS0_6memory15LoadWithoutCastENSF_16StoreWithoutCastEEEviT_T0_T2_T3_T4_T5_
        .type           _ZN2at6native27unrolled_elementwise_kernelINS0_13BinaryFunctorIiiiZZZNS0_18rshift_kernel_cudaERNS_18TensorIteratorBaseEENKUlvE_clEvENKUlvE1_clEvEUliiE_EESt5arrayIPcLm3EELi4E23TrivialOffsetCalculatorILi2EjESC_ILi1EjENS0_6memory15LoadWithoutCastENSF_16StoreWithoutCastEEEviT_T0_T2_T3_T4_T5_,@function
        .size           _ZN2at6native27unrolled_elementwise_kernelINS0_13BinaryFunctorIiiiZZZNS0_18rshift_kernel_cudaERNS_18TensorIteratorBaseEENKUlvE_clEvENKUlvE1_clEvEUliiE_EESt5arrayIPcLm3EELi4E23TrivialOffsetCalculatorILi2EjESC_ILi1EjENS0_6memory15LoadWithoutCastENSF_16StoreWithoutCastEEEviT_T0_T2_T3_T4_T5_,(.L_x_20809 - _ZN2at6native27unrolled_elementwise_kernelINS0_13BinaryFunctorIiiiZZZNS0_18rshift_kernel_cudaERNS_18TensorIteratorBaseEENKUlvE_clEvENKUlvE1_clEvEUliiE_EESt5arrayIPcLm3EELi4E23TrivialOffsetCalculatorILi2EjESC_ILi1EjENS0_6memory15LoadWithoutCastENSF_16StoreWithoutCastEEEviT_T0_T2_T3_T4_T5_)
        .other          _ZN2at6native27unrolled_elementwise_kernelINS0_13BinaryFunctorIiiiZZZNS0_18rshift_kernel_cudaERNS_18TensorIteratorBaseEENKUlvE_clEvENKUlvE1_clEvEUliiE_EESt5arrayIPcLm3EELi4E23TrivialOffsetCalculatorILi2EjESC_ILi1EjENS0_6memory15LoadWithoutCastENSF_16StoreWithoutCastEEEviT_T0_T2_T3_T4_T5_,@"STO_CUDA_ENTRY STV_DEFAULT"
_ZN2at6native27unrolled_elementwise_kernelINS0_13BinaryFunctorIiiiZZZNS0_18rshift_kernel_cudaERNS_18TensorIteratorBaseEENKUlvE_clEvENKUlvE1_clEvEUliiE_EESt5arrayIPcLm3EELi4E23TrivialOffsetCalculatorILi2EjESC_ILi1EjENS0_6memory15LoadWithoutCastENSF_16StoreWithoutCastEEEviT_T0_T2_T3_T4_T5_:
.text._ZN2at6native27unrolled_elementwise_kernelINS0_13BinaryFunctorIiiiZZZNS0_18rshift_kernel_cudaERNS_18TensorIteratorBaseEENKUlvE_clEvENKUlvE1_clEvEUliiE_EESt5arrayIPcLm3EELi4E23TrivialOffsetCalculatorILi2EjESC_ILi1EjENS0_6memory15LoadWithoutCastENSF_16StoreWithoutCastEEEviT_T0_T2_T3_T4_T5_:
[----:B------:R-:W-:Y:S01]  /*0000*/  LDC R1, c[0x0][0x37c] ;  /* 0x0000df00ff017b82 */ /* 0x000fe20000000800 */
[----:B------:R-:W0:Y:S07]  /*0010*/  S2R R0, SR_CTAID.X ;  /* 0x0000000000007919 */ /* 0x000e2e0000002500 */
[----:B------:R-:W0:Y:S01]  /*0020*/  LDC R3, c[0x0][0x380] ;  /* 0x0000e000ff037b82 */ /* 0x000e220000000800 */
[----:B------:R-:W1:Y:S01]  /*0030*/  LDCU.64 UR4, c[0x0][0x358] ;  /* 0x00006b00ff0477ac */ /* 0x000e620008000a00 */
[----:B------:R-:W-:Y:S01]  /*0040*/  IMAD.MOV.U32 R20, RZ, RZ, RZ ;  /* 0x000000ffff147224 */ /* 0x000fe200078e00ff */
[----:B------:R-:W2:Y:S05]  /*0050*/  S2R R25, SR_TID.X ;  /* 0x0000000000197919 */ /* 0x000eaa0000002100 */
        /* <DEDUP_REMOVED lines=8> */
[----:B------:R-:W4:Y:S01]  /*00e0*/  LDC.64 R6, c[0x0][0x390] ;  /* 0x0000e400ff067b82 */ /* 0x000f220000000a00 */
[----:B------:R-:W-:Y:S01]  /*00f0*/  @!P0 VIADD R25, R19, 0x80 ;  /* 0x0000008013198836 */ /* 0x000fe20000000000 */
[----:B------:R-:W-:-:S04]  /*0100*/  @!P0 LEA R27, R0, R19, 0x9 ;  /* 0x00000013001b8211 */ /* 0x000fc800078e48ff */
[----:B------:R-:W-:Y:S01]  /*0110*/  ISETP.GE.AND P1, PT, R25, R18, PT ;  /* 0x000000121900720c */ /* 0x000fe20003f26270 */
[----:B---3--:R-:W-:Y:S01]  /*0120*/  @!P0 IMAD.WIDE.U32 R16, R27, 0x4, R16 ;  /* 0x000000041b108825 */ /* 0x008fe200078e0010 */
[----:B------:R-:W3:Y:S08]  /*0130*/  LDC.64 R10, c[0x0][0x390] ;  /* 0x0000e400ff0a7b82 */ /* 0x000ef00000000a00 */
[----:B------:R-:W5:Y:S01]  /*0140*/  LDC.64 R14, c[0x0][0x390] ;  /* 0x0000e400ff0e7b82 */ /* 0x000f620000000a00 */
[----:B------:R-:W-:-:S02]  /*0150*/  HFMA2 R22, -RZ, RZ, 0, 0 ;  /* 0x00000000ff167431 */ /* 0x000fc400000001ff */
[----:B------:R-:W-:Y:S01]  /*0160*/  IMAD.MOV.U32 R24, RZ, RZ, RZ ;  /* 0x000000ffff187224 */ /* 0x000fe200078e00ff */
[----:B------:R-:W-:Y:S01]  /*0170*/  @!P1 LEA R23, R0, R25, 0x9 ;  /* 0x0000001900179211 */ /* 0x000fe200078e48ff */
[----:B------:R-:W-:Y:S01]  /*0180*/  @!P1 VIADD R25, R25, 0x80 ;  /* 0x0000008019199836 */ /* 0x000fe20000000000 */
[----:B-1----:R1:W3:Y:S04]  /*0190*/  @!P0 LDG.E R20, desc[UR4][R16.64] ;  /* 0x0000000410148981 */ /* 0x0022e8000c1e1900 */
[----:B------:R-:W-:-:S13]  /*01a0*/  ISETP.GE.AND P3, PT, R25, R18, PT ;  /* 0x000000121900720c */ /* 0x000fda0003f66270 */
[----:B------:R-:W-:Y:S01]  /*01b0*/  @!P3 LEA R21, R0, R25, 0x9 ;  /* 0x000000190015b211 */ /* 0x000fe200078e48ff */
[----:B------:R-:W-:Y:S02]  /*01c0*/  @!P3 VIADD R25, R25, 0x80 ;  /* 0x000000801919b836 */ /* 0x000fe40000000000 */
[----:B-----5:R-:W-:-:S03]  /*01d0*/  @!P0 IMAD.WIDE.U32 R14, R27, 0x4, R14 ;  /* 0x000000041b0e8825 */ /* 0x020fc600078e000e */
[----:B------:R-:W-:Y:S01]  /*01e0*/  ISETP.GE.AND P2, PT, R25, R18, PT ;  /* 0x000000121900720c */ /* 0x000fe20003f46270 */
[----:B0-----:R-:W-:Y:S01]  /*01f0*/  @!P1 IMAD.WIDE.U32 R12, R23, 0x4, R12 ;  /* 0x00000004170c9825 */ /* 0x001fe200078e000c */
[----:B-1----:R-:W-:-:S03]  /*0200*/  CS2R R16, SRZ ;  /* 0x0000000000107805 */ /* 0x002fc6000001ff00 */
[----:B--2---:R-:W-:Y:S01]  /*0210*/  @!P3 IMAD.WIDE.U32 R2, R21, 0x4, R2 ;  /* 0x000000041502b825 */ /* 0x004fe200078e0002 */
[----:B------:R-:W2:Y:S03]  /*0220*/  @!P1 LDG.E R22, desc[UR4][R12.64] ;  /* 0x000000040c169981 */ /* 0x000ea6000c1e1900 */
[----:B----4-:R-:W-:Y:S01]  /*0230*/  @!P1 IMAD.WIDE.U32 R6, R23, 0x4, R6 ;  /* 0x0000000417069825 */ /* 0x010fe200078e0006 */
[----:B------:R0:W4:Y:S03]  /*0240*/  @!P3 LDG.E R24, desc[UR4][R2.64] ;  /* 0x000000040218b981 */ /* 0x000126000c1e1900 */
[----:B------:R-:W-:Y:S01]  /*0250*/  @!P2 LEA R25, R0, R25, 0x9 ;  /* 0x000000190019a211 */ /* 0x000fe200078e48ff */
[----:B---3--:R-:W-:Y:S01]  /*0260*/  @!P3 IMAD.WIDE.U32 R10, R21, 0x4, R10 ;  /* 0x00000004150ab825 */ /* 0x008fe200078e000a */
[----:B------:R-:W3:Y:S03]  /*0270*/  @!P0 LDG.E R16, desc[UR4][R14.64] ;  /* 0x000000040e108981 */ /* 0x000ee6000c1e1900 */
[C---:B------:R-:W-:Y:S01]  /*0280*/  @!P2 IMAD.WIDE.U32 R8, R25.reuse, 0x4, R8 ;  /* 0x000000041908a825 */ /* 0x040fe200078e0008 */
[----:B------:R-:W5:Y:S03]  /*0290*/  @!P1 LDG.E R17, desc[UR4][R6.64] ;  /* 0x0000000406119981 */ /* 0x000f66000c1e1900 */
[----:B------:R-:W-:-:S04]  /*02a0*/  @!P2 IMAD.WIDE.U32 R4, R25, 0x4, R4 ;  /* 0x000000041904a825 */ /* 0x000fc800078e0004 */
[----:B------:R-:W-:Y:S01]  /*02b0*/  IMAD.MOV.U32 R25, RZ, RZ, RZ ;  /* 0x000000ffff197224 */ /* 0x000fe200078e00ff */
[----:B------:R-:W-:Y:S01]  /*02c0*/  MOV R21, RZ ;  /* 0x000000ff00157202 */ /* 0x000fe20000000f00 */
[----:B------:R-:W-:-:S04]  /*02d0*/  IMAD.MOV.U32 R23, RZ, RZ, RZ ;  /* 0x000000ffff177224 */ /* 0x000fc800078e00ff */
[----:B------:R-:W5:Y:S04]  /*02e0*/  @!P2 LDG.E R25, desc[UR4][R4.64] ;  /* 0x000000040419a981 */ /* 0x000f68000c1e1900 */
[----:B------:R-:W5:Y:S04]  /*02f0*/  @!P3 LDG.E R21, desc[UR4][R10.64] ;  /* 0x000000040a15b981 */ /* 0x000f68000c1e1900 */
[----:B------:R-:W5:Y:S01]  /*0300*/  @!P2 LDG.E R23, desc[UR4][R8.64] ;  /* 0x000000040817a981 */ /* 0x000f62000c1e1900 */
[----:B------:R-:W-:Y:S01]  /*0310*/  ISETP.GE.AND P0, PT, R19, R18, PT ;  /* 0x000000121300720c */ /* 0x000fe20003f06270 */
[----:B------:R-:W-:Y:S04]  /*0320*/  BSSY.RECONVERGENT B0, `(.L_x_5006) ;  /* 0x000001f000007945 */ /* 0x000fe80003800200 */
[----:B------:R-:W-:Y:S01]  /*0330*/  BSSY.RELIABLE B1, `(.L_x_5007) ;  /* 0x0000017000017945 */ /* 0x000fe20003800100 */
[----:B0-----:R-:W-:-:S02]  /*0340*/  VIMNMX.U32 R3, PT, PT, R20, 0x1f, PT ;  /* 0x0000001f14037848 */ /* 0x001fc40003fe0000 */
[----:B--2---:R-:W-:Y:S02]  /*0350*/  VIMNMX.U32 R22, PT, PT, R22, 0x1f, PT ;  /* 0x0000001f16167848 */ /* 0x004fe40003fe0000 */
[----:B----4-:R-:W-:Y:S02]  /*0360*/  VIMNMX.U32 R24, PT, PT, R24, 0x1f, PT ;  /* 0x0000001f18187848 */ /* 0x010fe40003fe0000 */
[----:B---3--:R-:W-:Y:S02]  /*0370*/  SHF.R.S32.HI R13, RZ, R3, R16 ;  /* 0x00000003ff0d7219 */ /* 0x008fe40000011410 */
[----:B-----5:R-:W-:Y:S02]  /*0380*/  SHF.R.S32.HI R17, RZ, R22, R17 ;  /* 0x00000016ff117219 */ /* 0x020fe40000011411 */
[----:B------:R-:W-:Y:S02]  /*0390*/  VIMNMX.U32 R2, PT, PT, R25, 0x1f, PT ;  /* 0x0000001f19027848 */ /* 0x000fe40003fe0000 */
[----:B------:R-:W-:-:S02]  /*03a0*/  SHF.R.S32.HI R21, RZ, R24, R21 ;  /* 0x00000018ff157219 */ /* 0x000fc40000011415 */
[----:B------:R-:W-:Y:S01]  /*03b0*/  SHF.R.S32.HI R23, RZ, R2, R23 ;  /* 0x00000002ff177219 */ /* 0x000fe20000011417 */
[----:B------:R-:W-:Y:S06]  /*03c0*/  @P0 BRA `(.L_x_5008) ;  /* 0x0000000000340947 */ /* 0x000fec0003800000 */
[----:B------:R-:W0:Y:S01]  /*03d0*/  LDC.64 R2, c[0x0][0x388] ;  /* 0x0000e200ff027b82 */ /* 0x000e220000000a00 */
[----:B------:R-:W-:Y:S01]  /*03e0*/  LEA R5, R0, R19, 0x9 ;  /* 0x0000001300057211 */ /* 0x000fe200078e48ff */
[----:B------:R-:W-:-:S05]  /*03f0*/  VIADD R19, R19, 0x80 ;  /* 0x0000008013137836 */ /* 0x000fca0000000000 */
[----:B------:R-:W-:-:S13]  /*0400*/  ISETP.GE.AND P0, PT, R19, R18, PT ;  /* 0x000000121300720c */ /* 0x000fda0003f06270 */
[----:B------:R-:W-:Y:S05]  /*0410*/  @P0 BREAK.RELIABLE B1 ;  /* 0x0000000000010942 */ /* 0x000fea0003800100 */
[----:B0-----:R-:W-:-:S05]  /*0420*/  IMAD.WIDE.U32 R2, R5, 0x4, R2 ;  /* 0x0000000405027825 */ /* 0x001fca00078e0002 */
[----:B------:R0:W-:Y:S01]  /*0430*/  STG.E desc[UR4][R2.64], R13 ;  /* 0x0000000d02007986 */ /* 0x0001e2000c101904 */
[----:B------:R-:W-:Y:S05]  /*0440*/  @P0 BRA `(.L_x_5009) ;  /* 0x0000000000300947 */ /* 0x000fea0003800000 */
[----:B0-----:R-:W0:Y:S01]  /*0450*/  LDC.64 R2, c[0x0][0x388] ;  /* 0x0000e200ff027b82 */ /* 0x001e220000000a00 */
[----:B------:R-:W-:Y:S01]  /*0460*/  LEA R5, R0, R19, 0x9 ;  /* 0x0000001300057211 */ /* 0x000fe200078e48ff */
[----:B------:R-:W-:-:S04]  /*0470*/  VIADD R19, R19, 0x80 ;  /* 0x0000008013137836 */ /* 0x000fc80000000000 */
[----:B0-----:R-:W-:-:S05]  /*0480*/  IMAD.WIDE.U32 R2, R5, 0x4, R2 ;  /* 0x0000000405027825 */ /* 0x001fca00078e0002 */
[----:B------:R0:W-:Y:S02]  /*0490*/  STG.E desc[UR4][R2.64], R17 ;  /* 0x0000001102007986 */ /* 0x0001e4000c101904 */
.L_x_5008:
[----:B------:R-:W-:Y:S05]  /*04a0*/  BSYNC.RELIABLE B1 ;  /* 0x0000000000017941 */ /* 0x000fea0003800100 */
.L_x_5007:
[----:B------:R-:W-:-:S13]  /*04b0*/  ISETP.GE.AND P0, PT, R19, R18, PT ;  /* 0x000000121300720c */ /* 0x000fda0003f06270 */
[----:B0-----:R-:W0:Y:S01]  /*04c0*/  @!P0 LDC.64 R2, c[0x0][0x388] ;  /* 0x0000e200ff028b82 */ /* 0x001e220000000a00 */
[----:B------:R-:W-:Y:S01]  /*04d0*/  @!P0 LEA R5, R0, R19, 0x9 ;  /* 0x0000001300058211 */ /* 0x000fe200078e48ff */
[----:B------:R-:W-:-:S04]  /*04e0*/  @!P0 VIADD R19, R19, 0x80 ;  /* 0x0000008013138836 */ /* 0x000fc80000000000 */
[----:B0-----:R-:W-:-:S05]  /*04f0*/  @!P0 IMAD.WIDE.U32 R2, R5, 0x4, R2 ;  /* 0x0000000405028825 */ /* 0x001fca00078e0002 */
[----:B------:R1:W-:Y:S02]  /*0500*/  @!P0 STG.E desc[UR4][R2.64], R21 ;  /* 0x0000001502008986 */ /* 0x0003e4000c101904 */
.L_x_5009:
[----:B------:R-:W-:Y:S05]  /*0510*/  BSYNC.RECONVERGENT B0 ;  /* 0x0000000000007941 */ /* 0x000fea0003800200 */
.L_x_5006:
[----:B------:R-:W-:Y:S05]  /*0520*/  WARPSYNC.ALL ;  /* 0x0000000000007948 */ /* 0x000fea0003800000 */
[----:B------:R-:W-:-:S13]  /*0530*/  ISETP.GE.AND P0, PT, R19, R18, PT ;  /* 0x000000121300720c */ /* 0x000fda0003f06270 */
[----:B------:R-:W-:Y:S05]  /*0540*/  @P0 EXIT ;  /* 0x000000000000094d */ /* 0x000fea0003800000 */
[----:B01----:R-:W0:Y:S01]  /*0550*/  LDC.64 R2, c[0x0][0x388] ;  /* 0x0000e200ff027b82 */ /* 0x003e220000000a00 */
[----:B------:R-:W-:-:S05]  /*0560*/  LEA R19, R0, R19, 0x9 ;  /* 0x0000001300137211 */ /* 0x000fca00078e48ff */
[----:B0-----:R-:W-:-:S05]  /*0570*/  IMAD.WIDE.U32 R2, R19, 0x4, R2 ;  /* 0x0000000413027825 */ /* 0x001fca00078e0002 */
[----:B------:R-:W-:Y:S01]  /*0580*/  STG.E desc[UR4][R2.64], R23 ;  /* 0x0000001702007986 */ /* 0x000fe2000c101904 */
[----:B------:R-:W-:Y:S05]  /*0590*/  EXIT ;  /* 0x000000000000794d */ /* 0x000fea0003800000 */
.L_x_5010:
        /* <DEDUP_REMOVED lines=14> */
.L_x_20809:


//--------------------- .text._ZN2at6native29vectorized_elementwise_kernelILi2ENS0_13BinaryFunctorIiiiZZZNS0_18rshift_kernel_cudaERNS_18TensorIteratorBaseEENKUlvE_clEvENKUlvE1_clEvEUliiE_EESt5arrayIPcLm3EEEEviT0_T1_ --------------------------
	.section	.text._ZN2at6native29vectorized_elementwise_kernelILi2ENS0_13BinaryFunctorIiiiZZZNS0_18rshift_kernel_cudaERNS_18TensorIteratorBaseEENKUlvE_clEvENKUlvE1_clEvEUliiE_EESt5arrayIPcLm3EEEEviT0_T1_,"ax",@progbits
	.align	128
        .global         _ZN2at6native29vectorized_elementwise_kernelILi2ENS0_13BinaryFunctorIiiiZZZNS0_18rshift_kernel_cudaERNS_18TensorIteratorBaseEENKUlvE_clEvENKUlvE1_clEvEUliiE_EESt5arrayIPcLm3EEEEviT0_T1_
        .type           _ZN2at6native29vectorized_elementwise_kernelILi2ENS0_13BinaryFunctorIiiiZZZNS0_18rshift_kernel_cudaERNS_18TensorIteratorBaseEENKUlvE_clEvENKUlvE1_clEvEUliiE_EESt5arrayIPcLm3EEEEviT0_T1_,@function
        .size           _ZN2at6native29vectorized_elementwise_kernelILi2ENS0_13BinaryFunctorIiiiZZZNS0_18rshift_kernel_cudaERNS_18TensorIteratorBaseEENKUlvE_clEvENKUlvE1_clEvEUliiE_EESt5arrayIPcLm3EEEEviT0_T1_,(.L_x_20810 - _ZN2at6native29vectorized_elementwise_kernelILi2ENS0_13BinaryFunctorIiiiZZZNS0_18rshift_kernel_cudaERNS_18TensorIteratorBaseEENKUlvE_clEvENKUlvE1_clEvEUliiE_EESt5arrayIPcLm3EEEEviT0_T1_)
        .other          _ZN2at6native29vectorized_elementwise_kernelILi2ENS0_13BinaryFunctorIiiiZZZNS0_18rshift_kernel_cudaERNS_18TensorIteratorBaseEENKUlvE_clEvENKUlvE1_clEvEUliiE_EESt5arrayIPcLm3EEEEviT0_T1_,@"STO_CUDA_ENTRY STV_DEFAULT"
_ZN2at6native29vectorized_elementwise_kernelILi2ENS0_13BinaryFunctorIiiiZZZNS0_18rshift_kernel_cudaERNS_18TensorIteratorBaseEENKUlvE_clEvENKUlvE1_clEvEUliiE_EESt5arrayIPcLm3EEEEviT0_T1_:
.text._ZN2at6native29vectorized_elementwise_kernelILi2ENS0_13BinaryFunctorIiiiZZZNS0_18rshift_kernel_cudaERNS_18TensorIteratorBaseEENKUlvE_clEvENKUlvE1_clEvEUliiE_EESt5arrayIPcLm3EEEEviT0_T1_:
        /* <DEDUP_REMOVED lines=15> */
[----:B------:R-:W-:-:S06]  /*00f0*/  IMAD.MOV.U32 R3, RZ, RZ, R25 ;  /* 0x000000ffff037224 */ /* 0x000fcc00078e0019 */
[----:B------:R-:W0:Y:S08]  /*0100*/  LDC.64 R10, c[0x0][0x390] ;  /* 0x0000e400ff0a7b82 */ /* 0x000e300000000a00 */
[----:B------:R-:W5:Y:S01]  /*0110*/  LDC.64 R8, c[0x0][0x398] ;  /* 0x0000e600ff087b82 */ /* 0x000f620000000a00 */
[----:B------:R-:W-:Y:S01]  /*0120*/  @!P3 VIADD R25, R3, 0x80 ;  /* 0x000000800319b836 */ /* 0x000fe20000000000 */
[----:B------:R-:W-:-:S04]  /*0130*/  @!P3 IADD3 R5, PT, PT, R0, R3, RZ ;  /* 0x000000030005b210 */ /* 0x000fc80007ffe0ff */
[----:B------:R-:W-:Y:S01]  /*0140*/  ISETP.GE.U32.AND P4, PT, R25, R2, PT ;  /* 0x000000021900720c */ /* 0x000fe20003f86070 */
[----:B-1----:R-:W-:-:S04]  /*0150*/  @!P3 IMAD.WIDE.U32 R16, R5, 0x4, R16 ;  /* 0x000000040510b825 */ /* 0x002fc800078e0010 */
[----:B------:R-:W-:Y:S01]  /*0160*/  IMAD.MOV.U32 R24, RZ, RZ, RZ ;  /* 0x000000ffff187224 */ /* 0x000fe200078e00ff */
[----:B------:R1:W5:Y:S01]  /*0170*/  @!P3 LDG.E R23, desc[UR4][R16.64] ;  /* 0x000000041017b981 */ /* 0x000362000c1e1900 */
[----:B------:R-:W-:Y:S02]  /*0180*/  HFMA2 R6, -RZ, RZ, 0, 0 ;  /* 0x00000000ff067431 */ /* 0x000fe400000001ff */
[----:B------:R-:W-:Y:S01]  /*0190*/  IMAD.MOV.U32 R4, RZ, RZ, RZ ;  /* 0x000000ffff047224 */ /* 0x000fe200078e00ff */
[----:B------:R-:W5:Y:S03]  /*01a0*/  LDC.64 R26, c[0x0][0x390] ;  /* 0x0000e400ff1a7b82 */ /* 0x000f660000000a00 */
[----:B------:R-:W-:Y:S01]  /*01b0*/  @!P4 IADD3 R19, PT, PT, R0, R25, RZ ;  /* 0x000000190013c210 */ /* 0x000fe20007ffe0ff */
[----:B------:R-:W-:Y:S02]  /*01c0*/  @!P4 VIADD R25, R25, 0x80 ;  /* 0x000000801919c836 */ /* 0x000fe40000000000 */
[----:B--2---:R-:W-:-:S02]  /*01d0*/  @!P3 IMAD.WIDE.U32 R14, R5, 0x4, R14 ;  /* 0x00000004050eb825 */ /* 0x004fc400078e000e */
[----:B-1----:R-:W1:Y:S01]  /*01e0*/  LDC.64 R16, c[0x0][0x398] ;  /* 0x0000e600ff107b82 */ /* 0x002e620000000a00 */
[----:B------:R-:W-:Y:S01]  /*01f0*/  ISETP.GE.U32.AND P2, PT, R25, R2, PT ;  /* 0x000000021900720c */ /* 0x000fe20003f46070 */
[C---:B---3--:R-:W-:Y:S01]  /*0200*/  @!P4 IMAD.WIDE.U32 R12, R19.reuse, 0x4, R12 ;  /* 0x00000004130cc825 */ /* 0x048fe200078e000c */
[----:B------:R2:W3:Y:S03]  /*0210*/  @!P3 LDG.E R24, desc[UR4][R14.64] ;  /* 0x000000040e18b981 */ /* 0x0004e6000c1e1900 */
[----:B----4-:R-:W-:Y:S01]  /*0220*/  @!P4 IMAD.WIDE.U32 R28, R19, 0x4, R28 ;  /* 0x00000004131cc825 */ /* 0x010fe200078e001c */
[----:B------:R4:W3:Y:S01]  /*0230*/  @!P4 LDG.E R22, desc[UR4][R12.64] ;  /* 0x000000040c16c981 */ /* 0x0008e2000c1e1900 */
[----:B------:R-:W1:Y:S03]  /*0240*/  LDC.64 R18, c[0x0][0x390] ;  /* 0x0000e400ff127b82 */ /* 0x000e660000000a00 */
[----:B------:R0:W3:Y:S03]  /*0250*/  @!P4 LDG.E R6, desc[UR4][R28.64] ;  /* 0x000000041c06c981 */ /* 0x0000e6000c1e1900 */
[----:B------:R-:W-:-:S02]  /*0260*/  @!P2 IMAD.IADD R7, R0, 0x1, R25 ;  /* 0x000000010007a824 */ /* 0x000fc400078e0219 */
[----:B------:R-:W-:Y:S01]  /*0270*/  @!P2 VIADD R25, R25, 0x80 ;  /* 0x000000801919a836 */ /* 0x000fe20000000000 */
[----:B--2---:R-:W2:Y:S04]  /*0280*/  LDC.64 R14, c[0x0][0x390] ;  /* 0x0000e400ff0e7b82 */ /* 0x004ea80000000a00 */
[----:B------:R-:W-:-:S04]  /*0290*/  ISETP.GE.U32.AND P1, PT, R25, R2, PT ;  /* 0x000000021900720c */ /* 0x000fc80003f26070 */
[----:B----4-:R-:W4:Y:S01]  /*02a0*/  LDC.64 R12, c[0x0][0x398] ;  /* 0x0000e600ff0c7b82 */ /* 0x010f220000000a00 */
[----:B------:R-:W-:-:S07]  /*02b0*/  CS2R R20, SRZ ;  /* 0x0000000000147805 */ /* 0x000fce000001ff00 */
[----:B0-----:R-:W0:Y:S01]  /*02c0*/  LDC.64 R28, c[0x0][0x398] ;  /* 0x0000e600ff1c7b82 */ /* 0x001e220000000a00 */
[----:B------:R-:W-:Y:S02]  /*02d0*/  @!P1 IMAD.IADD R5, R0, 0x1, R25 ;  /* 0x0000000100059824 */ /* 0x000fe400078e0219 */
[----:B------:R-:W-:-:S05]  /*02e0*/  @!P1 VIADD R25, R25, 0x80 ;  /* 0x0000008019199836 */ /* 0x000fca0000000000 */
[----:B------:R-:W-:Y:S01]  /*02f0*/  ISETP.GE.U32.AND P0, PT, R25, R2, PT ;  /* 0x000000021900720c */ /* 0x000fe20003f06070 */
[----:B------:R-:W-:-:S04]  /*0300*/  @!P2 IMAD.WIDE.U32 R10, R7, 0x4, R10 ;  /* 0x00000004070aa825 */ /* 0x000fc800078e000a */
[----:B-----5:R-:W-:Y:S01]  /*0310*/  @!P2 IMAD.WIDE.U32 R8, R7, 0x4, R8 ;  /* 0x000000040708a825 */ /* 0x020fe200078e0008 */
[----:B------:R5:W3:Y:S03]  /*0320*/  @!P2 LDG.E R21, desc[UR4][R10.64] ;  /* 0x000000040a15a981 */ /* 0x000ae6000c1e1900 */
[----:B-1----:R-:W-:Y:S01]  /*0330*/  @!P1 IMAD.WIDE.U32 R18, R5, 0x4, R18 ;  /* 0x0000000405129825 */ /* 0x002fe200078e0012 */
[----:B------:R-:W3:Y:S03]  /*0340*/  @!P2 LDG.E R4, desc[UR4][R8.64] ;  /* 0x000000040804a981 */ /* 0x000ee6000c1e1900 */
[----:B------:R-:W-:Y:S01]  /*0350*/  @!P0 IMAD.IADD R7, R0, 0x1, R25 ;  /* 0x0000000100078824 */ /* 0x000fe200078e0219 */
[----:B------:R1:W3:Y:S01]  /*0360*/  @!P1 LDG.E R20, desc[UR4][R18.64] ;  /* 0x0000000412149981 */ /* 0x0002e2000c1e1900 */
[----:B------:R-:W-:-:S05]  /*0370*/  @!P0 VIADD R25, R25, 0x80 ;  /* 0x0000008019198836 */ /* 0x000fca0000000000 */
[----:B------:R-:W-:Y:S01]  /*0380*/  ISETP.GE.U32.AND P3, PT, R25, R2, PT ;  /* 0x000000021900720c */ /* 0x000fe20003f66070 */
[----:B------:R-:W-:Y:S01]  /*0390*/  @!P1 IMAD.WIDE.U32 R16, R5, 0x4, R16 ;  /* 0x0000000405109825 */ /* 0x000fe200078e0010 */
[----:B------:R-:W-:Y:S02]  /*03a0*/  MOV R5, RZ ;  /* 0x000000ff00057202 */ /* 0x000fe40000000f00 */
[----:B-----5:R-:W-:Y:S01]  /*03b0*/  CS2R R10, SRZ ;  /* 0x00000000000a7805 */ /* 0x020fe2000001ff00 */
[----:B-1----:R-:W1:Y:S03]  /*03c0*/  LDC.64 R18, c[0x0][0x398] ;  /* 0x0000e600ff127b82 */ /* 0x002e660000000a00 */
[----:B------:R5:W3:Y:S05]  /*03d0*/  @!P1 LDG.E R5, desc[UR4][R16.64] ;  /* 0x0000000410059981 */ /* 0x000aea000c1e1900 */
[----:B------:R-:W-:-:S02]  /*03e0*/  @!P3 IMAD.IADD R9, R0, 0x1, R25 ;  /* 0x000000010009b824 */ /* 0x000fc400078e0219 */
[----:B------:R-:W-:Y:S02]  /*03f0*/  @!P3 VIADD R25, R25, 0x80 ;  /* 0x000000801919b836 */ /* 0x000fe40000000000 */
[----:B--2---:R-:W-:Y:S01]  /*0400*/  @!P0 IMAD.WIDE.U32 R14, R7, 0x4, R14 ;  /* 0x00000004070e8825 */ /* 0x004fe200078e000e */
[----:B-----5:R-:W2:Y:S02]  /*0410*/  LDC.64 R16, c[0x0][0x398] ;  /* 0x0000e600ff107b82 */ /* 0x020ea40000000a00 */
[----:B------:R-:W-:Y:S01]  /*0420*/  ISETP.GE.U32.AND P1, PT, R25, R2, PT ;  /* 0x000000021900720c */ /* 0x000fe20003f26070 */
[----:B----4-:R-:W-:Y:S01]  /*0430*/  @!P0 IMAD.WIDE.U32 R12, R7, 0x4, R12 ;  /* 0x00000004070c8825 */ /* 0x010fe200078e000c */
[----:B------:R4:W5:Y:S03]  /*0440*/  @!P0 LDG.E R11, desc[UR4][R14.64] ;  /* 0x000000040e0b8981 */ /* 0x000966000c1e1900 */
[----:B------:R-:W-:-:S02]  /*0450*/  IMAD.MOV.U32 R7, RZ, RZ, RZ ;  /* 0x000000ffff077224 */ /* 0x000fc400078e00ff */
[----:B------:R-:W-:-:S04]  /*0460*/  @!P3 IMAD.WIDE.U32 R26, R9, 0x4, R26 ;  /* 0x00000004091ab825 */ /* 0x000fc800078e001a */
[----:B0-----:R-:W-:Y:S01]  /*0470*/  @!P3 IMAD.WIDE.U32 R28, R9, 0x4, R28 ;  /* 0x00000004091cb825 */ /* 0x001fe200078e001c */
[----:B------:R0:W5:Y:S01]  /*0480*/  @!P0 LDG.E R7, desc[UR4][R12.64] ;  /* 0x000000040c078981 */ /* 0x000162000c1e1900 */
[----:B----4-:R-:W4:Y:S02]  /*0490*/  LDC.64 R14, c[0x0][0x390] ;  /* 0x0000e400ff0e7b82 */ /* 0x010f240000000a00 */
[----:B------:R-:W-:Y:S01]  /*04a0*/  @!P1 IMAD.IADD R9, R0, 0x1, R25 ;  /* 0x0000000100099824 */ /* 0x000fe200078e0219 */
[----:B------:R1:W5:Y:S01]  /*04b0*/  @!P3 LDG.E R10, desc[UR4][R26.64] ;  /* 0x000000041a0ab981 */ /* 0x000362000c1e1900 */
[----:B------:R-:W-:-:S04]  /*04c0*/  @!P1 VIADD R25, R25, 0x80 ;  /* 0x0000008019199836 */ /* 0x000fc80000000000 */
[----:B0-----:R-:W0:Y:S01]  /*04d0*/  LDC.64 R12, c[0x0][0x390] ;  /* 0x0000e400ff0c7b82 */ /* 0x001e220000000a00 */
[----:B------:R-:W-:Y:S01]  /*04e0*/  ISETP.GE.U32.AND P0, PT, R25, R2, PT ;  /* 0x000000021900720c */ /* 0x000fe20003f06070 */
[----:B------:R-:W-:Y:S02]  /*04f0*/  HFMA2 R8, -RZ, RZ, 0, 0 ;  /* 0x00000000ff087431 */ /* 0x000fe400000001ff */
[----:B-1----:R-:W-:-:S04]  /*0500*/  @!P1 IMAD.WIDE.U32 R18, R9, 0x4, R18 ;  /* 0x0000000409129825 */ /* 0x002fc800078e0012 */
[----:B------:R-:W-:Y:S01]  /*0510*/  IMAD.MOV.U32 R26, RZ, RZ, RZ ;  /* 0x000000ffff1a7224 */ /* 0x000fe200078e00ff */
[----:B------:R-:W5:Y:S05]  /*0520*/  @!P3 LDG.E R8, desc[UR4][R28.64] ;  /* 0x000000041c08b981 */ /* 0x000f6a000c1e1900 */
[----:B------:R-:W-:Y:S01]  /*0530*/  @!P0 IMAD.IADD R27, R0, 0x1, R25 ;  /* 0x00000001001b8824 */ /* 0x000fe200078e0219 */
[----:B------:R-:W-:-:S03]  /*0540*/  MOV R25, RZ ;  /* 0x000000ff00197202 */ /* 0x000fc60000000f00 */
[----:B--2---:R-:W-:-:S03]  /*0550*/  @!P0 IMAD.WIDE.U32 R16, R27, 0x4, R16 ;  /* 0x000000041b108825 */ /* 0x004fc600078e0010 */
[----:B------:R1:W2:Y:S01]  /*0560*/  @!P1 LDG.E R25, desc[UR4][R18.64] ;  /* 0x0000000412199981 */ /* 0x0002a2000c1e1900 */
[----:B----4-:R-:W-:-:S03]  /*0570*/  @!P0 IMAD.WIDE.U32 R14, R27, 0x4, R14 ;  /* 0x000000041b0e8825 */ /* 0x010fc600078e000e */
[----:B------:R-:W4:Y:S01]  /*0580*/  @!P0 LDG.E R26, desc[UR4][R16.64] ;  /* 0x00000004101a8981 */ /* 0x000f22000c1e1900 */
[----:B0-----:R-:W-:-:S04]  /*0590*/  @!P1 IMAD.WIDE.U32 R12, R9, 0x4, R12 ;  /* 0x00000004090c9825 */ /* 0x001fc800078e000c */
[----:B------:R-:W-:Y:S02]  /*05a0*/  IMAD.MOV.U32 R27, RZ, RZ, RZ ;  /* 0x000000ffff1b7224 */ /* 0x000fe400078e00ff */
[----:B------:R-:W-:-:S04]  /*05b0*/  IMAD.MOV.U32 R9, RZ, RZ, RZ ;  /* 0x000000ffff097224 */ /* 0x000fc800078e00ff */
[----:B------:R-:W4:Y:S04]  /*05c0*/  @!P1 LDG.E R27, desc[UR4][R12.64] ;  /* 0x000000040c1b9981 */ /* 0x000f28000c1e1900 */
[----:B------:R-:W4:Y:S01]  /*05d0*/  @!P0 LDG.E R9, desc[UR4][R14.64] ;  /* 0x000000040e098981 */ /* 0x000f22000c1e1900 */
[----:B------:R-:W-:Y:S01]  /*05e0*/  ISETP.GE.U32.AND P0, PT, R3, R2, PT ;  /* 0x000000020300720c */ /* 0x000fe20003f06070 */
[----:B------:R-:W-:Y:S04]  /*05f0*/  BSSY.RECONVERGENT B0, `(.L_x_5012) ;  /* 0x0000043000007945 */ /* 0x000fe80003800200 */
[----:B------:R-:W-:Y:S01]  /*0600*/  BSSY.RELIABLE B1, `(.L_x_5013) ;  /* 0x000003b000017945 */ /* 0x000fe20003800100 */
[----:B---3--:R-:W-:-:S02]  /*0610*/  VIMNMX.U32 R24, PT, PT, R24, 0x1f, PT ;  /* 0x0000001f18187848 */ /* 0x008fc40003fe0000 */
[----:B-1----:R-:W-:Y:S02]  /*0620*/  VIMNMX.U32 R19, PT, PT, R6, 0x1f, PT ;  /* 0x0000001f06137848 */ /* 0x002fe40003fe0000 */
[----:B------:R-:W-:Y:S02]  /*0630*/  SHF.R.S32.HI R23, RZ, R24, R23 ;  /* 0x00000018ff177219 */ /* 0x000fe40000011417 */
[----:B------:R-:W-:Y:S02]  /*0640*/  SHF.R.S32.HI R22, RZ, R19, R22 ;  /* 0x00000013ff167219 */ /* 0x000fe40000011416 */
[----:B------:R-:W-:-:S04]  /*0650*/  VIMNMX.U32 R4, PT, PT, R4, 0x1f, PT ;  /* 0x0000001f04047848 */ /* 0x000fc80003fe0000 */
[----:B------:R-:W-:Y:S02]  /*0660*/  SHF.R.S32.HI R21, RZ, R4, R21 ;  /* 0x00000004ff157219 */ /* 0x000fe40000011415 */
[----:B------:R-:W-:-:S04]  /*0670*/  VIMNMX.U32 R5, PT, PT, R5, 0x1f, PT ;  /* 0x0000001f05057848 */ /* 0x000fc80003fe0000 */
[----:B------:R-:W-:Y:S02]  /*0680*/  SHF.R.S32.HI R20, RZ, R5, R20 ;  /* 0x00000005ff147219 */ /* 0x000fe40000011414 */
[----:B-----5:R-:W-:-:S04]  /*0690*/  VIMNMX.U32 R4, PT, PT, R7, 0x1f, PT ;  /* 0x0000001f07047848 */ /* 0x020fc80003fe0000 */
[----:B------:R-:W-:Y:S02]  /*06a0*/  SHF.R.S32.HI R11, RZ, R4, R11 ;  /* 0x00000004ff0b7219 */ /* 0x000fe4000001140b */
[----:B------:R-:W-:-:S04]  /*06b0*/  VIMNMX.U32 R5, PT, PT, R8, 0x1f, PT ;  /* 0x0000001f08057848 */ /* 0x000fc80003fe0000 */
[----:B------:R-:W-:Y:S02]  /*06c0*/  SHF.R.S32.HI R10, RZ, R5, R10 ;  /* 0x00000005ff0a7219 */ /* 0x000fe4000001140a */
[----:B--2---:R-:W-:Y:S02]  /*06d0*/  VIMNMX.U32 R6, PT, PT, R25, 0x1f, PT ;  /* 0x0000001f19067848 */ /* 0x004fe40003fe0000 */
[----:B----4-:R-:W-:Y:S02]  /*06e0*/  VIMNMX.U32 R26, PT, PT, R26, 0x1f, PT ;  /* 0x0000001f1a1a7848 */ /* 0x010fe40003fe0000 */
[----:B------:R-:W-:Y:S02]  /*06f0*/  SHF.R.S32.HI R4, RZ, R6, R27 ;  /* 0x00000006ff047219 */ /* 0x000fe4000001141b */
[----:B------:R-:W-:Y:S01]  /*0700*/  SHF.R.S32.HI R9, RZ, R26, R9 ;  /* 0x0000001aff097219 */ /* 0x000fe20000011409 */
[----:B------:R-:W-:Y:S06]  /*0710*/  @P0 BRA `(.L_x_5014) ;  /* 0x0000000000300947 */ /* 0x000fec0003800000 */
[----:B------:R-:W0:Y:S01]  /*0720*/  LDC.64 R6, c[0x0][0x388] ;  /* 0x0000e200ff067b82 */ /* 0x000e220000000a00 */
[----:B------:R-:W-:Y:S01]  /*0730*/  IADD3 R5, PT, PT, R0, R3, RZ ;  /* 0x0000000300057210 */ /* 0x000fe20007ffe0ff */
[----:B------:R-:W-:-:S05]  /*0740*/  VIADD R3, R3, 0x80 ;  /* 0x0000008003037836 */ /* 0x000fca0000000000 */
[----:B------:R-:W-:Y:S01]  /*0750*/  ISETP.GE.U32.AND P0, PT, R3, R2, PT ;  /* 0x000000020300720c */ /* 0x000fe20003f06070 */
[----:B0-----:R-:W-:-:S05]  /*0760*/  IMAD.WIDE.U32 R6, R5, 0x4, R6 ;  /* 0x0000000405067825 */ /* 0x001fca00078e0006 */
[----:B------:R0:W-:Y:S07]  /*0770*/  STG.E desc[UR4][R6.64], R23 ;  /* 0x0000001706007986 */ /* 0x0001ee000c101904 */
[----:B------:R-:W-:Y:S05]  /*0780*/  @P0 BRA `(.L_x_5015) ;  /* 0x0000000000300947 */ /* 0x000fea0003800000 */
[----:B0-----:R-:W0:Y:S01]  /*0790*/  LDC.64 R6, c[0x0][0x388] ;  /* 0x0000e200ff067b82 */ /* 0x001e220000000a00 */
[----:B------:R-:W-:Y:S02]  /*07a0*/  IMAD.IADD R5, R0, 0x1, R3 ;  /* 0x0000000100057824 */ /* 0x000fe400078e0203 */
[----:B------:R-:W-:Y:S02]  /*07b0*/  VIADD R3, R3, 0x80 ;  /* 0x0000008003037836 */ /* 0x000fe40000000000 */
[----:B0-----:R-:W-:-:S05]  /*07c0*/  IMAD.WIDE.U32 R6, R5, 0x4, R6 ;  /* 0x0000000405067825 */ /* 0x001fca00078e0006 */
[----:B------:R0:W-:Y:S02]  /*07d0*/  STG.E desc[UR4][R6.64], R22 ;  /* 0x0000001606007986 */ /* 0x0001e4000c101904 */
.L_x_5014:
[----:B------:R-:W-:-:S13]  /*07e0*/  ISETP.GE.U32.AND P0, PT, R3, R2, PT ;  /* 0x000000020300720c */ /* 0x000fda0003f06070 */
[----:B------:R-:W-:Y:S05]  /*07f0*/  @P0 BRA `(.L_x_5016) ;  /* 0x0000000000300947 */ /* 0x000fea0003800000 */
[----:B0-----:R-:W0:Y:S01]  /*0800*/  LDC.64 R6, c[0x0][0x388] ;  /* 0x0000e200ff067b82 */ /* 0x001e220000000a00 */
[----:B------:R-:W-:Y:S01]  /*0810*/  IADD3 R5, PT, PT, R0, R3, RZ ;  /* 0x0000000300057210 */ /* 0x000fe20007ffe0ff */
[----:B------:R-:W-:-:S04]  /*0820*/  VIADD R3, R3, 0x80 ;  /* 0x0000008003037836 */ /* 0x000fc80000000000 */
[----:B0-----:R-:W-:-:S05]  /*0830*/  IMAD.WIDE.U32 R6, R5, 0x4, R6 ;  /* 0x0000000405067825 */ /* 0x001fca00078e0006 */
[----:B------:R1:W-:Y:S02]  /*0840*/  STG.E desc[UR4][R6.64], R21 ;  /* 0x0000001506007986 */ /* 0x0003e4000c101904 */
.L_x_5015:
[----:B------:R-:W-:-:S13]  /*0850*/  ISETP.GE.U32.AND P0, PT, R3, R2, PT ;  /* 0x000000020300720c */ /* 0x000fda0003f06070 */
[----:B------:R-:W-:Y:S05]  /*0860*/  @P0 BRA `(.L_x_5017) ;  /* 0x0000000000300947 */ /* 0x000fea0003800000 */
[----:B01----:R-:W0:Y:S01]  /*0870*/  LDC.64 R6, c[0x0][0x388] ;  /* 0x0000e200ff067b82 */ /* 0x003e220000000a00 */
[----:B------:R-:W-:Y:S01]  /*0880*/  IMAD.IADD R5, R0, 0x1, R3 ;  /* 0x0000000100057824 */ /* 0x000fe200078e0203 */
[----:B------:R-:W-:-:S03]  /*0890*/  IADD3 R3, PT, PT, R3, 0x80, RZ ;  /* 0x0000008003037810 */ /* 0x000fc60007ffe0ff */
[----:B0-----:R-:W-:-:S05]  /*08a0*/  IMAD.WIDE.U32 R6, R5, 0x4, R6 ;  /* 0x0000000405067825 */ /* 0x001fca00078e0006 */
[----:B------:R1:W-:Y:S02]  /*08b0*/  STG.E desc[UR4][R6.64], R20 ;  /* 0x0000001406007986 */ /* 0x0003e4000c101904 */
.L_x_5016:
[----:B------:R-:W-:-:S13]  /*08c0*/  ISETP.GE.U32.AND P0, PT, R3, R2, PT ;  /* 0x000000020300720c */ /* 0x000fda0003f06070 */
[----:B------:R-:W-:Y:S05]  /*08d0*/  @P0 BRA `(.L_x_5018) ;  /* 0x0000000000340947 */ /* 0x000fea0003800000 */
[----:B01----:R-:W0:Y:S01]  /*08e0*/  LDC.64 R6, c[0x0][0x388] ;  /* 0x0000e200ff067b82 */ /* 0x003e220000000a00 */
[----:B------:R-:W-:Y:S02]  /*08f0*/  IMAD.IADD R5, R0, 0x1, R3 ;  /* 0x0000000100057824 */ /* 0x000fe400078e0203 */
[----:B------:R-:W-:Y:S02]  /*0900*/  VIADD R3, R3, 0x80 ;  /* 0x0000008003037836 */ /* 0x000fe40000000000 */
[----:B0-----:R-:W-:-:S05]  /*0910*/  IMAD.WIDE.U32 R6, R5, 0x4, R6 ;  /* 0x0000000405067825 */ /* 0x001fca00078e0006 */
[----:B------:R2:W-:Y:S02]  /*0920*/  STG.E desc[UR4][R6.64], R11 ;  /* 0x0000000b06007986 */ /* 0x0005e4000c101904 */
.L_x_5017:
[----:B------:R-:W-:-:S13]  /*0930*/  ISETP.GE.U32.AND P0, PT, R3, R2, PT ;  /* 0x000000020300720c */ /* 0x000fda0003f06070 */
[----:B------:R-:W-:Y:S05]  /*0940*/  @P0 BREAK.RELIABLE B1 ;  /* 0x0000000000010942 */ /* 0x000fea0003800100 */
[----:B------:R-:W-:Y:S05]  /*0950*/  @P0 BRA `(.L_x_5019) ;  /* 0x0000000000300947 */ /* 0x000fea0003800000 */
[----:B012---:R-:W0:Y:S01]  /*0960*/  LDC.64 R6, c[0x0][0x388] ;  /* 0x0000e200ff067b82 */ /* 0x007e220000000a00 */
[----:B------:R-:W-:Y:S01]  /*0970*/  IADD3 R5, PT, PT, R0, R3, RZ ;  /* 0x0000000300057210 */ /* 0x000fe20007ffe0ff */
[----:B------:R-:W-:-:S04]  /*0980*/  VIADD R3, R3, 0x80 ;  /* 0x0000008003037836 */ /* 0x000fc80000000000 */
[----:B0-----:R-:W-:-:S05]  /*0990*/  IMAD.WIDE.U32 R6, R5, 0x4, R6 ;  /* 0x0000000405067825 */ /* 0x001fca00078e0006 */
[----:B------:R2:W-:Y:S02]  /*09a0*/  STG.E desc[UR4][R6.64], R10 ;  /* 0x0000000a06007986 */ /* 0x0005e4000c101904 */
.L_x_5018:
[----:B------:R-:W-:Y:S05]  /*09b0*/  BSYNC.RELIABLE B1 ;  /* 0x0000000000017941 */ /* 0x000fea0003800100 */
.L_x_5013:
[----:B------:R-:W-:-:S13]  /*09c0*/  ISETP.GE.U32.AND P0, PT, R3, R2, PT ;  /* 0x000000020300720c */ /* 0x000fda0003f06070 */
[----:B012---:R-:W0:Y:S01]  /*09d0*/  @!P0 LDC.64 R6, c[0x0][0x388] ;  /* 0x0000e200ff068b82 */ /* 0x007e220000000a00 */
[----:B------:R-:W-:Y:S01]  /*09e0*/  @!P0 IMAD.IADD R5, R0, 0x1, R3 ;  /* 0x0000000100058824 */ /* 0x000fe200078e0203 */
[----:B------:R-:W-:-:S03]  /*09f0*/  @!P0 IADD3 R3, PT, PT, R3, 0x80, RZ ;  /* 0x0000008003038810 */ /* 0x000fc60007ffe0ff */
[----:B0-----:R-:W-:-:S05]  /*0a00*/  @!P0 IMAD.WIDE.U32 R6, R5, 0x4, R6 ;  /* 0x0000000405068825 */ /* 0x001fca00078e0006 */
[----:B------:R3:W-:Y:S02]  /*0a10*/  @!P0 STG.E desc[UR4][R6.64], R4 ;  /* 0x0000000406008986 */ /* 0x0007e4000c101904 */
.L_x_5019:
[----:B------:R-:W-:Y:S05]  /*0a20*/  BSYNC.RECONVERGENT B0 ;  /* 0x0000000000007941 */ /* 0x000fea0003800200 */
.L_x_5012:
[----:B------:R-:W-:Y:S05]  /*0a30*/  WARPSYNC.ALL ;  /* 0x0000000000007948 */ /* 0x000fea0003800000 */
[----:B------:R-:W-:-:S13]  /*0a40*/  ISETP.GE.U32.AND P0, PT, R3, R2, PT ;  /* 0x000000020300720c */ /* 0x000fda0003f06070 */
[----:B------:R-:W-:Y:S05]  /*0a50*/  @P0 EXIT ;  /* 0x000000000000094d */ /* 0x000fea0003800000 */
[----:B---3--:R-:W3:Y:S01]  /*0a60*/  LDC.64 R4, c[0x0][0x388] ;  /* 0x0000e200ff047b82 */ /* 0x008ee20000000a00 */
[----:B------:R-:W-:-:S04]  /*0a70*/  IMAD.IADD R3, R0, 0x1, R3 ;  /* 0x0000000100037824 */ /* 0x000fc800078e0203 */
[----:B---3--:R-:W-:-:S05]  /*0a80*/  IMAD.WIDE.U32 R2, R3, 0x4, R4 ;  /* 0x0000000403027825 */ /* 0x008fca00078e0004 */
[----:B------:R-:W-:Y:S01]  /*0a90*/  STG.E desc[UR4][R2.64], R9 ;  /* 0x0000000902007986 */ /* 0x000fe2000c101904 */
[----:B------:R-:W-:Y:S05]  /*0aa0*/  EXIT ;  /* 0x000000000000794d */ /* 0x000fea0003800000 */
.L_x_5011:
[----:B------:R-:W0:Y:S01]  /*0ab0*/  S2R R2, SR_TID.X ;  /* 0x0000000000027919 */ /* 0x000e220000002100 */
[----:B------:R-:W1:Y:S08]  /*0ac0*/  LDC.64 R6, c[0x0][0x398] ;  /* 0x0000e600ff067b82 */ /* 0x000e700000000a00 */
[----:B------:R-:W2:Y:S08]  /*0ad0*/  LDC.64 R4, c[0x0][0x390] ;  /* 0x0000e400ff047b82 */ /* 0x000eb00000000a00 */
[----:B------:R-:W3:Y:S01]  /*0ae0*/  LDC.64 R20, c[0x0][0x388] ;  /* 0x0000e200ff147b82 */ /* 0x000ee20000000a00 */
[----:B-1----:R-:W-:-:S04]  /*0af0*/  IMAD.WIDE.U32 R6, R0, 0x4, R6 ;  /* 0x0000000400067825 */ /* 0x002fc800078e0006 */
[----:B0-----:R-:W-:-:S04]  /*0b00*/  IMAD.WIDE.U32 R24, R2, 0x8, R6 ;  /* 0x0000000802187825 */ /* 0x001fc800078e0006 */
[----:B--2---:R-:W-:Y:S01]  /*0b10*/  IMAD.WIDE.U32 R4, R0, 0x4, R4 ;  /* 0x0000000400047825 */ /* 0x004fe200078e0004 */
[----:B------:R-:W2:Y:S04]  /*0b20*/  LDG.E.64 R18, desc[UR4][R24.64] ;  /* 0x0000000418127981 */ /* 0x000ea8000c1e1b00 */
[----:B------:R-:W4:Y:S01]  /*0b30*/  LDG.E.64 R14, desc[UR4][R24.64+0x400] ;  /* 0x00040004180e7981 */ /* 0x000f22000c1e1b00 */
[----:B------:R-:W-:-:S03]  /*0b40*/  IMAD.WIDE.U32 R22, R2, 0x8, R4 ;  /* 0x0000000802167825 */ /* 0x000fc600078e0004 */
[----:B------:R-:W5:Y:S04]  /*0b50*/  LDG.E.64 R4, desc[UR4][R24.64+0x800] ;  /* 0x0008000418047981 */ /* 0x000f68000c1e1b00 */
[----:B------:R-:W5:Y:S04]  /*0b60*/  LDG.E.64 R16, desc[UR4][R22.64] ;  /* 0x0000000416107981 */ /* 0x000f68000c1e1b00 */
[----:B------:R-:W5:Y:S04]  /*0b70*/  LDG.E.64 R6, desc[UR4][R24.64+0xc00] ;  /* 0x000c000418067981 */ /* 0x000f68000c1e1b00 */
[----:B------:R-:W5:Y:S04]  /*0b80*/  LDG.E.64 R12, desc[UR4][R22.64+0x400] ;  /* 0x00040004160c7981 */ /* 0x000f68000c1e1b00 */
[----:B------:R-:W5:Y:S04]  /*0b90*/  LDG.E.64 R8, desc[UR4][R22.64+0x800] ;  /* 0x0008000416087981 */ /* 0x000f68000c1e1b00 */
[----:B------:R-:W5:Y:S01]  /*0ba0*/  LDG.E.64 R10, desc[UR4][R22.64+0xc00] ;  /* 0x000c0004160a7981 */ /* 0x000f62000c1e1b00 */
[----:B---3--:R-:W-:-:S04]  /*0bb0*/  IMAD.WIDE.U32 R20, R0, 0x4, R20 ;  /* 0x0000000400147825 */ /* 0x008fc800078e0014 */
[----:B------:R-:W-:Y:S01]  /*0bc0*/  IMAD.WIDE.U32 R20, R2, 0x8, R20 ;  /* 0x0000000802147825 */ /* 0x000fe200078e0014 */
[----:B--2---:R-:W-:Y:S02]  /*0bd0*/  VIMNMX.U32 R0, PT, PT, R19, 0x1f, PT ;  /* 0x0000001f13007848 */ /* 0x004fe40003fe0000 */
[----:B------:R-:W-:Y:S02]  /*0be0*/  VIMNMX.U32 R3, PT, PT, R18, 0x1f, PT ;  /* 0x0000001f12037848 */ /* 0x000fe40003fe0000 */
[----:B----4-:R-:W-:Y:S02]  /*0bf0*/  VIMNMX.U32 R19, PT, PT, R14, 0x1f, PT ;  /* 0x0000001f0e137848 */ /* 0x010fe40003fe0000 */
[----:B------:R-:W-:Y:S02]  /*0c00*/  VIMNMX.U32 R14, PT, PT, R15, 0x1f, PT ;  /* 0x0000001f0f0e7848 */ /* 0x000fe40003fe0000 */
[----:B-----5:R-:W-:Y:S02]  /*0c10*/  SHF.R.S32.HI R17, RZ, R0, R17 ;  /* 0x00000000ff117219 */ /* 0x020fe40000011411 */
[----:B------:R-:W-:-:S02]  /*0c20*/  SHF.R.S32.HI R16, RZ, R3, R16 ;  /* 0x00000003ff107219 */ /* 0x000fc40000011410 */
[----:B------:R-:W-:Y:S02]  /*0c30*/  VIMNMX.U32 R0, PT, PT, R5, 0x1f, PT ;  /* 0x0000001f05007848 */ /* 0x000fe40003fe0000 */
[----:B------:R-:W-:Y:S02]  /*0c40*/  VIMNMX.U32 R3, PT, PT, R4, 0x1f, PT ;  /* 0x0000001f04037848 */ /* 0x000fe40003fe0000 */
[----:B------:R-:W-:Y:S02]  /*0c50*/  VIMNMX.U32 R5, PT, PT, R6, 0x1f, PT ;  /* 0x0000001f06057848 */ /* 0x000fe40003fe0000 */
[----:B------:R-:W-:Y:S02]  /*0c60*/  VIMNMX.U32 R2, PT, PT, R7, 0x1f, PT ;  /* 0x0000001f07027848 */ /* 0x000fe40003fe0000 */
[----:B------:R-:W-:Y:S02]  /*0c70*/  SHF.R.S32.HI R12, RZ, R19, R12 ;  /* 0x00000013ff0c7219 */ /* 0x000fe4000001140c */
[----:B------:R-:W-:-:S02]  /*0c80*/  SHF.R.S32.HI R13, RZ, R14, R13 ;  /* 0x0000000eff0d7219 */ /* 0x000fc4000001140d */
[----:B------:R-:W-:Y:S02]  /*0c90*/  SHF.R.S32.HI R8, RZ, R3, R8 ;  /* 0x00000003ff087219 */ /* 0x000fe40000011408 */
[----:B------:R-:W-:Y:S02]  /*0ca0*/  SHF.R.S32.HI R9, RZ, R0, R9 ;  /* 0x00000000ff097219 */ /* 0x000fe40000011409 */
[----:B------:R-:W-:Y:S02]  /*0cb0*/  SHF.R.S32.HI R10, RZ, R5, R10 ;  /* 0x00000005ff0a7219 */ /* 0x000fe4000001140a */
[----:B------:R-:W-:Y:S01]  /*0cc0*/  SHF.R.S32.HI R11, RZ, R2, R11 ;  /* 0x00000002ff0b7219 */ /* 0x000fe2000001140b */
[----:B------:R-:W-:Y:S04]  /*0cd0*/  STG.E.64 desc[UR4][R20.64], R16 ;  /* 0x0000001014007986 */ /* 0x000fe8000c101b04 */
[----:B------:R-:W-:Y:S04]  /*0ce0*/  STG.E.64 desc[UR4][R20.64+0x400], R12 ;  /* 0x0004000c14007986 */ /* 0x000fe8000c101b04 */
[----:B------:R-:W-:Y:S04]  /*0cf0*/  STG.E.64 desc[UR4][R20.64+0x800], R8 ;  /* 0x0008000814007986 */ /* 0x000fe8000c101b04 */
[----:B------:R-:W-:Y:S01]  /*0d00*/  STG.E.64 desc[UR4][R20.64+0xc00], R10 ;  /* 0x000c000a14007986 */ /* 0x000fe2000c101b04 */
[----:B------:R-:W-:Y:S05]  /*0d10*/  EXIT ;  /* 0x000000000000794d */ /* 0x000fea0003800000 */
.L_x_5020:
        /* <DEDUP_REMOVED lines=14> */
.L_x_20810:


//--------------------- .text._ZN2at6native29vectorized_elementwise_kernelILi4ENS0_13BinaryFunctorIiiiZZZNS0_18rshift_kernel_cudaERNS_18TensorIteratorBaseEENKUlvE_clEvENKUlvE1_clEvEUliiE_EESt5arrayIPcLm3EEEEviT0_T1_ --------------------------
	.section	.text._ZN2at6native29vectorized_elementwise_kernelILi4ENS0_13BinaryFunctorIiiiZZZNS0_18rshift_kernel_cudaERNS_18TensorIteratorBaseEENKUlvE_clEvENKUlvE1_clEvEUliiE_EESt5arrayIPcLm3EEEEviT0_T1_,"ax",@progbits
	.align	128
        .global         _ZN2at6native29vectorized_elementwise_kernelILi4ENS0_13BinaryFunctorIiiiZZZNS0_18rshift_kernel_cudaERNS_18TensorIteratorBaseEENKUlvE_clEvENKUlvE1_clEvEUliiE_EESt5arrayIPcLm3EEEEviT0_T1_
        .type           _ZN2at6native29vectorized_elementwise_kernelILi4ENS0_13BinaryFunctorIiiiZZZNS0_18rshift_kernel_cudaERNS_18TensorIteratorBaseEENKUlvE_clEvENKUlvE1_clEvEUliiE_EESt5arrayIPcLm3EEEEviT0_T1_,@function
        .size           _ZN2at6native29vectorized_elementwise_kernelILi4ENS0_13BinaryFunctorIiiiZZZNS0_18rshift_kernel_cudaERNS_18TensorIteratorBaseEENKUlvE_clEvENKUlvE1_clEvEUliiE_EESt5arrayIPcLm3EEEEviT0_T1_,(.L_x_20811 - _ZN2at6native29vectorized_elementwise_kernelILi4ENS0_13BinaryFunctorIiiiZZZNS0_18rshift_kernel_cudaERNS_18TensorIteratorBaseEENKUlvE_clEvENKUlvE1_clEvEUliiE_EESt5arrayIPcLm3EEEEviT0_T1_)
        .other          _ZN2at6native29vectorized_elementwise_kernelILi4ENS0_13BinaryFunctorIiiiZZZNS0_18rshift_kernel_cudaERNS_18TensorIteratorBaseEENKUlvE_clEvENKUlvE1_clEvEUliiE_EESt5arrayIPcLm3EEEEviT0_T1_,@"STO_CUDA_ENTRY STV_DEFAULT"
_ZN2at6native29vectorized_elementwise_kernelILi4ENS0_13BinaryFunctorIiiiZZZNS0_18rshift_kernel_cudaERNS_18TensorIteratorBaseEENKUlvE_clEvENKUlvE1_clEvEUliiE_EESt5arrayIPcLm3EEEEviT0_T1_:
.text._ZN2at6native29vectorized_elementwise_kernelILi4ENS0_13BinaryFunctorIiiiZZZNS0_18rshift_kernel_cudaERNS_18TensorIteratorBaseEENKUlvE_clEvENKUlvE1_clEvEUliiE_EESt5arrayIPcLm3EEEEviT0_T1_:
        /* <DEDUP_REMOVED lines=126> */
.L_x_5024:
[----:B------:R-:W-:-:S13]  /*07e0*/  ISETP.GE.U32.AND P0, PT, R3, R2, PT ;  /* 0x000000020300720c */ /* 0x000fda0003f06070 */
[----:B------:R-:W-:Y:S05]  /*07f0*/  @P0 BRA `(.L_x_5026) ;  /* 0x0000000000300947 */ /* 0x000fea0003800000 */
[----:B0-----:R-:W0:Y:S01]  /*0800*/  LDC.64 R6, c[0x0][0x388] ;  /* 0x0000e200ff067b82 */ /* 0x001e220000000a00 */
[----:B------:R-:W-:Y:S01]  /*0810*/  IADD3 R5, PT, PT, R0, R3, RZ ;  /* 0x0000000300057210 */ /* 0x000fe20007ffe0ff */
[----:B------:R-:W-:-:S04]  /*0820*/  VIADD R3, R3, 0x80 ;  /* 0x0000008003037836 */ /* 0x000fc80000000000 */
[----:B0-----:R-:W-:-:S05]  /*0830*/  IMAD.WIDE.U32 R6, R5, 0x4, R6 ;  /* 0x0000000405067825 */ /* 0x001fca00078e0006 */
[----:B------:R1:W-:Y:S02]  /*0840*/  STG.E desc[UR4][R6.64], R21 ;  /* 0x0000001506007986 */ /* 0x0003e4000c101904 */
.L_x_5025:
[----:B------:R-:W-:-:S13]  /*0850*/  ISETP.GE.U32.AND P0, PT, R3, R2, PT ;  /* 0x000000020300720c */ /* 0x000fda0003f06070 */
[----:B------:R-:W-:Y:S05]  /*0860*/  @P0 BRA `(.L_x_5027) ;  /* 0x0000000000300947 */ /* 0x000fea0003800000 */
[----:B01----:R-:W0:Y:S01]  /*0870*/  LDC.64 R6, c[0x0][0x388] ;  /* 0x0000e200ff067b82 */ /* 0x003e220000000a00 */
[----:B------:R-:W-:Y:S01]  /*0880*/  IMAD.IADD R5, R0, 0x1, R3 ;  /* 0x0000000100057824 */ /* 0x000fe200078e0203 */
[----:B------:R-:W-:-:S03]  /*0890*/  IADD3 R3, PT, PT, R3, 0x80, RZ ;  /* 0x0000008003037810 */ /* 0x000fc60007ffe0ff */
[----:B0-----:R-:W-:-:S05]  /*08a0*/  IMAD.WIDE.U32 R6, R5, 0x4, R6 ;  /* 0x0000000405067825 */ /* 0x001fca00078e0006 */
[----:B------:R1:W-:Y:S02]  /*08b0*/  STG.E desc[UR4][R6.64], R20 ;  /* 0x0000001406007986 */ /* 0x0003e4000c101904 */
.L_x_5026:
[----:B------:R-:W-:-:S13]  /*08c0*/  ISETP.GE.U32.AND P0, PT, R3, R2, PT ;  /* 0x000000020300720c */ /* 0x000fda0003f06070 */
[----:B------:R-:W-:Y:S05]  /*08d0*/  @P0 BRA `(.L_x_5028) ;  /* 0x0000000000340947 */ /* 0x000fea0003800000 */
[----:B01----:R-:W0:Y:S01]  /*08e0*/  LDC.64 R6, c[0x0][0x388] ;  /* 0x0000e200ff067b82 */ /* 0x003e220000000a00 */
[----:B------:R-:W-:Y:S02]  /*08f0*/  IMAD.IADD R5, R0, 0x1, R3 ;  /* 0x0000000100057824 */ /* 0x000fe400078e0203 */
[----:B------:R-:W-:Y:S02]  /*0900*/  VIADD R3, R3, 0x80 ;  /* 0x0000008003037836 */ /* 0x000fe40000000000 */
[----:B0-----:R-:W-:-:S05]  /*0910*/  IMAD.WIDE.U32 R6, R5, 0x4, R6 ;  /* 0x0000000405067825 */ /* 0x001fca00078e0006 */
[----:B------:R2:W-:Y:S02]  /*0920*/  STG.E desc[UR4][R6.64], R11 ;  /* 0x0000000b06007986 */ /* 0x0005e4000c101904 */
.L_x_5027:
        /* <DEDUP_REMOVED lines=8> */
.L_x_5028:
[----:B------:R-:W-:Y:S05]  /*09b0*/  BSYNC.RELIABLE B1 ;  /* 0x0000000000017941 */ /* 0x000fea0003800100 */
.L_x_5023:
[----:B------:R-:W-:-:S13]  /*09c0*/  ISETP.GE.U32.AND P0, PT, R3, R2, PT ;  /* 0x000000020300720c */ /* 0x000fda0003f06070 */
[----:B012---:R-:W0:Y:S01]  /*09d0*/  @!P0 LDC.64 R6, c[0x0][0x388] ;  /* 0x0000e200ff068b82 */ /* 0x007e220000000a00 */
[----:B------:R-:W-:Y:S01]  /*09e0*/  @!P0 IMAD.IADD R5, R0, 0x1, R3 ;  /* 0x0000000100058824 */ /* 0x000fe200078e0203 */
[----:B------:R-:W-:-:S03]  /*09f0*/  @!P0 IADD3 R3, PT, PT, R3, 0x80, RZ ;  /* 0x0000008003038810 */ /* 0x000fc60007ffe0ff */
[----:B0-----:R-:W-:-:S05]  /*0a00*/  @!P0 IMAD.WIDE.U32 R6, R5, 0x4, R6 ;  /* 0x0000000405068825 */ /* 0x001fca00078e0006 */
[----:B------:R3:W-:Y:S02]  /*0a10*/  @!P0 STG.E desc[UR4][R6.64], R4 ;  /* 0x0000000406008986 */ /* 0x0007e4000c101904 */
.L_x_5029:
[----:B------:R-:W-:Y:S05]  /*0a20*/  BSYNC.RECONVERGENT B0 ;  /* 0x0000000000007941 */ /* 0x000fea0003800200 */
.L_x_5022:
        /* <DEDUP_REMOVED lines=8> */
.L_x_5021:
[----:B------:R-:W0:Y:S01]  /*0ab0*/  S2R R2, SR_TID.X ;  /* 0x0000000000027919 */ /* 0x000e220000002100 */
[----:B------:R-:W1:Y:S08]  /*0ac0*/  LDC.64 R6, c[0x0][0x398] ;  /* 0x0000e600ff067b82 */ /* 0x000e700000000a00 */
[----:B------:R-:W2:Y:S08]  /*0ad0*/  LDC.64 R4, c[0x0][0x390] ;  /* 0x0000e400ff047b82 */ /* 0x000eb00000000a00 */
[----:B------:R-:W3:Y:S01]  /*0ae0*/  LDC.64 R20, c[0x0][0x388] ;  /* 0x0000e200ff147b82 */ /* 0x000ee20000000a00 */
[----:B-1----:R-:W-:-:S04]  /*0af0*/  IMAD.WIDE.U32 R6, R0, 0x4, R6 ;  /* 0x0000000400067825 */ /* 0x002fc800078e0006 */
[----:B0-----:R-:W-:-:S04]  /*0b00*/  IMAD.WIDE.U32 R24, R2, 0x10, R6 ;  /* 0x0000001002187825 */ /* 0x001fc800078e0006 */
[----:B--2---:R-:W-:Y:S01]  /*0b10*/  IMAD.WIDE.U32 R4, R0, 0x4, R4 ;  /* 0x0000000400047825 */ /* 0x004fe200078e0004 */
[----:B------:R-:W2:Y:S03]  /*0b20*/  LDG.E.128 R16, desc[UR4][R24.64] ;  /* 0x0000000418107981 */ /* 0x000ea6000c1e1d00 */
[----:B------:R-:W-:Y:S02]  /*0b30*/  IMAD.WIDE.U32 R22, R2, 0x10, R4 ;  /* 0x0000001002167825 */ /* 0x000fe400078e0004 */
[----:B------:R-:W4:Y:S04]  /*0b40*/  LDG.E.128 R4, desc[UR4][R24.64+0x800] ;  /* 0x0008000418047981 */ /* 0x000f28000c1e1d00 */
[----:B------:R-:W5:Y:S04]  /*0b50*/  LDG.E.128 R12, desc[UR4][R22.64] ;  /* 0x00000004160c7981 */ /* 0x000f68000c1e1d00 */
[----:B------:R-:W5:Y:S01]  /*0b60*/  LDG.E.128 R8, desc[UR4][R22.64+0x800] ;  /* 0x0008000416087981 */ /* 0x000f62000c1e1d00 */
[----:B---3--:R-:W-:-:S04]  /*0b70*/  IMAD.WIDE.U32 R20, R0, 0x4, R20 ;  /* 0x0000000400147825 */ /* 0x008fc800078e0014 */
[----:B------:R-:W-:Y:S01]  /*0b80*/  IMAD.WIDE.U32 R20, R2, 0x10, R20 ;  /* 0x0000001002147825 */ /* 0x000fe200078e0014 */
[----:B--2---:R-:W-:Y:S02]  /*0b90*/  VIMNMX.U32 R0, PT, PT, R17, 0x1f, PT ;  /* 0x0000001f11007848 */ /* 0x004fe40003fe0000 */
[----:B------:R-:W-:Y:S02]  /*0ba0*/  VIMNMX.U32 R3, PT, PT, R16, 0x1f, PT ;  /* 0x0000001f10037848 */ /* 0x000fe40003fe0000 */
[----:B------:R-:W-:Y:S02]  /*0bb0*/  VIMNMX.U32 R17, PT, PT, R18, 0x1f, PT ;  /* 0x0000001f12117848 */ /* 0x000fe40003fe0000 */
[----:B------:R-:W-:Y:S02]  /*0bc0*/  VIMNMX.U32 R16, PT, PT, R19, 0x1f, PT ;  /* 0x0000001f13107848 */ /* 0x000fe40003fe0000 */
[----:B----4-:R-:W-:Y:S02]  /*0bd0*/  VIMNMX.U32 R2, PT, PT, R7, 0x1f, PT ;  /* 0x0000001f07027848 */ /* 0x010fe40003fe0000 */
[----:B-----5:R-:W-:-:S02]  /*0be0*/  SHF.R.S32.HI R13, RZ, R0, R13 ;  /* 0x00000000ff0d7219 */ /* 0x020fc4000001140d */
[----:B------:R-:W-:Y:S02]  /*0bf0*/  SHF.R.S32.HI R12, RZ, R3, R12 ;  /* 0x00000003ff0c7219 */ /* 0x000fe4000001140c */
        /* <DEDUP_REMOVED lines=9> */
[----:B------:R-:W-:Y:S04]  /*0c90*/  STG.E.128 desc[UR4][R20.64], R12 ;  /* 0x0000000c14007986 */ /* 0x000fe8000c101d04 */
[----:B------:R-:W-:Y:S01]  /*0ca0*/  STG.E.128 desc[UR4][R20.64+0x800], R8 ;  /* 0x0008000814007986 */ /* 0x000fe2000c101d04 */
[----:B------:R-:W-:Y:S05]  /*0cb0*/  EXIT ;  /* 0x000000000000794d */ /* 0x000fea0003800000 */
.L_x_5030:
        /* <DEDUP_REMOVED lines=12> */
.L_x_20811:


//--------------------- .text._ZN2at6native29vectorized_elementwise_kernelILi8ENS0_13BinaryFunctorIiiiZZZNS0_18rshift_kernel_cudaERNS_18TensorIteratorBaseEENKUlvE_clEvENKUlvE1_clEvEUliiE_EESt5arrayIPcLm3EEEEviT0_T1_ --------------------------
	.section	.text._ZN2at6native29vectorized_elementwise_kernelILi8ENS0_13BinaryFunctorIiiiZZZNS0_18rshift_kernel_cudaERNS_18TensorIteratorBaseEENKUlvE_clEvENKUlvE1_clEvEUliiE_EESt5arrayIPcLm3EEEEviT0_T1_,"ax",@progbits
	.align	128
        .global         _ZN2at6native29vectorized_elementwise_kernelILi8ENS0_13BinaryFunctorIiiiZZZNS0_18rshift_kernel_cudaERNS_18TensorIteratorBaseEENKUlvE_clEvENKUlvE1_clEvEUliiE_EESt5arrayIPcLm3EEEEviT0_T1_
        .type           _ZN2at6native29vectorized_elementwise_kernelILi8ENS0_13BinaryFunctorIiiiZZZNS0_18rshift_kernel_cudaERNS_18TensorIteratorBaseEENKUlvE_clEvENKUlvE1_clEvEUliiE_EESt5arrayIPcLm3EEEEviT0_T1_,@function
        .size           _ZN2at6native29vectorized_elementwise_kernelILi8ENS0_13BinaryFunctorIiiiZZZNS0_18rshift_kernel_cudaERNS_18TensorIteratorBaseEENKUlvE_clEvENKUlvE1_clEvEUliiE_EESt5arrayIPcLm3EEEEviT0_T1_,(.L_x_20812 - _ZN2at6native29vectorized_elementwise_kernelILi8ENS0_13BinaryFunctorIiiiZZZNS0_18rshift_kernel_cudaERNS_18TensorIteratorBaseEENKUlvE_clEvENKUlvE1_clEvEUliiE_EESt5arrayIPcLm3EEEEviT0_T1_)
        .other          _ZN2at6native29vectorized_elementwise_kernelILi8ENS0_13BinaryFunctorIiiiZZZNS0_18rshift_kernel_cudaERNS_18TensorIteratorBaseEENKUlvE_clEvENKUlvE1_clEvEUliiE_EESt5arrayIPcLm3EEEEviT0_T1_,@"STO_CUDA_ENTRY STV_DEFAULT"
_ZN2at6native29vectorized_elementwise_kernelILi8ENS0_13BinaryFunctorIiiiZZZNS0_18rshift_kernel_cudaERNS_18TensorIteratorBaseEENKUlvE_clEvENKUlvE1_clEvEUliiE_EESt5arrayIPcLm3EEEEviT0_T1_:
.text._ZN2at6native29vectorized_elementwise_kernelILi8ENS0_13BinaryFunctorIiiiZZZNS0_18rshift_kernel_cudaERNS_18TensorIteratorBaseEENKUlvE_clEvENKUlvE1_clEvEUliiE_EESt5arrayIPcLm3EEEEviT0_T1_:
[----:B------:R-:W-:Y:S01]  /*0000*/  LDC R1, c[0x0][0x37c] ;  /* 0x0000df00ff017b82 */ /* 0x000fe20000000800 */
[----:B------:R-:W-:Y:S05]  /*0010*/  EXIT ;  /* 0x000000000000794d */ /* 0x000fea0003800000 */
.L_x_5031:
        /* <DEDUP_REMOVED lines=14> */
.L_x_20812:


//--------------------- .text._ZN2at6native18elementwise_kernelILi128ELi4EZNS0_15gpu_kernel_implINS0_13BUnaryFunctorIiiiZZZNS0_18rshift_kernel_cudaERNS_18TensorIteratorBaseEENKUlvE_clEvENKUlvE1_clEvEUliiE_EEEEvS5_RKT_EUliE_EEviT1_ --------------------------
	.section	.text._ZN2at6native18elementwise_kernelILi128ELi4EZNS0_15gpu_kernel_implINS0_13BUnaryFunctorIiiiZZZNS0_18rshift_kernel_cudaERNS_18TensorIteratorBaseEENKUlvE_clEvENKUlvE1_clEvEUliiE_EEEEvS5_RKT_EUliE_EEviT1_,"ax",@progbits
	.align	128
        .global         _ZN2at6native18elementwise_kernelILi128ELi4EZNS0_15gpu_kernel_implINS0_13BUnaryFunctorIiiiZZZNS0_18rshift_kernel_cudaERNS_18TensorIteratorBaseEENKUlvE_clEvENKUlvE1_clEvEUliiE_EEEEvS5_RKT_EUliE_EEviT1_
        .type           _ZN2at6native18elementwise_kernelILi128ELi4EZNS0_15gpu_kernel_implINS0_13BUnaryFunctorIiiiZZZNS0_18rshift_kernel_cudaERNS_18TensorIteratorBaseEENKUlvE_clEvENKUlvE1_clEvEUliiE_EEEEvS5_RKT_EUliE_EEviT1_,@function
        .size           _ZN2at6native18elementwise_kernelILi128ELi4EZNS0_15gpu_kernel_implINS0_13BUnaryFunctorIiiiZZZNS0_18rshift_kernel_cudaERNS_18TensorIteratorBaseEENKUlvE_clEvENKUlvE1_clEvEUliiE_EEEEvS5_RKT_EUliE_EEviT1_,(.L_x_20813 - _ZN2at6native18elementwise_kernelILi128ELi4EZNS0_15gpu_kernel_implINS0_13BUnaryFunctorIiiiZZZNS0_18rshift_kernel_cudaERNS_18TensorIteratorBaseEENKUlvE_clEvENKUlvE1_clEvEUliiE_EEEEvS5_RKT_EUliE_EEviT1_)
        .other          _ZN2at6native18elementwise_kernelILi128ELi4EZNS0_15gpu_kernel_implINS0_13BUnaryFunctorIiiiZZZNS0_18rshift_kernel_cudaERNS_18TensorIteratorBaseEENKUlvE_clEvENKUlvE1_clEvEUliiE_EEEEvS5_RKT_EUliE_EEviT1_,@"STO_CUDA_ENTRY STV_DEFAULT"
_ZN2at6native18elementwise_kernelILi128ELi4EZNS0_15gpu_kernel_implINS0_13BUnaryFunctorIiiiZZZNS0_18rshift_kernel_cudaERNS_18TensorIteratorBaseEENKUlvE_clEvENKUlvE1_clEvEUliiE_EEEEvS5_RKT_EUliE_EEviT1_:
.text._ZN2at6native18elementwise_kernelILi128ELi4EZNS0_15gpu_kernel_implINS0_13BUnaryFunctorIiiiZZZNS0_18rshift_kernel_cudaERNS_18TensorIteratorBaseEENKUlvE_clEvENKUlvE1_clEvEUliiE_EEEEvS5_RKT_EUliE_EEviT1_:
[----:B------:R-:W0:Y:S01]  /*0000*/  LDC R1, c[0x0][0x37c] ;  /* 0x0000df00ff017b82 */ /* 0x000e220000000800 */
[----:B------:R-:W1:Y:S07]  /*0010*/  S2R R17, SR_TID.X ;  /* 0x0000000000117919 */ /* 0x000e6e0000002100 */
[----:B------:R-:W2:Y:S01]  /*0020*/  S2UR UR4, SR_CTAID.X ;  /* 0x00000000000479c3 */ /* 0x000ea20000002500 */
[----:B------:R-:W3:Y:S01]  /*0030*/  LDCU UR41, c[0x0][0x388] ;  /* 0x00007100ff2977ac */ /* 0x000ee20008000800 */
[----:B------:R-:W-:Y:S01]  /*0040*/  BSSY.RECONVERGENT B6, `(.L_x_5032) ;  /* 0x00002fe000067945 */ /* 0x000fe20003800200 */
[----:B------:R-:W4:Y:S01]  /*0050*/  LDCU UR5, c[0x0][0x380] ;  /* 0x00007000ff0577ac */ /* 0x000f220008000800 */
[----:B------:R-:W5:Y:S01]  /*0060*/  LDCU UR38, c[0x0][0x594] ;  /* 0x0000b280ff2677ac */ /* 0x000f620008000800 */
[----:B------:R-:W0:Y:S01]  /*0070*/  LDCU.64 UR36, c[0x0][0x358] ;  /* 0x00006b00ff2477ac */ /* 0x000e220008000a00 */
[----:B------:R-:W0:Y:S01]  /*0080*/  LDCU.U8 UR40, c[0x0][0x598] ;  /* 0x0000b300ff2877ac */ /* 0x000e220008000000 */
[----:B---3--:R-:W-:Y:S01]  /*0090*/  UIADD3 UR42, UPT, UPT, UR41, -0x1, URZ ;  /* 0xffffffff292a7890 */ /* 0x008fe2000fffe0ff */
[----:B------:R-:W3:Y:S01]  /*00a0*/  LDCU.U8 UR43, c[0x0][0x599] ;  /* 0x0000b320ff2b77ac */ /* 0x000ee20008000000 */
[----:B--2---:R-:W-:-:S02]  /*00b0*/  USHF.L.U32 UR4, UR4, 0x9, URZ ;  /* 0x0000000904047899 */ /* 0x004fc400080006ff */
[----:B------:R-:W-:Y:S02]  /*00c0*/  UISETP.LT.U32.AND UP1, UPT, UR42, 0x18, UPT ;  /* 0x000000182a00788c */ /* 0x000fe4000bf21070 */
[----:B-----5:R-:W-:Y:S02]  /*00d0*/  UISETP.LT.U32.AND UP0, UPT, UR38, 0x1f, UPT ;  /* 0x0000001f2600788c */ /* 0x020fe4000bf01070 */
[----:B-1----:R-:W-:Y:S01]  /*00e0*/  LOP3.LUT R17, R17, UR4, RZ, 0xfc, !PT ;  /* 0x0000000411117c12 */ /* 0x002fe2000f8efcff */
[----:B------:R-:W-:Y:S02]  /*00f0*/  USEL UR39, UR42, 0x18, UP1 ;  /* 0x000000182a277887 */ /* 0x000fe40008800000 */
[----:B------:R-:W-:Y:S01]  /*0100*/  USEL UR38, UR38, 0x1f, UP0 ;  /* 0x0000001f26267887 */ /* 0x000fe20008000000 */
[----:B----4-:R-:W-:Y:S01]  /*0110*/  ISETP.GE.AND P0, PT, R17, UR5, PT ;  /* 0x0000000511007c0c */ /* 0x010fe2000bf06270 */
[----:B------:R-:W-:-:S12]  /*0120*/  UIADD3 UR39, UPT, UPT, UR39, 0x1, URZ ;  /* 0x0000000127277890 */ /* 0x000fd8000fffe0ff */
[----:B0--3--:R-:W-:Y:S05]  /*0130*/  @P0 BRA `(.L_x_5033) ;  /* 0x0000002c00b80947 */ /* 0x009fea0003800000 */
        /* <DEDUP_REMOVED lines=302> */
.L_x_5034:
        /* <DEDUP_REMOVED lines=16> */
.L_x_5038:
[----:B------:R0:W5:Y:S01]  /*1520*/  LDG.E.U8 R0, desc[UR36][R2.64] ;  /* 0x0000002402007981 */ /* 0x000162000c1e1100 */
[----:B------:R-:W-:Y:S05]  /*1530*/  BRA `(.L_x_5040) ;  /* 0x0000000c002c7947 */ /* 0x000fea0003800000 */
.L_x_5037:
        /* <DEDUP_REMOVED lines=8> */
.L_x_5042:
[----:B------:R0:W5:Y:S01]  /*15c0*/  LDG.E R0, desc[UR36][R2.64] ;  /* 0x0000002402007981 */ /* 0x000162000c1e1900 */
[----:B------:R-:W-:Y:S05]  /*15d0*/  BRA `(.L_x_5040) ;  /* 0x0000000c00047947 */ /* 0x000fea0003800000 */
.L_x_5041:
[----:B------:R0:W5:Y:S01]  /*15e0*/  LDG.E.S16 R0, desc[UR36][R2.64] ;  /* 0x0000002402007981 */ /* 0x000162000c1e1700 */
[----:B------:R-:W-:Y:S05]  /*15f0*/  BRA `(.L_x_5040) ;  /* 0x0000000800fc7947 */ /* 0x000fea0003800000 */
.L_x_5036:
[----:B------:R-:W-:-:S09]  /*1600*/  UISETP.GT.AND UP0, UPT, UR4, 0x6, UPT ;  /* 0x000000060400788c */ /* 0x000fd2000bf04270 */
[----:B------:R-:W-:Y:S05]  /*1610*/  BRA.U UP0, `(.L_x_5043) ;  /* 0x00000001002c7547 */ /* 0x000fea000b800000 */
[----:B------:R-:W-:-:S09]  /*1620*/  UISETP.NE.AND UP0, UPT, UR4, 0x5, UPT ;  /* 0x000000050400788c */ /* 0x000fd2000bf05270 */
[----:B------:R-:W-:Y:S05]  /*1630*/  BRA.U !UP0, `(.L_x_5044) ;  /* 0x0000000108147547 */ /* 0x000fea000b800000 */
[----:B------:R-:W-:-:S09]  /*1640*/  UISETP.NE.AND UP0, UPT, UR4, 0x6, UPT ;  /* 0x000000060400788c */ /* 0x000fd2000bf05270 */
[----:B------:R-:W-:Y:S05]  /*1650*/  BRA.U UP0, `(.L_x_5039) ;  /* 0x0000000900647547 */ /* 0x000fea000b800000 */
[----:B------:R-:W2:Y:S02]  /*1660*/  LDG.E R0, desc[UR36][R2.64] ;  /* 0x0000002402007981 */ /* 0x000ea4000c1e1900 */
[----:B--2---:R-:W0:Y:S01]  /*1670*/  F2I.FTZ.TRUNC.NTZ R0, R0 ;  /* 0x0000000000007305 */ /* 0x004e22000021f100 */
[----:B------:R-:W-:Y:S05]  /*1680*/  BRA `(.L_x_5040) ;  /* 0x0000000800d87947 */ /* 0x000fea0003800000 */
.L_x_5044:
[----:B------:R-:W2:Y:S02]  /*1690*/  LDG.E.U16 R2, desc[UR36][R2.64] ;  /* 0x0000002402027981 */ /* 0x000ea4000c1e1500 */
[----:B--2---:R-:W-:-:S06]  /*16a0*/  HADD2.F32 R0, -RZ, R2.H0_H0 ;  /* 0x20000002ff007230 */ /* 0x004fcc0000004100 */
[----:B------:R-:W0:Y:S01]  /*16b0*/  F2I.FTZ.TRUNC.NTZ R0, R0 ;  /* 0x0000000000007305 */ /* 0x000e22000021f100 */
[----:B------:R-:W-:Y:S05]  /*16c0*/  BRA `(.L_x_5040) ;  /* 0x0000000800c87947 */ /* 0x000fea0003800000 */
.L_x_5043:
[----:B------:R-:W-:-:S09]  /*16d0*/  UISETP.NE.AND UP0, UPT, UR4, 0x7, UPT ;  /* 0x000000070400788c */ /* 0x000fd2000bf05270 */
[----:B------:R-:W-:Y:S05]  /*16e0*/  BRA.U !UP0, `(.L_x_5045) ;  /* 0x00000001082c7547 */ /* 0x000fea000b800000 */
[----:B------:R-:W-:-:S09]  /*16f0*/  UISETP.NE.AND UP0, UPT, UR4, 0x8, UPT ;  /* 0x000000080400788c */ /* 0x000fd2000bf05270 */
[----:B------:R-:W-:Y:S05]  /*1700*/  BRA.U !UP0, `(.L_x_5046) ;  /* 0x0000000108147547 */ /* 0x000fea000b800000 */
[----:B------:R-:W-:-:S09]  /*1710*/  UISETP.NE.AND UP0, UPT, UR4, 0x9, UPT ;  /* 0x000000090400788c */ /* 0x000fd2000bf05270 */
[----:B------:R-:W-:Y:S05]  /*1720*/  BRA.U UP0, `(.L_x_5039) ;  /* 0x0000000900307547 */ /* 0x000fea000b800000 */
[----:B------:R-:W2:Y:S02]  /*1730*/  LDG.E R0, desc[UR36][R2.64] ;  /* 0x0000002402007981 */ /* 0x000ea4000c1e1900 */
[----:B--2---:R-:W0:Y:S01]  /*1740*/  F2I.FTZ.TRUNC.NTZ R0, R0 ;  /* 0x0000000000007305 */ /* 0x004e22000021f100 */
[----:B------:R-:W-:Y:S05]  /*1750*/  BRA `(.L_x_5040) ;  /* 0x0000000800a47947 */ /* 0x000fea0003800000 */
.L_x_5046:
[----:B------:R-:W2:Y:S02]  /*1760*/  LDG.E.U16 R2, desc[UR36][R2.64] ;  /* 0x0000002402027981 */ /* 0x000ea4000c1e1500 */
[----:B--2---:R-:W-:-:S06]  /*1770*/  HADD2.F32 R0, -RZ, R2.H0_H0 ;  /* 0x20000002ff007230 */ /* 0x004fcc0000004100 */
[----:B------:R-:W0:Y:S01]  /*1780*/  F2I.FTZ.TRUNC.NTZ R0, R0 ;  /* 0x0000000000007305 */ /* 0x000e22000021f100 */
[----:B------:R-:W-:Y:S05]  /*1790*/  BRA `(.L_x_5040) ;  /* 0x0000000800947947 */ /* 0x000fea0003800000 */
.L_x_5045:
[----:B------:R-:W2:Y:S02]  /*17a0*/  LDG.E.64 R2, desc[UR36][R2.64] ;  /* 0x0000002402027981 */ /* 0x000ea4000c1e1b00 */
[----:B--2---:R0:W1:Y:S02]  /*17b0*/  F2I.F64.TRUNC R0, R2 ;  /* 0x0000000200007311 */ /* 0x004064000030d100 */
[----:B01----:R-:W-:Y:S05]  /*17c0*/  BRA `(.L_x_5040) ;  /* 0x0000000800887947 */ /* 0x003fea0003800000 */
.L_x_5035:
        /* <DEDUP_REMOVED lines=12> */
.L_x_5049:
[----:B------:R-:W2:Y:S02]  /*1890*/  LDG.E.64 R2, desc[UR36][R2.64] ;  /* 0x0000002402027981 */ /* 0x000ea4000c1e1b00 */
[----:B--2---:R0:W1:Y:S02]  /*18a0*/  F2I.F64.TRUNC R0, R2 ;  /* 0x0000000200007311 */ /* 0x004064000030d100 */
[----:B01----:R-:W-:Y:S05]  /*18b0*/  BRA `(.L_x_5040) ;  /* 0x00000008004c7947 */ /* 0x003fea0003800000 */
.L_x_5048:
        /* <DEDUP_REMOVED lines=26> */
.L_x_5051:
        /* <DEDUP_REMOVED lines=13> */
.L_x_5050:
[----:B------:R-:W2:Y:S02]  /*1b30*/  LDG.E.U16 R0, desc[UR36][R2.64] ;  /* 0x0000002402007981 */ /* 0x000ea4000c1e1500 */
[----:B--2---:R-:W-:-:S06]  /*1b40*/  IMAD.U32 R0, R0, 0x10000, RZ ;  /* 0x0001000000007824 */ /* 0x004fcc00078e00ff */
[----:B------:R-:W0:Y:S01]  /*1b50*/  F2I.FTZ.TRUNC.NTZ R0, R0 ;  /* 0x0000000000007305 */ /* 0x000e22000021f100 */
[----:B------:R-:W-:Y:S05]  /*1b60*/  BRA `(.L_x_5040) ;  /* 0x0000000400a07947 */ /* 0x000fea0003800000 */
.L_x_5047:
        /* <DEDUP_REMOVED lines=10> */
.L_x_5054:
        /* <DEDUP_REMOVED lines=21> */
.L_x_5058:
[----:B------:R-:W-:Y:S05]  /*1d60*/  BSYNC.RECONVERGENT B1 ;  /* 0x0000000000017941 */ /* 0x000fea0003800200 */
.L_x_5057:
[----:B------:R-:W-:Y:S02]  /*1d70*/  SHF.L.U32 R0, R0, 0x14, RZ ;  /* 0x0000001400007819 */ /* 0x000fe400000006ff */
[----:B------:R-:W-:-:S04]  /*1d80*/  LEA R2, R2, 0x3b800000, 0x17 ;  /* 0x3b80000002027811 */ /* 0x000fc800078eb8ff */
[----:B------:R-:W-:-:S07]  /*1d90*/  LOP3.LUT R0, R2, R0, R7, 0xfe, !PT ;  /* 0x0000000002007212 */ /* 0x000fce00078efe07 */
.L_x_5056:
[----:B------:R-:W-:Y:S05]  /*1da0*/  BSYNC.RECONVERGENT B0 ;  /* 0x0000000000007941 */ /* 0x000fea0003800200 */
.L_x_5055:
[----:B------:R-:W1:Y:S01]  /*1db0*/  F2I.FTZ.TRUNC.NTZ R0, R0 ;  /* 0x0000000000007305 */ /* 0x000e62000021f100 */
[----:B------:R-:W-:Y:S05]  /*1dc0*/  BRA `(.L_x_5040) ;  /* 0x0000000400087947 */ /* 0x000fea0003800000 */
.L_x_5053:
        /* <DEDUP_REMOVED lines=21> */
.L_x_5062:
[----:B------:R-:W-:Y:S05]  /*1f20*/  BSYNC.RECONVERGENT B1 ;  /* 0x0000000000017941 */ /* 0x000fea0003800200 */
.L_x_5061:
[----:B------:R-:W-:Y:S01]  /*1f30*/  IMAD.SHL.U32 R0, R0, 0x200000, RZ ;  /* 0x0020000000007824 */ /* 0x000fe200078e00ff */
[----:B------:R-:W-:-:S04]  /*1f40*/  LEA R2, R2, 0x37800000, 0x17 ;  /* 0x3780000002027811 */ /* 0x000fc800078eb8ff */
[----:B------:R-:W-:-:S07]  /*1f50*/  LOP3.LUT R0, R2, R0, R7, 0xfe, !PT ;  /* 0x0000000002007212 */ /* 0x000fce00078efe07 */
.L_x_5060:
[----:B------:R-:W-:Y:S05]  /*1f60*/  BSYNC.RECONVERGENT B0 ;  /* 0x0000000000007941 */ /* 0x000fea0003800200 */
.L_x_5059:
[----:B------:R-:W2:Y:S01]  /*1f70*/  F2I.FTZ.TRUNC.NTZ R0, R0 ;  /* 0x0000000000007305 */ /* 0x000ea2000021f100 */
[----:B------:R-:W-:Y:S05]  /*1f80*/  BRA `(.L_x_5040) ;  /* 0x0000000000987947 */ /* 0x000fea0003800000 */
.L_x_5052:
[----:B------:R-:W-:-:S09]  /*1f90*/  UISETP.NE.AND UP0, UPT, UR4, 0x1c, UPT ;  /* 0x0000001c0400788c */ /* 0x000fd2000bf05270 */
[----:B------:R-:W-:Y:S05]  /*1fa0*/  BRA.U !UP0, `(.L_x_5063) ;  /* 0x00000001088c7547 */ /* 0x000fea000b800000 */
[----:B------:R-:W-:-:S09]  /*1fb0*/  UISETP.NE.AND UP0, UPT, UR4, 0x1d, UPT ;  /* 0x0000001d0400788c */ /* 0x000fd2000bf05270 */
[----:B------:R-:W-:Y:S05]  /*1fc0*/  BRA.U !UP0, `(.L_x_5064) ;  /* 0x00000001087c7547 */ /* 0x000fea000b800000 */
[----:B------:R-:W-:-:S09]  /*1fd0*/  UISETP.NE.AND UP0, UPT, UR4, 0x2c, UPT ;  /* 0x0000002c0400788c */ /* 0x000fd2000bf05270 */
[----:B------:R-:W-:Y:S05]  /*1fe0*/  BRA.U !UP0, `(.L_x_5065) ;  /* 0x0000000108487547 */ /* 0x000fea000b800000 */
.L_x_5039:
        /* <DEDUP_REMOVED lines=16> */
.L_x_5066:
[----:B------:R-:W-:Y:S01]  /*20f0*/  IMAD.MOV.U32 R0, RZ, RZ, RZ ;  /* 0x000000ffff007224 */ /* 0x000fe200078e00ff */
[----:B------:R-:W-:Y:S06]  /*2100*/  BRA `(.L_x_5040) ;  /* 0x0000000000387947 */ /* 0x000fec0003800000 */
.L_x_5065:
[----:B------:R-:W2:Y:S01]  /*2110*/  LDG.E.U8 R2, desc[UR36][R2.64] ;  /* 0x0000002402027981 */ /* 0x000ea2000c1e1100 */
[----:B------:R-:W-:Y:S01]  /*2120*/  BSSY.RECONVERGENT B0, `(.L_x_5067) ;  /* 0x0000007000007945 */ /* 0x000fe20003800200 */
[----:B------:R-:W-:Y:S02]  /*2130*/  MOV R0, 0x400000 ;  /* 0x0040000000007802 */ /* 0x000fe40000000f00 */
[----:B--2---:R-:W-:-:S13]  /*2140*/  ISETP.NE.AND P0, PT, R2, RZ, PT ;  /* 0x000000ff0200720c */ /* 0x004fda0003f05270 */
[----:B------:R-:W-:Y:S05]  /*2150*/  @!P0 BRA `(.L_x_5068) ;  /* 0x00000000000c8947 */ /* 0x000fea0003800000 */
[----:B------:R-:W-:-:S13]  /*2160*/  ISETP.NE.AND P0, PT, R2, 0xff, PT ;  /* 0x000000ff0200780c */ /* 0x000fda0003f05270 */
[----:B------:R-:W-:Y:S02]  /*2170*/  @!P0 IMAD.MOV.U32 R0, RZ, RZ, 0x7f800001 ;  /* 0x7f800001ff008424 */ /* 0x000fe400078e00ff */
[----:B------:R-:W-:-:S07]  /*2180*/  @P0 IMAD.SHL.U32 R0, R2, 0x800000, RZ ;  /* 0x0080000002000824 */ /* 0x000fce00078e00ff */
.L_x_5068:
[----:B------:R-:W-:Y:S05]  /*2190*/  BSYNC.RECONVERGENT B0 ;  /* 0x0000000000007941 */ /* 0x000fea0003800200 */
.L_x_5067:
[----:B------:R-:W4:Y:S01]  /*21a0*/  F2I.FTZ.TRUNC.NTZ R0, R0 ;  /* 0x0000000000007305 */ /* 0x000f22000021f100 */
[----:B------:R-:W-:Y:S05]  /*21b0*/  BRA `(.L_x_5040) ;  /* 0x00000000000c7947 */ /* 0x000fea0003800000 */
.L_x_5064:
[----:B------:R0:W5:Y:S01]  /*21c0*/  LDG.E R0, desc[UR36][R2.64] ;  /* 0x0000002402007981 */ /* 0x000162000c1e1900 */
[----:B------:R-:W-:Y:S05]  /*21d0*/  BRA `(.L_x_5040) ;  /* 0x0000000000047947 */ /* 0x000fea0003800000 */
.L_x_5063:
[----:B------:R3:W5:Y:S02]  /*21e0*/  LDG.E R0, desc[UR36][R2.64] ;  /* 0x0000002402007981 */ /* 0x000764000c1e1900 */
.L_x_5040:
[----:B------:R-:W3:Y:S01]  /*21f0*/  LDCU.64 UR6, c[0x0][0x580] ;  /* 0x0000b000ff0677ac */ /* 0x000ee20008000a00 */
[----:B012-45:R-:W-:Y:S01]  /*2200*/  SHF.R.S32.HI R4, RZ, UR38, R0 ;  /* 0x00000026ff047c19 */ /* 0x037fe20008011400 */
[----:B------:R-:W-:-:S04]  /*2210*/  UPRMT UR4, UR40, 0x9910, URZ ;  /* 0x0000991028047896 */ /* 0x000fc800080000ff */
        /* <DEDUP_REMOVED lines=14> */
.L_x_5072:
[----:B------:R3:W-:Y:S01]  /*2300*/  STG.E.U8 desc[UR36][R2.64], R4 ;  /* 0x0000000402007986 */ /* 0x0007e2000c101124 */
[----:B------:R-:W-:Y:S05]  /*2310*/  BRA `(.L_x_5074) ;  /* 0x0000000c003c7947 */ /* 0x000fea0003800000 */
.L_x_5071:
        /* <DEDUP_REMOVED lines=9> */
.L_x_5076:
[----:B------:R1:W-:Y:S01]  /*23b0*/  STG.E desc[UR36][R2.64], R4 ;  /* 0x0000000402007986 */ /* 0x0003e2000c101924 */
[----:B------:R-:W-:Y:S05]  /*23c0*/  BRA `(.L_x_5074) ;  /* 0x0000000c00107947 */ /* 0x000fea0003800000 */
.L_x_5075:
[----:B------:R2:W-:Y:S01]  /*23d0*/  STG.E.U16 desc[UR36][R2.64], R4 ;  /* 0x0000000402007986 */ /* 0x0005e2000c101524 */
[----:B------:R-:W-:Y:S05]  /*23e0*/  BRA `(.L_x_5074) ;  /* 0x0000000c00087947 */ /* 0x000fea0003800000 */
.L_x_5070:
        /* <DEDUP_REMOVED lines=9> */
.L_x_5078:
[----:B------:R-:W-:-:S04]  /*2480*/  I2FP.F32.S32 R0, R4 ;  /* 0x0000000400007245 */ /* 0x000fc80000201400 */
[----:B------:R-:W-:-:S05]  /*2490*/  F2FP.F16.F32.PACK_AB R0, RZ, R0 ;  /* 0x00000000ff00723e */ /* 0x000fca00000000ff */
[----:B------:R0:W-:Y:S01]  /*24a0*/  STG.E.U16 desc[UR36][R2.64], R0 ;  /* 0x0000000002007986 */ /* 0x0001e2000c101524 */
[----:B------:R-:W-:Y:S05]  /*24b0*/  BRA `(.L_x_5074) ;  /* 0x0000000800d47947 */ /* 0x000fea0003800000 */
.L_x_5077:
[----:B------:R-:W-:-:S09]  /*24c0*/  UISETP.NE.AND UP0, UPT, UR4, 0x7, UPT ;  /* 0x000000070400788c */ /* 0x000fd2000bf05270 */
[----:B------:R-:W-:Y:S05]  /*24d0*/  BRA.U !UP0, `(.L_x_5079) ;  /* 0x0000000108347547 */ /* 0x000fea000b800000 */
[----:B------:R-:W-:-:S09]  /*24e0*/  UISETP.NE.AND UP0, UPT, UR4, 0x8, UPT ;  /* 0x000000080400788c */ /* 0x000fd2000bf05270 */
[----:B------:R-:W-:Y:S05]  /*24f0*/  BRA.U !UP0, `(.L_x_5080) ;  /* 0x0000000108187547 */ /* 0x000fea000b800000 */
[----:B------:R-:W-:-:S09]  /*2500*/  UISETP.NE.AND UP0, UPT, UR4, 0x9, UPT ;  /* 0x000000090400788c */ /* 0x000fd2000bf05270 */
[----:B------:R-:W-:Y:S05]  /*2510*/  BRA.U UP0, `(.L_x_5073) ;  /* 0x0000000900287547 */ /* 0x000fea000b800000 */
[----:B------:R-:W-:Y:S01]  /*2520*/  I2FP.F32.S32 R4, R4 ;  /* 0x0000000400047245 */ /* 0x000fe20000201400 */
[----:B------:R-:W-:-:S05]  /*2530*/  HFMA2 R5, -RZ, RZ, 0, 0 ;  /* 0x00000000ff057431 */ /* 0x000fca00000001ff */
[----:B------:R0:W-:Y:S01]  /*2540*/  STG.E.64 desc[UR36][R2.64], R4 ;  /* 0x0000000402007986 */ /* 0x0001e2000c101b24 */
[----:B------:R-:W-:Y:S05]  /*2550*/  BRA `(.L_x_5074) ;  /* 0x0000000800ac7947 */ /* 0x000fea0003800000 */
.L_x_5080:
[----:B------:R-:W-:-:S04]  /*2560*/  I2FP.F32.S32 R4, R4 ;  /* 0x0000000400047245 */ /* 0x000fc80000201400 */
[----:B------:R-:W-:-:S04]  /*2570*/  F2FP.F16.F32.PACK_AB R5, RZ, R4 ;  /* 0x00000004ff05723e */ /* 0x000fc800000000ff */
[----:B------:R-:W-:-:S05]  /*2580*/  PRMT R5, R5, 0x5410, RZ ;  /* 0x0000541005057816 */ /* 0x000fca00000000ff */
[----:B------:R0:W-:Y:S01]  /*2590*/  STG.E desc[UR36][R2.64], R5 ;  /* 0x0000000502007986 */ /* 0x0001e2000c101924 */
[----:B------:R-:W-:Y:S05]  /*25a0*/  BRA `(.L_x_5074) ;  /* 0x0000000800987947 */ /* 0x000fea0003800000 */
.L_x_5079:
[----:B------:R-:W0:Y:S02]  /*25b0*/  I2F.F64 R4, R4 ;  /* 0x0000000400047312 */ /* 0x000e240000201c00 */
[----:B0-----:R0:W-:Y:S01]  /*25c0*/  STG.E.64 desc[UR36][R2.64], R4 ;  /* 0x0000000402007986 */ /* 0x0011e2000c101b24 */
[----:B------:R-:W-:Y:S05]  /*25d0*/  BRA `(.L_x_5074) ;  /* 0x00000008008c7947 */ /* 0x000fea0003800000 */
.L_x_5069:
        /* <DEDUP_REMOVED lines=12> */
.L_x_5083:
[----:B------:R-:W-:Y:S01]  /*26a0*/  CS2R R6, SRZ ;  /* 0x0000000000067805 */ /* 0x000fe2000001ff00 */
[----:B------:R-:W0:Y:S04]  /*26b0*/  I2F.F64 R4, R4 ;  /* 0x0000000400047312 */ /* 0x000e280000201c00 */
[----:B0-----:R0:W-:Y:S01]  /*26c0*/  STG.E.128 desc[UR36][R2.64], R4 ;  /* 0x0000000402007986 */ /* 0x0011e2000c101d24 */
[----:B------:R-:W-:Y:S05]  /*26d0*/  BRA `(.L_x_5074) ;  /* 0x00000008004c7947 */ /* 0x000fea0003800000 */
.L_x_5082:
        /* <DEDUP_REMOVED lines=19> */
.L_x_5087:
[----:B------:R-:W-:Y:S05]  /*2810*/  BSYNC.RECONVERGENT B0 ;  /* 0x0000000000007941 */ /* 0x000fea0003800200 */
.L_x_5086:
[----:B------:R-:W-:-:S05]  /*2820*/  LOP3.LUT R5, R0, 0x80, R5, 0xf8, !PT ;  /* 0x0000008000057812 */ /* 0x000fca00078ef805 */
[----:B------:R0:W-:Y:S01]  /*2830*/  STG.E.U8 desc[UR36][R2.64], R5 ;  /* 0x0000000502007986 */ /* 0x0001e2000c101124 */
[----:B------:R-:W-:Y:S05]  /*2840*/  BRA `(.L_x_5074) ;  /* 0x0000000400f07947 */ /* 0x000fea0003800000 */
.L_x_5085:
        /* <DEDUP_REMOVED lines=15> */
.L_x_5089:
[----:B------:R-:W-:Y:S05]  /*2940*/  BSYNC.RECONVERGENT B0 ;  /* 0x0000000000007941 */ /* 0x000fea0003800200 */
.L_x_5088:
[----:B------:R-:W-:-:S05]  /*2950*/  LOP3.LUT R5, R0, 0x80, R5, 0xf8, !PT ;  /* 0x0000008000057812 */ /* 0x000fca00078ef805 */
[----:B------:R0:W-:Y:S01]  /*2960*/  STG.E.U8 desc[UR36][R2.64], R5 ;  /* 0x0000000502007986 */ /* 0x0001e2000c101124 */
[----:B------:R-:W-:Y:S05]  /*2970*/  BRA `(.L_x_5074) ;  /* 0x0000000400a47947 */ /* 0x000fea0003800000 */
.L_x_5084:
[----:B------:R-:W-:-:S04]  /*2980*/  I2FP.F32.S32 R0, R4 ;  /* 0x0000000400007245 */ /* 0x000fc80000201400 */
[----:B------:R-:W-:-:S05]  /*2990*/  F2FP.BF16.F32.PACK_AB R0, RZ, R0 ;  /* 0x00000000ff00723e */ /* 0x000fca00000010ff */
[----:B------:R0:W-:Y:S01]  /*29a0*/  STG.E.U16 desc[UR36][R2.64], R0 ;  /* 0x0000000002007986 */ /* 0x0001e2000c101524 */
[----:B------:R-:W-:Y:S05]  /*29b0*/  BRA `(.L_x_5074) ;  /* 0x0000000400947947 */ /* 0x000fea0003800000 */
.L_x_5081:
        /* <DEDUP_REMOVED lines=10> */
.L_x_5092:
        /* <DEDUP_REMOVED lines=13> */
.L_x_5095:
[----:B------:R-:W-:-:S04]  /*2b30*/  SHF.R.U32.HI R0, RZ, 0x14, R5 ;  /* 0x00000014ff007819 */ /* 0x000fc80000011605 */
[----:B------:R-:W-:-:S04]  /*2b40*/  LOP3.LUT R0, R0, 0x1, RZ, 0xc0, !PT ;  /* 0x0000000100007812 */ /* 0x000fc800078ec0ff */
[----:B------:R-:W-:-:S04]  /*2b50*/  IADD3 R0, PT, PT, R5, 0x487ffff, R0 ;  /* 0x0487ffff05007810 */ /* 0x000fc80007ffe000 */
[----:B------:R-:W-:-:S04]  /*2b60*/  SHF.R.U32.HI R0, RZ, 0x14, R0 ;  /* 0x00000014ff007819 */ /* 0x000fc80000011600 */
[----:B------:R-:W-:-:S07]  /*2b70*/  LOP3.LUT R4, R0, 0xff, RZ, 0xc0, !PT ;  /* 0x000000ff00047812 */ /* 0x000fce00078ec0ff */
.L_x_5096:
[----:B------:R-:W-:-:S04]  /*2b80*/  SHF.R.U32.HI R5, RZ, 0x18, R5 ;  /* 0x00000018ff057819 */ /* 0x000fc80000011605 */
[----:B------:R-:W-:-:S04]  /*2b90*/  LOP3.LUT R4, R4, 0x80, R5, 0xf8, !PT ;  /* 0x0000008004047812 */ /* 0x000fc800078ef805 */
[----:B------:R-:W-:-:S07]  /*2ba0*/  PRMT R0, R4, 0x7610, R0 ;  /* 0x0000761004007816 */ /* 0x000fce0000000000 */
.L_x_5094:
[----:B------:R-:W-:Y:S05]  /*2bb0*/  BSYNC.RECONVERGENT B0 ;  /* 0x0000000000007941 */ /* 0x000fea0003800200 */
.L_x_5093:
[----:B------:R0:W-:Y:S01]  /*2bc0*/  STG.E.U8 desc[UR36][R2.64], R0 ;  /* 0x0000000002007986 */ /* 0x0001e2000c101124 */
[----:B------:R-:W-:Y:S05]  /*2bd0*/  BRA `(.L_x_5074) ;  /* 0x00000004000c7947 */ /* 0x000fea0003800000 */
.L_x_5091:
[----:B------:R-:W-:Y:S01]  /*2be0*/  I2FP.F32.S32 R5, R4 ;  /* 0x0000000400057245 */ /* 0x000fe20000201400 */
[----:B------:R-:W-:Y:S01]  /*2bf0*/  BSSY.RECONVERGENT B0, `(.L_x_5097) ;  /* 0x0000014000007945 */ /* 0x000fe20003800200 */
[----:B------:R-:W-:Y:S02]  /*2c00*/  MOV R0, 0x80 ;  /* 0x0000008000007802 */ /* 0x000fe40000000f00 */
        /* <DEDUP_REMOVED lines=10> */
.L_x_5099:
[----:B------:R-:W-:-:S04]  /*2cb0*/  SHF.R.U32.HI R0, RZ, 0x15, R5 ;  /* 0x00000015ff007819 */ /* 0x000fc80000011605 */
[----:B------:R-:W-:-:S04]  /*2cc0*/  LOP3.LUT R0, R0, 0x1, RZ, 0xc0, !PT ;  /* 0x0000000100007812 */ /* 0x000fc800078ec0ff */
[----:B------:R-:W-:-:S04]  /*2cd0*/  IADD3 R0, PT, PT, R5, 0x88fffff, R0 ;  /* 0x088fffff05007810 */ /* 0x000fc80007ffe000 */
[----:B------:R-:W-:-:S04]  /*2ce0*/  SHF.R.U32.HI R0, RZ, 0x15, R0 ;  /* 0x00000015ff007819 */ /* 0x000fc80000011600 */
[----:B------:R-:W-:-:S07]  /*2cf0*/  LOP3.LUT R4, R0, 0xff, RZ, 0xc0, !PT ;  /* 0x000000ff00047812 */ /* 0x000fce00078ec0ff */
.L_x_5100:
[----:B------:R-:W-:-:S04]  /*2d00*/  SHF.R.U32.HI R5, RZ, 0x18, R5 ;  /* 0x00000018ff057819 */ /* 0x000fc80000011605 */
[----:B------:R-:W-:-:S04]  /*2d10*/  LOP3.LUT R4, R4, 0x80, R5, 0xf8, !PT ;  /* 0x0000008004047812 */ /* 0x000fc800078ef805 */
[----:B------:R-:W-:-:S07]  /*2d20*/  PRMT R0, R4, 0x7610, R0 ;  /* 0x0000761004007816 */ /* 0x000fce0000000000 */
.L_x_5098:
[----:B------:R-:W-:Y:S05]  /*2d30*/  BSYNC.RECONVERGENT B0 ;  /* 0x0000000000007941 */ /* 0x000fea0003800200 */
.L_x_5097:
[----:B------:R0:W-:Y:S01]  /*2d40*/  STG.E.U8 desc[UR36][R2.64], R0 ;  /* 0x0000000002007986 */ /* 0x0001e2000c101124 */
[----:B------:R-:W-:Y:S05]  /*2d50*/  BRA `(.L_x_5074) ;  /* 0x0000000000ac7947 */ /* 0x000fea0003800000 */
.L_x_5090:
[----:B------:R-:W-:-:S09]  /*2d60*/  UISETP.NE.AND UP0, UPT, UR4, 0x1c, UPT ;  /* 0x0000001c0400788c */ /* 0x000fd2000bf05270 */
[----:B------:R-:W-:Y:S05]  /*2d70*/  BRA.U !UP0, `(.L_x_5101) ;  /* 0x0000000108a07547 */ /* 0x000fea000b800000 */
[----:B------:R-:W-:-:S09]  /*2d80*/  UISETP.NE.AND UP0, UPT, UR4, 0x1d, UPT ;  /* 0x0000001d0400788c */ /* 0x000fd2000bf05270 */
[----:B------:R-:W-:Y:S05]  /*2d90*/  BRA.U !UP0, `(.L_x_5102) ;  /* 0x00000001088c7547 */ /* 0x000fea000b800000 */
[----:B------:R-:W-:-:S09]  /*2da0*/  UISETP.NE.AND UP0, UPT, UR4, 0x2c, UPT ;  /* 0x0000002c0400788c */ /* 0x000fd2000bf05270 */
[----:B------:R-:W-:Y:S05]  /*2db0*/  BRA.U !UP0, `(.L_x_5103) ;  /* 0x0000000108447547 */ /* 0x000fea000b800000 */
.L_x_5073:
        /* <DEDUP_REMOVED lines=16> */
.L_x_5104:
[----:B------:R-:W-:Y:S05]  /*2ec0*/  BRA `(.L_x_5074) ;  /* 0x0000000000507947 */ /* 0x000fea0003800000 */
.L_x_5103:
        /* <DEDUP_REMOVED lines=12> */
[----:B------:R-:W-:-:S05]  /*2f90*/  @!P0 IADD3 R0, PT, PT, R6, RZ, RZ ;  /* 0x000000ff06008210 */ /* 0x000fca0007ffe0ff */
[----:B------:R-:W-:-:S05]  /*2fa0*/  @P1 IMAD.MOV.U32 R5, RZ, RZ, R0 ;  /* 0x000000ffff051224 */ /* 0x000fca00078e0000 */
[----:B------:R0:W-:Y:S01]  /*2fb0*/  STG.E.U8 desc[UR36][R2.64], R5 ;  /* 0x0000000502007986 */ /* 0x0001e2000c101124 */
[----:B------:R-:W-:Y:S05]  /*2fc0*/  BRA `(.L_x_5074) ;  /* 0x0000000000107947 */ /* 0x000fea0003800000 */
.L_x_5102:
[----:B------:R-:W-:-:S05]  /*2fd0*/  SHF.R.S32.HI R5, RZ, 0x1f, R4 ;  /* 0x0000001fff057819 */ /* 0x000fca0000011404 */
[----:B------:R0:W-:Y:S01]  /*2fe0*/  STG.E.64 desc[UR36][R2.64], R4 ;  /* 0x0000000402007986 */ /* 0x0001e2000c101b24 */
[----:B------:R-:W-:Y:S05]  /*2ff0*/  BRA `(.L_x_5074) ;  /* 0x0000000000047947 */ /* 0x000fea0003800000 */
.L_x_5101:
[----:B------:R0:W-:Y:S02]  /*3000*/  STG.E desc[UR36][R2.64], R4 ;  /* 0x0000000402007986 */ /* 0x0001e4000c101924 */
.L_x_5074:
[----:B------:R-:W-:-:S07]  /*3010*/  VIADD R17, R17, 0x80 ;  /* 0x0000008011117836 */ /* 0x000fce0000000000 */
.L_x_5033:
[----:B------:R-:W-:Y:S05]  /*3020*/  BSYNC.RECONVERGENT B6 ;  /* 0x0000000000067941 */ /* 0x000fea0003800200 */
.L_x_5032:
        /* <DEDUP_REMOVED lines=307> */
.L_x_5107:
        /* <DEDUP_REMOVED lines=16> */
.L_x_5111:
[----:B------:R1:W5:Y:S01]  /*4460*/  LDG.E.U8 R0, desc[UR36][R2.64] ;  /* 0x0000002402007981 */ /* 0x000362000c1e1100 */
[----:B------:R-:W-:Y:S05]  /*4470*/  BRA `(.L_x_5113) ;  /* 0x0000000c002c7947 */ /* 0x000fea0003800000 */
.L_x_5110:
        /* <DEDUP_REMOVED lines=8> */
.L_x_5115:
[----:B------:R3:W5:Y:S01]  /*4500*/  LDG.E R0, desc[UR36][R2.64] ;  /* 0x0000002402007981 */ /* 0x000762000c1e1900 */
[----:B------:R-:W-:Y:S05]  /*4510*/  BRA `(.L_x_5113) ;  /* 0x0000000c00047947 */ /* 0x000fea0003800000 */
.L_x_5114:
[----:B------:R2:W5:Y:S01]  /*4520*/  LDG.E.S16 R0, desc[UR36][R2.64] ;  /* 0x0000002402007981 */ /* 0x000562000c1e1700 */
[----:B------:R-:W-:Y:S05]  /*4530*/  BRA `(.L_x_5113) ;  /* 0x0000000800fc7947 */ /* 0x000fea0003800000 */
.L_x_5109:
        /* <DEDUP_REMOVED lines=9> */
.L_x_5117:
[----:B------:R-:W2:Y:S02]  /*45d0*/  LDG.E.U16 R2, desc[UR36][R2.64] ;  /* 0x0000002402027981 */ /* 0x000ea4000c1e1500 */
[----:B--2---:R-:W-:-:S06]  /*45e0*/  HADD2.F32 R0, -RZ, R2.H0_H0 ;  /* 0x20000002ff007230 */ /* 0x004fcc0000004100 */
[----:B------:R-:W0:Y:S01]  /*45f0*/  F2I.FTZ.TRUNC.NTZ R0, R0 ;  /* 0x0000000000007305 */ /* 0x000e22000021f100 */
[----:B------:R-:W-:Y:S05]  /*4600*/  BRA `(.L_x_5113) ;  /* 0x0000000800c87947 */ /* 0x000fea0003800000 */
.L_x_5116:
        /* <DEDUP_REMOVED lines=9> */
.L_x_5119:
[----:B------:R-:W2:Y:S02]  /*46a0*/  LDG.E.U16 R2, desc[UR36][R2.64] ;  /* 0x0000002402027981 */ /* 0x000ea4000c1e1500 */
[----:B--2---:R-:W-:-:S06]  /*46b0*/  HADD2.F32 R0, -RZ, R2.H0_H0 ;  /* 0x20000002ff007230 */ /* 0x004fcc0000004100 */
[----:B------:R-:W0:Y:S01]  /*46c0*/  F2I.FTZ.TRUNC.NTZ R0, R0 ;  /* 0x0000000000007305 */ /* 0x000e22000021f100 */
[----:B------:R-:W-:Y:S05]  /*46d0*/  BRA `(.L_x_5113) ;  /* 0x0000000800947947 */ /* 0x000fea0003800000 */
.L_x_5118:
[----:B------:R-:W2:Y:S02]  /*46e0*/  LDG.E.64 R2, desc[UR36][R2.64] ;  /* 0x0000002402027981 */ /* 0x000ea4000c1e1b00 */
[----:B--2---:R0:W1:Y:S02]  /*46f0*/  F2I.F64.TRUNC R0, R2 ;  /* 0x0000000200007311 */ /* 0x004064000030d100 */
[----:B01----:R-:W-:Y:S05]  /*4700*/  BRA `(.L_x_5113) ;  /* 0x0000000800887947 */ /* 0x003fea0003800000 */
.L_x_5108:
        /* <DEDUP_REMOVED lines=12> */
.L_x_5122:
[----:B------:R-:W2:Y:S02]  /*47d0*/  LDG.E.64 R2, desc[UR36][R2.64] ;  /* 0x0000002402027981 */ /* 0x000ea4000c1e1b00 */
[----:B--2---:R0:W1:Y:S02]  /*47e0*/  F2I.F64.TRUNC R0, R2 ;  /* 0x0000000200007311 */ /* 0x004064000030d100 */
[----:B01----:R-:W-:Y:S05]  /*47f0*/  BRA `(.L_x_5113) ;  /* 0x00000008004c7947 */ /* 0x003fea0003800000 */
.L_x_5121:
        /* <DEDUP_REMOVED lines=26> */
.L_x_5124:
        /* <DEDUP_REMOVED lines=13> */
.L_x_5123:
[----:B------:R-:W2:Y:S02]  /*4a70*/  LDG.E.U16 R0, desc[UR36][R2.64] ;  /* 0x0000002402007981 */ /* 0x000ea4000c1e1500 */
[----:B--2---:R-:W-:-:S06]  /*4a80*/  IMAD.U32 R0, R0, 0x10000, RZ ;  /* 0x0001000000007824 */ /* 0x004fcc00078e00ff */
[----:B------:R-:W0:Y:S01]  /*4a90*/  F2I.FTZ.TRUNC.NTZ R0, R0 ;  /* 0x0000000000007305 */ /* 0x000e22000021f100 */
[----:B------:R-:W-:Y:S05]  /*4aa0*/  BRA `(.L_x_5113) ;  /* 0x0000000400a07947 */ /* 0x000fea0003800000 */
.L_x_5120:
        /* <DEDUP_REMOVED lines=10> */
.L_x_5127:
        /* <DEDUP_REMOVED lines=21> */
.L_x_5131:
[----:B------:R-:W-:Y:S05]  /*4ca0*/  BSYNC.RECONVERGENT B1 ;  /* 0x0000000000017941 */ /* 0x000fea0003800200 */
.L_x_5130:
[----:B------:R-:W-:Y:S02]  /*4cb0*/  SHF.L.U32 R0, R0, 0x14, RZ ;  /* 0x0000001400007819 */ /* 0x000fe400000006ff */
[----:B------:R-:W-:-:S04]  /*4cc0*/  LEA R2, R2, 0x3b800000, 0x17 ;  /* 0x3b80000002027811 */ /* 0x000fc800078eb8ff */
[----:B------:R-:W-:-:S07]  /*4cd0*/  LOP3.LUT R0, R2, R0, R7, 0xfe, !PT ;  /* 0x0000000002007212 */ /* 0x000fce00078efe07 */
.L_x_5129:
[----:B------:R-:W-:Y:S05]  /*4ce0*/  BSYNC.RECONVERGENT B0 ;  /* 0x0000000000007941 */ /* 0x000fea0003800200 */
.L_x_5128:
[----:B------:R-:W0:Y:S01]  /*4cf0*/  F2I.FTZ.TRUNC.NTZ R0, R0 ;  /* 0x0000000000007305 */ /* 0x000e22000021f100 */
[----:B------:R-:W-:Y:S05]  /*4d00*/  BRA `(.L_x_5113) ;  /* 0x0000000400087947 */ /* 0x000fea0003800000 */
.L_x_5126:
        /* <DEDUP_REMOVED lines=21> */
.L_x_5135:
[----:B------:R-:W-:Y:S05]  /*4e60*/  BSYNC.RECONVERGENT B1 ;  /* 0x0000000000017941 */ /* 0x000fea0003800200 */
.L_x_5134:
[----:B------:R-:W-:Y:S01]  /*4e70*/  IMAD.SHL.U32 R0, R0, 0x200000, RZ ;  /* 0x0020000000007824 */ /* 0x000fe200078e00ff */
[----:B------:R-:W-:-:S04]  /*4e80*/  LEA R2, R2, 0x37800000, 0x17 ;  /* 0x3780000002027811 */ /* 0x000fc800078eb8ff */
[----:B------:R-:W-:-:S07]  /*4e90*/  LOP3.LUT R0, R2, R0, R7, 0xfe, !PT ;  /* 0x0000000002007212 */ /* 0x000fce00078efe07 */
.L_x_5133:
[----:B------:R-:W-:Y:S05]  /*4ea0*/  BSYNC.RECONVERGENT B0 ;  /* 0x0000000000007941 */ /* 0x000fea0003800200 */
.L_x_5132:
[----:B------:R-:W0:Y:S01]  /*4eb0*/  F2I.FTZ.TRUNC.NTZ R0, R0 ;  /* 0x0000000000007305 */ /* 0x000e22000021f100 */
[----:B------:R-:W-:Y:S05]  /*4ec0*/  BRA `(.L_x_5113) ;  /* 0x0000000000987947 */ /* 0x000fea0003800000 */
.L_x_5125:
        /* <DEDUP_REMOVED lines=14> */
.L_x_5139:
[----:B------:R-:W-:Y:S05]  /*4fb0*/  BSYNC.RECONVERGENT B0 ;  /* 0x0000000000007941 */ /* 0x000fea0003800200 */
.L_x_5138:
[----:B------:R-:W0:Y:S01]  /*4fc0*/  F2I.FTZ.TRUNC.NTZ R0, R0 ;  /* 0x0000000000007305 */ /* 0x000e22000021f100 */
[----:B------:R-:W-:Y:S05]  /*4fd0*/  BRA `(.L_x_5113) ;  /* 0x0000000000547947 */ /* 0x000fea0003800000 */
.L_x_5112:
        /* <DEDUP_REMOVED lines=16> */
.L_x_5140:
[----:B------:R-:W-:Y:S01]  /*50e0*/  MOV R0, RZ ;  /* 0x000000ff00007202 */ /* 0x000fe20000000f00 */
[----:B------:R-:W-:Y:S06]  /*50f0*/  BRA `(.L_x_5113) ;  /* 0x00000000000c7947 */ /* 0x000fec0003800000 */
.L_x_5137:
[----:B------:R0:W5:Y:S01]  /*5100*/  LDG.E R0, desc[UR36][R2.64] ;  /* 0x0000002402007981 */ /* 0x000162000c1e1900 */
[----:B------:R-:W-:Y:S05]  /*5110*/  BRA `(.L_x_5113) ;  /* 0x0000000000047947 */ /* 0x000fea0003800000 */
.L_x_5136:
[----:B------:R0:W5:Y:S02]  /*5120*/  LDG.E R0, desc[UR36][R2.64] ;  /* 0x0000002402007981 */ /* 0x000164000c1e1900 */
.L_x_5113:
[----:B------:R-:W1:Y:S01]  /*5130*/  LDCU.64 UR6, c[0x0][0x580] ;  /* 0x0000b000ff0677ac */ /* 0x000e620008000a00 */
[----:B0----5:R-:W-:Y:S01]  /*5140*/  SHF.R.S32.HI R4, RZ, UR38, R0 ;  /* 0x00000026ff047c19 */ /* 0x021fe20008011400 */
        /* <DEDUP_REMOVED lines=15> */
.L_x_5144:
[----:B------:R0:W-:Y:S01]  /*5240*/  STG.E.U8 desc[UR36][R2.64], R4 ;  /* 0x0000000402007986 */ /* 0x0001e2000c101124 */
[----:B------:R-:W-:Y:S05]  /*5250*/  BRA `(.L_x_5146) ;  /* 0x0000000c00387947 */ /* 0x000fea0003800000 */
.L_x_5143:
        /* <DEDUP_REMOVED lines=9> */
.L_x_5148:
[----:B------:R0:W-:Y:S01]  /*52f0*/  STG.E desc[UR36][R2.64], R4 ;  /* 0x0000000402007986 */ /* 0x0001e2000c101924 */
[----:B------:R-:W-:Y:S05]  /*5300*/  BRA `(.L_x_5146) ;  /* 0x0000000c000c7947 */ /* 0x000fea0003800000 */
.L_x_5147:
[----:B------:R0:W-:Y:S01]  /*5310*/  STG.E.U16 desc[UR36][R2.64], R4 ;  /* 0x0000000402007986 */ /* 0x0001e2000c101524 */
[----:B------:R-:W-:Y:S05]  /*5320*/  BRA `(.L_x_5146) ;  /* 0x0000000c00047947 */ /* 0x000fea0003800000 */
.L_x_5142:
        /* <DEDUP_REMOVED lines=9> */
.L_x_5150:
[----:B------:R-:W-:-:S04]  /*53c0*/  I2FP.F32.S32 R0, R4 ;  /* 0x0000000400007245 */ /* 0x000fc80000201400 */
[----:B------:R-:W-:-:S05]  /*53d0*/  F2FP.F16.F32.PACK_AB R0, RZ, R0 ;  /* 0x00000000ff00723e */ /* 0x000fca00000000ff */
[----:B------:R0:W-:Y:S01]  /*53e0*/  STG.E.U16 desc[UR36][R2.64], R0 ;  /* 0x0000000002007986 */ /* 0x0001e2000c101524 */
[----:B------:R-:W-:Y:S05]  /*53f0*/  BRA `(.L_x_5146) ;  /* 0x0000000800d07947 */ /* 0x000fea0003800000 */
.L_x_5149:
        /* <DEDUP_REMOVED lines=10> */
.L_x_5152:
[----:B------:R-:W-:-:S04]  /*54a0*/  I2FP.F32.S32 R4, R4 ;  /* 0x0000000400047245 */ /* 0x000fc80000201400 */
[----:B------:R-:W-:-:S04]  /*54b0*/  F2FP.F16.F32.PACK_AB R5, RZ, R4 ;  /* 0x00000004ff05723e */ /* 0x000fc800000000ff */
[----:B------:R-:W-:-:S05]  /*54c0*/  PRMT R5, R5, 0x5410, RZ ;  /* 0x0000541005057816 */ /* 0x000fca00000000ff */
[----:B------:R0:W-:Y:S01]  /*54d0*/  STG.E desc[UR36][R2.64], R5 ;  /* 0x0000000502007986 */ /* 0x0001e2000c101924 */
[----:B------:R-:W-:Y:S05]  /*54e0*/  BRA `(.L_x_5146) ;  /* 0x0000000800947947 */ /* 0x000fea0003800000 */
.L_x_5151:
[----:B------:R-:W0:Y:S02]  /*54f0*/  I2F.F64 R4, R4 ;  /* 0x0000000400047312 */ /* 0x000e240000201c00 */
[----:B0-----:R0:W-:Y:S01]  /*5500*/  STG.E.64 desc[UR36][R2.64], R4 ;  /* 0x0000000402007986 */ /* 0x0011e2000c101b24 */
[----:B------:R-:W-:Y:S05]  /*5510*/  BRA `(.L_x_5146) ;  /* 0x0000000800887947 */ /* 0x000fea0003800000 */
.L_x_5141:
        /* <DEDUP_REMOVED lines=12> */
.L_x_5156:
        /* <DEDUP_REMOVED lines=18> */
.L_x_5159:
[----:B------:R-:W-:-:S04]  /*5700*/  SHF.R.U32.HI R5, RZ, 0x18, R5 ;  /* 0x00000018ff057819 */ /* 0x000fc80000011605 */
[----:B------:R-:W-:-:S07]  /*5710*/  LOP3.LUT R0, R0, 0x80, R5, 0xf8, !PT ;  /* 0x0000008000007812 */ /* 0x000fce00078ef805 */
.L_x_5158:
[----:B------:R-:W-:Y:S05]  /*5720*/  BSYNC.RECONVERGENT B0 ;  /* 0x0000000000007941 */ /* 0x000fea0003800200 */
.L_x_5157:
[----:B------:R0:W-:Y:S01]  /*5730*/  STG.E.U8 desc[UR36][R2.64], R0 ;  /* 0x0000000002007986 */ /* 0x0001e2000c101124 */
[----:B------:R-:W-:Y:S05]  /*5740*/  BRA `(.L_x_5146) ;  /* 0x0000000400fc7947 */ /* 0x000fea0003800000 */
.L_x_5155:
        /* <DEDUP_REMOVED lines=18> */
.L_x_5162:
[----:B------:R-:W-:-:S04]  /*5870*/  SHF.R.U32.HI R5, RZ, 0x18, R5 ;  /* 0x00000018ff057819 */ /* 0x000fc80000011605 */
[----:B------:R-:W-:-:S07]  /*5880*/  LOP3.LUT R0, R0, 0x80, R5, 0xf8, !PT ;  /* 0x0000008000007812 */ /* 0x000fce00078ef805 */
.L_x_5161:
[----:B------:R-:W-:Y:S05]  /*5890*/  BSYNC.RECONVERGENT B0 ;  /* 0x0000000000007941 */ /* 0x000fea0003800200 */
.L_x_5160:
[----:B------:R0:W-:Y:S01]  /*58a0*/  STG.E.U8 desc[UR36][R2.64], R0 ;  /* 0x0000000002007986 */ /* 0x0001e2000c101124 */
[----:B------:R-:W-:Y:S05]  /*58b0*/  BRA `(.L_x_5146) ;  /* 0x0000000400a07947 */ /* 0x000fea0003800000 */
.L_x_5154:
        /* <DEDUP_REMOVED lines=22> */
.L_x_5164:
[----:B------:R-:W-:-:S05]  /*5a20*/  SHF.R.S32.HI R5, RZ, 0x1f, R4 ;  /* 0x0000001fff057819 */ /* 0x000fca0000011404 */
[----:B------:R0:W-:Y:S01]  /*5a30*/  STG.E.64 desc[UR36][R2.64], R4 ;  /* 0x0000000402007986 */ /* 0x0001e2000c101b24 */
[----:B------:R-:W-:Y:S05]  /*5a40*/  BRA `(.L_x_5146) ;  /* 0x00000004003c7947 */ /* 0x000fea0003800000 */
.L_x_5163:
[----:B------:R0:W-:Y:S01]  /*5a50*/  STG.E desc[UR36][R2.64], R4 ;  /* 0x0000000402007986 */ /* 0x0001e2000c101924 */
[----:B------:R-:W-:Y:S05]  /*5a60*/  BRA `(.L_x_5146) ;  /* 0x0000000400347947 */ /* 0x000fea0003800000 */
.L_x_5153:
        /* <DEDUP_REMOVED lines=10> */
.L_x_5166:
[----:B------:R-:W-:Y:S01]  /*5b10*/  CS2R R6, SRZ ;  /* 0x0000000000067805 */ /* 0x000fe2000001ff00 */
[----:B------:R-:W0:Y:S04]  /*5b20*/  I2F.F64 R4, R4 ;  /* 0x0000000400047312 */ /* 0x000e280000201c00 */
[----:B0-----:R4:W-:Y:S01]  /*5b30*/  STG.E.128 desc[UR36][R2.64], R4 ;  /* 0x0000000402007986 */ /* 0x0019e2000c101d24 */
[----:B------:R-:W-:Y:S05]  /*5b40*/  BRA `(.L_x_5146) ;  /* 0x0000000000fc7947 */ /* 0x000fea0003800000 */
.L_x_5165:
[----:B------:R-:W-:-:S09]  /*5b50*/  UISETP.NE.AND UP0, UPT, UR4, 0xf, UPT ;  /* 0x0000000f0400788c */ /* 0x000fd2000bf05270 */
[----:B------:R-:W-:Y:S05]  /*5b60*/  BRA.U !UP0, `(.L_x_5167) ;  /* 0x0000000108e87547 */ /* 0x000fea000b800000 */
[----:B------:R-:W-:-:S09]  /*5b70*/  UISETP.NE.AND UP0, UPT, UR4, 0x17, UPT ;  /* 0x000000170400788c */ /* 0x000fd2000bf05270 */
[----:B------:R-:W-:Y:S05]  /*5b80*/  BRA.U !UP0, `(.L_x_5168) ;  /* 0x0000000108907547 */ /* 0x000fea000b800000 */
[----:B------:R-:W-:-:S09]  /*5b90*/  UISETP.NE.AND UP0, UPT, UR4, 0x18, UPT ;  /* 0x000000180400788c */ /* 0x000fd2000bf05270 */
[----:B------:R-:W-:Y:S05]  /*5ba0*/  BRA.U !UP0, `(.L_x_5169) ;  /* 0x0000000108447547 */ /* 0x000fea000b800000 */
.L_x_5145:
        /* <DEDUP_REMOVED lines=16> */
.L_x_5170:
[----:B------:R-:W-:Y:S05]  /*5cb0*/  BRA `(.L_x_5146) ;  /* 0x0000000000a07947 */ /* 0x000fea0003800000 */
.L_x_5169:
        /* <DEDUP_REMOVED lines=13> */
.L_x_5172:
[----:B------:R-:W-:Y:S05]  /*5d90*/  BSYNC.RECONVERGENT B0 ;  /* 0x0000000000007941 */ /* 0x000fea0003800200 */
.L_x_5171:
[----:B------:R-:W-:-:S05]  /*5da0*/  LOP3.LUT R5, R0, 0x80, R5, 0xf8, !PT ;  /* 0x0000008000057812 */ /* 0x000fca00078ef805 */
[----:B------:R2:W-:Y:S01]  /*5db0*/  STG.E.U8 desc[UR36][R2.64], R5 ;  /* 0x0000000502007986 */ /* 0x0005e2000c101124 */
[----:B------:R-:W-:Y:S05]  /*5dc0*/  BRA `(.L_x_5146) ;  /* 0x00000000005c7947 */ /* 0x000fea0003800000 */
.L_x_5168:
        /* <DEDUP_REMOVED lines=12> */
.L_x_5174:
[----:B------:R-:W-:Y:S02]  /*5e90*/  ISETP.GT.U32.AND P0, PT, R4, 0x7f800000, PT ;  /* 0x7f8000000400780c */ /* 0x000fe40003f04070 */
[----:B------:R-:W-:-:S04]  /*5ea0*/  MOV R0, 0x7f ;  /* 0x0000007f00007802 */ /* 0x000fc80000000f00 */
[----:B------:R-:W-:-:S07]  /*5eb0*/  SEL R0, R0, 0x7c, P0 ;  /* 0x0000007c00007807 */ /* 0x000fce0000000000 */
.L_x_5175:
[----:B------:R-:W-:Y:S05]  /*5ec0*/  BSYNC.RECONVERGENT B0 ;  /* 0x0000000000007941 */ /* 0x000fea0003800200 */
.L_x_5173:
[----:B------:R-:W-:-:S04]  /*5ed0*/  SHF.R.U32.HI R5, RZ, 0x18, R5 ;  /* 0x00000018ff057819 */ /* 0x000fc80000011605 */
[----:B------:R-:W-:-:S05]  /*5ee0*/  LOP3.LUT R5, R0, 0x80, R5, 0xf8, !PT ;  /* 0x0000008000057812 */ /* 0x000fca00078ef805 */
[----:B------:R1:W-:Y:S01]  /*5ef0*/  STG.E.U8 desc[UR36][R2.64], R5 ;  /* 0x0000000502007986 */ /* 0x0003e2000c101124 */
[----:B------:R-:W-:Y:S05]  /*5f00*/  BRA `(.L_x_5146) ;  /* 0x00000000000c7947 */ /* 0x000fea0003800000 */
.L_x_5167:
[----:B------:R-:W-:-:S04]  /*5f10*/  I2FP.F32.S32 R0, R4 ;  /* 0x0000000400007245 */ /* 0x000fc80000201400 */
[----:B------:R-:W-:-:S05]  /*5f20*/  F2FP.BF16.F32.PACK_AB R0, RZ, R0 ;  /* 0x00000000ff00723e */ /* 0x000fca00000010ff */
[----:B------:R0:W-:Y:S02]  /*5f30*/  STG.E.U16 desc[UR36][R2.64], R0 ;  /* 0x0000000002007986 */ /* 0x0001e4000c101524 */
.L_x_5146:
[----:B------:R-:W-:-:S07]  /*5f40*/  VIADD R17, R17, 0x80 ;  /* 0x0000008011117836 */ /* 0x000fce0000000000 */
.L_x_5106:
[----:B------:R-:W-:Y:S05]  /*5f50*/  BSYNC.RECONVERGENT B6 ;  /* 0x0000000000067941 */ /* 0x000fea0003800200 */
.L_x_5105:
        /* <DEDUP_REMOVED lines=307> */
.L_x_5178:
        /* <DEDUP_REMOVED lines=16> */
.L_x_5182:
[----:B------:R0:W5:Y:S01]  /*7390*/  LDG.E.U8 R0, desc[UR36][R2.64] ;  /* 0x0000002402007981 */ /* 0x000162000c1e1100 */
[----:B------:R-:W-:Y:S05]  /*73a0*/  BRA `(.L_x_5184) ;  /* 0x0000000c002c7947 */ /* 0x000fea0003800000 */
.L_x_5181:
        /* <DEDUP_REMOVED lines=8> */
.L_x_5186:
[----:B------:R0:W5:Y:S01]  /*7430*/  LDG.E R0, desc[UR36][R2.64] ;  /* 0x0000002402007981 */ /* 0x000162000c1e1900 */
[----:B------:R-:W-:Y:S05]  /*7440*/  BRA `(.L_x_5184) ;  /* 0x0000000c00047947 */ /* 0x000fea0003800000 */
.L_x_5185:
[----:B------:R0:W5:Y:S01]  /*7450*/  LDG.E.S16 R0, desc[UR36][R2.64] ;  /* 0x0000002402007981 */ /* 0x000162000c1e1700 */
[----:B------:R-:W-:Y:S05]  /*7460*/  BRA `(.L_x_5184) ;  /* 0x0000000800fc7947 */ /* 0x000fea0003800000 */
.L_x_5180:
        /* <DEDUP_REMOVED lines=9> */
.L_x_5188:
[----:B------:R-:W2:Y:S02]  /*7500*/  LDG.E.U16 R2, desc[UR36][R2.64] ;  /* 0x0000002402027981 */ /* 0x000ea4000c1e1500 */
[----:B--2---:R-:W-:-:S06]  /*7510*/  HADD2.F32 R0, -RZ, R2.H0_H0 ;  /* 0x20000002ff007230 */ /* 0x004fcc0000004100 */
[----:B------:R-:W0:Y:S01]  /*7520*/  F2I.FTZ.TRUNC.NTZ R0, R0 ;  /* 0x0000000000007305 */ /* 0x000e22000021f100 */
[----:B------:R-:W-:Y:S05]  /*7530*/  BRA `(.L_x_5184) ;  /* 0x0000000800c87947 */ /* 0x000fea0003800000 */
.L_x_5187:
        /* <DEDUP_REMOVED lines=9> */
.L_x_5190:
[----:B------:R-:W2:Y:S02]  /*75d0*/  LDG.E.U16 R2, desc[UR36][R2.64] ;  /* 0x0000002402027981 */ /* 0x000ea4000c1e1500 */
[----:B--2---:R-:W-:-:S06]  /*75e0*/  HADD2.F32 R0, -RZ, R2.H0_H0 ;  /* 0x20000002ff007230 */ /* 0x004fcc0000004100 */
[----:B------:R-:W0:Y:S01]  /*75f0*/  F2I.FTZ.TRUNC.NTZ R0, R0 ;  /* 0x0000000000007305 */ /* 0x000e22000021f100 */
[----:B------:R-:W-:Y:S05]  /*7600*/  BRA `(.L_x_5184) ;  /* 0x0000000800947947 */ /* 0x000fea0003800000 */
.L_x_5189:
[----:B------:R-:W2:Y:S02]  /*7610*/  LDG.E.64 R2, desc[UR36][R2.64] ;  /* 0x0000002402027981 */ /* 0x000ea4000c1e1b00 */
[----:B--2---:R0:W1:Y:S02]  /*7620*/  F2I.F64.TRUNC R0, R2 ;  /* 0x0000000200007311 */ /* 0x004064000030d100 */
[----:B01----:R-:W-:Y:S05]  /*7630*/  BRA `(.L_x_5184) ;  /* 0x0000000800887947 */ /* 0x003fea0003800000 */
.L_x_5179:
        /* <DEDUP_REMOVED lines=12> */
.L_x_5193:
[----:B------:R-:W2:Y:S02]  /*7700*/  LDG.E.64 R2, desc[UR36][R2.64] ;  /* 0x0000002402027981 */ /* 0x000ea4000c1e1b00 */
[----:B--2---:R0:W1:Y:S02]  /*7710*/  F2I.F64.TRUNC R0, R2 ;  /* 0x0000000200007311 */ /* 0x004064000030d100 */
[----:B01----:R-:W-:Y:S05]  /*7720*/  BRA `(.L_x_5184) ;  /* 0x00000008004c7947 */ /* 0x003fea0003800000 */
.L_x_5192:
        /* <DEDUP_REMOVED lines=24> */
[----:B------:R-:W1:Y:S01]  /*78b0*/  F2I.FTZ.TRUNC.NTZ R0, R0 ;  /* 0x0000000000007305 */ /* 0x000e62000021f100 */
[----:B------:R-:W-:Y:S05]  /*78c0*/  BRA `(.L_x_5184) ;  /* 0x0000000400e47947 */ /* 0x000fea0003800000 */
.L_x_5195:
        /* <DEDUP_REMOVED lines=13> */
.L_x_5194:
[----:B------:R-:W2:Y:S02]  /*79a0*/  LDG.E.U16 R0, desc[UR36][R2.64] ;  /* 0x0000002402007981 */ /* 0x000ea4000c1e1500 */
[----:B--2---:R-:W-:-:S06]  /*79b0*/  IMAD.U32 R0, R0, 0x10000, RZ ;  /* 0x0001000000007824 */ /* 0x004fcc00078e00ff */
[----:B------:R-:W2:Y:S01]  /*79c0*/  F2I.FTZ.TRUNC.NTZ R0, R0 ;  /* 0x0000000000007305 */ /* 0x000ea2000021f100 */
[----:B------:R-:W-:Y:S05]  /*79d0*/  BRA `(.L_x_5184) ;  /* 0x0000000400a07947 */ /* 0x000fea0003800000 */
.L_x_5191:
        /* <DEDUP_REMOVED lines=10> */
.L_x_5198:
        /* <DEDUP_REMOVED lines=21> */
.L_x_5202:
[----:B------:R-:W-:Y:S05]  /*7bd0*/  BSYNC.RECONVERGENT B1 ;  /* 0x0000000000017941 */ /* 0x000fea0003800200 */
.L_x_5201:
[----:B------:R-:W-:Y:S02]  /*7be0*/  SHF.L.U32 R0, R0, 0x14, RZ ;  /* 0x0000001400007819 */ /* 0x000fe400000006ff */
[----:B------:R-:W-:-:S04]  /*7bf0*/  LEA R2, R2, 0x3b800000, 0x17 ;  /* 0x3b80000002027811 */ /* 0x000fc800078eb8ff */
[----:B------:R-:W-:-:S07]  /*7c00*/  LOP3.LUT R0, R2, R0, R7, 0xfe, !PT ;  /* 0x0000000002007212 */ /* 0x000fce00078efe07 */
.L_x_5200:
[----:B------:R-:W-:Y:S05]  /*7c10*/  BSYNC.RECONVERGENT B0 ;  /* 0x0000000000007941 */ /* 0x000fea0003800200 */
.L_x_5199:
[----:B------:R-:W4:Y:S01]  /*7c20*/  F2I.FTZ.TRUNC.NTZ R0, R0 ;  /* 0x0000000000007305 */ /* 0x000f22000021f100 */
[----:B------:R-:W-:Y:S05]  /*7c30*/  BRA `(.L_x_5184) ;  /* 0x0000000400087947 */ /* 0x000fea0003800000 */
.L_x_5197:
        /* <DEDUP_REMOVED lines=21> */
.L_x_5206:
[----:B------:R-:W-:Y:S05]  /*7d90*/  BSYNC.RECONVERGENT B1 ;  /* 0x0000000000017941 */ /* 0x000fea0003800200 */
.L_x_5205:
[----:B------:R-:W-:Y:S01]  /*7da0*/  IMAD.SHL.U32 R0, R0, 0x200000, RZ ;  /* 0x0020000000007824 */ /* 0x000fe200078e00ff */
[----:B------:R-:W-:-:S04]  /*7db0*/  LEA R2, R2, 0x37800000, 0x17 ;  /* 0x3780000002027811 */ /* 0x000fc800078eb8ff */
[----:B------:R-:W-:-:S07]  /*7dc0*/  LOP3.LUT R0, R2, R0, R7, 0xfe, !PT ;  /* 0x0000000002007212 */ /* 0x000fce00078efe07 */
.L_x_5204:
[----:B------:R-:W-:Y:S05]  /*7dd0*/  BSYNC.RECONVERGENT B0 ;  /* 0x0000000000007941 */ /* 0x000fea0003800200 */
.L_x_5203:
[----:B------:R-:W0:Y:S01]  /*7de0*/  F2I.FTZ.TRUNC.NTZ R0, R0 ;  /* 0x0000000000007305 */ /* 0x000e22000021f100 */
[----:B------:R-:W-:Y:S05]  /*7df0*/  BRA `(.L_x_5184) ;  /* 0x0000000000987947 */ /* 0x000fea0003800000 */
.L_x_5196:
        /* <DEDUP_REMOVED lines=14> */
.L_x_5210:
[----:B------:R-:W-:Y:S05]  /*7ee0*/  BSYNC.RECONVERGENT B0 ;  /* 0x0000000000007941 */ /* 0x000fea0003800200 */
.L_x_5209:
[----:B------:R-:W0:Y:S01]  /*7ef0*/  F2I.FTZ.TRUNC.NTZ R0, R0 ;  /* 0x0000000000007305 */ /* 0x000e22000021f100 */
[----:B------:R-:W-:Y:S05]  /*7f00*/  BRA `(.L_x_5184) ;  /* 0x0000000000547947 */ /* 0x000fea0003800000 */
.L_x_5183:
        /* <DEDUP_REMOVED lines=16> */
.L_x_5211:
[----:B------:R-:W-:Y:S01]  /*8010*/  MOV R0, RZ ;  /* 0x000000ff00007202 */ /* 0x000fe20000000f00 */
[----:B------:R-:W-:Y:S06]  /*8020*/  BRA `(.L_x_5184) ;  /* 0x00000000000c7947 */ /* 0x000fec0003800000 */
.L_x_5208:
[----:B------:R0:W5:Y:S01]  /*8030*/  LDG.E R0, desc[UR36][R2.64] ;  /* 0x0000002402007981 */ /* 0x000162000c1e1900 */
[----:B------:R-:W-:Y:S05]  /*8040*/  BRA `(.L_x_5184) ;  /* 0x0000000000047947 */ /* 0x000fea0003800000 */
.L_x_5207:
[----:B------:R0:W5:Y:S02]  /*8050*/  LDG.E R0, desc[UR36][R2.64] ;  /* 0x0000002402007981 */ /* 0x000164000c1e1900 */
.L_x_5184:
        /* <DEDUP_REMOVED lines=17> */
.L_x_5215:
[----:B------:R4:W-:Y:S01]  /*8170*/  STG.E.U8 desc[UR36][R2.64], R4 ;  /* 0x0000000402007986 */ /* 0x0009e2000c101124 */
[----:B------:R-:W-:Y:S05]  /*8180*/  BRA `(.L_x_5217) ;  /* 0x0000000c00387947 */ /* 0x000fea0003800000 */
.L_x_5214:
        /* <DEDUP_REMOVED lines=9> */
.L_x_5219:
[----:B------:R2:W-:Y:S01]  /*8220*/  STG.E desc[UR36][R2.64], R4 ;  /* 0x0000000402007986 */ /* 0x0005e2000c101924 */
[----:B------:R-:W-:Y:S05]  /*8230*/  BRA `(.L_x_5217) ;  /* 0x0000000c000c7947 */ /* 0x000fea0003800000 */
.L_x_5218:
[----:B------:R0:W-:Y:S01]  /*8240*/  STG.E.U16 desc[UR36][R2.64], R4 ;  /* 0x0000000402007986 */ /* 0x0001e2000c101524 */
[----:B------:R-:W-:Y:S05]  /*8250*/  BRA `(.L_x_5217) ;  /* 0x0000000c00047947 */ /* 0x000fea0003800000 */
.L_x_5213:
        /* <DEDUP_REMOVED lines=9> */
.L_x_5221:
[----:B------:R-:W-:-:S04]  /*82f0*/  I2FP.F32.S32 R0, R4 ;  /* 0x0000000400007245 */ /* 0x000fc80000201400 */
[----:B------:R-:W-:-:S05]  /*8300*/  F2FP.F16.F32.PACK_AB R0, RZ, R0 ;  /* 0x00000000ff00723e */ /* 0x000fca00000000ff */
[----:B------:R0:W-:Y:S01]  /*8310*/  STG.E.U16 desc[UR36][R2.64], R0 ;  /* 0x0000000002007986 */ /* 0x0001e2000c101524 */
[----:B------:R-:W-:Y:S05]  /*8320*/  BRA `(.L_x_5217) ;  /* 0x0000000800d07947 */ /* 0x000fea0003800000 */
.L_x_5220:
        /* <DEDUP_REMOVED lines=10> */
.L_x_5223:
[----:B------:R-:W-:-:S04]  /*83d0*/  I2FP.F32.S32 R4, R4 ;  /* 0x0000000400047245 */ /* 0x000fc80000201400 */
[----:B------:R-:W-:-:S04]  /*83e0*/  F2FP.F16.F32.PACK_AB R5, RZ, R4 ;  /* 0x00000004ff05723e */ /* 0x000fc800000000ff */
[----:B------:R-:W-:-:S05]  /*83f0*/  PRMT R5, R5, 0x5410, RZ ;  /* 0x0000541005057816 */ /* 0x000fca00000000ff */
[----:B------:R0:W-:Y:S01]  /*8400*/  STG.E desc[UR36][R2.64], R5 ;  /* 0x0000000502007986 */ /* 0x0001e2000c101924 */
[----:B------:R-:W-:Y:S05]  /*8410*/  BRA `(.L_x_5217) ;  /* 0x0000000800947947 */ /* 0x000fea0003800000 */
.L_x_5222:
[----:B------:R-:W0:Y:S02]  /*8420*/  I2F.F64 R4, R4 ;  /* 0x0000000400047312 */ /* 0x000e240000201c00 */
[----:B0-----:R0:W-:Y:S01]  /*8430*/  STG.E.64 desc[UR36][R2.64], R4 ;  /* 0x0000000402007986 */ /* 0x0011e2000c101b24 */
[----:B------:R-:W-:Y:S05]  /*8440*/  BRA `(.L_x_5217) ;  /* 0x0000000800887947 */ /* 0x000fea0003800000 */
.L_x_5212:
        /* <DEDUP_REMOVED lines=12> */
.L_x_5227:
        /* <DEDUP_REMOVED lines=18> */
.L_x_5230:
[----:B------:R-:W-:-:S04]  /*8630*/  SHF.R.U32.HI R5, RZ, 0x18, R5 ;  /* 0x00000018ff057819 */ /* 0x000fc80000011605 */
[----:B------:R-:W-:-:S07]  /*8640*/  LOP3.LUT R0, R0, 0x80, R5, 0xf8, !PT ;  /* 0x0000008000007812 */ /* 0x000fce00078ef805 */
.L_x_5229:
[----:B------:R-:W-:Y:S05]  /*8650*/  BSYNC.RECONVERGENT B0 ;  /* 0x0000000000007941 */ /* 0x000fea0003800200 */
.L_x_5228:
[----:B------:R0:W-:Y:S01]  /*8660*/  STG.E.U8 desc[UR36][R2.64], R0 ;  /* 0x0000000002007986 */ /* 0x0001e2000c101124 */
[----:B------:R-:W-:Y:S05]  /*8670*/  BRA `(.L_x_5217) ;  /* 0x0000000400fc7947 */ /* 0x000fea0003800000 */
.L_x_5226:
        /* <DEDUP_REMOVED lines=18> */
.L_x_5233:
[----:B------:R-:W-:-:S04]  /*87a0*/  SHF.R.U32.HI R5, RZ, 0x18, R5 ;  /* 0x00000018ff057819 */ /* 0x000fc80000011605 */
[----:B------:R-:W-:-:S07]  /*87b0*/  LOP3.LUT R0, R0, 0x80, R5, 0xf8, !PT ;  /* 0x0000008000007812 */ /* 0x000fce00078ef805 */
.L_x_5232:
[----:B------:R-:W-:Y:S05]  /*87c0*/  BSYNC.RECONVERGENT B0 ;  /* 0x0000000000007941 */ /* 0x000fea0003800200 */
.L_x_5231:
[----:B------:R0:W-:Y:S01]  /*87d0*/  STG.E.U8 desc[UR36][R2.64], R0 ;  /* 0x0000000002007986 */ /* 0x0001e2000c101124 */
[----:B------:R-:W-:Y:S05]  /*87e0*/  BRA `(.L_x_5217) ;  /* 0x0000000400a07947 */ /* 0x000fea0003800000 */
.L_x_5225:
        /* <DEDUP_REMOVED lines=22> */
.L_x_5235:
[----:B------:R-:W-:-:S05]  /*8950*/  SHF.R.S32.HI R5, RZ, 0x1f, R4 ;  /* 0x0000001fff057819 */ /* 0x000fca0000011404 */
[----:B------:R0:W-:Y:S01]  /*8960*/  STG.E.64 desc[UR36][R2.64], R4 ;  /* 0x0000000402007986 */ /* 0x0001e2000c101b24 */
[----:B------:R-:W-:Y:S05]  /*8970*/  BRA `(.L_x_5217) ;  /* 0x00000004003c7947 */ /* 0x000fea0003800000 */
.L_x_5234:
[----:B------:R0:W-:Y:S01]  /*8980*/  STG.E desc[UR36][R2.64], R4 ;  /* 0x0000000402007986 */ /* 0x0001e2000c101924 */
[----:B------:R-:W-:Y:S05]  /*8990*/  BRA `(.L_x_5217) ;  /* 0x0000000400347947 */ /* 0x000fea0003800000 */
.L_x_5224:
        /* <DEDUP_REMOVED lines=10> */
.L_x_5237:
[----:B------:R-:W-:Y:S01]  /*8a40*/  CS2R R6, SRZ ;  /* 0x0000000000067805 */ /* 0x000fe2000001ff00 */
[----:B------:R-:W0:Y:S04]  /*8a50*/  I2F.F64 R4, R4 ;  /* 0x0000000400047312 */ /* 0x000e280000201c00 */
[----:B0-----:R0:W-:Y:S01]  /*8a60*/  STG.E.128 desc[UR36][R2.64], R4 ;  /* 0x0000000402007986 */ /* 0x0011e2000c101d24 */
[----:B------:R-:W-:Y:S05]  /*8a70*/  BRA `(.L_x_5217) ;  /* 0x0000000000fc7947 */ /* 0x000fea0003800000 */
.L_x_5236:
[----:B------:R-:W-:-:S09]  /*8a80*/  UISETP.NE.AND UP0, UPT, UR4, 0xf, UPT ;  /* 0x0000000f0400788c */ /* 0x000fd2000bf05270 */
[----:B------:R-:W-:Y:S05]  /*8a90*/  BRA.U !UP0, `(.L_x_5238) ;  /* 0x0000000108e87547 */ /* 0x000fea000b800000 */
[----:B------:R-:W-:-:S09]  /*8aa0*/  UISETP.NE.AND UP0, UPT, UR4, 0x17, UPT ;  /* 0x000000170400788c */ /* 0x000fd2000bf05270 */
[----:B------:R-:W-:Y:S05]  /*8ab0*/  BRA.U !UP0, `(.L_x_5239) ;  /* 0x0000000108907547 */ /* 0x000fea000b800000 */
[----:B------:R-:W-:-:S09]  /*8ac0*/  UISETP.NE.AND UP0, UPT, UR4, 0x18, UPT ;  /* 0x000000180400788c */ /* 0x000fd2000bf05270 */
[----:B------:R-:W-:Y:S05]  /*8ad0*/  BRA.U !UP0, `(.L_x_5240) ;  /* 0x0000000108447547 */ /* 0x000fea000b800000 */
.L_x_5216:
        /* <DEDUP_REMOVED lines=16> */
.L_x_5241:
[----:B------:R-:W-:Y:S05]  /*8be0*/  BRA `(.L_x_5217) ;  /* 0x0000000000a07947 */ /* 0x000fea0003800000 */
.L_x_5240:
        /* <DEDUP_REMOVED lines=13> */
.L_x_5243:
[----:B------:R-:W-:Y:S05]  /*8cc0*/  BSYNC.RECONVERGENT B0 ;  /* 0x0000000000007941 */ /* 0x000fea0003800200 */
.L_x_5242:
[----:B------:R-:W-:-:S05]  /*8cd0*/  LOP3.LUT R5, R0, 0x80, R5, 0xf8, !PT ;  /* 0x0000008000057812 */ /* 0x000fca00078ef805 */
[----:B------:R0:W-:Y:S01]  /*8ce0*/  STG.E.U8 desc[UR36][R2.64], R5 ;  /* 0x0000000502007986 */ /* 0x0001e2000c101124 */
[----:B------:R-:W-:Y:S05]  /*8cf0*/  BRA `(.L_x_5217) ;  /* 0x00000000005c7947 */ /* 0x000fea0003800000 */
.L_x_5239:
        /* <DEDUP_REMOVED lines=12> */
.L_x_5245:
[----:B------:R-:W-:Y:S02]  /*8dc0*/  ISETP.GT.U32.AND P0, PT, R4, 0x7f800000, PT ;  /* 0x7f8000000400780c */ /* 0x000fe40003f04070 */
[----:B------:R-:W-:-:S04]  /*8dd0*/  MOV R0, 0x7f ;  /* 0x0000007f00007802 */ /* 0x000fc80000000f00 */
[----:B------:R-:W-:-:S07]  /*8de0*/  SEL R0, R0, 0x7c, P0 ;  /* 0x0000007c00007807 */ /* 0x000fce0000000000 */
.L_x_5246:
[----:B------:R-:W-:Y:S05]  /*8df0*/  BSYNC.RECONVERGENT B0 ;  /* 0x0000000000007941 */ /* 0x000fea0003800200 */
.L_x_5244:
[----:B------:R-:W-:-:S04]  /*8e00*/  SHF.R.U32.HI R5, RZ, 0x18, R5 ;  /* 0x00000018ff057819 */ /* 0x000fc80000011605 */
[----:B------:R-:W-:-:S05]  /*8e10*/  LOP3.LUT R5, R0, 0x80, R5, 0xf8, !PT ;  /* 0x0000008000057812 */ /* 0x000fca00078ef805 */
[----:B------:R0:W-:Y:S01]  /*8e20*/  STG.E.U8 desc[UR36][R2.64], R5 ;  /* 0x0000000502007986 */ /* 0x0001e2000c101124 */
[----:B------:R-:W-:Y:S05]  /*8e30*/  BRA `(.L_x_5217) ;  /* 0x00000000000c7947 */ /* 0x000fea0003800000 */
.L_x_5238:
[----:B------:R-:W-:-:S04]  /*8e40*/  I2FP.F32.S32 R0, R4 ;  /* 0x0000000400007245 */ /* 0x000fc80000201400 */
[----:B------:R-:W-:-:S05]  /*8e50*/  F2FP.BF16.F32.PACK_AB R0, RZ, R0 ;  /* 0x00000000ff00723e */ /* 0x000fca00000010ff */
[----:B------:R0:W-:Y:S02]  /*8e60*/  STG.E.U16 desc[UR36][R2.64], R0 ;  /* 0x0000000002007986 */ /* 0x0001e4000c101524 */
.L_x_5217:
[----:B------:R-:W-:-:S07]  /*8e70*/  VIADD R17, R17, 0x80 ;  /* 0x0000008011117836 */ /* 0x000fce0000000000 */
.L_x_5177:
[----:B------:R-:W-:Y:S05]  /*8e80*/  BSYNC.RECONVERGENT B6 ;  /* 0x0000000000067941 */ /* 0x000fea0003800200 */
.L_x_5176:
        /* <DEDUP_REMOVED lines=306> */
.L_x_5247:
[----:B------:R-:W1:Y:S01]  /*a1b0*/  LDCU.128 UR8, c[0x0][0x580] ;  /* 0x0000b000ff0877ac */ /* 0x000e620008000c00 */
[----:B------:R-:W-:-:S04]  /*a1c0*/  UPRMT UR4, UR43, 0x9910, URZ ;  /* 0x000099102b047896 */ /* 0x000fc800080000ff */
[----:B------:R-:W-:Y:S01]  /*a1d0*/  UISETP.GT.AND UP0, UPT, UR4, 0x9, UPT ;  /* 0x000000090400788c */ /* 0x000fe2000bf04270 */
[----:B-1234-:R-:W-:Y:S02]  /*a1e0*/  IADD3 R2, P1, PT, R0, UR10, RZ ;  /* 0x0000000a00027c10 */ /* 0x01efe4000ff3e0ff */
[----:B------:R-:W-:-:S03]  /*a1f0*/  IADD3 R16, P0, PT, R16, UR8, RZ ;  /* 0x0000000810107c10 */ /* 0x000fc6000ff1e0ff */
        /* <DEDUP_REMOVED lines=13> */
.L_x_5251:
[----:B------:R0:W5:Y:S01]  /*a2d0*/  LDG.E.U8 R0, desc[UR36][R2.64] ;  /* 0x0000002402007981 */ /* 0x000162000c1e1100 */
[----:B------:R-:W-:Y:S05]  /*a2e0*/  BRA `(.L_x_5253) ;  /* 0x0000000c002c7947 */ /* 0x000fea0003800000 */
.L_x_5250:
        /* <DEDUP_REMOVED lines=8> */
.L_x_5255:
[----:B------:R0:W5:Y:S01]  /*a370*/  LDG.E R0, desc[UR36][R2.64] ;  /* 0x0000002402007981 */ /* 0x000162000c1e1900 */
[----:B------:R-:W-:Y:S05]  /*a380*/  BRA `(.L_x_5253) ;  /* 0x0000000c00047947 */ /* 0x000fea0003800000 */
.L_x_5254:
[----:B------:R0:W5:Y:S01]  /*a390*/  LDG.E.S16 R0, desc[UR36][R2.64] ;  /* 0x0000002402007981 */ /* 0x000162000c1e1700 */
[----:B------:R-:W-:Y:S05]  /*a3a0*/  BRA `(.L_x_5253) ;  /* 0x0000000800fc7947 */ /* 0x000fea0003800000 */
.L_x_5249:
        /* <DEDUP_REMOVED lines=9> */
.L_x_5257:
[----:B------:R-:W2:Y:S02]  /*a440*/  LDG.E.U16 R2, desc[UR36][R2.64] ;  /* 0x0000002402027981 */ /* 0x000ea4000c1e1500 */
[----:B--2---:R-:W-:-:S06]  /*a450*/  HADD2.F32 R0, -RZ, R2.H0_H0 ;  /* 0x20000002ff007230 */ /* 0x004fcc0000004100 */
[----:B------:R-:W0:Y:S01]  /*a460*/  F2I.FTZ.TRUNC.NTZ R0, R0 ;  /* 0x0000000000007305 */ /* 0x000e22000021f100 */
[----:B------:R-:W-:Y:S05]  /*a470*/  BRA `(.L_x_5253) ;  /* 0x0000000800c87947 */ /* 0x000fea0003800000 */
.L_x_5256:
        /* <DEDUP_REMOVED lines=9> */
.L_x_5259:
[----:B------:R-:W2:Y:S02]  /*a510*/  LDG.E.U16 R2, desc[UR36][R2.64] ;  /* 0x0000002402027981 */ /* 0x000ea4000c1e1500 */
[----:B--2---:R-:W-:-:S06]  /*a520*/  HADD2.F32 R0, -RZ, R2.H0_H0 ;  /* 0x20000002ff007230 */ /* 0x004fcc0000004100 */
[----:B------:R-:W0:Y:S01]  /*a530*/  F2I.FTZ.TRUNC.NTZ R0, R0 ;  /* 0x0000000000007305 */ /* 0x000e22000021f100 */
[----:B------:R-:W-:Y:S05]  /*a540*/  BRA `(.L_x_5253) ;  /* 0x0000000800947947 */ /* 0x000fea0003800000 */
.L_x_5258:
[----:B------:R-:W2:Y:S02]  /*a550*/  LDG.E.64 R2, desc[UR36][R2.64] ;  /* 0x0000002402027981 */ /* 0x000ea4000c1e1b00 */
[----:B--2---:R0:W1:Y:S02]  /*a560*/  F2I.F64.TRUNC R0, R2 ;  /* 0x0000000200007311 */ /* 0x004064000030d100 */
[----:B01----:R-:W-:Y:S05]  /*a570*/  BRA `(.L_x_5253) ;  /* 0x0000000800887947 */ /* 0x003fea0003800000 */
.L_x_5248:
        /* <DEDUP_REMOVED lines=12> */
.L_x_5262:
[----:B------:R-:W2:Y:S02]  /*a640*/  LDG.E.64 R2, desc[UR36][R2.64] ;  /* 0x0000002402027981 */ /* 0x000ea4000c1e1b00 */
[----:B--2---:R0:W1:Y:S02]  /*a650*/  F2I.F64.TRUNC R0, R2 ;  /* 0x0000000200007311 */ /* 0x004064000030d100 */
[----:B01----:R-:W-:Y:S05]  /*a660*/  BRA `(.L_x_5253) ;  /* 0x00000008004c7947 */ /* 0x003fea0003800000 */
.L_x_5261:
        /* <DEDUP_REMOVED lines=26> */
.L_x_5264:
        /* <DEDUP_REMOVED lines=13> */
.L_x_5263:
[----:B------:R-:W2:Y:S02]  /*a8e0*/  LDG.E.U16 R0, desc[UR36][R2.64] ;  /* 0x0000002402007981 */ /* 0x000ea4000c1e1500 */
[----:B--2---:R-:W-:-:S06]  /*a8f0*/  IMAD.U32 R0, R0, 0x10000, RZ ;  /* 0x0001000000007824 */ /* 0x004fcc00078e00ff */
[----:B------:R-:W0:Y:S01]  /*a900*/  F2I.FTZ.TRUNC.NTZ R0, R0 ;  /* 0x0000000000007305 */ /* 0x000e22000021f100 */
[----:B------:R-:W-:Y:S05]  /*a910*/  BRA `(.L_x_5253) ;  /* 0x0000000400a07947 */ /* 0x000fea0003800000 */
.L_x_5260:
        /* <DEDUP_REMOVED lines=10> */
.L_x_5267:
        /* <DEDUP_REMOVED lines=21> */
.L_x_5271:
[----:B------:R-:W-:Y:S05]  /*ab10*/  BSYNC.RECONVERGENT B1 ;  /* 0x0000000000017941 */ /* 0x000fea0003800200 */
.L_x_5270:
[----:B------:R-:W-:Y:S01]  /*ab20*/  IMAD.SHL.U32 R0, R0, 0x100000, RZ ;  /* 0x0010000000007824 */ /* 0x000fe200078e00ff */
[----:B------:R-:W-:-:S04]  /*ab30*/  LEA R2, R2, 0x3b800000, 0x17 ;  /* 0x3b80000002027811 */ /* 0x000fc800078eb8ff */
[----:B------:R-:W-:-:S07]  /*ab40*/  LOP3.LUT R0, R2, R0, R7, 0xfe, !PT ;  /* 0x0000000002007212 */ /* 0x000fce00078efe07 */
.L_x_5269:
[----:B------:R-:W-:Y:S05]  /*ab50*/  BSYNC.RECONVERGENT B0 ;  /* 0x0000000000007941 */ /* 0x000fea0003800200 */
.L_x_5268:
[----:B------:R-:W2:Y:S01]  /*ab60*/  F2I.FTZ.TRUNC.NTZ R0, R0 ;  /* 0x0000000000007305 */ /* 0x000ea2000021f100 */
[----:B------:R-:W-:Y:S05]  /*ab70*/  BRA `(.L_x_5253) ;  /* 0x0000000400087947 */ /* 0x000fea0003800000 */
.L_x_5266:
        /* <DEDUP_REMOVED lines=21> */
.L_x_5275:
[----:B------:R-:W-:Y:S05]  /*acd0*/  BSYNC.RECONVERGENT B1 ;  /* 0x0000000000017941 */ /* 0x000fea0003800200 */
.L_x_5274:
[----:B------:R-:W-:Y:S02]  /*ace0*/  SHF.L.U32 R0, R0, 0x15, RZ ;  /* 0x0000001500007819 */ /* 0x000fe400000006ff */
[----:B------:R-:W-:-:S04]  /*acf0*/  LEA R2, R2, 0x37800000, 0x17 ;  /* 0x3780000002027811 */ /* 0x000fc800078eb8ff */
[----:B------:R-:W-:-:S07]  /*ad00*/  LOP3.LUT R0, R2, R0, R7, 0xfe, !PT ;  /* 0x0000000002007212 */ /* 0x000fce00078efe07 */
.L_x_5273:
[----:B------:R-:W-:Y:S05]  /*ad10*/  BSYNC.RECONVERGENT B0 ;  /* 0x0000000000007941 */ /* 0x000fea0003800200 */
.L_x_5272:
[----:B------:R-:W0:Y:S01]  /*ad20*/  F2I.FTZ.TRUNC.NTZ R0, R0 ;  /* 0x0000000000007305 */ /* 0x000e22000021f100 */
[----:B------:R-:W-:Y:S05]  /*ad30*/  BRA `(.L_x_5253) ;  /* 0x0000000000987947 */ /* 0x000fea0003800000 */
.L_x_5265:
        /* <DEDUP_REMOVED lines=14> */
.L_x_5279:
[----:B------:R-:W-:Y:S05]  /*ae20*/  BSYNC.RECONVERGENT B0 ;  /* 0x0000000000007941 */ /* 0x000fea0003800200 */
.L_x_5278:
[----:B------:R-:W4:Y:S01]  /*ae30*/  F2I.FTZ.TRUNC.NTZ R0, R0 ;  /* 0x0000000000007305 */ /* 0x000f22000021f100 */
[----:B------:R-:W-:Y:S05]  /*ae40*/  BRA `(.L_x_5253) ;  /* 0x0000000000547947 */ /* 0x000fea0003800000 */
.L_x_5252:
        /* <DEDUP_REMOVED lines=16> */
.L_x_5280:
[----:B------:R-:W-:Y:S01]  /*af50*/  IMAD.MOV.U32 R0, RZ, RZ, RZ ;  /* 0x000000ffff007224 */ /* 0x000fe200078e00ff */
[----:B------:R-:W-:Y:S06]  /*af60*/  BRA `(.L_x_5253) ;  /* 0x00000000000c7947 */ /* 0x000fec0003800000 */
.L_x_5277:
[----:B------:R0:W5:Y:S01]  /*af70*/  LDG.E R0, desc[UR36][R2.64] ;  /* 0x0000002402007981 */ /* 0x000162000c1e1900 */
[----:B------:R-:W-:Y:S05]  /*af80*/  BRA `(.L_x_5253) ;  /* 0x0000000000047947 */ /* 0x000fea0003800000 */
.L_x_5276:
[----:B------:R3:W5:Y:S02]  /*af90*/  LDG.E R0, desc[UR36][R2.64] ;  /* 0x0000002402007981 */ /* 0x000764000c1e1900 */
.L_x_5253:
[----:B------:R-:W-:Y:S01]  /*afa0*/  UPRMT UR4, UR40, 0x9910, URZ ;  /* 0x0000991028047896 */ /* 0x000fe200080000ff */
[----:B012345:R-:W-:-:S03]  /*afb0*/  SHF.R.S32.HI R2, RZ, UR38, R0 ;  /* 0x00000026ff027c19 */ /* 0x03ffc60008011400 */
[----:B------:R-:W-:-:S09]  /*afc0*/  UISETP.GT.AND UP0, UPT, UR4, 0x9, UPT ;  /* 0x000000090400788c */ /* 0x000fd2000bf04270 */
        /* <DEDUP_REMOVED lines=11> */
.L_x_5284:
[----:B------:R-:W-:Y:S01]  /*b080*/  STG.E.U8 desc[UR36][R16.64], R2 ;  /* 0x0000000210007986 */ /* 0x000fe2000c101124 */
[----:B------:R-:W-:Y:S05]  /*b090*/  EXIT ;  /* 0x000000000000794d */ /* 0x000fea0003800000 */
.L_x_5283:
        /* <DEDUP_REMOVED lines=9> */
.L_x_5287:
[----:B------:R-:W-:Y:S01]  /*b130*/  STG.E desc[UR36][R16.64], R2 ;  /* 0x0000000210007986 */ /* 0x000fe2000c101924 */
[----:B------:R-:W-:Y:S05]  /*b140*/  EXIT ;  /* 0x000000000000794d */ /* 0x000fea0003800000 */
.L_x_5286:
[----:B------:R-:W-:Y:S01]  /*b150*/  STG.E.U16 desc[UR36][R16.64], R2 ;  /* 0x0000000210007986 */ /* 0x000fe2000c101524 */
[----:B------:R-:W-:Y:S05]  /*b160*/  EXIT ;  /* 0x000000000000794d */ /* 0x000fea0003800000 */
.L_x_5282:
        /* <DEDUP_REMOVED lines=9> */
.L_x_5289:
[----:B------:R-:W-:-:S04]  /*b200*/  I2FP.F32.S32 R0, R2 ;  /* 0x0000000200007245 */ /* 0x000fc80000201400 */
[----:B------:R-:W-:-:S05]  /*b210*/  F2FP.F16.F32.PACK_AB R0, RZ, R0 ;  /* 0x00000000ff00723e */ /* 0x000fca00000000ff */
[----:B------:R-:W-:Y:S01]  /*b220*/  STG.E.U16 desc[UR36][R16.64], R0 ;  /* 0x0000000010007986 */ /* 0x000fe2000c101524 */
[----:B------:R-:W-:Y:S05]  /*b230*/  EXIT ;  /* 0x000000000000794d */ /* 0x000fea0003800000 */
.L_x_5288:
        /* <DEDUP_REMOVED lines=10> */
.L_x_5291:
[----:B------:R-:W-:-:S04]  /*b2e0*/  I2FP.F32.S32 R2, R2 ;  /* 0x0000000200027245 */ /* 0x000fc80000201400 */
[----:B------:R-:W-:-:S04]  /*b2f0*/  F2FP.F16.F32.PACK_AB R3, RZ, R2 ;  /* 0x00000002ff03723e */ /* 0x000fc800000000ff */
[----:B------:R-:W-:-:S05]  /*b300*/  PRMT R3, R3, 0x5410, RZ ;  /* 0x0000541003037816 */ /* 0x000fca00000000ff */
[----:B------:R-:W-:Y:S01]  /*b310*/  STG.E desc[UR36][R16.64], R3 ;  /* 0x0000000310007986 */ /* 0x000fe2000c101924 */
[----:B------:R-:W-:Y:S05]  /*b320*/  EXIT ;  /* 0x000000000000794d */ /* 0x000fea0003800000 */
.L_x_5290:
[----:B------:R-:W0:Y:S02]  /*b330*/  I2F.F64 R2, R2 ;  /* 0x0000000200027312 */ /* 0x000e240000201c00 */
[----:B0-----:R-:W-:Y:S01]  /*b340*/  STG.E.64 desc[UR36][R16.64], R2 ;  /* 0x0000000210007986 */ /* 0x001fe2000c101b24 */
[----:B------:R-:W-:Y:S05]  /*b350*/  EXIT ;  /* 0x000000000000794d */ /* 0x000fea0003800000 */
.L_x_5281:
        /* <DEDUP_REMOVED lines=12> */
.L_x_5295:
        /* <DEDUP_REMOVED lines=17> */
.L_x_5298:
[----:B------:R-:W-:-:S04]  /*b530*/  SHF.R.U32.HI R3, RZ, 0x18, R3 ;  /* 0x00000018ff037819 */ /* 0x000fc80000011603 */
[----:B------:R-:W-:-:S04]  /*b540*/  LOP3.LUT R0, R0, 0x80, R3, 0xf8, !PT ;  /* 0x0000008000007812 */ /* 0x000fc800078ef803 */
[----:B------:R-:W-:-:S07]  /*b550*/  PRMT R8, R0, 0x7610, R8 ;  /* 0x0000761000087816 */ /* 0x000fce0000000008 */
.L_x_5297:
[----:B------:R-:W-:Y:S05]  /*b560*/  BSYNC.RECONVERGENT B0 ;  /* 0x0000000000007941 */ /* 0x000fea0003800200 */
.L_x_5296:
[----:B------:R-:W-:Y:S01]  /*b570*/  STG.E.U8 desc[UR36][R16.64], R8 ;  /* 0x0000000810007986 */ /* 0x000fe2000c101124 */
[----:B------:R-:W-:Y:S05]  /*b580*/  EXIT ;  /* 0x000000000000794d */ /* 0x000fea0003800000 */
.L_x_5294:
        /* <DEDUP_REMOVED lines=17> */
.L_x_5301:
[----:B------:R-:W-:-:S04]  /*b6a0*/  SHF.R.U32.HI R3, RZ, 0x18, R3 ;  /* 0x00000018ff037819 */ /* 0x000fc80000011603 */
[----:B------:R-:W-:-:S04]  /*b6b0*/  LOP3.LUT R0, R0, 0x80, R3, 0xf8, !PT ;  /* 0x0000008000007812 */ /* 0x000fc800078ef803 */
[----:B------:R-:W-:-:S07]  /*b6c0*/  PRMT R8, R0, 0x7610, R8 ;  /* 0x0000761000087816 */ /* 0x000fce0000000008 */
.L_x_5300:
[----:B------:R-:W-:Y:S05]  /*b6d0*/  BSYNC.RECONVERGENT B0 ;  /* 0x0000000000007941 */ /* 0x000fea0003800200 */
.L_x_5299:
[----:B------:R-:W-:Y:S01]  /*b6e0*/  STG.E.U8 desc[UR36][R16.64], R8 ;  /* 0x0000000810007986 */ /* 0x000fe2000c101124 */
[----:B------:R-:W-:Y:S05]  /*b6f0*/  EXIT ;  /* 0x000000000000794d */ /* 0x000fea0003800000 */
.L_x_5293:
        /* <DEDUP_REMOVED lines=22> */
.L_x_5303:
[----:B------:R-:W-:-:S05]  /*b860*/  SHF.R.S32.HI R3, RZ, 0x1f, R2 ;  /* 0x0000001fff037819 */ /* 0x000fca0000011402 */
[----:B------:R-:W-:Y:S01]  /*b870*/  STG.E.64 desc[UR36][R16.64], R2 ;  /* 0x0000000210007986 */ /* 0x000fe2000c101b24 */
[----:B------:R-:W-:Y:S05]  /*b880*/  EXIT ;  /* 0x000000000000794d */ /* 0x000fea0003800000 */
.L_x_5302:
[----:B------:R-:W-:Y:S01]  /*b890*/  STG.E desc[UR36][R16.64], R2 ;  /* 0x0000000210007986 */ /* 0x000fe2000c101924 */
[----:B------:R-:W-:Y:S05]  /*b8a0*/  EXIT ;  /* 0x000000000000794d */ /* 0x000fea0003800000 */
.L_x_5292:
        /* <DEDUP_REMOVED lines=10> */
.L_x_5305:
[----:B------:R-:W-:Y:S01]  /*b950*/  CS2R R6, SRZ ;  /* 0x0000000000067805 */ /* 0x000fe2000001ff00 */
[----:B------:R-:W0:Y:S04]  /*b960*/  I2F.F64 R4, R2 ;  /* 0x0000000200047312 */ /* 0x000e280000201c00 */
[----:B0-----:R-:W-:Y:S01]  /*b970*/  STG.E.128 desc[UR36][R16.64], R4 ;  /* 0x0000000410007986 */ /* 0x001fe2000c101d24 */
[----:B------:R-:W-:Y:S05]  /*b980*/  EXIT ;  /* 0x000000000000794d */ /* 0x000fea0003800000 */
.L_x_5304:
[----:B------:R-:W-:-:S09]  /*b990*/  UISETP.NE.AND UP0, UPT, UR4, 0xf, UPT ;  /* 0x0000000f0400788c */ /* 0x000fd2000bf05270 */
[----:B------:R-:W-:Y:S05]  /*b9a0*/  BRA.U !UP0, `(.L_x_5306) ;  /* 0x0000000108e87547 */ /* 0x000fea000b800000 */
[----:B------:R-:W-:-:S09]  /*b9b0*/  UISETP.NE.AND UP0, UPT, UR4, 0x17, UPT ;  /* 0x000000170400788c */ /* 0x000fd2000bf05270 */
[----:B------:R-:W-:Y:S05]  /*b9c0*/  BRA.U !UP0, `(.L_x_5307) ;  /* 0x0000000108907547 */ /* 0x000fea000b800000 */
[----:B------:R-:W-:-:S09]  /*b9d0*/  UISETP.NE.AND UP0, UPT, UR4, 0x18, UPT ;  /* 0x000000180400788c */ /* 0x000fd2000bf05270 */
[----:B------:R-:W-:Y:S05]  /*b9e0*/  BRA.U !UP0, `(.L_x_5308) ;  /* 0x0000000108447547 */ /* 0x000fea000b800000 */
.L_x_5285:
        /* <DEDUP_REMOVED lines=16> */
.L_x_5309:
[----:B------:R-:W-:Y:S05]  /*baf0*/  EXIT ;  /* 0x000000000000794d */ /* 0x000fea0003800000 */
.L_x_5308:
        /* <DEDUP_REMOVED lines=13> */
.L_x_5311:
[----:B------:R-:W-:Y:S05]  /*bbd0*/  BSYNC.RECONVERGENT B0 ;  /* 0x0000000000007941 */ /* 0x000fea0003800200 */
.L_x_5310:
[----:B------:R-:W-:-:S05]  /*bbe0*/  LOP3.LUT R3, R0, 0x80, R3, 0xf8, !PT ;  /* 0x0000008000037812 */ /* 0x000fca00078ef803 */
[----:B------:R-:W-:Y:S01]  /*bbf0*/  STG.E.U8 desc[UR36][R16.64], R3 ;  /* 0x0000000310007986 */ /* 0x000fe2000c101124 */
[----:B------:R-:W-:Y:S05]  /*bc00*/  EXIT ;  /* 0x000000000000794d */ /* 0x000fea0003800000 */
.L_x_5307:
        /* <DEDUP_REMOVED lines=12> */
.L_x_5313:
[----:B------:R-:W-:Y:S01]  /*bcd0*/  IMAD.MOV.U32 R0, RZ, RZ, 0x7f ;  /* 0x0000007fff007424 */ /* 0x000fe200078e00ff */
[----:B------:R-:W-:-:S04]  /*bce0*/  ISETP.GT.U32.AND P0, PT, R2, 0x7f800000, PT ;  /* 0x7f8000000200780c */ /* 0x000fc80003f04070 */
[----:B------:R-:W-:-:S09]  /*bcf0*/  SEL R0, R0, 0x7c, P0 ;  /* 0x0000007c00007807 */ /* 0x000fd20000000000 */
.L_x_5314:
[----:B------:R-:W-:Y:S05]  /*bd00*/  BSYNC.RECONVERGENT B0 ;  /* 0x0000000000007941 */ /* 0x000fea0003800200 */
.L_x_5312:
[----:B------:R-:W-:-:S04]  /*bd10*/  SHF.R.U32.HI R3, RZ, 0x18, R3 ;  /* 0x00000018ff037819 */ /* 0x000fc80000011603 */
[----:B------:R-:W-:-:S05]  /*bd20*/  LOP3.LUT R3, R0, 0x80, R3, 0xf8, !PT ;  /* 0x0000008000037812 */ /* 0x000fca00078ef803 */
[----:B------:R-:W-:Y:S01]  /*bd30*/  STG.E.U8 desc[UR36][R16.64], R3 ;  /* 0x0000000310007986 */ /* 0x000fe2000c101124 */
[----:B------:R-:W-:Y:S05]  /*bd40*/  EXIT ;  /* 0x000000000000794d */ /* 0x000fea0003800000 */
.L_x_5306:
[----:B------:R-:W-:-:S04]  /*bd50*/  I2FP.F32.S32 R0, R2 ;  /* 0x0000000200007245 */ /* 0x000fc80000201400 */
[----:B------:R-:W-:-:S05]  /*bd60*/  F2FP.BF16.F32.PACK_AB R0, RZ, R0 ;  /* 0x00000000ff00723e */ /* 0x000fca00000010ff */
[----:B------:R-:W-:Y:S01]  /*bd70*/  STG.E.U16 desc[UR36][R16.64], R0 ;  /* 0x0000000010007986 */ /* 0x000fe2000c101524 */
[----:B------:R-:W-:Y:S05]  /*bd80*/  EXIT ;  /* 0x000000000000794d */ /* 0x000fea0003800000 */
.L_x_5315:
        /* <DEDUP_REMOVED lines=15> */
.L_x_20813:


//--------------------- .text._ZN2at6native27unrolled_elementwise_kernelINS0_13BUnaryFunctorIiiiZZZNS0_18rshift_kernel_cudaERNS_18TensorIteratorBaseEENKUlvE_clEvENKUlvE1_clEvEUliiE_EESt5arrayIPcLm2EELi4E23TrivialOffsetCalculatorILi1EjESD_NS0_6memory12LoadWithCastILi1EEENSE_13StoreWithCastILi1EEEEEviT_T0_T2_T3_T4_T5_ --------------------------
	.section	.text._ZN2at6native27unrolled_elementwise_kernelINS0_13BUnaryFunctorIiiiZZZNS0_18rshift_kernel_cudaERNS_18TensorIteratorBaseEENKUlvE_clEvENKUlvE1_clEvEUliiE_EESt5arrayIPcLm2EELi4E23TrivialOffsetCalculatorILi1EjESD_NS0_6memory12LoadWithCastILi1EEENSE_13StoreWithCastILi1EEEEEviT_T0_T2_T3_T4_T5_,"ax",@progbits
	.align	128
        .global         _ZN2at6native27unrolled_elementwise_kernelINS0_13BUnaryFunctorIiiiZZZNS0_18rshift_kernel_cudaERNS_18TensorIteratorBaseEENKUlvE_clEvENKUlvE1_clEvEUliiE_EESt5arrayIPcLm2EELi4E23TrivialOffsetCalculatorILi1EjESD_NS0_6memory12LoadWithCastILi1EEENSE_13StoreWithCastILi1EEEEEviT_T0_T2_T3_T4_T5_
        .type           _ZN2at6native27unrolled_elementwise_kernelINS0_13BUnaryFunctorIiiiZZZNS0_18rshift_kernel_cudaERNS_18TensorIteratorBaseEENKUlvE_clEvENKUlvE1_clEvEUliiE_EESt5arrayIPcLm2EELi4E23TrivialOffsetCalculatorILi1EjESD_NS0_6memory12LoadWithCastILi1EEENSE_13StoreWithCastILi1EEEEEviT_T0_T2_T3_T4_T5_,@function
        .size           _ZN2at6native27unrolled_elementwise_kernelINS0_13BUnaryFunctorIiiiZZZNS0_18rshift_kernel_cudaERNS_18TensorIteratorBaseEENKUlvE_clEvENKUlvE1_clEvEUliiE_EESt5arrayIPcLm2EELi4E23TrivialOffsetCalculatorILi1EjESD_NS0_6memory12LoadWithCastILi1EEENSE_13StoreWithCastILi1EEEEEviT_T0_T2_T3_T4_T5_,(.L_x_20814 - _ZN2at6native27unrolled_elementwise_kernelINS0_13BUnaryFunctorIiiiZZZNS0_18rshift_kernel_cudaERNS_18TensorIteratorBaseEENKUlvE_clEvENKUlvE1_clEvEUliiE_EESt5arrayIPcLm2EELi4E23TrivialOffsetCalculatorILi1EjESD_NS0_6memory12LoadWithCastILi1EEENSE_13StoreWithCastILi1EEEEEviT_T0_T2_T3_T4_T5_)
        .other          _ZN2at6native27unrolled_elementwise_kernelINS0_13BUnaryFunctorIiiiZZZNS0_18rshift_kernel_cudaERNS_18TensorIteratorBaseEENKUlvE_clEvENKUlvE1_clEvEUliiE_EESt5arrayIPcLm2EELi4E23TrivialOffsetCalculatorILi1EjESD_NS0_6memory12LoadWithCastILi1EEENSE_13StoreWithCastILi1EEEEEviT_T0_T2_T3_T4_T5_,@"STO_CUDA_ENTRY STV_DEFAULT"
_ZN2at6native27unrolled_elementwise_kernelINS0_13BUnaryFunctorIiiiZZZNS0_18rshift_kernel_cudaERNS_18TensorIteratorBaseEENKUlvE_clEvENKUlvE1_clEvEUliiE_EESt5arrayIPcLm2EELi4E23TrivialOffsetCalculatorILi1EjESD_NS0_6memory12LoadWithCastILi1EEENSE_13StoreWithCastILi1EEEEEviT_T0_T2_T3_T4_T5_:
.text._ZN2at6native27unrolled_elementwise_kernelINS0_13BUnaryFunctorIiiiZZZNS0_18rshift_kernel_cudaERNS_18TensorIteratorBaseEENKUlvE_clEvENKUlvE1_clEvEUliiE_EESt5arrayIPcLm2EELi4E23TrivialOffsetCalculatorILi1EjESD_NS0_6memory12LoadWithCastILi1EEENSE_13StoreWithCastILi1EEEEEviT_T0_T2_T3_T4_T5_:
        /* <DEDUP_REMOVED lines=31> */
.L_x_5321:
[----:B------:R3:W5:Y:S01]  /*01f0*/  LDG.E.U8 R19, desc[UR36][R4.64] ;  /* 0x0000002404137981 */ /* 0x000762000c1e1100 */
[----:B------:R-:W-:Y:S05]  /*0200*/  BRA `(.L_x_5323) ;  /* 0x0000000c00307947 */ /* 0x000fea0003800000 */
.L_x_5320:
        /* <DEDUP_REMOVED lines=8> */
.L_x_5325:
[----:B------:R1:W5:Y:S01]  /*0290*/  LDG.E R19, desc[UR36][R4.64] ;  /* 0x0000002404137981 */ /* 0x000362000c1e1900 */
[----:B------:R-:W-:Y:S05]  /*02a0*/  BRA `(.L_x_5323) ;  /* 0x0000000c00087947 */ /* 0x000fea0003800000 */
.L_x_5324:
[----:B------:R2:W5:Y:S01]  /*02b0*/  LDG.E.S16 R19, desc[UR36][R4.64] ;  /* 0x0000002404137981 */ /* 0x000562000c1e1700 */
[----:B------:R-:W-:Y:S05]  /*02c0*/  BRA `(.L_x_5323) ;  /* 0x0000000c00007947 */ /* 0x000fea0003800000 */
.L_x_5319:
        /* <DEDUP_REMOVED lines=9> */
.L_x_5327:
[----:B------:R-:W2:Y:S02]  /*0360*/  LDG.E.U16 R4, desc[UR36][R4.64] ;  /* 0x0000002404047981 */ /* 0x000ea4000c1e1500 */
[----:B--2---:R-:W-:-:S06]  /*0370*/  HADD2.F32 R19, -RZ, R4.H0_H0 ;  /* 0x20000004ff137230 */ /* 0x004fcc0000004100 */
[----:B------:R-:W0:Y:S01]  /*0380*/  F2I.FTZ.TRUNC.NTZ R19, R19 ;  /* 0x0000001300137305 */ /* 0x000e22000021f100 */
[----:B------:R-:W-:Y:S05]  /*0390*/  BRA `(.L_x_5323) ;  /* 0x0000000800cc7947 */ /* 0x000fea0003800000 */
.L_x_5326:
        /* <DEDUP_REMOVED lines=9> */
.L_x_5329:
[----:B------:R-:W2:Y:S02]  /*0430*/  LDG.E.U16 R4, desc[UR36][R4.64] ;  /* 0x0000002404047981 */ /* 0x000ea4000c1e1500 */
[----:B--2---:R-:W-:-:S06]  /*0440*/  HADD2.F32 R19, -RZ, R4.H0_H0 ;  /* 0x20000004ff137230 */ /* 0x004fcc0000004100 */
[----:B------:R-:W0:Y:S01]  /*0450*/  F2I.FTZ.TRUNC.NTZ R19, R19 ;  /* 0x0000001300137305 */ /* 0x000e22000021f100 */
[----:B------:R-:W-:Y:S05]  /*0460*/  BRA `(.L_x_5323) ;  /* 0x0000000800987947 */ /* 0x000fea0003800000 */
.L_x_5328:
[----:B------:R-:W2:Y:S02]  /*0470*/  LDG.E.64 R4, desc[UR36][R4.64] ;  /* 0x0000002404047981 */ /* 0x000ea4000c1e1b00 */
[----:B--2---:R0:W1:Y:S02]  /*0480*/  F2I.F64.TRUNC R19, R4 ;  /* 0x0000000400137311 */ /* 0x004064000030d100 */
[----:B01----:R-:W-:Y:S05]  /*0490*/  BRA `(.L_x_5323) ;  /* 0x00000008008c7947 */ /* 0x003fea0003800000 */
.L_x_5318:
        /* <DEDUP_REMOVED lines=12> */
.L_x_5332:
[----:B------:R-:W2:Y:S02]  /*0560*/  LDG.E.64 R4, desc[UR36][R4.64] ;  /* 0x0000002404047981 */ /* 0x000ea4000c1e1b00 */
[----:B--2---:R0:W1:Y:S02]  /*0570*/  F2I.F64.TRUNC R19, R4 ;  /* 0x0000000400137311 */ /* 0x004064000030d100 */
[----:B01----:R-:W-:Y:S05]  /*0580*/  BRA `(.L_x_5323) ;  /* 0x0000000800507947 */ /* 0x003fea0003800000 */
.L_x_5331:
        /* <DEDUP_REMOVED lines=26> */
.L_x_5334:
        /* <DEDUP_REMOVED lines=14> */
.L_x_5333:
[----:B------:R-:W2:Y:S02]  /*0810*/  LDG.E.U16 R19, desc[UR36][R4.64] ;  /* 0x0000002404137981 */ /* 0x000ea4000c1e1500 */
[----:B--2---:R-:W-:-:S06]  /*0820*/  IMAD.U32 R19, R19, 0x10000, RZ ;  /* 0x0001000013137824 */ /* 0x004fcc00078e00ff */
[----:B------:R-:W0:Y:S01]  /*0830*/  F2I.FTZ.TRUNC.NTZ R19, R19 ;  /* 0x0000001300137305 */ /* 0x000e22000021f100 */
[----:B------:R-:W-:Y:S05]  /*0840*/  BRA `(.L_x_5323) ;  /* 0x0000000400a07947 */ /* 0x000fea0003800000 */
.L_x_5330:
        /* <DEDUP_REMOVED lines=10> */
.L_x_5337:
        /* <DEDUP_REMOVED lines=21> */
.L_x_5341:
[----:B------:R-:W-:Y:S05]  /*0a40*/  BSYNC.RECONVERGENT B1 ;  /* 0x0000000000017941 */ /* 0x000fea0003800200 */
.L_x_5340:
[----:B------:R-:W-:Y:S01]  /*0a50*/  IMAD.SHL.U32 R0, R0, 0x100000, RZ ;  /* 0x0010000000007824 */ /* 0x000fe200078e00ff */
[----:B------:R-:W-:-:S04]  /*0a60*/  LEA R3, R3, 0x3b800000, 0x17 ;  /* 0x3b80000003037811 */ /* 0x000fc800078eb8ff */
[----:B------:R-:W-:-:S07]  /*0a70*/  LOP3.LUT R19, R3, R0, R19, 0xfe, !PT ;  /* 0x0000000003137212 */ /* 0x000fce00078efe13 */
.L_x_5339:
[----:B------:R-:W-:Y:S05]  /*0a80*/  BSYNC.RECONVERGENT B0 ;  /* 0x0000000000007941 */ /* 0x000fea0003800200 */
.L_x_5338:
[----:B------:R-:W0:Y:S01]  /*0a90*/  F2I.FTZ.TRUNC.NTZ R19, R19 ;  /* 0x0000001300137305 */ /* 0x000e22000021f100 */
[----:B------:R-:W-:Y:S05]  /*0aa0*/  BRA `(.L_x_5323) ;  /* 0x0000000400087947 */ /* 0x000fea0003800000 */
.L_x_5336:
        /* <DEDUP_REMOVED lines=21> */
.L_x_5345:
[----:B------:R-:W-:Y:S05]  /*0c00*/  BSYNC.RECONVERGENT B1 ;  /* 0x0000000000017941 */ /* 0x000fea0003800200 */
.L_x_5344:
[----:B------:R-:W-:Y:S01]  /*0c10*/  IMAD.SHL.U32 R0, R0, 0x200000, RZ ;  /* 0x0020000000007824 */ /* 0x000fe200078e00ff */
[----:B------:R-:W-:-:S04]  /*0c20*/  LEA R3, R3, 0x37800000, 0x17 ;  /* 0x3780000003037811 */ /* 0x000fc800078eb8ff */
[----:B------:R-:W-:-:S07]  /*0c30*/  LOP3.LUT R19, R3, R0, R19, 0xfe, !PT ;  /* 0x0000000003137212 */ /* 0x000fce00078efe13 */
.L_x_5343:
[----:B------:R-:W-:Y:S05]  /*0c40*/  BSYNC.RECONVERGENT B0 ;  /* 0x0000000000007941 */ /* 0x000fea0003800200 */
.L_x_5342:
[----:B------:R-:W0:Y:S01]  /*0c50*/  F2I.FTZ.TRUNC.NTZ R19, R19 ;  /* 0x0000001300137305 */ /* 0x000e22000021f100 */
[----:B------:R-:W-:Y:S05]  /*0c60*/  BRA `(.L_x_5323) ;  /* 0x0000000000987947 */ /* 0x000fea0003800000 */
.L_x_5335:
[----:B------:R-:W-:-:S09]  /*0c70*/  UISETP.NE.AND UP0, UPT, UR4, 0x1c, UPT ;  /* 0x0000001c0400788c */ /* 0x000fd2000bf05270 */
[----:B------:R-:W-:Y:S05]  /*0c80*/  BRA.U !UP0, `(.L_x_5346) ;  /* 0x00000001088c7547 */ /* 0x000fea000b800000 */
[----:B------:R-:W-:-:S09]  /*0c90*/  UISETP.NE.AND UP0, UPT, UR4, 0x1d, UPT ;  /* 0x0000001d0400788c */ /* 0x000fd2000bf05270 */
[----:B------:R-:W-:Y:S05]  /*0ca0*/  BRA.U !UP0, `(.L_x_5347) ;  /* 0x00000001087c7547 */ /* 0x000fea000b800000 */
[----:B------:R-:W-:-:S09]  /*0cb0*/  UISETP.NE.AND UP0, UPT, UR4, 0x2c, UPT ;  /* 0x0000002c0400788c */ /* 0x000fd2000bf05270 */
[----:B------:R-:W-:Y:S05]  /*0cc0*/  BRA.U !UP0, `(.L_x_5348) ;  /* 0x0000000108487547 */ /* 0x000fea000b800000 */
.L_x_5322:
        /* <DEDUP_REMOVED lines=16> */
.L_x_5349:
[----:B------:R-:W-:Y:S01]  /*0dd0*/  IMAD.MOV.U32 R19, RZ, RZ, RZ ;  /* 0x000000ffff137224 */ /* 0x000fe200078e00ff */
[----:B------:R-:W-:Y:S06]  /*0de0*/  BRA `(.L_x_5323) ;  /* 0x0000000000387947 */ /* 0x000fec0003800000 */
.L_x_5348:
        /* <DEDUP_REMOVED lines=8> */
.L_x_5351:
[----:B------:R-:W-:Y:S05]  /*0e70*/  BSYNC.RECONVERGENT B0 ;  /* 0x0000000000007941 */ /* 0x000fea0003800200 */
.L_x_5350:
[----:B------:R-:W0:Y:S01]  /*0e80*/  F2I.FTZ.TRUNC.NTZ R19, R19 ;  /* 0x0000001300137305 */ /* 0x000e22000021f100 */
[----:B------:R-:W-:Y:S05]  /*0e90*/  BRA `(.L_x_5323) ;  /* 0x00000000000c7947 */ /* 0x000fea0003800000 */
.L_x_5347:
[----:B------:R0:W5:Y:S01]  /*0ea0*/  LDG.E R19, desc[UR36][R4.64] ;  /* 0x0000002404137981 */ /* 0x000162000c1e1900 */
[----:B------:R-:W-:Y:S05]  /*0eb0*/  BRA `(.L_x_5323) ;  /* 0x0000000000047947 */ /* 0x000fea0003800000 */
.L_x_5346:
[----:B------:R0:W5:Y:S02]  /*0ec0*/  LDG.E R19, desc[UR36][R4.64] ;  /* 0x0000002404137981 */ /* 0x000164000c1e1900 */
.L_x_5323:
[----:B------:R-:W-:-:S07]  /*0ed0*/  VIADD R23, R17, 0x80 ;  /* 0x0000008011177836 */ /* 0x000fce0000000000 */
.L_x_5317:
[----:B------:R-:W-:Y:S05]  /*0ee0*/  BSYNC.RECONVERGENT B6 ;  /* 0x0000000000067941 */ /* 0x000fea0003800200 */
.L_x_5316:
[----:B------:R-:W-:Y:S01]  /*0ef0*/  ISETP.GE.AND P0, PT, R23, R16, PT ;  /* 0x000000101700720c */ /* 0x000fe20003f06270 */
[----:B------:R-:W-:Y:S01]  /*0f00*/  BSSY.RECONVERGENT B6, `(.L_x_5352) ;  /* 0x00000e5000067945 */ /* 0x000fe20003800200 */
[----:B------:R-:W-:-:S11]  /*0f10*/  IMAD.MOV.U32 R26, RZ, RZ, RZ ;  /* 0x000000ffff1a7224 */ /* 0x000fd600078e00ff */
        /* <DEDUP_REMOVED lines=20> */
.L_x_5357:
[----:B------:R0:W5:Y:S01]  /*1060*/  LDG.E.U8 R26, desc[UR36][R4.64] ;  /* 0x00000024041a7981 */ /* 0x000162000c1e1100 */
[----:B------:R-:W-:Y:S05]  /*1070*/  BRA `(.L_x_5359) ;  /* 0x0000000c00307947 */ /* 0x000fea0003800000 */
.L_x_5356:
        /* <DEDUP_REMOVED lines=8> */
.L_x_5361:
[----:B------:R0:W5:Y:S01]  /*1100*/  LDG.E R26, desc[UR36][R4.64] ;  /* 0x00000024041a7981 */ /* 0x000162000c1e1900 */
[----:B------:R-:W-:Y:S05]  /*1110*/  BRA `(.L_x_5359) ;  /* 0x0000000c00087947 */ /* 0x000fea0003800000 */
.L_x_5360:
[----:B------:R0:W5:Y:S01]  /*1120*/  LDG.E.S16 R26, desc[UR36][R4.64] ;  /* 0x00000024041a7981 */ /* 0x000162000c1e1700 */
[----:B------:R-:W-:Y:S05]  /*1130*/  BRA `(.L_x_5359) ;  /* 0x0000000c00007947 */ /* 0x000fea0003800000 */
.L_x_5355:
        /* <DEDUP_REMOVED lines=9> */
.L_x_5363:
[----:B------:R-:W2:Y:S02]  /*11d0*/  LDG.E.U16 R4, desc[UR36][R4.64] ;  /* 0x0000002404047981 */ /* 0x000ea4000c1e1500 */
[----:B--2---:R-:W-:-:S06]  /*11e0*/  HADD2.F32 R26, -RZ, R4.H0_H0 ;  /* 0x20000004ff1a7230 */ /* 0x004fcc0000004100 */
[----:B------:R-:W0:Y:S01]  /*11f0*/  F2I.FTZ.TRUNC.NTZ R26, R26 ;  /* 0x0000001a001a7305 */ /* 0x000e22000021f100 */
[----:B------:R-:W-:Y:S05]  /*1200*/  BRA `(.L_x_5359) ;  /* 0x0000000800cc7947 */ /* 0x000fea0003800000 */
.L_x_5362:
        /* <DEDUP_REMOVED lines=9> */
.L_x_5365:
[----:B------:R-:W2:Y:S02]  /*12a0*/  LDG.E.U16 R4, desc[UR36][R4.64] ;  /* 0x0000002404047981 */ /* 0x000ea4000c1e1500 */
[----:B--2---:R-:W-:-:S06]  /*12b0*/  HADD2.F32 R26, -RZ, R4.H0_H0 ;  /* 0x20000004ff1a7230 */ /* 0x004fcc0000004100 */
[----:B------:R-:W0:Y:S01]  /*12c0*/  F2I.FTZ.TRUNC.NTZ R26, R26 ;  /* 0x0000001a001a7305 */ /* 0x000e22000021f100 */
[----:B------:R-:W-:Y:S05]  /*12d0*/  BRA `(.L_x_5359) ;  /* 0x0000000800987947 */ /* 0x000fea0003800000 */
.L_x_5364:
[----:B------:R-:W2:Y:S02]  /*12e0*/  LDG.E.64 R26, desc[UR36][R4.64] ;  /* 0x00000024041a7981 */ /* 0x000ea4000c1e1b00 */
[----:B--2---:R0:W1:Y:S02]  /*12f0*/  F2I.F64.TRUNC R26, R26 ;  /* 0x0000001a001a7311 */ /* 0x004064000030d100 */
[----:B01----:R-:W-:Y:S05]  /*1300*/  BRA `(.L_x_5359) ;  /* 0x00000008008c7947 */ /* 0x003fea0003800000 */
.L_x_5354:
        /* <DEDUP_REMOVED lines=12> */
.L_x_5368:
[----:B------:R-:W2:Y:S02]  /*13d0*/  LDG.E.64 R4, desc[UR36][R4.64] ;  /* 0x0000002404047981 */ /* 0x000ea4000c1e1b00 */
[----:B--2---:R0:W1:Y:S02]  /*13e0*/  F2I.F64.TRUNC R26, R4 ;  /* 0x00000004001a7311 */ /* 0x004064000030d100 */
[----:B01----:R-:W-:Y:S05]  /*13f0*/  BRA `(.L_x_5359) ;  /* 0x0000000800507947 */ /* 0x003fea0003800000 */
.L_x_5367:
        /* <DEDUP_REMOVED lines=26> */
.L_x_5370:
        /* <DEDUP_REMOVED lines=12> */
[----:B------:R2:W3:Y:S01]  /*1660*/  F2I.FTZ.TRUNC.NTZ R26, R0 ;  /* 0x00000000001a7305 */ /* 0x0004e2000021f100 */
[----:B------:R-:W-:Y:S05]  /*1670*/  BRA `(.L_x_5359) ;  /* 0x0000000400b07947 */ /* 0x000fea0003800000 */
.L_x_5369:
[----:B------:R-:W2:Y:S02]  /*1680*/  LDG.E.U16 R26, desc[UR36][R4.64] ;  /* 0x00000024041a7981 */ /* 0x000ea4000c1e1500 */
[----:B--2---:R-:W-:-:S06]  /*1690*/  IMAD.U32 R26, R26, 0x10000, RZ ;  /* 0x000100001a1a7824 */ /* 0x004fcc00078e00ff */
[----:B------:R-:W4:Y:S01]  /*16a0*/  F2I.FTZ.TRUNC.NTZ R26, R26 ;  /* 0x0000001a001a7305 */ /* 0x000f22000021f100 */
[----:B------:R-:W-:Y:S05]  /*16b0*/  BRA `(.L_x_5359) ;  /* 0x0000000400a07947 */ /* 0x000fea0003800000 */
.L_x_5366:
        /* <DEDUP_REMOVED lines=10> */
.L_x_5373:
        /* <DEDUP_REMOVED lines=21> */
.L_x_5377:
[----:B------:R-:W-:Y:S05]  /*18b0*/  BSYNC.RECONVERGENT B1 ;  /* 0x0000000000017941 */ /* 0x000fea0003800200 */
.L_x_5376:
[----:B------:R-:W-:Y:S01]  /*18c0*/  IMAD.SHL.U32 R0, R0, 0x100000, RZ ;  /* 0x0010000000007824 */ /* 0x000fe200078e00ff */
[----:B------:R-:W-:-:S04]  /*18d0*/  LEA R3, R3, 0x3b800000, 0x17 ;  /* 0x3b80000003037811 */ /* 0x000fc800078eb8ff */
[----:B------:R-:W-:-:S07]  /*18e0*/  LOP3.LUT R26, R3, R0, R7, 0xfe, !PT ;  /* 0x00000000031a7212 */ /* 0x000fce00078efe07 */
.L_x_5375:
[----:B------:R-:W-:Y:S05]  /*18f0*/  BSYNC.RECONVERGENT B0 ;  /* 0x0000000000007941 */ /* 0x000fea0003800200 */
.L_x_5374:
[----:B------:R-:W0:Y:S01]  /*1900*/  F2I.FTZ.TRUNC.NTZ R26, R26 ;  /* 0x0000001a001a7305 */ /* 0x000e22000021f100 */
[----:B------:R-:W-:Y:S05]  /*1910*/  BRA `(.L_x_5359) ;  /* 0x0000000400087947 */ /* 0x000fea0003800000 */
.L_x_5372:
        /* <DEDUP_REMOVED lines=21> */
.L_x_5381:
[----:B------:R-:W-:Y:S05]  /*1a70*/  BSYNC.RECONVERGENT B1 ;  /* 0x0000000000017941 */ /* 0x000fea0003800200 */
.L_x_5380:
[----:B------:R-:W-:Y:S01]  /*1a80*/  IMAD.SHL.U32 R0, R0, 0x200000, RZ ;  /* 0x0020000000007824 */ /* 0x000fe200078e00ff */
[----:B------:R-:W-:-:S04]  /*1a90*/  LEA R3, R3, 0x37800000, 0x17 ;  /* 0x3780000003037811 */ /* 0x000fc800078eb8ff */
[----:B------:R-:W-:-:S07]  /*1aa0*/  LOP3.LUT R26, R3, R0, R7, 0xfe, !PT ;  /* 0x00000000031a7212 */ /* 0x000fce00078efe07 */
.L_x_5379:
[----:B------:R-:W-:Y:S05]  /*1ab0*/  BSYNC.RECONVERGENT B0 ;  /* 0x0000000000007941 */ /* 0x000fea0003800200 */
.L_x_5378:
[----:B------:R-:W0:Y:S01]  /*1ac0*/  F2I.FTZ.TRUNC.NTZ R26, R26 ;  /* 0x0000001a001a7305 */ /* 0x000e22000021f100 */
[----:B------:R-:W-:Y:S05]  /*1ad0*/  BRA `(.L_x_5359) ;  /* 0x0000000000987947 */ /* 0x000fea0003800000 */
.L_x_5371:
        /* <DEDUP_REMOVED lines=14> */
.L_x_5385:
[----:B------:R-:W-:Y:S05]  /*1bc0*/  BSYNC.RECONVERGENT B0 ;  /* 0x0000000000007941 */ /* 0x000fea0003800200 */
.L_x_5384:
[----:B------:R-:W0:Y:S01]  /*1bd0*/  F2I.FTZ.TRUNC.NTZ R26, R26 ;  /* 0x0000001a001a7305 */ /* 0x000e22000021f100 */
[----:B------:R-:W-:Y:S05]  /*1be0*/  BRA `(.L_x_5359) ;  /* 0x0000000000547947 */ /* 0x000fea0003800000 */
.L_x_5358:
        /* <DEDUP_REMOVED lines=16> */
.L_x_5386:
[----:B------:R-:W-:Y:S01]  /*1cf0*/  IMAD.MOV.U32 R26, RZ, RZ, RZ ;  /* 0x000000ffff1a7224 */ /* 0x000fe200078e00ff */
[----:B------:R-:W-:Y:S06]  /*1d00*/  BRA `(.L_x_5359) ;  /* 0x00000000000c7947 */ /* 0x000fec0003800000 */
.L_x_5383:
[----:B------:R0:W5:Y:S01]  /*1d10*/  LDG.E R26, desc[UR36][R4.64] ;  /* 0x00000024041a7981 */ /* 0x000162000c1e1900 */
[----:B------:R-:W-:Y:S05]  /*1d20*/  BRA `(.L_x_5359) ;  /* 0x0000000000047947 */ /* 0x000fea0003800000 */
.L_x_5382:
[----:B------:R0:W5:Y:S02]  /*1d30*/  LDG.E R26, desc[UR36][R4.64] ;  /* 0x00000024041a7981 */ /* 0x000164000c1e1900 */
.L_x_5359:
[----:B------:R-:W-:-:S07]  /*1d40*/  VIADD R23, R23, 0x80 ;  /* 0x0000008017177836 */ /* 0x000fce0000000000 */
.L_x_5353:
[----:B------:R-:W-:Y:S05]  /*1d50*/  BSYNC.RECONVERGENT B6 ;  /* 0x0000000000067941 */ /* 0x000fea0003800200 */
.L_x_5352:
        /* <DEDUP_REMOVED lines=23> */
.L_x_5392:
[----:B------:R0:W5:Y:S01]  /*1ed0*/  LDG.E.U8 R24, desc[UR36][R4.64] ;  /* 0x0000002404187981 */ /* 0x000162000c1e1100 */
[----:B------:R-:W-:Y:S05]  /*1ee0*/  BRA `(.L_x_5394) ;  /* 0x0000000c00307947 */ /* 0x000fea0003800000 */
.L_x_5391:
        /* <DEDUP_REMOVED lines=8> */
.L_x_5396:
[----:B------:R0:W5:Y:S01]  /*1f70*/  LDG.E R24, desc[UR36][R4.64] ;  /* 0x0000002404187981 */ /* 0x000162000c1e1900 */
[----:B------:R-:W-:Y:S05]  /*1f80*/  BRA `(.L_x_5394) ;  /* 0x0000000c00087947 */ /* 0x000fea0003800000 */
.L_x_5395:
[----:B------:R0:W5:Y:S01]  /*1f90*/  LDG.E.S16 R24, desc[UR36][R4.64] ;  /* 0x0000002404187981 */ /* 0x000162000c1e1700 */
[----:B------:R-:W-:Y:S05]  /*1fa0*/  BRA `(.L_x_5394) ;  /* 0x0000000c00007947 */ /* 0x000fea0003800000 */
.L_x_5390:
        /* <DEDUP_REMOVED lines=9> */
.L_x_5398:
[----:B------:R-:W2:Y:S02]  /*2040*/  LDG.E.U16 R4, desc[UR36][R4.64] ;  /* 0x0000002404047981 */ /* 0x000ea4000c1e1500 */
[----:B--2---:R-:W-:-:S06]  /*2050*/  HADD2.F32 R24, -RZ, R4.H0_H0 ;  /* 0x20000004ff187230 */ /* 0x004fcc0000004100 */
[----:B------:R-:W0:Y:S01]  /*2060*/  F2I.FTZ.TRUNC.NTZ R24, R24 ;  /* 0x0000001800187305 */ /* 0x000e22000021f100 */
[----:B------:R-:W-:Y:S05]  /*2070*/  BRA `(.L_x_5394) ;  /* 0x0000000800cc7947 */ /* 0x000fea0003800000 */
.L_x_5397:
        /* <DEDUP_REMOVED lines=9> */
.L_x_5400:
[----:B------:R-:W2:Y:S02]  /*2110*/  LDG.E.U16 R4, desc[UR36][R4.64] ;  /* 0x0000002404047981 */ /* 0x000ea4000c1e1500 */
[----:B--2---:R-:W-:-:S06]  /*2120*/  HADD2.F32 R24, -RZ, R4.H0_H0 ;  /* 0x20000004ff187230 */ /* 0x004fcc0000004100 */
[----:B------:R-:W0:Y:S01]  /*2130*/  F2I.FTZ.TRUNC.NTZ R24, R24 ;  /* 0x0000001800187305 */ /* 0x000e22000021f100 */
[----:B------:R-:W-:Y:S05]  /*2140*/  BRA `(.L_x_5394) ;  /* 0x0000000800987947 */ /* 0x000fea0003800000 */
.L_x_5399:
[----:B------:R-:W2:Y:S02]  /*2150*/  LDG.E.64 R24, desc[UR36][R4.64] ;  /* 0x0000002404187981 */ /* 0x000ea4000c1e1b00 */
[----:B--2---:R0:W1:Y:S02]  /*2160*/  F2I.F64.TRUNC R24, R24 ;  /* 0x0000001800187311 */ /* 0x004064000030d100 */
[----:B01----:R-:W-:Y:S05]  /*2170*/  BRA `(.L_x_5394) ;  /* 0x00000008008c7947 */ /* 0x003fea0003800000 */
.L_x_5389:
        /* <DEDUP_REMOVED lines=12> */
.L_x_5403:
[----:B------:R-:W2:Y:S02]  /*2240*/  LDG.E.64 R4, desc[UR36][R4.64] ;  /* 0x0000002404047981 */ /* 0x000ea4000c1e1b00 */
[----:B--2---:R0:W1:Y:S02]  /*2250*/  F2I.F64.TRUNC R24, R4 ;  /* 0x0000000400187311 */ /* 0x004064000030d100 */
[----:B01----:R-:W-:Y:S05]  /*2260*/  BRA `(.L_x_5394) ;  /* 0x0000000800507947 */ /* 0x003fea0003800000 */
.L_x_5402:
        /* <DEDUP_REMOVED lines=26> */
.L_x_5405:
        /* <DEDUP_REMOVED lines=14> */
.L_x_5404:
[----:B------:R-:W2:Y:S02]  /*24f0*/  LDG.E.U16 R24, desc[UR36][R4.64] ;  /* 0x0000002404187981 */ /* 0x000ea4000c1e1500 */
[----:B--2---:R-:W-:-:S06]  /*2500*/  IMAD.U32 R24, R24, 0x10000, RZ ;  /* 0x0001000018187824 */ /* 0x004fcc00078e00ff */
[----:B------:R-:W0:Y:S01]  /*2510*/  F2I.FTZ.TRUNC.NTZ R24, R24 ;  /* 0x0000001800187305 */ /* 0x000e22000021f100 */
[----:B------:R-:W-:Y:S05]  /*2520*/  BRA `(.L_x_5394) ;  /* 0x0000000400a07947 */ /* 0x000fea0003800000 */
.L_x_5401:
        /* <DEDUP_REMOVED lines=10> */
.L_x_5408:
        /* <DEDUP_REMOVED lines=21> */
.L_x_5412:
[----:B------:R-:W-:Y:S05]  /*2720*/  BSYNC.RECONVERGENT B1 ;  /* 0x0000000000017941 */ /* 0x000fea0003800200 */
.L_x_5411:
[----:B------:R-:W-:Y:S01]  /*2730*/  IMAD.SHL.U32 R0, R0, 0x100000, RZ ;  /* 0x0010000000007824 */ /* 0x000fe200078e00ff */
[----:B------:R-:W-:-:S04]  /*2740*/  LEA R3, R3, 0x3b800000, 0x17 ;  /* 0x3b80000003037811 */ /* 0x000fc800078eb8ff */
[----:B------:R-:W-:-:S07]  /*2750*/  LOP3.LUT R24, R3, R0, R7, 0xfe, !PT ;  /* 0x0000000003187212 */ /* 0x000fce00078efe07 */
.L_x_5410:
[----:B------:R-:W-:Y:S05]  /*2760*/  BSYNC.RECONVERGENT B0 ;  /* 0x0000000000007941 */ /* 0x000fea0003800200 */
.L_x_5409:
[----:B------:R-:W1:Y:S01]  /*2770*/  F2I.FTZ.TRUNC.NTZ R24, R24 ;  /* 0x0000001800187305 */ /* 0x000e62000021f100 */
[----:B------:R-:W-:Y:S05]  /*2780*/  BRA `(.L_x_5394) ;  /* 0x0000000400087947 */ /* 0x000fea0003800000 */
.L_x_5407:
        /* <DEDUP_REMOVED lines=21> */
.L_x_5416:
[----:B------:R-:W-:Y:S05]  /*28e0*/  BSYNC.RECONVERGENT B1 ;  /* 0x0000000000017941 */ /* 0x000fea0003800200 */
.L_x_5415:
[----:B------:R-:W-:Y:S01]  /*28f0*/  IMAD.SHL.U32 R0, R0, 0x200000, RZ ;  /* 0x0020000000007824 */ /* 0x000fe200078e00ff */
[----:B------:R-:W-:-:S04]  /*2900*/  LEA R3, R3, 0x37800000, 0x17 ;  /* 0x3780000003037811 */ /* 0x000fc800078eb8ff */
[----:B------:R-:W-:-:S07]  /*2910*/  LOP3.LUT R24, R3, R0, R7, 0xfe, !PT ;  /* 0x0000000003187212 */ /* 0x000fce00078efe07 */
.L_x_5414:
[----:B------:R-:W-:Y:S05]  /*2920*/  BSYNC.RECONVERGENT B0 ;  /* 0x0000000000007941 */ /* 0x000fea0003800200 */
.L_x_5413:
[----:B------:R-:W2:Y:S01]  /*2930*/  F2I.FTZ.TRUNC.NTZ R24, R24 ;  /* 0x0000001800187305 */ /* 0x000ea2000021f100 */
[----:B------:R-:W-:Y:S05]  /*2940*/  BRA `(.L_x_5394) ;  /* 0x0000000000987947 */ /* 0x000fea0003800000 */
.L_x_5406:
        /* <DEDUP_REMOVED lines=14> */
.L_x_5420:
[----:B------:R-:W-:Y:S05]  /*2a30*/  BSYNC.RECONVERGENT B0 ;  /* 0x0000000000007941 */ /* 0x000fea0003800200 */
.L_x_5419:
[----:B------:R-:W4:Y:S01]  /*2a40*/  F2I.FTZ.TRUNC.NTZ R24, R24 ;  /* 0x0000001800187305 */ /* 0x000f22000021f100 */
[----:B------:R-:W-:Y:S05]  /*2a50*/  BRA `(.L_x_5394) ;  /* 0x0000000000547947 */ /* 0x000fea0003800000 */
.L_x_5393:
        /* <DEDUP_REMOVED lines=16> */
.L_x_5421:
[----:B------:R-:W-:Y:S01]  /*2b60*/  IMAD.MOV.U32 R24, RZ, RZ, RZ ;  /* 0x000000ffff187224 */ /* 0x000fe200078e00ff */
[----:B------:R-:W-:Y:S06]  /*2b70*/  BRA `(.L_x_5394) ;  /* 0x00000000000c7947 */ /* 0x000fec0003800000 */
.L_x_5418:
[----:B------:R0:W5:Y:S01]  /*2b80*/  LDG.E R24, desc[UR36][R4.64] ;  /* 0x0000002404187981 */ /* 0x000162000c1e1900 */
[----:B------:R-:W-:Y:S05]  /*2b90*/  BRA `(.L_x_5394) ;  /* 0x0000000000047947 */ /* 0x000fea0003800000 */
.L_x_5417:
[----:B------:R3:W5:Y:S02]  /*2ba0*/  LDG.E R24, desc[UR36][R4.64] ;  /* 0x0000002404187981 */ /* 0x000764000c1e1900 */
.L_x_5394:
[----:B------:R-:W-:-:S07]  /*2bb0*/  VIADD R23, R23, 0x80 ;  /* 0x0000008017177836 */ /* 0x000fce0000000000 */
.L_x_5388:
[----:B------:R-:W-:Y:S05]  /*2bc0*/  BSYNC.RECONVERGENT B6 ;  /* 0x0000000000067941 */ /* 0x000fea0003800200 */
.L_x_5387:
        /* <DEDUP_REMOVED lines=23> */
.L_x_5427:
[----:B------:R0:W5:Y:S01]  /*2d40*/  LDG.E.U8 R22, desc[UR36][R4.64] ;  /* 0x0000002404167981 */ /* 0x000162000c1e1100 */
[----:B------:R-:W-:Y:S05]  /*2d50*/  BRA `(.L_x_5423) ;  /* 0x0000000c002c7947 */ /* 0x000fea0003800000 */
.L_x_5426:
        /* <DEDUP_REMOVED lines=8> */
.L_x_5430:
[----:B------:R0:W5:Y:S01]  /*2de0*/  LDG.E R22, desc[UR36][R4.64] ;  /* 0x0000002404167981 */ /* 0x000162000c1e1900 */
[----:B------:R-:W-:Y:S05]  /*2df0*/  BRA `(.L_x_5423) ;  /* 0x0000000c00047947 */ /* 0x000fea0003800000 */
.L_x_5429:
[----:B------:R0:W5:Y:S01]  /*2e00*/  LDG.E.S16 R22, desc[UR36][R4.64] ;  /* 0x0000002404167981 */ /* 0x000162000c1e1700 */
[----:B------:R-:W-:Y:S05]  /*2e10*/  BRA `(.L_x_5423) ;  /* 0x0000000800fc7947 */ /* 0x000fea0003800000 */
.L_x_5425:
        /* <DEDUP_REMOVED lines=9> */
.L_x_5432:
[----:B------:R-:W2:Y:S02]  /*2eb0*/  LDG.E.U16 R4, desc[UR36][R4.64] ;  /* 0x0000002404047981 */ /* 0x000ea4000c1e1500 */
[----:B--2---:R-:W-:-:S06]  /*2ec0*/  HADD2.F32 R22, -RZ, R4.H0_H0 ;  /* 0x20000004ff167230 */ /* 0x004fcc0000004100 */
[----:B------:R-:W0:Y:S01]  /*2ed0*/  F2I.FTZ.TRUNC.NTZ R22, R22 ;  /* 0x0000001600167305 */ /* 0x000e22000021f100 */
[----:B------:R-:W-:Y:S05]  /*2ee0*/  BRA `(.L_x_5423) ;  /* 0x0000000800c87947 */ /* 0x000fea0003800000 */
.L_x_5431:
        /* <DEDUP_REMOVED lines=9> */
.L_x_5434:
[----:B------:R-:W2:Y:S02]  /*2f80*/  LDG.E.U16 R4, desc[UR36][R4.64] ;  /* 0x0000002404047981 */ /* 0x000ea4000c1e1500 */
[----:B--2---:R-:W-:-:S06]  /*2f90*/  HADD2.F32 R22, -RZ, R4.H0_H0 ;  /* 0x20000004ff167230 */ /* 0x004fcc0000004100 */
[----:B------:R-:W0:Y:S01]  /*2fa0*/  F2I.FTZ.TRUNC.NTZ R22, R22 ;  /* 0x0000001600167305 */ /* 0x000e22000021f100 */
[----:B------:R-:W-:Y:S05]  /*2fb0*/  BRA `(.L_x_5423) ;  /* 0x0000000800947947 */ /* 0x000fea0003800000 */
.L_x_5433:
[----:B------:R-:W2:Y:S02]  /*2fc0*/  LDG.E.64 R22, desc[UR36][R4.64] ;  /* 0x0000002404167981 */ /* 0x000ea4000c1e1b00 */
[----:B--2---:R0:W1:Y:S02]  /*2fd0*/  F2I.F64.TRUNC R22, R22 ;  /* 0x0000001600167311 */ /* 0x004064000030d100 */
[----:B01----:R-:W-:Y:S05]  /*2fe0*/  BRA `(.L_x_5423) ;  /* 0x0000000800887947 */ /* 0x003fea0003800000 */
.L_x_5424:
        /* <DEDUP_REMOVED lines=12> */
.L_x_5437:
[----:B------:R-:W2:Y:S02]  /*30b0*/  LDG.E.64 R4, desc[UR36][R4.64] ;  /* 0x0000002404047981 */ /* 0x000ea4000c1e1b00 */
[----:B--2---:R0:W1:Y:S02]  /*30c0*/  F2I.F64.TRUNC R22, R4 ;  /* 0x0000000400167311 */ /* 0x004064000030d100 */
[----:B01----:R-:W-:Y:S05]  /*30d0*/  BRA `(.L_x_5423) ;  /* 0x00000008004c7947 */ /* 0x003fea0003800000 */
.L_x_5436:
        /* <DEDUP_REMOVED lines=26> */
.L_x_5439:
        /* <DEDUP_REMOVED lines=14> */
.L_x_5438:
[----:B------:R-:W2:Y:S02]  /*3360*/  LDG.E.U16 R22, desc[UR36][R4.64] ;  /* 0x0000002404167981 */ /* 0x000ea4000c1e1500 */
[----:B--2---:R-:W-:-:S06]  /*3370*/  IMAD.U32 R22, R22, 0x10000, RZ ;  /* 0x0001000016167824 */ /* 0x004fcc00078e00ff */
[----:B------:R-:W0:Y:S01]  /*3380*/  F2I.FTZ.TRUNC.NTZ R22, R22 ;  /* 0x0000001600167305 */ /* 0x000e22000021f100 */
[----:B------:R-:W-:Y:S05]  /*3390*/  BRA `(.L_x_5423) ;  /* 0x00000004009c7947 */ /* 0x000fea0003800000 */
.L_x_5435:
        /* <DEDUP_REMOVED lines=10> */
.L_x_5442:
        /* <DEDUP_REMOVED lines=21> */
.L_x_5446:
[----:B------:R-:W-:Y:S05]  /*3590*/  BSYNC.RECONVERGENT B1 ;  /* 0x0000000000017941 */ /* 0x000fea0003800200 */
.L_x_5445:
[----:B------:R-:W-:Y:S01]  /*35a0*/  IMAD.SHL.U32 R0, R0, 0x100000, RZ ;  /* 0x0010000000007824 */ /* 0x000fe200078e00ff */
[----:B------:R-:W-:-:S04]  /*35b0*/  LEA R3, R3, 0x3b800000, 0x17 ;  /* 0x3b80000003037811 */ /* 0x000fc800078eb8ff */
[----:B------:R-:W-:-:S07]  /*35c0*/  LOP3.LUT R22, R3, R0, R7, 0xfe, !PT ;  /* 0x0000000003167212 */ /* 0x000fce00078efe07 */
.L_x_5444:
[----:B------:R-:W-:Y:S05]  /*35d0*/  BSYNC.RECONVERGENT B0 ;  /* 0x0000000000007941 */ /* 0x000fea0003800200 */
.L_x_5443:
[----:B------:R-:W0:Y:S01]  /*35e0*/  F2I.FTZ.TRUNC.NTZ R22, R22 ;  /* 0x0000001600167305 */ /* 0x000e22000021f100 */
[----:B------:R-:W-:Y:S05]  /*35f0*/  BRA `(.L_x_5423) ;  /* 0x0000000400047947 */ /* 0x000fea0003800000 */
.L_x_5441:
        /* <DEDUP_REMOVED lines=21> */
.L_x_5450:
[----:B------:R-:W-:Y:S05]  /*3750*/  BSYNC.RECONVERGENT B1 ;  /* 0x0000000000017941 */ /* 0x000fea0003800200 */
.L_x_5449:
[----:B------:R-:W-:Y:S01]  /*3760*/  IMAD.SHL.U32 R0, R0, 0x200000, RZ ;  /* 0x0020000000007824 */ /* 0x000fe200078e00ff */
[----:B------:R-:W-:-:S04]  /*3770*/  LEA R3, R3, 0x37800000, 0x17 ;  /* 0x3780000003037811 */ /* 0x000fc800078eb8ff */
[----:B------:R-:W-:-:S07]  /*3780*/  LOP3.LUT R22, R3, R0, R7, 0xfe, !PT ;  /* 0x0000000003167212 */ /* 0x000fce00078efe07 */
.L_x_5448:
[----:B------:R-:W-:Y:S05]  /*3790*/  BSYNC.RECONVERGENT B0 ;  /* 0x0000000000007941 */ /* 0x000fea0003800200 */
.L_x_5447:
[----:B------:R-:W0:Y:S01]  /*37a0*/  F2I.FTZ.TRUNC.NTZ R22, R22 ;  /* 0x0000001600167305 */ /* 0x000e22000021f100 */
[----:B------:R-:W-:Y:S05]  /*37b0*/  BRA `(.L_x_5423) ;  /* 0x0000000000947947 */ /* 0x000fea0003800000 */
.L_x_5440:
        /* <DEDUP_REMOVED lines=14> */
.L_x_5454:
[----:B------:R-:W-:Y:S05]  /*38a0*/  BSYNC.RECONVERGENT B0 ;  /* 0x0000000000007941 */ /* 0x000fea0003800200 */
.L_x_5453:
[----:B------:R-:W0:Y:S01]  /*38b0*/  F2I.FTZ.TRUNC.NTZ R22, R22 ;  /* 0x0000001600167305 */ /* 0x000e22000021f100 */
[----:B------:R-:W-:Y:S05]  /*38c0*/  BRA `(.L_x_5423) ;  /* 0x0000000000507947 */ /* 0x000fea0003800000 */
.L_x_5428:
        /* <DEDUP_REMOVED lines=16> */
.L_x_5455:
[----:B------:R-:W-:Y:S05]  /*39d0*/  BRA `(.L_x_5423) ;  /* 0x00000000000c7947 */ /* 0x000fea0003800000 */
.L_x_5452:
[----:B------:R0:W5:Y:S01]  /*39e0*/  LDG.E R22, desc[UR36][R4.64] ;  /* 0x0000002404167981 */ /* 0x000162000c1e1900 */
[----:B------:R-:W-:Y:S05]  /*39f0*/  BRA `(.L_x_5423) ;  /* 0x0000000000047947 */ /* 0x000fea0003800000 */
.L_x_5451:
[----:B------:R0:W5:Y:S02]  /*3a00*/  LDG.E R22, desc[UR36][R4.64] ;  /* 0x0000002404167981 */ /* 0x000164000c1e1900 */
.L_x_5423:
[----:B------:R-:W-:Y:S05]  /*3a10*/  BSYNC.RECONVERGENT B6 ;  /* 0x0000000000067941 */ /* 0x000fea0003800200 */
.L_x_5422:
[----:B------:R-:W2:Y:S01]  /*3a20*/  LDCU UR4, c[0x0][0x388] ;  /* 0x00007100ff0477ac */ /* 0x000ea20008000800 */
[----:B------:R-:W0:Y:S01]  /*3a30*/  LDC.U8 R18, c[0x0][0x3ac] ;  /* 0x0000eb00ff127b82 */ /* 0x000e220000000000 */
[----:B------:R-:W-:Y:S01]  /*3a40*/  ISETP.GE.AND P0, PT, R17, R16, PT ;  /* 0x000000101100720c */ /* 0x000fe20003f06270 */
[----:B------:R-:W-:Y:S04]  /*3a50*/  BSSY.RECONVERGENT B7, `(.L_x_5456) ;  /* 0x00002c0000077945 */ /* 0x000fe80003800200 */
[----:B------:R-:W-:Y:S01]  /*3a60*/  BSSY.RELIABLE B6, `(.L_x_5457) ;  /* 0x00001d9000067945 */ /* 0x000fe20003800100 */
[----:B--2---:R-:W-:-:S04]  /*3a70*/  UISETP.LT.U32.AND UP0, UPT, UR4, 0x1f, UPT ;  /* 0x0000001f0400788c */ /* 0x004fc8000bf01070 */
[----:B------:R-:W-:-:S06]  /*3a80*/  USEL UR4, UR4, 0x1f, UP0 ;  /* 0x0000001f04047887 */ /* 0x000fcc0008000000 */
[----:B01-345:R-:W-:Y:S02]  /*3a90*/  SHF.R.S32.HI R4, RZ, UR4, R19 ;  /* 0x00000004ff047c19 */ /* 0x03bfe40008011413 */
[----:B------:R-:W-:Y:S02]  /*3aa0*/  SHF.R.S32.HI R26, RZ, UR4, R26 ;  /* 0x00000004ff1a7c19 */ /* 0x000fe4000801141a */
[----:B------:R-:W-:Y:S02]  /*3ab0*/  SHF.R.S32.HI R24, RZ, UR4, R24 ;  /* 0x00000004ff187c19 */ /* 0x000fe40008011418 */
[----:B------:R-:W-:Y:S01]  /*3ac0*/  SHF.R.S32.HI R22, RZ, UR4, R22 ;  /* 0x00000004ff167c19 */ /* 0x000fe20008011416 */
        /* <DEDUP_REMOVED lines=22> */
.L_x_5462:
[----:B------:R0:W-:Y:S01]  /*3c30*/  STG.E.U8 desc[UR36][R8.64], R4 ;  /* 0x0000000408007986 */ /* 0x0001e2000c101124 */
[----:B------:R-:W-:Y:S05]  /*3c40*/  BRA `(.L_x_5464) ;  /* 0x0000000c003c7947 */ /* 0x000fea0003800000 */
.L_x_5461:
        /* <DEDUP_REMOVED lines=9> */
.L_x_5466:
[----:B------:R0:W-:Y:S01]  /*3ce0*/  STG.E desc[UR36][R8.64], R4 ;  /* 0x0000000408007986 */ /* 0x0001e2000c101924 */
[----:B------:R-:W-:Y:S05]  /*3cf0*/  BRA `(.L_x_5464) ;  /* 0x0000000c00107947 */ /* 0x000fea0003800000 */
.L_x_5465:
[----:B------:R0:W-:Y:S01]  /*3d00*/  STG.E.U16 desc[UR36][R8.64], R4 ;  /* 0x0000000408007986 */ /* 0x0001e2000c101524 */
[----:B------:R-:W-:Y:S05]  /*3d10*/  BRA `(.L_x_5464) ;  /* 0x0000000c00087947 */ /* 0x000fea0003800000 */
.L_x_5460:
        /* <DEDUP_REMOVED lines=9> */
.L_x_5468:
[----:B------:R-:W-:-:S04]  /*3db0*/  I2FP.F32.S32 R0, R4 ;  /* 0x0000000400007245 */ /* 0x000fc80000201400 */
[----:B------:R-:W-:-:S05]  /*3dc0*/  F2FP.F16.F32.PACK_AB R0, RZ, R0 ;  /* 0x00000000ff00723e */ /* 0x000fca00000000ff */
[----:B------:R0:W-:Y:S01]  /*3dd0*/  STG.E.U16 desc[UR36][R8.64], R0 ;  /* 0x0000000008007986 */ /* 0x0001e2000c101524 */
[----:B------:R-:W-:Y:S05]  /*3de0*/  BRA `(.L_x_5464) ;  /* 0x0000000800d47947 */ /* 0x000fea0003800000 */
.L_x_5467:
        /* <DEDUP_REMOVED lines=10> */
.L_x_5470:
[----:B------:R-:W-:-:S04]  /*3e90*/  I2FP.F32.S32 R4, R4 ;  /* 0x0000000400047245 */ /* 0x000fc80000201400 */
[----:B------:R-:W-:-:S04]  /*3ea0*/  F2FP.F16.F32.PACK_AB R3, RZ, R4 ;  /* 0x00000004ff03723e */ /* 0x000fc800000000ff */
[----:B------:R-:W-:-:S05]  /*3eb0*/  PRMT R3, R3, 0x5410, RZ ;  /* 0x0000541003037816 */ /* 0x000fca00000000ff */
[----:B------:R0:W-:Y:S01]  /*3ec0*/  STG.E desc[UR36][R8.64], R3 ;  /* 0x0000000308007986 */ /* 0x0001e2000c101924 */
[----:B------:R-:W-:Y:S05]  /*3ed0*/  BRA `(.L_x_5464) ;  /* 0x0000000800987947 */ /* 0x000fea0003800000 */
.L_x_5469:
[----:B------:R-:W0:Y:S02]  /*3ee0*/  I2F.F64 R4, R4 ;  /* 0x0000000400047312 */ /* 0x000e240000201c00 */
[----:B0-----:R0:W-:Y:S01]  /*3ef0*/  STG.E.64 desc[UR36][R8.64], R4 ;  /* 0x0000000408007986 */ /* 0x0011e2000c101b24 */
[----:B------:R-:W-:Y:S05]  /*3f00*/  BRA `(.L_x_5464) ;  /* 0x00000008008c7947 */ /* 0x000fea0003800000 */
.L_x_5459:
        /* <DEDUP_REMOVED lines=12> */
.L_x_5473:
[----:B------:R-:W-:Y:S01]  /*3fd0*/  CS2R R6, SRZ ;  /* 0x0000000000067805 */ /* 0x000fe2000001ff00 */
[----:B------:R-:W0:Y:S04]  /*3fe0*/  I2F.F64 R4, R4 ;  /* 0x0000000400047312 */ /* 0x000e280000201c00 */
[----:B0-----:R3:W-:Y:S01]  /*3ff0*/  STG.E.128 desc[UR36][R8.64], R4 ;  /* 0x0000000408007986 */ /* 0x0017e2000c101d24 */
[----:B------:R-:W-:Y:S05]  /*4000*/  BRA `(.L_x_5464) ;  /* 0x00000008004c7947 */ /* 0x000fea0003800000 */
.L_x_5472:
        /* <DEDUP_REMOVED lines=19> */
.L_x_5477:
[----:B------:R-:W-:Y:S05]  /*4140*/  BSYNC.RECONVERGENT B0 ;  /* 0x0000000000007941 */ /* 0x000fea0003800200 */
.L_x_5476:
[----:B------:R-:W-:-:S05]  /*4150*/  LOP3.LUT R5, R0, 0x80, R5, 0xf8, !PT ;  /* 0x0000008000057812 */ /* 0x000fca00078ef805 */
[----:B------:R2:W-:Y:S01]  /*4160*/  STG.E.U8 desc[UR36][R8.64], R5 ;  /* 0x0000000508007986 */ /* 0x0005e2000c101124 */
[----:B------:R-:W-:Y:S05]  /*4170*/  BRA `(.L_x_5464) ;  /* 0x0000000400f07947 */ /* 0x000fea0003800000 */
.L_x_5475:
        /* <DEDUP_REMOVED lines=15> */
.L_x_5479:
[----:B------:R-:W-:Y:S05]  /*4270*/  BSYNC.RECONVERGENT B0 ;  /* 0x0000000000007941 */ /* 0x000fea0003800200 */
.L_x_5478:
[----:B------:R-:W-:-:S05]  /*4280*/  LOP3.LUT R5, R0, 0x80, R5, 0xf8, !PT ;  /* 0x0000008000057812 */ /* 0x000fca00078ef805 */
[----:B------:R1:W-:Y:S01]  /*4290*/  STG.E.U8 desc[UR36][R8.64], R5 ;  /* 0x0000000508007986 */ /* 0x0003e2000c101124 */
[----:B------:R-:W-:Y:S05]  /*42a0*/  BRA `(.L_x_5464) ;  /* 0x0000000400a47947 */ /* 0x000fea0003800000 */
.L_x_5474:
[----:B------:R-:W-:-:S04]  /*42b0*/  I2FP.F32.S32 R0, R4 ;  /* 0x0000000400007245 */ /* 0x000fc80000201400 */
[----:B------:R-:W-:-:S05]  /*42c0*/  F2FP.BF16.F32.PACK_AB R0, RZ, R0 ;  /* 0x00000000ff00723e */ /* 0x000fca00000010ff */
[----:B------:R0:W-:Y:S01]  /*42d0*/  STG.E.U16 desc[UR36][R8.64], R0 ;  /* 0x0000000008007986 */ /* 0x0001e2000c101524 */
[----:B------:R-:W-:Y:S05]  /*42e0*/  BRA `(.L_x_5464) ;  /* 0x0000000400947947 */ /* 0x000fea0003800000 */
.L_x_5471:
        /* <DEDUP_REMOVED lines=10> */
.L_x_5482:
        /* <DEDUP_REMOVED lines=13> */
.L_x_5485:
[----:B------:R-:W-:-:S04]  /*4460*/  SHF.R.U32.HI R0, RZ, 0x14, R3 ;  /* 0x00000014ff007819 */ /* 0x000fc80000011603 */
[----:B------:R-:W-:-:S04]  /*4470*/  LOP3.LUT R0, R0, 0x1, RZ, 0xc0, !PT ;  /* 0x0000000100007812 */ /* 0x000fc800078ec0ff */
[----:B------:R-:W-:-:S04]  /*4480*/  IADD3 R0, PT, PT, R3, 0x487ffff, R0 ;  /* 0x0487ffff03007810 */ /* 0x000fc80007ffe000 */
[----:B------:R-:W-:-:S04]  /*4490*/  SHF.R.U32.HI R0, RZ, 0x14, R0 ;  /* 0x00000014ff007819 */ /* 0x000fc80000011600 */
[----:B------:R-:W-:-:S07]  /*44a0*/  LOP3.LUT R0, R0, 0xff, RZ, 0xc0, !PT ;  /* 0x000000ff00007812 */ /* 0x000fce00078ec0ff */
.L_x_5486:
[----:B------:R-:W-:-:S04]  /*44b0*/  SHF.R.U32.HI R3, RZ, 0x18, R3 ;  /* 0x00000018ff037819 */ /* 0x000fc80000011603 */
[----:B------:R-:W-:-:S04]  /*44c0*/  LOP3.LUT R0, R0, 0x80, R3, 0xf8, !PT ;  /* 0x0000008000007812 */ /* 0x000fc800078ef803 */
[----:B------:R-:W-:-:S07]  /*44d0*/  PRMT R4, R0, 0x7610, R4 ;  /* 0x0000761000047816 */ /* 0x000fce0000000004 */
.L_x_5484:
[----:B------:R-:W-:Y:S05]  /*44e0*/  BSYNC.RECONVERGENT B0 ;  /* 0x0000000000007941 */ /* 0x000fea0003800200 */
.L_x_5483:
[----:B------:R0:W-:Y:S01]  /*44f0*/  STG.E.U8 desc[UR36][R8.64], R4 ;  /* 0x0000000408007986 */ /* 0x0001e2000c101124 */
[----:B------:R-:W-:Y:S05]  /*4500*/  BRA `(.L_x_5464) ;  /* 0x00000004000c7947 */ /* 0x000fea0003800000 */
.L_x_5481:
        /* <DEDUP_REMOVED lines=13> */
.L_x_5489:
[----:B------:R-:W-:-:S04]  /*45e0*/  SHF.R.U32.HI R0, RZ, 0x15, R3 ;  /* 0x00000015ff007819 */ /* 0x000fc80000011603 */
[----:B------:R-:W-:-:S04]  /*45f0*/  LOP3.LUT R0, R0, 0x1, RZ, 0xc0, !PT ;  /* 0x0000000100007812 */ /* 0x000fc800078ec0ff */
[----:B------:R-:W-:-:S04]  /*4600*/  IADD3 R0, PT, PT, R3, 0x88fffff, R0 ;  /* 0x088fffff03007810 */ /* 0x000fc80007ffe000 */
[----:B------:R-:W-:-:S04]  /*4610*/  SHF.R.U32.HI R0, RZ, 0x15, R0 ;  /* 0x00000015ff007819 */ /* 0x000fc80000011600 */
[----:B------:R-:W-:-:S07]  /*4620*/  LOP3.LUT R0, R0, 0xff, RZ, 0xc0, !PT ;  /* 0x000000ff00007812 */ /* 0x000fce00078ec0ff */
.L_x_5490:
[----:B------:R-:W-:-:S04]  /*4630*/  SHF.R.U32.HI R3, RZ, 0x18, R3 ;  /* 0x00000018ff037819 */ /* 0x000fc80000011603 */
[----:B------:R-:W-:-:S04]  /*4640*/  LOP3.LUT R0, R0, 0x80, R3, 0xf8, !PT ;  /* 0x0000008000007812 */ /* 0x000fc800078ef803 */
[----:B------:R-:W-:-:S07]  /*4650*/  PRMT R4, R0, 0x7610, R4 ;  /* 0x0000761000047816 */ /* 0x000fce0000000004 */
.L_x_5488:
[----:B------:R-:W-:Y:S05]  /*4660*/  BSYNC.RECONVERGENT B0 ;  /* 0x0000000000007941 */ /* 0x000fea0003800200 */
.L_x_5487:
[----:B------:R0:W-:Y:S01]  /*4670*/  STG.E.U8 desc[UR36][R8.64], R4 ;  /* 0x0000000408007986 */ /* 0x0001e2000c101124 */
[----:B------:R-:W-:Y:S05]  /*4680*/  BRA `(.L_x_5464) ;  /* 0x0000000000ac7947 */ /* 0x000fea0003800000 */
.L_x_5480:
[----:B------:R-:W-:-:S13]  /*4690*/  ISETP.NE.AND P0, PT, R0, 0x1c, PT ;  /* 0x0000001c0000780c */ /* 0x000fda0003f05270 */
[----:B------:R-:W-:Y:S05]  /*46a0*/  @!P0 BRA `(.L_x_5491) ;  /* 0x0000000000a08947 */ /* 0x000fea0003800000 */
[----:B------:R-:W-:-:S13]  /*46b0*/  ISETP.NE.AND P0, PT, R0, 0x1d, PT ;  /* 0x0000001d0000780c */ /* 0x000fda0003f05270 */
[----:B------:R-:W-:Y:S05]  /*46c0*/  @!P0 BRA `(.L_x_5492) ;  /* 0x00000000008c8947 */ /* 0x000fea0003800000 */
[----:B------:R-:W-:-:S13]  /*46d0*/  ISETP.NE.AND P0, PT, R0, 0x2c, PT ;  /* 0x0000002c0000780c */ /* 0x000fda0003f05270 */
[----:B------:R-:W-:Y:S05]  /*46e0*/  @!P0 BRA `(.L_x_5493) ;  /* 0x0000000000448947 */ /* 0x000fea0003800000 */
.L_x_5463:
        /* <DEDUP_REMOVED lines=16> */
.L_x_5494:
[----:B------:R-:W-:Y:S05]  /*47f0*/  BRA `(.L_x_5464) ;  /* 0x0000000000507947 */ /* 0x000fea0003800000 */
.L_x_5493:
        /* <DEDUP_REMOVED lines=16> */
.L_x_5492:
[----:B------:R-:W-:-:S05]  /*4900*/  SHF.R.S32.HI R5, RZ, 0x1f, R4 ;  /* 0x0000001fff057819 */ /* 0x000fca0000011404 */
[----:B------:R0:W-:Y:S01]  /*4910*/  STG.E.64 desc[UR36][R8.64], R4 ;  /* 0x0000000408007986 */ /* 0x0001e2000c101b24 */
[----:B------:R-:W-:Y:S05]  /*4920*/  BRA `(.L_x_5464) ;  /* 0x0000000000047947 */ /* 0x000fea0003800000 */
.L_x_5491:
[----:B------:R0:W-:Y:S02]  /*4930*/  STG.E desc[UR36][R8.64], R4 ;  /* 0x0000000408007986 */ /* 0x0001e4000c101924 */
.L_x_5464:
        /* <DEDUP_REMOVED lines=23> */
.L_x_5499:
[----:B------:R0:W-:Y:S01]  /*4ab0*/  STG.E.U8 desc[UR36][R8.64], R26 ;  /* 0x0000001a08007986 */ /* 0x0001e2000c101124 */
[----:B------:R-:W-:Y:S05]  /*4ac0*/  BRA `(.L_x_5501) ;  /* 0x0000000c00387947 */ /* 0x000fea0003800000 */
.L_x_5498:
        /* <DEDUP_REMOVED lines=9> */
.L_x_5503:
[----:B------:R3:W-:Y:S01]  /*4b60*/  STG.E desc[UR36][R8.64], R26 ;  /* 0x0000001a08007986 */ /* 0x0007e2000c101924 */
[----:B------:R-:W-:Y:S05]  /*4b70*/  BRA `(.L_x_5501) ;  /* 0x0000000c000c7947 */ /* 0x000fea0003800000 */
.L_x_5502:
[----:B------:R2:W-:Y:S01]  /*4b80*/  STG.E.U16 desc[UR36][R8.64], R26 ;  /* 0x0000001a08007986 */ /* 0x0005e2000c101524 */
[----:B------:R-:W-:Y:S05]  /*4b90*/  BRA `(.L_x_5501) ;  /* 0x0000000c00047947 */ /* 0x000fea0003800000 */
.L_x_5497:
        /* <DEDUP_REMOVED lines=9> */
.L_x_5505:
[----:B------:R-:W-:-:S04]  /*4c30*/  I2FP.F32.S32 R0, R26 ;  /* 0x0000001a00007245 */ /* 0x000fc80000201400 */
[----:B------:R-:W-:-:S05]  /*4c40*/  F2FP.F16.F32.PACK_AB R0, RZ, R0 ;  /* 0x00000000ff00723e */ /* 0x000fca00000000ff */
[----:B------:R0:W-:Y:S01]  /*4c50*/  STG.E.U16 desc[UR36][R8.64], R0 ;  /* 0x0000000008007986 */ /* 0x0001e2000c101524 */
[----:B------:R-:W-:Y:S05]  /*4c60*/  BRA `(.L_x_5501) ;  /* 0x0000000800d07947 */ /* 0x000fea0003800000 */
.L_x_5504:
        /* <DEDUP_REMOVED lines=10> */
.L_x_5507:
[----:B------:R-:W-:-:S04]  /*4d10*/  I2FP.F32.S32 R26, R26 ;  /* 0x0000001a001a7245 */ /* 0x000fc80000201400 */
[----:B------:R-:W-:-:S04]  /*4d20*/  F2FP.F16.F32.PACK_AB R3, RZ, R26 ;  /* 0x0000001aff03723e */ /* 0x000fc800000000ff */
[----:B------:R-:W-:-:S05]  /*4d30*/  PRMT R3, R3, 0x5410, RZ ;  /* 0x0000541003037816 */ /* 0x000fca00000000ff */
[----:B------:R0:W-:Y:S01]  /*4d40*/  STG.E desc[UR36][R8.64], R3 ;  /* 0x0000000308007986 */ /* 0x0001e2000c101924 */
[----:B------:R-:W-:Y:S05]  /*4d50*/  BRA `(.L_x_5501) ;  /* 0x0000000800947947 */ /* 0x000fea0003800000 */
.L_x_5506:
[----:B------:R-:W0:Y:S02]  /*4d60*/  I2F.F64 R26, R26 ;  /* 0x0000001a001a7312 */ /* 0x000e240000201c00 */
[----:B0-----:R0:W-:Y:S01]  /*4d70*/  STG.E.64 desc[UR36][R8.64], R26 ;  /* 0x0000001a08007986 */ /* 0x0011e2000c101b24 */
[----:B------:R-:W-:Y:S05]  /*4d80*/  BRA `(.L_x_5501) ;  /* 0x0000000800887947 */ /* 0x000fea0003800000 */
.L_x_5496:
        /* <DEDUP_REMOVED lines=12> */
.L_x_5511:
        /* <DEDUP_REMOVED lines=17> */
.L_x_5514:
[----:B------:R-:W-:-:S04]  /*4f60*/  SHF.R.U32.HI R3, RZ, 0x18, R5 ;  /* 0x00000018ff037819 */ /* 0x000fc80000011605 */
[----:B------:R-:W-:-:S04]  /*4f70*/  LOP3.LUT R0, R0, 0x80, R3, 0xf8, !PT ;  /* 0x0000008000007812 */ /* 0x000fc800078ef803 */
[----:B------:R-:W-:-:S07]  /*4f80*/  PRMT R4, R0, 0x7610, R4 ;  /* 0x0000761000047816 */ /* 0x000fce0000000004 */
.L_x_5513:
[----:B------:R-:W-:Y:S05]  /*4f90*/  BSYNC.RECONVERGENT B0 ;  /* 0x0000000000007941 */ /* 0x000fea0003800200 */
.L_x_5512:
[----:B------:R0:W-:Y:S01]  /*4fa0*/  STG.E.U8 desc[UR36][R8.64], R4 ;  /* 0x0000000408007986 */ /* 0x0001e2000c101124 */
[----:B------:R-:W-:Y:S05]  /*4fb0*/  BRA `(.L_x_5501) ;  /* 0x0000000400fc7947 */ /* 0x000fea0003800000 */
.L_x_5510:
        /* <DEDUP_REMOVED lines=17> */
.L_x_5517:
[----:B------:R-:W-:-:S04]  /*50d0*/  SHF.R.U32.HI R3, RZ, 0x18, R5 ;  /* 0x00000018ff037819 */ /* 0x000fc80000011605 */
[----:B------:R-:W-:-:S04]  /*50e0*/  LOP3.LUT R0, R0, 0x80, R3, 0xf8, !PT ;  /* 0x0000008000007812 */ /* 0x000fc800078ef803 */
[----:B------:R-:W-:-:S07]  /*50f0*/  PRMT R4, R0, 0x7610, R4 ;  /* 0x0000761000047816 */ /* 0x000fce0000000004 */
.L_x_5516:
[----:B------:R-:W-:Y:S05]  /*5100*/  BSYNC.RECONVERGENT B0 ;  /* 0x0000000000007941 */ /* 0x000fea0003800200 */
.L_x_5515:
[----:B------:R0:W-:Y:S01]  /*5110*/  STG.E.U8 desc[UR36][R8.64], R4 ;  /* 0x0000000408007986 */ /* 0x0001e2000c101124 */
[----:B------:R-:W-:Y:S05]  /*5120*/  BRA `(.L_x_5501) ;  /* 0x0000000400a07947 */ /* 0x000fea0003800000 */
.L_x_5509:
        /* <DEDUP_REMOVED lines=22> */
.L_x_5519:
[----:B------:R-:W-:-:S05]  /*5290*/  SHF.R.S32.HI R27, RZ, 0x1f, R26 ;  /* 0x0000001fff1b7819 */ /* 0x000fca000001141a */
[----:B------:R0:W-:Y:S01]  /*52a0*/  STG.E.64 desc[UR36][R8.64], R26 ;  /* 0x0000001a08007986 */ /* 0x0001e2000c101b24 */
[----:B------:R-:W-:Y:S05]  /*52b0*/  BRA `(.L_x_5501) ;  /* 0x00000004003c7947 */ /* 0x000fea0003800000 */
.L_x_5518:
[----:B------:R0:W-:Y:S01]  /*52c0*/  STG.E desc[UR36][R8.64], R26 ;  /* 0x0000001a08007986 */ /* 0x0001e2000c101924 */
[----:B------:R-:W-:Y:S05]  /*52d0*/  BRA `(.L_x_5501) ;  /* 0x0000000400347947 */ /* 0x000fea0003800000 */
.L_x_5508:
        /* <DEDUP_REMOVED lines=10> */
.L_x_5521:
[----:B------:R-:W-:Y:S01]  /*5380*/  CS2R R6, SRZ ;  /* 0x0000000000067805 */ /* 0x000fe2000001ff00 */
[----:B------:R-:W0:Y:S04]  /*5390*/  I2F.F64 R4, R26 ;  /* 0x0000001a00047312 */ /* 0x000e280000201c00 */
[----:B0-----:R0:W-:Y:S01]  /*53a0*/  STG.E.128 desc[UR36][R8.64], R4 ;  /* 0x0000000408007986 */ /* 0x0011e2000c101d24 */
[----:B------:R-:W-:Y:S05]  /*53b0*/  BRA `(.L_x_5501) ;  /* 0x0000000000fc7947 */ /* 0x000fea0003800000 */
.L_x_5520:
[----:B------:R-:W-:-:S13]  /*53c0*/  ISETP.NE.AND P0, PT, R0, 0xf, PT ;  /* 0x0000000f0000780c */ /* 0x000fda0003f05270 */
[----:B------:R-:W-:Y:S05]  /*53d0*/  @!P0 BRA `(.L_x_5522) ;  /* 0x0000000000e88947 */ /* 0x000fea0003800000 */
[----:B------:R-:W-:-:S13]  /*53e0*/  ISETP.NE.AND P0, PT, R0, 0x17, PT ;  /* 0x000000170000780c */ /* 0x000fda0003f05270 */
[----:B------:R-:W-:Y:S05]  /*53f0*/  @!P0 BRA `(.L_x_5523) ;  /* 0x0000000000908947 */ /* 0x000fea0003800000 */
[----:B------:R-:W-:-:S13]  /*5400*/  ISETP.NE.AND P0, PT, R0, 0x18, PT ;  /* 0x000000180000780c */ /* 0x000fda0003f05270 */
[----:B------:R-:W-:Y:S05]  /*5410*/  @!P0 BRA `(.L_x_5524) ;  /* 0x0000000000448947 */ /* 0x000fea0003800000 */
.L_x_5500:
        /* <DEDUP_REMOVED lines=16> */
.L_x_5525:
[----:B------:R-:W-:Y:S05]  /*5520*/  BRA `(.L_x_5501) ;  /* 0x0000000000a07947 */ /* 0x000fea0003800000 */
.L_x_5524:
        /* <DEDUP_REMOVED lines=13> */
.L_x_5527:
[----:B------:R-:W-:Y:S05]  /*5600*/  BSYNC.RECONVERGENT B0 ;  /* 0x0000000000007941 */ /* 0x000fea0003800200 */
.L_x_5526:
[----:B------:R-:W-:-:S05]  /*5610*/  LOP3.LUT R3, R0, 0x80, R3, 0xf8, !PT ;  /* 0x0000008000037812 */ /* 0x000fca00078ef803 */
[----:B------:R0:W-:Y:S01]  /*5620*/  STG.E.U8 desc[UR36][R8.64], R3 ;  /* 0x0000000308007986 */ /* 0x0001e2000c101124 */
[----:B------:R-:W-:Y:S05]  /*5630*/  BRA `(.L_x_5501) ;  /* 0x00000000005c7947 */ /* 0x000fea0003800000 */
.L_x_5523:
        /* <DEDUP_REMOVED lines=12> */
.L_x_5529:
[----:B------:R-:W-:Y:S01]  /*5700*/  IMAD.MOV.U32 R0, RZ, RZ, 0x7f ;  /* 0x0000007fff007424 */ /* 0x000fe200078e00ff */
[----:B------:R-:W-:-:S04]  /*5710*/  ISETP.GT.U32.AND P0, PT, R4, 0x7f800000, PT ;  /* 0x7f8000000400780c */ /* 0x000fc80003f04070 */
[----:B------:R-:W-:-:S09]  /*5720*/  SEL R0, R0, 0x7c, P0 ;  /* 0x0000007c00007807 */ /* 0x000fd20000000000 */
.L_x_5530:
[----:B------:R-:W-:Y:S05]  /*5730*/  BSYNC.RECONVERGENT B0 ;  /* 0x0000000000007941 */ /* 0x000fea0003800200 */
.L_x_5528:
[----:B------:R-:W-:-:S04]  /*5740*/  SHF.R.U32.HI R3, RZ, 0x18, R3 ;  /* 0x00000018ff037819 */ /* 0x000fc80000011603 */
[----:B------:R-:W-:-:S05]  /*5750*/  LOP3.LUT R3, R0, 0x80, R3, 0xf8, !PT ;  /* 0x0000008000037812 */ /* 0x000fca00078ef803 */
[----:B------:R0:W-:Y:S01]  /*5760*/  STG.E.U8 desc[UR36][R8.64], R3 ;  /* 0x0000000308007986 */ /* 0x0001e2000c101124 */
[----:B------:R-:W-:Y:S05]  /*5770*/  BRA `(.L_x_5501) ;  /* 0x00000000000c7947 */ /* 0x000fea0003800000 */
.L_x_5522:
[----:B------:R-:W-:-:S04]  /*5780*/  I2FP.F32.S32 R0, R26 ;  /* 0x0000001a00007245 */ /* 0x000fc80000201400 */
[----:B------:R-:W-:-:S05]  /*5790*/  F2FP.BF16.F32.PACK_AB R0, RZ, R0 ;  /* 0x00000000ff00723e */ /* 0x000fca00000010ff */
[----:B------:R0:W-:Y:S02]  /*57a0*/  STG.E.U16 desc[UR36][R8.64], R0 ;  /* 0x0000000008007986 */ /* 0x0001e4000c101524 */
.L_x_5501:
[----:B------:R-:W-:-:S07]  /*57b0*/  VIADD R17, R17, 0x80 ;  /* 0x0000008011117836 */ /* 0x000fce0000000000 */
.L_x_5458:
[----:B------:R-:W-:-:S13]  /*57c0*/  ISETP.GE.AND P0, PT, R17, R16, PT ;  /* 0x000000101100720c */ /* 0x000fda0003f06270 */
[----:B------:R-:W-:Y:S05]  /*57d0*/  @P0 BREAK.RELIABLE B6 ;  /* 0x0000000000060942 */ /* 0x000fea0003800100 */
[----:B------:R-:W-:Y:S05]  /*57e0*/  @P0 BRA `(.L_x_5495) ;  /* 0x0000000c00980947 */ /* 0x000fea0003800000 */
[----:B------:R-:W-:Y:S05]  /*57f0*/  BSYNC.RELIABLE B6 ;  /* 0x0000000000067941 */ /* 0x000fea0003800100 */
.L_x_5457:
        /* <DEDUP_REMOVED lines=20> */
.L_x_5534:
[----:B------:R0:W-:Y:S01]  /*5940*/  STG.E.U8 desc[UR36][R8.64], R24 ;  /* 0x0000001808007986 */ /* 0x0001e2000c101124 */
[----:B------:R-:W-:Y:S05]  /*5950*/  BRA `(.L_x_5536) ;  /* 0x0000000c00387947 */ /* 0x000fea0003800000 */
.L_x_5533:
        /* <DEDUP_REMOVED lines=9> */
.L_x_5538:
[----:B------:R0:W-:Y:S01]  /*59f0*/  STG.E desc[UR36][R8.64], R24 ;  /* 0x0000001808007986 */ /* 0x0001e2000c101924 */
[----:B------:R-:W-:Y:S05]  /*5a00*/  BRA `(.L_x_5536) ;  /* 0x0000000c000c7947 */ /* 0x000fea0003800000 */
.L_x_5537:
[----:B------:R0:W-:Y:S01]  /*5a10*/  STG.E.U16 desc[UR36][R8.64], R24 ;  /* 0x0000001808007986 */ /* 0x0001e2000c101524 */
[----:B------:R-:W-:Y:S05]  /*5a20*/  BRA `(.L_x_5536) ;  /* 0x0000000c00047947 */ /* 0x000fea0003800000 */
.L_x_5532:
        /* <DEDUP_REMOVED lines=9> */
.L_x_5540:
[----:B------:R-:W-:-:S04]  /*5ac0*/  I2FP.F32.S32 R0, R24 ;  /* 0x0000001800007245 */ /* 0x000fc80000201400 */
[----:B------:R-:W-:-:S05]  /*5ad0*/  F2FP.F16.F32.PACK_AB R0, RZ, R0 ;  /* 0x00000000ff00723e */ /* 0x000fca00000000ff */
[----:B------:R0:W-:Y:S01]  /*5ae0*/  STG.E.U16 desc[UR36][R8.64], R0 ;  /* 0x0000000008007986 */ /* 0x0001e2000c101524 */
[----:B------:R-:W-:Y:S05]  /*5af0*/  BRA `(.L_x_5536) ;  /* 0x0000000800d07947 */ /* 0x000fea0003800000 */
.L_x_5539:
        /* <DEDUP_REMOVED lines=10> */
.L_x_5542:
[----:B------:R-:W-:-:S04]  /*5ba0*/  I2FP.F32.S32 R24, R24 ;  /* 0x0000001800187245 */ /* 0x000fc80000201400 */
[----:B------:R-:W-:-:S04]  /*5bb0*/  F2FP.F16.F32.PACK_AB R3, RZ, R24 ;  /* 0x00000018ff03723e */ /* 0x000fc800000000ff */
[----:B------:R-:W-:-:S05]  /*5bc0*/  PRMT R3, R3, 0x5410, RZ ;  /* 0x0000541003037816 */ /* 0x000fca00000000ff */
[----:B------:R0:W-:Y:S01]  /*5bd0*/  STG.E desc[UR36][R8.64], R3 ;  /* 0x0000000308007986 */ /* 0x0001e2000c101924 */
[----:B------:R-:W-:Y:S05]  /*5be0*/  BRA `(.L_x_5536) ;  /* 0x0000000800947947 */ /* 0x000fea0003800000 */
.L_x_5541:
[----:B------:R-:W0:Y:S02]  /*5bf0*/  I2F.F64 R24, R24 ;  /* 0x0000001800187312 */ /* 0x000e240000201c00 */
[----:B0-----:R0:W-:Y:S01]  /*5c00*/  STG.E.64 desc[UR36][R8.64], R24 ;  /* 0x0000001808007986 */ /* 0x0011e2000c101b24 */
[----:B------:R-:W-:Y:S05]  /*5c10*/  BRA `(.L_x_5536) ;  /* 0x0000000800887947 */ /* 0x000fea0003800000 */
.L_x_5531:
        /* <DEDUP_REMOVED lines=12> */
.L_x_5546:
        /* <DEDUP_REMOVED lines=17> */
.L_x_5549:
[----:B------:R-:W-:-:S04]  /*5df0*/  SHF.R.U32.HI R3, RZ, 0x18, R5 ;  /* 0x00000018ff037819 */ /* 0x000fc80000011605 */
[----:B------:R-:W-:-:S04]  /*5e00*/  LOP3.LUT R0, R0, 0x80, R3, 0xf8, !PT ;  /* 0x0000008000007812 */ /* 0x000fc800078ef803 */
[----:B------:R-:W-:-:S07]  /*5e10*/  PRMT R4, R0, 0x7610, R4 ;  /* 0x0000761000047816 */ /* 0x000fce0000000004 */
.L_x_5548:
[----:B------:R-:W-:Y:S05]  /*5e20*/  BSYNC.RECONVERGENT B0 ;  /* 0x0000000000007941 */ /* 0x000fea0003800200 */
.L_x_5547:
[----:B------:R0:W-:Y:S01]  /*5e30*/  STG.E.U8 desc[UR36][R8.64], R4 ;  /* 0x0000000408007986 */ /* 0x0001e2000c101124 */
[----:B------:R-:W-:Y:S05]  /*5e40*/  BRA `(.L_x_5536) ;  /* 0x0000000400fc7947 */ /* 0x000fea0003800000 */
.L_x_5545:
        /* <DEDUP_REMOVED lines=17> */
.L_x_5552:
[----:B------:R-:W-:-:S04]  /*5f60*/  SHF.R.U32.HI R3, RZ, 0x18, R5 ;  /* 0x00000018ff037819 */ /* 0x000fc80000011605 */
[----:B------:R-:W-:-:S04]  /*5f70*/  LOP3.LUT R0, R0, 0x80, R3, 0xf8, !PT ;  /* 0x0000008000007812 */ /* 0x000fc800078ef803 */
[----:B------:R-:W-:-:S07]  /*5f80*/  PRMT R4, R0, 0x7610, R4 ;  /* 0x0000761000047816 */ /* 0x000fce0000000004 */
.L_x_5551:
[----:B------:R-:W-:Y:S05]  /*5f90*/  BSYNC.RECONVERGENT B0 ;  /* 0x0000000000007941 */ /* 0x000fea0003800200 */
.L_x_5550:
[----:B------:R0:W-:Y:S01]  /*5fa0*/  STG.E.U8 desc[UR36][R8.64], R4 ;  /* 0x0000000408007986 */ /* 0x0001e2000c101124 */
[----:B------:R-:W-:Y:S05]  /*5fb0*/  BRA `(.L_x_5536) ;  /* 0x0000000400a07947 */ /* 0x000fea0003800000 */
.L_x_5544:
        /* <DEDUP_REMOVED lines=22> */
.L_x_5554:
[----:B------:R-:W-:-:S05]  /*6120*/  SHF.R.S32.HI R25, RZ, 0x1f, R24 ;  /* 0x0000001fff197819 */ /* 0x000fca0000011418 */
[----:B------:R0:W-:Y:S01]  /*6130*/  STG.E.64 desc[UR36][R8.64], R24 ;  /* 0x0000001808007986 */ /* 0x0001e2000c101b24 */
[----:B------:R-:W-:Y:S05]  /*6140*/  BRA `(.L_x_5536) ;  /* 0x00000004003c7947 */ /* 0x000fea0003800000 */
.L_x_5553:
[----:B------:R0:W-:Y:S01]  /*6150*/  STG.E desc[UR36][R8.64], R24 ;  /* 0x0000001808007986 */ /* 0x0001e2000c101924 */
[----:B------:R-:W-:Y:S05]  /*6160*/  BRA `(.L_x_5536) ;  /* 0x0000000400347947 */ /* 0x000fea0003800000 */
.L_x_5543:
        /* <DEDUP_REMOVED lines=10> */
.L_x_5556:
[----:B------:R-:W-:Y:S01]  /*6210*/  CS2R R6, SRZ ;  /* 0x0000000000067805 */ /* 0x000fe2000001ff00 */
[----:B------:R-:W0:Y:S04]  /*6220*/  I2F.F64 R4, R24 ;  /* 0x0000001800047312 */ /* 0x000e280000201c00 */
[----:B0-----:R4:W-:Y:S01]  /*6230*/  STG.E.128 desc[UR36][R8.64], R4 ;  /* 0x0000000408007986 */ /* 0x0019e2000c101d24 */
[----:B------:R-:W-:Y:S05]  /*6240*/  BRA `(.L_x_5536) ;  /* 0x0000000000fc7947 */ /* 0x000fea0003800000 */
.L_x_5555:
[----:B------:R-:W-:-:S13]  /*6250*/  ISETP.NE.AND P0, PT, R0, 0xf, PT ;  /* 0x0000000f0000780c */ /* 0x000fda0003f05270 */
[----:B------:R-:W-:Y:S05]  /*6260*/  @!P0 BRA `(.L_x_5557) ;  /* 0x0000000000e88947 */ /* 0x000fea0003800000 */
[----:B------:R-:W-:-:S13]  /*6270*/  ISETP.NE.AND P0, PT, R0, 0x17, PT ;  /* 0x000000170000780c */ /* 0x000fda0003f05270 */
[----:B------:R-:W-:Y:S05]  /*6280*/  @!P0 BRA `(.L_x_5558) ;  /* 0x0000000000908947 */ /* 0x000fea0003800000 */
[----:B------:R-:W-:-:S13]  /*6290*/  ISETP.NE.AND P0, PT, R0, 0x18, PT ;  /* 0x000000180000780c */ /* 0x000fda0003f05270 */
[----:B------:R-:W-:Y:S05]  /*62a0*/  @!P0 BRA `(.L_x_5559) ;  /* 0x0000000000448947 */ /* 0x000fea0003800000 */
.L_x_5535:
        /* <DEDUP_REMOVED lines=16> */
.L_x_5560:
[----:B------:R-:W-:Y:S05]  /*63b0*/  BRA `(.L_x_5536) ;  /* 0x0000000000a07947 */ /* 0x000fea0003800000 */
.L_x_5559:
        /* <DEDUP_REMOVED lines=13> */
.L_x_5562:
[----:B------:R-:W-:Y:S05]  /*6490*/  BSYNC.RECONVERGENT B0 ;  /* 0x0000000000007941 */ /* 0x000fea0003800200 */
.L_x_5561:
[----:B------:R-:W-:-:S05]  /*64a0*/  LOP3.LUT R3, R0, 0x80, R3, 0xf8, !PT ;  /* 0x0000008000037812 */ /* 0x000fca00078ef803 */
[----:B------:R2:W-:Y:S01]  /*64b0*/  STG.E.U8 desc[UR36][R8.64], R3 ;  /* 0x0000000308007986 */ /* 0x0005e2000c101124 */
[----:B------:R-:W-:Y:S05]  /*64c0*/  BRA `(.L_x_5536) ;  /* 0x00000000005c7947 */ /* 0x000fea0003800000 */
.L_x_5558:
        /* <DEDUP_REMOVED lines=12> */
.L_x_5564:
[----:B------:R-:W-:Y:S01]  /*6590*/  IMAD.MOV.U32 R0, RZ, RZ, 0x7f ;  /* 0x0000007fff007424 */ /* 0x000fe200078e00ff */
[----:B------:R-:W-:-:S04]  /*65a0*/  ISETP.GT.U32.AND P0, PT, R4, 0x7f800000, PT ;  /* 0x7f8000000400780c */ /* 0x000fc80003f04070 */
[----:B------:R-:W-:-:S09]  /*65b0*/  SEL R0, R0, 0x7c, P0 ;  /* 0x0000007c00007807 */ /* 0x000fd20000000000 */
.L_x_5565:
[----:B------:R-:W-:Y:S05]  /*65c0*/  BSYNC.RECONVERGENT B0 ;  /* 0x0000000000007941 */ /* 0x000fea0003800200 */
.L_x_5563:
[----:B------:R-:W-:-:S04]  /*65d0*/  SHF.R.U32.HI R3, RZ, 0x18, R3 ;  /* 0x00000018ff037819 */ /* 0x000fc80000011603 */
[----:B------:R-:W-:-:S05]  /*65e0*/  LOP3.LUT R3, R0, 0x80, R3, 0xf8, !PT ;  /* 0x0000008000037812 */ /* 0x000fca00078ef803 */
[----:B------:R1:W-:Y:S01]  /*65f0*/  STG.E.U8 desc[UR36][R8.64], R3 ;  /* 0x0000000308007986 */ /* 0x0003e2000c101124 */
[----:B------:R-:W-:Y:S05]  /*6600*/  BRA `(.L_x_5536) ;  /* 0x00000000000c7947 */ /* 0x000fea0003800000 */
.L_x_5557:
[----:B------:R-:W-:-:S04]  /*6610*/  I2FP.F32.S32 R0, R24 ;  /* 0x0000001800007245 */ /* 0x000fc80000201400 */
[----:B------:R-:W-:-:S05]  /*6620*/  F2FP.BF16.F32.PACK_AB R0, RZ, R0 ;  /* 0x00000000ff00723e */ /* 0x000fca00000010ff */
[----:B------:R0:W-:Y:S02]  /*6630*/  STG.E.U16 desc[UR36][R8.64], R0 ;  /* 0x0000000008007986 */ /* 0x0001e4000c101524 */
.L_x_5536:
[----:B------:R-:W-:-:S07]  /*6640*/  VIADD R17, R17, 0x80 ;  /* 0x0000008011117836 */ /* 0x000fce0000000000 */
.L_x_5495:
[----:B------:R-:W-:Y:S05]  /*6650*/  BSYNC.RECONVERGENT B7 ;  /* 0x0000000000077941 */ /* 0x000fea0003800200 */
.L_x_5456:
        /* <DEDUP_REMOVED lines=21> */
.L_x_5569:
[----:B------:R-:W-:Y:S01]  /*67b0*/  STG.E.U8 desc[UR36][R2.64], R22 ;  /* 0x0000001602007986 */ /* 0x000fe2000c101124 */
[----:B------:R-:W-:Y:S05]  /*67c0*/  EXIT ;  /* 0x000000000000794d */ /* 0x000fea0003800000 */
.L_x_5568:
        /* <DEDUP_REMOVED lines=9> */
.L_x_5572:
[----:B------:R-:W-:Y:S01]  /*6860*/  STG.E desc[UR36][R2.64], R22 ;  /* 0x0000001602007986 */ /* 0x000fe2000c101924 */
[----:B------:R-:W-:Y:S05]  /*6870*/  EXIT ;  /* 0x000000000000794d */ /* 0x000fea0003800000 */
.L_x_5571:
[----:B------:R-:W-:Y:S01]  /*6880*/  STG.E.U16 desc[UR36][R2.64], R22 ;  /* 0x0000001602007986 */ /* 0x000fe2000c101524 */
[----:B------:R-:W-:Y:S05]  /*6890*/  EXIT ;  /* 0x000000000000794d */ /* 0x000fea0003800000 */
.L_x_5567:
        /* <DEDUP_REMOVED lines=9> */
.L_x_5574:
[----:B------:R-:W-:-:S04]  /*6930*/  I2FP.F32.S32 R0, R22 ;  /* 0x0000001600007245 */ /* 0x000fc80000201400 */
[----:B------:R-:W-:-:S05]  /*6940*/  F2FP.F16.F32.PACK_AB R0, RZ, R0 ;  /* 0x00000000ff00723e */ /* 0x000fca00000000ff */
[----:B------:R-:W-:Y:S01]  /*6950*/  STG.E.U16 desc[UR36][R2.64], R0 ;  /* 0x0000000002007986 */ /* 0x000fe2000c101524 */
[----:B------:R-:W-:Y:S05]  /*6960*/  EXIT ;  /* 0x000000000000794d */ /* 0x000fea0003800000 */
.L_x_5573:
        /* <DEDUP_REMOVED lines=10> */
.L_x_5576:
[----:B------:R-:W-:-:S04]  /*6a10*/  I2FP.F32.S32 R22, R22 ;  /* 0x0000001600167245 */ /* 0x000fc80000201400 */
[----:B------:R-:W-:-:S04]  /*6a20*/  F2FP.F16.F32.PACK_AB R5, RZ, R22 ;  /* 0x00000016ff05723e */ /* 0x000fc800000000ff */
[----:B------:R-:W-:-:S05]  /*6a30*/  PRMT R5, R5, 0x5410, RZ ;  /* 0x0000541005057816 */ /* 0x000fca00000000ff */
[----:B------:R-:W-:Y:S01]  /*6a40*/  STG.E desc[UR36][R2.64], R5 ;  /* 0x0000000502007986 */ /* 0x000fe2000c101924 */
[----:B------:R-:W-:Y:S05]  /*6a50*/  EXIT ;  /* 0x000000000000794d */ /* 0x000fea0003800000 */
.L_x_5575:
[----:B------:R-:W0:Y:S02]  /*6a60*/  I2F.F64 R22, R22 ;  /* 0x0000001600167312 */ /* 0x000e240000201c00 */
[----:B0-----:R-:W-:Y:S01]  /*6a70*/  STG.E.64 desc[UR36][R2.64], R22 ;  /* 0x0000001602007986 */ /* 0x001fe2000c101b24 */
[----:B------:R-:W-:Y:S05]  /*6a80*/  EXIT ;  /* 0x000000000000794d */ /* 0x000fea0003800000 */
.L_x_5566:
        /* <DEDUP_REMOVED lines=12> */
.L_x_5580:
        /* <DEDUP_REMOVED lines=18> */
.L_x_5583:
[----:B------:R-:W-:-:S04]  /*6c70*/  SHF.R.U32.HI R5, RZ, 0x18, R5 ;  /* 0x00000018ff057819 */ /* 0x000fc80000011605 */
[----:B------:R-:W-:-:S07]  /*6c80*/  LOP3.LUT R0, R0, 0x80, R5, 0xf8, !PT ;  /* 0x0000008000007812 */ /* 0x000fce00078ef805 */
.L_x_5582:
[----:B------:R-:W-:Y:S05]  /*6c90*/  BSYNC.RECONVERGENT B0 ;  /* 0x0000000000007941 */ /* 0x000fea0003800200 */
.L_x_5581:
[----:B------:R-:W-:Y:S01]  /*6ca0*/  STG.E.U8 desc[UR36][R2.64], R0 ;  /* 0x0000000002007986 */ /* 0x000fe2000c101124 */
[----:B------:R-:W-:Y:S05]  /*6cb0*/  EXIT ;  /* 0x000000000000794d */ /* 0x000fea0003800000 */
.L_x_5579:
        /* <DEDUP_REMOVED lines=18> */
.L_x_5586:
[----:B------:R-:W-:-:S04]  /*6de0*/  SHF.R.U32.HI R5, RZ, 0x18, R5 ;  /* 0x00000018ff057819 */ /* 0x000fc80000011605 */
[----:B------:R-:W-:-:S07]  /*6df0*/  LOP3.LUT R0, R0, 0x80, R5, 0xf8, !PT ;  /* 0x0000008000007812 */ /* 0x000fce00078ef805 */
.L_x_5585:
[----:B------:R-:W-:Y:S05]  /*6e00*/  BSYNC.RECONVERGENT B0 ;  /* 0x0000000000007941 */ /* 0x000fea0003800200 */
.L_x_5584:
[----:B------:R-:W-:Y:S01]  /*6e10*/  STG.E.U8 desc[UR36][R2.64], R0 ;  /* 0x0000000002007986 */ /* 0x000fe2000c101124 */
[----:B------:R-:W-:Y:S05]  /*6e20*/  EXIT ;  /* 0x000000000000794d */ /* 0x000fea0003800000 */
.L_x_5578:
        /* <DEDUP_REMOVED lines=22> */
.L_x_5588:
[----:B------:R-:W-:-:S05]  /*6f90*/  SHF.R.S32.HI R23, RZ, 0x1f, R22 ;  /* 0x0000001fff177819 */ /* 0x000fca0000011416 */
[----:B------:R-:W-:Y:S01]  /*6fa0*/  STG.E.64 desc[UR36][R2.64], R22 ;  /* 0x0000001602007986 */ /* 0x000fe2000c101b24 */
[----:B------:R-:W-:Y:S05]  /*6fb0*/  EXIT ;  /* 0x000000000000794d */ /* 0x000fea0003800000 */
.L_x_5587:
[----:B------:R-:W-:Y:S01]  /*6fc0*/  STG.E desc[UR36][R2.64], R22 ;  /* 0x0000001602007986 */ /* 0x000fe2000c101924 */
[----:B------:R-:W-:Y:S05]  /*6fd0*/  EXIT ;  /* 0x000000000000794d */ /* 0x000fea0003800000 */
.L_x_5577:
        /* <DEDUP_REMOVED lines=10> */
.L_x_5590:
[----:B------:R-:W-:Y:S01]  /*7080*/  CS2R R6, SRZ ;  /* 0x0000000000067805 */ /* 0x000fe2000001ff00 */
[----:B------:R-:W0:Y:S04]  /*7090*/  I2F.F64 R4, R22 ;  /* 0x0000001600047312 */ /* 0x000e280000201c00 */
[----:B0-----:R-:W-:Y:S01]  /*70a0*/  STG.E.128 desc[UR36][R2.64], R4 ;  /* 0x0000000402007986 */ /* 0x001fe2000c101d24 */
[----:B------:R-:W-:Y:S05]  /*70b0*/  EXIT ;  /* 0x000000000000794d */ /* 0x000fea0003800000 */
.L_x_5589:
[----:B------:R-:W-:-:S13]  /*70c0*/  ISETP.NE.AND P0, PT, R0, 0xf, PT ;  /* 0x0000000f0000780c */ /* 0x000fda0003f05270 */
[----:B------:R-:W-:Y:S05]  /*70d0*/  @!P0 BRA `(.L_x_5591) ;  /* 0x0000000000e88947 */ /* 0x000fea0003800000 */
[----:B------:R-:W-:-:S13]  /*70e0*/  ISETP.NE.AND P0, PT, R0, 0x17, PT ;  /* 0x000000170000780c */ /* 0x000fda0003f05270 */
[----:B------:R-:W-:Y:S05]  /*70f0*/  @!P0 BRA `(.L_x_5592) ;  /* 0x0000000000908947 */ /* 0x000fea0003800000 */
[----:B------:R-:W-:-:S13]  /*7100*/  ISETP.NE.AND P0, PT, R0, 0x18, PT ;  /* 0x000000180000780c */ /* 0x000fda0003f05270 */
[----:B------:R-:W-:Y:S05]  /*7110*/  @!P0 BRA `(.L_x_5593) ;  /* 0x0000000000448947 */ /* 0x000fea0003800000 */
.L_x_5570:
        /* <DEDUP_REMOVED lines=16> */
.L_x_5594:
[----:B------:R-:W-:Y:S05]  /*7220*/  EXIT ;  /* 0x000000000000794d */ /* 0x000fea0003800000 */
.L_x_5593:
        /* <DEDUP_REMOVED lines=13> */
.L_x_5596:
[----:B------:R-:W-:Y:S05]  /*7300*/  BSYNC.RECONVERGENT B0 ;  /* 0x0000000000007941 */ /* 0x000fea0003800200 */
.L_x_5595:
[----:B------:R-:W-:-:S05]  /*7310*/  LOP3.LUT R5, R0, 0x80, R5, 0xf8, !PT ;  /* 0x0000008000057812 */ /* 0x000fca00078ef805 */
[----:B------:R-:W-:Y:S01]  /*7320*/  STG.E.U8 desc[UR36][R2.64], R5 ;  /* 0x0000000502007986 */ /* 0x000fe2000c101124 */
[----:B------:R-:W-:Y:S05]  /*7330*/  EXIT ;  /* 0x000000000000794d */ /* 0x000fea0003800000 */
.L_x_5592:
        /* <DEDUP_REMOVED lines=12> */
.L_x_5598:
[----:B------:R-:W-:Y:S01]  /*7400*/  IMAD.MOV.U32 R0, RZ, RZ, 0x7f ;  /* 0x0000007fff007424 */ /* 0x000fe200078e00ff */
[----:B------:R-:W-:-:S04]  /*7410*/  ISETP.GT.U32.AND P0, PT, R4, 0x7f800000, PT ;  /* 0x7f8000000400780c */ /* 0x000fc80003f04070 */
[----:B------:R-:W-:-:S09]  /*7420*/  SEL R0, R0, 0x7c, P0 ;  /* 0x0000007c00007807 */ /* 0x000fd20000000000 */
.L_x_5599:
[----:B------:R-:W-:Y:S05]  /*7430*/  BSYNC.RECONVERGENT B0 ;  /* 0x0000000000007941 */ /* 0x000fea0003800200 */
.L_x_5597:
[----:B------:R-:W-:-:S04]  /*7440*/  SHF.R.U32.HI R5, RZ, 0x18, R5 ;  /* 0x00000018ff057819 */ /* 0x000fc80000011605 */
[----:B------:R-:W-:-:S05]  /*7450*/  LOP3.LUT R5, R0, 0x80, R5, 0xf8, !PT ;  /* 0x0000008000057812 */ /* 0x000fca00078ef805 */
[----:B------:R-:W-:Y:S01]  /*7460*/  STG.E.U8 desc[UR36][R2.64], R5 ;  /* 0x0000000502007986 */ /* 0x000fe2000c101124 */
[----:B------:R-:W-:Y:S05]  /*7470*/  EXIT ;  /* 0x000000000000794d */ /* 0x000fea0003800000 */
.L_x_5591:
[----:B------:R-:W-:-:S04]  /*7480*/  I2FP.F32.S32 R0, R22 ;  /* 0x0000001600007245 */ /* 0x000fc80000201400 */
[----:B------:R-:W-:-:S05]  /*7490*/  F2FP.BF16.F32.PACK_AB R0, RZ, R0 ;  /* 0x00000000ff00723e */ /* 0x000fca00000010ff */
[----:B------:R-:W-:Y:S01]  /*74a0*/  STG.E.U16 desc[UR36][R2.64], R0 ;  /* 0x0000000002007986 */ /* 0x000fe2000c101524 */
[----:B------:R-:W-:Y:S05]  /*74b0*/  EXIT ;  /* 0x000000000000794d */ /* 0x000fea0003800000 */
.L_x_5600:
        /* <DEDUP_REMOVED lines=12> */
.L_x_20814:


//--------------------- .text._ZN2at6native18elementwise_kernelILi128ELi2EZNS0_22gpu_kernel_impl_nocastINS0_13BUnaryFunctorIiiiZZZNS0_18rshift_kernel_cudaERNS_18TensorIteratorBaseEENKUlvE_clEvENKUlvE1_clEvEUliiE_EEEEvS5_RKT_EUliE_EEviT1_ --------------------------
	.section	.text._ZN2at6native18elementwise_kernelILi128ELi2EZNS0_22gpu_kernel_impl_nocastINS0_13BUnaryFunctorIiiiZZZNS0_18rshift_kernel_cudaERNS_18TensorIteratorBaseEENKUlvE_clEvENKUlvE1_clEvEUliiE_EEEEvS5_RKT_EUliE_EEviT1_,"ax",@progbits
	.align	128
        .global         _ZN2at6native18elementwise_kernelILi128ELi2EZNS0_22gpu_kernel_impl_nocastINS0_13BUnaryFunctorIiiiZZZNS0_18rshift_kernel_cudaERNS_18TensorIteratorBaseEENKUlvE_clEvENKUlvE1_clEvEUliiE_EEEEvS5_RKT_EUliE_EEviT1_
        .type           _ZN2at6native18elementwise_kernelILi128ELi2EZNS0_22gpu_kernel_impl_nocastINS0_13BUnaryFunctorIiiiZZZNS0_18rshift_kernel_cudaERNS_18TensorIteratorBaseEENKUlvE_clEvENKUlvE1_clEvEUliiE_EEEEvS5_RKT_EUliE_EEviT1_,@function
        .size           _ZN2at6native18elementwise_kernelILi128ELi2EZNS0_22gpu_kernel_impl_nocastINS0_13BUnaryFunctorIiiiZZZNS0_18rshift_kernel_cudaERNS_18TensorIteratorBaseEENKUlvE_clEvENKUlvE1_clEvEUliiE_EEEEvS5_RKT_EUliE_EEviT1_,(.L_x_20815 - _ZN2at6native18elementwise_kernelILi128ELi2EZNS0_22gpu_kernel_impl_nocastINS0_13BUnaryFunctorIiiiZZZNS0_18rshift_kernel_cudaERNS_18TensorIteratorBaseEENKUlvE_clEvENKUlvE1_clEvEUliiE_EEEEvS5_RKT_EUliE_EEviT1_)
        .other          _ZN2at6native18elementwise_kernelILi128ELi2EZNS0_22gpu_kernel_impl_nocastINS0_13BUnaryFunctorIiiiZZZNS0_18rshift_kernel_cudaERNS_18TensorIteratorBaseEENKUlvE_clEvENKUlvE1_clEvEUliiE_EEEEvS5_RKT_EUliE_EEviT1_,@"STO_CUDA_ENTRY STV_DEFAULT"
_ZN2at6native18elementwise_kernelILi128ELi2EZNS0_22gpu_kernel_impl_nocastINS0_13BUnaryFunctorIiiiZZZNS0_18rshift_kernel_cudaERNS_18TensorIteratorBaseEENKUlvE_clEvENKUlvE1_clEvEUliiE_EEEEvS5_RKT_EUliE_EEviT1_:
.text._ZN2at6native18elementwise_kernelILi128ELi2EZNS0_22gpu_kernel_impl_nocastINS0_13BUnaryFunctorIiiiZZZNS0_18rshift_kernel_cudaERNS_18TensorIteratorBaseEENKUlvE_clEvENKUlvE1_clEvEUliiE_EEEEvS5_RKT_EUliE_EEviT1_:
[----:B------:R-:W-:Y:S08]  /*0000*/  LDC R1, c[0x0][0x37c] ;  /* 0x0000df00ff017b82 */ /* 0x000ff00000000800 */
[----:B------:R-:W0:Y:S01]  /*0010*/  LDC R2, c[0x0][0x388] ;  /* 0x0000e200ff027b82 */ /* 0x000e220000000800 */
[----:B------:R-:W1:Y:S01]  /*0020*/  S2R R3, SR_TID.X ;  /* 0x0000000000037919 */ /* 0x000e620000002100 */
[----:B------:R-:W2:Y:S01]  /*0030*/  LDCU UR4, c[0x0][0x594] ;  /* 0x0000b280ff0477ac */ /* 0x000ea20008000800 */
[----:B------:R-:W3:Y:S05]  /*0040*/  LDCU.64 UR6, c[0x0][0x358] ;  /* 0x00006b00ff0677ac */ /* 0x000eea0008000a00 */
[----:B------:R-:W4:Y:S01]  /*0050*/  S2UR UR5, SR_CTAID.X ;  /* 0x00000000000579c3 */ /* 0x000f220000002500 */
[----:B--2---:R-:W-:Y:S01]  /*0060*/  UISETP.LT.U32.AND UP0, UPT, UR4, 0x1f, UPT ;  /* 0x0000001f0400788c */ /* 0x004fe2000bf01070 */
[----:B0-----:R-:W-:-:S03]  /*0070*/  ISETP.NE.AND P0, PT, R2, RZ, PT ;  /* 0x000000ff0200720c */ /* 0x001fc60003f05270 */
[----:B------:R-:W-:Y:S02]  /*0080*/  USEL UR4, UR4, 0x1f, UP0 ;  /* 0x0000001f04047887 */ /* 0x000fe40008000000 */
[----:B----4-:R-:W-:-:S06]  /*0090*/  USHF.L.U32 UR5, UR5, 0x8, URZ ;  /* 0x0000000805057899 */ /* 0x010fcc00080006ff */
[----:B-1----:R-:W-:Y:S02]  /*00a0*/  LOP3.LUT R3, R3, UR5, RZ, 0xfc, !PT ;  /* 0x0000000503037c12 */ /* 0x002fe4000f8efcff */
[----:B---3--:R-:W-:Y:S05]  /*00b0*/  @P0 BRA `(.L_x_5601) ;  /* 0x00000000004c0947 */ /* 0x008fea0003800000 */
[----:B------:R-:W0:Y:S01]  /*00c0*/  LDCU UR5, c[0x0][0x380] ;  /* 0x00007000ff0577ac */ /* 0x000e220008000800 */
[----:B------:R-:W-:Y:S01]  /*00d0*/  BSSY.RECONVERGENT B0, `(.L_x_5602) ;  /* 0x0000009000007945 */ /* 0x000fe20003800200 */
[----:B0-----:R-:W-:-:S13]  /*00e0*/  ISETP.GE.AND P0, PT, R3, UR5, PT ;  /* 0x0000000503007c0c */ /* 0x001fda000bf06270 */
[----:B------:R-:W-:Y:S05]  /*00f0*/  @P0 BRA `(.L_x_5603) ;  /* 0x0000000000180947 */ /* 0x000fea0003800000 */
[----:B------:R-:W0:Y:S02]  /*0100*/  LDC.64 R4, c[0x0][0x588] ;  /* 0x00016200ff047b82 */ /* 0x000e240000000a00 */
[----:B0-----:R-:W2:Y:S06]  /*0110*/  LDG.E R4, desc[UR6][R4.64] ;  /* 0x0000000604047981 */ /* 0x001eac000c1e1900 */
[----:B------:R-:W0:Y:S01]  /*0120*/  LDC.64 R6, c[0x0][0x580] ;  /* 0x00016000ff067b82 */ /* 0x000e220000000a00 */
[----:B------:R-:W-:Y:S02]  /*0130*/  IADD3 R3, PT, PT, R3, 0x80, RZ ;  /* 0x0000008003037810 */ /* 0x000fe40007ffe0ff */
[----:B--2---:R-:W-:-:S05]  /*0140*/  SHF.R.S32.HI R9, RZ, UR4, R4 ;  /* 0x00000004ff097c19 */ /* 0x004fca0008011404 */
[----:B0-----:R0:W-:Y:S02]  /*0150*/  STG.E desc[UR6][R6.64], R9 ;  /* 0x0000000906007986 */ /* 0x0011e4000c101906 */
.L_x_5603:
[----:B------:R-:W-:Y:S05]  /*0160*/  BSYNC.RECONVERGENT B0 ;  /* 0x0000000000007941 */ /* 0x000fea0003800200 */
.L_x_5602:
[----:B------:R-:W-:-:S13]  /*0170*/  ISETP.GE.AND P0, PT, R3, UR5, PT ;  /* 0x0000000503007c0c */ /* 0x000fda000bf06270 */
[----:B------:R-:W-:Y:S05]  /*0180*/  @P0 EXIT ;  /* 0x000000000000094d */ /* 0x000fea0003800000 */
[----:B------:R-:W1:Y:S02]  /*0190*/  LDC.64 R2, c[0x0][0x588] ;  /* 0x00016200ff027b82 */ /* 0x000e640000000a00 */
[----:B-1----:R-:W0:Y:S06]  /*01a0*/  LDG.E R2, desc[UR6][R2.64] ;  /* 0x0000000602027981 */ /* 0x002e2c000c1e1900 */
[----:B------:R-:W1:Y:S01]  /*01b0*/  LDC.64 R4, c[0x0][0x580] ;  /* 0x00016000ff047b82 */ /* 0x000e620000000a00 */
[----:B0-----:R-:W-:-:S05]  /*01c0*/  SHF.R.S32.HI R7, RZ, UR4, R2 ;  /* 0x00000004ff077c19 */ /* 0x001fca0008011402 */
[----:B-1----:R-:W-:Y:S01]  /*01d0*/  STG.E desc[UR6][R4.64], R7 ;  /* 0x0000000704007986 */ /* 0x002fe2000c101906 */
[----:B------:R-:W-:Y:S05]  /*01e0*/  EXIT ;  /* 0x000000000000794d */ /* 0x000fea0003800000 */
.L_x_5601:
        /* <DEDUP_REMOVED lines=305> */
.L_x_5606:
[----:B------:R-:W0:Y:S02]  /*1500*/  LDCU.128 UR8, c[0x0][0x580] ;  /* 0x0000b000ff0877ac */ /* 0x000e240008000c00 */
[----:B0-----:R-:W-:-:S05]  /*1510*/  IADD3 R6, P0, PT, R4, UR10, RZ ;  /* 0x0000000a04067c10 */ /* 0x001fca000ff1e0ff */
[----:B------:R-:W-:-:S05]  /*1520*/  IMAD.X R7, RZ, RZ, UR11, P0 ;  /* 0x0000000bff077e24 */ /* 0x000fca00080e06ff */
[----:B------:R-:W2:Y:S01]  /*1530*/  LDG.E R6, desc[UR6][R6.64] ;  /* 0x0000000606067981 */ /* 0x000ea2000c1e1900 */
[----:B------:R-:W-:Y:S02]  /*1540*/  IADD3 R4, P0, PT, R5, UR8, RZ ;  /* 0x0000000805047c10 */ /* 0x000fe4000ff1e0ff */
[----:B------:R-:W-:Y:S02]  /*1550*/  IADD3 R3, PT, PT, R3, 0x80, RZ ;  /* 0x0000008003037810 */ /* 0x000fe40007ffe0ff */
[----:B------:R-:W-:Y:S02]  /*1560*/  IADD3.X R5, PT, PT, RZ, UR9, RZ, P0, !PT ;  /* 0x00000009ff057c10 */ /* 0x000fe400087fe4ff */
[----:B--2---:R-:W-:-:S05]  /*1570*/  SHF.R.S32.HI R9, RZ, UR4, R6 ;  /* 0x00000004ff097c19 */ /* 0x004fca0008011406 */
[----:B------:R0:W-:Y:S02]  /*1580*/  STG.E desc[UR6][R4.64], R9 ;  /* 0x0000000904007986 */ /* 0x0001e4000c101906 */
.L_x_5605:
[----:B------:R-:W-:Y:S05]  /*1590*/  BSYNC.RECONVERGENT B0 ;  /* 0x0000000000007941 */ /* 0x000fea0003800200 */
.L_x_5604:
        /* <DEDUP_REMOVED lines=300> */
.L_x_5607:
[----:B------:R-:W0:Y:S02]  /*2860*/  LDCU.128 UR8, c[0x0][0x580] ;  /* 0x0000b000ff0877ac */ /* 0x000e240008000c00 */
[----:B0-----:R-:W-:-:S04]  /*2870*/  IADD3 R4, P0, PT, R2, UR10, RZ ;  /* 0x0000000a02047c10 */ /* 0x001fc8000ff1e0ff */
[----:B------:R-:W-:-:S05]  /*2880*/  IADD3.X R5, PT, PT, RZ, UR11, RZ, P0, !PT ;  /* 0x0000000bff057c10 */ /* 0x000fca00087fe4ff */
[----:B------:R-:W2:Y:S01]  /*2890*/  LDG.E R4, desc[UR6][R4.64] ;  /* 0x0000000604047981 */ /* 0x000ea2000c1e1900 */
[----:B------:R-:W-:-:S04]  /*28a0*/  IADD3 R2, P0, PT, R3, UR8, RZ ;  /* 0x0000000803027c10 */ /* 0x000fc8000ff1e0ff */
[----:B------:R-:W-:Y:S02]  /*28b0*/  IADD3.X R3, PT, PT, RZ, UR9, RZ, P0, !PT ;  /* 0x00000009ff037c10 */ /* 0x000fe400087fe4ff */
[----:B--2---:R-:W-:-:S05]  /*28c0*/  SHF.R.S32.HI R7, RZ, UR4, R4 ;  /* 0x00000004ff077c19 */ /* 0x004fca0008011404 */
[----:B------:R-:W-:Y:S01]  /*28d0*/  STG.E desc[UR6][R2.64], R7 ;  /* 0x0000000702007986 */ /* 0x000fe2000c101906 */
[----:B------:R-:W-:Y:S05]  /*28e0*/  EXIT ;  /* 0x000000000000794d */ /* 0x000fea0003800000 */
.L_x_5608:
        /* <DEDUP_REMOVED lines=9> */
.L_x_20815:


//--------------------- .text._ZN2at6native27unrolled_elementwise_kernelINS0_13BUnaryFunctorIiiiZZZNS0_18rshift_kernel_cudaERNS_18TensorIteratorBaseEENKUlvE_clEvENKUlvE1_clEvEUliiE_EESt5arrayIPcLm2EELi4E23TrivialOffsetCalculatorILi1EjESD_NS0_6memory15LoadWithoutCastENSE_16StoreWithoutCastEEEviT_T0_T2_T3_T4_T5_ --------------------------
	.section	.text._ZN2at6native27unrolled_elementwise_kernelINS0_13BUnaryFunctorIiiiZZZNS0_18rshift_kernel_cudaERNS_18TensorIteratorBaseEENKUlvE_clEvENKUlvE1_clEvEUliiE_EESt5arrayIPcLm2EELi4E23TrivialOffsetCalculatorILi1EjESD_NS0_6memory15LoadWithoutCastENSE_16StoreWithoutCastEEEviT_T0_T2_T3_T4_T5_,"ax",@progbits
	.align	128
        .global         _ZN2at6native27unrolled_elementwise_kernelINS0_13BUnaryFunctorIiiiZZZNS0_18rshift_kernel_cudaERNS_18TensorIteratorBaseEENKUlvE_clEvENKUlvE1_clEvEUliiE_EESt5arrayIPcLm2EELi4E23TrivialOffsetCalculatorILi1EjESD_NS0_6memory15LoadWithoutCastENSE_16StoreWithoutCastEEEviT_T0_T2_T3_T4_T5_
        .type           _ZN2at6native27unrolled_elementwise_kernelINS0_13BUnaryFunctorIiiiZZZNS0_18rshift_kernel_cudaERNS_18TensorIteratorBaseEENKUlvE_clEvENKUlvE1_clEvEUliiE_EESt5arrayIPcLm2EELi4E23TrivialOffsetCalculatorILi1EjESD_NS0_6memory15LoadWithoutCastENSE_16StoreWithoutCastEEEviT_T0_T2_T3_T4_T5_,@function
        .size           _ZN2at6native27unrolled_elementwise_kernelINS0_13BUnaryFunctorIiiiZZZNS0_18rshift_kernel_cudaERNS_18TensorIteratorBaseEENKUlvE_clEvENKUlvE1_clEvEUliiE_EESt5arrayIPcLm2EELi4E23TrivialOffsetCalculatorILi1EjESD_NS0_6memory15LoadWithoutCastENSE_16StoreWithoutCastEEEviT_T0_T2_T3_T4_T5_,(.L_x_20816 - _ZN2at6native27unrolled_elementwise_kernelINS0_13BUnaryFunctorIiiiZZZNS0_18rshift_kernel_cudaERNS_18TensorIteratorBaseEENKUlvE_clEvENKUlvE1_clEvEUliiE_EESt5arrayIPcLm2EELi4E23TrivialOffsetCalculatorILi1EjESD_NS0_6memory15LoadWithoutCastENSE_16StoreWithoutCastEEEviT_T0_T2_T3_T4_T5_)
        .other          _ZN2at6native27unrolled_elementwise_kernelINS0_13BUnaryFunctorIiiiZZZNS0_18rshift_kernel_cudaERNS_18TensorIteratorBaseEENKUlvE_clEvENKUlvE1_clEvEUliiE_EESt5arrayIPcLm2EELi4E23TrivialOffsetCalculatorILi1EjESD_NS0_6memory15LoadWithoutCastENSE_16StoreWithoutCastEEEviT_T0_T2_T3_T4_T5_,@"STO_CUDA_ENTRY STV_DEFAULT"
_ZN2at6native27unrolled_elementwise_kernelINS0_13BUnaryFunctorIiiiZZZNS0_18rshift_kernel_cudaERNS_18TensorIteratorBaseEENKUlvE_clEvENKUlvE1_clEvEUliiE_EESt5arrayIPcLm2EELi4E23TrivialOffsetCalculatorILi1EjESD_NS0_6memory15LoadWithoutCastENSE_16StoreWithoutCastEEEviT_T0_T2_T3_T4_T5_:
.text._ZN2at6native27unrolled_elementwise_kernelINS0_13BUnaryFunctorIiiiZZZNS0_18rshift_kernel_cudaERNS_18TensorIteratorBaseEENKUlvE_clEvENKUlvE1_clEvEUliiE_EESt5arrayIPcLm2EELi4E23TrivialOffsetCalculatorILi1EjESD_NS0_6memory15LoadWithoutCastENSE_16StoreWithoutCastEEEviT_T0_T2_T3_T4_T5_:
[----:B------:R-:W-:Y:S01]  /*0000*/  LDC R1, c[0x0][0x37c] ;  /* 0x0000df00ff017b82 */ /* 0x000fe20000000800 */
[----:B------:R-:W0:Y:S07]  /*0010*/  S2R R0, SR_CTAID.X ;  /* 0x0000000000007919 */ /* 0x000e2e0000002500 */
[----:B------:R-:W0:Y:S01]  /*0020*/  LDC R3, c[0x0][0x380] ;  /* 0x0000e000ff037b82 */ /* 0x000e220000000800 */
[----:B------:R-:W1:Y:S01]  /*0030*/  LDCU.64 UR6, c[0x0][0x358] ;  /* 0x00006b00ff0677ac */ /* 0x000e620008000a00 */
[----:B------:R-:W2:Y:S01]  /*0040*/  S2R R13, SR_TID.X ;  /* 0x00000000000d7919 */ /* 0x000ea20000002100 */
[----:B------:R-:W3:Y:S01]  /*0050*/  LDCU UR4, c[0x0][0x388] ;  /* 0x00007100ff0477ac */ /* 0x000ee20008000800 */
[----:B0-----:R-:W-:-:S02]  /*0060*/  IMAD R2, R0, -0x200, R3 ;  /* 0xfffffe0000027824 */ /* 0x001fc400078e0203 */
[----:B--2---:R-:W-:-:S03]  /*0070*/  IMAD.MOV.U32 R3, RZ, RZ, R13 ;  /* 0x000000ffff037224 */ /* 0x004fc600078e000d */
[----:B------:R-:W-:-:S13]  /*0080*/  ISETP.GE.AND P0, PT, R13, R2, PT ;  /* 0x000000020d00720c */ /* 0x000fda0003f06270 */
[----:B------:R-:W-:Y:S01]  /*0090*/  @!P0 VIADD R13, R3, 0x80 ;  /* 0x00000080030d8836 */ /* 0x000fe20000000000 */
[----:B------:R-:W0:Y:S01]  /*00a0*/  @!P0 LDC.64 R4, c[0x0][0x398] ;  /* 0x0000e600ff048b82 */ /* 0x000e220000000a00 */
[----:B------:R-:W-:-:S03]  /*00b0*/  @!P0 IMAD R15, R0, 0x200, R3 ;  /* 0x00000200000f8824 */ /* 0x000fc600078e0203 */
[----:B------:R-:W-:-:S13]  /*00c0*/  ISETP.GE.AND P1, PT, R13, R2, PT ;  /* 0x000000020d00720c */ /* 0x000fda0003f26270 */
[----:B------:R-:W-:Y:S01]  /*00d0*/  @!P1 LEA R17, R0, R13, 0x9 ;  /* 0x0000000d00119211 */ /* 0x000fe200078e48ff */
[----:B------:R-:W-:Y:S01]  /*00e0*/  @!P1 VIADD R13, R13, 0x80 ;  /* 0x000000800d0d9836 */ /* 0x000fe20000000000 */
[----:B------:R-:W2:Y:S04]  /*00f0*/  @!P1 LDC.64 R8, c[0x0][0x398] ;  /* 0x0000e600ff089b82 */ /* 0x000ea80000000a00 */
[----:B------:R-:W-:Y:S01]  /*0100*/  ISETP.GE.AND P3, PT, R13, R2, PT ;  /* 0x000000020d00720c */ /* 0x000fe20003f66270 */
[----:B0-----:R-:W-:Y:S01]  /*0110*/  @!P0 IMAD.WIDE.U32 R4, R15, 0x4, R4 ;  /* 0x000000040f048825 */ /* 0x001fe200078e0004 */
[----:B------:R-:W-:-:S11]  /*0120*/  CS2R R14, SRZ ;  /* 0x00000000000e7805 */ /* 0x000fd6000001ff00 */
[----:B------:R-:W-:Y:S01]  /*0130*/  @!P3 IMAD R19, R0, 0x200, R13 ;  /* 0x000002000013b824 */ /* 0x000fe200078e020d */
[----:B------:R-:W-:Y:S01]  /*0140*/  @!P3 IADD3 R13, PT, PT, R13, 0x80, RZ ;  /* 0x000000800d0db810 */ /* 0x000fe20007ffe0ff */
[----:B------:R-:W0:Y:S03]  /*0150*/  @!P3 LDC.64 R10, c[0x0][0x398] ;  /* 0x0000e600ff0abb82 */ /* 0x000e260000000a00 */
[----:B------:R-:W-:Y:S01]  /*0160*/  ISETP.GE.AND P2, PT, R13, R2, PT ;  /* 0x000000020d00720c */ /* 0x000fe20003f46270 */
[----:B--2---:R-:W-:-:S12]  /*0170*/  @!P1 IMAD.WIDE.U32 R8, R17, 0x4, R8 ;  /* 0x0000000411089825 */ /* 0x004fd800078e0008 */
[----:B------:R-:W2:Y:S01]  /*0180*/  @!P2 LDC.64 R6, c[0x0][0x398] ;  /* 0x0000e600ff06ab82 */ /* 0x000ea20000000a00 */
[----:B------:R-:W-:Y:S02]  /*0190*/  @!P2 IMAD R13, R0, 0x200, R13 ;  /* 0x00000200000da824 */ /* 0x000fe400078e020d */
[----:B0-----:R-:W-:-:S05]  /*01a0*/  @!P3 IMAD.WIDE.U32 R10, R19, 0x4, R10 ;  /* 0x00000004130ab825 */ /* 0x001fca00078e000a */
[----:B-1----:R-:W4:Y:S01]  /*01b0*/  @!P3 LDG.E R14, desc[UR6][R10.64] ;  /* 0x000000060a0eb981 */ /* 0x002f22000c1e1900 */
[----:B--2---:R-:W-:Y:S01]  /*01c0*/  @!P2 IMAD.WIDE.U32 R6, R13, 0x4, R6 ;  /* 0x000000040d06a825 */ /* 0x004fe200078e0006 */
[----:B------:R-:W-:-:S04]  /*01d0*/  CS2R R12, SRZ ;  /* 0x00000000000c7805 */ /* 0x000fc8000001ff00 */
[----:B------:R-:W2:Y:S04]  /*01e0*/  @!P2 LDG.E R15, desc[UR6][R6.64] ;  /* 0x00000006060fa981 */ /* 0x000ea8000c1e1900 */
[----:B------:R-:W5:Y:S04]  /*01f0*/  @!P0 LDG.E R12, desc[UR6][R4.64] ;  /* 0x00000006040c8981 */ /* 0x000f68000c1e1900 */
[----:B------:R-:W5:Y:S01]  /*0200*/  @!P1 LDG.E R13, desc[UR6][R8.64] ;  /* 0x00000006080d9981 */ /* 0x000f62000c1e1900 */
[----:B------:R-:W-:Y:S01]  /*0210*/  ISETP.GE.AND P0, PT, R3, R2, PT ;  /* 0x000000020300720c */ /* 0x000fe20003f06270 */
[----:B---3--:R-:W-:-:S04]  /*0220*/  UISETP.LT.U32.AND UP0, UPT, UR4, 0x1f, UPT ;  /* 0x0000001f0400788c */ /* 0x008fc8000bf01070 */
[----:B------:R-:W-:Y:S01]  /*0230*/  USEL UR4, UR4, 0x1f, UP0 ;  /* 0x0000001f04047887 */ /* 0x000fe20008000000 */
[----:B------:R-:W-:Y:S04]  /*0240*/  BSSY.RECONVERGENT B0, `(.L_x_5609) ;  /* 0x000001b000007945 */ /* 0x000fe80003800200 */
[----:B------:R-:W-:Y:S01]  /*0250*/  BSSY.RELIABLE B1, `(.L_x_5610) ;  /* 0x0000013000017945 */ /* 0x000fe20003800100 */
[----:B----4-:R-:W-:Y:S02]  /*0260*/  SHF.R.S32.HI R19, RZ, UR4, R14 ;  /* 0x00000004ff137c19 */ /* 0x010fe4000801140e */
[----:B--2---:R-:W-:Y:S02]  /*0270*/  SHF.R.S32.HI R15, RZ, UR4, R15 ;  /* 0x00000004ff0f7c19 */ /* 0x004fe4000801140f */
[----:B-----5:R-:W-:-:S02]  /*0280*/  SHF.R.S32.HI R17, RZ, UR4, R12 ;  /* 0x00000004ff117c19 */ /* 0x020fc4000801140c */
[----:B------:R-:W-:Y:S01]  /*0290*/  SHF.R.S32.HI R13, RZ, UR4, R13 ;  /* 0x00000004ff0d7c19 */ /* 0x000fe2000801140d */
        /* <DEDUP_REMOVED lines=14> */
.L_x_5611:
[----:B------:R-:W-:Y:S05]  /*0380*/  BSYNC.RELIABLE B1 ;  /* 0x0000000000017941 */ /* 0x000fea0003800100 */
.L_x_5610:
[----:B------:R-:W-:-:S13]  /*0390*/  ISETP.GE.AND P0, PT, R3, R2, PT ;  /* 0x000000020300720c */ /* 0x000fda0003f06270 */
[----:B0-----:R-:W0:Y:S01]  /*03a0*/  @!P0 LDC.64 R4, c[0x0][0x390] ;  /* 0x0000e400ff048b82 */ /* 0x001e220000000a00 */
[----:B------:R-:W-:Y:S01]  /*03b0*/  @!P0 LEA R7, R0, R3, 0x9 ;  /* 0x0000000300078211 */ /* 0x000fe200078e48ff */
[----:B------:R-:W-:-:S04]  /*03c0*/  @!P0 VIADD R3, R3, 0x80 ;  /* 0x0000008003038836 */ /* 0x000fc80000000000 */
[----:B0-----:R-:W-:-:S05]  /*03d0*/  @!P0 IMAD.WIDE.U32 R4, R7, 0x4, R4 ;  /* 0x0000000407048825 */ /* 0x001fca00078e0004 */
[----:B------:R1:W-:Y:S02]  /*03e0*/  @!P0 STG.E desc[UR6][R4.64], R19 ;  /* 0x0000001304008986 */ /* 0x0003e4000c101906 */
.L_x_5612:
[----:B------:R-:W-:Y:S05]  /*03f0*/  BSYNC.RECONVERGENT B0 ;  /* 0x0000000000007941 */ /* 0x000fea0003800200 */
.L_x_5609:
        /* <DEDUP_REMOVED lines=8> */
.L_x_5613:
        /* <DEDUP_REMOVED lines=16> */
.L_x_20816:


//--------------------- .text._ZN2at6native29vectorized_elementwise_kernelILi2ENS0_13BUnaryFunctorIiiiZZZNS0_18rshift_kernel_cudaERNS_18TensorIteratorBaseEENKUlvE_clEvENKUlvE1_clEvEUliiE_EESt5arrayIPcLm2EEEEviT0_T1_ --------------------------
	.section	.text._ZN2at6native29vectorized_elementwise_kernelILi2ENS0_13BUnaryFunctorIiiiZZZNS0_18rshift_kernel_cudaERNS_18TensorIteratorBaseEENKUlvE_clEvENKUlvE1_clEvEUliiE_EESt5arrayIPcLm2EEEEviT0_T1_,"ax",@progbits
	.align	128
        .global         _ZN2at6native29vectorized_elementwise_kernelILi2ENS0_13BUnaryFunctorIiiiZZZNS0_18rshift_kernel_cudaERNS_18TensorIteratorBaseEENKUlvE_clEvENKUlvE1_clEvEUliiE_EESt5arrayIPcLm2EEEEviT0_T1_
        .type           _ZN2at6native29vectorized_elementwise_kernelILi2ENS0_13BUnaryFunctorIiiiZZZNS0_18rshift_kernel_cudaERNS_18TensorIteratorBaseEENKUlvE_clEvENKUlvE1_clEvEUliiE_EESt5arrayIPcLm2EEEEviT0_T1_,@function
        .size           _ZN2at6native29vectorized_elementwise_kernelILi2ENS0_13BUnaryFunctorIiiiZZZNS0_18rshift_kernel_cudaERNS_18TensorIteratorBaseEENKUlvE_clEvENKUlvE1_clEvEUliiE_EESt5arrayIPcLm2EEEEviT0_T1_,(.L_x_20817 - _ZN2at6native29vectorized_elementwise_kernelILi2ENS0_13BUnaryFunctorIiiiZZZNS0_18rshift_kernel_cudaERNS_18TensorIteratorBaseEENKUlvE_clEvENKUlvE1_clEvEUliiE_EESt5arrayIPcLm2EEEEviT0_T1_)
        .other          _ZN2at6native29vectorized_elementwise_kernelILi2ENS0_13BUnaryFunctorIiiiZZZNS0_18rshift_kernel_cudaERNS_18TensorIteratorBaseEENKUlvE_clEvENKUlvE1_clEvEUliiE_EESt5arrayIPcLm2EEEEviT0_T1_,@"STO_CUDA_ENTRY STV_DEFAULT"
_ZN2at6native29vectorized_elementwise_kernelILi2ENS0_13BUnaryFunctorIiiiZZZNS0_18rshift_kernel_cudaERNS_18TensorIteratorBaseEENKUlvE_clEvENKUlvE1_clEvEUliiE_EESt5arrayIPcLm2EEEEviT0_T1_:
.text._ZN2at6native29vectorized_elementwise_kernelILi2ENS0_13BUnaryFunctorIiiiZZZNS0_18rshift_kernel_cudaERNS_18TensorIteratorBaseEENKUlvE_clEvENKUlvE1_clEvEUliiE_EESt5arrayIPcLm2EEEEviT0_T1_:
        /* <DEDUP_REMOVED lines=9> */
[----:B------:R-:W-:Y:S02]  /*0090*/  HFMA2 R18, -RZ, RZ, 0, 0 ;  /* 0x00000000ff127431 */ /* 0x000fe400000001ff */
[----:B------:R-:W-:Y:S01]  /*00a0*/  IMAD.MOV.U32 R22, RZ, RZ, RZ ;  /* 0x000000ffff167224 */ /* 0x000fe200078e00ff */
[----:B------:R-:W1:Y:S01]  /*00b0*/  LDCU UR4, c[0x0][0x388] ;  /* 0x00007100ff0477ac */ /* 0x000e620008000800 */
[----:B0-----:R-:W-:Y:S01]  /*00c0*/  ISETP.GE.U32.AND P6, PT, R25, R16, PT ;  /* 0x000000101900720c */ /* 0x001fe20003fc6070 */
[----:B------:R-:W-:-:S12]  /*00d0*/  IMAD.MOV.U32 R17, RZ, RZ, R25 ;  /* 0x000000ffff117224 */ /* 0x000fd800078e0019 */
[----:B------:R-:W-:Y:S01]  /*00e0*/  @!P6 IADD3 R25, PT, PT, R17, 0x80, RZ ;  /* 0x000000801119e810 */ /* 0x000fe20007ffe0ff */
[----:B------:R-:W0:Y:S01]  /*00f0*/  @!P6 LDC.64 R2, c[0x0][0x398] ;  /* 0x0000e600ff02eb82 */ /* 0x000e220000000a00 */
[----:B------:R-:W-:Y:S02]  /*0100*/  @!P6 IMAD.IADD R5, R0, 0x1, R17 ;  /* 0x000000010005e824 */ /* 0x000fe400078e0211 */
[----:B------:R-:W-:-:S13]  /*0110*/  ISETP.GE.U32.AND P5, PT, R25, R16, PT ;  /* 0x000000101900720c */ /* 0x000fda0003fa6070 */
[----:B------:R-:W-:Y:S01]  /*0120*/  @!P5 IMAD.IADD R20, R0, 0x1, R25 ;  /* 0x000000010014d824 */ /* 0x000fe200078e0219 */
[----:B------:R-:W2:Y:S01]  /*0130*/  @!P5 LDC.64 R14, c[0x0][0x398] ;  /* 0x0000e600ff0edb82 */ /* 0x000ea20000000a00 */
[----:B------:R-:W-:-:S05]  /*0140*/  @!P5 VIADD R25, R25, 0x80 ;  /* 0x000000801919d836 */ /* 0x000fca0000000000 */
[----:B------:R-:W-:Y:S01]  /*0150*/  ISETP.GE.U32.AND P4, PT, R25, R16, PT ;  /* 0x000000101900720c */ /* 0x000fe20003f86070 */
[----:B0-----:R-:W-:-:S05]  /*0160*/  @!P6 IMAD.WIDE.U32 R2, R5, 0x4, R2 ;  /* 0x000000040502e825 */ /* 0x001fca00078e0002 */
[----:B------:R0:W3:Y:S07]  /*0170*/  @!P6 LDG.E R18, desc[UR6][R2.64] ;  /* 0x000000060212e981 */ /* 0x0000ee000c1e1900 */
[----:B------:R-:W-:Y:S01]  /*0180*/  @!P4 IADD3 R29, PT, PT, R0, R25, RZ ;  /* 0x00000019001dc210 */ /* 0x000fe20007ffe0ff */
[----:B------:R-:W-:Y:S01]  /*0190*/  @!P4 VIADD R25, R25, 0x80 ;  /* 0x000000801919c836 */ /* 0x000fe20000000000 */
[----:B------:R-:W4:Y:S04]  /*01a0*/  @!P4 LDC.64 R12, c[0x0][0x398] ;  /* 0x0000e600ff0ccb82 */ /* 0x000f280000000a00 */
[----:B------:R-:W-:-:S13]  /*01b0*/  ISETP.GE.U32.AND P3, PT, R25, R16, PT ;  /* 0x000000101900720c */ /* 0x000fda0003f66070 */
[----:B------:R-:W-:Y:S01]  /*01c0*/  @!P3 IMAD.IADD R27, R0, 0x1, R25 ;  /* 0x00000001001bb824 */ /* 0x000fe200078e0219 */
[----:B------:R-:W-:Y:S01]  /*01d0*/  @!P3 IADD3 R25, PT, PT, R25, 0x80, RZ ;  /* 0x000000801919b810 */ /* 0x000fe20007ffe0ff */
[----:B0-----:R-:W0:Y:S03]  /*01e0*/  @!P3 LDC.64 R2, c[0x0][0x398] ;  /* 0x0000e600ff02bb82 */ /* 0x001e260000000a00 */
[----:B------:R-:W-:-:S13]  /*01f0*/  ISETP.GE.U32.AND P2, PT, R25, R16, PT ;  /* 0x000000101900720c */ /* 0x000fda0003f46070 */
[----:B------:R-:W-:Y:S01]  /*0200*/  @!P2 IMAD.IADD R23, R0, 0x1, R25 ;  /* 0x000000010017a824 */ /* 0x000fe200078e0219 */
[----:B------:R-:W5:Y:S01]  /*0210*/  @!P2 LDC.64 R4, c[0x0][0x398] ;  /* 0x0000e600ff04ab82 */ /* 0x000f620000000a00 */
[----:B------:R-:W-:-:S05]  /*0220*/  @!P2 VIADD R25, R25, 0x80 ;  /* 0x000000801919a836 */ /* 0x000fca0000000000 */
[----:B------:R-:W-:-:S13]  /*0230*/  ISETP.GE.U32.AND P1, PT, R25, R16, PT ;  /* 0x000000101900720c */ /* 0x000fda0003f26070 */
[----:B------:R-:W-:Y:S01]  /*0240*/  @!P1 IADD3 R21, PT, PT, R0, R25, RZ ;  /* 0x0000001900159210 */ /* 0x000fe20007ffe0ff */
[----:B------:R-:W-:Y:S01]  /*0250*/  @!P1 VIADD R25, R25, 0x80 ;  /* 0x0000008019199836 */ /* 0x000fe20000000000 */
[----:B------:R-:W1:Y:S04]  /*0260*/  @!P1 LDC.64 R6, c[0x0][0x398] ;  /* 0x0000e600ff069b82 */ /* 0x000e680000000a00 */
[----:B------:R-:W-:-:S13]  /*0270*/  ISETP.GE.U32.AND P0, PT, R25, R16, PT ;  /* 0x000000101900720c */ /* 0x000fda0003f06070 */
[----:B------:R-:W-:Y:S01]  /*0280*/  @!P0 IMAD.IADD R19, R0, 0x1, R25 ;  /* 0x0000000100138824 */ /* 0x000fe200078e0219 */
[----:B------:R-:W0:Y:S01]  /*0290*/  @!P0 LDC.64 R8, c[0x0][0x398] ;  /* 0x0000e600ff088b82 */ /* 0x000e220000000a00 */
[----:B------:R-:W-:-:S05]  /*02a0*/  @!P0 VIADD R25, R25, 0x80 ;  /* 0x0000008019198836 */ /* 0x000fca0000000000 */
[----:B------:R-:W-:-:S13]  /*02b0*/  ISETP.GE.U32.AND P6, PT, R25, R16, PT ;  /* 0x000000101900720c */ /* 0x000fda0003fc6070 */
[----:B------:R-:W0:Y:S01]  /*02c0*/  @!P6 LDC.64 R10, c[0x0][0x398] ;  /* 0x0000e600ff0aeb82 */ /* 0x000e220000000a00 */
[----:B--2---:R-:W-:Y:S01]  /*02d0*/  @!P5 IMAD.WIDE.U32 R14, R20, 0x4, R14 ;  /* 0x00000004140ed825 */ /* 0x004fe200078e000e */
[----:B------:R-:W-:-:S03]  /*02e0*/  MOV R20, RZ ;  /* 0x000000ff00147202 */ /* 0x000fc60000000f00 */
[----:B----4-:R-:W-:-:S03]  /*02f0*/  @!P4 IMAD.WIDE.U32 R12, R29, 0x4, R12 ;  /* 0x000000041d0cc825 */ /* 0x010fc600078e000c */
[----:B------:R2:W4:Y:S01]  /*0300*/  @!P5 LDG.E R20, desc[UR6][R14.64] ;  /* 0x000000060e14d981 */ /* 0x000522000c1e1900 */
[----:B------:R-:W-:Y:S02]  /*0310*/  @!P6 IMAD.IADD R25, R0, 0x1, R25 ;  /* 0x000000010019e824 */ /* 0x000fe400078e0219 */
[----:B-----5:R-:W-:Y:S01]  /*0320*/  @!P2 IMAD.WIDE.U32 R4, R23, 0x4, R4 ;  /* 0x000000041704a825 */ /* 0x020fe200078e0004 */
[----:B------:R5:W4:Y:S03]  /*0330*/  @!P4 LDG.E R22, desc[UR6][R12.64] ;  /* 0x000000060c16c981 */ /* 0x000b26000c1e1900 */
[----:B-1----:R-:W-:Y:S01]  /*0340*/  @!P1 IMAD.WIDE.U32 R6, R21, 0x4, R6 ;  /* 0x0000000415069825 */ /* 0x002fe200078e0006 */
[----:B--2---:R-:W-:-:S03]  /*0350*/  MOV R14, RZ ;  /* 0x000000ff000e7202 */ /* 0x004fc60000000f00 */
[----:B0-----:R-:W-:-:S04]  /*0360*/  @!P0 IMAD.WIDE.U32 R8, R19, 0x4, R8 ;  /* 0x0000000413088825 */ /* 0x001fc800078e0008 */
[----:B------:R-:W-:Y:S02]  /*0370*/  HFMA2 R19, -RZ, RZ, 0, 0 ;  /* 0x00000000ff137431 */ /* 0x000fe400000001ff */
[----:B------:R-:W-:Y:S01]  /*0380*/  IMAD.MOV.U32 R21, RZ, RZ, RZ ;  /* 0x000000ffff157224 */ /* 0x000fe200078e00ff */
[----:B------:R-:W2:Y:S01]  /*0390*/  @!P0 LDG.E R14, desc[UR6][R8.64] ;  /* 0x00000006080e8981 */ /* 0x000ea2000c1e1900 */
[----:B------:R-:W-:Y:S02]  /*03a0*/  IMAD.MOV.U32 R23, RZ, RZ, RZ ;  /* 0x000000ffff177224 */ /* 0x000fe400078e00ff */
[----:B-----5:R-:W-:Y:S02]  /*03b0*/  IMAD.MOV.U32 R13, RZ, RZ, RZ ;  /* 0x000000ffff0d7224 */ /* 0x020fe400078e00ff */
[----:B------:R-:W-:Y:S01]  /*03c0*/  @!P3 IMAD.WIDE.U32 R2, R27, 0x4, R2 ;  /* 0x000000041b02b825 */ /* 0x000fe200078e0002 */
[----:B------:R-:W5:Y:S03]  /*03d0*/  @!P2 LDG.E R21, desc[UR6][R4.64] ;  /* 0x000000060415a981 */ /* 0x000f66000c1e1900 */
[----:B------:R-:W-:Y:S01]  /*03e0*/  @!P6 IMAD.WIDE.U32 R10, R25, 0x4, R10 ;  /* 0x00000004190ae825 */ /* 0x000fe200078e000a */
[----:B------:R2:W5:Y:S04]  /*03f0*/  @!P3 LDG.E R19, desc[UR6][R2.64] ;  /* 0x000000060213b981 */ /* 0x000568000c1e1900 */
[----:B------:R-:W5:Y:S04]  /*0400*/  @!P1 LDG.E R23, desc[UR6][R6.64] ;  /* 0x0000000606179981 */ /* 0x000f68000c1e1900 */
[----:B------:R-:W5:Y:S01]  /*0410*/  @!P6 LDG.E R13, desc[UR6][R10.64] ;  /* 0x000000060a0de981 */ /* 0x000f62000c1e1900 */
[----:B------:R-:W-:Y:S01]  /*0420*/  ISETP.GE.U32.AND P0, PT, R17, R16, PT ;  /* 0x000000101100720c */ /* 0x000fe20003f06070 */
[----:B------:R-:W-:-:S04]  /*0430*/  UISETP.LT.U32.AND UP0, UPT, UR4, 0x1f, UPT ;  /* 0x0000001f0400788c */ /* 0x000fc8000bf01070 */
[----:B------:R-:W-:Y:S01]  /*0440*/  USEL UR4, UR4, 0x1f, UP0 ;  /* 0x0000001f04047887 */ /* 0x000fe20008000000 */
[----:B------:R-:W-:Y:S04]  /*0450*/  BSSY.RECONVERGENT B0, `(.L_x_5615) ;  /* 0x000003b000007945 */ /* 0x000fe80003800200 */
[----:B------:R-:W-:Y:S01]  /*0460*/  BSSY.RELIABLE B1, `(.L_x_5616) ;  /* 0x0000033000017945 */ /* 0x000fe20003800100 */
[----:B---3--:R-:W-:Y:S02]  /*0470*/  SHF.R.S32.HI R15, RZ, UR4, R18 ;  /* 0x00000004ff0f7c19 */ /* 0x008fe40008011412 */
[----:B----4-:R-:W-:Y:S02]  /*0480*/  SHF.R.S32.HI R25, RZ, UR4, R20 ;  /* 0x00000004ff197c19 */ /* 0x010fe40008011414 */
[----:B------:R-:W-:-:S02]  /*0490*/  SHF.R.S32.HI R22, RZ, UR4, R22 ;  /* 0x00000004ff167c19 */ /* 0x000fc40008011416 */
[----:B--2---:R-:W-:Y:S02]  /*04a0*/  SHF.R.S32.HI R3, RZ, UR4, R14 ;  /* 0x00000004ff037c19 */ /* 0x004fe4000801140e */
[----:B-----5:R-:W-:Y:S02]  /*04b0*/  SHF.R.S32.HI R5, RZ, UR4, R21 ;  /* 0x00000004ff057c19 */ /* 0x020fe40008011415 */
[----:B------:R-:W-:Y:S02]  /*04c0*/  SHF.R.S32.HI R12, RZ, UR4, R19 ;  /* 0x00000004ff0c7c19 */ /* 0x000fe40008011413 */
[----:B------:R-:W-:Y:S02]  /*04d0*/  SHF.R.S32.HI R4, RZ, UR4, R23 ;  /* 0x00000004ff047c19 */ /* 0x000fe40008011417 */
[----:B------:R-:W-:Y:S01]  /*04e0*/  SHF.R.S32.HI R2, RZ, UR4, R13 ;  /* 0x00000004ff027c19 */ /* 0x000fe2000801140d */
[----:B------:R-:W-:Y:S06]  /*04f0*/  @P0 BRA `(.L_x_5617) ;  /* 0x0000000000300947 */ /* 0x000fec0003800000 */
[----:B------:R-:W0:Y:S01]  /*0500*/  LDC.64 R6, c[0x0][0x390] ;  /* 0x0000e400ff067b82 */ /* 0x000e220000000a00 */
[----:B------:R-:W-:Y:S01]  /*0510*/  IMAD.IADD R9, R0, 0x1, R17 ;  /* 0x0000000100097824 */ /* 0x000fe200078e0211 */
[----:B------:R-:W-:-:S04]  /*0520*/  IADD3 R17, PT, PT, R17, 0x80, RZ ;  /* 0x0000008011117810 */ /* 0x000fc80007ffe0ff */
        /* <DEDUP_REMOVED lines=9> */
.L_x_5617:
[----:B------:R-:W-:-:S13]  /*05c0*/  ISETP.GE.U32.AND P0, PT, R17, R16, PT ;  /* 0x000000101100720c */ /* 0x000fda0003f06070 */
[----:B------:R-:W-:Y:S05]  /*05d0*/  @P0 BRA `(.L_x_5619) ;  /* 0x0000000000300947 */ /* 0x000fea0003800000 */
[----:B0-----:R-:W0:Y:S01]  /*05e0*/  LDC.64 R6, c[0x0][0x390] ;  /* 0x0000e400ff067b82 */ /* 0x001e220000000a00 */
[----:B------:R-:W-:Y:S01]  /*05f0*/  IADD3 R9, PT, PT, R0, R17, RZ ;  /* 0x0000001100097210 */ /* 0x000fe20007ffe0ff */
[----:B------:R-:W-:-:S04]  /*0600*/  VIADD R17, R17, 0x80 ;  /* 0x0000008011117836 */ /* 0x000fc80000000000 */
[----:B0-----:R-:W-:-:S05]  /*0610*/  IMAD.WIDE.U32 R6, R9, 0x4, R6 ;  /* 0x0000000409067825 */ /* 0x001fca00078e0006 */
[----:B------:R1:W-:Y:S02]  /*0620*/  STG.E desc[UR6][R6.64], R22 ;  /* 0x0000001606007986 */ /* 0x0003e4000c101906 */
.L_x_5618:
[----:B------:R-:W-:-:S13]  /*0630*/  ISETP.GE.U32.AND P0, PT, R17, R16, PT ;  /* 0x000000101100720c */ /* 0x000fda0003f06070 */
[----:B------:R-:W-:Y:S05]  /*0640*/  @P0 BRA `(.L_x_5620) ;  /* 0x0000000000300947 */ /* 0x000fea0003800000 */
[----:B01----:R-:W0:Y:S01]  /*0650*/  LDC.64 R6, c[0x0][0x390] ;  /* 0x0000e400ff067b82 */ /* 0x003e220000000a00 */
[----:B------:R-:W-:Y:S01]  /*0660*/  IMAD.IADD R9, R0, 0x1, R17 ;  /* 0x0000000100097824 */ /* 0x000fe200078e0211 */
[----:B------:R-:W-:-:S03]  /*0670*/  IADD3 R17, PT, PT, R17, 0x80, RZ ;  /* 0x0000008011117810 */ /* 0x000fc60007ffe0ff */
[----:B0-----:R-:W-:-:S05]  /*0680*/  IMAD.WIDE.U32 R6, R9, 0x4, R6 ;  /* 0x0000000409067825 */ /* 0x001fca00078e0006 */
[----:B------:R1:W-:Y:S02]  /*0690*/  STG.E desc[UR6][R6.64], R12 ;  /* 0x0000000c06007986 */ /* 0x0003e4000c101906 */
.L_x_5619:
[----:B------:R-:W-:-:S13]  /*06a0*/  ISETP.GE.U32.AND P0, PT, R17, R16, PT ;  /* 0x000000101100720c */ /* 0x000fda0003f06070 */
[----:B------:R-:W-:Y:S05]  /*06b0*/  @P0 BRA `(.L_x_5621) ;  /* 0x0000000000340947 */ /* 0x000fea0003800000 */
[----:B01----:R-:W0:Y:S01]  /*06c0*/  LDC.64 R6, c[0x0][0x390] ;  /* 0x0000e400ff067b82 */ /* 0x003e220000000a00 */
[----:B------:R-:W-:Y:S02]  /*06d0*/  IMAD.IADD R9, R0, 0x1, R17 ;  /* 0x0000000100097824 */ /* 0x000fe400078e0211 */
[----:B------:R-:W-:Y:S02]  /*06e0*/  VIADD R17, R17, 0x80 ;  /* 0x0000008011117836 */ /* 0x000fe40000000000 */
[----:B0-----:R-:W-:-:S05]  /*06f0*/  IMAD.WIDE.U32 R6, R9, 0x4, R6 ;  /* 0x0000000409067825 */ /* 0x001fca00078e0006 */
[----:B------:R2:W-:Y:S02]  /*0700*/  STG.E desc[UR6][R6.64], R5 ;  /* 0x0000000506007986 */ /* 0x0005e4000c101906 */
.L_x_5620:
        /* <DEDUP_REMOVED lines=8> */
.L_x_5621:
[----:B------:R-:W-:Y:S05]  /*0790*/  BSYNC.RELIABLE B1 ;  /* 0x0000000000017941 */ /* 0x000fea0003800100 */
.L_x_5616:
[----:B------:R-:W-:-:S13]  /*07a0*/  ISETP.GE.U32.AND P0, PT, R17, R16, PT ;  /* 0x000000101100720c */ /* 0x000fda0003f06070 */
[----:B--2---:R-:W2:Y:S01]  /*07b0*/  @!P0 LDC.64 R4, c[0x0][0x390] ;  /* 0x0000e400ff048b82 */ /* 0x004ea20000000a00 */
[----:B01----:R-:W-:Y:S01]  /*07c0*/  @!P0 IADD3 R7, PT, PT, R0, R17, RZ ;  /* 0x0000001100078210 */ /* 0x003fe20007ffe0ff */
[----:B------:R-:W-:-:S04]  /*07d0*/  @!P0 VIADD R17, R17, 0x80 ;  /* 0x0000008011118836 */ /* 0x000fc80000000000 */
[----:B--2---:R-:W-:-:S05]  /*07e0*/  @!P0 IMAD.WIDE.U32 R4, R7, 0x4, R4 ;  /* 0x0000000407048825 */ /* 0x004fca00078e0004 */
[----:B------:R3:W-:Y:S02]  /*07f0*/  @!P0 STG.E desc[UR6][R4.64], R3 ;  /* 0x0000000304008986 */ /* 0x0007e4000c101906 */
.L_x_5622:
[----:B------:R-:W-:Y:S05]  /*0800*/  BSYNC.RECONVERGENT B0 ;  /* 0x0000000000007941 */ /* 0x000fea0003800200 */
.L_x_5615:
[----:B------:R-:W-:Y:S05]  /*0810*/  WARPSYNC.ALL ;  /* 0x0000000000007948 */ /* 0x000fea0003800000 */
[----:B------:R-:W-:-:S13]  /*0820*/  ISETP.GE.U32.AND P0, PT, R17, R16, PT ;  /* 0x000000101100720c */ /* 0x000fda0003f06070 */
[----:B------:R-:W-:Y:S05]  /*0830*/  @P0 EXIT ;  /* 0x000000000000094d */ /* 0x000fea0003800000 */
[----:B--23--:R-:W2:Y:S01]  /*0840*/  LDC.64 R4, c[0x0][0x390] ;  /* 0x0000e400ff047b82 */ /* 0x00cea20000000a00 */
[----:B------:R-:W-:-:S05]  /*0850*/  IADD3 R17, PT, PT, R0, R17, RZ ;  /* 0x0000001100117210 */ /* 0x000fca0007ffe0ff */
[----:B--2---:R-:W-:-:S05]  /*0860*/  IMAD.WIDE.U32 R4, R17, 0x4, R4 ;  /* 0x0000000411047825 */ /* 0x004fca00078e0004 */
[----:B------:R-:W-:Y:S01]  /*0870*/  STG.E desc[UR6][R4.64], R2 ;  /* 0x0000000204007986 */ /* 0x000fe2000c101906 */
[----:B------:R-:W-:Y:S05]  /*0880*/  EXIT ;  /* 0x000000000000794d */ /* 0x000fea0003800000 */
.L_x_5614:
[----:B------:R-:W0:Y:S01]  /*0890*/  S2R R15, SR_TID.X ;  /* 0x00000000000f7919 */ /* 0x000e220000002100 */
[----:B------:R-:W1:Y:S01]  /*08a0*/  LDC.64 R2, c[0x0][0x398] ;  /* 0x0000e600ff027b82 */ /* 0x000e620000000a00 */
[----:B------:R-:W2:Y:S07]  /*08b0*/  LDCU UR4, c[0x0][0x388] ;  /* 0x00007100ff0477ac */ /* 0x000eae0008000800 */
[----:B------:R-:W3:Y:S01]  /*08c0*/  LDC.64 R4, c[0x0][0x390] ;  /* 0x0000e400ff047b82 */ /* 0x000ee20000000a00 */
[----:B-1----:R-:W-:-:S04]  /*08d0*/  IMAD.WIDE.U32 R2, R0, 0x4, R2 ;  /* 0x0000000400027825 */ /* 0x002fc800078e0002 */
[----:B0-----:R-:W-:-:S05]  /*08e0*/  IMAD.WIDE.U32 R2, R15, 0x8, R2 ;  /* 0x000000080f027825 */ /* 0x001fca00078e0002 */
[----:B------:R-:W4:Y:S04]  /*08f0*/  LDG.E.64 R6, desc[UR6][R2.64] ;  /* 0x0000000602067981 */ /* 0x000f28000c1e1b00 */
[----:B------:R-:W5:Y:S04]  /*0900*/  LDG.E.64 R8, desc[UR6][R2.64+0x400] ;  /* 0x0004000602087981 */ /* 0x000f68000c1e1b00 */
[----:B------:R-:W5:Y:S04]  /*0910*/  LDG.E.64 R10, desc[UR6][R2.64+0x800] ;  /* 0x00080006020a7981 */ /* 0x000f68000c1e1b00 */
[----:B------:R-:W5:Y:S01]  /*0920*/  LDG.E.64 R12, desc[UR6][R2.64+0xc00] ;  /* 0x000c0006020c7981 */ /* 0x000f62000c1e1b00 */
[----:B--2---:R-:W-:Y:S01]  /*0930*/  UISETP.LT.U32.AND UP0, UPT, UR4, 0x1f, UPT ;  /* 0x0000001f0400788c */ /* 0x004fe2000bf01070 */
[----:B---3--:R-:W-:-:S03]  /*0940*/  IMAD.WIDE.U32 R4, R0, 0x4, R4 ;  /* 0x0000000400047825 */ /* 0x008fc600078e0004 */
[----:B------:R-:W-:Y:S01]  /*0950*/  USEL UR4, UR4, 0x1f, UP0 ;  /* 0x0000001f04047887 */ /* 0x000fe20008000000 */
[----:B------:R-:W-:-:S05]  /*0960*/  IMAD.WIDE.U32 R4, R15, 0x8, R4 ;  /* 0x000000080f047825 */ /* 0x000fca00078e0004 */
[----:B----4-:R-:W-:Y:S02]  /*0970*/  SHF.R.S32.HI R6, RZ, UR4, R6 ;  /* 0x00000004ff067c19 */ /* 0x010fe40008011406 */
[----:B------:R-:W-:Y:S02]  /*0980*/  SHF.R.S32.HI R7, RZ, UR4, R7 ;  /* 0x00000004ff077c19 */ /* 0x000fe40008011407 */
[----:B-----5:R-:W-:Y:S02]  /*0990*/  SHF.R.S32.HI R8, RZ, UR4, R8 ;  /* 0x00000004ff087c19 */ /* 0x020fe40008011408 */
[----:B------:R-:W-:Y:S01]  /*09a0*/  SHF.R.S32.HI R9, RZ, UR4, R9 ;  /* 0x00000004ff097c19 */ /* 0x000fe20008011409 */
[----:B------:R-:W-:Y:S01]  /*09b0*/  STG.E.64 desc[UR6][R4.64], R6 ;  /* 0x0000000604007986 */ /* 0x000fe2000c101b06 */
[----:B------:R-:W-:Y:S02]  /*09c0*/  SHF.R.S32.HI R10, RZ, UR4, R10 ;  /* 0x00000004ff0a7c19 */ /* 0x000fe4000801140a */
[----:B------:R-:W-:Y:S01]  /*09d0*/  SHF.R.S32.HI R11, RZ, UR4, R11 ;  /* 0x00000004ff0b7c19 */ /* 0x000fe2000801140b */
[----:B------:R-:W-:Y:S01]  /*09e0*/  STG.E.64 desc[UR6][R4.64+0x400], R8 ;  /* 0x0004000804007986 */ /* 0x000fe2000c101b06 */
[----:B------:R-:W-:-:S02]  /*09f0*/  SHF.R.S32.HI R12, RZ, UR4, R12 ;  /* 0x00000004ff0c7c19 */ /* 0x000fc4000801140c */
[----:B------:R-:W-:Y:S01]  /*0a00*/  SHF.R.S32.HI R13, RZ, UR4, R13 ;  /* 0x00000004ff0d7c19 */ /* 0x000fe2000801140d */
[----:B------:R-:W-:Y:S04]  /*0a10*/  STG.E.64 desc[UR6][R4.64+0x800], R10 ;  /* 0x0008000a04007986 */ /* 0x000fe8000c101b06 */
[----:B------:R-:W-:Y:S01]  /*0a20*/  STG.E.64 desc[UR6][R4.64+0xc00], R12 ;  /* 0x000c000c04007986 */ /* 0x000fe2000c101b06 */
[----:B------:R-:W-:Y:S05]  /*0a30*/  EXIT ;  /* 0x000000000000794d */ /* 0x000fea0003800000 */
.L_x_5623:
        /* <DEDUP_REMOVED lines=12> */
.L_x_20817:


//--------------------- .text._ZN2at6native29vectorized_elementwise_kernelILi4ENS0_13BUnaryFunctorIiiiZZZNS0_18rshift_kernel_cudaERNS_18TensorIteratorBaseEENKUlvE_clEvENKUlvE1_clEvEUliiE_EESt5arrayIPcLm2EEEEviT0_T1_ --------------------------
	.section	.text._ZN2at6native29vectorized_elementwise_kernelILi4ENS0_13BUnaryFunctorIiiiZZZNS0_18rshift_kernel_cudaERNS_18TensorIteratorBaseEENKUlvE_clEvENKUlvE1_clEvEUliiE_EESt5arrayIPcLm2EEEEviT0_T1_,"ax",@progbits
	.align	128
        .global         _ZN2at6native29vectorized_elementwise_kernelILi4ENS0_13BUnaryFunctorIiiiZZZNS0_18rshift_kernel_cudaERNS_18TensorIteratorBaseEENKUlvE_clEvENKUlvE1_clEvEUliiE_EESt5arrayIPcLm2EEEEviT0_T1_
        .type           _ZN2at6native29vectorized_elementwise_kernelILi4ENS0_13BUnaryFunctorIiiiZZZNS0_18rshift_kernel_cudaERNS_18TensorIteratorBaseEENKUlvE_clEvENKUlvE1_clEvEUliiE_EESt5arrayIPcLm2EEEEviT0_T1_,@function
        .size           _ZN2at6native29vectorized_elementwise_kernelILi4ENS0_13BUnaryFunctorIiiiZZZNS0_18rshift_kernel_cudaERNS_18TensorIteratorBaseEENKUlvE_clEvENKUlvE1_clEvEUliiE_EESt5arrayIPcLm2EEEEviT0_T1_,(.L_x_20818 - _ZN2at6native29vectorized_elementwise_kernelILi4ENS0_13BUnaryFunctorIiiiZZZNS0_18rshift_kernel_cudaERNS_18TensorIteratorBaseEENKUlvE_clEvENKUlvE1_clEvEUliiE_EESt5arrayIPcLm2EEEEviT0_T1_)
        .other          _ZN2at6native29vectorized_elementwise_kernelILi4ENS0_13BUnaryFunctorIiiiZZZNS0_18rshift_kernel_cudaERNS_18TensorIteratorBaseEENKUlvE_clEvENKUlvE1_clEvEUliiE_EESt5arrayIPcLm2EEEEviT0_T1_,@"STO_CUDA_ENTRY STV_DEFAULT"
_ZN2at6native29vectorized_elementwise_kernelILi4ENS0_13BUnaryFunctorIiiiZZZNS0_18rshift_kernel_cudaERNS_18TensorIteratorBaseEENKUlvE_clEvENKUlvE1_clEvEUliiE_EESt5arrayIPcLm2EEEEviT0_T1_:
.text._ZN2at6native29vectorized_elementwise_kernelILi4ENS0_13BUnaryFunctorIiiiZZZNS0_18rshift_kernel_cudaERNS_18TensorIteratorBaseEENKUlvE_clEvENKUlvE1_clEvEUliiE_EESt5arrayIPcLm2EEEEviT0_T1_:
        /* <DEDUP_REMOVED lines=92> */
.L_x_5627:
[----:B------:R-:W-:-:S13]  /*05c0*/  ISETP.GE.U32.AND P0, PT, R17, R16, PT ;  /* 0x000000101100720c */ /* 0x000fda0003f06070 */
[----:B------:R-:W-:Y:S05]  /*05d0*/  @P0 BRA `(.L_x_5629) ;  /* 0x0000000000300947 */ /* 0x000fea0003800000 */
[----:B0-----:R-:W0:Y:S01]  /*05e0*/  LDC.64 R6, c[0x0][0x390] ;  /* 0x0000e400ff067b82 */ /* 0x001e220000000a00 */
[----:B------:R-:W-:Y:S01]  /*05f0*/  IADD3 R9, PT, PT, R0, R17, RZ ;  /* 0x0000001100097210 */ /* 0x000fe20007ffe0ff */
[----:B------:R-:W-:-:S04]  /*0600*/  VIADD R17, R17, 0x80 ;  /* 0x0000008011117836 */ /* 0x000fc80000000000 */
[----:B0-----:R-:W-:-:S05]  /*0610*/  IMAD.WIDE.U32 R6, R9, 0x4, R6 ;  /* 0x0000000409067825 */ /* 0x001fca00078e0006 */
[----:B------:R1:W-:Y:S02]  /*0620*/  STG.E desc[UR6][R6.64], R22 ;  /* 0x0000001606007986 */ /* 0x0003e4000c101906 */
.L_x_5628:
[----:B------:R-:W-:-:S13]  /*0630*/  ISETP.GE.U32.AND P0, PT, R17, R16, PT ;  /* 0x000000101100720c */ /* 0x000fda0003f06070 */
[----:B------:R-:W-:Y:S05]  /*0640*/  @P0 BRA `(.L_x_5630) ;  /* 0x0000000000300947 */ /* 0x000fea0003800000 */
[----:B01----:R-:W0:Y:S01]  /*0650*/  LDC.64 R6, c[0x0][0x390] ;  /* 0x0000e400ff067b82 */ /* 0x003e220000000a00 */
[----:B------:R-:W-:Y:S01]  /*0660*/  IMAD.IADD R9, R0, 0x1, R17 ;  /* 0x0000000100097824 */ /* 0x000fe200078e0211 */
[----:B------:R-:W-:-:S03]  /*0670*/  IADD3 R17, PT, PT, R17, 0x80, RZ ;  /* 0x0000008011117810 */ /* 0x000fc60007ffe0ff */
[----:B0-----:R-:W-:-:S05]  /*0680*/  IMAD.WIDE.U32 R6, R9, 0x4, R6 ;  /* 0x0000000409067825 */ /* 0x001fca00078e0006 */
[----:B------:R1:W-:Y:S02]  /*0690*/  STG.E desc[UR6][R6.64], R12 ;  /* 0x0000000c06007986 */ /* 0x0003e4000c101906 */
.L_x_5629:
[----:B------:R-:W-:-:S13]  /*06a0*/  ISETP.GE.U32.AND P0, PT, R17, R16, PT ;  /* 0x000000101100720c */ /* 0x000fda0003f06070 */
[----:B------:R-:W-:Y:S05]  /*06b0*/  @P0 BRA `(.L_x_5631) ;  /* 0x0000000000340947 */ /* 0x000fea0003800000 */
[----:B01----:R-:W0:Y:S01]  /*06c0*/  LDC.64 R6, c[0x0][0x390] ;  /* 0x0000e400ff067b82 */ /* 0x003e220000000a00 */
[----:B------:R-:W-:Y:S02]  /*06d0*/  IMAD.IADD R9, R0, 0x1, R17 ;  /* 0x0000000100097824 */ /* 0x000fe400078e0211 */
[----:B------:R-:W-:Y:S02]  /*06e0*/  VIADD R17, R17, 0x80 ;  /* 0x0000008011117836 */ /* 0x000fe40000000000 */
[----:B0-----:R-:W-:-:S05]  /*06f0*/  IMAD.WIDE.U32 R6, R9, 0x4, R6 ;  /* 0x0000000409067825 */ /* 0x001fca00078e0006 */
[----:B------:R2:W-:Y:S02]  /*0700*/  STG.E desc[UR6][R6.64], R5 ;  /* 0x0000000506007986 */ /* 0x0005e4000c101906 */
.L_x_5630:
        /* <DEDUP_REMOVED lines=8> */
.L_x_5631:
[----:B------:R-:W-:Y:S05]  /*0790*/  BSYNC.RELIABLE B1 ;  /* 0x0000000000017941 */ /* 0x000fea0003800100 */
.L_x_5626:
[----:B------:R-:W-:-:S13]  /*07a0*/  ISETP.GE.U32.AND P0, PT, R17, R16, PT ;  /* 0x000000101100720c */ /* 0x000fda0003f06070 */
[----:B--2---:R-:W2:Y:S01]  /*07b0*/  @!P0 LDC.64 R4, c[0x0][0x390] ;  /* 0x0000e400ff048b82 */ /* 0x004ea20000000a00 */
[----:B01----:R-:W-:Y:S01]  /*07c0*/  @!P0 IADD3 R7, PT, PT, R0, R17, RZ ;  /* 0x0000001100078210 */ /* 0x003fe20007ffe0ff */
[----:B------:R-:W-:-:S04]  /*07d0*/  @!P0 VIADD R17, R17, 0x80 ;  /* 0x0000008011118836 */ /* 0x000fc80000000000 */
[----:B--2---:R-:W-:-:S05]  /*07e0*/  @!P0 IMAD.WIDE.U32 R4, R7, 0x4, R4 ;  /* 0x0000000407048825 */ /* 0x004fca00078e0004 */
[----:B------:R3:W-:Y:S02]  /*07f0*/  @!P0 STG.E desc[UR6][R4.64], R3 ;  /* 0x0000000304008986 */ /* 0x0007e4000c101906 */
.L_x_5632:
[----:B------:R-:W-:Y:S05]  /*0800*/  BSYNC.RECONVERGENT B0 ;  /* 0x0000000000007941 */ /* 0x000fea0003800200 */
.L_x_5625:
        /* <DEDUP_REMOVED lines=8> */
.L_x_5624:
[----:B------:R-:W0:Y:S01]  /*0890*/  S2R R15, SR_TID.X ;  /* 0x00000000000f7919 */ /* 0x000e220000002100 */
[----:B------:R-:W1:Y:S01]  /*08a0*/  LDC.64 R2, c[0x0][0x398] ;  /* 0x0000e600ff027b82 */ /* 0x000e620000000a00 */
[----:B------:R-:W2:Y:S07]  /*08b0*/  LDCU UR4, c[0x0][0x388] ;  /* 0x00007100ff0477ac */ /* 0x000eae0008000800 */
[----:B------:R-:W3:Y:S01]  /*08c0*/  LDC.64 R12, c[0x0][0x390] ;  /* 0x0000e400ff0c7b82 */ /* 0x000ee20000000a00 */
[----:B-1----:R-:W-:-:S04]  /*08d0*/  IMAD.WIDE.U32 R2, R0, 0x4, R2 ;  /* 0x0000000400027825 */ /* 0x002fc800078e0002 */
[----:B0-----:R-:W-:-:S05]  /*08e0*/  IMAD.WIDE.U32 R2, R15, 0x10, R2 ;  /* 0x000000100f027825 */ /* 0x001fca00078e0002 */
[----:B------:R-:W4:Y:S04]  /*08f0*/  LDG.E.128 R4, desc[UR6][R2.64] ;  /* 0x0000000602047981 */ /* 0x000f28000c1e1d00 */
[----:B------:R-:W5:Y:S01]  /*0900*/  LDG.E.128 R8, desc[UR6][R2.64+0x800] ;  /* 0x0008000602087981 */ /* 0x000f62000c1e1d00 */
[----:B--2---:R-:W-:Y:S01]  /*0910*/  UISETP.LT.U32.AND UP0, UPT, UR4, 0x1f, UPT ;  /* 0x0000001f0400788c */ /* 0x004fe2000bf01070 */
[----:B---3--:R-:W-:-:S03]  /*0920*/  IMAD.WIDE.U32 R12, R0, 0x4, R12 ;  /* 0x00000004000c7825 */ /* 0x008fc600078e000c */
[----:B------:R-:W-:Y:S01]  /*0930*/  USEL UR4, UR4, 0x1f, UP0 ;  /* 0x0000001f04047887 */ /* 0x000fe20008000000 */
[----:B------:R-:W-:-:S05]  /*0940*/  IMAD.WIDE.U32 R12, R15, 0x10, R12 ;  /* 0x000000100f0c7825 */ /* 0x000fca00078e000c */
[----:B----4-:R-:W-:Y:S02]  /*0950*/  SHF.R.S32.HI R4, RZ, UR4, R4 ;  /* 0x00000004ff047c19 */ /* 0x010fe40008011404 */
[----:B------:R-:W-:Y:S02]  /*0960*/  SHF.R.S32.HI R5, RZ, UR4, R5 ;  /* 0x00000004ff057c19 */ /* 0x000fe40008011405 */
[----:B------:R-:W-:Y:S02]  /*0970*/  SHF.R.S32.HI R6, RZ, UR4, R6 ;  /* 0x00000004ff067c19 */ /* 0x000fe40008011406 */
[----:B------:R-:W-:Y:S02]  /*0980*/  SHF.R.S32.HI R7, RZ, UR4, R7 ;  /* 0x00000004ff077c19 */ /* 0x000fe40008011407 */
[----:B-----5:R-:W-:Y:S02]  /*0990*/  SHF.R.S32.HI R8, RZ, UR4, R8 ;  /* 0x00000004ff087c19 */ /* 0x020fe40008011408 */
[----:B------:R-:W-:Y:S01]  /*09a0*/  SHF.R.S32.HI R9, RZ, UR4, R9 ;  /* 0x00000004ff097c19 */ /* 0x000fe20008011409 */
[----:B------:R-:W-:Y:S01]  /*09b0*/  STG.E.128 desc[UR6][R12.64], R4 ;  /* 0x000000040c007986 */ /* 0x000fe2000c101d06 */
[----:B------:R-:W-:-:S02]  /*09c0*/  SHF.R.S32.HI R10, RZ, UR4, R10 ;  /* 0x00000004ff0a7c19 */ /* 0x000fc4000801140a */
[----:B------:R-:W-:-:S05]  /*09d0*/  SHF.R.S32.HI R11, RZ, UR4, R11 ;  /* 0x00000004ff0b7c19 */ /* 0x000fca000801140b */
[----:B------:R-:W-:Y:S01]  /*09e0*/  STG.E.128 desc[UR6][R12.64+0x800], R8 ;  /* 0x000800080c007986 */ /* 0x000fe2000c101d06 */
[----:B------:R-:W-:Y:S05]  /*09f0*/  EXIT ;  /* 0x000000000000794d */ /* 0x000fea0003800000 */
.L_x_5633:
        /* <DEDUP_REMOVED lines=16> */
.L_x_20818:


//--------------------- .text._ZN2at6native29vectorized_elementwise_kernelILi8ENS0_13BUnaryFunctorIiiiZZZNS0_18rshift_kernel_cudaERNS_18TensorIteratorBaseEENKUlvE_clEvENKUlvE1_clEvEUliiE_EESt5arrayIPcLm2EEEEviT0_T1_ --------------------------
	.section	.text._ZN2at6native29vectorized_elementwise_kernelILi8ENS0_13BUnaryFunctorIiiiZZZNS0_18rshift_kernel_cudaERNS_18TensorIteratorBaseEENKUlvE_clEvENKUlvE1_clEvEUliiE_EESt5arrayIPcLm2EEEEviT0_T1_,"ax",@progbits
	.align	128
        .global         _ZN2at6native29vectorized_elementwise_kernelILi8ENS0_13BUnaryFunctorIiiiZZZNS0_18rshift_kernel_cudaERNS_18TensorIteratorBaseEENKUlvE_clEvENKUlvE1_clEvEUliiE_EESt5arrayIPcLm2EEEEviT0_T1_
        .type           _ZN2at6native29vectorized_elementwise_kernelILi8ENS0_13BUnaryFunctorIiiiZZZNS0_18rshift_kernel_cudaERNS_18TensorIteratorBaseEENKUlvE_clEvENKUlvE1_clEvEUliiE_EESt5arrayIPcLm2EEEEviT0_T1_,@function
        .size           _ZN2at6native29vectorized_elementwise_kernelILi8ENS0_13BUnaryFunctorIiiiZZZNS0_18rshift_kernel_cudaERNS_18TensorIteratorBaseEENKUlvE_clEvENKUlvE1_clEvEUliiE_EESt5arrayIPcLm2EEEEviT0_T1_,(.L_x_20819 - _ZN2at6native29vectorized_elementwise_kernelILi8ENS0_13BUnaryFunctorIiiiZZZNS0_18rshift_kernel_cudaERNS_18TensorIteratorBaseEENKUlvE_clEvENKUlvE1_clEvEUliiE_EESt5arrayIPcLm2EEEEviT0_T1_)
        .other          _ZN2at6native29vectorized_elementwise_kernelILi8ENS0_13BUnaryFunctorIiiiZZZNS0_18rshift_kernel_cudaERNS_18TensorIteratorBaseEENKUlvE_clEvENKUlvE1_clEvEUliiE_EESt5arrayIPcLm2EEEEviT0_T1_,@"STO_CUDA_ENTRY STV_DEFAULT"
_ZN2at6native29vectorized_elementwise_kernelILi8ENS0_13BUnaryFunctorIiiiZZZNS0_18rshift_kernel_cudaERNS_18TensorIteratorBaseEENKUlvE_clEvENKUlvE1_clEvEUliiE_EESt5arrayIPcLm2EEEEviT0_T1_:
.text._ZN2at6native29vectorized_elementwise_kernelILi8ENS0_13BUnaryFunctorIiiiZZZNS0_18rshift_kernel_cudaERNS_18TensorIteratorBaseEENKUlvE_clEvENKUlvE1_clEvEUliiE_EESt5arrayIPcLm2EEEEviT0_T1_:
[----:B------:R-:W-:Y:S01]  /*0000*/  LDC R1, c[0x0][0x37c] ;  /* 0x0000df00ff017b82 */ /* 0x000fe20000000800 */
[----:B------:R-:W-:Y:S05]  /*0010*/  EXIT ;  /* 0x000000000000794d */ /* 0x000fea0003800000 */
.L_x_5634:
        /* <DEDUP_REMOVED lines=14> */
.L_x_20819:


//--------------------- .text._ZN2at6native18elementwise_kernelILi128ELi4EZNS0_15gpu_kernel_implINS0_13AUnaryFunctorIiiiZZZNS0_18rshift_kernel_cudaERNS_18TensorIteratorBaseEENKUlvE_clEvENKUlvE1_clEvEUliiE_EEEEvS5_RKT_EUliE_EEviT1_ --------------------------
	.section	.text._ZN2at6native18elementwise_kernelILi128ELi4EZNS0_15gpu_kernel_implINS0_13AUnaryFunctorIiiiZZZNS0_18rshift_kernel_cudaERNS_18TensorIteratorBaseEENKUlvE_clEvENKUlvE1_clEvEUliiE_EEEEvS5_RKT_EUliE_EEviT1_,"ax",@progbits
	.align	128
        .global         _ZN2at6native18elementwise_kernelILi128ELi4EZNS0_15gpu_kernel_implINS0_13AUnaryFunctorIiiiZZZNS0_18rshift_kernel_cudaERNS_18TensorIteratorBaseEENKUlvE_clEvENKUlvE1_clEvEUliiE_EEEEvS5_RKT_EUliE_EEviT1_
        .type           _ZN2at6native18elementwise_kernelILi128ELi4EZNS0_15gpu_kernel_implINS0_13AUnaryFunctorIiiiZZZNS0_18rshift_kernel_cudaERNS_18TensorIteratorBaseEENKUlvE_clEvENKUlvE1_clEvEUliiE_EEEEvS5_RKT_EUliE_EEviT1_,@function
        .size           _ZN2at6native18elementwise_kernelILi128ELi4EZNS0_15gpu_kernel_implINS0_13AUnaryFunctorIiiiZZZNS0_18rshift_kernel_cudaERNS_18TensorIteratorBaseEENKUlvE_clEvENKUlvE1_clEvEUliiE_EEEEvS5_RKT_EUliE_EEviT1_,(.L_x_20820 - _ZN2at6native18elementwise_kernelILi128ELi4EZNS0_15gpu_kernel_implINS0_13AUnaryFunctorIiiiZZZNS0_18rshift_kernel_cudaERNS_18TensorIteratorBaseEENKUlvE_clEvENKUlvE1_clEvEUliiE_EEEEvS5_RKT_EUliE_EEviT1_)
        .other          _ZN2at6native18elementwise_kernelILi128ELi4EZNS0_15gpu_kernel_implINS0_13AUnaryFunctorIiiiZZZNS0_18rshift_kernel_cudaERNS_18TensorIteratorBaseEENKUlvE_clEvENKUlvE1_clEvEUliiE_EEEEvS5_RKT_EUliE_EEviT1_,@"STO_CUDA_ENTRY STV_DEFAULT"
_ZN2at6native18elementwise_kernelILi128ELi4EZNS0_15gpu_kernel_implINS0_13AUnaryFunctorIiiiZZZNS0_18rshift_kernel_cudaERNS_18TensorIteratorBaseEENKUlvE_clEvENKUlvE1_clEvEUliiE_EEEEvS5_RKT_EUliE_EEviT1_:
.text._ZN2at6native18elementwise_kernelILi128ELi4EZNS0_15gpu_kernel_implINS0_13AUnaryFunctorIiiiZZZNS0_18rshift_kernel_cudaERNS_18TensorIteratorBaseEENKUlvE_clEvENKUlvE1_clEvEUliiE_EEEEvS5_RKT_EUliE_EEviT1_:
        /* <DEDUP_REMOVED lines=319> */
.L_x_5637:
        /* <DEDUP_REMOVED lines=16> */
.L_x_5641:
[----:B------:R0:W5:Y:S01]  /*14f0*/  LDG.E.U8 R0, desc[UR36][R2.64] ;  /* 0x0000002402007981 */ /* 0x000162000c1e1100 */
[----:B------:R-:W-:Y:S05]  /*1500*/  BRA `(.L_x_5643) ;  /* 0x0000000c002c7947 */ /* 0x000fea0003800000 */
.L_x_5640:
        /* <DEDUP_REMOVED lines=8> */
.L_x_5645:
[----:B------:R0:W5:Y:S01]  /*1590*/  LDG.E R0, desc[UR36][R2.64] ;  /* 0x0000002402007981 */ /* 0x000162000c1e1900 */
[----:B------:R-:W-:Y:S05]  /*15a0*/  BRA `(.L_x_5643) ;  /* 0x0000000c00047947 */ /* 0x000fea0003800000 */
.L_x_5644:
[----:B------:R0:W5:Y:S01]  /*15b0*/  LDG.E.S16 R0, desc[UR36][R2.64] ;  /* 0x0000002402007981 */ /* 0x000162000c1e1700 */
[----:B------:R-:W-:Y:S05]  /*15c0*/  BRA `(.L_x_5643) ;  /* 0x0000000800fc7947 */ /* 0x000fea0003800000 */
.L_x_5639:
        /* <DEDUP_REMOVED lines=9> */
.L_x_5647:
[----:B------:R-:W2:Y:S02]  /*1660*/  LDG.E.U16 R2, desc[UR36][R2.64] ;  /* 0x0000002402027981 */ /* 0x000ea4000c1e1500 */
[----:B--2---:R-:W-:-:S06]  /*1670*/  HADD2.F32 R0, -RZ, R2.H0_H0 ;  /* 0x20000002ff007230 */ /* 0x004fcc0000004100 */
[----:B------:R-:W0:Y:S01]  /*1680*/  F2I.FTZ.TRUNC.NTZ R0, R0 ;  /* 0x0000000000007305 */ /* 0x000e22000021f100 */
[----:B------:R-:W-:Y:S05]  /*1690*/  BRA `(.L_x_5643) ;  /* 0x0000000800c87947 */ /* 0x000fea0003800000 */
.L_x_5646:
        /* <DEDUP_REMOVED lines=9> */
.L_x_5649:
[----:B------:R-:W2:Y:S02]  /*1730*/  LDG.E.U16 R2, desc[UR36][R2.64] ;  /* 0x0000002402027981 */ /* 0x000ea4000c1e1500 */
[----:B--2---:R-:W-:-:S06]  /*1740*/  HADD2.F32 R0, -RZ, R2.H0_H0 ;  /* 0x20000002ff007230 */ /* 0x004fcc0000004100 */
[----:B------:R-:W0:Y:S01]  /*1750*/  F2I.FTZ.TRUNC.NTZ R0, R0 ;  /* 0x0000000000007305 */ /* 0x000e22000021f100 */
[----:B------:R-:W-:Y:S05]  /*1760*/  BRA `(.L_x_5643) ;  /* 0x0000000800947947 */ /* 0x000fea0003800000 */
.L_x_5648:
[----:B------:R-:W2:Y:S02]  /*1770*/  LDG.E.64 R2, desc[UR36][R2.64] ;  /* 0x0000002402027981 */ /* 0x000ea4000c1e1b00 */
[----:B--2---:R0:W1:Y:S02]  /*1780*/  F2I.F64.TRUNC R0, R2 ;  /* 0x0000000200007311 */ /* 0x004064000030d100 */
[----:B01----:R-:W-:Y:S05]  /*1790*/  BRA `(.L_x_5643) ;  /* 0x0000000800887947 */ /* 0x003fea0003800000 */
.L_x_5638:
        /* <DEDUP_REMOVED lines=12> */
.L_x_5652:
[----:B------:R-:W2:Y:S02]  /*1860*/  LDG.E.64 R2, desc[UR36][R2.64] ;  /* 0x0000002402027981 */ /* 0x000ea4000c1e1b00 */
[----:B--2---:R0:W1:Y:S02]  /*1870*/  F2I.F64.TRUNC R0, R2 ;  /* 0x0000000200007311 */ /* 0x004064000030d100 */
[----:B01----:R-:W-:Y:S05]  /*1880*/  BRA `(.L_x_5643) ;  /* 0x00000008004c7947 */ /* 0x003fea0003800000 */
.L_x_5651:
        /* <DEDUP_REMOVED lines=26> */
.L_x_5654:
        /* <DEDUP_REMOVED lines=13> */
.L_x_5653:
[----:B------:R-:W2:Y:S02]  /*1b00*/  LDG.E.U16 R0, desc[UR36][R2.64] ;  /* 0x0000002402007981 */ /* 0x000ea4000c1e1500 */
[----:B--2---:R-:W-:-:S06]  /*1b10*/  IMAD.U32 R0, R0, 0x10000, RZ ;  /* 0x0001000000007824 */ /* 0x004fcc00078e00ff */
[----:B------:R-:W0:Y:S01]  /*1b20*/  F2I.FTZ.TRUNC.NTZ R0, R0 ;  /* 0x0000000000007305 */ /* 0x000e22000021f100 */
[----:B------:R-:W-:Y:S05]  /*1b30*/  BRA `(.L_x_5643) ;  /* 0x0000000400a07947 */ /* 0x000fea0003800000 */
.L_x_5650:
        /* <DEDUP_REMOVED lines=10> */
.L_x_5657:
        /* <DEDUP_REMOVED lines=21> */
.L_x_5661:
[----:B------:R-:W-:Y:S05]  /*1d30*/  BSYNC.RECONVERGENT B1 ;  /* 0x0000000000017941 */ /* 0x000fea0003800200 */
.L_x_5660:
[----:B------:R-:W-:Y:S02]  /*1d40*/  SHF.L.U32 R0, R0, 0x14, RZ ;  /* 0x0000001400007819 */ /* 0x000fe400000006ff */
[----:B------:R-:W-:-:S04]  /*1d50*/  LEA R2, R2, 0x3b800000, 0x17 ;  /* 0x3b80000002027811 */ /* 0x000fc800078eb8ff */
[----:B------:R-:W-:-:S07]  /*1d60*/  LOP3.LUT R0, R2, R0, R7, 0xfe, !PT ;  /* 0x0000000002007212 */ /* 0x000fce00078efe07 */
.L_x_5659:
[----:B------:R-:W-:Y:S05]  /*1d70*/  BSYNC.RECONVERGENT B0 ;  /* 0x0000000000007941 */ /* 0x000fea0003800200 */
.L_x_5658:
[----:B------:R-:W1:Y:S01]  /*1d80*/  F2I.FTZ.TRUNC.NTZ R0, R0 ;  /* 0x0000000000007305 */ /* 0x000e62000021f100 */
[----:B------:R-:W-:Y:S05]  /*1d90*/  BRA `(.L_x_5643) ;  /* 0x0000000400087947 */ /* 0x000fea0003800000 */
.L_x_5656:
        /* <DEDUP_REMOVED lines=21> */
.L_x_5665:
[----:B------:R-:W-:Y:S05]  /*1ef0*/  BSYNC.RECONVERGENT B1 ;  /* 0x0000000000017941 */ /* 0x000fea0003800200 */
.L_x_5664:
[----:B------:R-:W-:Y:S01]  /*1f00*/  IMAD.SHL.U32 R0, R0, 0x200000, RZ ;  /* 0x0020000000007824 */ /* 0x000fe200078e00ff */
[----:B------:R-:W-:-:S04]  /*1f10*/  LEA R2, R2, 0x37800000, 0x17 ;  /* 0x3780000002027811 */ /* 0x000fc800078eb8ff */
[----:B------:R-:W-:-:S07]  /*1f20*/  LOP3.LUT R0, R2, R0, R7, 0xfe, !PT ;  /* 0x0000000002007212 */ /* 0x000fce00078efe07 */
.L_x_5663:
[----:B------:R-:W-:Y:S05]  /*1f30*/  BSYNC.RECONVERGENT B0 ;  /* 0x0000000000007941 */ /* 0x000fea0003800200 */
.L_x_5662:
[----:B------:R-:W2:Y:S01]  /*1f40*/  F2I.FTZ.TRUNC.NTZ R0, R0 ;  /* 0x0000000000007305 */ /* 0x000ea2000021f100 */
[----:B------:R-:W-:Y:S05]  /*1f50*/  BRA `(.L_x_5643) ;  /* 0x0000000000987947 */ /* 0x000fea0003800000 */
.L_x_5655:
[----:B------:R-:W-:-:S09]  /*1f60*/  UISETP.NE.AND UP0, UPT, UR4, 0x1c, UPT ;  /* 0x0000001c0400788c */ /* 0x000fd2000bf05270 */
[----:B------:R-:W-:Y:S05]  /*1f70*/  BRA.U !UP0, `(.L_x_5666) ;  /* 0x00000001088c7547 */ /* 0x000fea000b800000 */
[----:B------:R-:W-:-:S09]  /*1f80*/  UISETP.NE.AND UP0, UPT, UR4, 0x1d, UPT ;  /* 0x0000001d0400788c */ /* 0x000fd2000bf05270 */
[----:B------:R-:W-:Y:S05]  /*1f90*/  BRA.U !UP0, `(.L_x_5667) ;  /* 0x00000001087c7547 */ /* 0x000fea000b800000 */
[----:B------:R-:W-:-:S09]  /*1fa0*/  UISETP.NE.AND UP0, UPT, UR4, 0x2c, UPT ;  /* 0x0000002c0400788c */ /* 0x000fd2000bf05270 */
[----:B------:R-:W-:Y:S05]  /*1fb0*/  BRA.U !UP0, `(.L_x_5668) ;  /* 0x0000000108487547 */ /* 0x000fea000b800000 */
.L_x_5642:
        /* <DEDUP_REMOVED lines=16> */
.L_x_5669:
[----:B------:R-:W-:Y:S01]  /*20c0*/  IMAD.MOV.U32 R0, RZ, RZ, RZ ;  /* 0x000000ffff007224 */ /* 0x000fe200078e00ff */
[----:B------:R-:W-:Y:S06]  /*20d0*/  BRA `(.L_x_5643) ;  /* 0x0000000000387947 */ /* 0x000fec0003800000 */
.L_x_5668:
        /* <DEDUP_REMOVED lines=8> */
.L_x_5671:
[----:B------:R-:W-:Y:S05]  /*2160*/  BSYNC.RECONVERGENT B0 ;  /* 0x0000000000007941 */ /* 0x000fea0003800200 */
.L_x_5670:
[----:B------:R-:W4:Y:S01]  /*2170*/  F2I.FTZ.TRUNC.NTZ R0, R0 ;  /* 0x0000000000007305 */ /* 0x000f22000021f100 */
[----:B------:R-:W-:Y:S05]  /*2180*/  BRA `(.L_x_5643) ;  /* 0x00000000000c7947 */ /* 0x000fea0003800000 */
.L_x_5667:
[----:B------:R0:W5:Y:S01]  /*2190*/  LDG.E R0, desc[UR36][R2.64] ;  /* 0x0000002402007981 */ /* 0x000162000c1e1900 */
[----:B------:R-:W-:Y:S05]  /*21a0*/  BRA `(.L_x_5643) ;  /* 0x0000000000047947 */ /* 0x000fea0003800000 */
.L_x_5666:
[----:B------:R3:W5:Y:S02]  /*21b0*/  LDG.E R0, desc[UR36][R2.64] ;  /* 0x0000002402007981 */ /* 0x000764000c1e1900 */
.L_x_5643:
[----:B------:R-:W3:Y:S01]  /*21c0*/  LDC R5, c[0x0][0x594] ;  /* 0x00016500ff057b82 */ /* 0x000ee20000000800 */
[----:B------:R-:W3:Y:S01]  /*21d0*/  LDCU.64 UR6, c[0x0][0x580] ;  /* 0x0000b000ff0677ac */ /* 0x000ee20008000a00 */
[----:B012-45:R-:W-:Y:S01]  /*21e0*/  VIMNMX.U32 R0, PT, PT, R0, 0x1f, PT ;  /* 0x0000001f00007848 */ /* 0x037fe20003fe0000 */
[----:B------:R-:W-:-:S04]  /*21f0*/  UPRMT UR4, UR41, 0x9910, URZ ;  /* 0x0000991029047896 */ /* 0x000fc800080000ff */
[----:B------:R-:W-:Y:S01]  /*2200*/  UISETP.GT.AND UP0, UPT, UR4, 0x9, UPT ;  /* 0x000000090400788c */ /* 0x000fe2000bf04270 */
[----:B---3--:R-:W-:-:S05]  /*2210*/  IADD3 R2, P0, PT, R16, UR6, RZ ;  /* 0x0000000610027c10 */ /* 0x008fca000ff1e0ff */
[----:B------:R-:W-:Y:S01]  /*2220*/  IMAD.X R3, RZ, RZ, UR7, P0 ;  /* 0x00000007ff037e24 */ /* 0x000fe200080e06ff */
[----:B------:R-:W-:Y:S02]  /*2230*/  SHF.R.S32.HI R4, RZ, R0, R5 ;  /* 0x00000000ff047219 */ /* 0x000fe40000011405 */
        /* <DEDUP_REMOVED lines=11> */
.L_x_5675:
[----:B------:R3:W-:Y:S01]  /*22f0*/  STG.E.U8 desc[UR36][R2.64], R4 ;  /* 0x0000000402007986 */ /* 0x0007e2000c101124 */
[----:B------:R-:W-:Y:S05]  /*2300*/  BRA `(.L_x_5677) ;  /* 0x0000000c003c7947 */ /* 0x000fea0003800000 */
.L_x_5674:
        /* <DEDUP_REMOVED lines=9> */
.L_x_5679:
[----:B------:R1:W-:Y:S01]  /*23a0*/  STG.E desc[UR36][R2.64], R4 ;  /* 0x0000000402007986 */ /* 0x0003e2000c101924 */
[----:B------:R-:W-:Y:S05]  /*23b0*/  BRA `(.L_x_5677) ;  /* 0x0000000c00107947 */ /* 0x000fea0003800000 */
.L_x_5678:
[----:B------:R2:W-:Y:S01]  /*23c0*/  STG.E.U16 desc[UR36][R2.64], R4 ;  /* 0x0000000402007986 */ /* 0x0005e2000c101524 */
[----:B------:R-:W-:Y:S05]  /*23d0*/  BRA `(.L_x_5677) ;  /* 0x0000000c00087947 */ /* 0x000fea0003800000 */
.L_x_5673:
        /* <DEDUP_REMOVED lines=9> */
.L_x_5681:
[----:B------:R-:W-:-:S04]  /*2470*/  I2FP.F32.S32 R0, R4 ;  /* 0x0000000400007245 */ /* 0x000fc80000201400 */
[----:B------:R-:W-:-:S05]  /*2480*/  F2FP.F16.F32.PACK_AB R0, RZ, R0 ;  /* 0x00000000ff00723e */ /* 0x000fca00000000ff */
[----:B------:R0:W-:Y:S01]  /*2490*/  STG.E.U16 desc[UR36][R2.64], R0 ;  /* 0x0000000002007986 */ /* 0x0001e2000c101524 */
[----:B------:R-:W-:Y:S05]  /*24a0*/  BRA `(.L_x_5677) ;  /* 0x0000000800d47947 */ /* 0x000fea0003800000 */
.L_x_5680:
        /* <DEDUP_REMOVED lines=10> */
.L_x_5683:
[----:B------:R-:W-:-:S04]  /*2550*/  I2FP.F32.S32 R4, R4 ;  /* 0x0000000400047245 */ /* 0x000fc80000201400 */
[----:B------:R-:W-:-:S04]  /*2560*/  F2FP.F16.F32.PACK_AB R5, RZ, R4 ;  /* 0x00000004ff05723e */ /* 0x000fc800000000ff */
[----:B------:R-:W-:-:S05]  /*2570*/  PRMT R5, R5, 0x5410, RZ ;  /* 0x0000541005057816 */ /* 0x000fca00000000ff */
[----:B------:R0:W-:Y:S01]  /*2580*/  STG.E desc[UR36][R2.64], R5 ;  /* 0x0000000502007986 */ /* 0x0001e2000c101924 */
[----:B------:R-:W-:Y:S05]  /*2590*/  BRA `(.L_x_5677) ;  /* 0x0000000800987947 */ /* 0x000fea0003800000 */
.L_x_5682:
[----:B------:R-:W0:Y:S02]  /*25a0*/  I2F.F64 R4, R4 ;  /* 0x0000000400047312 */ /* 0x000e240000201c00 */
[----:B0-----:R0:W-:Y:S01]  /*25b0*/  STG.E.64 desc[UR36][R2.64], R4 ;  /* 0x0000000402007986 */ /* 0x0011e2000c101b24 */
[----:B------:R-:W-:Y:S05]  /*25c0*/  BRA `(.L_x_5677) ;  /* 0x00000008008c7947 */ /* 0x000fea0003800000 */
.L_x_5672:
        /* <DEDUP_REMOVED lines=12> */
.L_x_5686:
[----:B------:R-:W-:Y:S01]  /*2690*/  CS2R R6, SRZ ;  /* 0x0000000000067805 */ /* 0x000fe2000001ff00 */
[----:B------:R-:W0:Y:S04]  /*26a0*/  I2F.F64 R4, R4 ;  /* 0x0000000400047312 */ /* 0x000e280000201c00 */
[----:B0-----:R0:W-:Y:S01]  /*26b0*/  STG.E.128 desc[UR36][R2.64], R4 ;  /* 0x0000000402007986 */ /* 0x0011e2000c101d24 */
[----:B------:R-:W-:Y:S05]  /*26c0*/  BRA `(.L_x_5677) ;  /* 0x00000008004c7947 */ /* 0x000fea0003800000 */
.L_x_5685:
        /* <DEDUP_REMOVED lines=19> */
.L_x_5690:
[----:B------:R-:W-:Y:S05]  /*2800*/  BSYNC.RECONVERGENT B0 ;  /* 0x0000000000007941 */ /* 0x000fea0003800200 */
.L_x_5689:
[----:B------:R-:W-:-:S05]  /*2810*/  LOP3.LUT R5, R0, 0x80, R5, 0xf8, !PT ;  /* 0x0000008000057812 */ /* 0x000fca00078ef805 */
[----:B------:R0:W-:Y:S01]  /*2820*/  STG.E.U8 desc[UR36][R2.64], R5 ;  /* 0x0000000502007986 */ /* 0x0001e2000c101124 */
[----:B------:R-:W-:Y:S05]  /*2830*/  BRA `(.L_x_5677) ;  /* 0x0000000400f07947 */ /* 0x000fea0003800000 */
.L_x_5688:
        /* <DEDUP_REMOVED lines=15> */
.L_x_5692:
[----:B------:R-:W-:Y:S05]  /*2930*/  BSYNC.RECONVERGENT B0 ;  /* 0x0000000000007941 */ /* 0x000fea0003800200 */
.L_x_5691:
[----:B------:R-:W-:-:S05]  /*2940*/  LOP3.LUT R5, R0, 0x80, R5, 0xf8, !PT ;  /* 0x0000008000057812 */ /* 0x000fca00078ef805 */
[----:B------:R0:W-:Y:S01]  /*2950*/  STG.E.U8 desc[UR36][R2.64], R5 ;  /* 0x0000000502007986 */ /* 0x0001e2000c101124 */
[----:B------:R-:W-:Y:S05]  /*2960*/  BRA `(.L_x_5677) ;  /* 0x0000000400a47947 */ /* 0x000fea0003800000 */
.L_x_5687:
[----:B------:R-:W-:-:S04]  /*2970*/  I2FP.F32.S32 R0, R4 ;  /* 0x0000000400007245 */ /* 0x000fc80000201400 */
[----:B------:R-:W-:-:S05]  /*2980*/  F2FP.BF16.F32.PACK_AB R0, RZ, R0 ;  /* 0x00000000ff00723e */ /* 0x000fca00000010ff */
[----:B------:R0:W-:Y:S01]  /*2990*/  STG.E.U16 desc[UR36][R2.64], R0 ;  /* 0x0000000002007986 */ /* 0x0001e2000c101524 */
[----:B------:R-:W-:Y:S05]  /*29a0*/  BRA `(.L_x_5677) ;  /* 0x0000000400947947 */ /* 0x000fea0003800000 */
.L_x_5684:
        /* <DEDUP_REMOVED lines=10> */
.L_x_5695:
        /* <DEDUP_REMOVED lines=13> */
.L_x_5698:
[----:B------:R-:W-:-:S04]  /*2b20*/  SHF.R.U32.HI R0, RZ, 0x14, R5 ;  /* 0x00000014ff007819 */ /* 0x000fc80000011605 */
[----:B------:R-:W-:-:S04]  /*2b30*/  LOP3.LUT R0, R0, 0x1, RZ, 0xc0, !PT ;  /* 0x0000000100007812 */ /* 0x000fc800078ec0ff */
[----:B------:R-:W-:-:S04]  /*2b40*/  IADD3 R0, PT, PT, R5, 0x487ffff, R0 ;  /* 0x0487ffff05007810 */ /* 0x000fc80007ffe000 */
[----:B------:R-:W-:-:S04]  /*2b50*/  SHF.R.U32.HI R0, RZ, 0x14, R0 ;  /* 0x00000014ff007819 */ /* 0x000fc80000011600 */
[----:B------:R-:W-:-:S07]  /*2b60*/  LOP3.LUT R4, R0, 0xff, RZ, 0xc0, !PT ;  /* 0x000000ff00047812 */ /* 0x000fce00078ec0ff */
.L_x_5699:
[----:B------:R-:W-:-:S04]  /*2b70*/  SHF.R.U32.HI R5, RZ, 0x18, R5 ;  /* 0x00000018ff057819 */ /* 0x000fc80000011605 */
[----:B------:R-:W-:-:S04]  /*2b80*/  LOP3.LUT R4, R4, 0x80, R5, 0xf8, !PT ;  /* 0x0000008004047812 */ /* 0x000fc800078ef805 */
[----:B------:R-:W-:-:S07]  /*2b90*/  PRMT R0, R4, 0x7610, R0 ;  /* 0x0000761004007816 */ /* 0x000fce0000000000 */
.L_x_5697:
[----:B------:R-:W-:Y:S05]  /*2ba0*/  BSYNC.RECONVERGENT B0 ;  /* 0x0000000000007941 */ /* 0x000fea0003800200 */
.L_x_5696:
[----:B------:R0:W-:Y:S01]  /*2bb0*/  STG.E.U8 desc[UR36][R2.64], R0 ;  /* 0x0000000002007986 */ /* 0x0001e2000c101124 */
[----:B------:R-:W-:Y:S05]  /*2bc0*/  BRA `(.L_x_5677) ;  /* 0x00000004000c7947 */ /* 0x000fea0003800000 */
.L_x_5694:
        /* <DEDUP_REMOVED lines=13> */
.L_x_5702:
[----:B------:R-:W-:-:S04]  /*2ca0*/  SHF.R.U32.HI R0, RZ, 0x15, R5 ;  /* 0x00000015ff007819 */ /* 0x000fc80000011605 */
[----:B------:R-:W-:-:S04]  /*2cb0*/  LOP3.LUT R0, R0, 0x1, RZ, 0xc0, !PT ;  /* 0x0000000100007812 */ /* 0x000fc800078ec0ff */
[----:B------:R-:W-:-:S04]  /*2cc0*/  IADD3 R0, PT, PT, R5, 0x88fffff, R0 ;  /* 0x088fffff05007810 */ /* 0x000fc80007ffe000 */
[----:B------:R-:W-:-:S04]  /*2cd0*/  SHF.R.U32.HI R0, RZ, 0x15, R0 ;  /* 0x00000015ff007819 */ /* 0x000fc80000011600 */
[----:B------:R-:W-:-:S07]  /*2ce0*/  LOP3.LUT R4, R0, 0xff, RZ, 0xc0, !PT ;  /* 0x000000ff00047812 */ /* 0x000fce00078ec0ff */
.L_x_5703:
[----:B------:R-:W-:-:S04]  /*2cf0*/  SHF.R.U32.HI R5, RZ, 0x18, R5 ;  /* 0x00000018ff057819 */ /* 0x000fc80000011605 */
[----:B------:R-:W-:-:S04]  /*2d00*/  LOP3.LUT R4, R4, 0x80, R5, 0xf8, !PT ;  /* 0x0000008004047812 */ /* 0x000fc800078ef805 */
[----:B------:R-:W-:-:S07]  /*2d10*/  PRMT R0, R4, 0x7610, R0 ;  /* 0x0000761004007816 */ /* 0x000fce0000000000 */
.L_x_5701:
[----:B------:R-:W-:Y:S05]  /*2d20*/  BSYNC.RECONVERGENT B0 ;  /* 0x0000000000007941 */ /* 0x000fea0003800200 */
.L_x_5700:
[----:B------:R0:W-:Y:S01]  /*2d30*/  STG.E.U8 desc[UR36][R2.64], R0 ;  /* 0x0000000002007986 */ /* 0x0001e2000c101124 */
[----:B------:R-:W-:Y:S05]  /*2d40*/  BRA `(.L_x_5677) ;  /* 0x0000000000ac7947 */ /* 0x000fea0003800000 */
.L_x_5693:
[----:B------:R-:W-:-:S09]  /*2d50*/  UISETP.NE.AND UP0, UPT, UR4, 0x1c, UPT ;  /* 0x0000001c0400788c */ /* 0x000fd2000bf05270 */
[----:B------:R-:W-:Y:S05]  /*2d60*/  BRA.U !UP0, `(.L_x_5704) ;  /* 0x0000000108a07547 */ /* 0x000fea000b800000 */
[----:B------:R-:W-:-:S09]  /*2d70*/  UISETP.NE.AND UP0, UPT, UR4, 0x1d, UPT ;  /* 0x0000001d0400788c */ /* 0x000fd2000bf05270 */
[----:B------:R-:W-:Y:S05]  /*2d80*/  BRA.U !UP0, `(.L_x_5705) ;  /* 0x00000001088c7547 */ /* 0x000fea000b800000 */
[----:B------:R-:W-:-:S09]  /*2d90*/  UISETP.NE.AND UP0, UPT, UR4, 0x2c, UPT ;  /* 0x0000002c0400788c */ /* 0x000fd2000bf05270 */
[----:B------:R-:W-:Y:S05]  /*2da0*/  BRA.U !UP0, `(.L_x_5706) ;  /* 0x0000000108447547 */ /* 0x000fea000b800000 */
.L_x_5676:
        /* <DEDUP_REMOVED lines=16> */
.L_x_5707:
[----:B------:R-:W-:Y:S05]  /*2eb0*/  BRA `(.L_x_5677) ;  /* 0x0000000000507947 */ /* 0x000fea0003800000 */
.L_x_5706:
        /* <DEDUP_REMOVED lines=16> */
.L_x_5705:
[----:B------:R-:W-:-:S05]  /*2fc0*/  SHF.R.S32.HI R5, RZ, 0x1f, R4 ;  /* 0x0000001fff057819 */ /* 0x000fca0000011404 */
[----:B------:R0:W-:Y:S01]  /*2fd0*/  STG.E.64 desc[UR36][R2.64], R4 ;  /* 0x0000000402007986 */ /* 0x0001e2000c101b24 */
[----:B------:R-:W-:Y:S05]  /*2fe0*/  BRA `(.L_x_5677) ;  /* 0x0000000000047947 */ /* 0x000fea0003800000 */
.L_x_5704:
[----:B------:R0:W-:Y:S02]  /*2ff0*/  STG.E desc[UR36][R2.64], R4 ;  /* 0x0000000402007986 */ /* 0x0001e4000c101924 */
.L_x_5677:
[----:B------:R-:W-:-:S07]  /*3000*/  VIADD R17, R17, 0x80 ;  /* 0x0000008011117836 */ /* 0x000fce0000000000 */
.L_x_5636:
[----:B------:R-:W-:Y:S05]  /*3010*/  BSYNC.RECONVERGENT B6 ;  /* 0x0000000000067941 */ /* 0x000fea0003800200 */
.L_x_5635:
        /* <DEDUP_REMOVED lines=307> */
.L_x_5710:
        /* <DEDUP_REMOVED lines=16> */
.L_x_5714:
[----:B------:R1:W5:Y:S01]  /*4450*/  LDG.E.U8 R0, desc[UR36][R2.64] ;  /* 0x0000002402007981 */ /* 0x000362000c1e1100 */
[----:B------:R-:W-:Y:S05]  /*4460*/  BRA `(.L_x_5716) ;  /* 0x0000000c002c7947 */ /* 0x000fea0003800000 */
.L_x_5713:
        /* <DEDUP_REMOVED lines=8> */
.L_x_5718:
[----:B------:R3:W5:Y:S01]  /*44f0*/  LDG.E R0, desc[UR36][R2.64] ;  /* 0x0000002402007981 */ /* 0x000762000c1e1900 */
[----:B------:R-:W-:Y:S05]  /*4500*/  BRA `(.L_x_5716) ;  /* 0x0000000c00047947 */ /* 0x000fea0003800000 */
.L_x_5717:
[----:B------:R2:W5:Y:S01]  /*4510*/  LDG.E.S16 R0, desc[UR36][R2.64] ;  /* 0x0000002402007981 */ /* 0x000562000c1e1700 */
[----:B------:R-:W-:Y:S05]  /*4520*/  BRA `(.L_x_5716) ;  /* 0x0000000800fc7947 */ /* 0x000fea0003800000 */
.L_x_5712:
        /* <DEDUP_REMOVED lines=9> */
.L_x_5720:
[----:B------:R-:W2:Y:S02]  /*45c0*/  LDG.E.U16 R2, desc[UR36][R2.64] ;  /* 0x0000002402027981 */ /* 0x000ea4000c1e1500 */
[----:B--2---:R-:W-:-:S06]  /*45d0*/  HADD2.F32 R0, -RZ, R2.H0_H0 ;  /* 0x20000002ff007230 */ /* 0x004fcc0000004100 */
[----:B------:R-:W0:Y:S01]  /*45e0*/  F2I.FTZ.TRUNC.NTZ R0, R0 ;  /* 0x0000000000007305 */ /* 0x000e22000021f100 */
[----:B------:R-:W-:Y:S05]  /*45f0*/  BRA `(.L_x_5716) ;  /* 0x0000000800c87947 */ /* 0x000fea0003800000 */
.L_x_5719:
        /* <DEDUP_REMOVED lines=9> */
.L_x_5722:
[----:B------:R-:W2:Y:S02]  /*4690*/  LDG.E.U16 R2, desc[UR36][R2.64] ;  /* 0x0000002402027981 */ /* 0x000ea4000c1e1500 */
[----:B--2---:R-:W-:-:S06]  /*46a0*/  HADD2.F32 R0, -RZ, R2.H0_H0 ;  /* 0x20000002ff007230 */ /* 0x004fcc0000004100 */
[----:B------:R-:W0:Y:S01]  /*46b0*/  F2I.FTZ.TRUNC.NTZ R0, R0 ;  /* 0x0000000000007305 */ /* 0x000e22000021f100 */
[----:B------:R-:W-:Y:S05]  /*46c0*/  BRA `(.L_x_5716) ;  /* 0x0000000800947947 */ /* 0x000fea0003800000 */
.L_x_5721:
[----:B------:R-:W2:Y:S02]  /*46d0*/  LDG.E.64 R2, desc[UR36][R2.64] ;  /* 0x0000002402027981 */ /* 0x000ea4000c1e1b00 */
[----:B--2---:R0:W1:Y:S02]  /*46e0*/  F2I.F64.TRUNC R0, R2 ;  /* 0x0000000200007311 */ /* 0x004064000030d100 */
[----:B01----:R-:W-:Y:S05]  /*46f0*/  BRA `(.L_x_5716) ;  /* 0x0000000800887947 */ /* 0x003fea0003800000 */
.L_x_5711:
        /* <DEDUP_REMOVED lines=12> */
.L_x_5725:
[----:B------:R-:W2:Y:S02]  /*47c0*/  LDG.E.64 R2, desc[UR36][R2.64] ;  /* 0x0000002402027981 */ /* 0x000ea4000c1e1b00 */
[----:B--2---:R0:W1:Y:S02]  /*47d0*/  F2I.F64.TRUNC R0, R2 ;  /* 0x0000000200007311 */ /* 0x004064000030d100 */
[----:B01----:R-:W-:Y:S05]  /*47e0*/  BRA `(.L_x_5716) ;  /* 0x00000008004c7947 */ /* 0x003fea0003800000 */
.L_x_5724:
        /* <DEDUP_REMOVED lines=26> */
.L_x_5727:
        /* <DEDUP_REMOVED lines=13> */
.L_x_5726:
[----:B------:R-:W2:Y:S02]  /*4a60*/  LDG.E.U16 R0, desc[UR36][R2.64] ;  /* 0x0000002402007981 */ /* 0x000ea4000c1e1500 */
[----:B--2---:R-:W-:-:S06]  /*4a70*/  IMAD.U32 R0, R0, 0x10000, RZ ;  /* 0x0001000000007824 */ /* 0x004fcc00078e00ff */
[----:B------:R-:W0:Y:S01]  /*4a80*/  F2I.FTZ.TRUNC.NTZ R0, R0 ;  /* 0x0000000000007305 */ /* 0x000e22000021f100 */
[----:B------:R-:W-:Y:S05]  /*4a90*/  BRA `(.L_x_5716) ;  /* 0x0000000400a07947 */ /* 0x000fea0003800000 */
.L_x_5723:
        /* <DEDUP_REMOVED lines=10> */
.L_x_5730:
        /* <DEDUP_REMOVED lines=21> */
.L_x_5734:
[----:B------:R-:W-:Y:S05]  /*4c90*/  BSYNC.RECONVERGENT B1 ;  /* 0x0000000000017941 */ /* 0x000fea0003800200 */
.L_x_5733:
[----:B------:R-:W-:Y:S02]  /*4ca0*/  SHF.L.U32 R0, R0, 0x14, RZ ;  /* 0x0000001400007819 */ /* 0x000fe400000006ff */
[----:B------:R-:W-:-:S04]  /*4cb0*/  LEA R2, R2, 0x3b800000, 0x17 ;  /* 0x3b80000002027811 */ /* 0x000fc800078eb8ff */
[----:B------:R-:W-:-:S07]  /*4cc0*/  LOP3.LUT R0, R2, R0, R7, 0xfe, !PT ;  /* 0x0000000002007212 */ /* 0x000fce00078efe07 */
.L_x_5732:
[----:B------:R-:W-:Y:S05]  /*4cd0*/  BSYNC.RECONVERGENT B0 ;  /* 0x0000000000007941 */ /* 0x000fea0003800200 */
.L_x_5731:
[----:B------:R-:W0:Y:S01]  /*4ce0*/  F2I.FTZ.TRUNC.NTZ R0, R0 ;  /* 0x0000000000007305 */ /* 0x000e22000021f100 */
[----:B------:R-:W-:Y:S05]  /*4cf0*/  BRA `(.L_x_5716) ;  /* 0x0000000400087947 */ /* 0x000fea0003800000 */
.L_x_5729:
        /* <DEDUP_REMOVED lines=21> */
.L_x_5738:
[----:B------:R-:W-:Y:S05]  /*4e50*/  BSYNC.RECONVERGENT B1 ;  /* 0x0000000000017941 */ /* 0x000fea0003800200 */
.L_x_5737:
[----:B------:R-:W-:Y:S01]  /*4e60*/  IMAD.SHL.U32 R0, R0, 0x200000, RZ ;  /* 0x0020000000007824 */ /* 0x000fe200078e00ff */
[----:B------:R-:W-:-:S04]  /*4e70*/  LEA R2, R2, 0x37800000, 0x17 ;  /* 0x3780000002027811 */ /* 0x000fc800078eb8ff */
[----:B------:R-:W-:-:S07]  /*4e80*/  LOP3.LUT R0, R2, R0, R7, 0xfe, !PT ;  /* 0x0000000002007212 */ /* 0x000fce00078efe07 */
.L_x_5736:
[----:B------:R-:W-:Y:S05]  /*4e90*/  BSYNC.RECONVERGENT B0 ;  /* 0x0000000000007941 */ /* 0x000fea0003800200 */
.L_x_5735:
[----:B------:R-:W0:Y:S01]  /*4ea0*/  F2I.FTZ.TRUNC.NTZ R0, R0 ;  /* 0x0000000000007305 */ /* 0x000e22000021f100 */
[----:B------:R-:W-:Y:S05]  /*4eb0*/  BRA `(.L_x_5716) ;  /* 0x0000000000987947 */ /* 0x000fea0003800000 */
.L_x_5728:
        /* <DEDUP_REMOVED lines=14> */
.L_x_5742:
[----:B------:R-:W-:Y:S05]  /*4fa0*/  BSYNC.RECONVERGENT B0 ;  /* 0x0000000000007941 */ /* 0x000fea0003800200 */
.L_x_5741:
[----:B------:R-:W0:Y:S01]  /*4fb0*/  F2I.FTZ.TRUNC.NTZ R0, R0 ;  /* 0x0000000000007305 */ /* 0x000e22000021f100 */
[----:B------:R-:W-:Y:S05]  /*4fc0*/  BRA `(.L_x_5716) ;  /* 0x0000000000547947 */ /* 0x000fea0003800000 */
.L_x_5715:
        /* <DEDUP_REMOVED lines=16> */
.L_x_5743:
[----:B------:R-:W-:Y:S01]  /*50d0*/  MOV R0, RZ ;  /* 0x000000ff00007202 */ /* 0x000fe20000000f00 */
[----:B------:R-:W-:Y:S06]  /*50e0*/  BRA `(.L_x_5716) ;  /* 0x00000000000c7947 */ /* 0x000fec0003800000 */
.L_x_5740:
[----:B------:R0:W5:Y:S01]  /*50f0*/  LDG.E R0, desc[UR36][R2.64] ;  /* 0x0000002402007981 */ /* 0x000162000c1e1900 */
[----:B------:R-:W-:Y:S05]  /*5100*/  BRA `(.L_x_5716) ;  /* 0x0000000000047947 */ /* 0x000fea0003800000 */
.L_x_5739:
[----:B------:R0:W5:Y:S02]  /*5110*/  LDG.E R0, desc[UR36][R2.64] ;  /* 0x0000002402007981 */ /* 0x000164000c1e1900 */
.L_x_5716:
[----:B------:R-:W1:Y:S01]  /*5120*/  LDC R5, c[0x0][0x594] ;  /* 0x00016500ff057b82 */ /* 0x000e620000000800 */
[----:B------:R-:W1:Y:S01]  /*5130*/  LDCU.64 UR6, c[0x0][0x580] ;  /* 0x0000b000ff0677ac */ /* 0x000e620008000a00 */
[----:B0----5:R-:W-:Y:S01]  /*5140*/  VIMNMX.U32 R0, PT, PT, R0, 0x1f, PT ;  /* 0x0000001f00007848 */ /* 0x021fe20003fe0000 */
[----:B------:R-:W-:-:S04]  /*5150*/  UPRMT UR4, UR41, 0x9910, URZ ;  /* 0x0000991029047896 */ /* 0x000fc800080000ff */
[----:B------:R-:W-:Y:S01]  /*5160*/  UISETP.GT.AND UP0, UPT, UR4, 0x9, UPT ;  /* 0x000000090400788c */ /* 0x000fe2000bf04270 */
[----:B-1234-:R-:W-:-:S05]  /*5170*/  IADD3 R2, P0, PT, R16, UR6, RZ ;  /* 0x0000000610027c10 */ /* 0x01efca000ff1e0ff */
        /* <DEDUP_REMOVED lines=13> */
.L_x_5747:
[----:B------:R0:W-:Y:S01]  /*5250*/  STG.E.U8 desc[UR36][R2.64], R4 ;  /* 0x0000000402007986 */ /* 0x0001e2000c101124 */
[----:B------:R-:W-:Y:S05]  /*5260*/  BRA `(.L_x_5749) ;  /* 0x0000000c00387947 */ /* 0x000fea0003800000 */
.L_x_5746:
        /* <DEDUP_REMOVED lines=9> */
.L_x_5751:
[----:B------:R0:W-:Y:S01]  /*5300*/  STG.E desc[UR36][R2.64], R4 ;  /* 0x0000000402007986 */ /* 0x0001e2000c101924 */
[----:B------:R-:W-:Y:S05]  /*5310*/  BRA `(.L_x_5749) ;  /* 0x0000000c000c7947 */ /* 0x000fea0003800000 */
.L_x_5750:
[----:B------:R0:W-:Y:S01]  /*5320*/  STG.E.U16 desc[UR36][R2.64], R4 ;  /* 0x0000000402007986 */ /* 0x0001e2000c101524 */
[----:B------:R-:W-:Y:S05]  /*5330*/  BRA `(.L_x_5749) ;  /* 0x0000000c00047947 */ /* 0x000fea0003800000 */
.L_x_5745:
        /* <DEDUP_REMOVED lines=9> */
.L_x_5753:
[----:B------:R-:W-:-:S04]  /*53d0*/  I2FP.F32.S32 R0, R4 ;  /* 0x0000000400007245 */ /* 0x000fc80000201400 */
[----:B------:R-:W-:-:S05]  /*53e0*/  F2FP.F16.F32.PACK_AB R0, RZ, R0 ;  /* 0x00000000ff00723e */ /* 0x000fca00000000ff */
[----:B------:R0:W-:Y:S01]  /*53f0*/  STG.E.U16 desc[UR36][R2.64], R0 ;  /* 0x0000000002007986 */ /* 0x0001e2000c101524 */
[----:B------:R-:W-:Y:S05]  /*5400*/  BRA `(.L_x_5749) ;  /* 0x0000000800d07947 */ /* 0x000fea0003800000 */
.L_x_5752:
        /* <DEDUP_REMOVED lines=10> */
.L_x_5755:
[----:B------:R-:W-:-:S04]  /*54b0*/  I2FP.F32.S32 R4, R4 ;  /* 0x0000000400047245 */ /* 0x000fc80000201400 */
[----:B------:R-:W-:-:S04]  /*54c0*/  F2FP.F16.F32.PACK_AB R5, RZ, R4 ;  /* 0x00000004ff05723e */ /* 0x000fc800000000ff */
[----:B------:R-:W-:-:S05]  /*54d0*/  PRMT R5, R5, 0x5410, RZ ;  /* 0x0000541005057816 */ /* 0x000fca00000000ff */
[----:B------:R0:W-:Y:S01]  /*54e0*/  STG.E desc[UR36][R2.64], R5 ;  /* 0x0000000502007986 */ /* 0x0001e2000c101924 */
[----:B------:R-:W-:Y:S05]  /*54f0*/  BRA `(.L_x_5749) ;  /* 0x0000000800947947 */ /* 0x000fea0003800000 */
.L_x_5754:
[----:B------:R-:W0:Y:S02]  /*5500*/  I2F.F64 R4, R4 ;  /* 0x0000000400047312 */ /* 0x000e240000201c00 */
[----:B0-----:R0:W-:Y:S01]  /*5510*/  STG.E.64 desc[UR36][R2.64], R4 ;  /* 0x0000000402007986 */ /* 0x0011e2000c101b24 */
[----:B------:R-:W-:Y:S05]  /*5520*/  BRA `(.L_x_5749) ;  /* 0x0000000800887947 */ /* 0x000fea0003800000 */
.L_x_5744:
        /* <DEDUP_REMOVED lines=12> */
.L_x_5759:
        /* <DEDUP_REMOVED lines=18> */
.L_x_5762:
[----:B------:R-:W-:-:S04]  /*5710*/  SHF.R.U32.HI R5, RZ, 0x18, R5 ;  /* 0x00000018ff057819 */ /* 0x000fc80000011605 */
[----:B------:R-:W-:-:S07]  /*5720*/  LOP3.LUT R0, R0, 0x80, R5, 0xf8, !PT ;  /* 0x0000008000007812 */ /* 0x000fce00078ef805 */
.L_x_5761:
[----:B------:R-:W-:Y:S05]  /*5730*/  BSYNC.RECONVERGENT B0 ;  /* 0x0000000000007941 */ /* 0x000fea0003800200 */
.L_x_5760:
[----:B------:R0:W-:Y:S01]  /*5740*/  STG.E.U8 desc[UR36][R2.64], R0 ;  /* 0x0000000002007986 */ /* 0x0001e2000c101124 */
[----:B------:R-:W-:Y:S05]  /*5750*/  BRA `(.L_x_5749) ;  /* 0x0000000400fc7947 */ /* 0x000fea0003800000 */
.L_x_5758:
        /* <DEDUP_REMOVED lines=18> */
.L_x_5765:
[----:B------:R-:W-:-:S04]  /*5880*/  SHF.R.U32.HI R5, RZ, 0x18, R5 ;  /* 0x00000018ff057819 */ /* 0x000fc80000011605 */
[----:B------:R-:W-:-:S07]  /*5890*/  LOP3.LUT R0, R0, 0x80, R5, 0xf8, !PT ;  /* 0x0000008000007812 */ /* 0x000fce00078ef805 */
.L_x_5764:
[----:B------:R-:W-:Y:S05]  /*58a0*/  BSYNC.RECONVERGENT B0 ;  /* 0x0000000000007941 */ /* 0x000fea0003800200 */
.L_x_5763:
[----:B------:R0:W-:Y:S01]  /*58b0*/  STG.E.U8 desc[UR36][R2.64], R0 ;  /* 0x0000000002007986 */ /* 0x0001e2000c101124 */
[----:B------:R-:W-:Y:S05]  /*58c0*/  BRA `(.L_x_5749) ;  /* 0x0000000400a07947 */ /* 0x000fea0003800000 */
.L_x_5757:
        /* <DEDUP_REMOVED lines=22> */
.L_x_5767:
[----:B------:R-:W-:-:S05]  /*5a30*/  SHF.R.S32.HI R5, RZ, 0x1f, R4 ;  /* 0x0000001fff057819 */ /* 0x000fca0000011404 */
[----:B------:R0:W-:Y:S01]  /*5a40*/  STG.E.64 desc[UR36][R2.64], R4 ;  /* 0x0000000402007986 */ /* 0x0001e2000c101b24 */
[----:B------:R-:W-:Y:S05]  /*5a50*/  BRA `(.L_x_5749) ;  /* 0x00000004003c7947 */ /* 0x000fea0003800000 */
.L_x_5766:
[----:B------:R0:W-:Y:S01]  /*5a60*/  STG.E desc[UR36][R2.64], R4 ;  /* 0x0000000402007986 */ /* 0x0001e2000c101924 */
[----:B------:R-:W-:Y:S05]  /*5a70*/  BRA `(.L_x_5749) ;  /* 0x0000000400347947 */ /* 0x000fea0003800000 */
.L_x_5756:
        /* <DEDUP_REMOVED lines=10> */
.L_x_5769:
[----:B------:R-:W-:Y:S01]  /*5b20*/  CS2R R6, SRZ ;  /* 0x0000000000067805 */ /* 0x000fe2000001ff00 */
[----:B------:R-:W0:Y:S04]  /*5b30*/  I2F.F64 R4, R4 ;  /* 0x0000000400047312 */ /* 0x000e280000201c00 */
[----:B0-----:R4:W-:Y:S01]  /*5b40*/  STG.E.128 desc[UR36][R2.64], R4 ;  /* 0x0000000402007986 */ /* 0x0019e2000c101d24 */
[----:B------:R-:W-:Y:S05]  /*5b50*/  BRA `(.L_x_5749) ;  /* 0x0000000000fc7947 */ /* 0x000fea0003800000 */
.L_x_5768:
[----:B------:R-:W-:-:S09]  /*5b60*/  UISETP.NE.AND UP0, UPT, UR4, 0xf, UPT ;  /* 0x0000000f0400788c */ /* 0x000fd2000bf05270 */
[----:B------:R-:W-:Y:S05]  /*5b70*/  BRA.U !UP0, `(.L_x_5770) ;  /* 0x0000000108e87547 */ /* 0x000fea000b800000 */
[----:B------:R-:W-:-:S09]  /*5b80*/  UISETP.NE.AND UP0, UPT, UR4, 0x17, UPT ;  /* 0x000000170400788c */ /* 0x000fd2000bf05270 */
[----:B------:R-:W-:Y:S05]  /*5b90*/  BRA.U !UP0, `(.L_x_5771) ;  /* 0x0000000108907547 */ /* 0x000fea000b800000 */
[----:B------:R-:W-:-:S09]  /*5ba0*/  UISETP.NE.AND UP0, UPT, UR4, 0x18, UPT ;  /* 0x000000180400788c */ /* 0x000fd2000bf05270 */
[----:B------:R-:W-:Y:S05]  /*5bb0*/  BRA.U !UP0, `(.L_x_5772) ;  /* 0x0000000108447547 */ /* 0x000fea000b800000 */
.L_x_5748:
        /* <DEDUP_REMOVED lines=16> */
.L_x_5773:
[----:B------:R-:W-:Y:S05]  /*5cc0*/  BRA `(.L_x_5749) ;  /* 0x0000000000a07947 */ /* 0x000fea0003800000 */
.L_x_5772:
        /* <DEDUP_REMOVED lines=13> */
.L_x_5775:
[----:B------:R-:W-:Y:S05]  /*5da0*/  BSYNC.RECONVERGENT B0 ;  /* 0x0000000000007941 */ /* 0x000fea0003800200 */
.L_x_5774:
[----:B------:R-:W-:-:S05]  /*5db0*/  LOP3.LUT R5, R0, 0x80, R5, 0xf8, !PT ;  /* 0x0000008000057812 */ /* 0x000fca00078ef805 */
[----:B------:R2:W-:Y:S01]  /*5dc0*/  STG.E.U8 desc[UR36][R2.64], R5 ;  /* 0x0000000502007986 */ /* 0x0005e2000c101124 */
[----:B------:R-:W-:Y:S05]  /*5dd0*/  BRA `(.L_x_5749) ;  /* 0x00000000005c7947 */ /* 0x000fea0003800000 */
.L_x_5771:
        /* <DEDUP_REMOVED lines=12> */
.L_x_5777:
[----:B------:R-:W-:Y:S02]  /*5ea0*/  ISETP.GT.U32.AND P0, PT, R4, 0x7f800000, PT ;  /* 0x7f8000000400780c */ /* 0x000fe40003f04070 */
[----:B------:R-:W-:-:S04]  /*5eb0*/  MOV R0, 0x7f ;  /* 0x0000007f00007802 */ /* 0x000fc80000000f00 */
[----:B------:R-:W-:-:S07]  /*5ec0*/  SEL R0, R0, 0x7c, P0 ;  /* 0x0000007c00007807 */ /* 0x000fce0000000000 */
.L_x_5778:
[----:B------:R-:W-:Y:S05]  /*5ed0*/  BSYNC.RECONVERGENT B0 ;  /* 0x0000000000007941 */ /* 0x000fea0003800200 */
.L_x_5776:
[----:B------:R-:W-:-:S04]  /*5ee0*/  SHF.R.U32.HI R5, RZ, 0x18, R5 ;  /* 0x00000018ff057819 */ /* 0x000fc80000011605 */
[----:B------:R-:W-:-:S05]  /*5ef0*/  LOP3.LUT R5, R0, 0x80, R5, 0xf8, !PT ;  /* 0x0000008000057812 */ /* 0x000fca00078ef805 */
[----:B------:R1:W-:Y:S01]  /*5f00*/  STG.E.U8 desc[UR36][R2.64], R5 ;  /* 0x0000000502007986 */ /* 0x0003e2000c101124 */
[----:B------:R-:W-:Y:S05]  /*5f10*/  BRA `(.L_x_5749) ;  /* 0x00000000000c7947 */ /* 0x000fea0003800000 */
.L_x_5770:
[----:B------:R-:W-:-:S04]  /*5f20*/  I2FP.F32.S32 R0, R4 ;  /* 0x0000000400007245 */ /* 0x000fc80000201400 */
[----:B------:R-:W-:-:S05]  /*5f30*/  F2FP.BF16.F32.PACK_AB R0, RZ, R0 ;  /* 0x00000000ff00723e */ /* 0x000fca00000010ff */
[----:B------:R0:W-:Y:S02]  /*5f40*/  STG.E.U16 desc[UR36][R2.64], R0 ;  /* 0x0000000002007986 */ /* 0x0001e4000c101524 */
.L_x_5749:
[----:B------:R-:W-:-:S07]  /*5f50*/  VIADD R17, R17, 0x80 ;  /* 0x0000008011117836 */ /* 0x000fce0000000000 */
.L_x_5709:
[----:B------:R-:W-:Y:S05]  /*5f60*/  BSYNC.RECONVERGENT B6 ;  /* 0x0000000000067941 */ /* 0x000fea0003800200 */
.L_x_5708:
        /* <DEDUP_REMOVED lines=307> */
.L_x_5781:
        /* <DEDUP_REMOVED lines=16> */
.L_x_5785:
[----:B------:R0:W5:Y:S01]  /*73a0*/  LDG.E.U8 R0, desc[UR36][R2.64] ;  /* 0x0000002402007981 */ /* 0x000162000c1e1100 */
[----:B------:R-:W-:Y:S05]  /*73b0*/  BRA `(.L_x_5787) ;  /* 0x0000000c002c7947 */ /* 0x000fea0003800000 */
.L_x_5784:
        /* <DEDUP_REMOVED lines=8> */
.L_x_5789:
[----:B------:R0:W5:Y:S01]  /*7440*/  LDG.E R0, desc[UR36][R2.64] ;  /* 0x0000002402007981 */ /* 0x000162000c1e1900 */
[----:B------:R-:W-:Y:S05]  /*7450*/  BRA `(.L_x_5787) ;  /* 0x0000000c00047947 */ /* 0x000fea0003800000 */
.L_x_5788:
[----:B------:R0:W5:Y:S01]  /*7460*/  LDG.E.S16 R0, desc[UR36][R2.64] ;  /* 0x0000002402007981 */ /* 0x000162000c1e1700 */
[----:B------:R-:W-:Y:S05]  /*7470*/  BRA `(.L_x_5787) ;  /* 0x0000000800fc7947 */ /* 0x000fea0003800000 */
.L_x_5783:
        /* <DEDUP_REMOVED lines=9> */
.L_x_5791:
[----:B------:R-:W2:Y:S02]  /*7510*/  LDG.E.U16 R2, desc[UR36][R2.64] ;  /* 0x0000002402027981 */ /* 0x000ea4000c1e1500 */
[----:B--2---:R-:W-:-:S06]  /*7520*/  HADD2.F32 R0, -RZ, R2.H0_H0 ;  /* 0x20000002ff007230 */ /* 0x004fcc0000004100 */
[----:B------:R-:W0:Y:S01]  /*7530*/  F2I.FTZ.TRUNC.NTZ R0, R0 ;  /* 0x0000000000007305 */ /* 0x000e22000021f100 */
[----:B------:R-:W-:Y:S05]  /*7540*/  BRA `(.L_x_5787) ;  /* 0x0000000800c87947 */ /* 0x000fea0003800000 */
.L_x_5790:
        /* <DEDUP_REMOVED lines=9> */
.L_x_5793:
[----:B------:R-:W2:Y:S02]  /*75e0*/  LDG.E.U16 R2, desc[UR36][R2.64] ;  /* 0x0000002402027981 */ /* 0x000ea4000c1e1500 */
[----:B--2---:R-:W-:-:S06]  /*75f0*/  HADD2.F32 R0, -RZ, R2.H0_H0 ;  /* 0x20000002ff007230 */ /* 0x004fcc0000004100 */
[----:B------:R-:W0:Y:S01]  /*7600*/  F2I.FTZ.TRUNC.NTZ R0, R0 ;  /* 0x0000000000007305 */ /* 0x000e22000021f100 */
[----:B------:R-:W-:Y:S05]  /*7610*/  BRA `(.L_x_5787) ;  /* 0x0000000800947947 */ /* 0x000fea0003800000 */
.L_x_5792:
[----:B------:R-:W2:Y:S02]  /*7620*/  LDG.E.64 R2, desc[UR36][R2.64] ;  /* 0x0000002402027981 */ /* 0x000ea4000c1e1b00 */
[----:B--2---:R0:W1:Y:S02]  /*7630*/  F2I.F64.TRUNC R0, R2 ;  /* 0x0000000200007311 */ /* 0x004064000030d100 */
[----:B01----:R-:W-:Y:S05]  /*7640*/  BRA `(.L_x_5787) ;  /* 0x0000000800887947 */ /* 0x003fea0003800000 */
.L_x_5782:
        /* <DEDUP_REMOVED lines=12> */
.L_x_5796:
[----:B------:R-:W2:Y:S02]  /*7710*/  LDG.E.64 R2, desc[UR36][R2.64] ;  /* 0x0000002402027981 */ /* 0x000ea4000c1e1b00 */
[----:B--2---:R0:W1:Y:S02]  /*7720*/  F2I.F64.TRUNC R0, R2 ;  /* 0x0000000200007311 */ /* 0x004064000030d100 */
[----:B01----:R-:W-:Y:S05]  /*7730*/  BRA `(.L_x_5787) ;  /* 0x00000008004c7947 */ /* 0x003fea0003800000 */
.L_x_5795:
        /* <DEDUP_REMOVED lines=26> */
.L_x_5798:
        /* <DEDUP_REMOVED lines=13> */
.L_x_5797:
[----:B------:R-:W2:Y:S02]  /*79b0*/  LDG.E.U16 R0, desc[UR36][R2.64] ;  /* 0x0000002402007981 */ /* 0x000ea4000c1e1500 */
[----:B--2---:R-:W-:-:S06]  /*79c0*/  IMAD.U32 R0, R0, 0x10000, RZ ;  /* 0x0001000000007824 */ /* 0x004fcc00078e00ff */
[----:B------:R-:W2:Y:S01]  /*79d0*/  F2I.FTZ.TRUNC.NTZ R0, R0 ;  /* 0x0000000000007305 */ /* 0x000ea2000021f100 */
[----:B------:R-:W-:Y:S05]  /*79e0*/  BRA `(.L_x_5787) ;  /* 0x0000000400a07947 */ /* 0x000fea0003800000 */
.L_x_5794:
        /* <DEDUP_REMOVED lines=10> */
.L_x_5801:
        /* <DEDUP_REMOVED lines=21> */
.L_x_5805:
[----:B------:R-:W-:Y:S05]  /*7be0*/  BSYNC.RECONVERGENT B1 ;  /* 0x0000000000017941 */ /* 0x000fea0003800200 */
.L_x_5804:
[----:B------:R-:W-:Y:S02]  /*7bf0*/  SHF.L.U32 R0, R0, 0x14, RZ ;  /* 0x0000001400007819 */ /* 0x000fe400000006ff */
[----:B------:R-:W-:-:S04]  /*7c00*/  LEA R2, R2, 0x3b800000, 0x17 ;  /* 0x3b80000002027811 */ /* 0x000fc800078eb8ff */
[----:B------:R-:W-:-:S07]  /*7c10*/  LOP3.LUT R0, R2, R0, R7, 0xfe, !PT ;  /* 0x0000000002007212 */ /* 0x000fce00078efe07 */
.L_x_5803:
[----:B------:R-:W-:Y:S05]  /*7c20*/  BSYNC.RECONVERGENT B0 ;  /* 0x0000000000007941 */ /* 0x000fea0003800200 */
.L_x_5802:
[----:B------:R-:W4:Y:S01]  /*7c30*/  F2I.FTZ.TRUNC.NTZ R0, R0 ;  /* 0x0000000000007305 */ /* 0x000f22000021f100 */
[----:B------:R-:W-:Y:S05]  /*7c40*/  BRA `(.L_x_5787) ;  /* 0x0000000400087947 */ /* 0x000fea0003800000 */
.L_x_5800:
        /* <DEDUP_REMOVED lines=21> */
.L_x_5809:
[----:B------:R-:W-:Y:S05]  /*7da0*/  BSYNC.RECONVERGENT B1 ;  /* 0x0000000000017941 */ /* 0x000fea0003800200 */
.L_x_5808:
[----:B------:R-:W-:Y:S01]  /*7db0*/  IMAD.SHL.U32 R0, R0, 0x200000, RZ ;  /* 0x0020000000007824 */ /* 0x000fe200078e00ff */
[----:B------:R-:W-:-:S04]  /*7dc0*/  LEA R2, R2, 0x37800000, 0x17 ;  /* 0x3780000002027811 */ /* 0x000fc800078eb8ff */
[----:B------:R-:W-:-:S07]  /*7dd0*/  LOP3.LUT R0, R2, R0, R7, 0xfe, !PT ;  /* 0x0000000002007212 */ /* 0x000fce00078efe07 */
.L_x_5807:
[----:B------:R-:W-:Y:S05]  /*7de0*/  BSYNC.RECONVERGENT B0 ;  /* 0x0000000000007941 */ /* 0x000fea0003800200 */
.L_x_5806:
[----:B------:R-:W0:Y:S01]  /*7df0*/  F2I.FTZ.TRUNC.NTZ R0, R0 ;  /* 0x0000000000007305 */ /* 0x000e22000021f100 */
[----:B------:R-:W-:Y:S05]  /*7e00*/  BRA `(.L_x_5787) ;  /* 0x0000000000987947 */ /* 0x000fea0003800000 */
.L_x_5799:
        /* <DEDUP_REMOVED lines=14> */
.L_x_5813:
[----:B------:R-:W-:Y:S05]  /*7ef0*/  BSYNC.RECONVERGENT B0 ;  /* 0x0000000000007941 */ /* 0x000fea0003800200 */
.L_x_5812:
[----:B------:R-:W0:Y:S01]  /*7f00*/  F2I.FTZ.TRUNC.NTZ R0, R0 ;  /* 0x0000000000007305 */ /* 0x000e22000021f100 */
[----:B------:R-:W-:Y:S05]  /*7f10*/  BRA `(.L_x_5787) ;  /* 0x0000000000547947 */ /* 0x000fea0003800000 */
.L_x_5786:
        /* <DEDUP_REMOVED lines=16> */
.L_x_5814:
[----:B------:R-:W-:Y:S01]  /*8020*/  MOV R0, RZ ;  /* 0x000000ff00007202 */ /* 0x000fe20000000f00 */
[----:B------:R-:W-:Y:S06]  /*8030*/  BRA `(.L_x_5787) ;  /* 0x00000000000c7947 */ /* 0x000fec0003800000 */
.L_x_5811:
[----:B------:R0:W5:Y:S01]  /*8040*/  LDG.E R0, desc[UR36][R2.64] ;  /* 0x0000002402007981 */ /* 0x000162000c1e1900 */
[----:B------:R-:W-:Y:S05]  /*8050*/  BRA `(.L_x_5787) ;  /* 0x0000000000047947 */ /* 0x000fea0003800000 */
.L_x_5810:
[----:B------:R0:W5:Y:S02]  /*8060*/  LDG.E R0, desc[UR36][R2.64] ;  /* 0x0000002402007981 */ /* 0x000164000c1e1900 */
.L_x_5787:
        /* <DEDUP_REMOVED lines=19> */
.L_x_5818:
[----:B------:R4:W-:Y:S01]  /*81a0*/  STG.E.U8 desc[UR36][R2.64], R4 ;  /* 0x0000000402007986 */ /* 0x0009e2000c101124 */
[----:B------:R-:W-:Y:S05]  /*81b0*/  BRA `(.L_x_5820) ;  /* 0x0000000c00387947 */ /* 0x000fea0003800000 */
.L_x_5817:
        /* <DEDUP_REMOVED lines=9> */
.L_x_5822:
[----:B------:R2:W-:Y:S01]  /*8250*/  STG.E desc[UR36][R2.64], R4 ;  /* 0x0000000402007986 */ /* 0x0005e2000c101924 */
[----:B------:R-:W-:Y:S05]  /*8260*/  BRA `(.L_x_5820) ;  /* 0x0000000c000c7947 */ /* 0x000fea0003800000 */
.L_x_5821:
[----:B------:R0:W-:Y:S01]  /*8270*/  STG.E.U16 desc[UR36][R2.64], R4 ;  /* 0x0000000402007986 */ /* 0x0001e2000c101524 */
[----:B------:R-:W-:Y:S05]  /*8280*/  BRA `(.L_x_5820) ;  /* 0x0000000c00047947 */ /* 0x000fea0003800000 */
.L_x_5816:
        /* <DEDUP_REMOVED lines=9> */
.L_x_5824:
[----:B------:R-:W-:-:S04]  /*8320*/  I2FP.F32.S32 R0, R4 ;  /* 0x0000000400007245 */ /* 0x000fc80000201400 */
[----:B------:R-:W-:-:S05]  /*8330*/  F2FP.F16.F32.PACK_AB R0, RZ, R0 ;  /* 0x00000000ff00723e */ /* 0x000fca00000000ff */
[----:B------:R0:W-:Y:S01]  /*8340*/  STG.E.U16 desc[UR36][R2.64], R0 ;  /* 0x0000000002007986 */ /* 0x0001e2000c101524 */
[----:B------:R-:W-:Y:S05]  /*8350*/  BRA `(.L_x_5820) ;  /* 0x0000000800d07947 */ /* 0x000fea0003800000 */
.L_x_5823:
        /* <DEDUP_REMOVED lines=10> */
.L_x_5826:
[----:B------:R-:W-:-:S04]  /*8400*/  I2FP.F32.S32 R4, R4 ;  /* 0x0000000400047245 */ /* 0x000fc80000201400 */
[----:B------:R-:W-:-:S04]  /*8410*/  F2FP.F16.F32.PACK_AB R5, RZ, R4 ;  /* 0x00000004ff05723e */ /* 0x000fc800000000ff */
[----:B------:R-:W-:-:S05]  /*8420*/  PRMT R5, R5, 0x5410, RZ ;  /* 0x0000541005057816 */ /* 0x000fca00000000ff */
[----:B------:R0:W-:Y:S01]  /*8430*/  STG.E desc[UR36][R2.64], R5 ;  /* 0x0000000502007986 */ /* 0x0001e2000c101924 */
[----:B------:R-:W-:Y:S05]  /*8440*/  BRA `(.L_x_5820) ;  /* 0x0000000800947947 */ /* 0x000fea0003800000 */
.L_x_5825:
[----:B------:R-:W0:Y:S02]  /*8450*/  I2F.F64 R4, R4 ;  /* 0x0000000400047312 */ /* 0x000e240000201c00 */
[----:B0-----:R0:W-:Y:S01]  /*8460*/  STG.E.64 desc[UR36][R2.64], R4 ;  /* 0x0000000402007986 */ /* 0x0011e2000c101b24 */
[----:B------:R-:W-:Y:S05]  /*8470*/  BRA `(.L_x_5820) ;  /* 0x0000000800887947 */ /* 0x000fea0003800000 */
.L_x_5815:
        /* <DEDUP_REMOVED lines=12> */
.L_x_5830:
        /* <DEDUP_REMOVED lines=18> */
.L_x_5833:
[----:B------:R-:W-:-:S04]  /*8660*/  SHF.R.U32.HI R5, RZ, 0x18, R5 ;  /* 0x00000018ff057819 */ /* 0x000fc80000011605 */
[----:B------:R-:W-:-:S07]  /*8670*/  LOP3.LUT R0, R0, 0x80, R5, 0xf8, !PT ;  /* 0x0000008000007812 */ /* 0x000fce00078ef805 */
.L_x_5832:
[----:B------:R-:W-:Y:S05]  /*8680*/  BSYNC.RECONVERGENT B0 ;  /* 0x0000000000007941 */ /* 0x000fea0003800200 */
.L_x_5831:
[----:B------:R0:W-:Y:S01]  /*8690*/  STG.E.U8 desc[UR36][R2.64], R0 ;  /* 0x0000000002007986 */ /* 0x0001e2000c101124 */
[----:B------:R-:W-:Y:S05]  /*86a0*/  BRA `(.L_x_5820) ;  /* 0x0000000400fc7947 */ /* 0x000fea0003800000 */
.L_x_5829:
        /* <DEDUP_REMOVED lines=18> */
.L_x_5836:
[----:B------:R-:W-:-:S04]  /*87d0*/  SHF.R.U32.HI R5, RZ, 0x18, R5 ;  /* 0x00000018ff057819 */ /* 0x000fc80000011605 */
[----:B------:R-:W-:-:S07]  /*87e0*/  LOP3.LUT R0, R0, 0x80, R5, 0xf8, !PT ;  /* 0x0000008000007812 */ /* 0x000fce00078ef805 */
.L_x_5835:
[----:B------:R-:W-:Y:S05]  /*87f0*/  BSYNC.RECONVERGENT B0 ;  /* 0x0000000000007941 */ /* 0x000fea0003800200 */
.L_x_5834:
[----:B------:R0:W-:Y:S01]  /*8800*/  STG.E.U8 desc[UR36][R2.64], R0 ;  /* 0x0000000002007986 */ /* 0x0001e2000c101124 */
[----:B------:R-:W-:Y:S05]  /*8810*/  BRA `(.L_x_5820) ;  /* 0x0000000400a07947 */ /* 0x000fea0003800000 */
.L_x_5828:
        /* <DEDUP_REMOVED lines=22> */
.L_x_5838:
[----:B------:R-:W-:-:S05]  /*8980*/  SHF.R.S32.HI R5, RZ, 0x1f, R4 ;  /* 0x0000001fff057819 */ /* 0x000fca0000011404 */
[----:B------:R0:W-:Y:S01]  /*8990*/  STG.E.64 desc[UR36][R2.64], R4 ;  /* 0x0000000402007986 */ /* 0x0001e2000c101b24 */
[----:B------:R-:W-:Y:S05]  /*89a0*/  BRA `(.L_x_5820) ;  /* 0x00000004003c7947 */ /* 0x000fea0003800000 */
.L_x_5837:
[----:B------:R0:W-:Y:S01]  /*89b0*/  STG.E desc[UR36][R2.64], R4 ;  /* 0x0000000402007986 */ /* 0x0001e2000c101924 */
[----:B------:R-:W-:Y:S05]  /*89c0*/  BRA `(.L_x_5820) ;  /* 0x0000000400347947 */ /* 0x000fea0003800000 */
.L_x_5827:
        /* <DEDUP_REMOVED lines=10> */
.L_x_5840:
[----:B------:R-:W-:Y:S01]  /*8a70*/  CS2R R6, SRZ ;  /* 0x0000000000067805 */ /* 0x000fe2000001ff00 */
[----:B------:R-:W0:Y:S04]  /*8a80*/  I2F.F64 R4, R4 ;  /* 0x0000000400047312 */ /* 0x000e280000201c00 */
[----:B0-----:R0:W-:Y:S01]  /*8a90*/  STG.E.128 desc[UR36][R2.64], R4 ;  /* 0x0000000402007986 */ /* 0x0011e2000c101d24 */
[----:B------:R-:W-:Y:S05]  /*8aa0*/  BRA `(.L_x_5820) ;  /* 0x0000000000fc7947 */ /* 0x000fea0003800000 */
.L_x_5839:
[----:B------:R-:W-:-:S09]  /*8ab0*/  UISETP.NE.AND UP0, UPT, UR4, 0xf, UPT ;  /* 0x0000000f0400788c */ /* 0x000fd2000bf05270 */
[----:B------:R-:W-:Y:S05]  /*8ac0*/  BRA.U !UP0, `(.L_x_5841) ;  /* 0x0000000108e87547 */ /* 0x000fea000b800000 */
[----:B------:R-:W-:-:S09]  /*8ad0*/  UISETP.NE.AND UP0, UPT, UR4, 0x17, UPT ;  /* 0x000000170400788c */ /* 0x000fd2000bf05270 */
[----:B------:R-:W-:Y:S05]  /*8ae0*/  BRA.U !UP0, `(.L_x_5842) ;  /* 0x0000000108907547 */ /* 0x000fea000b800000 */
[----:B------:R-:W-:-:S09]  /*8af0*/  UISETP.NE.AND UP0, UPT, UR4, 0x18, UPT ;  /* 0x000000180400788c */ /* 0x000fd2000bf05270 */
[----:B------:R-:W-:Y:S05]  /*8b00*/  BRA.U !UP0, `(.L_x_5843) ;  /* 0x0000000108447547 */ /* 0x000fea000b800000 */
.L_x_5819:
        /* <DEDUP_REMOVED lines=16> */
.L_x_5844:
[----:B------:R-:W-:Y:S05]  /*8c10*/  BRA `(.L_x_5820) ;  /* 0x0000000000a07947 */ /* 0x000fea0003800000 */
.L_x_5843:
        /* <DEDUP_REMOVED lines=13> */
.L_x_5846:
[----:B------:R-:W-:Y:S05]  /*8cf0*/  BSYNC.RECONVERGENT B0 ;  /* 0x0000000000007941 */ /* 0x000fea0003800200 */
.L_x_5845:
[----:B------:R-:W-:-:S05]  /*8d00*/  LOP3.LUT R5, R0, 0x80, R5, 0xf8, !PT ;  /* 0x0000008000057812 */ /* 0x000fca00078ef805 */
[----:B------:R0:W-:Y:S01]  /*8d10*/  STG.E.U8 desc[UR36][R2.64], R5 ;  /* 0x0000000502007986 */ /* 0x0001e2000c101124 */
[----:B------:R-:W-:Y:S05]  /*8d20*/  BRA `(.L_x_5820) ;  /* 0x00000000005c7947 */ /* 0x000fea0003800000 */
.L_x_5842:
        /* <DEDUP_REMOVED lines=12> */
.L_x_5848:
[----:B------:R-:W-:Y:S02]  /*8df0*/  ISETP.GT.U32.AND P0, PT, R4, 0x7f800000, PT ;  /* 0x7f8000000400780c */ /* 0x000fe40003f04070 */
[----:B------:R-:W-:-:S04]  /*8e00*/  MOV R0, 0x7f ;  /* 0x0000007f00007802 */ /* 0x000fc80000000f00 */
[----:B------:R-:W-:-:S07]  /*8e10*/  SEL R0, R0, 0x7c, P0 ;  /* 0x0000007c00007807 */ /* 0x000fce0000000000 */
.L_x_5849:
[----:B------:R-:W-:Y:S05]  /*8e20*/  BSYNC.RECONVERGENT B0 ;  /* 0x0000000000007941 */ /* 0x000fea0003800200 */
.L_x_5847:
[----:B------:R-:W-:-:S04]  /*8e30*/  SHF.R.U32.HI R5, RZ, 0x18, R5 ;  /* 0x00000018ff057819 */ /* 0x000fc80000011605 */
[----:B------:R-:W-:-:S05]  /*8e40*/  LOP3.LUT R5, R0, 0x80, R5, 0xf8, !PT ;  /* 0x0000008000057812 */ /* 0x000fca00078ef805 */
[----:B------:R0:W-:Y:S01]  /*8e50*/  STG.E.U8 desc[UR36][R2.64], R5 ;  /* 0x0000000502007986 */ /* 0x0001e2000c101124 */
[----:B------:R-:W-:Y:S05]  /*8e60*/  BRA `(.L_x_5820) ;  /* 0x00000000000c7947 */ /* 0x000fea0003800000 */
.L_x_5841:
[----:B------:R-:W-:-:S04]  /*8e70*/  I2FP.F32.S32 R0, R4 ;  /* 0x0000000400007245 */ /* 0x000fc80000201400 */
[----:B------:R-:W-:-:S05]  /*8e80*/  F2FP.BF16.F32.PACK_AB R0, RZ, R0 ;  /* 0x00000000ff00723e */ /* 0x000fca00000010ff */
[----:B------:R0:W-:Y:S02]  /*8e90*/  STG.E.U16 desc[UR36][R2.64], R0 ;  /* 0x0000000002007986 */ /* 0x0001e4000c101524 */
.L_x_5820:
[----:B------:R-:W-:-:S07]  /*8ea0*/  VIADD R17, R17, 0x80 ;  /* 0x0000008011117836 */ /* 0x000fce0000000000 */
.L_x_5780:
[----:B------:R-:W-:Y:S05]  /*8eb0*/  BSYNC.RECONVERGENT B6 ;  /* 0x0000000000067941 */ /* 0x000fea0003800200 */
.L_x_5779:
        /* <DEDUP_REMOVED lines=306> */
.L_x_5850:
        /* <DEDUP_REMOVED lines=18> */
.L_x_5854:
[----:B------:R0:W5:Y:S01]  /*a300*/  LDG.E.U8 R0, desc[UR36][R2.64] ;  /* 0x0000002402007981 */ /* 0x000162000c1e1100 */
[----:B------:R-:W-:Y:S05]  /*a310*/  BRA `(.L_x_5856) ;  /* 0x0000000c002c7947 */ /* 0x000fea0003800000 */
.L_x_5853:
        /* <DEDUP_REMOVED lines=8> */
.L_x_5858:
[----:B------:R0:W5:Y:S01]  /*a3a0*/  LDG.E R0, desc[UR36][R2.64] ;  /* 0x0000002402007981 */ /* 0x000162000c1e1900 */
[----:B------:R-:W-:Y:S05]  /*a3b0*/  BRA `(.L_x_5856) ;  /* 0x0000000c00047947 */ /* 0x000fea0003800000 */
.L_x_5857:
[----:B------:R0:W5:Y:S01]  /*a3c0*/  LDG.E.S16 R0, desc[UR36][R2.64] ;  /* 0x0000002402007981 */ /* 0x000162000c1e1700 */
[----:B------:R-:W-:Y:S05]  /*a3d0*/  BRA `(.L_x_5856) ;  /* 0x0000000800fc7947 */ /* 0x000fea0003800000 */
.L_x_5852:
        /* <DEDUP_REMOVED lines=9> */
.L_x_5860:
[----:B------:R-:W2:Y:S02]  /*a470*/  LDG.E.U16 R2, desc[UR36][R2.64] ;  /* 0x0000002402027981 */ /* 0x000ea4000c1e1500 */
[----:B--2---:R-:W-:-:S06]  /*a480*/  HADD2.F32 R0, -RZ, R2.H0_H0 ;  /* 0x20000002ff007230 */ /* 0x004fcc0000004100 */
[----:B------:R-:W0:Y:S01]  /*a490*/  F2I.FTZ.TRUNC.NTZ R0, R0 ;  /* 0x0000000000007305 */ /* 0x000e22000021f100 */
[----:B------:R-:W-:Y:S05]  /*a4a0*/  BRA `(.L_x_5856) ;  /* 0x0000000800c87947 */ /* 0x000fea0003800000 */
.L_x_5859:
        /* <DEDUP_REMOVED lines=9> */
.L_x_5862:
[----:B------:R-:W2:Y:S02]  /*a540*/  LDG.E.U16 R2, desc[UR36][R2.64] ;  /* 0x0000002402027981 */ /* 0x000ea4000c1e1500 */
[----:B--2---:R-:W-:-:S06]  /*a550*/  HADD2.F32 R0, -RZ, R2.H0_H0 ;  /* 0x20000002ff007230 */ /* 0x004fcc0000004100 */
[----:B------:R-:W0:Y:S01]  /*a560*/  F2I.FTZ.TRUNC.NTZ R0, R0 ;  /* 0x0000000000007305 */ /* 0x000e22000021f100 */
[----:B------:R-:W-:Y:S05]  /*a570*/  BRA `(.L_x_5856) ;  /* 0x0000000800947947 */ /* 0x000fea0003800000 */
.L_x_5861:
[----:B------:R-:W2:Y:S02]  /*a580*/  LDG.E.64 R2, desc[UR36][R2.64] ;  /* 0x0000002402027981 */ /* 0x000ea4000c1e1b00 */
[----:B--2---:R0:W1:Y:S02]  /*a590*/  F2I.F64.TRUNC R0, R2 ;  /* 0x0000000200007311 */ /* 0x004064000030d100 */
[----:B01----:R-:W-:Y:S05]  /*a5a0*/  BRA `(.L_x_5856) ;  /* 0x0000000800887947 */ /* 0x003fea0003800000 */
.L_x_5851:
        /* <DEDUP_REMOVED lines=12> */
.L_x_5865:
[----:B------:R-:W2:Y:S02]  /*a670*/  LDG.E.64 R2, desc[UR36][R2.64] ;  /* 0x0000002402027981 */ /* 0x000ea4000c1e1b00 */
[----:B--2---:R0:W1:Y:S02]  /*a680*/  F2I.F64.TRUNC R0, R2 ;  /* 0x0000000200007311 */ /* 0x004064000030d100 */
[----:B01----:R-:W-:Y:S05]  /*a690*/  BRA `(.L_x_5856) ;  /* 0x00000008004c7947 */ /* 0x003fea0003800000 */
.L_x_5864:
        /* <DEDUP_REMOVED lines=26> */
.L_x_5867:
        /* <DEDUP_REMOVED lines=13> */
.L_x_5866:
[----:B------:R-:W2:Y:S02]  /*a910*/  LDG.E.U16 R0, desc[UR36][R2.64] ;  /* 0x0000002402007981 */ /* 0x000ea4000c1e1500 */
[----:B--2---:R-:W-:-:S06]  /*a920*/  IMAD.U32 R0, R0, 0x10000, RZ ;  /* 0x0001000000007824 */ /* 0x004fcc00078e00ff */
[----:B------:R-:W0:Y:S01]  /*a930*/  F2I.FTZ.TRUNC.NTZ R0, R0 ;  /* 0x0000000000007305 */ /* 0x000e22000021f100 */
[----:B------:R-:W-:Y:S05]  /*a940*/  BRA `(.L_x_5856) ;  /* 0x0000000400a07947 */ /* 0x000fea0003800000 */
.L_x_5863:
        /* <DEDUP_REMOVED lines=10> */
.L_x_5870:
        /* <DEDUP_REMOVED lines=21> */
.L_x_5874:
[----:B------:R-:W-:Y:S05]  /*ab40*/  BSYNC.RECONVERGENT B1 ;  /* 0x0000000000017941 */ /* 0x000fea0003800200 */
.L_x_5873:
[----:B------:R-:W-:Y:S01]  /*ab50*/  IMAD.SHL.U32 R0, R0, 0x100000, RZ ;  /* 0x0010000000007824 */ /* 0x000fe200078e00ff */
[----:B------:R-:W-:-:S04]  /*ab60*/  LEA R2, R2, 0x3b800000, 0x17 ;  /* 0x3b80000002027811 */ /* 0x000fc800078eb8ff */
[----:B------:R-:W-:-:S07]  /*ab70*/  LOP3.LUT R0, R2, R0, R7, 0xfe, !PT ;  /* 0x0000000002007212 */ /* 0x000fce00078efe07 */
.L_x_5872:
[----:B------:R-:W-:Y:S05]  /*ab80*/  BSYNC.RECONVERGENT B0 ;  /* 0x0000000000007941 */ /* 0x000fea0003800200 */
.L_x_5871:
[----:B------:R-:W2:Y:S01]  /*ab90*/  F2I.FTZ.TRUNC.NTZ R0, R0 ;  /* 0x0000000000007305 */ /* 0x000ea2000021f100 */
[----:B------:R-:W-:Y:S05]  /*aba0*/  BRA `(.L_x_5856) ;  /* 0x0000000400087947 */ /* 0x000fea0003800000 */
.L_x_5869:
        /* <DEDUP_REMOVED lines=21> */
.L_x_5878:
[----:B------:R-:W-:Y:S05]  /*ad00*/  BSYNC.RECONVERGENT B1 ;  /* 0x0000000000017941 */ /* 0x000fea0003800200 */
.L_x_5877:
[----:B------:R-:W-:Y:S02]  /*ad10*/  SHF.L.U32 R0, R0, 0x15, RZ ;  /* 0x0000001500007819 */ /* 0x000fe400000006ff */
[----:B------:R-:W-:-:S04]  /*ad20*/  LEA R2, R2, 0x37800000, 0x17 ;  /* 0x3780000002027811 */ /* 0x000fc800078eb8ff */
[----:B------:R-:W-:-:S07]  /*ad30*/  LOP3.LUT R0, R2, R0, R7, 0xfe, !PT ;  /* 0x0000000002007212 */ /* 0x000fce00078efe07 */
.L_x_5876:
[----:B------:R-:W-:Y:S05]  /*ad40*/  BSYNC.RECONVERGENT B0 ;  /* 0x0000000000007941 */ /* 0x000fea0003800200 */
.L_x_5875:
[----:B------:R-:W0:Y:S01]  /*ad50*/  F2I.FTZ.TRUNC.NTZ R0, R0 ;  /* 0x0000000000007305 */ /* 0x000e22000021f100 */
[----:B------:R-:W-:Y:S05]  /*ad60*/  BRA `(.L_x_5856) ;  /* 0x0000000000987947 */ /* 0x000fea0003800000 */
.L_x_5868:
        /* <DEDUP_REMOVED lines=14> */
.L_x_5882:
[----:B------:R-:W-:Y:S05]  /*ae50*/  BSYNC.RECONVERGENT B0 ;  /* 0x0000000000007941 */ /* 0x000fea0003800200 */
.L_x_5881:
[----:B------:R-:W4:Y:S01]  /*ae60*/  F2I.FTZ.TRUNC.NTZ R0, R0 ;  /* 0x0000000000007305 */ /* 0x000f22000021f100 */
[----:B------:R-:W-:Y:S05]  /*ae70*/  BRA `(.L_x_5856) ;  /* 0x0000000000547947 */ /* 0x000fea0003800000 */
.L_x_5855:
        /* <DEDUP_REMOVED lines=16> */
.L_x_5883:
[----:B------:R-:W-:Y:S01]  /*af80*/  IMAD.MOV.U32 R0, RZ, RZ, RZ ;  /* 0x000000ffff007224 */ /* 0x000fe200078e00ff */
[----:B------:R-:W-:Y:S06]  /*af90*/  BRA `(.L_x_5856) ;  /* 0x00000000000c7947 */ /* 0x000fec0003800000 */
.L_x_5880:
[----:B------:R0:W5:Y:S01]  /*afa0*/  LDG.E R0, desc[UR36][R2.64] ;  /* 0x0000002402007981 */ /* 0x000162000c1e1900 */
[----:B------:R-:W-:Y:S05]  /*afb0*/  BRA `(.L_x_5856) ;  /* 0x0000000000047947 */ /* 0x000fea0003800000 */
.L_x_5879:
[----:B------:R3:W5:Y:S02]  /*afc0*/  LDG.E R0, desc[UR36][R2.64] ;  /* 0x0000002402007981 */ /* 0x000764000c1e1900 */
.L_x_5856:
[----:B01-3--:R-:W0:Y:S01]  /*afd0*/  LDC R3, c[0x0][0x594] ;  /* 0x00016500ff037b82 */ /* 0x00be220000000800 */
[----:B------:R-:W-:Y:S01]  /*afe0*/  UPRMT UR4, UR41, 0x9910, URZ ;  /* 0x0000991029047896 */ /* 0x000fe200080000ff */
[----:B--2-45:R-:W-:-:S03]  /*aff0*/  VIMNMX.U32 R0, PT, PT, R0, 0x1f, PT ;  /* 0x0000001f00007848 */ /* 0x034fc60003fe0000 */
[----:B------:R-:W-:Y:S01]  /*b000*/  UISETP.GT.AND UP0, UPT, UR4, 0x9, UPT ;  /* 0x000000090400788c */ /* 0x000fe2000bf04270 */
[----:B0-----:R-:W-:-:S08]  /*b010*/  SHF.R.S32.HI R2, RZ, R0, R3 ;  /* 0x00000000ff027219 */ /* 0x001fd00000011403 */
        /* <DEDUP_REMOVED lines=11> */
.L_x_5887:
[----:B------:R-:W-:Y:S01]  /*b0d0*/  STG.E.U8 desc[UR36][R16.64], R2 ;  /* 0x0000000210007986 */ /* 0x000fe2000c101124 */
[----:B------:R-:W-:Y:S05]  /*b0e0*/  EXIT ;  /* 0x000000000000794d */ /* 0x000fea0003800000 */
.L_x_5886:
        /* <DEDUP_REMOVED lines=9> */
.L_x_5890:
[----:B------:R-:W-:Y:S01]  /*b180*/  STG.E desc[UR36][R16.64], R2 ;  /* 0x0000000210007986 */ /* 0x000fe2000c101924 */
[----:B------:R-:W-:Y:S05]  /*b190*/  EXIT ;  /* 0x000000000000794d */ /* 0x000fea0003800000 */
.L_x_5889:
[----:B------:R-:W-:Y:S01]  /*b1a0*/  STG.E.U16 desc[UR36][R16.64], R2 ;  /* 0x0000000210007986 */ /* 0x000fe2000c101524 */
[----:B------:R-:W-:Y:S05]  /*b1b0*/  EXIT ;  /* 0x000000000000794d */ /* 0x000fea0003800000 */
.L_x_5885:
        /* <DEDUP_REMOVED lines=9> */
.L_x_5892:
[----:B------:R-:W-:-:S04]  /*b250*/  I2FP.F32.S32 R0, R2 ;  /* 0x0000000200007245 */ /* 0x000fc80000201400 */
[----:B------:R-:W-:-:S05]  /*b260*/  F2FP.F16.F32.PACK_AB R0, RZ, R0 ;  /* 0x00000000ff00723e */ /* 0x000fca00000000ff */
[----:B------:R-:W-:Y:S01]  /*b270*/  STG.E.U16 desc[UR36][R16.64], R0 ;  /* 0x0000000010007986 */ /* 0x000fe2000c101524 */
[----:B------:R-:W-:Y:S05]  /*b280*/  EXIT ;  /* 0x000000000000794d */ /* 0x000fea0003800000 */
.L_x_5891:
        /* <DEDUP_REMOVED lines=10> */
.L_x_5894:
[----:B------:R-:W-:-:S04]  /*b330*/  I2FP.F32.S32 R2, R2 ;  /* 0x0000000200027245 */ /* 0x000fc80000201400 */
[----:B------:R-:W-:-:S04]  /*b340*/  F2FP.F16.F32.PACK_AB R3, RZ, R2 ;  /* 0x00000002ff03723e */ /* 0x000fc800000000ff */
[----:B------:R-:W-:-:S05]  /*b350*/  PRMT R3, R3, 0x5410, RZ ;  /* 0x0000541003037816 */ /* 0x000fca00000000ff */
[----:B------:R-:W-:Y:S01]  /*b360*/  STG.E desc[UR36][R16.64], R3 ;  /* 0x0000000310007986 */ /* 0x000fe2000c101924 */
[----:B------:R-:W-:Y:S05]  /*b370*/  EXIT ;  /* 0x000000000000794d */ /* 0x000fea0003800000 */
.L_x_5893:
[----:B------:R-:W0:Y:S02]  /*b380*/  I2F.F64 R2, R2 ;  /* 0x0000000200027312 */ /* 0x000e240000201c00 */
[----:B0-----:R-:W-:Y:S01]  /*b390*/  STG.E.64 desc[UR36][R16.64], R2 ;  /* 0x0000000210007986 */ /* 0x001fe2000c101b24 */
[----:B------:R-:W-:Y:S05]  /*b3a0*/  EXIT ;  /* 0x000000000000794d */ /* 0x000fea0003800000 */
.L_x_5884:
        /* <DEDUP_REMOVED lines=12> */
.L_x_5898:
        /* <DEDUP_REMOVED lines=17> */
.L_x_5901:
[----:B------:R-:W-:-:S04]  /*b580*/  SHF.R.U32.HI R3, RZ, 0x18, R3 ;  /* 0x00000018ff037819 */ /* 0x000fc80000011603 */
[----:B------:R-:W-:-:S04]  /*b590*/  LOP3.LUT R0, R0, 0x80, R3, 0xf8, !PT ;  /* 0x0000008000007812 */ /* 0x000fc800078ef803 */
[----:B------:R-:W-:-:S07]  /*b5a0*/  PRMT R8, R0, 0x7610, R8 ;  /* 0x0000761000087816 */ /* 0x000fce0000000008 */
.L_x_5900:
[----:B------:R-:W-:Y:S05]  /*b5b0*/  BSYNC.RECONVERGENT B0 ;  /* 0x0000000000007941 */ /* 0x000fea0003800200 */
.L_x_5899:
[----:B------:R-:W-:Y:S01]  /*b5c0*/  STG.E.U8 desc[UR36][R16.64], R8 ;  /* 0x0000000810007986 */ /* 0x000fe2000c101124 */
[----:B------:R-:W-:Y:S05]  /*b5d0*/  EXIT ;  /* 0x000000000000794d */ /* 0x000fea0003800000 */
.L_x_5897:
        /* <DEDUP_REMOVED lines=17> */
.L_x_5904:
[----:B------:R-:W-:-:S04]  /*b6f0*/  SHF.R.U32.HI R3, RZ, 0x18, R3 ;  /* 0x00000018ff037819 */ /* 0x000fc80000011603 */
[----:B------:R-:W-:-:S04]  /*b700*/  LOP3.LUT R0, R0, 0x80, R3, 0xf8, !PT ;  /* 0x0000008000007812 */ /* 0x000fc800078ef803 */
[----:B------:R-:W-:-:S07]  /*b710*/  PRMT R8, R0, 0x7610, R8 ;  /* 0x0000761000087816 */ /* 0x000fce0000000008 */
.L_x_5903:
[----:B------:R-:W-:Y:S05]  /*b720*/  BSYNC.RECONVERGENT B0 ;  /* 0x0000000000007941 */ /* 0x000fea0003800200 */
.L_x_5902:
[----:B------:R-:W-:Y:S01]  /*b730*/  STG.E.U8 desc[UR36][R16.64], R8 ;  /* 0x0000000810007986 */ /* 0x000fe2000c101124 */
[----:B------:R-:W-:Y:S05]  /*b740*/  EXIT ;  /* 0x000000000000794d */ /* 0x000fea0003800000 */
.L_x_5896:
        /* <DEDUP_REMOVED lines=22> */
.L_x_5906:
[----:B------:R-:W-:-:S05]  /*b8b0*/  SHF.R.S32.HI R3, RZ, 0x1f, R2 ;  /* 0x0000001fff037819 */ /* 0x000fca0000011402 */
[----:B------:R-:W-:Y:S01]  /*b8c0*/  STG.E.64 desc[UR36][R16.64], R2 ;  /* 0x0000000210007986 */ /* 0x000fe2000c101b24 */
[----:B------:R-:W-:Y:S05]  /*b8d0*/  EXIT ;  /* 0x000000000000794d */ /* 0x000fea0003800000 */
.L_x_5905:
[----:B------:R-:W-:Y:S01]  /*b8e0*/  STG.E desc[UR36][R16.64], R2 ;  /* 0x0000000210007986 */ /* 0x000fe2000c101924 */
[----:B------:R-:W-:Y:S05]  /*b8f0*/  EXIT ;  /* 0x000000000000794d */ /* 0x000fea0003800000 */
.L_x_5895:
        /* <DEDUP_REMOVED lines=10> */
.L_x_5908:
[----:B------:R-:W-:Y:S01]  /*b9a0*/  CS2R R6, SRZ ;  /* 0x0000000000067805 */ /* 0x000fe2000001ff00 */
[----:B------:R-:W0:Y:S04]  /*b9b0*/  I2F.F64 R4, R2 ;  /* 0x0000000200047312 */ /* 0x000e280000201c00 */
[----:B0-----:R-:W-:Y:S01]  /*b9c0*/  STG.E.128 desc[UR36][R16.64], R4 ;  /* 0x0000000410007986 */ /* 0x001fe2000c101d24 */
[----:B------:R-:W-:Y:S05]  /*b9d0*/  EXIT ;  /* 0x000000000000794d */ /* 0x000fea0003800000 */
.L_x_5907:
[----:B------:R-:W-:-:S09]  /*b9e0*/  UISETP.NE.AND UP0, UPT, UR4, 0xf, UPT ;  /* 0x0000000f0400788c */ /* 0x000fd2000bf05270 */
[----:B------:R-:W-:Y:S05]  /*b9f0*/  BRA.U !UP0, `(.L_x_5909) ;  /* 0x0000000108e87547 */ /* 0x000fea000b800000 */
[----:B------:R-:W-:-:S09]  /*ba00*/  UISETP.NE.AND UP0, UPT, UR4, 0x17, UPT ;  /* 0x000000170400788c */ /* 0x000fd2000bf05270 */
[----:B------:R-:W-:Y:S05]  /*ba10*/  BRA.U !UP0, `(.L_x_5910) ;  /* 0x0000000108907547 */ /* 0x000fea000b800000 */
[----:B------:R-:W-:-:S09]  /*ba20*/  UISETP.NE.AND UP0, UPT, UR4, 0x18, UPT ;  /* 0x000000180400788c */ /* 0x000fd2000bf05270 */
[----:B------:R-:W-:Y:S05]  /*ba30*/  BRA.U !UP0, `(.L_x_5911) ;  /* 0x0000000108447547 */ /* 0x000fea000b800000 */
.L_x_5888:
        /* <DEDUP_REMOVED lines=16> */
.L_x_5912:
[----:B------:R-:W-:Y:S05]  /*bb40*/  EXIT ;  /* 0x000000000000794d */ /* 0x000fea0003800000 */
.L_x_5911:
        /* <DEDUP_REMOVED lines=13> */
.L_x_5914:
[----:B------:R-:W-:Y:S05]  /*bc20*/  BSYNC.RECONVERGENT B0 ;  /* 0x0000000000007941 */ /* 0x000fea0003800200 */
.L_x_5913:
[----:B------:R-:W-:-:S05]  /*bc30*/  LOP3.LUT R3, R0, 0x80, R3, 0xf8, !PT ;  /* 0x0000008000037812 */ /* 0x000fca00078ef803 */
[----:B------:R-:W-:Y:S01]  /*bc40*/  STG.E.U8 desc[UR36][R16.64], R3 ;  /* 0x0000000310007986 */ /* 0x000fe2000c101124 */
[----:B------:R-:W-:Y:S05]  /*bc50*/  EXIT ;  /* 0x000000000000794d */ /* 0x000fea0003800000 */
.L_x_5910:
        /* <DEDUP_REMOVED lines=12> */
.L_x_5916:
[----:B------:R-:W-:Y:S01]  /*bd20*/  IMAD.MOV.U32 R0, RZ, RZ, 0x7f ;  /* 0x0000007fff007424 */ /* 0x000fe200078e00ff */
[----:B------:R-:W-:-:S04]  /*bd30*/  ISETP.GT.U32.AND P0, PT, R2, 0x7f800000, PT ;  /* 0x7f8000000200780c */ /* 0x000fc80003f04070 */
[----:B------:R-:W-:-:S09]  /*bd40*/  SEL R0, R0, 0x7c, P0 ;  /* 0x0000007c00007807 */ /* 0x000fd20000000000 */
.L_x_5917:
[----:B------:R-:W-:Y:S05]  /*bd50*/  BSYNC.RECONVERGENT B0 ;  /* 0x0000000000007941 */ /* 0x000fea0003800200 */
.L_x_5915:
[----:B------:R-:W-:-:S04]  /*bd60*/  SHF.R.U32.HI R3, RZ, 0x18, R3 ;  /* 0x00000018ff037819 */ /* 0x000fc80000011603 */
[----:B------:R-:W-:-:S05]  /*bd70*/  LOP3.LUT R3, R0, 0x80, R3, 0xf8, !PT ;  /* 0x0000008000037812 */ /* 0x000fca00078ef803 */
[----:B------:R-:W-:Y:S01]  /*bd80*/  STG.E.U8 desc[UR36][R16.64], R3 ;  /* 0x0000000310007986 */ /* 0x000fe2000c101124 */
[----:B------:R-:W-:Y:S05]  /*bd90*/  EXIT ;  /* 0x000000000000794d */ /* 0x000fea0003800000 */
.L_x_5909:
[----:B------:R-:W-:-:S04]  /*bda0*/  I2FP.F32.S32 R0, R2 ;  /* 0x0000000200007245 */ /* 0x000fc80000201400 */
[----:B------:R-:W-:-:S05]  /*bdb0*/  F2FP.BF16.F32.PACK_AB R0, RZ, R0 ;  /* 0x00000000ff00723e */ /* 0x000fca00000010ff */
[----:B------:R-:W-:Y:S01]  /*bdc0*/  STG.E.U16 desc[UR36][R16.64], R0 ;  /* 0x0000000010007986 */ /* 0x000fe2000c101524 */
[----:B------:R-:W-:Y:S05]  /*bdd0*/  EXIT ;  /* 0x000000000000794d */ /* 0x000fea0003800000 */
.L_x_5918:
        /* <DEDUP_REMOVED lines=10> */
.L_x_20820:


//--------------------- .text._ZN2at6native27unrolled_elementwise_kernelINS0_13AUnaryFunctorIiiiZZZNS0_18rshift_kernel_cudaERNS_18TensorIteratorBaseEENKUlvE_clEvENKUlvE1_clEvEUliiE_EESt5arrayIPcLm2EELi4E23TrivialOffsetCalculatorILi1EjESD_NS0_6memory12LoadWithCastILi1EEENSE_13StoreWithCastILi1EEEEEviT_T0_T2_T3_T4_T5_ --------------------------
	.section	.text._ZN2at6native27unrolled_elementwise_kernelINS0_13AUnaryFunctorIiiiZZZNS0_18rshift_kernel_cudaERNS_18TensorIteratorBaseEENKUlvE_clEvENKUlvE1_clEvEUliiE_EESt5arrayIPcLm2EELi4E23TrivialOffsetCalculatorILi1EjESD_NS0_6memory12LoadWithCastILi1EEENSE_13StoreWithCastILi1EEEEEviT_T0_T2_T3_T4_T5_,"ax",@progbits
	.align	128
        .global         _ZN2at6native27unrolled_elementwise_kernelINS0_13AUnaryFunctorIiiiZZZNS0_18rshift_kernel_cudaERNS_18TensorIteratorBaseEENKUlvE_clEvENKUlvE1_clEvEUliiE_EESt5arrayIPcLm2EELi4E23TrivialOffsetCalculatorILi1EjESD_NS0_6memory12LoadWithCastILi1EEENSE_13StoreWithCastILi1EEEEEviT_T0_T2_T3_T4_T5_
        .type           _ZN2at6native27unrolled_elementwise_kernelINS0_13AUnaryFunctorIiiiZZZNS0_18rshift_kernel_cudaERNS_18TensorIteratorBaseEENKUlvE_clEvENKUlvE1_clEvEUliiE_EESt5arrayIPcLm2EELi4E23TrivialOffsetCalculatorILi1EjESD_NS0_6memory12LoadWithCastILi1EEENSE_13StoreWithCastILi1EEEEEviT_T0_T2_T3_T4_T5_,@function
        .size           _ZN2at6native27unrolled_elementwise_kernelINS0_13AUnaryFunctorIiiiZZZNS0_18rshift_kernel_cudaERNS_18TensorIteratorBaseEENKUlvE_clEvENKUlvE1_clEvEUliiE_EESt5arrayIPcLm2EELi4E23TrivialOffsetCalculatorILi1EjESD_NS0_6memory12LoadWithCastILi1EEENSE_13StoreWithCastILi1EEEEEviT_T0_T2_T3_T4_T5_,(.L_x_20821 - _ZN2at6native27unrolled_elementwise_kernelINS0_13AUnaryFunctorIiiiZZZNS0_18rshift_kernel_cudaERNS_18TensorIteratorBaseEENKUlvE_clEvENKUlvE1_clEvEUliiE_EESt5arrayIPcLm2EELi4E23TrivialOffsetCalculatorILi1EjESD_NS0_6memory12LoadWithCastILi1EEENSE_13StoreWithCastILi1EEEEEviT_T0_T2_T3_T4_T5_)
        .other          _ZN2at6native27unrolled_elementwise_kernelINS0_13AUnaryFunctorIiiiZZZNS0_18rshift_kernel_cudaERNS_18TensorIteratorBaseEENKUlvE_clEvENKUlvE1_clEvEUliiE_EESt5arrayIPcLm2EELi4E23TrivialOffsetCalculatorILi1EjESD_NS0_6memory12LoadWithCastILi1EEENSE_13StoreWithCastILi1EEEEEviT_T0_T2_T3_T4_T5_,@"STO_CUDA_ENTRY STV_DEFAULT"
_ZN2at6native27unrolled_elementwise_kernelINS0_13AUnaryFunctorIiiiZZZNS0_18rshift_kernel_cudaERNS_18TensorIteratorBaseEENKUlvE_clEvENKUlvE1_clEvEUliiE_EESt5arrayIPcLm2EELi4E23TrivialOffsetCalculatorILi1EjESD_NS0_6memory12LoadWithCastILi1EEENSE_13StoreWithCastILi1EEEEEviT_T0_T2_T3_T4_T5_:
.text._ZN2at6native27unrolled_elementwise_kernelINS0_13AUnaryFunctorIiiiZZZNS0_18rshift_kernel_cudaERNS_18TensorIteratorBaseEENKUlvE_clEvENKUlvE1_clEvEUliiE_EESt5arrayIPcLm2EELi4E23TrivialOffsetCalculatorILi1EjESD_NS0_6memory12LoadWithCastILi1EEENSE_13StoreWithCastILi1EEEEEviT_T0_T2_T3_T4_T5_:
        /* <DEDUP_REMOVED lines=31> */
.L_x_5924:
[----:B------:R3:W5:Y:S01]  /*01f0*/  LDG.E.U8 R19, desc[UR36][R4.64] ;  /* 0x0000002404137981 */ /* 0x000762000c1e1100 */
[----:B------:R-:W-:Y:S05]  /*0200*/  BRA `(.L_x_5926) ;  /* 0x0000000c00307947 */ /* 0x000fea0003800000 */
.L_x_5923:
        /* <DEDUP_REMOVED lines=8> */
.L_x_5928:
[----:B------:R1:W5:Y:S01]  /*0290*/  LDG.E R19, desc[UR36][R4.64] ;  /* 0x0000002404137981 */ /* 0x000362000c1e1900 */
[----:B------:R-:W-:Y:S05]  /*02a0*/  BRA `(.L_x_5926) ;  /* 0x0000000c00087947 */ /* 0x000fea0003800000 */
.L_x_5927:
[----:B------:R2:W5:Y:S01]  /*02b0*/  LDG.E.S16 R19, desc[UR36][R4.64] ;  /* 0x0000002404137981 */ /* 0x000562000c1e1700 */
[----:B------:R-:W-:Y:S05]  /*02c0*/  BRA `(.L_x_5926) ;  /* 0x0000000c00007947 */ /* 0x000fea0003800000 */
.L_x_5922:
        /* <DEDUP_REMOVED lines=9> */
.L_x_5930:
[----:B------:R-:W2:Y:S02]  /*0360*/  LDG.E.U16 R4, desc[UR36][R4.64] ;  /* 0x0000002404047981 */ /* 0x000ea4000c1e1500 */
[----:B--2---:R-:W-:-:S06]  /*0370*/  HADD2.F32 R19, -RZ, R4.H0_H0 ;  /* 0x20000004ff137230 */ /* 0x004fcc0000004100 */
[----:B------:R-:W0:Y:S01]  /*0380*/  F2I.FTZ.TRUNC.NTZ R19, R19 ;  /* 0x0000001300137305 */ /* 0x000e22000021f100 */
[----:B------:R-:W-:Y:S05]  /*0390*/  BRA `(.L_x_5926) ;  /* 0x0000000800cc7947 */ /* 0x000fea0003800000 */
.L_x_5929:
        /* <DEDUP_REMOVED lines=9> */
.L_x_5932:
[----:B------:R-:W2:Y:S02]  /*0430*/  LDG.E.U16 R4, desc[UR36][R4.64] ;  /* 0x0000002404047981 */ /* 0x000ea4000c1e1500 */
[----:B--2---:R-:W-:-:S06]  /*0440*/  HADD2.F32 R19, -RZ, R4.H0_H0 ;  /* 0x20000004ff137230 */ /* 0x004fcc0000004100 */
[----:B------:R-:W0:Y:S01]  /*0450*/  F2I.FTZ.TRUNC.NTZ R19, R19 ;  /* 0x0000001300137305 */ /* 0x000e22000021f100 */
[----:B------:R-:W-:Y:S05]  /*0460*/  BRA `(.L_x_5926) ;  /* 0x0000000800987947 */ /* 0x000fea0003800000 */
.L_x_5931:
[----:B------:R-:W2:Y:S02]  /*0470*/  LDG.E.64 R4, desc[UR36][R4.64] ;  /* 0x0000002404047981 */ /* 0x000ea4000c1e1b00 */
[----:B--2---:R0:W1:Y:S02]  /*0480*/  F2I.F64.TRUNC R19, R4 ;  /* 0x0000000400137311 */ /* 0x004064000030d100 */
[----:B01----:R-:W-:Y:S05]  /*0490*/  BRA `(.L_x_5926) ;  /* 0x00000008008c7947 */ /* 0x003fea0003800000 */
.L_x_5921:
        /* <DEDUP_REMOVED lines=12> */
.L_x_5935:
[----:B------:R-:W2:Y:S02]  /*0560*/  LDG.E.64 R4, desc[UR36][R4.64] ;  /* 0x0000002404047981 */ /* 0x000ea4000c1e1b00 */
[----:B--2---:R0:W1:Y:S02]  /*0570*/  F2I.F64.TRUNC R19, R4 ;  /* 0x0000000400137311 */ /* 0x004064000030d100 */
[----:B01----:R-:W-:Y:S05]  /*0580*/  BRA `(.L_x_5926) ;  /* 0x0000000800507947 */ /* 0x003fea0003800000 */
.L_x_5934:
        /* <DEDUP_REMOVED lines=26> */
.L_x_5937:
        /* <DEDUP_REMOVED lines=14> */
.L_x_5936:
[----:B------:R-:W2:Y:S02]  /*0810*/  LDG.E.U16 R19, desc[UR36][R4.64] ;  /* 0x0000002404137981 */ /* 0x000ea4000c1e1500 */
[----:B--2---:R-:W-:-:S06]  /*0820*/  IMAD.U32 R19, R19, 0x10000, RZ ;  /* 0x0001000013137824 */ /* 0x004fcc00078e00ff */
[----:B------:R-:W0:Y:S01]  /*0830*/  F2I.FTZ.TRUNC.NTZ R19, R19 ;  /* 0x0000001300137305 */ /* 0x000e22000021f100 */
[----:B------:R-:W-:Y:S05]  /*0840*/  BRA `(.L_x_5926) ;  /* 0x0000000400a07947 */ /* 0x000fea0003800000 */
.L_x_5933:
        /* <DEDUP_REMOVED lines=10> */
.L_x_5940:
        /* <DEDUP_REMOVED lines=21> */
.L_x_5944:
[----:B------:R-:W-:Y:S05]  /*0a40*/  BSYNC.RECONVERGENT B1 ;  /* 0x0000000000017941 */ /* 0x000fea0003800200 */
.L_x_5943:
[----:B------:R-:W-:Y:S01]  /*0a50*/  IMAD.SHL.U32 R0, R0, 0x100000, RZ ;  /* 0x0010000000007824 */ /* 0x000fe200078e00ff */
[----:B------:R-:W-:-:S04]  /*0a60*/  LEA R3, R3, 0x3b800000, 0x17 ;  /* 0x3b80000003037811 */ /* 0x000fc800078eb8ff */
[----:B------:R-:W-:-:S07]  /*0a70*/  LOP3.LUT R19, R3, R0, R19, 0xfe, !PT ;  /* 0x0000000003137212 */ /* 0x000fce00078efe13 */
.L_x_5942:
[----:B------:R-:W-:Y:S05]  /*0a80*/  BSYNC.RECONVERGENT B0 ;  /* 0x0000000000007941 */ /* 0x000fea0003800200 */
.L_x_5941:
[----:B------:R-:W0:Y:S01]  /*0a90*/  F2I.FTZ.TRUNC.NTZ R19, R19 ;  /* 0x0000001300137305 */ /* 0x000e22000021f100 */
[----:B------:R-:W-:Y:S05]  /*0aa0*/  BRA `(.L_x_5926) ;  /* 0x0000000400087947 */ /* 0x000fea0003800000 */
.L_x_5939:
        /* <DEDUP_REMOVED lines=21> */
.L_x_5948:
[----:B------:R-:W-:Y:S05]  /*0c00*/  BSYNC.RECONVERGENT B1 ;  /* 0x0000000000017941 */ /* 0x000fea0003800200 */
.L_x_5947:
[----:B------:R-:W-:Y:S01]  /*0c10*/  IMAD.SHL.U32 R0, R0, 0x200000, RZ ;  /* 0x0020000000007824 */ /* 0x000fe200078e00ff */
[----:B------:R-:W-:-:S04]  /*0c20*/  LEA R3, R3, 0x37800000, 0x17 ;  /* 0x3780000003037811 */ /* 0x000fc800078eb8ff */
[----:B------:R-:W-:-:S07]  /*0c30*/  LOP3.LUT R19, R3, R0, R19, 0xfe, !PT ;  /* 0x0000000003137212 */ /* 0x000fce00078efe13 */
.L_x_5946:
[----:B------:R-:W-:Y:S05]  /*0c40*/  BSYNC.RECONVERGENT B0 ;  /* 0x0000000000007941 */ /* 0x000fea0003800200 */
.L_x_5945:
[----:B------:R-:W0:Y:S01]  /*0c50*/  F2I.FTZ.TRUNC.NTZ R19, R19 ;  /* 0x0000001300137305 */ /* 0x000e22000021f100 */
[----:B------:R-:W-:Y:S05]  /*0c60*/  BRA `(.L_x_5926) ;  /* 0x0000000000987947 */ /* 0x000fea0003800000 */
.L_x_5938:
[----:B------:R-:W-:-:S09]  /*0c70*/  UISETP.NE.AND UP0, UPT, UR4, 0x1c, UPT ;  /* 0x0000001c0400788c */ /* 0x000fd2000bf05270 */
[----:B------:R-:W-:Y:S05]  /*0c80*/  BRA.U !UP0, `(.L_x_5949) ;  /* 0x00000001088c7547 */ /* 0x000fea000b800000 */
[----:B------:R-:W-:-:S09]  /*0c90*/  UISETP.NE.AND UP0, UPT, UR4, 0x1d, UPT ;  /* 0x0000001d0400788c */ /* 0x000fd2000bf05270 */
[----:B------:R-:W-:Y:S05]  /*0ca0*/  BRA.U !UP0, `(.L_x_5950) ;  /* 0x00000001087c7547 */ /* 0x000fea000b800000 */
[----:B------:R-:W-:-:S09]  /*0cb0*/  UISETP.NE.AND UP0, UPT, UR4, 0x2c, UPT ;  /* 0x0000002c0400788c */ /* 0x000fd2000bf05270 */
[----:B------:R-:W-:Y:S05]  /*0cc0*/  BRA.U !UP0, `(.L_x_5951) ;  /* 0x0000000108487547 */ /* 0x000fea000b800000 */
.L_x_5925:
        /* <DEDUP_REMOVED lines=16> */
.L_x_5952:
[----:B------:R-:W-:Y:S01]  /*0dd0*/  IMAD.MOV.U32 R19, RZ, RZ, RZ ;  /* 0x000000ffff137224 */ /* 0x000fe200078e00ff */
[----:B------:R-:W-:Y:S06]  /*0de0*/  BRA `(.L_x_5926) ;  /* 0x0000000000387947 */ /* 0x000fec0003800000 */
.L_x_5951:
        /* <DEDUP_REMOVED lines=8> */
.L_x_5954:
[----:B------:R-:W-:Y:S05]  /*0e70*/  BSYNC.RECONVERGENT B0 ;  /* 0x0000000000007941 */ /* 0x000fea0003800200 */
.L_x_5953:
[----:B------:R-:W0:Y:S01]  /*0e80*/  F2I.FTZ.TRUNC.NTZ R19, R19 ;  /* 0x0000001300137305 */ /* 0x000e22000021f100 */
[----:B------:R-:W-:Y:S05]  /*0e90*/  BRA `(.L_x_5926) ;  /* 0x00000000000c7947 */ /* 0x000fea0003800000 */
.L_x_5950:
[----:B------:R0:W5:Y:S01]  /*0ea0*/  LDG.E R19, desc[UR36][R4.64] ;  /* 0x0000002404137981 */ /* 0x000162000c1e1900 */
[----:B------:R-:W-:Y:S05]  /*0eb0*/  BRA `(.L_x_5926) ;  /* 0x0000000000047947 */ /* 0x000fea0003800000 */
.L_x_5949:
[----:B------:R0:W5:Y:S02]  /*0ec0*/  LDG.E R19, desc[UR36][R4.64] ;  /* 0x0000002404137981 */ /* 0x000164000c1e1900 */
.L_x_5926:
[----:B------:R-:W-:-:S07]  /*0ed0*/  VIADD R25, R17, 0x80 ;  /* 0x0000008011197836 */ /* 0x000fce0000000000 */
.L_x_5920:
[----:B------:R-:W-:Y:S05]  /*0ee0*/  BSYNC.RECONVERGENT B6 ;  /* 0x0000000000067941 */ /* 0x000fea0003800200 */
.L_x_5919:
        /* <DEDUP_REMOVED lines=23> */
.L_x_5960:
[----:B------:R0:W5:Y:S01]  /*1060*/  LDG.E.U8 R22, desc[UR36][R4.64] ;  /* 0x0000002404167981 */ /* 0x000162000c1e1100 */
[----:B------:R-:W-:Y:S05]  /*1070*/  BRA `(.L_x_5962) ;  /* 0x0000000c00307947 */ /* 0x000fea0003800000 */
.L_x_5959:
        /* <DEDUP_REMOVED lines=8> */
.L_x_5964:
[----:B------:R0:W5:Y:S01]  /*1100*/  LDG.E R22, desc[UR36][R4.64] ;  /* 0x0000002404167981 */ /* 0x000162000c1e1900 */
[----:B------:R-:W-:Y:S05]  /*1110*/  BRA `(.L_x_5962) ;  /* 0x0000000c00087947 */ /* 0x000fea0003800000 */
.L_x_5963:
[----:B------:R0:W5:Y:S01]  /*1120*/  LDG.E.S16 R22, desc[UR36][R4.64] ;  /* 0x0000002404167981 */ /* 0x000162000c1e1700 */
[----:B------:R-:W-:Y:S05]  /*1130*/  BRA `(.L_x_5962) ;  /* 0x0000000c00007947 */ /* 0x000fea0003800000 */
.L_x_5958:
        /* <DEDUP_REMOVED lines=9> */
.L_x_5966:
[----:B------:R-:W2:Y:S02]  /*11d0*/  LDG.E.U16 R4, desc[UR36][R4.64] ;  /* 0x0000002404047981 */ /* 0x000ea4000c1e1500 */
[----:B--2---:R-:W-:-:S06]  /*11e0*/  HADD2.F32 R22, -RZ, R4.H0_H0 ;  /* 0x20000004ff167230 */ /* 0x004fcc0000004100 */
[----:B------:R-:W0:Y:S01]  /*11f0*/  F2I.FTZ.TRUNC.NTZ R22, R22 ;  /* 0x0000001600167305 */ /* 0x000e22000021f100 */
[----:B------:R-:W-:Y:S05]  /*1200*/  BRA `(.L_x_5962) ;  /* 0x0000000800cc7947 */ /* 0x000fea0003800000 */
.L_x_5965:
        /* <DEDUP_REMOVED lines=9> */
.L_x_5968:
[----:B------:R-:W2:Y:S02]  /*12a0*/  LDG.E.U16 R4, desc[UR36][R4.64] ;  /* 0x0000002404047981 */ /* 0x000ea4000c1e1500 */
[----:B--2---:R-:W-:-:S06]  /*12b0*/  HADD2.F32 R22, -RZ, R4.H0_H0 ;  /* 0x20000004ff167230 */ /* 0x004fcc0000004100 */
[----:B------:R-:W0:Y:S01]  /*12c0*/  F2I.FTZ.TRUNC.NTZ R22, R22 ;  /* 0x0000001600167305 */ /* 0x000e22000021f100 */
[----:B------:R-:W-:Y:S05]  /*12d0*/  BRA `(.L_x_5962) ;  /* 0x0000000800987947 */ /* 0x000fea0003800000 */
.L_x_5967:
[----:B------:R-:W2:Y:S02]  /*12e0*/  LDG.E.64 R22, desc[UR36][R4.64] ;  /* 0x0000002404167981 */ /* 0x000ea4000c1e1b00 */
[----:B--2---:R0:W1:Y:S02]  /*12f0*/  F2I.F64.TRUNC R22, R22 ;  /* 0x0000001600167311 */ /* 0x004064000030d100 */
[----:B01----:R-:W-:Y:S05]  /*1300*/  BRA `(.L_x_5962) ;  /* 0x00000008008c7947 */ /* 0x003fea0003800000 */
.L_x_5957:
        /* <DEDUP_REMOVED lines=12> */
.L_x_5971:
[----:B------:R-:W2:Y:S02]  /*13d0*/  LDG.E.64 R4, desc[UR36][R4.64] ;  /* 0x0000002404047981 */ /* 0x000ea4000c1e1b00 */
[----:B--2---:R0:W1:Y:S02]  /*13e0*/  F2I.F64.TRUNC R22, R4 ;  /* 0x0000000400167311 */ /* 0x004064000030d100 */
[----:B01----:R-:W-:Y:S05]  /*13f0*/  BRA `(.L_x_5962) ;  /* 0x0000000800507947 */ /* 0x003fea0003800000 */
.L_x_5970:
        /* <DEDUP_REMOVED lines=26> */
.L_x_5973:
        /* <DEDUP_REMOVED lines=14> */
.L_x_5972:
[----:B------:R-:W2:Y:S02]  /*1680*/  LDG.E.U16 R22, desc[UR36][R4.64] ;  /* 0x0000002404167981 */ /* 0x000ea4000c1e1500 */
[----:B--2---:R-:W-:-:S06]  /*1690*/  IMAD.U32 R22, R22, 0x10000, RZ ;  /* 0x0001000016167824 */ /* 0x004fcc00078e00ff */
[----:B------:R-:W4:Y:S01]  /*16a0*/  F2I.FTZ.TRUNC.NTZ R22, R22 ;  /* 0x0000001600167305 */ /* 0x000f22000021f100 */
[----:B------:R-:W-:Y:S05]  /*16b0*/  BRA `(.L_x_5962) ;  /* 0x0000000400a07947 */ /* 0x000fea0003800000 */
.L_x_5969:
        /* <DEDUP_REMOVED lines=10> */
.L_x_5976:
        /* <DEDUP_REMOVED lines=21> */
.L_x_5980:
[----:B------:R-:W-:Y:S05]  /*18b0*/  BSYNC.RECONVERGENT B1 ;  /* 0x0000000000017941 */ /* 0x000fea0003800200 */
.L_x_5979:
[----:B------:R-:W-:Y:S01]  /*18c0*/  IMAD.SHL.U32 R0, R0, 0x100000, RZ ;  /* 0x0010000000007824 */ /* 0x000fe200078e00ff */
[----:B------:R-:W-:-:S04]  /*18d0*/  LEA R3, R3, 0x3b800000, 0x17 ;  /* 0x3b80000003037811 */ /* 0x000fc800078eb8ff */
[----:B------:R-:W-:-:S07]  /*18e0*/  LOP3.LUT R22, R3, R0, R7, 0xfe, !PT ;  /* 0x0000000003167212 */ /* 0x000fce00078efe07 */
.L_x_5978:
[----:B------:R-:W-:Y:S05]  /*18f0*/  BSYNC.RECONVERGENT B0 ;  /* 0x0000000000007941 */ /* 0x000fea0003800200 */
.L_x_5977:
[----:B------:R-:W0:Y:S01]  /*1900*/  F2I.FTZ.TRUNC.NTZ R22, R22 ;  /* 0x0000001600167305 */ /* 0x000e22000021f100 */
[----:B------:R-:W-:Y:S05]  /*1910*/  BRA `(.L_x_5962) ;  /* 0x0000000400087947 */ /* 0x000fea0003800000 */
.L_x_5975:
        /* <DEDUP_REMOVED lines=21> */
.L_x_5984:
[----:B------:R-:W-:Y:S05]  /*1a70*/  BSYNC.RECONVERGENT B1 ;  /* 0x0000000000017941 */ /* 0x000fea0003800200 */
.L_x_5983:
[----:B------:R-:W-:Y:S01]  /*1a80*/  IMAD.SHL.U32 R0, R0, 0x200000, RZ ;  /* 0x0020000000007824 */ /* 0x000fe200078e00ff */
[----:B------:R-:W-:-:S04]  /*1a90*/  LEA R3, R3, 0x37800000, 0x17 ;  /* 0x3780000003037811 */ /* 0x000fc800078eb8ff */
[----:B------:R-:W-:-:S07]  /*1aa0*/  LOP3.LUT R22, R3, R0, R7, 0xfe, !PT ;  /* 0x0000000003167212 */ /* 0x000fce00078efe07 */
.L_x_5982:
[----:B------:R-:W-:Y:S05]  /*1ab0*/  BSYNC.RECONVERGENT B0 ;  /* 0x0000000000007941 */ /* 0x000fea0003800200 */
.L_x_5981:
[----:B------:R-:W0:Y:S01]  /*1ac0*/  F2I.FTZ.TRUNC.NTZ R22, R22 ;  /* 0x0000001600167305 */ /* 0x000e22000021f100 */
[----:B------:R-:W-:Y:S05]  /*1ad0*/  BRA `(.L_x_5962) ;  /* 0x0000000000987947 */ /* 0x000fea0003800000 */
.L_x_5974:
        /* <DEDUP_REMOVED lines=14> */
.L_x_5988:
[----:B------:R-:W-:Y:S05]  /*1bc0*/  BSYNC.RECONVERGENT B0 ;  /* 0x0000000000007941 */ /* 0x000fea0003800200 */
.L_x_5987:
[----:B------:R-:W0:Y:S01]  /*1bd0*/  F2I.FTZ.TRUNC.NTZ R22, R22 ;  /* 0x0000001600167305 */ /* 0x000e22000021f100 */
[----:B------:R-:W-:Y:S05]  /*1be0*/  BRA `(.L_x_5962) ;  /* 0x0000000000547947 */ /* 0x000fea0003800000 */
.L_x_5961:
        /* <DEDUP_REMOVED lines=16> */
.L_x_5989:
[----:B------:R-:W-:Y:S01]  /*1cf0*/  IMAD.MOV.U32 R22, RZ, RZ, RZ ;  /* 0x000000ffff167224 */ /* 0x000fe200078e00ff */
[----:B------:R-:W-:Y:S06]  /*1d00*/  BRA `(.L_x_5962) ;  /* 0x00000000000c7947 */ /* 0x000fec0003800000 */
.L_x_5986:
[----:B------:R0:W5:Y:S01]  /*1d10*/  LDG.E R22, desc[UR36][R4.64] ;  /* 0x0000002404167981 */ /* 0x000162000c1e1900 */
[----:B------:R-:W-:Y:S05]  /*1d20*/  BRA `(.L_x_5962) ;  /* 0x0000000000047947 */ /* 0x000fea0003800000 */
.L_x_5985:
[----:B------:R0:W5:Y:S02]  /*1d30*/  LDG.E R22, desc[UR36][R4.64] ;  /* 0x0000002404167981 */ /* 0x000164000c1e1900 */
.L_x_5962:
[----:B------:R-:W-:-:S07]  /*1d40*/  VIADD R25, R25, 0x80 ;  /* 0x0000008019197836 */ /* 0x000fce0000000000 */
.L_x_5956:
[----:B------:R-:W-:Y:S05]  /*1d50*/  BSYNC.RECONVERGENT B6 ;  /* 0x0000000000067941 */ /* 0x000fea0003800200 */
.L_x_5955:
        /* <DEDUP_REMOVED lines=23> */
.L_x_5995:
[----:B------:R0:W5:Y:S01]  /*1ed0*/  LDG.E.U8 R23, desc[UR36][R4.64] ;  /* 0x0000002404177981 */ /* 0x000162000c1e1100 */
[----:B------:R-:W-:Y:S05]  /*1ee0*/  BRA `(.L_x_5997) ;  /* 0x0000000c00307947 */ /* 0x000fea0003800000 */
.L_x_5994:
        /* <DEDUP_REMOVED lines=8> */
.L_x_5999:
[----:B------:R0:W5:Y:S01]  /*1f70*/  LDG.E R23, desc[UR36][R4.64] ;  /* 0x0000002404177981 */ /* 0x000162000c1e1900 */
[----:B------:R-:W-:Y:S05]  /*1f80*/  BRA `(.L_x_5997) ;  /* 0x0000000c00087947 */ /* 0x000fea0003800000 */
.L_x_5998:
[----:B------:R0:W5:Y:S01]  /*1f90*/  LDG.E.S16 R23, desc[UR36][R4.64] ;  /* 0x0000002404177981 */ /* 0x000162000c1e1700 */
[----:B------:R-:W-:Y:S05]  /*1fa0*/  BRA `(.L_x_5997) ;  /* 0x0000000c00007947 */ /* 0x000fea0003800000 */
.L_x_5993:
        /* <DEDUP_REMOVED lines=9> */
.L_x_6001:
[----:B------:R-:W2:Y:S02]  /*2040*/  LDG.E.U16 R4, desc[UR36][R4.64] ;  /* 0x0000002404047981 */ /* 0x000ea4000c1e1500 */
[----:B--2---:R-:W-:-:S06]  /*2050*/  HADD2.F32 R23, -RZ, R4.H0_H0 ;  /* 0x20000004ff177230 */ /* 0x004fcc0000004100 */
[----:B------:R-:W0:Y:S01]  /*2060*/  F2I.FTZ.TRUNC.NTZ R23, R23 ;  /* 0x0000001700177305 */ /* 0x000e22000021f100 */
[----:B------:R-:W-:Y:S05]  /*2070*/  BRA `(.L_x_5997) ;  /* 0x0000000800cc7947 */ /* 0x000fea0003800000 */
.L_x_6000:
        /* <DEDUP_REMOVED lines=9> */
.L_x_6003:
[----:B------:R-:W2:Y:S02]  /*2110*/  LDG.E.U16 R4, desc[UR36][R4.64] ;  /* 0x0000002404047981 */ /* 0x000ea4000c1e1500 */
[----:B--2---:R-:W-:-:S06]  /*2120*/  HADD2.F32 R23, -RZ, R4.H0_H0 ;  /* 0x20000004ff177230 */ /* 0x004fcc0000004100 */
[----:B------:R-:W0:Y:S01]  /*2130*/  F2I.FTZ.TRUNC.NTZ R23, R23 ;  /* 0x0000001700177305 */ /* 0x000e22000021f100 */
[----:B------:R-:W-:Y:S05]  /*2140*/  BRA `(.L_x_5997) ;  /* 0x0000000800987947 */ /* 0x000fea0003800000 */
.L_x_6002:
[----:B------:R-:W2:Y:S02]  /*2150*/  LDG.E.64 R4, desc[UR36][R4.64] ;  /* 0x0000002404047981 */ /* 0x000ea4000c1e1b00 */
[----:B--2---:R0:W1:Y:S02]  /*2160*/  F2I.F64.TRUNC R23, R4 ;  /* 0x0000000400177311 */ /* 0x004064000030d100 */
[----:B01----:R-:W-:Y:S05]  /*2170*/  BRA `(.L_x_5997) ;  /* 0x00000008008c7947 */ /* 0x003fea0003800000 */
.L_x_5992:
        /* <DEDUP_REMOVED lines=12> */
.L_x_6006:
[----:B------:R-:W2:Y:S02]  /*2240*/  LDG.E.64 R4, desc[UR36][R4.64] ;  /* 0x0000002404047981 */ /* 0x000ea4000c1e1b00 */
[----:B--2---:R0:W1:Y:S02]  /*2250*/  F2I.F64.TRUNC R23, R4 ;  /* 0x0000000400177311 */ /* 0x004064000030d100 */
[----:B01----:R-:W-:Y:S05]  /*2260*/  BRA `(.L_x_5997) ;  /* 0x0000000800507947 */ /* 0x003fea0003800000 */
.L_x_6005:
        /* <DEDUP_REMOVED lines=26> */
.L_x_6008:
        /* <DEDUP_REMOVED lines=14> */
.L_x_6007:
[----:B------:R-:W2:Y:S02]  /*24f0*/  LDG.E.U16 R23, desc[UR36][R4.64] ;  /* 0x0000002404177981 */ /* 0x000ea4000c1e1500 */
[----:B--2---:R-:W-:-:S06]  /*2500*/  IMAD.U32 R23, R23, 0x10000, RZ ;  /* 0x0001000017177824 */ /* 0x004fcc00078e00ff */
[----:B------:R-:W0:Y:S01]  /*2510*/  F2I.FTZ.TRUNC.NTZ R23, R23 ;  /* 0x0000001700177305 */ /* 0x000e22000021f100 */
[----:B------:R-:W-:Y:S05]  /*2520*/  BRA `(.L_x_5997) ;  /* 0x0000000400a07947 */ /* 0x000fea0003800000 */
.L_x_6004:
        /* <DEDUP_REMOVED lines=10> */
.L_x_6011:
        /* <DEDUP_REMOVED lines=21> */
.L_x_6015:
[----:B------:R-:W-:Y:S05]  /*2720*/  BSYNC.RECONVERGENT B1 ;  /* 0x0000000000017941 */ /* 0x000fea0003800200 */
.L_x_6014:
[----:B------:R-:W-:Y:S01]  /*2730*/  IMAD.SHL.U32 R0, R0, 0x100000, RZ ;  /* 0x0010000000007824 */ /* 0x000fe200078e00ff */
[----:B------:R-:W-:-:S04]  /*2740*/  LEA R3, R3, 0x3b800000, 0x17 ;  /* 0x3b80000003037811 */ /* 0x000fc800078eb8ff */
[----:B------:R-:W-:-:S07]  /*2750*/  LOP3.LUT R23, R3, R0, R23, 0xfe, !PT ;  /* 0x0000000003177212 */ /* 0x000fce00078efe17 */
.L_x_6013:
[----:B------:R-:W-:Y:S05]  /*2760*/  BSYNC.RECONVERGENT B0 ;  /* 0x0000000000007941 */ /* 0x000fea0003800200 */
.L_x_6012:
[----:B------:R-:W1:Y:S01]  /*2770*/  F2I.FTZ.TRUNC.NTZ R23, R23 ;  /* 0x0000001700177305 */ /* 0x000e62000021f100 */
[----:B------:R-:W-:Y:S05]  /*2780*/  BRA `(.L_x_5997) ;  /* 0x0000000400087947 */ /* 0x000fea0003800000 */
.L_x_6010:
        /* <DEDUP_REMOVED lines=21> */
.L_x_6019:
[----:B------:R-:W-:Y:S05]  /*28e0*/  BSYNC.RECONVERGENT B1 ;  /* 0x0000000000017941 */ /* 0x000fea0003800200 */
.L_x_6018:
[----:B------:R-:W-:Y:S01]  /*28f0*/  IMAD.SHL.U32 R0, R0, 0x200000, RZ ;  /* 0x0020000000007824 */ /* 0x000fe200078e00ff */
[----:B------:R-:W-:-:S04]  /*2900*/  LEA R3, R3, 0x37800000, 0x17 ;  /* 0x3780000003037811 */ /* 0x000fc800078eb8ff */
[----:B------:R-:W-:-:S07]  /*2910*/  LOP3.LUT R23, R3, R0, R23, 0xfe, !PT ;  /* 0x0000000003177212 */ /* 0x000fce00078efe17 */
.L_x_6017:
[----:B------:R-:W-:Y:S05]  /*2920*/  BSYNC.RECONVERGENT B0 ;  /* 0x0000000000007941 */ /* 0x000fea0003800200 */
.L_x_6016:
[----:B------:R-:W2:Y:S01]  /*2930*/  F2I.FTZ.TRUNC.NTZ R23, R23 ;  /* 0x0000001700177305 */ /* 0x000ea2000021f100 */
[----:B------:R-:W-:Y:S05]  /*2940*/  BRA `(.L_x_5997) ;  /* 0x0000000000987947 */ /* 0x000fea0003800000 */
.L_x_6009:
        /* <DEDUP_REMOVED lines=14> */
.L_x_6023:
[----:B------:R-:W-:Y:S05]  /*2a30*/  BSYNC.RECONVERGENT B0 ;  /* 0x0000000000007941 */ /* 0x000fea0003800200 */
.L_x_6022:
[----:B------:R-:W4:Y:S01]  /*2a40*/  F2I.FTZ.TRUNC.NTZ R23, R23 ;  /* 0x0000001700177305 */ /* 0x000f22000021f100 */
[----:B------:R-:W-:Y:S05]  /*2a50*/  BRA `(.L_x_5997) ;  /* 0x0000000000547947 */ /* 0x000fea0003800000 */
.L_x_5996:
        /* <DEDUP_REMOVED lines=16> */
.L_x_6024:
[----:B------:R-:W-:Y:S01]  /*2b60*/  IMAD.MOV.U32 R23, RZ, RZ, RZ ;  /* 0x000000ffff177224 */ /* 0x000fe200078e00ff */
[----:B------:R-:W-:Y:S06]  /*2b70*/  BRA `(.L_x_5997) ;  /* 0x00000000000c7947 */ /* 0x000fec0003800000 */
.L_x_6021:
[----:B------:R0:W5:Y:S01]  /*2b80*/  LDG.E R23, desc[UR36][R4.64] ;  /* 0x0000002404177981 */ /* 0x000162000c1e1900 */
[----:B------:R-:W-:Y:S05]  /*2b90*/  BRA `(.L_x_5997) ;  /* 0x0000000000047947 */ /* 0x000fea0003800000 */
.L_x_6020:
[----:B------:R3:W5:Y:S02]  /*2ba0*/  LDG.E R23, desc[UR36][R4.64] ;  /* 0x0000002404177981 */ /* 0x000764000c1e1900 */
.L_x_5997:
[----:B------:R-:W-:-:S07]  /*2bb0*/  VIADD R25, R25, 0x80 ;  /* 0x0000008019197836 */ /* 0x000fce0000000000 */
.L_x_5991:
[----:B------:R-:W-:Y:S05]  /*2bc0*/  BSYNC.RECONVERGENT B6 ;  /* 0x0000000000067941 */ /* 0x000fea0003800200 */
.L_x_5990:
        /* <DEDUP_REMOVED lines=23> */
.L_x_6030:
[----:B------:R0:W5:Y:S01]  /*2d40*/  LDG.E.U8 R24, desc[UR36][R4.64] ;  /* 0x0000002404187981 */ /* 0x000162000c1e1100 */
[----:B------:R-:W-:Y:S05]  /*2d50*/  BRA `(.L_x_6026) ;  /* 0x0000000c002c7947 */ /* 0x000fea0003800000 */
.L_x_6029:
        /* <DEDUP_REMOVED lines=8> */
.L_x_6033:
[----:B------:R0:W5:Y:S01]  /*2de0*/  LDG.E R24, desc[UR36][R4.64] ;  /* 0x0000002404187981 */ /* 0x000162000c1e1900 */
[----:B------:R-:W-:Y:S05]  /*2df0*/  BRA `(.L_x_6026) ;  /* 0x0000000c00047947 */ /* 0x000fea0003800000 */
.L_x_6032:
[----:B------:R0:W5:Y:S01]  /*2e00*/  LDG.E.S16 R24, desc[UR36][R4.64] ;  /* 0x0000002404187981 */ /* 0x000162000c1e1700 */
[----:B------:R-:W-:Y:S05]  /*2e10*/  BRA `(.L_x_6026) ;  /* 0x0000000800fc7947 */ /* 0x000fea0003800000 */
.L_x_6028:
        /* <DEDUP_REMOVED lines=9> */
.L_x_6035:
[----:B------:R-:W2:Y:S02]  /*2eb0*/  LDG.E.U16 R4, desc[UR36][R4.64] ;  /* 0x0000002404047981 */ /* 0x000ea4000c1e1500 */
[----:B--2---:R-:W-:-:S06]  /*2ec0*/  HADD2.F32 R24, -RZ, R4.H0_H0 ;  /* 0x20000004ff187230 */ /* 0x004fcc0000004100 */
[----:B------:R-:W0:Y:S01]  /*2ed0*/  F2I.FTZ.TRUNC.NTZ R24, R24 ;  /* 0x0000001800187305 */ /* 0x000e22000021f100 */
[----:B------:R-:W-:Y:S05]  /*2ee0*/  BRA `(.L_x_6026) ;  /* 0x0000000800c87947 */ /* 0x000fea0003800000 */
.L_x_6034:
        /* <DEDUP_REMOVED lines=9> */
.L_x_6037:
[----:B------:R-:W2:Y:S02]  /*2f80*/  LDG.E.U16 R4, desc[UR36][R4.64] ;  /* 0x0000002404047981 */ /* 0x000ea4000c1e1500 */
[----:B--2---:R-:W-:-:S06]  /*2f90*/  HADD2.F32 R24, -RZ, R4.H0_H0 ;  /* 0x20000004ff187230 */ /* 0x004fcc0000004100 */
[----:B------:R-:W0:Y:S01]  /*2fa0*/  F2I.FTZ.TRUNC.NTZ R24, R24 ;  /* 0x0000001800187305 */ /* 0x000e22000021f100 */
[----:B------:R-:W-:Y:S05]  /*2fb0*/  BRA `(.L_x_6026) ;  /* 0x0000000800947947 */ /* 0x000fea0003800000 */
.L_x_6036:
[----:B------:R-:W2:Y:S02]  /*2fc0*/  LDG.E.64 R24, desc[UR36][R4.64] ;  /* 0x0000002404187981 */ /* 0x000ea4000c1e1b00 */
[----:B--2---:R0:W1:Y:S02]  /*2fd0*/  F2I.F64.TRUNC R24, R24 ;  /* 0x0000001800187311 */ /* 0x004064000030d100 */
[----:B01----:R-:W-:Y:S05]  /*2fe0*/  BRA `(.L_x_6026) ;  /* 0x0000000800887947 */ /* 0x003fea0003800000 */
.L_x_6027:
        /* <DEDUP_REMOVED lines=12> */
.L_x_6040:
[----:B------:R-:W2:Y:S02]  /*30b0*/  LDG.E.64 R4, desc[UR36][R4.64] ;  /* 0x0000002404047981 */ /* 0x000ea4000c1e1b00 */
[----:B--2---:R0:W1:Y:S02]  /*30c0*/  F2I.F64.TRUNC R24, R4 ;  /* 0x0000000400187311 */ /* 0x004064000030d100 */
[----:B01----:R-:W-:Y:S05]  /*30d0*/  BRA `(.L_x_6026) ;  /* 0x00000008004c7947 */ /* 0x003fea0003800000 */
.L_x_6039:
        /* <DEDUP_REMOVED lines=26> */
.L_x_6042:
        /* <DEDUP_REMOVED lines=14> */
.L_x_6041:
[----:B------:R-:W2:Y:S02]  /*3360*/  LDG.E.U16 R24, desc[UR36][R4.64] ;  /* 0x0000002404187981 */ /* 0x000ea4000c1e1500 */
[----:B--2---:R-:W-:-:S06]  /*3370*/  IMAD.U32 R24, R24, 0x10000, RZ ;  /* 0x0001000018187824 */ /* 0x004fcc00078e00ff */
[----:B------:R-:W0:Y:S01]  /*3380*/  F2I.FTZ.TRUNC.NTZ R24, R24 ;  /* 0x0000001800187305 */ /* 0x000e22000021f100 */
[----:B------:R-:W-:Y:S05]  /*3390*/  BRA `(.L_x_6026) ;  /* 0x00000004009c7947 */ /* 0x000fea0003800000 */
.L_x_6038:
        /* <DEDUP_REMOVED lines=10> */
.L_x_6045:
        /* <DEDUP_REMOVED lines=21> */
.L_x_6049:
[----:B------:R-:W-:Y:S05]  /*3590*/  BSYNC.RECONVERGENT B1 ;  /* 0x0000000000017941 */ /* 0x000fea0003800200 */
.L_x_6048:
[----:B------:R-:W-:Y:S01]  /*35a0*/  IMAD.SHL.U32 R0, R0, 0x100000, RZ ;  /* 0x0010000000007824 */ /* 0x000fe200078e00ff */
[----:B------:R-:W-:-:S04]  /*35b0*/  LEA R3, R3, 0x3b800000, 0x17 ;  /* 0x3b80000003037811 */ /* 0x000fc800078eb8ff */
[----:B------:R-:W-:-:S07]  /*35c0*/  LOP3.LUT R24, R3, R0, R7, 0xfe, !PT ;  /* 0x0000000003187212 */ /* 0x000fce00078efe07 */
.L_x_6047:
[----:B------:R-:W-:Y:S05]  /*35d0*/  BSYNC.RECONVERGENT B0 ;  /* 0x0000000000007941 */ /* 0x000fea0003800200 */
.L_x_6046:
[----:B------:R-:W0:Y:S01]  /*35e0*/  F2I.FTZ.TRUNC.NTZ R24, R24 ;  /* 0x0000001800187305 */ /* 0x000e22000021f100 */
[----:B------:R-:W-:Y:S05]  /*35f0*/  BRA `(.L_x_6026) ;  /* 0x0000000400047947 */ /* 0x000fea0003800000 */
.L_x_6044:
        /* <DEDUP_REMOVED lines=21> */
.L_x_6053:
[----:B------:R-:W-:Y:S05]  /*3750*/  BSYNC.RECONVERGENT B1 ;  /* 0x0000000000017941 */ /* 0x000fea0003800200 */
.L_x_6052:
[----:B------:R-:W-:Y:S01]  /*3760*/  IMAD.SHL.U32 R0, R0, 0x200000, RZ ;  /* 0x0020000000007824 */ /* 0x000fe200078e00ff */
[----:B------:R-:W-:-:S04]  /*3770*/  LEA R3, R3, 0x37800000, 0x17 ;  /* 0x3780000003037811 */ /* 0x000fc800078eb8ff */
[----:B------:R-:W-:-:S07]  /*3780*/  LOP3.LUT R24, R3, R0, R7, 0xfe, !PT ;  /* 0x0000000003187212 */ /* 0x000fce00078efe07 */
.L_x_6051:
[----:B------:R-:W-:Y:S05]  /*3790*/  BSYNC.RECONVERGENT B0 ;  /* 0x0000000000007941 */ /* 0x000fea0003800200 */
.L_x_6050:
[----:B------:R-:W0:Y:S01]  /*37a0*/  F2I.FTZ.TRUNC.NTZ R24, R24 ;  /* 0x0000001800187305 */ /* 0x000e22000021f100 */
[----:B------:R-:W-:Y:S05]  /*37b0*/  BRA `(.L_x_6026) ;  /* 0x0000000000947947 */ /* 0x000fea0003800000 */
.L_x_6043:
        /* <DEDUP_REMOVED lines=14> */
.L_x_6057:
[----:B------:R-:W-:Y:S05]  /*38a0*/  BSYNC.RECONVERGENT B0 ;  /* 0x0000000000007941 */ /* 0x000fea0003800200 */
.L_x_6056:
[----:B------:R-:W0:Y:S01]  /*38b0*/  F2I.FTZ.TRUNC.NTZ R24, R24 ;  /* 0x0000001800187305 */ /* 0x000e22000021f100 */
[----:B------:R-:W-:Y:S05]  /*38c0*/  BRA `(.L_x_6026) ;  /* 0x0000000000507947 */ /* 0x000fea0003800000 */
.L_x_6031:
        /* <DEDUP_REMOVED lines=16> */
.L_x_6058:
[----:B------:R-:W-:Y:S05]  /*39d0*/  BRA `(.L_x_6026) ;  /* 0x00000000000c7947 */ /* 0x000fea0003800000 */
.L_x_6055:
[----:B------:R0:W5:Y:S01]  /*39e0*/  LDG.E R24, desc[UR36][R4.64] ;  /* 0x0000002404187981 */ /* 0x000162000c1e1900 */
[----:B------:R-:W-:Y:S05]  /*39f0*/  BRA `(.L_x_6026) ;  /* 0x0000000000047947 */ /* 0x000fea0003800000 */
.L_x_6054:
[----:B------:R0:W5:Y:S02]  /*3a00*/  LDG.E R24, desc[UR36][R4.64] ;  /* 0x0000002404187981 */ /* 0x000164000c1e1900 */
.L_x_6026:
[----:B------:R-:W-:Y:S05]  /*3a10*/  BSYNC.RECONVERGENT B6 ;  /* 0x0000000000067941 */ /* 0x000fea0003800200 */
.L_x_6025:
[----:B0-----:R-:W0:Y:S01]  /*3a20*/  LDC R3, c[0x0][0x388] ;  /* 0x0000e200ff037b82 */ /* 0x001e220000000800 */
[----:B------:R-:W-:Y:S01]  /*3a30*/  ISETP.GE.AND P0, PT, R17, R16, PT ;  /* 0x000000101100720c */ /* 0x000fe20003f06270 */
[----:B------:R-:W-:Y:S01]  /*3a40*/  BSSY.RECONVERGENT B7, `(.L_x_6059) ;  /* 0x00002c3000077945 */ /* 0x000fe20003800200 */
[----:B-1-345:R-:W-:-:S03]  /*3a50*/  VIMNMX.U32 R22, PT, PT, R22, 0x1f, PT ;  /* 0x0000001f16167848 */ /* 0x03afc60003fe0000 */
[----:B------:R-:W-:Y:S01]  /*3a60*/  BSSY.RELIABLE B6, `(.L_x_6060) ;  /* 0x00001db000067945 */ /* 0x000fe20003800100 */
[----:B------:R-:W-:Y:S02]  /*3a70*/  VIMNMX.U32 R19, PT, PT, R19, 0x1f, PT ;  /* 0x0000001f13137848 */ /* 0x000fe40003fe0000 */
[----:B--2---:R-:W-:Y:S01]  /*3a80*/  VIMNMX.U32 R23, PT, PT, R23, 0x1f, PT ;  /* 0x0000001f17177848 */ /* 0x004fe20003fe0000 */
[----:B------:R-:W1:Y:S01]  /*3a90*/  LDC.U8 R18, c[0x0][0x3ac] ;  /* 0x0000eb00ff127b82 */ /* 0x000e620000000000 */
[----:B------:R-:W-:Y:S02]  /*3aa0*/  VIMNMX.U32 R0, PT, PT, R24, 0x1f, PT ;  /* 0x0000001f18007848 */ /* 0x000fe40003fe0000 */
[--C-:B0-----:R-:W-:Y:S02]  /*3ab0*/  SHF.R.S32.HI R26, RZ, R22, R3.reuse ;  /* 0x00000016ff1a7219 */ /* 0x101fe40000011403 */
[--C-:B------:R-:W-:Y:S02]  /*3ac0*/  SHF.R.S32.HI R4, RZ, R19, R3.reuse ;  /* 0x00000013ff047219 */ /* 0x100fe40000011403 */
[----:B------:R-:W-:-:S02]  /*3ad0*/  SHF.R.S32.HI R24, RZ, R23, R3 ;  /* 0x00000017ff187219 */ /* 0x000fc40000011403 */
[----:B------:R-:W-:Y:S01]  /*3ae0*/  SHF.R.S32.HI R22, RZ, R0, R3 ;  /* 0x00000000ff167219 */ /* 0x000fe20000011403 */
[----:B------:R-:W-:Y:S06]  /*3af0*/  @P0 BRA `(.L_x_6061) ;  /* 0x0000001c00380947 */ /* 0x000fec0003800000 */
[----:B------:R-:W0:Y:S01]  /*3b00*/  LDCU UR4, c[0x0][0x3b0] ;  /* 0x00007600ff0477ac */ /* 0x000e220008000800 */
[----:B------:R-:W2:Y:S01]  /*3b10*/  LDC.64 R8, c[0x0][0x390] ;  /* 0x0000e400ff087b82 */ /* 0x000ea20000000a00 */
[----:B------:R-:W-:Y:S01]  /*3b20*/  IMAD R0, R2, 0x200, R17 ;  /* 0x0000020002007824 */ /* 0x000fe200078e0211 */
[----:B-1----:R-:W-:Y:S01]  /*3b30*/  PRMT R5, R18, 0x9910, RZ ;  /* 0x0000991012057816 */ /* 0x002fe200000000ff */
[----:B------:R-:W-:Y:S02]  /*3b40*/  VIADD R17, R17, 0x80 ;  /* 0x0000008011117836 */ /* 0x000fe40000000000 */
        /* <DEDUP_REMOVED lines=16> */
.L_x_6065:
[----:B------:R0:W-:Y:S01]  /*3c50*/  STG.E.U8 desc[UR36][R8.64], R4 ;  /* 0x0000000408007986 */ /* 0x0001e2000c101124 */
[----:B------:R-:W-:Y:S05]  /*3c60*/  BRA `(.L_x_6067) ;  /* 0x0000000c003c7947 */ /* 0x000fea0003800000 */
.L_x_6064:
        /* <DEDUP_REMOVED lines=9> */
.L_x_6069:
[----:B------:R0:W-:Y:S01]  /*3d00*/  STG.E desc[UR36][R8.64], R4 ;  /* 0x0000000408007986 */ /* 0x0001e2000c101924 */
[----:B------:R-:W-:Y:S05]  /*3d10*/  BRA `(.L_x_6067) ;  /* 0x0000000c00107947 */ /* 0x000fea0003800000 */
.L_x_6068:
[----:B------:R0:W-:Y:S01]  /*3d20*/  STG.E.U16 desc[UR36][R8.64], R4 ;  /* 0x0000000408007986 */ /* 0x0001e2000c101524 */
[----:B------:R-:W-:Y:S05]  /*3d30*/  BRA `(.L_x_6067) ;  /* 0x0000000c00087947 */ /* 0x000fea0003800000 */
.L_x_6063:
        /* <DEDUP_REMOVED lines=9> */
.L_x_6071:
[----:B------:R-:W-:-:S04]  /*3dd0*/  I2FP.F32.S32 R0, R4 ;  /* 0x0000000400007245 */ /* 0x000fc80000201400 */
[----:B------:R-:W-:-:S05]  /*3de0*/  F2FP.F16.F32.PACK_AB R0, RZ, R0 ;  /* 0x00000000ff00723e */ /* 0x000fca00000000ff */
[----:B------:R0:W-:Y:S01]  /*3df0*/  STG.E.U16 desc[UR36][R8.64], R0 ;  /* 0x0000000008007986 */ /* 0x0001e2000c101524 */
[----:B------:R-:W-:Y:S05]  /*3e00*/  BRA `(.L_x_6067) ;  /* 0x0000000800d47947 */ /* 0x000fea0003800000 */
.L_x_6070:
        /* <DEDUP_REMOVED lines=10> */
.L_x_6073:
[----:B------:R-:W-:-:S04]  /*3eb0*/  I2FP.F32.S32 R4, R4 ;  /* 0x0000000400047245 */ /* 0x000fc80000201400 */
[----:B------:R-:W-:-:S04]  /*3ec0*/  F2FP.F16.F32.PACK_AB R3, RZ, R4 ;  /* 0x00000004ff03723e */ /* 0x000fc800000000ff */
[----:B------:R-:W-:-:S05]  /*3ed0*/  PRMT R3, R3, 0x5410, RZ ;  /* 0x0000541003037816 */ /* 0x000fca00000000ff */
[----:B------:R0:W-:Y:S01]  /*3ee0*/  STG.E desc[UR36][R8.64], R3 ;  /* 0x0000000308007986 */ /* 0x0001e2000c101924 */
[----:B------:R-:W-:Y:S05]  /*3ef0*/  BRA `(.L_x_6067) ;  /* 0x0000000800987947 */ /* 0x000fea0003800000 */
.L_x_6072:
[----:B------:R-:W0:Y:S02]  /*3f00*/  I2F.F64 R4, R4 ;  /* 0x0000000400047312 */ /* 0x000e240000201c00 */
[----:B0-----:R0:W-:Y:S01]  /*3f10*/  STG.E.64 desc[UR36][R8.64], R4 ;  /* 0x0000000408007986 */ /* 0x0011e2000c101b24 */
[----:B------:R-:W-:Y:S05]  /*3f20*/  BRA `(.L_x_6067) ;  /* 0x00000008008c7947 */ /* 0x000fea0003800000 */
.L_x_6062:
        /* <DEDUP_REMOVED lines=12> */
.L_x_6076:
[----:B------:R-:W-:Y:S01]  /*3ff0*/  CS2R R6, SRZ ;  /* 0x0000000000067805 */ /* 0x000fe2000001ff00 */
[----:B------:R-:W0:Y:S04]  /*4000*/  I2F.F64 R4, R4 ;  /* 0x0000000400047312 */ /* 0x000e280000201c00 */
[----:B0-----:R3:W-:Y:S01]  /*4010*/  STG.E.128 desc[UR36][R8.64], R4 ;  /* 0x0000000408007986 */ /* 0x0017e2000c101d24 */
[----:B------:R-:W-:Y:S05]  /*4020*/  BRA `(.L_x_6067) ;  /* 0x00000008004c7947 */ /* 0x000fea0003800000 */
.L_x_6075:
        /* <DEDUP_REMOVED lines=19> */
.L_x_6080:
[----:B------:R-:W-:Y:S05]  /*4160*/  BSYNC.RECONVERGENT B0 ;  /* 0x0000000000007941 */ /* 0x000fea0003800200 */
.L_x_6079:
[----:B------:R-:W-:-:S05]  /*4170*/  LOP3.LUT R5, R0, 0x80, R5, 0xf8, !PT ;  /* 0x0000008000057812 */ /* 0x000fca00078ef805 */
[----:B------:R2:W-:Y:S01]  /*4180*/  STG.E.U8 desc[UR36][R8.64], R5 ;  /* 0x0000000508007986 */ /* 0x0005e2000c101124 */
[----:B------:R-:W-:Y:S05]  /*4190*/  BRA `(.L_x_6067) ;  /* 0x0000000400f07947 */ /* 0x000fea0003800000 */
.L_x_6078:
        /* <DEDUP_REMOVED lines=15> */
.L_x_6082:
[----:B------:R-:W-:Y:S05]  /*4290*/  BSYNC.RECONVERGENT B0 ;  /* 0x0000000000007941 */ /* 0x000fea0003800200 */
.L_x_6081:
[----:B------:R-:W-:-:S05]  /*42a0*/  LOP3.LUT R5, R0, 0x80, R5, 0xf8, !PT ;  /* 0x0000008000057812 */ /* 0x000fca00078ef805 */
[----:B------:R1:W-:Y:S01]  /*42b0*/  STG.E.U8 desc[UR36][R8.64], R5 ;  /* 0x0000000508007986 */ /* 0x0003e2000c101124 */
[----:B------:R-:W-:Y:S05]  /*42c0*/  BRA `(.L_x_6067) ;  /* 0x0000000400a47947 */ /* 0x000fea0003800000 */
.L_x_6077:
[----:B------:R-:W-:-:S04]  /*42d0*/  I2FP.F32.S32 R0, R4 ;  /* 0x0000000400007245 */ /* 0x000fc80000201400 */
[----:B------:R-:W-:-:S05]  /*42e0*/  F2FP.BF16.F32.PACK_AB R0, RZ, R0 ;  /* 0x00000000ff00723e */ /* 0x000fca00000010ff */
[----:B------:R0:W-:Y:S01]  /*42f0*/  STG.E.U16 desc[UR36][R8.64], R0 ;  /* 0x0000000008007986 */ /* 0x0001e2000c101524 */
[----:B------:R-:W-:Y:S05]  /*4300*/  BRA `(.L_x_6067) ;  /* 0x0000000400947947 */ /* 0x000fea0003800000 */
.L_x_6074:
        /* <DEDUP_REMOVED lines=10> */
.L_x_6085:
        /* <DEDUP_REMOVED lines=13> */
.L_x_6088:
[----:B------:R-:W-:-:S04]  /*4480*/  SHF.R.U32.HI R0, RZ, 0x14, R3 ;  /* 0x00000014ff007819 */ /* 0x000fc80000011603 */
[----:B------:R-:W-:-:S04]  /*4490*/  LOP3.LUT R0, R0, 0x1, RZ, 0xc0, !PT ;  /* 0x0000000100007812 */ /* 0x000fc800078ec0ff */
[----:B------:R-:W-:-:S04]  /*44a0*/  IADD3 R0, PT, PT, R3, 0x487ffff, R0 ;  /* 0x0487ffff03007810 */ /* 0x000fc80007ffe000 */
[----:B------:R-:W-:-:S04]  /*44b0*/  SHF.R.U32.HI R0, RZ, 0x14, R0 ;  /* 0x00000014ff007819 */ /* 0x000fc80000011600 */
[----:B------:R-:W-:-:S07]  /*44c0*/  LOP3.LUT R0, R0, 0xff, RZ, 0xc0, !PT ;  /* 0x000000ff00007812 */ /* 0x000fce00078ec0ff */
.L_x_6089:
[----:B------:R-:W-:-:S04]  /*44d0*/  SHF.R.U32.HI R3, RZ, 0x18, R3 ;  /* 0x00000018ff037819 */ /* 0x000fc80000011603 */
[----:B------:R-:W-:-:S04]  /*44e0*/  LOP3.LUT R0, R0, 0x80, R3, 0xf8, !PT ;  /* 0x0000008000007812 */ /* 0x000fc800078ef803 */
[----:B------:R-:W-:-:S07]  /*44f0*/  PRMT R4, R0, 0x7610, R4 ;  /* 0x0000761000047816 */ /* 0x000fce0000000004 */
.L_x_6087:
[----:B------:R-:W-:Y:S05]  /*4500*/  BSYNC.RECONVERGENT B0 ;  /* 0x0000000000007941 */ /* 0x000fea0003800200 */
.L_x_6086:
[----:B------:R0:W-:Y:S01]  /*4510*/  STG.E.U8 desc[UR36][R8.64], R4 ;  /* 0x0000000408007986 */ /* 0x0001e2000c101124 */
[----:B------:R-:W-:Y:S05]  /*4520*/  BRA `(.L_x_6067) ;  /* 0x00000004000c7947 */ /* 0x000fea0003800000 */
.L_x_6084:
        /* <DEDUP_REMOVED lines=13> */
.L_x_6092:
[----:B------:R-:W-:-:S04]  /*4600*/  SHF.R.U32.HI R0, RZ, 0x15, R3 ;  /* 0x00000015ff007819 */ /* 0x000fc80000011603 */
[----:B------:R-:W-:-:S04]  /*4610*/  LOP3.LUT R0, R0, 0x1, RZ, 0xc0, !PT ;  /* 0x0000000100007812 */ /* 0x000fc800078ec0ff */
[----:B------:R-:W-:-:S04]  /*4620*/  IADD3 R0, PT, PT, R3, 0x88fffff, R0 ;  /* 0x088fffff03007810 */ /* 0x000fc80007ffe000 */
[----:B------:R-:W-:-:S04]  /*4630*/  SHF.R.U32.HI R0, RZ, 0x15, R0 ;  /* 0x00000015ff007819 */ /* 0x000fc80000011600 */
[----:B------:R-:W-:-:S07]  /*4640*/  LOP3.LUT R0, R0, 0xff, RZ, 0xc0, !PT ;  /* 0x000000ff00007812 */ /* 0x000fce00078ec0ff */
.L_x_6093:
[----:B------:R-:W-:-:S04]  /*4650*/  SHF.R.U32.HI R3, RZ, 0x18, R3 ;  /* 0x00000018ff037819 */ /* 0x000fc80000011603 */
[----:B------:R-:W-:-:S04]  /*4660*/  LOP3.LUT R0, R0, 0x80, R3, 0xf8, !PT ;  /* 0x0000008000007812 */ /* 0x000fc800078ef803 */
[----:B------:R-:W-:-:S07]  /*4670*/  PRMT R4, R0, 0x7610, R4 ;  /* 0x0000761000047816 */ /* 0x000fce0000000004 */
.L_x_6091:
[----:B------:R-:W-:Y:S05]  /*4680*/  BSYNC.RECONVERGENT B0 ;  /* 0x0000000000007941 */ /* 0x000fea0003800200 */
.L_x_6090:
[----:B------:R0:W-:Y:S01]  /*4690*/  STG.E.U8 desc[UR36][R8.64], R4 ;  /* 0x0000000408007986 */ /* 0x0001e2000c101124 */
[----:B------:R-:W-:Y:S05]  /*46a0*/  BRA `(.L_x_6067) ;  /* 0x0000000000ac7947 */ /* 0x000fea0003800000 */
.L_x_6083:
[----:B------:R-:W-:-:S13]  /*46b0*/  ISETP.NE.AND P0, PT, R0, 0x1c, PT ;  /* 0x0000001c0000780c */ /* 0x000fda0003f05270 */
[----:B------:R-:W-:Y:S05]  /*46c0*/  @!P0 BRA `(.L_x_6094) ;  /* 0x0000000000a08947 */ /* 0x000fea0003800000 */
[----:B------:R-:W-:-:S13]  /*46d0*/  ISETP.NE.AND P0, PT, R0, 0x1d, PT ;  /* 0x0000001d0000780c */ /* 0x000fda0003f05270 */
[----:B------:R-:W-:Y:S05]  /*46e0*/  @!P0 BRA `(.L_x_6095) ;  /* 0x00000000008c8947 */ /* 0x000fea0003800000 */
[----:B------:R-:W-:-:S13]  /*46f0*/  ISETP.NE.AND P0, PT, R0, 0x2c, PT ;  /* 0x0000002c0000780c */ /* 0x000fda0003f05270 */
[----:B------:R-:W-:Y:S05]  /*4700*/  @!P0 BRA `(.L_x_6096) ;  /* 0x0000000000448947 */ /* 0x000fea0003800000 */
.L_x_6066:
        /* <DEDUP_REMOVED lines=16> */
.L_x_6097:
[----:B------:R-:W-:Y:S05]  /*4810*/  BRA `(.L_x_6067) ;  /* 0x0000000000507947 */ /* 0x000fea0003800000 */
.L_x_6096:
        /* <DEDUP_REMOVED lines=16> */
.L_x_6095:
[----:B------:R-:W-:-:S05]  /*4920*/  SHF.R.S32.HI R5, RZ, 0x1f, R4 ;  /* 0x0000001fff057819 */ /* 0x000fca0000011404 */
[----:B------:R0:W-:Y:S01]  /*4930*/  STG.E.64 desc[UR36][R8.64], R4 ;  /* 0x0000000408007986 */ /* 0x0001e2000c101b24 */
[----:B------:R-:W-:Y:S05]  /*4940*/  BRA `(.L_x_6067) ;  /* 0x0000000000047947 */ /* 0x000fea0003800000 */
.L_x_6094:
[----:B------:R0:W-:Y:S02]  /*4950*/  STG.E desc[UR36][R8.64], R4 ;  /* 0x0000000408007986 */ /* 0x0001e4000c101924 */
.L_x_6067:
        /* <DEDUP_REMOVED lines=23> */
.L_x_6102:
[----:B------:R0:W-:Y:S01]  /*4ad0*/  STG.E.U8 desc[UR36][R8.64], R26 ;  /* 0x0000001a08007986 */ /* 0x0001e2000c101124 */
[----:B------:R-:W-:Y:S05]  /*4ae0*/  BRA `(.L_x_6104) ;  /* 0x0000000c00387947 */ /* 0x000fea0003800000 */
.L_x_6101:
        /* <DEDUP_REMOVED lines=9> */
.L_x_6106:
[----:B------:R3:W-:Y:S01]  /*4b80*/  STG.E desc[UR36][R8.64], R26 ;  /* 0x0000001a08007986 */ /* 0x0007e2000c101924 */
[----:B------:R-:W-:Y:S05]  /*4b90*/  BRA `(.L_x_6104) ;  /* 0x0000000c000c7947 */ /* 0x000fea0003800000 */
.L_x_6105:
[----:B------:R2:W-:Y:S01]  /*4ba0*/  STG.E.U16 desc[UR36][R8.64], R26 ;  /* 0x0000001a08007986 */ /* 0x0005e2000c101524 */
[----:B------:R-:W-:Y:S05]  /*4bb0*/  BRA `(.L_x_6104) ;  /* 0x0000000c00047947 */ /* 0x000fea0003800000 */
.L_x_6100:
        /* <DEDUP_REMOVED lines=9> */
.L_x_6108:
[----:B------:R-:W-:-:S04]  /*4c50*/  I2FP.F32.S32 R0, R26 ;  /* 0x0000001a00007245 */ /* 0x000fc80000201400 */
[----:B------:R-:W-:-:S05]  /*4c60*/  F2FP.F16.F32.PACK_AB R0, RZ, R0 ;  /* 0x00000000ff00723e */ /* 0x000fca00000000ff */
[----:B------:R0:W-:Y:S01]  /*4c70*/  STG.E.U16 desc[UR36][R8.64], R0 ;  /* 0x0000000008007986 */ /* 0x0001e2000c101524 */
[----:B------:R-:W-:Y:S05]  /*4c80*/  BRA `(.L_x_6104) ;  /* 0x0000000800d07947 */ /* 0x000fea0003800000 */
.L_x_6107:
        /* <DEDUP_REMOVED lines=10> */
.L_x_6110:
[----:B------:R-:W-:-:S04]  /*4d30*/  I2FP.F32.S32 R26, R26 ;  /* 0x0000001a001a7245 */ /* 0x000fc80000201400 */
[----:B------:R-:W-:-:S04]  /*4d40*/  F2FP.F16.F32.PACK_AB R3, RZ, R26 ;  /* 0x0000001aff03723e */ /* 0x000fc800000000ff */
[----:B------:R-:W-:-:S05]  /*4d50*/  PRMT R3, R3, 0x5410, RZ ;  /* 0x0000541003037816 */ /* 0x000fca00000000ff */
[----:B------:R0:W-:Y:S01]  /*4d60*/  STG.E desc[UR36][R8.64], R3 ;  /* 0x0000000308007986 */ /* 0x0001e2000c101924 */
[----:B------:R-:W-:Y:S05]  /*4d70*/  BRA `(.L_x_6104) ;  /* 0x0000000800947947 */ /* 0x000fea0003800000 */
.L_x_6109:
[----:B------:R-:W0:Y:S02]  /*4d80*/  I2F.F64 R26, R26 ;  /* 0x0000001a001a7312 */ /* 0x000e240000201c00 */
[----:B0-----:R0:W-:Y:S01]  /*4d90*/  STG.E.64 desc[UR36][R8.64], R26 ;  /* 0x0000001a08007986 */ /* 0x0011e2000c101b24 */
[----:B------:R-:W-:Y:S05]  /*4da0*/  BRA `(.L_x_6104) ;  /* 0x0000000800887947 */ /* 0x000fea0003800000 */
.L_x_6099:
        /* <DEDUP_REMOVED lines=12> */
.L_x_6114:
        /* <DEDUP_REMOVED lines=17> */
.L_x_6117:
[----:B------:R-:W-:-:S04]  /*4f80*/  SHF.R.U32.HI R3, RZ, 0x18, R5 ;  /* 0x00000018ff037819 */ /* 0x000fc80000011605 */
[----:B------:R-:W-:-:S04]  /*4f90*/  LOP3.LUT R0, R0, 0x80, R3, 0xf8, !PT ;  /* 0x0000008000007812 */ /* 0x000fc800078ef803 */
[----:B------:R-:W-:-:S07]  /*4fa0*/  PRMT R4, R0, 0x7610, R4 ;  /* 0x0000761000047816 */ /* 0x000fce0000000004 */
.L_x_6116:
[----:B------:R-:W-:Y:S05]  /*4fb0*/  BSYNC.RECONVERGENT B0 ;  /* 0x0000000000007941 */ /* 0x000fea0003800200 */
.L_x_6115:
[----:B------:R0:W-:Y:S01]  /*4fc0*/  STG.E.U8 desc[UR36][R8.64], R4 ;  /* 0x0000000408007986 */ /* 0x0001e2000c101124 */
[----:B------:R-:W-:Y:S05]  /*4fd0*/  BRA `(.L_x_6104) ;  /* 0x0000000400fc7947 */ /* 0x000fea0003800000 */
.L_x_6113:
        /* <DEDUP_REMOVED lines=17> */
.L_x_6120:
[----:B------:R-:W-:-:S04]  /*50f0*/  SHF.R.U32.HI R3, RZ, 0x18, R5 ;  /* 0x00000018ff037819 */ /* 0x000fc80000011605 */
[----:B------:R-:W-:-:S04]  /*5100*/  LOP3.LUT R0, R0, 0x80, R3, 0xf8, !PT ;  /* 0x0000008000007812 */ /* 0x000fc800078ef803 */
[----:B------:R-:W-:-:S07]  /*5110*/  PRMT R4, R0, 0x7610, R4 ;  /* 0x0000761000047816 */ /* 0x000fce0000000004 */
.L_x_6119:
[----:B------:R-:W-:Y:S05]  /*5120*/  BSYNC.RECONVERGENT B0 ;  /* 0x0000000000007941 */ /* 0x000fea0003800200 */
.L_x_6118:
[----:B------:R0:W-:Y:S01]  /*5130*/  STG.E.U8 desc[UR36][R8.64], R4 ;  /* 0x0000000408007986 */ /* 0x0001e2000c101124 */
[----:B------:R-:W-:Y:S05]  /*5140*/  BRA `(.L_x_6104) ;  /* 0x0000000400a07947 */ /* 0x000fea0003800000 */
.L_x_6112:
        /* <DEDUP_REMOVED lines=22> */
.L_x_6122:
[----:B------:R-:W-:-:S05]  /*52b0*/  SHF.R.S32.HI R27, RZ, 0x1f, R26 ;  /* 0x0000001fff1b7819 */ /* 0x000fca000001141a */
[----:B------:R0:W-:Y:S01]  /*52c0*/  STG.E.64 desc[UR36][R8.64], R26 ;  /* 0x0000001a08007986 */ /* 0x0001e2000c101b24 */
[----:B------:R-:W-:Y:S05]  /*52d0*/  BRA `(.L_x_6104) ;  /* 0x00000004003c7947 */ /* 0x000fea0003800000 */
.L_x_6121:
[----:B------:R0:W-:Y:S01]  /*52e0*/  STG.E desc[UR36][R8.64], R26 ;  /* 0x0000001a08007986 */ /* 0x0001e2000c101924 */
[----:B------:R-:W-:Y:S05]  /*52f0*/  BRA `(.L_x_6104) ;  /* 0x0000000400347947 */ /* 0x000fea0003800000 */
.L_x_6111:
        /* <DEDUP_REMOVED lines=10> */
.L_x_6124:
[----:B------:R-:W-:Y:S01]  /*53a0*/  CS2R R6, SRZ ;  /* 0x0000000000067805 */ /* 0x000fe2000001ff00 */
[----:B------:R-:W0:Y:S04]  /*53b0*/  I2F.F64 R4, R26 ;  /* 0x0000001a00047312 */ /* 0x000e280000201c00 */
[----:B0-----:R0:W-:Y:S01]  /*53c0*/  STG.E.128 desc[UR36][R8.64], R4 ;  /* 0x0000000408007986 */ /* 0x0011e2000c101d24 */
[----:B------:R-:W-:Y:S05]  /*53d0*/  BRA `(.L_x_6104) ;  /* 0x0000000000fc7947 */ /* 0x000fea0003800000 */
.L_x_6123:
[----:B------:R-:W-:-:S13]  /*53e0*/  ISETP.NE.AND P0, PT, R0, 0xf, PT ;  /* 0x0000000f0000780c */ /* 0x000fda0003f05270 */
[----:B------:R-:W-:Y:S05]  /*53f0*/  @!P0 BRA `(.L_x_6125) ;  /* 0x0000000000e88947 */ /* 0x000fea0003800000 */
[----:B------:R-:W-:-:S13]  /*5400*/  ISETP.NE.AND P0, PT, R0, 0x17, PT ;  /* 0x000000170000780c */ /* 0x000fda0003f05270 */
[----:B------:R-:W-:Y:S05]  /*5410*/  @!P0 BRA `(.L_x_6126) ;  /* 0x0000000000908947 */ /* 0x000fea0003800000 */
[----:B------:R-:W-:-:S13]  /*5420*/  ISETP.NE.AND P0, PT, R0, 0x18, PT ;  /* 0x000000180000780c */ /* 0x000fda0003f05270 */
[----:B------:R-:W-:Y:S05]  /*5430*/  @!P0 BRA `(.L_x_6127) ;  /* 0x0000000000448947 */ /* 0x000fea0003800000 */
.L_x_6103:
        /* <DEDUP_REMOVED lines=16> */
.L_x_6128:
[----:B------:R-:W-:Y:S05]  /*5540*/  BRA `(.L_x_6104) ;  /* 0x0000000000a07947 */ /* 0x000fea0003800000 */
.L_x_6127:
        /* <DEDUP_REMOVED lines=13> */
.L_x_6130:
[----:B------:R-:W-:Y:S05]  /*5620*/  BSYNC.RECONVERGENT B0 ;  /* 0x0000000000007941 */ /* 0x000fea0003800200 */
.L_x_6129:
[----:B------:R-:W-:-:S05]  /*5630*/  LOP3.LUT R3, R0, 0x80, R3, 0xf8, !PT ;  /* 0x0000008000037812 */ /* 0x000fca00078ef803 */
[----:B------:R0:W-:Y:S01]  /*5640*/  STG.E.U8 desc[UR36][R8.64], R3 ;  /* 0x0000000308007986 */ /* 0x0001e2000c101124 */
[----:B------:R-:W-:Y:S05]  /*5650*/  BRA `(.L_x_6104) ;  /* 0x00000000005c7947 */ /* 0x000fea0003800000 */
.L_x_6126:
        /* <DEDUP_REMOVED lines=12> */
.L_x_6132:
[----:B------:R-:W-:Y:S01]  /*5720*/  IMAD.MOV.U32 R0, RZ, RZ, 0x7f ;  /* 0x0000007fff007424 */ /* 0x000fe200078e00ff */
[----:B------:R-:W-:-:S04]  /*5730*/  ISETP.GT.U32.AND P0, PT, R4, 0x7f800000, PT ;  /* 0x7f8000000400780c */ /* 0x000fc80003f04070 */
[----:B------:R-:W-:-:S09]  /*5740*/  SEL R0, R0, 0x7c, P0 ;  /* 0x0000007c00007807 */ /* 0x000fd20000000000 */
.L_x_6133:
[----:B------:R-:W-:Y:S05]  /*5750*/  BSYNC.RECONVERGENT B0 ;  /* 0x0000000000007941 */ /* 0x000fea0003800200 */
.L_x_6131:
[----:B------:R-:W-:-:S04]  /*5760*/  SHF.R.U32.HI R3, RZ, 0x18, R3 ;  /* 0x00000018ff037819 */ /* 0x000fc80000011603 */
[----:B------:R-:W-:-:S05]  /*5770*/  LOP3.LUT R3, R0, 0x80, R3, 0xf8, !PT ;  /* 0x0000008000037812 */ /* 0x000fca00078ef803 */
[----:B------:R0:W-:Y:S01]  /*5780*/  STG.E.U8 desc[UR36][R8.64], R3 ;  /* 0x0000000308007986 */ /* 0x0001e2000c101124 */
[----:B------:R-:W-:Y:S05]  /*5790*/  BRA `(.L_x_6104) ;  /* 0x00000000000c7947 */ /* 0x000fea0003800000 */
.L_x_6125:
[----:B------:R-:W-:-:S04]  /*57a0*/  I2FP.F32.S32 R0, R26 ;  /* 0x0000001a00007245 */ /* 0x000fc80000201400 */
[----:B------:R-:W-:-:S05]  /*57b0*/  F2FP.BF16.F32.PACK_AB R0, RZ, R0 ;  /* 0x00000000ff00723e */ /* 0x000fca00000010ff */
[----:B------:R0:W-:Y:S02]  /*57c0*/  STG.E.U16 desc[UR36][R8.64], R0 ;  /* 0x0000000008007986 */ /* 0x0001e4000c101524 */
.L_x_6104:
[----:B------:R-:W-:-:S07]  /*57d0*/  VIADD R17, R17, 0x80 ;  /* 0x0000008011117836 */ /* 0x000fce0000000000 */
.L_x_6061:
[----:B------:R-:W-:-:S13]  /*57e0*/  ISETP.GE.AND P0, PT, R17, R16, PT ;  /* 0x000000101100720c */ /* 0x000fda0003f06270 */
[----:B------:R-:W-:Y:S05]  /*57f0*/  @P0 BREAK.RELIABLE B6 ;  /* 0x0000000000060942 */ /* 0x000fea0003800100 */
[----:B------:R-:W-:Y:S05]  /*5800*/  @P0 BRA `(.L_x_6098) ;  /* 0x0000000c00980947 */ /* 0x000fea0003800000 */
[----:B------:R-:W-:Y:S05]  /*5810*/  BSYNC.RELIABLE B6 ;  /* 0x0000000000067941 */ /* 0x000fea0003800100 */
.L_x_6060:
        /* <DEDUP_REMOVED lines=20> */
.L_x_6137:
[----:B------:R0:W-:Y:S01]  /*5960*/  STG.E.U8 desc[UR36][R8.64], R24 ;  /* 0x0000001808007986 */ /* 0x0001e2000c101124 */
[----:B------:R-:W-:Y:S05]  /*5970*/  BRA `(.L_x_6139) ;  /* 0x0000000c00387947 */ /* 0x000fea0003800000 */
.L_x_6136:
        /* <DEDUP_REMOVED lines=9> */
.L_x_6141:
[----:B------:R0:W-:Y:S01]  /*5a10*/  STG.E desc[UR36][R8.64], R24 ;  /* 0x0000001808007986 */ /* 0x0001e2000c101924 */
[----:B------:R-:W-:Y:S05]  /*5a20*/  BRA `(.L_x_6139) ;  /* 0x0000000c000c7947 */ /* 0x000fea0003800000 */
.L_x_6140:
[----:B------:R0:W-:Y:S01]  /*5a30*/  STG.E.U16 desc[UR36][R8.64], R24 ;  /* 0x0000001808007986 */ /* 0x0001e2000c101524 */
[----:B------:R-:W-:Y:S05]  /*5a40*/  BRA `(.L_x_6139) ;  /* 0x0000000c00047947 */ /* 0x000fea0003800000 */
.L_x_6135:
        /* <DEDUP_REMOVED lines=9> */
.L_x_6143:
[----:B------:R-:W-:-:S04]  /*5ae0*/  I2FP.F32.S32 R0, R24 ;  /* 0x0000001800007245 */ /* 0x000fc80000201400 */
[----:B------:R-:W-:-:S05]  /*5af0*/  F2FP.F16.F32.PACK_AB R0, RZ, R0 ;  /* 0x00000000ff00723e */ /* 0x000fca00000000ff */
[----:B------:R0:W-:Y:S01]  /*5b00*/  STG.E.U16 desc[UR36][R8.64], R0 ;  /* 0x0000000008007986 */ /* 0x0001e2000c101524 */
[----:B------:R-:W-:Y:S05]  /*5b10*/  BRA `(.L_x_6139) ;  /* 0x0000000800d07947 */ /* 0x000fea0003800000 */
.L_x_6142:
        /* <DEDUP_REMOVED lines=10> */
.L_x_6145:
[----:B------:R-:W-:-:S04]  /*5bc0*/  I2FP.F32.S32 R24, R24 ;  /* 0x0000001800187245 */ /* 0x000fc80000201400 */
[----:B------:R-:W-:-:S04]  /*5bd0*/  F2FP.F16.F32.PACK_AB R3, RZ, R24 ;  /* 0x00000018ff03723e */ /* 0x000fc800000000ff */
[----:B------:R-:W-:-:S05]  /*5be0*/  PRMT R3, R3, 0x5410, RZ ;  /* 0x0000541003037816 */ /* 0x000fca00000000ff */
[----:B------:R0:W-:Y:S01]  /*5bf0*/  STG.E desc[UR36][R8.64], R3 ;  /* 0x0000000308007986 */ /* 0x0001e2000c101924 */
[----:B------:R-:W-:Y:S05]  /*5c00*/  BRA `(.L_x_6139) ;  /* 0x0000000800947947 */ /* 0x000fea0003800000 */
.L_x_6144:
[----:B------:R-:W0:Y:S02]  /*5c10*/  I2F.F64 R24, R24 ;  /* 0x0000001800187312 */ /* 0x000e240000201c00 */
[----:B0-----:R0:W-:Y:S01]  /*5c20*/  STG.E.64 desc[UR36][R8.64], R24 ;  /* 0x0000001808007986 */ /* 0x0011e2000c101b24 */
[----:B------:R-:W-:Y:S05]  /*5c30*/  BRA `(.L_x_6139) ;  /* 0x0000000800887947 */ /* 0x000fea0003800000 */
.L_x_6134:
        /* <DEDUP_REMOVED lines=12> */
.L_x_6149:
        /* <DEDUP_REMOVED lines=17> */
.L_x_6152:
[----:B------:R-:W-:-:S04]  /*5e10*/  SHF.R.U32.HI R3, RZ, 0x18, R5 ;  /* 0x00000018ff037819 */ /* 0x000fc80000011605 */
[----:B------:R-:W-:-:S04]  /*5e20*/  LOP3.LUT R0, R0, 0x80, R3, 0xf8, !PT ;  /* 0x0000008000007812 */ /* 0x000fc800078ef803 */
[----:B------:R-:W-:-:S07]  /*5e30*/  PRMT R4, R0, 0x7610, R4 ;  /* 0x0000761000047816 */ /* 0x000fce0000000004 */
.L_x_6151:
[----:B------:R-:W-:Y:S05]  /*5e40*/  BSYNC.RECONVERGENT B0 ;  /* 0x0000000000007941 */ /* 0x000fea0003800200 */
.L_x_6150:
[----:B------:R0:W-:Y:S01]  /*5e50*/  STG.E.U8 desc[UR36][R8.64], R4 ;  /* 0x0000000408007986 */ /* 0x0001e2000c101124 */
[----:B------:R-:W-:Y:S05]  /*5e60*/  BRA `(.L_x_6139) ;  /* 0x0000000400fc7947 */ /* 0x000fea0003800000 */
.L_x_6148:
        /* <DEDUP_REMOVED lines=17> */
.L_x_6155:
[----:B------:R-:W-:-:S04]  /*5f80*/  SHF.R.U32.HI R3, RZ, 0x18, R5 ;  /* 0x00000018ff037819 */ /* 0x000fc80000011605 */
[----:B------:R-:W-:-:S04]  /*5f90*/  LOP3.LUT R0, R0, 0x80, R3, 0xf8, !PT ;  /* 0x0000008000007812 */ /* 0x000fc800078ef803 */
[----:B------:R-:W-:-:S07]  /*5fa0*/  PRMT R4, R0, 0x7610, R4 ;  /* 0x0000761000047816 */ /* 0x000fce0000000004 */
.L_x_6154:
[----:B------:R-:W-:Y:S05]  /*5fb0*/  BSYNC.RECONVERGENT B0 ;  /* 0x0000000000007941 */ /* 0x000fea0003800200 */
.L_x_6153:
[----:B------:R0:W-:Y:S01]  /*5fc0*/  STG.E.U8 desc[UR36][R8.64], R4 ;  /* 0x0000000408007986 */ /* 0x0001e2000c101124 */
[----:B------:R-:W-:Y:S05]  /*5fd0*/  BRA `(.L_x_6139) ;  /* 0x0000000400a07947 */ /* 0x000fea0003800000 */
.L_x_6147:
        /* <DEDUP_REMOVED lines=22> */
.L_x_6157:
[----:B------:R-:W-:-:S05]  /*6140*/  SHF.R.S32.HI R25, RZ, 0x1f, R24 ;  /* 0x0000001fff197819 */ /* 0x000fca0000011418 */
[----:B------:R0:W-:Y:S01]  /*6150*/  STG.E.64 desc[UR36][R8.64], R24 ;  /* 0x0000001808007986 */ /* 0x0001e2000c101b24 */
[----:B------:R-:W-:Y:S05]  /*6160*/  BRA `(.L_x_6139) ;  /* 0x00000004003c7947 */ /* 0x000fea0003800000 */
.L_x_6156:
[----:B------:R0:W-:Y:S01]  /*6170*/  STG.E desc[UR36][R8.64], R24 ;  /* 0x0000001808007986 */ /* 0x0001e2000c101924 */
[----:B------:R-:W-:Y:S05]  /*6180*/  BRA `(.L_x_6139) ;  /* 0x0000000400347947 */ /* 0x000fea0003800000 */
.L_x_6146:
        /* <DEDUP_REMOVED lines=10> */
.L_x_6159:
[----:B------:R-:W-:Y:S01]  /*6230*/  CS2R R6, SRZ ;  /* 0x0000000000067805 */ /* 0x000fe2000001ff00 */
[----:B------:R-:W0:Y:S04]  /*6240*/  I2F.F64 R4, R24 ;  /* 0x0000001800047312 */ /* 0x000e280000201c00 */
[----:B0-----:R4:W-:Y:S01]  /*6250*/  STG.E.128 desc[UR36][R8.64], R4 ;  /* 0x0000000408007986 */ /* 0x0019e2000c101d24 */
[----:B------:R-:W-:Y:S05]  /*6260*/  BRA `(.L_x_6139) ;  /* 0x0000000000fc7947 */ /* 0x000fea0003800000 */
.L_x_6158:
[----:B------:R-:W-:-:S13]  /*6270*/  ISETP.NE.AND P0, PT, R0, 0xf, PT ;  /* 0x0000000f0000780c */ /* 0x000fda0003f05270 */
[----:B------:R-:W-:Y:S05]  /*6280*/  @!P0 BRA `(.L_x_6160) ;  /* 0x0000000000e88947 */ /* 0x000fea0003800000 */
[----:B------:R-:W-:-:S13]  /*6290*/  ISETP.NE.AND P0, PT, R0, 0x17, PT ;  /* 0x000000170000780c */ /* 0x000fda0003f05270 */
[----:B------:R-:W-:Y:S05]  /*62a0*/  @!P0 BRA `(.L_x_6161) ;  /* 0x0000000000908947 */ /* 0x000fea0003800000 */
[----:B------:R-:W-:-:S13]  /*62b0*/  ISETP.NE.AND P0, PT, R0, 0x18, PT ;  /* 0x000000180000780c */ /* 0x000fda0003f05270 */
[----:B------:R-:W-:Y:S05]  /*62c0*/  @!P0 BRA `(.L_x_6162) ;  /* 0x0000000000448947 */ /* 0x000fea0003800000 */
.L_x_6138:
        /* <DEDUP_REMOVED lines=16> */
.L_x_6163:
[----:B------:R-:W-:Y:S05]  /*63d0*/  BRA `(.L_x_6139) ;  /* 0x0000000000a07947 */ /* 0x000fea0003800000 */
.L_x_6162:
        /* <DEDUP_REMOVED lines=13> */
.L_x_6165:
[----:B------:R-:W-:Y:S05]  /*64b0*/  BSYNC.RECONVERGENT B0 ;  /* 0x0000000000007941 */ /* 0x000fea0003800200 */
.L_x_6164:
[----:B------:R-:W-:-:S05]  /*64c0*/  LOP3.LUT R3, R0, 0x80, R3, 0xf8, !PT ;  /* 0x0000008000037812 */ /* 0x000fca00078ef803 */
[----:B------:R2:W-:Y:S01]  /*64d0*/  STG.E.U8 desc[UR36][R8.64], R3 ;  /* 0x0000000308007986 */ /* 0x0005e2000c101124 */
[----:B------:R-:W-:Y:S05]  /*64e0*/  BRA `(.L_x_6139) ;  /* 0x00000000005c7947 */ /* 0x000fea0003800000 */
.L_x_6161:
        /* <DEDUP_REMOVED lines=12> */
.L_x_6167:
[----:B------:R-:W-:Y:S01]  /*65b0*/  IMAD.MOV.U32 R0, RZ, RZ, 0x7f ;  /* 0x0000007fff007424 */ /* 0x000fe200078e00ff */
[----:B------:R-:W-:-:S04]  /*65c0*/  ISETP.GT.U32.AND P0, PT, R4, 0x7f800000, PT ;  /* 0x7f8000000400780c */ /* 0x000fc80003f04070 */
[----:B------:R-:W-:-:S09]  /*65d0*/  SEL R0, R0, 0x7c, P0 ;  /* 0x0000007c00007807 */ /* 0x000fd20000000000 */
.L_x_6168:
[----:B------:R-:W-:Y:S05]  /*65e0*/  BSYNC.RECONVERGENT B0 ;  /* 0x0000000000007941 */ /* 0x000fea0003800200 */
.L_x_6166:
[----:B------:R-:W-:-:S04]  /*65f0*/  SHF.R.U32.HI R3, RZ, 0x18, R3 ;  /* 0x00000018ff037819 */ /* 0x000fc80000011603 */
[----:B------:R-:W-:-:S05]  /*6600*/  LOP3.LUT R3, R0, 0x80, R3, 0xf8, !PT ;  /* 0x0000008000037812 */ /* 0x000fca00078ef803 */
[----:B------:R1:W-:Y:S01]  /*6610*/  STG.E.U8 desc[UR36][R8.64], R3 ;  /* 0x0000000308007986 */ /* 0x0003e2000c101124 */
[----:B------:R-:W-:Y:S05]  /*6620*/  BRA `(.L_x_6139) ;  /* 0x00000000000c7947 */ /* 0x000fea0003800000 */
.L_x_6160:
[----:B------:R-:W-:-:S04]  /*6630*/  I2FP.F32.S32 R0, R24 ;  /* 0x0000001800007245 */ /* 0x000fc80000201400 */
[----:B------:R-:W-:-:S05]  /*6640*/  F2FP.BF16.F32.PACK_AB R0, RZ, R0 ;  /* 0x00000000ff00723e */ /* 0x000fca00000010ff */
[----:B------:R0:W-:Y:S02]  /*6650*/  STG.E.U16 desc[UR36][R8.64], R0 ;  /* 0x0000000008007986 */ /* 0x0001e4000c101524 */
.L_x_6139:
[----:B------:R-:W-:-:S07]  /*6660*/  VIADD R17, R17, 0x80 ;  /* 0x0000008011117836 */ /* 0x000fce0000000000 */
.L_x_6098:
[----:B------:R-:W-:Y:S05]  /*6670*/  BSYNC.RECONVERGENT B7 ;  /* 0x0000000000077941 */ /* 0x000fea0003800200 */
.L_x_6059:
        /* <DEDUP_REMOVED lines=21> */
.L_x_6172:
[----:B------:R-:W-:Y:S01]  /*67d0*/  STG.E.U8 desc[UR36][R2.64], R22 ;  /* 0x0000001602007986 */ /* 0x000fe2000c101124 */
[----:B------:R-:W-:Y:S05]  /*67e0*/  EXIT ;  /* 0x000000000000794d */ /* 0x000fea0003800000 */
.L_x_6171:
        /* <DEDUP_REMOVED lines=9> */
.L_x_6175:
[----:B------:R-:W-:Y:S01]  /*6880*/  STG.E desc[UR36][R2.64], R22 ;  /* 0x0000001602007986 */ /* 0x000fe2000c101924 */
[----:B------:R-:W-:Y:S05]  /*6890*/  EXIT ;  /* 0x000000000000794d */ /* 0x000fea0003800000 */
.L_x_6174:
[----:B------:R-:W-:Y:S01]  /*68a0*/  STG.E.U16 desc[UR36][R2.64], R22 ;  /* 0x0000001602007986 */ /* 0x000fe2000c101524 */
[----:B------:R-:W-:Y:S05]  /*68b0*/  EXIT ;  /* 0x000000000000794d */ /* 0x000fea0003800000 */
.L_x_6170:
        /* <DEDUP_REMOVED lines=9> */
.L_x_6177:
[----:B------:R-:W-:-:S04]  /*6950*/  I2FP.F32.S32 R0, R22 ;  /* 0x0000001600007245 */ /* 0x000fc80000201400 */
[----:B------:R-:W-:-:S05]  /*6960*/  F2FP.F16.F32.PACK_AB R0, RZ, R0 ;  /* 0x00000000ff00723e */ /* 0x000fca00000000ff */
[----:B------:R-:W-:Y:S01]  /*6970*/  STG.E.U16 desc[UR36][R2.64], R0 ;  /* 0x0000000002007986 */ /* 0x000fe2000c101524 */
[----:B------:R-:W-:Y:S05]  /*6980*/  EXIT ;  /* 0x000000000000794d */ /* 0x000fea0003800000 */
.L_x_6176:
        /* <DEDUP_REMOVED lines=10> */
.L_x_6179:
[----:B------:R-:W-:-:S04]  /*6a30*/  I2FP.F32.S32 R22, R22 ;  /* 0x0000001600167245 */ /* 0x000fc80000201400 */
[----:B------:R-:W-:-:S04]  /*6a40*/  F2FP.F16.F32.PACK_AB R5, RZ, R22 ;  /* 0x00000016ff05723e */ /* 0x000fc800000000ff */
[----:B------:R-:W-:-:S05]  /*6a50*/  PRMT R5, R5, 0x5410, RZ ;  /* 0x0000541005057816 */ /* 0x000fca00000000ff */
[----:B------:R-:W-:Y:S01]  /*6a60*/  STG.E desc[UR36][R2.64], R5 ;  /* 0x0000000502007986 */ /* 0x000fe2000c101924 */
[----:B------:R-:W-:Y:S05]  /*6a70*/  EXIT ;  /* 0x000000000000794d */ /* 0x000fea0003800000 */
.L_x_6178:
[----:B------:R-:W0:Y:S02]  /*6a80*/  I2F.F64 R22, R22 ;  /* 0x0000001600167312 */ /* 0x000e240000201c00 */
[----:B0-----:R-:W-:Y:S01]  /*6a90*/  STG.E.64 desc[UR36][R2.64], R22 ;  /* 0x0000001602007986 */ /* 0x001fe2000c101b24 */
[----:B------:R-:W-:Y:S05]  /*6aa0*/  EXIT ;  /* 0x000000000000794d */ /* 0x000fea0003800000 */
.L_x_6169:
        /* <DEDUP_REMOVED lines=12> */
.L_x_6183:
        /* <DEDUP_REMOVED lines=18> */
.L_x_6186:
[----:B------:R-:W-:-:S04]  /*6c90*/  SHF.R.U32.HI R5, RZ, 0x18, R5 ;  /* 0x00000018ff057819 */ /* 0x000fc80000011605 */
[----:B------:R-:W-:-:S07]  /*6ca0*/  LOP3.LUT R0, R0, 0x80, R5, 0xf8, !PT ;  /* 0x0000008000007812 */ /* 0x000fce00078ef805 */
.L_x_6185:
[----:B------:R-:W-:Y:S05]  /*6cb0*/  BSYNC.RECONVERGENT B0 ;  /* 0x0000000000007941 */ /* 0x000fea0003800200 */
.L_x_6184:
[----:B------:R-:W-:Y:S01]  /*6cc0*/  STG.E.U8 desc[UR36][R2.64], R0 ;  /* 0x0000000002007986 */ /* 0x000fe2000c101124 */
[----:B------:R-:W-:Y:S05]  /*6cd0*/  EXIT ;  /* 0x000000000000794d */ /* 0x000fea0003800000 */
.L_x_6182:
        /* <DEDUP_REMOVED lines=18> */
.L_x_6189:
[----:B------:R-:W-:-:S04]  /*6e00*/  SHF.R.U32.HI R5, RZ, 0x18, R5 ;  /* 0x00000018ff057819 */ /* 0x000fc80000011605 */
[----:B------:R-:W-:-:S07]  /*6e10*/  LOP3.LUT R0, R0, 0x80, R5, 0xf8, !PT ;  /* 0x0000008000007812 */ /* 0x000fce00078ef805 */
.L_x_6188:
[----:B------:R-:W-:Y:S05]  /*6e20*/  BSYNC.RECONVERGENT B0 ;  /* 0x0000000000007941 */ /* 0x000fea0003800200 */
.L_x_6187:
[----:B------:R-:W-:Y:S01]  /*6e30*/  STG.E.U8 desc[UR36][R2.64], R0 ;  /* 0x0000000002007986 */ /* 0x000fe2000c101124 */
[----:B------:R-:W-:Y:S05]  /*6e40*/  EXIT ;  /* 0x000000000000794d */ /* 0x000fea0003800000 */
.L_x_6181:
        /* <DEDUP_REMOVED lines=22> */
.L_x_6191:
[----:B------:R-:W-:-:S05]  /*6fb0*/  SHF.R.S32.HI R23, RZ, 0x1f, R22 ;  /* 0x0000001fff177819 */ /* 0x000fca0000011416 */
[----:B------:R-:W-:Y:S01]  /*6fc0*/  STG.E.64 desc[UR36][R2.64], R22 ;  /* 0x0000001602007986 */ /* 0x000fe2000c101b24 */
[----:B------:R-:W-:Y:S05]  /*6fd0*/  EXIT ;  /* 0x000000000000794d */ /* 0x000fea0003800000 */
.L_x_6190:
[----:B------:R-:W-:Y:S01]  /*6fe0*/  STG.E desc[UR36][R2.64], R22 ;  /* 0x0000001602007986 */ /* 0x000fe2000c101924 */
[----:B------:R-:W-:Y:S05]  /*6ff0*/  EXIT ;  /* 0x000000000000794d */ /* 0x000fea0003800000 */
.L_x_6180:
        /* <DEDUP_REMOVED lines=10> */
.L_x_6193:
[----:B------:R-:W-:Y:S01]  /*70a0*/  CS2R R6, SRZ ;  /* 0x0000000000067805 */ /* 0x000fe2000001ff00 */
[----:B------:R-:W0:Y:S04]  /*70b0*/  I2F.F64 R4, R22 ;  /* 0x0000001600047312 */ /* 0x000e280000201c00 */
[----:B0-----:R-:W-:Y:S01]  /*70c0*/  STG.E.128 desc[UR36][R2.64], R4 ;  /* 0x0000000402007986 */ /* 0x001fe2000c101d24 */
[----:B------:R-:W-:Y:S05]  /*70d0*/  EXIT ;  /* 0x000000000000794d */ /* 0x000fea0003800000 */
.L_x_6192:
[----:B------:R-:W-:-:S13]  /*70e0*/  ISETP.NE.AND P0, PT, R0, 0xf, PT ;  /* 0x0000000f0000780c */ /* 0x000fda0003f05270 */
[----:B------:R-:W-:Y:S05]  /*70f0*/  @!P0 BRA `(.L_x_6194) ;  /* 0x0000000000e88947 */ /* 0x000fea0003800000 */
[----:B------:R-:W-:-:S13]  /*7100*/  ISETP.NE.AND P0, PT, R0, 0x17, PT ;  /* 0x000000170000780c */ /* 0x000fda0003f05270 */
[----:B------:R-:W-:Y:S05]  /*7110*/  @!P0 BRA `(.L_x_6195) ;  /* 0x0000000000908947 */ /* 0x000fea0003800000 */
[----:B------:R-:W-:-:S13]  /*7120*/  ISETP.NE.AND P0, PT, R0, 0x18, PT ;  /* 0x000000180000780c */ /* 0x000fda0003f05270 */
[----:B------:R-:W-:Y:S05]  /*7130*/  @!P0 BRA `(.L_x_6196) ;  /* 0x0000000000448947 */ /* 0x000fea0003800000 */
.L_x_6173:
        /* <DEDUP_REMOVED lines=16> */
.L_x_6197:
[----:B------:R-:W-:Y:S05]  /*7240*/  EXIT ;  /* 0x000000000000794d */ /* 0x000fea0003800000 */
.L_x_6196:
        /* <DEDUP_REMOVED lines=13> */
.L_x_6199:
[----:B------:R-:W-:Y:S05]  /*7320*/  BSYNC.RECONVERGENT B0 ;  /* 0x0000000000007941 */ /* 0x000fea0003800200 */
.L_x_6198:
[----:B------:R-:W-:-:S05]  /*7330*/  LOP3.LUT R5, R0, 0x80, R5, 0xf8, !PT ;  /* 0x0000008000057812 */ /* 0x000fca00078ef805 */
[----:B------:R-:W-:Y:S01]  /*7340*/  STG.E.U8 desc[UR36][R2.64], R5 ;  /* 0x0000000502007986 */ /* 0x000fe2000c101124 */
[----:B------:R-:W-:Y:S05]  /*7350*/  EXIT ;  /* 0x000000000000794d */ /* 0x000fea0003800000 */
.L_x_6195:
        /* <DEDUP_REMOVED lines=12> */
.L_x_6201:
[----:B------:R-:W-:Y:S01]  /*7420*/  IMAD.MOV.U32 R0, RZ, RZ, 0x7f ;  /* 0x0000007fff007424 */ /* 0x000fe200078e00ff */
[----:B------:R-:W-:-:S04]  /*7430*/  ISETP.GT.U32.AND P0, PT, R4, 0x7f800000, PT ;  /* 0x7f8000000400780c */ /* 0x000fc80003f04070 */
[----:B------:R-:W-:-:S09]  /*7440*/  SEL R0, R0, 0x7c, P0 ;  /* 0x0000007c00007807 */ /* 0x000fd20000000000 */
.L_x_6202:
[----:B------:R-:W-:Y:S05]  /*7450*/  BSYNC.RECONVERGENT B0 ;  /* 0x0000000000007941 */ /* 0x000fea0003800200 */
.L_x_6200:
[----:B------:R-:W-:-:S04]  /*7460*/  SHF.R.U32.HI R5, RZ, 0x18, R5 ;  /* 0x00000018ff057819 */ /* 0x000fc80000011605 */
[----:B------:R-:W-:-:S05]  /*7470*/  LOP3.LUT R5, R0, 0x80, R5, 0xf8, !PT ;  /* 0x0000008000057812 */ /* 0x000fca00078ef805 */
[----:B------:R-:W-:Y:S01]  /*7480*/  STG.E.U8 desc[UR36][R2.64], R5 ;  /* 0x0000000502007986 */ /* 0x000fe2000c101124 */
[----:B------:R-:W-:Y:S05]  /*7490*/  EXIT ;  /* 0x000000000000794d */ /* 0x000fea0003800000 */
.L_x_6194:
[----:B------:R-:W-:-:S04]  /*74a0*/  I2FP.F32.S32 R0, R22 ;  /* 0x0000001600007245 */ /* 0x000fc80000201400 */
[----:B------:R-:W-:-:S05]  /*74b0*/  F2FP.BF16.F32.PACK_AB R0, RZ, R0 ;  /* 0x00000000ff00723e */ /* 0x000fca00000010ff */
[----:B------:R-:W-:Y:S01]  /*74c0*/  STG.E.U16 desc[UR36][R2.64], R0 ;  /* 0x0000000002007986 */ /* 0x000fe2000c101524 */
[----:B------:R-:W-:Y:S05]  /*74d0*/  EXIT ;  /* 0x000000000000794d */ /* 0x000fea0003800000 */
.L_x_6203:
        /* <DEDUP_REMOVED lines=10> */
.L_x_20821:


//--------------------- .text._ZN2at6native18elementwise_kernelILi128ELi2EZNS0_22gpu_kernel_impl_nocastINS0_13AUnaryFunctorIiiiZZZNS0_18rshift_kernel_cudaERNS_18TensorIteratorBaseEENKUlvE_clEvENKUlvE1_clEvEUliiE_EEEEvS5_RKT_EUliE_EEviT1_ --------------------------
	.section	.text._ZN2at6native18elementwise_kernelILi128ELi2EZNS0_22gpu_kernel_impl_nocastINS0_13AUnaryFunctorIiiiZZZNS0_18rshift_kernel_cudaERNS_18TensorIteratorBaseEENKUlvE_clEvENKUlvE1_clEvEUliiE_EEEEvS5_RKT_EUliE_EEviT1_,"ax",@progbits
	.align	128
        .global         _ZN2at6native18elementwise_kernelILi128ELi2EZNS0_22gpu_kernel_impl_nocastINS0_13AUnaryFunctorIiiiZZZNS0_18rshift_kernel_cudaERNS_18TensorIteratorBaseEENKUlvE_clEvENKUlvE1_clEvEUliiE_EEEEvS5_RKT_EUliE_EEviT1_
        .type           _ZN2at6native18elementwise_kernelILi128ELi2EZNS0_22gpu_kernel_impl_nocastINS0_13AUnaryFunctorIiiiZZZNS0_18rshift_kernel_cudaERNS_18TensorIteratorBaseEENKUlvE_clEvENKUlvE1_clEvEUliiE_EEEEvS5_RKT_EUliE_EEviT1_,@function
        .size           _ZN2at6native18elementwise_kernelILi128ELi2EZNS0_22gpu_kernel_impl_nocastINS0_13AUnaryFunctorIiiiZZZNS0_18rshift_kernel_cudaERNS_18TensorIteratorBaseEENKUlvE_clEvENKUlvE1_clEvEUliiE_EEEEvS5_RKT_EUliE_EEviT1_,(.L_x_20822 - _ZN2at6native18elementwise_kernelILi128ELi2EZNS0_22gpu_kernel_impl_nocastINS0_13AUnaryFunctorIiiiZZZNS0_18rshift_kernel_cudaERNS_18TensorIteratorBaseEENKUlvE_clEvENKUlvE1_clEvEUliiE_EEEEvS5_RKT_EUliE_EEviT1_)
        .other          _ZN2at6native18elementwise_kernelILi128ELi2EZNS0_22gpu_kernel_impl_nocastINS0_13AUnaryFunctorIiiiZZZNS0_18rshift_kernel_cudaERNS_18TensorIteratorBaseEENKUlvE_clEvENKUlvE1_clEvEUliiE_EEEEvS5_RKT_EUliE_EEviT1_,@"STO_CUDA_ENTRY STV_DEFAULT"
_ZN2at6native18elementwise_kernelILi128ELi2EZNS0_22gpu_kernel_impl_nocastINS0_13AUnaryFunctorIiiiZZZNS0_18rshift_kernel_cudaERNS_18TensorIteratorBaseEENKUlvE_clEvENKUlvE1_clEvEUliiE_EEEEvS5_RKT_EUliE_EEviT1_:
.text._ZN2at6native18elementwise_kernelILi128ELi2EZNS0_22gpu_kernel_impl_nocastINS0_13AUnaryFunctorIiiiZZZNS0_18rshift_kernel_cudaERNS_18TensorIteratorBaseEENKUlvE_clEvENKUlvE1_clEvEUliiE_EEEEvS5_RKT_EUliE_EEviT1_:
        /* <DEDUP_REMOVED lines=14> */
[----:B------:R-:W1:Y:S01]  /*00e0*/  LDC R9, c[0x0][0x594] ;  /* 0x00016500ff097b82 */ /* 0x000e620000000800 */
[----:B0-----:R-:W2:Y:S07]  /*00f0*/  LDG.E R4, desc[UR6][R4.64] ;  /* 0x0000000604047981 */ /* 0x001eae000c1e1900 */
[----:B------:R-:W0:Y:S01]  /*0100*/  LDC.64 R6, c[0x0][0x580] ;  /* 0x00016000ff067b82 */ /* 0x000e220000000a00 */
[----:B------:R-:W-:-:S02]  /*0110*/  IADD3 R3, PT, PT, R3, 0x80, RZ ;  /* 0x0000008003037810 */ /* 0x000fc40007ffe0ff */
[----:B--2---:R-:W-:-:S04]  /*0120*/  VIMNMX.U32 R0, PT, PT, R4, 0x1f, PT ;  /* 0x0000001f04007848 */ /* 0x004fc80003fe0000 */
[----:B-1----:R-:W-:-:S05]  /*0130*/  SHF.R.S32.HI R9, RZ, R0, R9 ;  /* 0x00000000ff097219 */ /* 0x002fca0000011409 */
[----:B0-----:R0:W-:Y:S02]  /*0140*/  STG.E desc[UR6][R6.64], R9 ;  /* 0x0000000906007986 */ /* 0x0011e4000c101906 */
.L_x_6206:
[----:B------:R-:W-:Y:S05]  /*0150*/  BSYNC.RECONVERGENT B0 ;  /* 0x0000000000007941 */ /* 0x000fea0003800200 */
.L_x_6205:
[----:B------:R-:W-:-:S13]  /*0160*/  ISETP.GE.AND P0, PT, R3, UR4, PT ;  /* 0x0000000403007c0c */ /* 0x000fda000bf06270 */
[----:B------:R-:W-:Y:S05]  /*0170*/  @P0 EXIT ;  /* 0x000000000000094d */ /* 0x000fea0003800000 */
[----:B------:R-:W1:Y:S08]  /*0180*/  LDC.64 R2, c[0x0][0x588] ;  /* 0x00016200ff027b82 */ /* 0x000e700000000a00 */
[----:B0-----:R-:W0:Y:S01]  /*0190*/  LDC R7, c[0x0][0x594] ;  /* 0x00016500ff077b82 */ /* 0x001e220000000800 */
[----:B-1----:R-:W2:Y:S07]  /*01a0*/  LDG.E R2, desc[UR6][R2.64] ;  /* 0x0000000602027981 */ /* 0x002eae000c1e1900 */
[----:B------:R-:W1:Y:S01]  /*01b0*/  LDC.64 R4, c[0x0][0x580] ;  /* 0x00016000ff047b82 */ /* 0x000e620000000a00 */
[----:B--2---:R-:W-:-:S04]  /*01c0*/  VIMNMX.U32 R0, PT, PT, R2, 0x1f, PT ;  /* 0x0000001f02007848 */ /* 0x004fc80003fe0000 */
[----:B0-----:R-:W-:-:S05]  /*01d0*/  SHF.R.S32.HI R7, RZ, R0, R7 ;  /* 0x00000000ff077219 */ /* 0x001fca0000011407 */
[----:B-1----:R-:W-:Y:S01]  /*01e0*/  STG.E desc[UR6][R4.64], R7 ;  /* 0x0000000704007986 */ /* 0x002fe2000c101906 */
[----:B------:R-:W-:Y:S05]  /*01f0*/  EXIT ;  /* 0x000000000000794d */ /* 0x000fea0003800000 */
.L_x_6204:
        /* <DEDUP_REMOVED lines=305> */
.L_x_6209:
[----:B------:R-:W0:Y:S01]  /*1510*/  LDCU.128 UR8, c[0x0][0x580] ;  /* 0x0000b000ff0877ac */ /* 0x000e220008000c00 */
[----:B------:R-:W1:Y:S01]  /*1520*/  LDC R9, c[0x0][0x594] ;  /* 0x00016500ff097b82 */ /* 0x000e620000000800 */
[----:B0-----:R-:W-:-:S05]  /*1530*/  IADD3 R6, P0, PT, R4, UR10, RZ ;  /* 0x0000000a04067c10 */ /* 0x001fca000ff1e0ff */
[----:B------:R-:W-:-:S05]  /*1540*/  IMAD.X R7, RZ, RZ, UR11, P0 ;  /* 0x0000000bff077e24 */ /* 0x000fca00080e06ff */
[----:B------:R-:W2:Y:S01]  /*1550*/  LDG.E R6, desc[UR6][R6.64] ;  /* 0x0000000606067981 */ /* 0x000ea2000c1e1900 */
[----:B------:R-:W-:Y:S02]  /*1560*/  IADD3 R4, P0, PT, R5, UR8, RZ ;  /* 0x0000000805047c10 */ /* 0x000fe4000ff1e0ff */
[----:B------:R-:W-:Y:S02]  /*1570*/  IADD3 R3, PT, PT, R3, 0x80, RZ ;  /* 0x0000008003037810 */ /* 0x000fe40007ffe0ff */
[----:B------:R-:W-:Y:S02]  /*1580*/  IADD3.X R5, PT, PT, RZ, UR9, RZ, P0, !PT ;  /* 0x00000009ff057c10 */ /* 0x000fe400087fe4ff */
[----:B--2---:R-:W-:-:S04]  /*1590*/  VIMNMX.U32 R8, PT, PT, R6, 0x1f, PT ;  /* 0x0000001f06087848 */ /* 0x004fc80003fe0000 */
[----:B-1----:R-:W-:-:S05]  /*15a0*/  SHF.R.S32.HI R9, RZ, R8, R9 ;  /* 0x00000008ff097219 */ /* 0x002fca0000011409 */
[----:B------:R0:W-:Y:S02]  /*15b0*/  STG.E desc[UR6][R4.64], R9 ;  /* 0x0000000904007986 */ /* 0x0001e4000c101906 */
.L_x_6208:
[----:B------:R-:W-:Y:S05]  /*15c0*/  BSYNC.RECONVERGENT B0 ;  /* 0x0000000000007941 */ /* 0x000fea0003800200 */
.L_x_6207:
        /* <DEDUP_REMOVED lines=300> */
.L_x_6210:
[----:B------:R-:W0:Y:S01]  /*2890*/  LDCU.128 UR8, c[0x0][0x580] ;  /* 0x0000b000ff0877ac */ /* 0x000e220008000c00 */
[----:B------:R-:W1:Y:S01]  /*28a0*/  LDC R7, c[0x0][0x594] ;  /* 0x00016500ff077b82 */ /* 0x000e620000000800 */
[----:B0-----:R-:W-:-:S04]  /*28b0*/  IADD3 R4, P0, PT, R2, UR10, RZ ;  /* 0x0000000a02047c10 */ /* 0x001fc8000ff1e0ff */
[----:B------:R-:W-:-:S05]  /*28c0*/  IADD3.X R5, PT, PT, RZ, UR11, RZ, P0, !PT ;  /* 0x0000000bff057c10 */ /* 0x000fca00087fe4ff */
[----:B------:R-:W2:Y:S01]  /*28d0*/  LDG.E R4, desc[UR6][R4.64] ;  /* 0x0000000604047981 */ /* 0x000ea2000c1e1900 */
[----:B------:R-:W-:-:S04]  /*28e0*/  IADD3 R2, P0, PT, R3, UR8, RZ ;  /* 0x0000000803027c10 */ /* 0x000fc8000ff1e0ff */
[----:B------:R-:W-:Y:S02]  /*28f0*/  IADD3.X R3, PT, PT, RZ, UR9, RZ, P0, !PT ;  /* 0x00000009ff037c10 */ /* 0x000fe400087fe4ff */
[----:B--2---:R-:W-:-:S04]  /*2900*/  VIMNMX.U32 R0, PT, PT, R4, 0x1f, PT ;  /* 0x0000001f04007848 */ /* 0x004fc80003fe0000 */
[----:B-1----:R-:W-:-:S05]  /*2910*/  SHF.R.S32.HI R7, RZ, R0, R7 ;  /* 0x00000000ff077219 */ /* 0x002fca0000011407 */
[----:B------:R-:W-:Y:S01]  /*2920*/  STG.E desc[UR6][R2.64], R7 ;  /* 0x0000000702007986 */ /* 0x000fe2000c101906 */
[----:B------:R-:W-:Y:S05]  /*2930*/  EXIT ;  /* 0x000000000000794d */ /* 0x000fea0003800000 */
.L_x_6211:
        /* <DEDUP_REMOVED lines=12> */
.L_x_20822:


//--------------------- .text._ZN2at6native27unrolled_elementwise_kernelINS0_13AUnaryFunctorIiiiZZZNS0_18rshift_kernel_cudaERNS_18TensorIteratorBaseEENKUlvE_clEvENKUlvE1_clEvEUliiE_EESt5arrayIPcLm2EELi4E23TrivialOffsetCalculatorILi1EjESD_NS0_6memory15LoadWithoutCastENSE_16StoreWithoutCastEEEviT_T0_T2_T3_T4_T5_ --------------------------
	.section	.text._ZN2at6native27unrolled_elementwise_kernelINS0_13AUnaryFunctorIiiiZZZNS0_18rshift_kernel_cudaERNS_18TensorIteratorBaseEENKUlvE_clEvENKUlvE1_clEvEUliiE_EESt5arrayIPcLm2EELi4E23TrivialOffsetCalculatorILi1EjESD_NS0_6memory15LoadWithoutCastENSE_16StoreWithoutCastEEEviT_T0_T2_T3_T4_T5_,"ax",@progbits
	.align	128
        .global         _ZN2at6native27unrolled_elementwise_kernelINS0_13AUnaryFunctorIiiiZZZNS0_18rshift_kernel_cudaERNS_18TensorIteratorBaseEENKUlvE_clEvENKUlvE1_clEvEUliiE_EESt5arrayIPcLm2EELi4E23TrivialOffsetCalculatorILi1EjESD_NS0_6memory15LoadWithoutCastENSE_16StoreWithoutCastEEEviT_T0_T2_T3_T4_T5_
        .type           _ZN2at6native27unrolled_elementwise_kernelINS0_13AUnaryFunctorIiiiZZZNS0_18rshift_kernel_cudaERNS_18TensorIteratorBaseEENKUlvE_clEvENKUlvE1_clEvEUliiE_EESt5arrayIPcLm2EELi4E23TrivialOffsetCalculatorILi1EjESD_NS0_6memory15LoadWithoutCastENSE_16StoreWithoutCastEEEviT_T0_T2_T3_T4_T5_,@function
        .size           _ZN2at6native27unrolled_elementwise_kernelINS0_13AUnaryFunctorIiiiZZZNS0_18rshift_kernel_cudaERNS_18TensorIteratorBaseEENKUlvE_clEvENKUlvE1_clEvEUliiE_EESt5arrayIPcLm2EELi4E23TrivialOffsetCalculatorILi1EjESD_NS0_6memory15LoadWithoutCastENSE_16StoreWithoutCastEEEviT_T0_T2_T3_T4_T5_,(.L_x_20823 - _ZN2at6native27unrolled_elementwise_kernelINS0_13AUnaryFunctorIiiiZZZNS0_18rshift_kernel_cudaERNS_18TensorIteratorBaseEENKUlvE_clEvENKUlvE1_clEvEUliiE_EESt5arrayIPcLm2EELi4E23TrivialOffsetCalculatorILi1EjESD_NS0_6memory15LoadWithoutCastENSE_16StoreWithoutCastEEEviT_T0_T2_T3_T4_T5_)
        .other          _ZN2at6native27unrolled_elementwise_kernelINS0_13AUnaryFunctorIiiiZZZNS0_18rshift_kernel_cudaERNS_18TensorIteratorBaseEENKUlvE_clEvENKUlvE1_clEvEUliiE_EESt5arrayIPcLm2EELi4E23TrivialOffsetCalculatorILi1EjESD_NS0_6memory15LoadWithoutCastENSE_16StoreWithoutCastEEEviT_T0_T2_T3_T4_T5_,@"STO_CUDA_ENTRY STV_DEFAULT"
_ZN2at6native27unrolled_elementwise_kernelINS0_13AUnaryFunctorIiiiZZZNS0_18rshift_kernel_cudaERNS_18TensorIteratorBaseEENKUlvE_clEvENKUlvE1_clEvEUliiE_EESt5arrayIPcLm2EELi4E23TrivialOffsetCalculatorILi1EjESD_NS0_6memory15LoadWithoutCastENSE_16StoreWithoutCastEEEviT_T0_T2_T3_T4_T5_:
.text._ZN2at6native27unrolled_elementwise_kernelINS0_13AUnaryFunctorIiiiZZZNS0_18rshift_kernel_cudaERNS_18TensorIteratorBaseEENKUlvE_clEvENKUlvE1_clEvEUliiE_EESt5arrayIPcLm2EELi4E23TrivialOffsetCalculatorILi1EjESD_NS0_6memory15LoadWithoutCastENSE_16StoreWithoutCastEEEviT_T0_T2_T3_T4_T5_:
[----:B------:R-:W-:Y:S01]  /*0000*/  LDC R1, c[0x0][0x37c] ;  /* 0x0000df00ff017b82 */ /* 0x000fe20000000800 */
[----:B------:R-:W0:Y:S07]  /*0010*/  S2R R0, SR_CTAID.X ;  /* 0x0000000000007919 */ /* 0x000e2e0000002500 */
[----:B------:R-:W0:Y:S01]  /*0020*/  LDC R3, c[0x0][0x380] ;  /* 0x0000e000ff037b82 */ /* 0x000e220000000800 */
[----:B------:R-:W1:Y:S01]  /*0030*/  LDCU.64 UR4, c[0x0][0x358] ;  /* 0x00006b00ff0477ac */ /* 0x000e620008000a00 */
[----:B------:R-:W2:Y:S06]  /*0040*/  S2R R13, SR_TID.X ;  /* 0x00000000000d7919 */ /* 0x000eac0000002100 */
[----:B------:R-:W3:Y:S01]  /*0050*/  LDC R16, c[0x0][0x388] ;  /* 0x0000e200ff107b82 */ /* 0x000ee20000000800 */
        /* <DEDUP_REMOVED lines=8> */
[----:B------:R-:W-:Y:S01]  /*00e0*/  @!P1 IADD3 R13, PT, PT, R13, 0x80, RZ ;  /* 0x000000800d0d9810 */ /* 0x000fe20007ffe0ff */
[----:B------:R-:W2:Y:S03]  /*00f0*/  @!P1 LDC.64 R8, c[0x0][0x398] ;  /* 0x0000e600ff089b82 */ /* 0x000ea60000000a00 */
[----:B------:R-:W-:Y:S01]  /*0100*/  ISETP.GE.AND P3, PT, R13, R2, PT ;  /* 0x000000020d00720c */ /* 0x000fe20003f66270 */
[----:B0-----:R-:W-:Y:S01]  /*0110*/  @!P0 IMAD.WIDE.U32 R4, R15, 0x4, R4 ;  /* 0x000000040f048825 */ /* 0x001fe200078e0004 */
[----:B------:R-:W-:-:S11]  /*0120*/  CS2R R14, SRZ ;  /* 0x00000000000e7805 */ /* 0x000fd6000001ff00 */
[----:B------:R-:W-:Y:S01]  /*0130*/  @!P3 IMAD R19, R0, 0x200, R13 ;  /* 0x000002000013b824 */ /* 0x000fe200078e020d */
[----:B------:R-:W0:Y:S01]  /*0140*/  @!P3 LDC.64 R10, c[0x0][0x398] ;  /* 0x0000e600ff0abb82 */ /* 0x000e220000000a00 */
[----:B------:R-:W-:-:S05]  /*0150*/  @!P3 VIADD R13, R13, 0x80 ;  /* 0x000000800d0db836 */ /* 0x000fca0000000000 */
[----:B------:R-:W-:Y:S01]  /*0160*/  ISETP.GE.AND P2, PT, R13, R2, PT ;  /* 0x000000020d00720c */ /* 0x000fe20003f46270 */
[----:B--2---:R-:W-:-:S12]  /*0170*/  @!P1 IMAD.WIDE.U32 R8, R17, 0x4, R8 ;  /* 0x0000000411089825 */ /* 0x004fd800078e0008 */
[----:B------:R-:W2:Y:S01]  /*0180*/  @!P2 LDC.64 R6, c[0x0][0x398] ;  /* 0x0000e600ff06ab82 */ /* 0x000ea20000000a00 */
[----:B------:R-:W-:Y:S01]  /*0190*/  @!P2 LEA R13, R0, R13, 0x9 ;  /* 0x0000000d000da211 */ /* 0x000fe200078e48ff */
[----:B0-----:R-:W-:-:S05]  /*01a0*/  @!P3 IMAD.WIDE.U32 R10, R19, 0x4, R10 ;  /* 0x00000004130ab825 */ /* 0x001fca00078e000a */
[----:B-1----:R-:W4:Y:S01]  /*01b0*/  @!P3 LDG.E R14, desc[UR4][R10.64] ;  /* 0x000000040a0eb981 */ /* 0x002f22000c1e1900 */
[----:B--2---:R-:W-:Y:S01]  /*01c0*/  @!P2 IMAD.WIDE.U32 R6, R13, 0x4, R6 ;  /* 0x000000040d06a825 */ /* 0x004fe200078e0006 */
[----:B------:R-:W-:-:S04]  /*01d0*/  CS2R R12, SRZ ;  /* 0x00000000000c7805 */ /* 0x000fc8000001ff00 */
[----:B------:R-:W2:Y:S04]  /*01e0*/  @!P2 LDG.E R15, desc[UR4][R6.64] ;  /* 0x00000004060fa981 */ /* 0x000ea8000c1e1900 */
[----:B------:R-:W5:Y:S04]  /*01f0*/  @!P0 LDG.E R12, desc[UR4][R4.64] ;  /* 0x00000004040c8981 */ /* 0x000f68000c1e1900 */
[----:B------:R3:W5:Y:S01]  /*0200*/  @!P1 LDG.E R13, desc[UR4][R8.64] ;  /* 0x00000004080d9981 */ /* 0x000762000c1e1900 */
[----:B------:R-:W-:Y:S01]  /*0210*/  ISETP.GE.AND P0, PT, R3, R2, PT ;  /* 0x000000020300720c */ /* 0x000fe20003f06270 */
[----:B------:R-:W-:Y:S04]  /*0220*/  BSSY.RECONVERGENT B0, `(.L_x_6212) ;  /* 0x000001f000007945 */ /* 0x000fe80003800200 */
[----:B------:R-:W-:Y:S01]  /*0230*/  BSSY.RELIABLE B1, `(.L_x_6213) ;  /* 0x0000017000017945 */ /* 0x000fe20003800100 */
[----:B----4-:R-:W-:-:S04]  /*0240*/  VIMNMX.U32 R14, PT, PT, R14, 0x1f, PT ;  /* 0x0000001f0e0e7848 */ /* 0x010fc80003fe0000 */
[--C-:B---3--:R-:W-:Y:S02]  /*0250*/  SHF.R.S32.HI R9, RZ, R14, R16.reuse ;  /* 0x0000000eff097219 */ /* 0x108fe40000011410 */
[----:B--2---:R-:W-:Y:S02]  /*0260*/  VIMNMX.U32 R15, PT, PT, R15, 0x1f, PT ;  /* 0x0000001f0f0f7848 */ /* 0x004fe40003fe0000 */
[----:B-----5:R-:W-:Y:S02]  /*0270*/  VIMNMX.U32 R12, PT, PT, R12, 0x1f, PT ;  /* 0x0000001f0c0c7848 */ /* 0x020fe40003fe0000 */
[----:B------:R-:W-:Y:S02]  /*0280*/  VIMNMX.U32 R13, PT, PT, R13, 0x1f, PT ;  /* 0x0000001f0d0d7848 */ /* 0x000fe40003fe0000 */
[--C-:B------:R-:W-:Y:S02]  /*0290*/  SHF.R.S32.HI R17, RZ, R12, R16.reuse ;  /* 0x0000000cff117219 */ /* 0x100fe40000011410 */
        /* <DEDUP_REMOVED lines=16> */
.L_x_6214:
[----:B------:R-:W-:Y:S05]  /*03a0*/  BSYNC.RELIABLE B1 ;  /* 0x0000000000017941 */ /* 0x000fea0003800100 */
.L_x_6213:
[----:B------:R-:W-:-:S13]  /*03b0*/  ISETP.GE.AND P0, PT, R3, R2, PT ;  /* 0x000000020300720c */ /* 0x000fda0003f06270 */
[----:B0-----:R-:W0:Y:S01]  /*03c0*/  @!P0 LDC.64 R4, c[0x0][0x390] ;  /* 0x0000e400ff048b82 */ /* 0x001e220000000a00 */
[----:B------:R-:W-:Y:S01]  /*03d0*/  @!P0 IMAD R7, R0, 0x200, R3 ;  /* 0x0000020000078824 */ /* 0x000fe200078e0203 */
[----:B------:R-:W-:-:S03]  /*03e0*/  @!P0 IADD3 R3, PT, PT, R3, 0x80, RZ ;  /* 0x0000008003038810 */ /* 0x000fc60007ffe0ff */
[----:B0-----:R-:W-:-:S05]  /*03f0*/  @!P0 IMAD.WIDE.U32 R4, R7, 0x4, R4 ;  /* 0x0000000407048825 */ /* 0x001fca00078e0004 */
[----:B------:R1:W-:Y:S02]  /*0400*/  @!P0 STG.E desc[UR4][R4.64], R9 ;  /* 0x0000000904008986 */ /* 0x0003e4000c101904 */
.L_x_6215:
[----:B------:R-:W-:Y:S05]  /*0410*/  BSYNC.RECONVERGENT B0 ;  /* 0x0000000000007941 */ /* 0x000fea0003800200 */
.L_x_6212:
[----:B------:R-:W-:Y:S05]  /*0420*/  WARPSYNC.ALL ;  /* 0x0000000000007948 */ /* 0x000fea0003800000 */
[----:B------:R-:W-:-:S13]  /*0430*/  ISETP.GE.AND P0, PT, R3, R2, PT ;  /* 0x000000020300720c */ /* 0x000fda0003f06270 */
[----:B------:R-:W-:Y:S05]  /*0440*/  @P0 EXIT ;  /* 0x000000000000094d */ /* 0x000fea0003800000 */
[----:B01----:R-:W0:Y:S01]  /*0450*/  LDC.64 R4, c[0x0][0x390] ;  /* 0x0000e400ff047b82 */ /* 0x003e220000000a00 */
[----:B------:R-:W-:-:S04]  /*0460*/  IMAD R3, R0, 0x200, R3 ;  /* 0x0000020000037824 */ /* 0x000fc800078e0203 */
[----:B0-----:R-:W-:-:S05]  /*0470*/  IMAD.WIDE.U32 R2, R3, 0x4, R4 ;  /* 0x0000000403027825 */ /* 0x001fca00078e0004 */
[----:B------:R-:W-:Y:S01]  /*0480*/  STG.E desc[UR4][R2.64], R15 ;  /* 0x0000000f02007986 */ /* 0x000fe2000c101904 */
[----:B------:R-:W-:Y:S05]  /*0490*/  EXIT ;  /* 0x000000000000794d */ /* 0x000fea0003800000 */
.L_x_6216:
        /* <DEDUP_REMOVED lines=14> */
.L_x_20823:


//--------------------- .text._ZN2at6native29vectorized_elementwise_kernelILi2ENS0_13AUnaryFunctorIiiiZZZNS0_18rshift_kernel_cudaERNS_18TensorIteratorBaseEENKUlvE_clEvENKUlvE1_clEvEUliiE_EESt5arrayIPcLm2EEEEviT0_T1_ --------------------------
	.section	.text._ZN2at6native29vectorized_elementwise_kernelILi2ENS0_13AUnaryFunctorIiiiZZZNS0_18rshift_kernel_cudaERNS_18TensorIteratorBaseEENKUlvE_clEvENKUlvE1_clEvEUliiE_EESt5arrayIPcLm2EEEEviT0_T1_,"ax",@progbits
	.align	128
        .global         _ZN2at6native29vectorized_elementwise_kernelILi2ENS0_13AUnaryFunctorIiiiZZZNS0_18rshift_kernel_cudaERNS_18TensorIteratorBaseEENKUlvE_clEvENKUlvE1_clEvEUliiE_EESt5arrayIPcLm2EEEEviT0_T1_
        .type           _ZN2at6native29vectorized_elementwise_kernelILi2ENS0_13AUnaryFunctorIiiiZZZNS0_18rshift_kernel_cudaERNS_18TensorIteratorBaseEENKUlvE_clEvENKUlvE1_clEvEUliiE_EESt5arrayIPcLm2EEEEviT0_T1_,@function
        .size           _ZN2at6native29vectorized_elementwise_kernelILi2ENS0_13AUnaryFunctorIiiiZZZNS0_18rshift_kernel_cudaERNS_18TensorIteratorBaseEENKUlvE_clEvENKUlvE1_clEvEUliiE_EESt5arrayIPcLm2EEEEviT0_T1_,(.L_x_20824 - _ZN2at6native29vectorized_elementwise_kernelILi2ENS0_13AUnaryFunctorIiiiZZZNS0_18rshift_kernel_cudaERNS_18TensorIteratorBaseEENKUlvE_clEvENKUlvE1_clEvEUliiE_EESt5arrayIPcLm2EEEEviT0_T1_)
        .other          _ZN2at6native29vectorized_elementwise_kernelILi2ENS0_13AUnaryFunctorIiiiZZZNS0_18rshift_kernel_cudaERNS_18TensorIteratorBaseEENKUlvE_clEvENKUlvE1_clEvEUliiE_EESt5arrayIPcLm2EEEEviT0_T1_,@"STO_CUDA_ENTRY STV_DEFAULT"
_ZN2at6native29vectorized_elementwise_kernelILi2ENS0_13AUnaryFunctorIiiiZZZNS0_18rshift_kernel_cudaERNS_18TensorIteratorBaseEENKUlvE_clEvENKUlvE1_clEvEUliiE_EESt5arrayIPcLm2EEEEviT0_T1_:
.text._ZN2at6native29vectorized_elementwise_kernelILi2ENS0_13AUnaryFunctorIiiiZZZNS0_18rshift_kernel_cudaERNS_18TensorIteratorBaseEENKUlvE_clEvENKUlvE1_clEvEUliiE_EESt5arrayIPcLm2EEEEviT0_T1_:
        /* <DEDUP_REMOVED lines=9> */
[----:B------:R-:W-:Y:S01]  /*0090*/  IMAD.MOV.U32 R18, RZ, RZ, RZ ;  /* 0x000000ffff127224 */ /* 0x000fe200078e00ff */
        /* <DEDUP_REMOVED lines=11> */
[----:B------:R0:W2:Y:S07]  /*0150*/  @!P6 LDG.E R18, desc[UR4][R2.64] ;  /* 0x000000040212e981 */ /* 0x0000ae000c1e1900 */
[----:B------:R-:W-:Y:S01]  /*0160*/  @!P4 IMAD.IADD R29, R0, 0x1, R25 ;  /* 0x00000001001dc824 */ /* 0x000fe200078e0219 */
[----:B------:R-:W-:Y:S01]  /*0170*/  @!P4 IADD3 R25, PT, PT, R25, 0x80, RZ ;  /* 0x000000801919c810 */ /* 0x000fe20007ffe0ff */
[----:B------:R-:W3:Y:S03]  /*0180*/  @!P4 LDC.64 R14, c[0x0][0x398] ;  /* 0x0000e600ff0ecb82 */ /* 0x000ee60000000a00 */
        /* <DEDUP_REMOVED lines=10> */
[----:B------:R-:W-:Y:S01]  /*0230*/  @!P1 IADD3 R25, PT, PT, R25, 0x80, RZ ;  /* 0x0000008019199810 */ /* 0x000fe20007ffe0ff */
[----:B------:R-:W5:Y:S03]  /*0240*/  @!P1 LDC.64 R4, c[0x0][0x398] ;  /* 0x0000e600ff049b82 */ /* 0x000f660000000a00 */
[----:B------:R-:W-:-:S13]  /*0250*/  ISETP.GE.U32.AND P0, PT, R25, R16, PT ;  /* 0x000000101900720c */ /* 0x000fda0003f06070 */
[----:B------:R-:W-:Y:S01]  /*0260*/  @!P0 IMAD.IADD R19, R0, 0x1, R25 ;  /* 0x0000000100138824 */ /* 0x000fe200078e0219 */
[----:B------:R-:W3:Y:S01]  /*0270*/  @!P0 LDC.64 R6, c[0x0][0x398] ;  /* 0x0000e600ff068b82 */ /* 0x000ee20000000a00 */
[----:B------:R-:W-:-:S05]  /*0280*/  @!P0 VIADD R25, R25, 0x80 ;  /* 0x0000008019198836 */ /* 0x000fca0000000000 */
[----:B------:R-:W-:-:S13]  /*0290*/  ISETP.GE.U32.AND P6, PT, R25, R16, PT ;  /* 0x000000101900720c */ /* 0x000fda0003fc6070 */
[----:B------:R-:W4:Y:S01]  /*02a0*/  @!P6 LDC.64 R8, c[0x0][0x398] ;  /* 0x0000e600ff08eb82 */ /* 0x000f220000000a00 */
[----:B------:R-:W-:Y:S02]  /*02b0*/  IMAD.MOV.U32 R22, RZ, RZ, RZ ;  /* 0x000000ffff167224 */ /* 0x000fe400078e00ff */
[----:B-1----:R-:W-:-:S04]  /*02c0*/  @!P5 IMAD.WIDE.U32 R12, R20, 0x4, R12 ;  /* 0x00000004140cd825 */ /* 0x002fc800078e000c */
[----:B------:R-:W-:Y:S02]  /*02d0*/  HFMA2 R20, -RZ, RZ, 0, 0 ;  /* 0x00000000ff147431 */ /* 0x000fe400000001ff */
[----:B------:R-:W-:Y:S01]  /*02e0*/  @!P6 IMAD.IADD R25, R0, 0x1, R25 ;  /* 0x000000010019e824 */ /* 0x000fe200078e0219 */
[----:B------:R1:W2:Y:S01]  /*02f0*/  @!P5 LDG.E R22, desc[UR4][R12.64] ;  /* 0x000000040c16d981 */ /* 0x0002a2000c1e1900 */
[----:B0-----:R-:W-:-:S04]  /*0300*/  @!P2 IMAD.WIDE.U32 R2, R23, 0x4, R2 ;  /* 0x000000041702a825 */ /* 0x001fc800078e0002 */
[----:B-----5:R-:W-:-:S04]  /*0310*/  @!P1 IMAD.WIDE.U32 R4, R21, 0x4, R4 ;  /* 0x0000000415049825 */ /* 0x020fc800078e0004 */
[----:B---3--:R-:W-:Y:S01]  /*0320*/  @!P0 IMAD.WIDE.U32 R6, R19, 0x4, R6 ;  /* 0x0000000413068825 */ /* 0x008fe200078e0006 */
[----:B-1----:R-:W-:Y:S01]  /*0330*/  MOV R12, RZ ;  /* 0x000000ff000c7202 */ /* 0x002fe20000000f00 */
[----:B------:R-:W0:Y:S02]  /*0340*/  LDC R13, c[0x0][0x388] ;  /* 0x0000e200ff0d7b82 */ /* 0x000e240000000800 */
[----:B------:R-:W-:Y:S02]  /*0350*/  IMAD.MOV.U32 R24, RZ, RZ, RZ ;  /* 0x000000ffff187224 */ /* 0x000fe400078e00ff */
[----:B------:R-:W-:Y:S02]  /*0360*/  IMAD.MOV.U32 R21, RZ, RZ, RZ ;  /* 0x000000ffff157224 */ /* 0x000fe400078e00ff */
[----:B------:R-:W-:Y:S02]  /*0370*/  IMAD.MOV.U32 R23, RZ, RZ, RZ ;  /* 0x000000ffff177224 */ /* 0x000fe400078e00ff */
[----:B------:R-:W-:-:S02]  /*0380*/  IMAD.MOV.U32 R19, RZ, RZ, RZ ;  /* 0x000000ffff137224 */ /* 0x000fc400078e00ff */
[----:B------:R-:W-:Y:S01]  /*0390*/  @!P4 IMAD.WIDE.U32 R14, R29, 0x4, R14 ;  /* 0x000000041d0ec825 */ /* 0x000fe200078e000e */
[----:B------:R-:W3:Y:S03]  /*03a0*/  @!P2 LDG.E R21, desc[UR4][R2.64] ;  /* 0x000000040215a981 */ /* 0x000ee6000c1e1900 */
[----:B----4-:R-:W-:Y:S01]  /*03b0*/  @!P3 IMAD.WIDE.U32 R10, R27, 0x4, R10 ;  /* 0x000000041b0ab825 */ /* 0x010fe200078e000a */
[----:B------:R0:W4:Y:S03]  /*03c0*/  @!P4 LDG.E R20, desc[UR4][R14.64] ;  /* 0x000000040e14c981 */ /* 0x000126000c1e1900 */
[----:B------:R-:W-:Y:S01]  /*03d0*/  @!P6 IMAD.WIDE.U32 R8, R25, 0x4, R8 ;  /* 0x000000041908e825 */ /* 0x000fe200078e0008 */
[----:B------:R1:W5:Y:S04]  /*03e0*/  @!P3 LDG.E R24, desc[UR4][R10.64] ;  /* 0x000000040a18b981 */ /* 0x000368000c1e1900 */
[----:B------:R3:W5:Y:S04]  /*03f0*/  @!P1 LDG.E R23, desc[UR4][R4.64] ;  /* 0x0000000404179981 */ /* 0x000768000c1e1900 */
[----:B------:R-:W5:Y:S04]  /*0400*/  @!P0 LDG.E R19, desc[UR4][R6.64] ;  /* 0x0000000406138981 */ /* 0x000f68000c1e1900 */
[----:B------:R-:W5:Y:S01]  /*0410*/  @!P6 LDG.E R12, desc[UR4][R8.64] ;  /* 0x00000004080ce981 */ /* 0x000f62000c1e1900 */
[----:B------:R-:W-:Y:S01]  /*0420*/  ISETP.GE.U32.AND P0, PT, R17, R16, PT ;  /* 0x000000101100720c */ /* 0x000fe20003f06070 */
[----:B------:R-:W-:Y:S04]  /*0430*/  BSSY.RECONVERGENT B0, `(.L_x_6218) ;  /* 0x0000043000007945 */ /* 0x000fe80003800200 */
[----:B------:R-:W-:Y:S01]  /*0440*/  BSSY.RELIABLE B1, `(.L_x_6219) ;  /* 0x000003b000017945 */ /* 0x000fe20003800100 */
[----:B--2---:R-:W-:-:S04]  /*0450*/  VIMNMX.U32 R18, PT, PT, R18, 0x1f, PT ;  /* 0x0000001f12127848 */ /* 0x004fc80003fe0000 */
[----:B0-----:R-:W-:Y:S02]  /*0460*/  SHF.R.S32.HI R15, RZ, R18, R13 ;  /* 0x00000012ff0f7219 */ /* 0x001fe4000001140d */
[----:B-1----:R-:W-:-:S04]  /*0470*/  VIMNMX.U32 R11, PT, PT, R22, 0x1f, PT ;  /* 0x0000001f160b7848 */ /* 0x002fc80003fe0000 */
[----:B------:R-:W-:Y:S02]  /*0480*/  SHF.R.S32.HI R11, RZ, R11, R13 ;  /* 0x0000000bff0b7219 */ /* 0x000fe4000001140d */
[----:B---3--:R-:W-:Y:S02]  /*0490*/  VIMNMX.U32 R5, PT, PT, R21, 0x1f, PT ;  /* 0x0000001f15057848 */ /* 0x008fe40003fe0000 */
[----:B----4-:R-:W-:Y:S02]  /*04a0*/  VIMNMX.U32 R10, PT, PT, R20, 0x1f, PT ;  /* 0x0000001f140a7848 */ /* 0x010fe40003fe0000 */
[----:B-----5:R-:W-:Y:S02]  /*04b0*/  VIMNMX.U32 R24, PT, PT, R24, 0x1f, PT ;  /* 0x0000001f18187848 */ /* 0x020fe40003fe0000 */
[----:B------:R-:W-:Y:S02]  /*04c0*/  VIMNMX.U32 R3, PT, PT, R23, 0x1f, PT ;  /* 0x0000001f17037848 */ /* 0x000fe40003fe0000 */
[----:B------:R-:W-:-:S02]  /*04d0*/  VIMNMX.U32 R4, PT, PT, R19, 0x1f, PT ;  /* 0x0000001f13047848 */ /* 0x000fc40003fe0000 */
[----:B------:R-:W-:Y:S02]  /*04e0*/  VIMNMX.U32 R2, PT, PT, R12, 0x1f, PT ;  /* 0x0000001f0c027848 */ /* 0x000fe40003fe0000 */
[--C-:B------:R-:W-:Y:S02]  /*04f0*/  SHF.R.S32.HI R10, RZ, R10, R13.reuse ;  /* 0x0000000aff0a7219 */ /* 0x100fe4000001140d */
[--C-:B------:R-:W-:Y:S02]  /*0500*/  SHF.R.S32.HI R6, RZ, R24, R13.reuse ;  /* 0x00000018ff067219 */ /* 0x100fe4000001140d */
[--C-:B------:R-:W-:Y:S02]  /*0510*/  SHF.R.S32.HI R5, RZ, R5, R13.reuse ;  /* 0x00000005ff057219 */ /* 0x100fe4000001140d */
[--C-:B------:R-:W-:Y:S02]  /*0520*/  SHF.R.S32.HI R3, RZ, R3, R13.reuse ;  /* 0x00000003ff037219 */ /* 0x100fe4000001140d */
[----:B------:R-:W-:-:S02]  /*0530*/  SHF.R.S32.HI R4, RZ, R4, R13 ;  /* 0x00000004ff047219 */ /* 0x000fc4000001140d */
[----:B------:R-:W-:Y:S01]  /*0540*/  SHF.R.S32.HI R2, RZ, R2, R13 ;  /* 0x00000002ff027219 */ /* 0x000fe2000001140d */
[----:B------:R-:W-:Y:S06]  /*0550*/  @P0 BRA `(.L_x_6220) ;  /* 0x0000000000300947 */ /* 0x000fec0003800000 */
[----:B------:R-:W0:Y:S01]  /*0560*/  LDC.64 R8, c[0x0][0x390] ;  /* 0x0000e400ff087b82 */ /* 0x000e220000000a00 */
[----:B------:R-:W-:Y:S02]  /*0570*/  IMAD.IADD R7, R0, 0x1, R17 ;  /* 0x0000000100077824 */ /* 0x000fe400078e0211 */
        /* <DEDUP_REMOVED lines=10> */
.L_x_6220:
[----:B------:R-:W-:-:S13]  /*0620*/  ISETP.GE.U32.AND P0, PT, R17, R16, PT ;  /* 0x000000101100720c */ /* 0x000fda0003f06070 */
[----:B------:R-:W-:Y:S05]  /*0630*/  @P0 BRA `(.L_x_6222) ;  /* 0x0000000000300947 */ /* 0x000fea0003800000 */
[----:B0-----:R-:W0:Y:S01]  /*0640*/  LDC.64 R8, c[0x0][0x390] ;  /* 0x0000e400ff087b82 */ /* 0x001e220000000a00 */
[----:B------:R-:W-:Y:S01]  /*0650*/  IMAD.IADD R7, R0, 0x1, R17 ;  /* 0x0000000100077824 */ /* 0x000fe200078e0211 */
[----:B------:R-:W-:-:S03]  /*0660*/  IADD3 R17, PT, PT, R17, 0x80, RZ ;  /* 0x0000008011117810 */ /* 0x000fc60007ffe0ff */
[----:B0-----:R-:W-:-:S05]  /*0670*/  IMAD.WIDE.U32 R8, R7, 0x4, R8 ;  /* 0x0000000407087825 */ /* 0x001fca00078e0008 */
[----:B------:R1:W-:Y:S02]  /*0680*/  STG.E desc[UR4][R8.64], R10 ;  /* 0x0000000a08007986 */ /* 0x0003e4000c101904 */
.L_x_6221:
[----:B------:R-:W-:-:S13]  /*0690*/  ISETP.GE.U32.AND P0, PT, R17, R16, PT ;  /* 0x000000101100720c */ /* 0x000fda0003f06070 */
[----:B------:R-:W-:Y:S05]  /*06a0*/  @P0 BRA `(.L_x_6223) ;  /* 0x0000000000300947 */ /* 0x000fea0003800000 */
[----:B01----:R-:W0:Y:S01]  /*06b0*/  LDC.64 R8, c[0x0][0x390] ;  /* 0x0000e400ff087b82 */ /* 0x003e220000000a00 */
[----:B------:R-:W-:Y:S02]  /*06c0*/  IMAD.IADD R7, R0, 0x1, R17 ;  /* 0x0000000100077824 */ /* 0x000fe400078e0211 */
[----:B------:R-:W-:Y:S02]  /*06d0*/  VIADD R17, R17, 0x80 ;  /* 0x0000008011117836 */ /* 0x000fe40000000000 */
[----:B0-----:R-:W-:-:S05]  /*06e0*/  IMAD.WIDE.U32 R8, R7, 0x4, R8 ;  /* 0x0000000407087825 */ /* 0x001fca00078e0008 */
[----:B------:R1:W-:Y:S02]  /*06f0*/  STG.E desc[UR4][R8.64], R6 ;  /* 0x0000000608007986 */ /* 0x0003e4000c101904 */
.L_x_6222:
[----:B------:R-:W-:-:S13]  /*0700*/  ISETP.GE.U32.AND P0, PT, R17, R16, PT ;  /* 0x000000101100720c */ /* 0x000fda0003f06070 */
[----:B------:R-:W-:Y:S05]  /*0710*/  @P0 BRA `(.L_x_6224) ;  /* 0x0000000000340947 */ /* 0x000fea0003800000 */
[----:B-1----:R-:W1:Y:S01]  /*0720*/  LDC.64 R6, c[0x0][0x390] ;  /* 0x0000e400ff067b82 */ /* 0x002e620000000a00 */
[----:B0-----:R-:W-:Y:S02]  /*0730*/  IMAD.IADD R9, R0, 0x1, R17 ;  /* 0x0000000100097824 */ /* 0x001fe400078e0211 */
[----:B------:R-:W-:Y:S02]  /*0740*/  VIADD R17, R17, 0x80 ;  /* 0x0000008011117836 */ /* 0x000fe40000000000 */
[----:B-1----:R-:W-:-:S05]  /*0750*/  IMAD.WIDE.U32 R6, R9, 0x4, R6 ;  /* 0x0000000409067825 */ /* 0x002fca00078e0006 */
[----:B------:R2:W-:Y:S02]  /*0760*/  STG.E desc[UR4][R6.64], R5 ;  /* 0x0000000506007986 */ /* 0x0005e4000c101904 */
.L_x_6223:
[----:B------:R-:W-:-:S13]  /*0770*/  ISETP.GE.U32.AND P0, PT, R17, R16, PT ;  /* 0x000000101100720c */ /* 0x000fda0003f06070 */
[----:B------:R-:W-:Y:S05]  /*0780*/  @P0 BREAK.RELIABLE B1 ;  /* 0x0000000000010942 */ /* 0x000fea0003800100 */
[----:B------:R-:W-:Y:S05]  /*0790*/  @P0 BRA `(.L_x_6225) ;  /* 0x0000000000300947 */ /* 0x000fea0003800000 */
[----:B--2---:R-:W2:Y:S01]  /*07a0*/  LDC.64 R6, c[0x0][0x390] ;  /* 0x0000e400ff067b82 */ /* 0x004ea20000000a00 */
[----:B------:R-:W-:Y:S01]  /*07b0*/  IMAD.IADD R5, R0, 0x1, R17 ;  /* 0x0000000100057824 */ /* 0x000fe200078e0211 */
[----:B------:R-:W-:-:S03]  /*07c0*/  IADD3 R17, PT, PT, R17, 0x80, RZ ;  /* 0x0000008011117810 */ /* 0x000fc60007ffe0ff */
[----:B--2---:R-:W-:-:S05]  /*07d0*/  IMAD.WIDE.U32 R6, R5, 0x4, R6 ;  /* 0x0000000405067825 */ /* 0x004fca00078e0006 */
[----:B------:R2:W-:Y:S02]  /*07e0*/  STG.E desc[UR4][R6.64], R3 ;  /* 0x0000000306007986 */ /* 0x0005e4000c101904 */
.L_x_6224:
[----:B------:R-:W-:Y:S05]  /*07f0*/  BSYNC.RELIABLE B1 ;  /* 0x0000000000017941 */ /* 0x000fea0003800100 */
.L_x_6219:
[----:B------:R-:W-:-:S13]  /*0800*/  ISETP.GE.U32.AND P0, PT, R17, R16, PT ;  /* 0x000000101100720c */ /* 0x000fda0003f06070 */
[----:B-12---:R-:W1:Y:S01]  /*0810*/  @!P0 LDC.64 R6, c[0x0][0x390] ;  /* 0x0000e400ff068b82 */ /* 0x006e620000000a00 */
[----:B------:R-:W-:Y:S02]  /*0820*/  @!P0 IMAD.IADD R3, R0, 0x1, R17 ;  /* 0x0000000100038824 */ /* 0x000fe400078e0211 */
[----:B------:R-:W-:Y:S02]  /*0830*/  @!P0 VIADD R17, R17, 0x80 ;  /* 0x0000008011118836 */ /* 0x000fe40000000000 */
[----:B-1----:R-:W-:-:S05]  /*0840*/  @!P0 IMAD.WIDE.U32 R6, R3, 0x4, R6 ;  /* 0x0000000403068825 */ /* 0x002fca00078e0006 */
[----:B------:R3:W-:Y:S02]  /*0850*/  @!P0 STG.E desc[UR4][R6.64], R4 ;  /* 0x0000000406008986 */ /* 0x0007e4000c101904 */
.L_x_6225:
[----:B------:R-:W-:Y:S05]  /*0860*/  BSYNC.RECONVERGENT B0 ;  /* 0x0000000000007941 */ /* 0x000fea0003800200 */
.L_x_6218:
[----:B------:R-:W-:Y:S05]  /*0870*/  WARPSYNC.ALL ;  /* 0x0000000000007948 */ /* 0x000fea0003800000 */
[----:B------:R-:W-:-:S13]  /*0880*/  ISETP.GE.U32.AND P0, PT, R17, R16, PT ;  /* 0x000000101100720c */ /* 0x000fda0003f06070 */
[----:B------:R-:W-:Y:S05]  /*0890*/  @P0 EXIT ;  /* 0x000000000000094d */ /* 0x000fea0003800000 */
[----:B--23--:R-:W2:Y:S01]  /*08a0*/  LDC.64 R4, c[0x0][0x390] ;  /* 0x0000e400ff047b82 */ /* 0x00cea20000000a00 */
[----:B------:R-:W-:-:S04]  /*08b0*/  IMAD.IADD R17, R0, 0x1, R17 ;  /* 0x0000000100117824 */ /* 0x000fc800078e0211 */
[----:B--2---:R-:W-:-:S05]  /*08c0*/  IMAD.WIDE.U32 R4, R17, 0x4, R4 ;  /* 0x0000000411047825 */ /* 0x004fca00078e0004 */
[----:B------:R-:W-:Y:S01]  /*08d0*/  STG.E desc[UR4][R4.64], R2 ;  /* 0x0000000204007986 */ /* 0x000fe2000c101904 */
[----:B------:R-:W-:Y:S05]  /*08e0*/  EXIT ;  /* 0x000000000000794d */ /* 0x000fea0003800000 */
.L_x_6217:
[----:B------:R-:W0:Y:S01]  /*08f0*/  S2R R9, SR_TID.X ;  /* 0x0000000000097919 */ /* 0x000e220000002100 */
[----:B------:R-:W1:Y:S08]  /*0900*/  LDC.64 R2, c[0x0][0x398] ;  /* 0x0000e600ff027b82 */ /* 0x000e700000000a00 */
[----:B------:R-:W2:Y:S08]  /*0910*/  LDC.64 R4, c[0x0][0x390] ;  /* 0x0000e400ff047b82 */ /* 0x000eb00000000a00 */
[----:B------:R-:W3:Y:S01]  /*0920*/  LDC R8, c[0x0][0x388] ;  /* 0x0000e200ff087b82 */ /* 0x000ee20000000800 */
[----:B-1----:R-:W-:-:S04]  /*0930*/  IMAD.WIDE.U32 R2, R0, 0x4, R2 ;  /* 0x0000000400027825 */ /* 0x002fc800078e0002 */
[----:B0-----:R-:W-:-:S05]  /*0940*/  IMAD.WIDE.U32 R10, R9, 0x8, R2 ;  /* 0x00000008090a7825 */ /* 0x001fca00078e0002 */
[----:B------:R-:W4:Y:S04]  /*0950*/  LDG.E.64 R12, desc[UR4][R10.64] ;  /* 0x000000040a0c7981 */ /* 0x000f28000c1e1b00 */
[----:B------:R-:W5:Y:S04]  /*0960*/  LDG.E.64 R14, desc[UR4][R10.64+0x400] ;  /* 0x000400040a0e7981 */ /* 0x000f68000c1e1b00 */
[----:B------:R-:W3:Y:S04]  /*0970*/  LDG.E.64 R2, desc[UR4][R10.64+0x800] ;  /* 0x000800040a027981 */ /* 0x000ee8000c1e1b00 */
[----:B------:R-:W3:Y:S01]  /*0980*/  LDG.E.64 R6, desc[UR4][R10.64+0xc00] ;  /* 0x000c00040a067981 */ /* 0x000ee2000c1e1b00 */
[----:B--2---:R-:W-:-:S04]  /*0990*/  IMAD.WIDE.U32 R4, R0, 0x4, R4 ;  /* 0x0000000400047825 */ /* 0x004fc800078e0004 */
[----:B------:R-:W-:Y:S01]  /*09a0*/  IMAD.WIDE.U32 R4, R9, 0x8, R4 ;  /* 0x0000000809047825 */ /* 0x000fe200078e0004 */
[----:B----4-:R-:W-:Y:S02]  /*09b0*/  VIMNMX.U32 R13, PT, PT, R13, 0x1f, PT ;  /* 0x0000001f0d0d7848 */ /* 0x010fe40003fe0000 */
[----:B------:R-:W-:Y:S02]  /*09c0*/  VIMNMX.U32 R9, PT, PT, R12, 0x1f, PT ;  /* 0x0000001f0c097848 */ /* 0x000fe40003fe0000 */
[----:B-----5:R-:W-:Y:S02]  /*09d0*/  VIMNMX.U32 R17, PT, PT, R14, 0x1f, PT ;  /* 0x0000001f0e117848 */ /* 0x020fe40003fe0000 */
[----:B------:R-:W-:Y:S02]  /*09e0*/  VIMNMX.U32 R15, PT, PT, R15, 0x1f, PT ;  /* 0x0000001f0f0f7848 */ /* 0x000fe40003fe0000 */
[----:B---3--:R-:W-:Y:S02]  /*09f0*/  VIMNMX.U32 R19, PT, PT, R2, 0x1f, PT ;  /* 0x0000001f02137848 */ /* 0x008fe40003fe0000 */
[----:B------:R-:W-:-:S02]  /*0a00*/  VIMNMX.U32 R21, PT, PT, R3, 0x1f, PT ;  /* 0x0000001f03157848 */ /* 0x000fc40003fe0000 */
[----:B------:R-:W-:Y:S02]  /*0a10*/  VIMNMX.U32 R23, PT, PT, R6, 0x1f, PT ;  /* 0x0000001f06177848 */ /* 0x000fe40003fe0000 */
[----:B------:R-:W-:Y:S02]  /*0a20*/  VIMNMX.U32 R25, PT, PT, R7, 0x1f, PT ;  /* 0x0000001f07197848 */ /* 0x000fe40003fe0000 */
[--C-:B------:R-:W-:Y:S02]  /*0a30*/  SHF.R.S32.HI R3, RZ, R13, R8.reuse ;  /* 0x0000000dff037219 */ /* 0x100fe40000011408 */
[--C-:B------:R-:W-:Y:S02]  /*0a40*/  SHF.R.S32.HI R2, RZ, R9, R8.reuse ;  /* 0x00000009ff027219 */ /* 0x100fe40000011408 */
[--C-:B------:R-:W-:Y:S02]  /*0a50*/  SHF.R.S32.HI R6, RZ, R17, R8.reuse ;  /* 0x00000011ff067219 */ /* 0x100fe40000011408 */
[--C-:B------:R-:W-:Y:S01]  /*0a60*/  SHF.R.S32.HI R7, RZ, R15, R8.reuse ;  /* 0x0000000fff077219 */ /* 0x100fe20000011408 */
[----:B------:R-:W-:Y:S01]  /*0a70*/  STG.E.64 desc[UR4][R4.64], R2 ;  /* 0x0000000204007986 */ /* 0x000fe2000c101b04 */
[----:B------:R-:W-:-:S02]  /*0a80*/  SHF.R.S32.HI R10, RZ, R19, R8 ;  /* 0x00000013ff0a7219 */ /* 0x000fc40000011408 */
[--C-:B------:R-:W-:Y:S01]  /*0a90*/  SHF.R.S32.HI R11, RZ, R21, R8.reuse ;  /* 0x00000015ff0b7219 */ /* 0x100fe20000011408 */
[----:B------:R-:W-:Y:S01]  /*0aa0*/  STG.E.64 desc[UR4][R4.64+0x400], R6 ;  /* 0x0004000604007986 */ /* 0x000fe2000c101b04 */
[--C-:B------:R-:W-:Y:S02]  /*0ab0*/  SHF.R.S32.HI R12, RZ, R23, R8.reuse ;  /* 0x00000017ff0c7219 */ /* 0x100fe40000011408 */
[----:B------:R-:W-:Y:S01]  /*0ac0*/  SHF.R.S32.HI R13, RZ, R25, R8 ;  /* 0x00000019ff0d7219 */ /* 0x000fe20000011408 */
[----:B------:R-:W-:Y:S04]  /*0ad0*/  STG.E.64 desc[UR4][R4.64+0x800], R10 ;  /* 0x0008000a04007986 */ /* 0x000fe8000c101b04 */
[----:B------:R-:W-:Y:S01]  /*0ae0*/  STG.E.64 desc[UR4][R4.64+0xc00], R12 ;  /* 0x000c000c04007986 */ /* 0x000fe2000c101b04 */
[----:B------:R-:W-:Y:S05]  /*0af0*/  EXIT ;  /* 0x000000000000794d */ /* 0x000fea0003800000 */
.L_x_6226:
        /* <DEDUP_REMOVED lines=16> */
.L_x_20824:


//--------------------- .text._ZN2at6native29vectorized_elementwise_kernelILi4ENS0_13AUnaryFunctorIiiiZZZNS0_18rshift_kernel_cudaERNS_18TensorIteratorBaseEENKUlvE_clEvENKUlvE1_clEvEUliiE_EESt5arrayIPcLm2EEEEviT0_T1_ --------------------------
	.section	.text._ZN2at6native29vectorized_elementwise_kernelILi4ENS0_13AUnaryFunctorIiiiZZZNS0_18rshift_kernel_cudaERNS_18TensorIteratorBaseEENKUlvE_clEvENKUlvE1_clEvEUliiE_EESt5arrayIPcLm2EEEEviT0_T1_,"ax",@progbits
	.align	128
        .global         _ZN2at6native29vectorized_elementwise_kernelILi4ENS0_13AUnaryFunctorIiiiZZZNS0_18rshift_kernel_cudaERNS_18TensorIteratorBaseEENKUlvE_clEvENKUlvE1_clEvEUliiE_EESt5arrayIPcLm2EEEEviT0_T1_
        .type           _ZN2at6native29vectorized_elementwise_kernelILi4ENS0_13AUnaryFunctorIiiiZZZNS0_18rshift_kernel_cudaERNS_18TensorIteratorBaseEENKUlvE_clEvENKUlvE1_clEvEUliiE_EESt5arrayIPcLm2EEEEviT0_T1_,@function
        .size           _ZN2at6native29vectorized_elementwise_kernelILi4ENS0_13AUnaryFunctorIiiiZZZNS0_18rshift_kernel_cudaERNS_18TensorIteratorBaseEENKUlvE_clEvENKUlvE1_clEvEUliiE_EESt5arrayIPcLm2EEEEviT0_T1_,(.L_x_20825 - _ZN2at6native29vectorized_elementwise_kernelILi4ENS0_13AUnaryFunctorIiiiZZZNS0_18rshift_kernel_cudaERNS_18TensorIteratorBaseEENKUlvE_clEvENKUlvE1_clEvEUliiE_EESt5arrayIPcLm2EEEEviT0_T1_)
        .other          _ZN2at6native29vectorized_elementwise_kernelILi4ENS0_13AUnaryFunctorIiiiZZZNS0_18rshift_kernel_cudaERNS_18TensorIteratorBaseEENKUlvE_clEvENKUlvE1_clEvEUliiE_EESt5arrayIPcLm2EEEEviT0_T1_,@"STO_CUDA_ENTRY STV_DEFAULT"
_ZN2at6native29vectorized_elementwise_kernelILi4ENS0_13AUnaryFunctorIiiiZZZNS0_18rshift_kernel_cudaERNS_18TensorIteratorBaseEENKUlvE_clEvENKUlvE1_clEvEUliiE_EESt5arrayIPcLm2EEEEviT0_T1_:
.text._ZN2at6native29vectorized_elementwise_kernelILi4ENS0_13AUnaryFunctorIiiiZZZNS0_18rshift_kernel_cudaERNS_18TensorIteratorBaseEENKUlvE_clEvENKUlvE1_clEvEUliiE_EESt5arrayIPcLm2EEEEviT0_T1_:
        /* <DEDUP_REMOVED lines=98> */
.L_x_6230:
[----:B------:R-:W-:-:S13]  /*0620*/  ISETP.GE.U32.AND P0, PT, R17, R16, PT ;  /* 0x000000101100720c */ /* 0x000fda0003f06070 */
[----:B------:R-:W-:Y:S05]  /*0630*/  @P0 BRA `(.L_x_6232) ;  /* 0x0000000000300947 */ /* 0x000fea0003800000 */
[----:B0-----:R-:W0:Y:S01]  /*0640*/  LDC.64 R8, c[0x0][0x390] ;  /* 0x0000e400ff087b82 */ /* 0x001e220000000a00 */
[----:B------:R-:W-:Y:S01]  /*0650*/  IMAD.IADD R7, R0, 0x1, R17 ;  /* 0x0000000100077824 */ /* 0x000fe200078e0211 */
[----:B------:R-:W-:-:S03]  /*0660*/  IADD3 R17, PT, PT, R17, 0x80, RZ ;  /* 0x0000008011117810 */ /* 0x000fc60007ffe0ff */
[----:B0-----:R-:W-:-:S05]  /*0670*/  IMAD.WIDE.U32 R8, R7, 0x4, R8 ;  /* 0x0000000407087825 */ /* 0x001fca00078e0008 */
[----:B------:R1:W-:Y:S02]  /*0680*/  STG.E desc[UR4][R8.64], R10 ;  /* 0x0000000a08007986 */ /* 0x0003e4000c101904 */
.L_x_6231:
[----:B------:R-:W-:-:S13]  /*0690*/  ISETP.GE.U32.AND P0, PT, R17, R16, PT ;  /* 0x000000101100720c */ /* 0x000fda0003f06070 */
[----:B------:R-:W-:Y:S05]  /*06a0*/  @P0 BRA `(.L_x_6233) ;  /* 0x0000000000300947 */ /* 0x000fea0003800000 */
[----:B01----:R-:W0:Y:S01]  /*06b0*/  LDC.64 R8, c[0x0][0x390] ;  /* 0x0000e400ff087b82 */ /* 0x003e220000000a00 */
[----:B------:R-:W-:Y:S02]  /*06c0*/  IMAD.IADD R7, R0, 0x1, R17 ;  /* 0x0000000100077824 */ /* 0x000fe400078e0211 */
[----:B------:R-:W-:Y:S02]  /*06d0*/  VIADD R17, R17, 0x80 ;  /* 0x0000008011117836 */ /* 0x000fe40000000000 */
[----:B0-----:R-:W-:-:S05]  /*06e0*/  IMAD.WIDE.U32 R8, R7, 0x4, R8 ;  /* 0x0000000407087825 */ /* 0x001fca00078e0008 */
[----:B------:R1:W-:Y:S02]  /*06f0*/  STG.E desc[UR4][R8.64], R6 ;  /* 0x0000000608007986 */ /* 0x0003e4000c101904 */
.L_x_6232:
[----:B------:R-:W-:-:S13]  /*0700*/  ISETP.GE.U32.AND P0, PT, R17, R16, PT ;  /* 0x000000101100720c */ /* 0x000fda0003f06070 */
[----:B------:R-:W-:Y:S05]  /*0710*/  @P0 BRA `(.L_x_6234) ;  /* 0x0000000000340947 */ /* 0x000fea0003800000 */
[----:B-1----:R-:W1:Y:S01]  /*0720*/  LDC.64 R6, c[0x0][0x390] ;  /* 0x0000e400ff067b82 */ /* 0x002e620000000a00 */
[----:B0-----:R-:W-:Y:S02]  /*0730*/  IMAD.IADD R9, R0, 0x1, R17 ;  /* 0x0000000100097824 */ /* 0x001fe400078e0211 */
[----:B------:R-:W-:Y:S02]  /*0740*/  VIADD R17, R17, 0x80 ;  /* 0x0000008011117836 */ /* 0x000fe40000000000 */
[----:B-1----:R-:W-:-:S05]  /*0750*/  IMAD.WIDE.U32 R6, R9, 0x4, R6 ;  /* 0x0000000409067825 */ /* 0x002fca00078e0006 */
[----:B------:R2:W-:Y:S02]  /*0760*/  STG.E desc[UR4][R6.64], R5 ;  /* 0x0000000506007986 */ /* 0x0005e4000c101904 */
.L_x_6233:
        /* <DEDUP_REMOVED lines=8> */
.L_x_6234:
[----:B------:R-:W-:Y:S05]  /*07f0*/  BSYNC.RELIABLE B1 ;  /* 0x0000000000017941 */ /* 0x000fea0003800100 */
.L_x_6229:
[----:B------:R-:W-:-:S13]  /*0800*/  ISETP.GE.U32.AND P0, PT, R17, R16, PT ;  /* 0x000000101100720c */ /* 0x000fda0003f06070 */
[----:B-12---:R-:W1:Y:S01]  /*0810*/  @!P0 LDC.64 R6, c[0x0][0x390] ;  /* 0x0000e400ff068b82 */ /* 0x006e620000000a00 */
[----:B------:R-:W-:Y:S02]  /*0820*/  @!P0 IMAD.IADD R3, R0, 0x1, R17 ;  /* 0x0000000100038824 */ /* 0x000fe400078e0211 */
[----:B------:R-:W-:Y:S02]  /*0830*/  @!P0 VIADD R17, R17, 0x80 ;  /* 0x0000008011118836 */ /* 0x000fe40000000000 */
[----:B-1----:R-:W-:-:S05]  /*0840*/  @!P0 IMAD.WIDE.U32 R6, R3, 0x4, R6 ;  /* 0x0000000403068825 */ /* 0x002fca00078e0006 */
[----:B------:R3:W-:Y:S02]  /*0850*/  @!P0 STG.E desc[UR4][R6.64], R4 ;  /* 0x0000000406008986 */ /* 0x0007e4000c101904 */
.L_x_6235:
[----:B------:R-:W-:Y:S05]  /*0860*/  BSYNC.RECONVERGENT B0 ;  /* 0x0000000000007941 */ /* 0x000fea0003800200 */
.L_x_6228:
        /* <DEDUP_REMOVED lines=8> */
.L_x_6227:
[----:B------:R-:W0:Y:S01]  /*08f0*/  S2R R13, SR_TID.X ;  /* 0x00000000000d7919 */ /* 0x000e220000002100 */
[----:B------:R-:W1:Y:S08]  /*0900*/  LDC.64 R2, c[0x0][0x398] ;  /* 0x0000e600ff027b82 */ /* 0x000e700000000a00 */
[----:B------:R-:W2:Y:S01]  /*0910*/  LDC R12, c[0x0][0x388] ;  /* 0x0000e200ff0c7b82 */ /* 0x000ea20000000800 */
[----:B-1----:R-:W-:-:S04]  /*0920*/  IMAD.WIDE.U32 R2, R0, 0x4, R2 ;  /* 0x0000000400027825 */ /* 0x002fc800078e0002 */
[----:B0-----:R-:W-:-:S03]  /*0930*/  IMAD.WIDE.U32 R14, R13, 0x10, R2 ;  /* 0x000000100d0e7825 */ /* 0x001fc600078e0002 */
[----:B------:R-:W0:Y:S02]  /*0940*/  LDC.64 R2, c[0x0][0x390] ;  /* 0x0000e400ff027b82 */ /* 0x000e240000000a00 */
[----:B------:R-:W3:Y:S04]  /*0950*/  LDG.E.128 R4, desc[UR4][R14.64] ;  /* 0x000000040e047981 */ /* 0x000ee8000c1e1d00 */
[----:B------:R-:W4:Y:S01]  /*0960*/  LDG.E.128 R8, desc[UR4][R14.64+0x800] ;  /* 0x000800040e087981 */ /* 0x000f22000c1e1d00 */
[----:B0-----:R-:W-:-:S04]  /*0970*/  IMAD.WIDE.U32 R2, R0, 0x4, R2 ;  /* 0x0000000400027825 */ /* 0x001fc800078e0002 */
[----:B------:R-:W-:Y:S01]  /*0980*/  IMAD.WIDE.U32 R2, R13, 0x10, R2 ;  /* 0x000000100d027825 */ /* 0x000fe200078e0002 */
[----:B---3--:R-:W-:Y:S02]  /*0990*/  VIMNMX.U32 R13, PT, PT, R4, 0x1f, PT ;  /* 0x0000001f040d7848 */ /* 0x008fe40003fe0000 */
[----:B------:R-:W-:Y:S02]  /*09a0*/  VIMNMX.U32 R5, PT, PT, R5, 0x1f, PT ;  /* 0x0000001f05057848 */ /* 0x000fe40003fe0000 */
[----:B------:R-:W-:Y:S02]  /*09b0*/  VIMNMX.U32 R17, PT, PT, R6, 0x1f, PT ;  /* 0x0000001f06117848 */ /* 0x000fe40003fe0000 */
[----:B------:R-:W-:Y:S02]  /*09c0*/  VIMNMX.U32 R7, PT, PT, R7, 0x1f, PT ;  /* 0x0000001f07077848 */ /* 0x000fe40003fe0000 */
[----:B----4-:R-:W-:Y:S02]  /*09d0*/  VIMNMX.U32 R19, PT, PT, R8, 0x1f, PT ;  /* 0x0000001f08137848 */ /* 0x010fe40003fe0000 */
[----:B------:R-:W-:-:S02]  /*09e0*/  VIMNMX.U32 R9, PT, PT, R9, 0x1f, PT ;  /* 0x0000001f09097848 */ /* 0x000fc40003fe0000 */
[----:B------:R-:W-:Y:S02]  /*09f0*/  VIMNMX.U32 R15, PT, PT, R10, 0x1f, PT ;  /* 0x0000001f0a0f7848 */ /* 0x000fe40003fe0000 */
[----:B------:R-:W-:Y:S02]  /*0a00*/  VIMNMX.U32 R11, PT, PT, R11, 0x1f, PT ;  /* 0x0000001f0b0b7848 */ /* 0x000fe40003fe0000 */
[--C-:B--2---:R-:W-:Y:S02]  /*0a10*/  SHF.R.S32.HI R4, RZ, R13, R12.reuse ;  /* 0x0000000dff047219 */ /* 0x104fe4000001140c */
[--C-:B------:R-:W-:Y:S02]  /*0a20*/  SHF.R.S32.HI R5, RZ, R5, R12.reuse ;  /* 0x00000005ff057219 */ /* 0x100fe4000001140c */
[--C-:B------:R-:W-:Y:S02]  /*0a30*/  SHF.R.S32.HI R6, RZ, R17, R12.reuse ;  /* 0x00000011ff067219 */ /* 0x100fe4000001140c */
[----:B------:R-:W-:-:S02]  /*0a40*/  SHF.R.S32.HI R7, RZ, R7, R12 ;  /* 0x00000007ff077219 */ /* 0x000fc4000001140c */
[--C-:B------:R-:W-:Y:S02]  /*0a50*/  SHF.R.S32.HI R8, RZ, R19, R12.reuse ;  /* 0x00000013ff087219 */ /* 0x100fe4000001140c */
[--C-:B------:R-:W-:Y:S01]  /*0a60*/  SHF.R.S32.HI R9, RZ, R9, R12.reuse ;  /* 0x00000009ff097219 */ /* 0x100fe2000001140c */
[----:B------:R-:W-:Y:S01]  /*0a70*/  STG.E.128 desc[UR4][R2.64], R4 ;  /* 0x0000000402007986 */ /* 0x000fe2000c101d04 */
[--C-:B------:R-:W-:Y:S02]  /*0a80*/  SHF.R.S32.HI R10, RZ, R15, R12.reuse ;  /* 0x0000000fff0a7219 */ /* 0x100fe4000001140c */
[----:B------:R-:W-:-:S05]  /*0a90*/  SHF.R.S32.HI R11, RZ, R11, R12 ;  /* 0x0000000bff0b7219 */ /* 0x000fca000001140c */
[----:B------:R-:W-:Y:S01]  /*0aa0*/  STG.E.128 desc[UR4][R2.64+0x800], R8 ;  /* 0x0008000802007986 */ /* 0x000fe2000c101d04 */
[----:B------:R-:W-:Y:S05]  /*0ab0*/  EXIT ;  /* 0x000000000000794d */ /* 0x000fea0003800000 */
.L_x_6236:
        /* <DEDUP_REMOVED lines=12> */
.L_x_20825:


//--------------------- .text._ZN2at6native29vectorized_elementwise_kernelILi8ENS0_13AUnaryFunctorIiiiZZZNS0_18rshift_kernel_cudaERNS_18TensorIteratorBaseEENKUlvE_clEvENKUlvE1_clEvEUliiE_EESt5arrayIPcLm2EEEEviT0_T1_ --------------------------
	.section	.text._ZN2at6native29vectorized_elementwise_kernelILi8ENS0_13AUnaryFunctorIiiiZZZNS0_18rshift_kernel_cudaERNS_18TensorIteratorBaseEENKUlvE_clEvENKUlvE1_clEvEUliiE_EESt5arrayIPcLm2EEEEviT0_T1_,"ax",@progbits
	.align	128
        .global         _ZN2at6native29vectorized_elementwise_kernelILi8ENS0_13AUnaryFunctorIiiiZZZNS0_18rshift_kernel_cudaERNS_18TensorIteratorBaseEENKUlvE_clEvENKUlvE1_clEvEUliiE_EESt5arrayIPcLm2EEEEviT0_T1_
        .type           _ZN2at6native29vectorized_elementwise_kernelILi8ENS0_13AUnaryFunctorIiiiZZZNS0_18rshift_kernel_cudaERNS_18TensorIteratorBaseEENKUlvE_clEvENKUlvE1_clEvEUliiE_EESt5arrayIPcLm2EEEEviT0_T1_,@function
        .size           _ZN2at6native29vectorized_elementwise_kernelILi8ENS0_13AUnaryFunctorIiiiZZZNS0_18rshift_kernel_cudaERNS_18TensorIteratorBaseEENKUlvE_clEvENKUlvE1_clEvEUliiE_EESt5arrayIPcLm2EEEEviT0_T1_,(.L_x_20826 - _ZN2at6native29vectorized_elementwise_kernelILi8ENS0_13AUnaryFunctorIiiiZZZNS0_18rshift_kernel_cudaERNS_18TensorIteratorBaseEENKUlvE_clEvENKUlvE1_clEvEUliiE_EESt5arrayIPcLm2EEEEviT0_T1_)
        .other          _ZN2at6native29vectorized_elementwise_kernelILi8ENS0_13AUnaryFunctorIiiiZZZNS0_18rshift_kernel_cudaERNS_18TensorIteratorBaseEENKUlvE_clEvENKUlvE1_clEvEUliiE_EESt5arrayIPcLm2EEEEviT0_T1_,@"STO_CUDA_ENTRY STV_DEFAULT"
_ZN2at6native29vectorized_elementwise_kernelILi8ENS0_13AUnaryFunctorIiiiZZZNS0_18rshift_kernel_cudaERNS_18TensorIteratorBaseEENKUlvE_clEvENKUlvE1_clEvEUliiE_EESt5arrayIPcLm2EEEEviT0_T1_:
.text._ZN2at6native29vectorized_elementwise_kernelILi8ENS0_13AUnaryFunctorIiiiZZZNS0_18rshift_kernel_cudaERNS_18TensorIteratorBaseEENKUlvE_clEvENKUlvE1_clEvEUliiE_EESt5arrayIPcLm2EEEEviT0_T1_:
[----:B------:R-:W-:Y:S01]  /*0000*/  LDC R1, c[0x0][0x37c] ;  /* 0x0000df00ff017b82 */ /* 0x000fe20000000800 */
[----:B------:R-:W-:Y:S05]  /*0010*/  EXIT ;  /* 0x000000000000794d */ /* 0x000fea0003800000 */
.L_x_6237:
        /* <DEDUP_REMOVED lines=14> */
.L_x_20826:


//--------------------- .text._ZN2at6native18elementwise_kernelILi128ELi4EZNS0_15gpu_kernel_implINS0_13BinaryFunctorIaaaZZZNS0_18rshift_kernel_cudaERNS_18TensorIteratorBaseEENKUlvE_clEvENKUlvE0_clEvEUlaaE_EEEEvS5_RKT_EUliE_EEviT1_ --------------------------
	.section	.text._ZN2at6native18elementwise_kernelILi128ELi4EZNS0_15gpu_kernel_implINS0_13BinaryFunctorIaaaZZZNS0_18rshift_kernel_cudaERNS_18TensorIteratorBaseEENKUlvE_clEvENKUlvE0_clEvEUlaaE_EEEEvS5_RKT_EUliE_EEviT1_,"ax",@progbits
	.align	128
        .global         _ZN2at6native18elementwise_kernelILi128ELi4EZNS0_15gpu_kernel_implINS0_13BinaryFunctorIaaaZZZNS0_18rshift_kernel_cudaERNS_18TensorIteratorBaseEENKUlvE_clEvENKUlvE0_clEvEUlaaE_EEEEvS5_RKT_EUliE_EEviT1_
        .type           _ZN2at6native18elementwise_kernelILi128ELi4EZNS0_15gpu_kernel_implINS0_13BinaryFunctorIaaaZZZNS0_18rshift_kernel_cudaERNS_18TensorIteratorBaseEENKUlvE_clEvENKUlvE0_clEvEUlaaE_EEEEvS5_RKT_EUliE_EEviT1_,@function
        .size           _ZN2at6native18elementwise_kernelILi128ELi4EZNS0_15gpu_kernel_implINS0_13BinaryFunctorIaaaZZZNS0_18rshift_kernel_cudaERNS_18TensorIteratorBaseEENKUlvE_clEvENKUlvE0_clEvEUlaaE_EEEEvS5_RKT_EUliE_EEviT1_,(.L_x_20827 - _ZN2at6native18elementwise_kernelILi128ELi4EZNS0_15gpu_kernel_implINS0_13BinaryFunctorIaaaZZZNS0_18rshift_kernel_cudaERNS_18TensorIteratorBaseEENKUlvE_clEvENKUlvE0_clEvEUlaaE_EEEEvS5_RKT_EUliE_EEviT1_)
        .other          _ZN2at6native18elementwise_kernelILi128ELi4EZNS0_15gpu_kernel_implINS0_13BinaryFunctorIaaaZZZNS0_18rshift_kernel_cudaERNS_18TensorIteratorBaseEENKUlvE_clEvENKUlvE0_clEvEUlaaE_EEEEvS5_RKT_EUliE_EEviT1_,@"STO_CUDA_ENTRY STV_DEFAULT"
_ZN2at6native18elementwise_kernelILi128ELi4EZNS0_15gpu_kernel_implINS0_13BinaryFunctorIaaaZZZNS0_18rshift_kernel_cudaERNS_18TensorIteratorBaseEENKUlvE_clEvENKUlvE0_clEvEUlaaE_EEEEvS5_RKT_EUliE_EEviT1_:
.text._ZN2at6native18elementwise_kernelILi128ELi4EZNS0_15gpu_kernel_implINS0_13BinaryFunctorIaaaZZZNS0_18rshift_kernel_cudaERNS_18TensorIteratorBaseEENKUlvE_clEvENKUlvE0_clEvEUlaaE_EEEEvS5_RKT_EUliE_EEviT1_:
        /* <DEDUP_REMOVED lines=371> */
.L_x_6240:
        /* <DEDUP_REMOVED lines=14> */
[----:B------:R0:W5:Y:S01]  /*1810*/  LDG.E.U8 R19, desc[UR36][R2.64] ;  /* 0x0000002402137981 */ /* 0x000162000c1e1100 */
[----:B------:R-:W-:Y:S05]  /*1820*/  BRA `(.L_x_6246) ;  /* 0x0000000c00547947 */ /* 0x000fea0003800000 */
.L_x_6244:
[----:B------:R0:W5:Y:S01]  /*1830*/  LDG.E.U8 R19, desc[UR36][R2.64] ;  /* 0x0000002402137981 */ /* 0x000162000c1e1100 */
[----:B------:R-:W-:Y:S05]  /*1840*/  BRA `(.L_x_6246) ;  /* 0x0000000c004c7947 */ /* 0x000fea0003800000 */
.L_x_6243:
[----:B------:R-:W-:-:S09]  /*1850*/  UISETP.NE.AND UP0, UPT, UR4, 0x2, UPT ;  /* 0x000000020400788c */ /* 0x000fd2000bf05270 */
[----:B------:R-:W-:Y:S05]  /*1860*/  BRA.U !UP0, `(.L_x_6247) ;  /* 0x0000000108207547 */ /* 0x000fea000b800000 */
[----:B------:R-:W-:-:S09]  /*1870*/  UISETP.NE.AND UP0, UPT, UR4, 0x3, UPT ;  /* 0x000000030400788c */ /* 0x000fd2000bf05270 */
[----:B------:R-:W-:Y:S05]  /*1880*/  BRA.U !UP0, `(.L_x_6248) ;  /* 0x0000000108107547 */ /* 0x000fea000b800000 */
[----:B------:R-:W-:-:S09]  /*1890*/  UISETP.NE.AND UP0, UPT, UR4, 0x4, UPT ;  /* 0x000000040400788c */ /* 0x000fd2000bf05270 */
[----:B------:R-:W-:Y:S05]  /*18a0*/  BRA.U UP0, `(.L_x_6245) ;  /* 0x0000000900b07547 */ /* 0x000fea000b800000 */
[----:B------:R0:W5:Y:S01]  /*18b0*/  LDG.E.U8 R19, desc[UR36][R2.64] ;  /* 0x0000002402137981 */ /* 0x000162000c1e1100 */
[----:B------:R-:W-:Y:S05]  /*18c0*/  BRA `(.L_x_6246) ;  /* 0x0000000c002c7947 */ /* 0x000fea0003800000 */
.L_x_6248:
[----:B------:R0:W5:Y:S01]  /*18d0*/  LDG.E.U8 R19, desc[UR36][R2.64] ;  /* 0x0000002402137981 */ /* 0x000162000c1e1100 */
[----:B------:R-:W-:Y:S05]  /*18e0*/  BRA `(.L_x_6246) ;  /* 0x0000000c00247947 */ /* 0x000fea0003800000 */
.L_x_6247:
[----:B------:R0:W5:Y:S01]  /*18f0*/  LDG.E.U16 R19, desc[UR36][R2.64] ;  /* 0x0000002402137981 */ /* 0x000162000c1e1500 */
[----:B------:R-:W-:Y:S05]  /*1900*/  BRA `(.L_x_6246) ;  /* 0x0000000c001c7947 */ /* 0x000fea0003800000 */
.L_x_6242:
        /* <DEDUP_REMOVED lines=9> */
.L_x_6250:
[----:B------:R-:W2:Y:S02]  /*19a0*/  LDG.E.U16 R0, desc[UR36][R2.64] ;  /* 0x0000002402007981 */ /* 0x000ea4000c1e1500 */
[----:B--2---:R-:W-:-:S06]  /*19b0*/  HADD2.F32 R0, -RZ, R0.H0_H0 ;  /* 0x20000000ff007230 */ /* 0x004fcc0000004100 */
[----:B------:R-:W0:Y:S02]  /*19c0*/  F2I.FTZ.TRUNC.NTZ R0, R0 ;  /* 0x0000000000007305 */ /* 0x000e24000021f100 */
[----:B0-----:R-:W-:Y:S01]  /*19d0*/  PRMT R19, R0, 0x7610, R19 ;  /* 0x0000761000137816 */ /* 0x001fe20000000013 */
[----:B------:R-:W-:Y:S06]  /*19e0*/  BRA `(.L_x_6246) ;  /* 0x0000000800e47947 */ /* 0x000fec0003800000 */
.L_x_6249:
        /* <DEDUP_REMOVED lines=9> */
.L_x_6252:
[----:B------:R-:W2:Y:S02]  /*1a80*/  LDG.E.U16 R2, desc[UR36][R2.64] ;  /* 0x0000002402027981 */ /* 0x000ea4000c1e1500 */
[----:B--2---:R-:W-:-:S06]  /*1a90*/  HADD2.F32 R0, -RZ, R2.H0_H0 ;  /* 0x20000002ff007230 */ /* 0x004fcc0000004100 */
[----:B------:R-:W0:Y:S02]  /*1aa0*/  F2I.FTZ.TRUNC.NTZ R0, R0 ;  /* 0x0000000000007305 */ /* 0x000e24000021f100 */
[----:B0-----:R-:W-:Y:S01]  /*1ab0*/  PRMT R19, R0, 0x7610, R19 ;  /* 0x0000761000137816 */ /* 0x001fe20000000013 */
[----:B------:R-:W-:Y:S06]  /*1ac0*/  BRA `(.L_x_6246) ;  /* 0x0000000800ac7947 */ /* 0x000fec0003800000 */
.L_x_6251:
[----:B------:R-:W2:Y:S02]  /*1ad0*/  LDG.E.64 R2, desc[UR36][R2.64] ;  /* 0x0000002402027981 */ /* 0x000ea4000c1e1b00 */
[----:B--2---:R0:W1:Y:S02]  /*1ae0*/  F2I.F64.TRUNC R19, R2 ;  /* 0x0000000200137311 */ /* 0x004064000030d100 */
[----:B01----:R-:W-:Y:S05]  /*1af0*/  BRA `(.L_x_6246) ;  /* 0x0000000800a07947 */ /* 0x003fea0003800000 */
.L_x_6241:
        /* <DEDUP_REMOVED lines=12> */
.L_x_6255:
[----:B------:R-:W2:Y:S02]  /*1bc0*/  LDG.E.64 R2, desc[UR36][R2.64] ;  /* 0x0000002402027981 */ /* 0x000ea4000c1e1b00 */
[----:B--2---:R3:W4:Y:S02]  /*1bd0*/  F2I.F64.TRUNC R19, R2 ;  /* 0x0000000200137311 */ /* 0x004724000030d100 */
[----:B---34-:R-:W-:Y:S05]  /*1be0*/  BRA `(.L_x_6246) ;  /* 0x0000000800647947 */ /* 0x018fea0003800000 */
.L_x_6254:
        /* <DEDUP_REMOVED lines=27> */
.L_x_6257:
        /* <DEDUP_REMOVED lines=14> */
.L_x_6256:
[----:B------:R-:W2:Y:S02]  /*1e80*/  LDG.E.U16 R0, desc[UR36][R2.64] ;  /* 0x0000002402007981 */ /* 0x000ea4000c1e1500 */
[----:B--2---:R-:W-:-:S06]  /*1e90*/  IMAD.U32 R0, R0, 0x10000, RZ ;  /* 0x0001000000007824 */ /* 0x004fcc00078e00ff */
[----:B------:R-:W0:Y:S02]  /*1ea0*/  F2I.FTZ.TRUNC.NTZ R0, R0 ;  /* 0x0000000000007305 */ /* 0x000e24000021f100 */
[----:B0-----:R-:W-:Y:S01]  /*1eb0*/  PRMT R19, R0, 0x7610, R19 ;  /* 0x0000761000137816 */ /* 0x001fe20000000013 */
[----:B------:R-:W-:Y:S06]  /*1ec0*/  BRA `(.L_x_6246) ;  /* 0x0000000400ac7947 */ /* 0x000fec0003800000 */
.L_x_6253:
        /* <DEDUP_REMOVED lines=10> */
.L_x_6260:
        /* <DEDUP_REMOVED lines=21> */
.L_x_6264:
[----:B------:R-:W-:Y:S05]  /*20c0*/  BSYNC.RECONVERGENT B1 ;  /* 0x0000000000017941 */ /* 0x000fea0003800200 */
.L_x_6263:
[----:B------:R-:W-:Y:S01]  /*20d0*/  IMAD.SHL.U32 R0, R0, 0x100000, RZ ;  /* 0x0010000000007824 */ /* 0x000fe200078e00ff */
[----:B------:R-:W-:-:S04]  /*20e0*/  LEA R2, R2, 0x3b800000, 0x17 ;  /* 0x3b80000002027811 */ /* 0x000fc800078eb8ff */
[----:B------:R-:W-:-:S07]  /*20f0*/  LOP3.LUT R0, R2, R0, R7, 0xfe, !PT ;  /* 0x0000000002007212 */ /* 0x000fce00078efe07 */
.L_x_6262:
[----:B------:R-:W-:Y:S05]  /*2100*/  BSYNC.RECONVERGENT B0 ;  /* 0x0000000000007941 */ /* 0x000fea0003800200 */
.L_x_6261:
[----:B------:R-:W0:Y:S02]  /*2110*/  F2I.FTZ.TRUNC.NTZ R0, R0 ;  /* 0x0000000000007305 */ /* 0x000e24000021f100 */
[----:B0-----:R-:W-:Y:S01]  /*2120*/  PRMT R19, R0, 0x7610, R19 ;  /* 0x0000761000137816 */ /* 0x001fe20000000013 */
[----:B------:R-:W-:Y:S06]  /*2130*/  BRA `(.L_x_6246) ;  /* 0x0000000400107947 */ /* 0x000fec0003800000 */
.L_x_6259:
        /* <DEDUP_REMOVED lines=21> */
.L_x_6268:
[----:B------:R-:W-:Y:S05]  /*2290*/  BSYNC.RECONVERGENT B1 ;  /* 0x0000000000017941 */ /* 0x000fea0003800200 */
.L_x_6267:
[----:B------:R-:W-:Y:S01]  /*22a0*/  IMAD.SHL.U32 R0, R0, 0x200000, RZ ;  /* 0x0020000000007824 */ /* 0x000fe200078e00ff */
[----:B------:R-:W-:-:S04]  /*22b0*/  LEA R2, R2, 0x37800000, 0x17 ;  /* 0x3780000002027811 */ /* 0x000fc800078eb8ff */
[----:B------:R-:W-:-:S07]  /*22c0*/  LOP3.LUT R0, R2, R0, R7, 0xfe, !PT ;  /* 0x0000000002007212 */ /* 0x000fce00078efe07 */
.L_x_6266:
[----:B------:R-:W-:Y:S05]  /*22d0*/  BSYNC.RECONVERGENT B0 ;  /* 0x0000000000007941 */ /* 0x000fea0003800200 */
.L_x_6265:
[----:B------:R-:W0:Y:S02]  /*22e0*/  F2I.FTZ.TRUNC.NTZ R0, R0 ;  /* 0x0000000000007305 */ /* 0x000e24000021f100 */
[----:B0-----:R-:W-:Y:S01]  /*22f0*/  PRMT R19, R0, 0x7610, R19 ;  /* 0x0000761000137816 */ /* 0x001fe20000000013 */
[----:B------:R-:W-:Y:S06]  /*2300*/  BRA `(.L_x_6246) ;  /* 0x00000000009c7947 */ /* 0x000fec0003800000 */
.L_x_6258:
[----:B------:R-:W-:-:S09]  /*2310*/  UISETP.NE.AND UP0, UPT, UR4, 0x1c, UPT ;  /* 0x0000001c0400788c */ /* 0x000fd2000bf05270 */
[----:B------:R-:W-:Y:S05]  /*2320*/  BRA.U !UP0, `(.L_x_6269) ;  /* 0x0000000108907547 */ /* 0x000fea000b800000 */
[----:B------:R-:W-:-:S09]  /*2330*/  UISETP.NE.AND UP0, UPT, UR4, 0x1d, UPT ;  /* 0x0000001d0400788c */ /* 0x000fd2000bf05270 */
[----:B------:R-:W-:Y:S05]  /*2340*/  BRA.U !UP0, `(.L_x_6270) ;  /* 0x0000000108807547 */ /* 0x000fea000b800000 */
[----:B------:R-:W-:-:S09]  /*2350*/  UISETP.NE.AND UP0, UPT, UR4, 0x2c, UPT ;  /* 0x0000002c0400788c */ /* 0x000fd2000bf05270 */
[----:B------:R-:W-:Y:S05]  /*2360*/  BRA.U !UP0, `(.L_x_6271) ;  /* 0x0000000108487547 */ /* 0x000fea000b800000 */
.L_x_6245:
        /* <DEDUP_REMOVED lines=16> */
.L_x_6272:
[----:B------:R-:W-:Y:S01]  /*2470*/  PRMT R19, RZ, 0x7610, R19 ;  /* 0x00007610ff137816 */ /* 0x000fe20000000013 */
[----:B------:R-:W-:Y:S06]  /*2480*/  BRA `(.L_x_6246) ;  /* 0x00000000003c7947 */ /* 0x000fec0003800000 */
.L_x_6271:
        /* <DEDUP_REMOVED lines=8> */
.L_x_6274:
[----:B------:R-:W-:Y:S05]  /*2510*/  BSYNC.RECONVERGENT B0 ;  /* 0x0000000000007941 */ /* 0x000fea0003800200 */
.L_x_6273:
[----:B------:R-:W0:Y:S02]  /*2520*/  F2I.FTZ.TRUNC.NTZ R0, R0 ;  /* 0x0000000000007305 */ /* 0x000e24000021f100 */
[----:B0-----:R-:W-:Y:S01]  /*2530*/  PRMT R19, R0, 0x7610, R19 ;  /* 0x0000761000137816 */ /* 0x001fe20000000013 */
[----:B------:R-:W-:Y:S06]  /*2540*/  BRA `(.L_x_6246) ;  /* 0x00000000000c7947 */ /* 0x000fec0003800000 */
.L_x_6270:
[----:B------:R2:W5:Y:S01]  /*2550*/  LDG.E.U8 R19, desc[UR36][R2.64] ;  /* 0x0000002402137981 */ /* 0x000562000c1e1100 */
[----:B------:R-:W-:Y:S05]  /*2560*/  BRA `(.L_x_6246) ;  /* 0x0000000000047947 */ /* 0x000fea0003800000 */
.L_x_6269:
[----:B------:R1:W5:Y:S02]  /*2570*/  LDG.E.U8 R19, desc[UR36][R2.64] ;  /* 0x0000002402137981 */ /* 0x000364000c1e1100 */
.L_x_6246:
        /* <DEDUP_REMOVED lines=16> */
.L_x_6278:
[----:B------:R3:W5:Y:S01]  /*2680*/  LDG.E.U8 R0, desc[UR36][R2.64] ;  /* 0x0000002402007981 */ /* 0x000762000c1e1100 */
[----:B------:R-:W-:Y:S05]  /*2690*/  BRA `(.L_x_6280) ;  /* 0x0000000c004c7947 */ /* 0x000fea0003800000 */
.L_x_6277:
        /* <DEDUP_REMOVED lines=8> */
.L_x_6282:
[----:B------:R1:W5:Y:S01]  /*2720*/  LDG.E.U8 R0, desc[UR36][R2.64] ;  /* 0x0000002402007981 */ /* 0x000362000c1e1100 */
[----:B------:R-:W-:Y:S05]  /*2730*/  BRA `(.L_x_6280) ;  /* 0x0000000c00247947 */ /* 0x000fea0003800000 */
.L_x_6281:
[----:B------:R2:W5:Y:S01]  /*2740*/  LDG.E.U16 R0, desc[UR36][R2.64] ;  /* 0x0000002402007981 */ /* 0x000562000c1e1500 */
[----:B------:R-:W-:Y:S05]  /*2750*/  BRA `(.L_x_6280) ;  /* 0x0000000c001c7947 */ /* 0x000fea0003800000 */
.L_x_6276:
        /* <DEDUP_REMOVED lines=9> */
.L_x_6284:
[----:B------:R-:W2:Y:S02]  /*27f0*/  LDG.E.U16 R4, desc[UR36][R2.64] ;  /* 0x0000002402047981 */ /* 0x000ea4000c1e1500 */
[----:B--2---:R-:W-:-:S06]  /*2800*/  HADD2.F32 R4, -RZ, R4.H0_H0 ;  /* 0x20000004ff047230 */ /* 0x004fcc0000004100 */
[----:B------:R-:W0:Y:S02]  /*2810*/  F2I.FTZ.TRUNC.NTZ R4, R4 ;  /* 0x0000000400047305 */ /* 0x000e24000021f100 */
[----:B0-----:R-:W-:Y:S01]  /*2820*/  PRMT R0, R4, 0x7610, R0 ;  /* 0x0000761004007816 */ /* 0x001fe20000000000 */
[----:B------:R-:W-:Y:S06]  /*2830*/  BRA `(.L_x_6280) ;  /* 0x0000000800e47947 */ /* 0x000fec0003800000 */
.L_x_6283:
        /* <DEDUP_REMOVED lines=9> */
.L_x_6286:
[----:B------:R-:W2:Y:S02]  /*28d0*/  LDG.E.U16 R2, desc[UR36][R2.64] ;  /* 0x0000002402027981 */ /* 0x000ea4000c1e1500 */
[----:B--2---:R-:W-:-:S06]  /*28e0*/  HADD2.F32 R4, -RZ, R2.H0_H0 ;  /* 0x20000002ff047230 */ /* 0x004fcc0000004100 */
[----:B------:R-:W0:Y:S02]  /*28f0*/  F2I.FTZ.TRUNC.NTZ R4, R4 ;  /* 0x0000000400047305 */ /* 0x000e24000021f100 */
[----:B0-----:R-:W-:Y:S01]  /*2900*/  PRMT R0, R4, 0x7610, R0 ;  /* 0x0000761004007816 */ /* 0x001fe20000000000 */
[----:B------:R-:W-:Y:S06]  /*2910*/  BRA `(.L_x_6280) ;  /* 0x0000000800ac7947 */ /* 0x000fec0003800000 */
.L_x_6285:
[----:B------:R-:W2:Y:S02]  /*2920*/  LDG.E.64 R2, desc[UR36][R2.64] ;  /* 0x0000002402027981 */ /* 0x000ea4000c1e1b00 */
[----:B--2---:R0:W1:Y:S02]  /*2930*/  F2I.F64.TRUNC R0, R2 ;  /* 0x0000000200007311 */ /* 0x004064000030d100 */
[----:B01----:R-:W-:Y:S05]  /*2940*/  BRA `(.L_x_6280) ;  /* 0x0000000800a07947 */ /* 0x003fea0003800000 */
.L_x_6275:
        /* <DEDUP_REMOVED lines=12> */
.L_x_6289:
[----:B------:R-:W2:Y:S02]  /*2a10*/  LDG.E.64 R2, desc[UR36][R2.64] ;  /* 0x0000002402027981 */ /* 0x000ea4000c1e1b00 */
[----:B--2---:R0:W1:Y:S02]  /*2a20*/  F2I.F64.TRUNC R0, R2 ;  /* 0x0000000200007311 */ /* 0x004064000030d100 */
[----:B01----:R-:W-:Y:S05]  /*2a30*/  BRA `(.L_x_6280) ;  /* 0x0000000800647947 */ /* 0x003fea0003800000 */
.L_x_6288:
        /* <DEDUP_REMOVED lines=27> */
.L_x_6291:
        /* <DEDUP_REMOVED lines=14> */
.L_x_6290:
[----:B------:R-:W2:Y:S02]  /*2cd0*/  LDG.E.U16 R4, desc[UR36][R2.64] ;  /* 0x0000002402047981 */ /* 0x000ea4000c1e1500 */
[----:B--2---:R-:W-:-:S06]  /*2ce0*/  IMAD.U32 R4, R4, 0x10000, RZ ;  /* 0x0001000004047824 */ /* 0x004fcc00078e00ff */
[----:B------:R-:W0:Y:S02]  /*2cf0*/  F2I.FTZ.TRUNC.NTZ R4, R4 ;  /* 0x0000000400047305 */ /* 0x000e24000021f100 */
[----:B0-----:R-:W-:Y:S01]  /*2d00*/  PRMT R0, R4, 0x7610, R0 ;  /* 0x0000761004007816 */ /* 0x001fe20000000000 */
[----:B------:R-:W-:Y:S06]  /*2d10*/  BRA `(.L_x_6280) ;  /* 0x0000000400ac7947 */ /* 0x000fec0003800000 */
.L_x_6287:
        /* <DEDUP_REMOVED lines=10> */
.L_x_6294:
        /* <DEDUP_REMOVED lines=21> */
.L_x_6298:
[----:B------:R-:W-:Y:S05]  /*2f10*/  BSYNC.RECONVERGENT B1 ;  /* 0x0000000000017941 */ /* 0x000fea0003800200 */
.L_x_6297:
[----:B------:R-:W-:Y:S01]  /*2f20*/  IMAD.SHL.U32 R0, R0, 0x100000, RZ ;  /* 0x0010000000007824 */ /* 0x000fe200078e00ff */
[----:B------:R-:W-:-:S04]  /*2f30*/  LEA R2, R2, 0x3b800000, 0x17 ;  /* 0x3b80000002027811 */ /* 0x000fc800078eb8ff */
[----:B------:R-:W-:-:S07]  /*2f40*/  LOP3.LUT R4, R2, R0, R7, 0xfe, !PT ;  /* 0x0000000002047212 */ /* 0x000fce00078efe07 */
.L_x_6296:
[----:B------:R-:W-:Y:S05]  /*2f50*/  BSYNC.RECONVERGENT B0 ;  /* 0x0000000000007941 */ /* 0x000fea0003800200 */
.L_x_6295:
[----:B------:R-:W0:Y:S02]  /*2f60*/  F2I.FTZ.TRUNC.NTZ R4, R4 ;  /* 0x0000000400047305 */ /* 0x000e24000021f100 */
[----:B0-----:R-:W-:Y:S01]  /*2f70*/  PRMT R0, R4, 0x7610, R0 ;  /* 0x0000761004007816 */ /* 0x001fe20000000000 */
[----:B------:R-:W-:Y:S06]  /*2f80*/  BRA `(.L_x_6280) ;  /* 0x0000000400107947 */ /* 0x000fec0003800000 */
.L_x_6293:
        /* <DEDUP_REMOVED lines=21> */
.L_x_6302:
[----:B------:R-:W-:Y:S05]  /*30e0*/  BSYNC.RECONVERGENT B1 ;  /* 0x0000000000017941 */ /* 0x000fea0003800200 */
.L_x_6301:
[----:B------:R-:W-:Y:S01]  /*30f0*/  IMAD.SHL.U32 R0, R0, 0x200000, RZ ;  /* 0x0020000000007824 */ /* 0x000fe200078e00ff */
[----:B------:R-:W-:-:S04]  /*3100*/  LEA R2, R2, 0x37800000, 0x17 ;  /* 0x3780000002027811 */ /* 0x000fc800078eb8ff */
[----:B------:R-:W-:-:S07]  /*3110*/  LOP3.LUT R4, R2, R0, R7, 0xfe, !PT ;  /* 0x0000000002047212 */ /* 0x000fce00078efe07 */
.L_x_6300:
[----:B------:R-:W-:Y:S05]  /*3120*/  BSYNC.RECONVERGENT B0 ;  /* 0x0000000000007941 */ /* 0x000fea0003800200 */
.L_x_6299:
[----:B------:R-:W0:Y:S02]  /*3130*/  F2I.FTZ.TRUNC.NTZ R4, R4 ;  /* 0x0000000400047305 */ /* 0x000e24000021f100 */
[----:B0-----:R-:W-:Y:S01]  /*3140*/  PRMT R0, R4, 0x7610, R0 ;  /* 0x0000761004007816 */ /* 0x001fe20000000000 */
[----:B------:R-:W-:Y:S06]  /*3150*/  BRA `(.L_x_6280) ;  /* 0x00000000009c7947 */ /* 0x000fec0003800000 */
.L_x_6292:
[----:B------:R-:W-:-:S09]  /*3160*/  UISETP.NE.AND UP0, UPT, UR4, 0x1c, UPT ;  /* 0x0000001c0400788c */ /* 0x000fd2000bf05270 */
[----:B------:R-:W-:Y:S05]  /*3170*/  BRA.U !UP0, `(.L_x_6303) ;  /* 0x0000000108907547 */ /* 0x000fea000b800000 */
[----:B------:R-:W-:-:S09]  /*3180*/  UISETP.NE.AND UP0, UPT, UR4, 0x1d, UPT ;  /* 0x0000001d0400788c */ /* 0x000fd2000bf05270 */
[----:B------:R-:W-:Y:S05]  /*3190*/  BRA.U !UP0, `(.L_x_6304) ;  /* 0x0000000108807547 */ /* 0x000fea000b800000 */
[----:B------:R-:W-:-:S09]  /*31a0*/  UISETP.NE.AND UP0, UPT, UR4, 0x2c, UPT ;  /* 0x0000002c0400788c */ /* 0x000fd2000bf05270 */
[----:B------:R-:W-:Y:S05]  /*31b0*/  BRA.U !UP0, `(.L_x_6305) ;  /* 0x0000000108487547 */ /* 0x000fea000b800000 */
.L_x_6279:
        /* <DEDUP_REMOVED lines=16> */
.L_x_6306:
[----:B------:R-:W-:Y:S01]  /*32c0*/  PRMT R0, RZ, 0x7610, R0 ;  /* 0x00007610ff007816 */ /* 0x000fe20000000000 */
[----:B------:R-:W-:Y:S06]  /*32d0*/  BRA `(.L_x_6280) ;  /* 0x00000000003c7947 */ /* 0x000fec0003800000 */
.L_x_6305:
        /* <DEDUP_REMOVED lines=8> */
.L_x_6308:
[----:B------:R-:W-:Y:S05]  /*3360*/  BSYNC.RECONVERGENT B0 ;  /* 0x0000000000007941 */ /* 0x000fea0003800200 */
.L_x_6307:
[----:B------:R-:W0:Y:S02]  /*3370*/  F2I.FTZ.TRUNC.NTZ R4, R4 ;  /* 0x0000000400047305 */ /* 0x000e24000021f100 */
[----:B0-----:R-:W-:Y:S01]  /*3380*/  PRMT R0, R4, 0x7610, R0 ;  /* 0x0000761004007816 */ /* 0x001fe20000000000 */
[----:B------:R-:W-:Y:S06]  /*3390*/  BRA `(.L_x_6280) ;  /* 0x00000000000c7947 */ /* 0x000fec0003800000 */
.L_x_6304:
[----:B------:R0:W5:Y:S01]  /*33a0*/  LDG.E.U8 R0, desc[UR36][R2.64] ;  /* 0x0000002402007981 */ /* 0x000162000c1e1100 */
[----:B------:R-:W-:Y:S05]  /*33b0*/  BRA `(.L_x_6280) ;  /* 0x0000000000047947 */ /* 0x000fea0003800000 */
.L_x_6303:
[----:B------:R0:W5:Y:S02]  /*33c0*/  LDG.E.U8 R0, desc[UR36][R2.64] ;  /* 0x0000002402007981 */ /* 0x000164000c1e1100 */
.L_x_6280:
[----:B-1---5:R-:W-:Y:S01]  /*33d0*/  LOP3.LUT R0, R0, 0xff, RZ, 0xc0, !PT ;  /* 0x000000ff00007812 */ /* 0x022fe200078ec0ff */
[----:B------:R-:W1:Y:S03]  /*33e0*/  LDCU.64 UR6, c[0x0][0x5e8] ;  /* 0x0000bd00ff0677ac */ /* 0x000e660008000a00 */
[----:B------:R-:W-:Y:S01]  /*33f0*/  ISETP.GE.U32.AND P0, PT, R0, 0x7, PT ;  /* 0x000000070000780c */ /* 0x000fe20003f06070 */
[----:B------:R-:W-:-:S04]  /*3400*/  UPRMT UR4, UR43, 0x9910, URZ ;  /* 0x000099102b047896 */ /* 0x000fc800080000ff */
[----:B------:R-:W-:-:S08]  /*3410*/  UISETP.GT.AND UP0, UPT, UR4, 0x9, UPT ;  /* 0x000000090400788c */ /* 0x000fd0000bf04270 */
[C---:B0-234-:R-:W-:Y:S02]  /*3420*/  @!P0 LOP3.LUT R2, R19.reuse, 0xffff, RZ, 0xc0, !PT ;  /* 0x0000ffff13028812 */ /* 0x05dfe400078ec0ff */
[----:B------:R-:W-:Y:S02]  /*3430*/  @P0 PRMT R3, R19, 0x8880, RZ ;  /* 0x0000888013030816 */ /* 0x000fe400000000ff */
[----:B------:R-:W-:Y:S02]  /*3440*/  @!P0 PRMT R5, R2, 0x8880, RZ ;  /* 0x0000888002058816 */ /* 0x000fe400000000ff */
[----:B------:R-:W-:Y:S02]  /*3450*/  @P0 SHF.R.S32.HI R3, RZ, 0x7, R3 ;  /* 0x00000007ff030819 */ /* 0x000fe40000011403 */
[----:B------:R-:W-:Y:S02]  /*3460*/  @!P0 SHF.R.S32.HI R0, RZ, R0, R5 ;  /* 0x00000000ff008219 */ /* 0x000fe40000011405 */
[----:B-1----:R-:W-:-:S02]  /*3470*/  IADD3 R2, P1, PT, R16, UR6, RZ ;  /* 0x0000000610027c10 */ /* 0x002fc4000ff3e0ff */
[----:B------:R-:W-:Y:S02]  /*3480*/  @P0 PRMT R5, R3, 0x7610, R5 ;  /* 0x0000761003050816 */ /* 0x000fe40000000005 */
[----:B------:R-:W-:Y:S02]  /*3490*/  IADD3.X R3, PT, PT, RZ, UR7, RZ, P1, !PT ;  /* 0x00000007ff037c10 */ /* 0x000fe40008ffe4ff */
[----:B------:R-:W-:Y:S01]  /*34a0*/  @!P0 PRMT R5, R0, 0x7610, R5 ;  /* 0x0000761000058816 */ /* 0x000fe20000000005 */
        /* <DEDUP_REMOVED lines=11> */
.L_x_6312:
[----:B------:R1:W-:Y:S01]  /*3560*/  STG.E.U8 desc[UR36][R2.64], R5 ;  /* 0x0000000502007986 */ /* 0x0003e2000c101124 */
[----:B------:R-:W-:Y:S05]  /*3570*/  BRA `(.L_x_6314) ;  /* 0x0000000c005c7947 */ /* 0x000fea0003800000 */
.L_x_6311:
[----:B------:R-:W-:-:S09]  /*3580*/  UISETP.NE.AND UP0, UPT, UR4, 0x2, UPT ;  /* 0x000000020400788c */ /* 0x000fd2000bf05270 */
[----:B------:R-:W-:Y:S05]  /*3590*/  BRA.U !UP0, `(.L_x_6315) ;  /* 0x0000000108307547 */ /* 0x000fea000b800000 */
[----:B------:R-:W-:-:S09]  /*35a0*/  UISETP.NE.AND UP0, UPT, UR4, 0x3, UPT ;  /* 0x000000030400788c */ /* 0x000fd2000bf05270 */
[----:B------:R-:W-:Y:S05]  /*35b0*/  BRA.U !UP0, `(.L_x_6316) ;  /* 0x00000001081c7547 */ /* 0x000fea000b800000 */
[----:B------:R-:W-:-:S09]  /*35c0*/  UISETP.NE.AND UP0, UPT, UR4, 0x4, UPT ;  /* 0x000000040400788c */ /* 0x000fd2000bf05270 */
[----:B------:R-:W-:Y:S05]  /*35d0*/  BRA.U UP0, `(.L_x_6313) ;  /* 0x0000000900a07547 */ /* 0x000fea000b800000 */
[----:B------:R-:W-:-:S05]  /*35e0*/  PRMT R5, R5, 0x9910, RZ ;  /* 0x0000991005057816 */ /* 0x000fca00000000ff */
[----:B------:R-:W-:-:S05]  /*35f0*/  IMAD.MOV.U32 R4, RZ, RZ, R5 ;  /* 0x000000ffff047224 */ /* 0x000fca00078e0005 */
[----:B------:R-:W-:-:S05]  /*3600*/  SHF.R.S32.HI R5, RZ, 0x1f, R4 ;  /* 0x0000001fff057819 */ /* 0x000fca0000011404 */
[----:B------:R4:W-:Y:S01]  /*3610*/  STG.E.64 desc[UR36][R2.64], R4 ;  /* 0x0000000402007986 */ /* 0x0009e2000c101b24 */
[----:B------:R-:W-:Y:S05]  /*3620*/  BRA `(.L_x_6314) ;  /* 0x0000000c00307947 */ /* 0x000fea0003800000 */
.L_x_6316:
[----:B------:R-:W-:-:S05]  /*3630*/  PRMT R5, R5, 0x9910, RZ ;  /* 0x0000991005057816 */ /* 0x000fca00000000ff */
[----:B------:R3:W-:Y:S01]  /*3640*/  STG.E desc[UR36][R2.64], R5 ;  /* 0x0000000502007986 */ /* 0x0007e2000c101924 */
[----:B------:R-:W-:Y:S05]  /*3650*/  BRA `(.L_x_6314) ;  /* 0x0000000c00247947 */ /* 0x000fea0003800000 */
.L_x_6315:
[----:B------:R2:W-:Y:S01]  /*3660*/  STG.E.U16 desc[UR36][R2.64], R5 ;  /* 0x0000000502007986 */ /* 0x0005e2000c101524 */
[----:B------:R-:W-:Y:S05]  /*3670*/  BRA `(.L_x_6314) ;  /* 0x0000000c001c7947 */ /* 0x000fea0003800000 */
.L_x_6310:
        /* <DEDUP_REMOVED lines=9> */
.L_x_6318:
[----:B------:R-:W0:Y:S02]  /*3710*/  I2F.S16 R0, R5 ;  /* 0x0000000500007306 */ /* 0x000e240000101400 */
[----:B0-----:R-:W-:-:S05]  /*3720*/  F2FP.F16.F32.PACK_AB R0, RZ, R0 ;  /* 0x00000000ff00723e */ /* 0x001fca00000000ff */
[----:B------:R0:W-:Y:S01]  /*3730*/  STG.E.U16 desc[UR36][R2.64], R0 ;  /* 0x0000000002007986 */ /* 0x0001e2000c101524 */
[----:B------:R-:W-:Y:S05]  /*3740*/  BRA `(.L_x_6314) ;  /* 0x0000000800e87947 */ /* 0x000fea0003800000 */
.L_x_6317:
        /* <DEDUP_REMOVED lines=10> */
.L_x_6320:
[----:B------:R-:W0:Y:S02]  /*37f0*/  I2F.S16 R5, R5 ;  /* 0x0000000500057306 */ /* 0x000e240000101400 */
[----:B0-----:R-:W-:-:S04]  /*3800*/  F2FP.F16.F32.PACK_AB R5, RZ, R5 ;  /* 0x00000005ff05723e */ /* 0x001fc800000000ff */
[----:B------:R-:W-:-:S05]  /*3810*/  PRMT R5, R5, 0x5410, RZ ;  /* 0x0000541005057816 */ /* 0x000fca00000000ff */
[----:B------:R0:W-:Y:S01]  /*3820*/  STG.E desc[UR36][R2.64], R5 ;  /* 0x0000000502007986 */ /* 0x0001e2000c101924 */
[----:B------:R-:W-:Y:S05]  /*3830*/  BRA `(.L_x_6314) ;  /* 0x0000000800ac7947 */ /* 0x000fea0003800000 */
.L_x_6319:
[----:B------:R-:W0:Y:S02]  /*3840*/  I2F.F64.S16 R4, R5 ;  /* 0x0000000500047312 */ /* 0x000e240000101c00 */
[----:B0-----:R0:W-:Y:S01]  /*3850*/  STG.E.64 desc[UR36][R2.64], R4 ;  /* 0x0000000402007986 */ /* 0x0011e2000c101b24 */
[----:B------:R-:W-:Y:S05]  /*3860*/  BRA `(.L_x_6314) ;  /* 0x0000000800a07947 */ /* 0x000fea0003800000 */
.L_x_6309:
        /* <DEDUP_REMOVED lines=13> */
.L_x_6323:
[----:B------:R-:W-:Y:S01]  /*3940*/  CS2R R6, SRZ ;  /* 0x0000000000067805 */ /* 0x000fe2000001ff00 */
[----:B------:R-:W0:Y:S04]  /*3950*/  I2F.F64.S16 R4, R5 ;  /* 0x0000000500047312 */ /* 0x000e280000101c00 */
[----:B0-----:R0:W-:Y:S01]  /*3960*/  STG.E.128 desc[UR36][R2.64], R4 ;  /* 0x0000000402007986 */ /* 0x0011e2000c101d24 */
[----:B------:R-:W-:Y:S05]  /*3970*/  BRA `(.L_x_6314) ;  /* 0x00000008005c7947 */ /* 0x000fea0003800000 */
.L_x_6322:
        /* <DEDUP_REMOVED lines=19> */
.L_x_6327:
[----:B------:R-:W-:Y:S05]  /*3ab0*/  BSYNC.RECONVERGENT B0 ;  /* 0x0000000000007941 */ /* 0x000fea0003800200 */
.L_x_6326:
[----:B------:R-:W-:-:S05]  /*3ac0*/  LOP3.LUT R7, R0, 0x80, R7, 0xf8, !PT ;  /* 0x0000008000077812 */ /* 0x000fca00078ef807 */
[----:B------:R0:W-:Y:S01]  /*3ad0*/  STG.E.U8 desc[UR36][R2.64], R7 ;  /* 0x0000000702007986 */ /* 0x0001e2000c101124 */
[----:B------:R-:W-:Y:S05]  /*3ae0*/  BRA `(.L_x_6314) ;  /* 0x0000000800007947 */ /* 0x000fea0003800000 */
.L_x_6325:
        /* <DEDUP_REMOVED lines=15> */
.L_x_6329:
[----:B------:R-:W-:Y:S05]  /*3be0*/  BSYNC.RECONVERGENT B0 ;  /* 0x0000000000007941 */ /* 0x000fea0003800200 */
.L_x_6328:
[----:B------:R-:W-:-:S05]  /*3bf0*/  LOP3.LUT R7, R0, 0x80, R7, 0xf8, !PT ;  /* 0x0000008000077812 */ /* 0x000fca00078ef807 */
[----:B------:R0:W-:Y:S01]  /*3c00*/  STG.E.U8 desc[UR36][R2.64], R7 ;  /* 0x0000000702007986 */ /* 0x0001e2000c101124 */
[----:B------:R-:W-:Y:S05]  /*3c10*/  BRA `(.L_x_6314) ;  /* 0x0000000400b47947 */ /* 0x000fea0003800000 */
.L_x_6324:
[----:B------:R-:W0:Y:S02]  /*3c20*/  I2F.S16 R0, R5 ;  /* 0x0000000500007306 */ /* 0x000e240000101400 */
[----:B0-----:R-:W-:-:S05]  /*3c30*/  F2FP.BF16.F32.PACK_AB R0, RZ, R0 ;  /* 0x00000000ff00723e */ /* 0x001fca00000010ff */
[----:B------:R0:W-:Y:S01]  /*3c40*/  STG.E.U16 desc[UR36][R2.64], R0 ;  /* 0x0000000002007986 */ /* 0x0001e2000c101524 */
[----:B------:R-:W-:Y:S05]  /*3c50*/  BRA `(.L_x_6314) ;  /* 0x0000000400a47947 */ /* 0x000fea0003800000 */
.L_x_6321:
        /* <DEDUP_REMOVED lines=10> */
.L_x_6332:
        /* <DEDUP_REMOVED lines=13> */
.L_x_6335:
[----:B------:R-:W-:-:S04]  /*3dd0*/  SHF.R.U32.HI R0, RZ, 0x14, R5 ;  /* 0x00000014ff007819 */ /* 0x000fc80000011605 */
[----:B------:R-:W-:-:S04]  /*3de0*/  LOP3.LUT R0, R0, 0x1, RZ, 0xc0, !PT ;  /* 0x0000000100007812 */ /* 0x000fc800078ec0ff */
[----:B------:R-:W-:-:S04]  /*3df0*/  IADD3 R0, PT, PT, R5, 0x487ffff, R0 ;  /* 0x0487ffff05007810 */ /* 0x000fc80007ffe000 */
[----:B------:R-:W-:-:S04]  /*3e00*/  SHF.R.U32.HI R0, RZ, 0x14, R0 ;  /* 0x00000014ff007819 */ /* 0x000fc80000011600 */
[----:B------:R-:W-:-:S07]  /*3e10*/  LOP3.LUT R4, R0, 0xff, RZ, 0xc0, !PT ;  /* 0x000000ff00047812 */ /* 0x000fce00078ec0ff */
.L_x_6336:
[----:B------:R-:W-:-:S04]  /*3e20*/  SHF.R.U32.HI R5, RZ, 0x18, R5 ;  /* 0x00000018ff057819 */ /* 0x000fc80000011605 */
[----:B------:R-:W-:-:S04]  /*3e30*/  LOP3.LUT R4, R4, 0x80, R5, 0xf8, !PT ;  /* 0x0000008004047812 */ /* 0x000fc800078ef805 */
[----:B------:R-:W-:-:S07]  /*3e40*/  PRMT R0, R4, 0x7610, R0 ;  /* 0x0000761004007816 */ /* 0x000fce0000000000 */
.L_x_6334:
[----:B------:R-:W-:Y:S05]  /*3e50*/  BSYNC.RECONVERGENT B0 ;  /* 0x0000000000007941 */ /* 0x000fea0003800200 */
.L_x_6333:
[----:B------:R0:W-:Y:S01]  /*3e60*/  STG.E.U8 desc[UR36][R2.64], R0 ;  /* 0x0000000002007986 */ /* 0x0001e2000c101124 */
[----:B------:R-:W-:Y:S05]  /*3e70*/  BRA `(.L_x_6314) ;  /* 0x00000004001c7947 */ /* 0x000fea0003800000 */
.L_x_6331:
        /* <DEDUP_REMOVED lines=13> */
.L_x_6339:
[----:B------:R-:W-:-:S04]  /*3f50*/  SHF.R.U32.HI R0, RZ, 0x15, R5 ;  /* 0x00000015ff007819 */ /* 0x000fc80000011605 */
[----:B------:R-:W-:-:S04]  /*3f60*/  LOP3.LUT R0, R0, 0x1, RZ, 0xc0, !PT ;  /* 0x0000000100007812 */ /* 0x000fc800078ec0ff */
[----:B------:R-:W-:-:S04]  /*3f70*/  IADD3 R0, PT, PT, R5, 0x88fffff, R0 ;  /* 0x088fffff05007810 */ /* 0x000fc80007ffe000 */
[----:B------:R-:W-:-:S04]  /*3f80*/  SHF.R.U32.HI R0, RZ, 0x15, R0 ;  /* 0x00000015ff007819 */ /* 0x000fc80000011600 */
[----:B------:R-:W-:-:S07]  /*3f90*/  LOP3.LUT R4, R0, 0xff, RZ, 0xc0, !PT ;  /* 0x000000ff00047812 */ /* 0x000fce00078ec0ff */
.L_x_6340:
[----:B------:R-:W-:-:S04]  /*3fa0*/  SHF.R.U32.HI R5, RZ, 0x18, R5 ;  /* 0x00000018ff057819 */ /* 0x000fc80000011605 */
[----:B------:R-:W-:-:S04]  /*3fb0*/  LOP3.LUT R4, R4, 0x80, R5, 0xf8, !PT ;  /* 0x0000008004047812 */ /* 0x000fc800078ef805 */
[----:B------:R-:W-:-:S07]  /*3fc0*/  PRMT R0, R4, 0x7610, R0 ;  /* 0x0000761004007816 */ /* 0x000fce0000000000 */
.L_x_6338:
[----:B------:R-:W-:Y:S05]  /*3fd0*/  BSYNC.RECONVERGENT B0 ;  /* 0x0000000000007941 */ /* 0x000fea0003800200 */
.L_x_6337:
[----:B------:R0:W-:Y:S01]  /*3fe0*/  STG.E.U8 desc[UR36][R2.64], R0 ;  /* 0x0000000002007986 */ /* 0x0001e2000c101124 */
[----:B------:R-:W-:Y:S05]  /*3ff0*/  BRA `(.L_x_6314) ;  /* 0x0000000000bc7947 */ /* 0x000fea0003800000 */
.L_x_6330:
[----:B------:R-:W-:-:S09]  /*4000*/  UISETP.NE.AND UP0, UPT, UR4, 0x1c, UPT ;  /* 0x0000001c0400788c */ /* 0x000fd2000bf05270 */
[----:B------:R-:W-:Y:S05]  /*4010*/  BRA.U !UP0, `(.L_x_6341) ;  /* 0x0000000108ac7547 */ /* 0x000fea000b800000 */
[----:B------:R-:W-:-:S09]  /*4020*/  UISETP.NE.AND UP0, UPT, UR4, 0x1d, UPT ;  /* 0x0000001d0400788c */ /* 0x000fd2000bf05270 */
[----:B------:R-:W-:Y:S05]  /*4030*/  BRA.U !UP0, `(.L_x_6342) ;  /* 0x0000000108907547 */ /* 0x000fea000b800000 */
[----:B------:R-:W-:-:S09]  /*4040*/  UISETP.NE.AND UP0, UPT, UR4, 0x2c, UPT ;  /* 0x0000002c0400788c */ /* 0x000fd2000bf05270 */
[----:B------:R-:W-:Y:S05]  /*4050*/  BRA.U !UP0, `(.L_x_6343) ;  /* 0x0000000108447547 */ /* 0x000fea000b800000 */
.L_x_6313:
        /* <DEDUP_REMOVED lines=16> */
.L_x_6344:
[----:B------:R-:W-:Y:S05]  /*4160*/  BRA `(.L_x_6314) ;  /* 0x0000000000607947 */ /* 0x000fea0003800000 */
.L_x_6343:
[----:B------:R-:W0:Y:S02]  /*4170*/  I2F.S16 R5, R5 ;  /* 0x0000000500057306 */ /* 0x000e240000101400 */
        /* <DEDUP_REMOVED lines=12> */
[----:B------:R-:W-:-:S04]  /*4240*/  @!P0 IMAD.MOV R6, RZ, RZ, R4 ;  /* 0x000000ffff068224 */ /* 0x000fc800078e0204 */
[----:B------:R-:W-:-:S05]  /*4250*/  @P1 IMAD.MOV.U32 R5, RZ, RZ, R6 ;  /* 0x000000ffff051224 */ /* 0x000fca00078e0006 */
[----:B------:R0:W-:Y:S01]  /*4260*/  STG.E.U8 desc[UR36][R2.64], R5 ;  /* 0x0000000502007986 */ /* 0x0001e2000c101124 */
[----:B------:R-:W-:Y:S05]  /*4270*/  BRA `(.L_x_6314) ;  /* 0x00000000001c7947 */ /* 0x000fea0003800000 */
.L_x_6342:
[----:B------:R-:W-:-:S04]  /*4280*/  PRMT R5, R5, 0x9910, RZ ;  /* 0x0000991005057816 */ /* 0x000fc800000000ff */
[----:B------:R-:W-:-:S04]  /*4290*/  MOV R4, R5 ;  /* 0x0000000500047202 */ /* 0x000fc80000000f00 */
[----:B------:R-:W-:-:S05]  /*42a0*/  SHF.R.S32.HI R5, RZ, 0x1f, R4 ;  /* 0x0000001fff057819 */ /* 0x000fca0000011404 */
[----:B------:R0:W-:Y:S01]  /*42b0*/  STG.E.64 desc[UR36][R2.64], R4 ;  /* 0x0000000402007986 */ /* 0x0001e2000c101b24 */
[----:B------:R-:W-:Y:S05]  /*42c0*/  BRA `(.L_x_6314) ;  /* 0x0000000000087947 */ /* 0x000fea0003800000 */
.L_x_6341:
[----:B------:R-:W-:-:S05]  /*42d0*/  PRMT R5, R5, 0x9910, RZ ;  /* 0x0000991005057816 */ /* 0x000fca00000000ff */
[----:B------:R0:W-:Y:S02]  /*42e0*/  STG.E desc[UR36][R2.64], R5 ;  /* 0x0000000502007986 */ /* 0x0001e4000c101924 */
.L_x_6314:
[----:B------:R-:W-:-:S07]  /*42f0*/  VIADD R17, R17, 0x80 ;  /* 0x0000008011117836 */ /* 0x000fce0000000000 */
.L_x_6239:
[----:B------:R-:W-:Y:S05]  /*4300*/  BSYNC.RECONVERGENT B6 ;  /* 0x0000000000067941 */ /* 0x000fea0003800200 */
.L_x_6238:
[----:B------:R-:W5:Y:S01]  /*4310*/  LDCU UR4, c[0x0][0x380] ;  /* 0x00007000ff0477ac */ /* 0x000f620008000800 */
[----:B------:R-:W-:Y:S01]  /*4320*/  BSSY.RECONVERGENT B6, `(.L_x_6345) ;  /* 0x0000422000067945 */ /* 0x000fe20003800200 */
[----:B-----5:R-:W-:-:S13]  /*4330*/  ISETP.GE.AND P0, PT, R17, UR4, PT ;  /* 0x0000000411007c0c */ /* 0x020fda000bf06270 */
[----:B------:R-:W-:Y:S05]  /*4340*/  @P0 BRA `(.L_x_6346) ;  /* 0x00000040007c0947 */ /* 0x000fea0003800000 */
[----:B------:R-:W5:Y:S01]  /*4350*/  LDCU UR4, c[0x0][0x388] ;  /* 0x00007100ff0477ac */ /* 0x000f620008000800 */
[----:B------:R-:W-:Y:S02]  /*4360*/  IMAD.MOV.U32 R18, RZ, RZ, RZ ;  /* 0x000000ffff127224 */ /* 0x000fe400078e00ff */
        /* <DEDUP_REMOVED lines=352> */
.L_x_6347:
        /* <DEDUP_REMOVED lines=16> */
.L_x_6351:
[----:B------:R0:W5:Y:S01]  /*5a70*/  LDG.E.U8 R19, desc[UR36][R2.64] ;  /* 0x0000002402137981 */ /* 0x000162000c1e1100 */
[----:B------:R-:W-:Y:S05]  /*5a80*/  BRA `(.L_x_6353) ;  /* 0x0000000c004c7947 */ /* 0x000fea0003800000 */
.L_x_6350:
        /* <DEDUP_REMOVED lines=8> */
.L_x_6355:
[----:B------:R4:W5:Y:S01]  /*5b10*/  LDG.E.U8 R19, desc[UR36][R2.64] ;  /* 0x0000002402137981 */ /* 0x000962000c1e1100 */
[----:B------:R-:W-:Y:S05]  /*5b20*/  BRA `(.L_x_6353) ;  /* 0x0000000c00247947 */ /* 0x000fea0003800000 */
.L_x_6354:
[----:B------:R3:W5:Y:S01]  /*5b30*/  LDG.E.U16 R19, desc[UR36][R2.64] ;  /* 0x0000002402137981 */ /* 0x000762000c1e1500 */
[----:B------:R-:W-:Y:S05]  /*5b40*/  BRA `(.L_x_6353) ;  /* 0x0000000c001c7947 */ /* 0x000fea0003800000 */
.L_x_6349:
        /* <DEDUP_REMOVED lines=9> */
.L_x_6357:
[----:B------:R-:W2:Y:S02]  /*5be0*/  LDG.E.U16 R0, desc[UR36][R2.64] ;  /* 0x0000002402007981 */ /* 0x000ea4000c1e1500 */
[----:B--2---:R-:W-:-:S06]  /*5bf0*/  HADD2.F32 R0, -RZ, R0.H0_H0 ;  /* 0x20000000ff007230 */ /* 0x004fcc0000004100 */
[----:B------:R-:W0:Y:S02]  /*5c00*/  F2I.FTZ.TRUNC.NTZ R0, R0 ;  /* 0x0000000000007305 */ /* 0x000e24000021f100 */
[----:B0-----:R-:W-:Y:S01]  /*5c10*/  PRMT R19, R0, 0x7610, R19 ;  /* 0x0000761000137816 */ /* 0x001fe20000000013 */
[----:B------:R-:W-:Y:S06]  /*5c20*/  BRA `(.L_x_6353) ;  /* 0x0000000800e47947 */ /* 0x000fec0003800000 */
.L_x_6356:
        /* <DEDUP_REMOVED lines=9> */
.L_x_6359:
[----:B------:R-:W2:Y:S02]  /*5cc0*/  LDG.E.U16 R2, desc[UR36][R2.64] ;  /* 0x0000002402027981 */ /* 0x000ea4000c1e1500 */
[----:B--2---:R-:W-:-:S06]  /*5cd0*/  HADD2.F32 R0, -RZ, R2.H0_H0 ;  /* 0x20000002ff007230 */ /* 0x004fcc0000004100 */
[----:B------:R-:W0:Y:S02]  /*5ce0*/  F2I.FTZ.TRUNC.NTZ R0, R0 ;  /* 0x0000000000007305 */ /* 0x000e24000021f100 */
[----:B0-----:R-:W-:Y:S01]  /*5cf0*/  PRMT R19, R0, 0x7610, R19 ;  /* 0x0000761000137816 */ /* 0x001fe20000000013 */
[----:B------:R-:W-:Y:S06]  /*5d00*/  BRA `(.L_x_6353) ;  /* 0x0000000800ac7947 */ /* 0x000fec0003800000 */
.L_x_6358:
[----:B------:R-:W2:Y:S02]  /*5d10*/  LDG.E.64 R2, desc[UR36][R2.64] ;  /* 0x0000002402027981 */ /* 0x000ea4000c1e1b00 */
[----:B--2---:R0:W1:Y:S02]  /*5d20*/  F2I.F64.TRUNC R19, R2 ;  /* 0x0000000200137311 */ /* 0x004064000030d100 */
[----:B01----:R-:W-:Y:S05]  /*5d30*/  BRA `(.L_x_6353) ;  /* 0x0000000800a07947 */ /* 0x003fea0003800000 */
.L_x_6348:
        /* <DEDUP_REMOVED lines=12> */
.L_x_6362:
[----:B------:R-:W2:Y:S02]  /*5e00*/  LDG.E.64 R2, desc[UR36][R2.64] ;  /* 0x0000002402027981 */ /* 0x000ea4000c1e1b00 */
[----:B--2---:R3:W4:Y:S02]  /*5e10*/  F2I.F64.TRUNC R19, R2 ;  /* 0x0000000200137311 */ /* 0x004724000030d100 */
[----:B---34-:R-:W-:Y:S05]  /*5e20*/  BRA `(.L_x_6353) ;  /* 0x0000000800647947 */ /* 0x018fea0003800000 */
.L_x_6361:
        /* <DEDUP_REMOVED lines=27> */
.L_x_6364:
        /* <DEDUP_REMOVED lines=14> */
.L_x_6363:
[----:B------:R-:W2:Y:S02]  /*60c0*/  LDG.E.U16 R0, desc[UR36][R2.64] ;  /* 0x0000002402007981 */ /* 0x000ea4000c1e1500 */
[----:B--2---:R-:W-:-:S06]  /*60d0*/  SHF.L.U32 R0, R0, 0x10, RZ ;  /* 0x0000001000007819 */ /* 0x004fcc00000006ff */
[----:B------:R-:W0:Y:S02]  /*60e0*/  F2I.FTZ.TRUNC.NTZ R0, R0 ;  /* 0x0000000000007305 */ /* 0x000e24000021f100 */
[----:B0-----:R-:W-:Y:S01]  /*60f0*/  PRMT R19, R0, 0x7610, R19 ;  /* 0x0000761000137816 */ /* 0x001fe20000000013 */
[----:B------:R-:W-:Y:S06]  /*6100*/  BRA `(.L_x_6353) ;  /* 0x0000000400ac7947 */ /* 0x000fec0003800000 */
.L_x_6360:
        /* <DEDUP_REMOVED lines=10> */
.L_x_6367:
        /* <DEDUP_REMOVED lines=21> */
.L_x_6371:
[----:B------:R-:W-:Y:S05]  /*6300*/  BSYNC.RECONVERGENT B1 ;  /* 0x0000000000017941 */ /* 0x000fea0003800200 */
.L_x_6370:
[----:B------:R-:W-:Y:S02]  /*6310*/  SHF.L.U32 R0, R0, 0x14, RZ ;  /* 0x0000001400007819 */ /* 0x000fe400000006ff */
[----:B------:R-:W-:-:S04]  /*6320*/  LEA R2, R2, 0x3b800000, 0x17 ;  /* 0x3b80000002027811 */ /* 0x000fc800078eb8ff */
[----:B------:R-:W-:-:S07]  /*6330*/  LOP3.LUT R0, R2, R0, R7, 0xfe, !PT ;  /* 0x0000000002007212 */ /* 0x000fce00078efe07 */
.L_x_6369:
[----:B------:R-:W-:Y:S05]  /*6340*/  BSYNC.RECONVERGENT B0 ;  /* 0x0000000000007941 */ /* 0x000fea0003800200 */
.L_x_6368:
[----:B------:R-:W0:Y:S02]  /*6350*/  F2I.FTZ.TRUNC.NTZ R0, R0 ;  /* 0x0000000000007305 */ /* 0x000e24000021f100 */
[----:B0-----:R-:W-:Y:S01]  /*6360*/  PRMT R19, R0, 0x7610, R19 ;  /* 0x0000761000137816 */ /* 0x001fe20000000013 */
[----:B------:R-:W-:Y:S06]  /*6370*/  BRA `(.L_x_6353) ;  /* 0x0000000400107947 */ /* 0x000fec0003800000 */
.L_x_6366:
        /* <DEDUP_REMOVED lines=21> */
.L_x_6375:
[----:B------:R-:W-:Y:S05]  /*64d0*/  BSYNC.RECONVERGENT B1 ;  /* 0x0000000000017941 */ /* 0x000fea0003800200 */
.L_x_6374:
[----:B------:R-:W-:Y:S02]  /*64e0*/  SHF.L.U32 R0, R0, 0x15, RZ ;  /* 0x0000001500007819 */ /* 0x000fe400000006ff */
[----:B------:R-:W-:-:S04]  /*64f0*/  LEA R2, R2, 0x37800000, 0x17 ;  /* 0x3780000002027811 */ /* 0x000fc800078eb8ff */
[----:B------:R-:W-:-:S07]  /*6500*/  LOP3.LUT R0, R2, R0, R7, 0xfe, !PT ;  /* 0x0000000002007212 */ /* 0x000fce00078efe07 */
.L_x_6373:
[----:B------:R-:W-:Y:S05]  /*6510*/  BSYNC.RECONVERGENT B0 ;  /* 0x0000000000007941 */ /* 0x000fea0003800200 */
.L_x_6372:
[----:B------:R-:W0:Y:S02]  /*6520*/  F2I.FTZ.TRUNC.NTZ R0, R0 ;  /* 0x0000000000007305 */ /* 0x000e24000021f100 */
[----:B0-----:R-:W-:Y:S01]  /*6530*/  PRMT R19, R0, 0x7610, R19 ;  /* 0x0000761000137816 */ /* 0x001fe20000000013 */
[----:B------:R-:W-:Y:S06]  /*6540*/  BRA `(.L_x_6353) ;  /* 0x00000000009c7947 */ /* 0x000fec0003800000 */
.L_x_6365:
        /* <DEDUP_REMOVED lines=14> */
.L_x_6379:
[----:B------:R-:W-:Y:S05]  /*6630*/  BSYNC.RECONVERGENT B0 ;  /* 0x0000000000007941 */ /* 0x000fea0003800200 */
.L_x_6378:
[----:B------:R-:W0:Y:S02]  /*6640*/  F2I.FTZ.TRUNC.NTZ R0, R0 ;  /* 0x0000000000007305 */ /* 0x000e24000021f100 */
[----:B0-----:R-:W-:Y:S01]  /*6650*/  PRMT R19, R0, 0x7610, R19 ;  /* 0x0000761000137816 */ /* 0x001fe20000000013 */
[----:B------:R-:W-:Y:S06]  /*6660*/  BRA `(.L_x_6353) ;  /* 0x0000000000547947 */ /* 0x000fec0003800000 */
.L_x_6352:
        /* <DEDUP_REMOVED lines=12> */
[----:B---3--:R-:W-:Y:S02]  /*6730*/  IMAD.U32 R10, RZ, RZ, UR8 ;  /* 0x00000008ff0a7e24 */ /* 0x008fe4000f8e00ff */
[----:B------:R-:W-:-:S07]  /*6740*/  IMAD.U32 R11, RZ, RZ, UR9 ;  /* 0x00000009ff0b7e24 */ /* 0x000fce000f8e00ff */
[----:B------:R-:W-:-:S07]  /*6750*/  LEPC R20, `(.L_x_6380) ;  /* 0x000000001014794e */ /* 0x000fce0000000000 */
[----:B--2---:R-:W-:Y:S05]  /*6760*/  CALL.ABS.NOINC R2 ;  /* 0x0000000002007343 */ /* 0x004fea0003c00000 */
.L_x_6380:
[----:B------:R-:W-:Y:S01]  /*6770*/  PRMT R19, RZ, 0x7610, R19 ;  /* 0x00007610ff137816 */ /* 0x000fe20000000013 */
[----:B------:R-:W-:Y:S06]  /*6780*/  BRA `(.L_x_6353) ;  /* 0x00000000000c7947 */ /* 0x000fec0003800000 */
.L_x_6377:
[----:B------:R1:W5:Y:S01]  /*6790*/  LDG.E.U8 R19, desc[UR36][R2.64] ;  /* 0x0000002402137981 */ /* 0x000362000c1e1100 */
[----:B------:R-:W-:Y:S05]  /*67a0*/  BRA `(.L_x_6353) ;  /* 0x0000000000047947 */ /* 0x000fea0003800000 */
.L_x_6376:
[----:B------:R2:W5:Y:S02]  /*67b0*/  LDG.E.U8 R19, desc[UR36][R2.64] ;  /* 0x0000002402137981 */ /* 0x000564000c1e1100 */
.L_x_6353:
        /* <DEDUP_REMOVED lines=16> */
.L_x_6384:
[----:B------:R3:W5:Y:S01]  /*68c0*/  LDG.E.U8 R0, desc[UR36][R2.64] ;  /* 0x0000002402007981 */ /* 0x000762000c1e1100 */
[----:B------:R-:W-:Y:S05]  /*68d0*/  BRA `(.L_x_6386) ;  /* 0x0000000c004c7947 */ /* 0x000fea0003800000 */
.L_x_6383:
        /* <DEDUP_REMOVED lines=8> */
.L_x_6388:
[----:B------:R2:W5:Y:S01]  /*6960*/  LDG.E.U8 R0, desc[UR36][R2.64] ;  /* 0x0000002402007981 */ /* 0x000562000c1e1100 */
[----:B------:R-:W-:Y:S05]  /*6970*/  BRA `(.L_x_6386) ;  /* 0x0000000c00247947 */ /* 0x000fea0003800000 */
.L_x_6387:
[----:B------:R0:W5:Y:S01]  /*6980*/  LDG.E.U16 R0, desc[UR36][R2.64] ;  /* 0x0000002402007981 */ /* 0x000162000c1e1500 */
[----:B------:R-:W-:Y:S05]  /*6990*/  BRA `(.L_x_6386) ;  /* 0x0000000c001c7947 */ /* 0x000fea0003800000 */
.L_x_6382:
        /* <DEDUP_REMOVED lines=9> */
.L_x_6390:
[----:B------:R-:W2:Y:S02]  /*6a30*/  LDG.E.U16 R4, desc[UR36][R2.64] ;  /* 0x0000002402047981 */ /* 0x000ea4000c1e1500 */
[----:B--2---:R-:W-:-:S06]  /*6a40*/  HADD2.F32 R4, -RZ, R4.H0_H0 ;  /* 0x20000004ff047230 */ /* 0x004fcc0000004100 */
[----:B------:R-:W0:Y:S02]  /*6a50*/  F2I.FTZ.TRUNC.NTZ R4, R4 ;  /* 0x0000000400047305 */ /* 0x000e24000021f100 */
[----:B0-----:R-:W-:Y:S01]  /*6a60*/  PRMT R0, R4, 0x7610, R0 ;  /* 0x0000761004007816 */ /* 0x001fe20000000000 */
[----:B------:R-:W-:Y:S06]  /*6a70*/  BRA `(.L_x_6386) ;  /* 0x0000000800e47947 */ /* 0x000fec0003800000 */
.L_x_6389:
        /* <DEDUP_REMOVED lines=9> */
.L_x_6392:
[----:B------:R-:W2:Y:S02]  /*6b10*/  LDG.E.U16 R2, desc[UR36][R2.64] ;  /* 0x0000002402027981 */ /* 0x000ea4000c1e1500 */
[----:B--2---:R-:W-:-:S06]  /*6b20*/  HADD2.F32 R4, -RZ, R2.H0_H0 ;  /* 0x20000002ff047230 */ /* 0x004fcc0000004100 */
[----:B------:R-:W0:Y:S02]  /*6b30*/  F2I.FTZ.TRUNC.NTZ R4, R4 ;  /* 0x0000000400047305 */ /* 0x000e24000021f100 */
[----:B0-----:R-:W-:Y:S01]  /*6b40*/  PRMT R0, R4, 0x7610, R0 ;  /* 0x0000761004007816 */ /* 0x001fe20000000000 */
[----:B------:R-:W-:Y:S06]  /*6b50*/  BRA `(.L_x_6386) ;  /* 0x0000000800ac7947 */ /* 0x000fec0003800000 */
.L_x_6391:
[----:B------:R-:W2:Y:S02]  /*6b60*/  LDG.E.64 R2, desc[UR36][R2.64] ;  /* 0x0000002402027981 */ /* 0x000ea4000c1e1b00 */
[----:B--2---:R0:W1:Y:S02]  /*6b70*/  F2I.F64.TRUNC R0, R2 ;  /* 0x0000000200007311 */ /* 0x004064000030d100 */
[----:B01----:R-:W-:Y:S05]  /*6b80*/  BRA `(.L_x_6386) ;  /* 0x0000000800a07947 */ /* 0x003fea0003800000 */
.L_x_6381:
        /* <DEDUP_REMOVED lines=12> */
.L_x_6395:
[----:B------:R-:W2:Y:S02]  /*6c50*/  LDG.E.64 R2, desc[UR36][R2.64] ;  /* 0x0000002402027981 */ /* 0x000ea4000c1e1b00 */
[----:B--2---:R0:W1:Y:S02]  /*6c60*/  F2I.F64.TRUNC R0, R2 ;  /* 0x0000000200007311 */ /* 0x004064000030d100 */
[----:B01----:R-:W-:Y:S05]  /*6c70*/  BRA `(.L_x_6386) ;  /* 0x0000000800647947 */ /* 0x003fea0003800000 */
.L_x_6394:
        /* <DEDUP_REMOVED lines=27> */
.L_x_6397:
        /* <DEDUP_REMOVED lines=14> */
.L_x_6396:
[----:B------:R-:W2:Y:S02]  /*6f10*/  LDG.E.U16 R4, desc[UR36][R2.64] ;  /* 0x0000002402047981 */ /* 0x000ea4000c1e1500 */
[----:B--2---:R-:W-:-:S06]  /*6f20*/  IMAD.U32 R4, R4, 0x10000, RZ ;  /* 0x0001000004047824 */ /* 0x004fcc00078e00ff */
[----:B------:R-:W0:Y:S02]  /*6f30*/  F2I.FTZ.TRUNC.NTZ R4, R4 ;  /* 0x0000000400047305 */ /* 0x000e24000021f100 */
[----:B0-----:R-:W-:Y:S01]  /*6f40*/  PRMT R0, R4, 0x7610, R0 ;  /* 0x0000761004007816 */ /* 0x001fe20000000000 */
[----:B------:R-:W-:Y:S06]  /*6f50*/  BRA `(.L_x_6386) ;  /* 0x0000000400ac7947 */ /* 0x000fec0003800000 */
.L_x_6393:
        /* <DEDUP_REMOVED lines=10> */
.L_x_6400:
        /* <DEDUP_REMOVED lines=21> */
.L_x_6404:
[----:B------:R-:W-:Y:S05]  /*7150*/  BSYNC.RECONVERGENT B1 ;  /* 0x0000000000017941 */ /* 0x000fea0003800200 */
.L_x_6403:
[----:B------:R-:W-:Y:S01]  /*7160*/  IMAD.SHL.U32 R0, R0, 0x100000, RZ ;  /* 0x0010000000007824 */ /* 0x000fe200078e00ff */
[----:B------:R-:W-:-:S04]  /*7170*/  LEA R2, R2, 0x3b800000, 0x17 ;  /* 0x3b80000002027811 */ /* 0x000fc800078eb8ff */
[----:B------:R-:W-:-:S07]  /*7180*/  LOP3.LUT R4, R2, R0, R7, 0xfe, !PT ;  /* 0x0000000002047212 */ /* 0x000fce00078efe07 */
.L_x_6402:
[----:B------:R-:W-:Y:S05]  /*7190*/  BSYNC.RECONVERGENT B0 ;  /* 0x0000000000007941 */ /* 0x000fea0003800200 */
.L_x_6401:
[----:B------:R-:W0:Y:S02]  /*71a0*/  F2I.FTZ.TRUNC.NTZ R4, R4 ;  /* 0x0000000400047305 */ /* 0x000e24000021f100 */
[----:B0-----:R-:W-:Y:S01]  /*71b0*/  PRMT R0, R4, 0x7610, R0 ;  /* 0x0000761004007816 */ /* 0x001fe20000000000 */
[----:B------:R-:W-:Y:S06]  /*71c0*/  BRA `(.L_x_6386) ;  /* 0x0000000400107947 */ /* 0x000fec0003800000 */
.L_x_6399:
        /* <DEDUP_REMOVED lines=21> */
.L_x_6408:
[----:B------:R-:W-:Y:S05]  /*7320*/  BSYNC.RECONVERGENT B1 ;  /* 0x0000000000017941 */ /* 0x000fea0003800200 */
.L_x_6407:
[----:B------:R-:W-:Y:S01]  /*7330*/  IMAD.SHL.U32 R0, R0, 0x200000, RZ ;  /* 0x0020000000007824 */ /* 0x000fe200078e00ff */
[----:B------:R-:W-:-:S04]  /*7340*/  LEA R2, R2, 0x37800000, 0x17 ;  /* 0x3780000002027811 */ /* 0x000fc800078eb8ff */
[----:B------:R-:W-:-:S07]  /*7350*/  LOP3.LUT R4, R2, R0, R7, 0xfe, !PT ;  /* 0x0000000002047212 */ /* 0x000fce00078efe07 */
.L_x_6406:
[----:B------:R-:W-:Y:S05]  /*7360*/  BSYNC.RECONVERGENT B0 ;  /* 0x0000000000007941 */ /* 0x000fea0003800200 */
.L_x_6405:
[----:B------:R-:W0:Y:S02]  /*7370*/  F2I.FTZ.TRUNC.NTZ R4, R4 ;  /* 0x0000000400047305 */ /* 0x000e24000021f100 */
[----:B0-----:R-:W-:Y:S01]  /*7380*/  PRMT R0, R4, 0x7610, R0 ;  /* 0x0000761004007816 */ /* 0x001fe20000000000 */
[----:B------:R-:W-:Y:S06]  /*7390*/  BRA `(.L_x_6386) ;  /* 0x00000000009c7947 */ /* 0x000fec0003800000 */
.L_x_6398:
        /* <DEDUP_REMOVED lines=14> */
.L_x_6412:
[----:B------:R-:W-:Y:S05]  /*7480*/  BSYNC.RECONVERGENT B0 ;  /* 0x0000000000007941 */ /* 0x000fea0003800200 */
.L_x_6411:
[----:B------:R-:W0:Y:S02]  /*7490*/  F2I.FTZ.TRUNC.NTZ R4, R4 ;  /* 0x0000000400047305 */ /* 0x000e24000021f100 */
[----:B0-----:R-:W-:Y:S01]  /*74a0*/  PRMT R0, R4, 0x7610, R0 ;  /* 0x0000761004007816 */ /* 0x001fe20000000000 */
[----:B------:R-:W-:Y:S06]  /*74b0*/  BRA `(.L_x_6386) ;  /* 0x0000000000547947 */ /* 0x000fec0003800000 */
.L_x_6385:
        /* <DEDUP_REMOVED lines=16> */
.L_x_6413:
[----:B------:R-:W-:Y:S01]  /*75c0*/  PRMT R0, RZ, 0x7610, R0 ;  /* 0x00007610ff007816 */ /* 0x000fe20000000000 */
[----:B------:R-:W-:Y:S06]  /*75d0*/  BRA `(.L_x_6386) ;  /* 0x00000000000c7947 */ /* 0x000fec0003800000 */
.L_x_6410:
[----:B------:R0:W5:Y:S01]  /*75e0*/  LDG.E.U8 R0, desc[UR36][R2.64] ;  /* 0x0000002402007981 */ /* 0x000162000c1e1100 */
[----:B------:R-:W-:Y:S05]  /*75f0*/  BRA `(.L_x_6386) ;  /* 0x0000000000047947 */ /* 0x000fea0003800000 */
.L_x_6409:
[----:B------:R0:W5:Y:S02]  /*7600*/  LDG.E.U8 R0, desc[UR36][R2.64] ;  /* 0x0000002402007981 */ /* 0x000164000c1e1100 */
.L_x_6386:
[----:B-1---5:R-:W-:Y:S01]  /*7610*/  LOP3.LUT R0, R0, 0xff, RZ, 0xc0, !PT ;  /* 0x000000ff00007812 */ /* 0x022fe200078ec0ff */
[----:B------:R-:W1:Y:S03]  /*7620*/  LDCU.64 UR6, c[0x0][0x5e8] ;  /* 0x0000bd00ff0677ac */ /* 0x000e660008000a00 */
[----:B------:R-:W-:Y:S01]  /*7630*/  ISETP.GT.U32.AND P0, PT, R0, 0x6, PT ;  /* 0x000000060000780c */ /* 0x000fe20003f04070 */
[----:B------:R-:W-:-:S04]  /*7640*/  UPRMT UR4, UR43, 0x9910, URZ ;  /* 0x000099102b047896 */ /* 0x000fc800080000ff */
[----:B------:R-:W-:-:S08]  /*7650*/  UISETP.GT.AND UP0, UPT, UR4, 0x9, UPT ;  /* 0x000000090400788c */ /* 0x000fd0000bf04270 */
[C---:B0-234-:R-:W-:Y:S02]  /*7660*/  @!P0 LOP3.LUT R2, R19.reuse, 0xffff, RZ, 0xc0, !PT ;  /* 0x0000ffff13028812 */ /* 0x05dfe400078ec0ff */
[----:B------:R-:W-:Y:S02]  /*7670*/  @P0 PRMT R19, R19, 0x8880, RZ ;  /* 0x0000888013130816 */ /* 0x000fe400000000ff */
[----:B------:R-:W-:Y:S02]  /*7680*/  @!P0 PRMT R3, R2, 0x8880, RZ ;  /* 0x0000888002038816 */ /* 0x000fe400000000ff */
[----:B-1----:R-:W-:Y:S02]  /*7690*/  IADD3 R2, P1, PT, R16, UR6, RZ ;  /* 0x0000000610027c10 */ /* 0x002fe4000ff3e0ff */
[----:B------:R-:W-:Y:S01]  /*76a0*/  @!P0 SHF.R.S32.HI R3, RZ, R0, R3 ;  /* 0x00000000ff038219 */ /* 0x000fe20000011403 */
[----:B------:R-:W-:-:S03]  /*76b0*/  @P0 IMAD.MOV.U32 R0, RZ, RZ, R19 ;  /* 0x000000ffff000224 */ /* 0x000fc600078e0013 */
[----:B------:R-:W-:Y:S01]  /*76c0*/  @!P0 PRMT R5, R3, 0x7610, R5 ;  /* 0x0000761003058816 */ /* 0x000fe20000000005 */
[----:B------:R-:W-:Y:S01]  /*76d0*/  IMAD.X R3, RZ, RZ, UR7, P1 ;  /* 0x00000007ff037e24 */ /* 0x000fe200088e06ff */
[----:B------:R-:W-:-:S04]  /*76e0*/  @P0 SHF.R.S32.HI R0, RZ, 0x7, R0 ;  /* 0x00000007ff000819 */ /* 0x000fc80000011400 */
[----:B------:R-:W-:Y:S01]  /*76f0*/  @P0 PRMT R5, R0, 0x7610, R5 ;  /* 0x0000761000050816 */ /* 0x000fe20000000005 */
        /* <DEDUP_REMOVED lines=11> */
.L_x_6417:
[----:B------:R0:W-:Y:S01]  /*77b0*/  STG.E.U8 desc[UR36][R2.64], R5 ;  /* 0x0000000502007986 */ /* 0x0001e2000c101124 */
[----:B------:R-:W-:Y:S05]  /*77c0*/  BRA `(.L_x_6419) ;  /* 0x0000000c00587947 */ /* 0x000fea0003800000 */
.L_x_6416:
        /* <DEDUP_REMOVED lines=11> */
.L_x_6421:
[----:B------:R-:W-:-:S05]  /*7880*/  PRMT R5, R5, 0x9910, RZ ;  /* 0x0000991005057816 */ /* 0x000fca00000000ff */
[----:B------:R0:W-:Y:S01]  /*7890*/  STG.E desc[UR36][R2.64], R5 ;  /* 0x0000000502007986 */ /* 0x0001e2000c101924 */
[----:B------:R-:W-:Y:S05]  /*78a0*/  BRA `(.L_x_6419) ;  /* 0x0000000c00207947 */ /* 0x000fea0003800000 */
.L_x_6420:
[----:B------:R0:W-:Y:S01]  /*78b0*/  STG.E.U16 desc[UR36][R2.64], R5 ;  /* 0x0000000502007986 */ /* 0x0001e2000c101524 */
[----:B------:R-:W-:Y:S05]  /*78c0*/  BRA `(.L_x_6419) ;  /* 0x0000000c00187947 */ /* 0x000fea0003800000 */
.L_x_6415:
        /* <DEDUP_REMOVED lines=9> */
.L_x_6423:
[----:B------:R-:W0:Y:S02]  /*7960*/  I2F.S16 R0, R5 ;  /* 0x0000000500007306 */ /* 0x000e240000101400 */
[----:B0-----:R-:W-:-:S05]  /*7970*/  F2FP.F16.F32.PACK_AB R0, RZ, R0 ;  /* 0x00000000ff00723e */ /* 0x001fca00000000ff */
[----:B------:R0:W-:Y:S01]  /*7980*/  STG.E.U16 desc[UR36][R2.64], R0 ;  /* 0x0000000002007986 */ /* 0x0001e2000c101524 */
[----:B------:R-:W-:Y:S05]  /*7990*/  BRA `(.L_x_6419) ;  /* 0x0000000800e47947 */ /* 0x000fea0003800000 */
.L_x_6422:
        /* <DEDUP_REMOVED lines=10> */
.L_x_6425:
[----:B------:R-:W0:Y:S02]  /*7a40*/  I2F.S16 R5, R5 ;  /* 0x0000000500057306 */ /* 0x000e240000101400 */
[----:B0-----:R-:W-:-:S04]  /*7a50*/  F2FP.F16.F32.PACK_AB R5, RZ, R5 ;  /* 0x00000005ff05723e */ /* 0x001fc800000000ff */
[----:B------:R-:W-:-:S05]  /*7a60*/  PRMT R5, R5, 0x5410, RZ ;  /* 0x0000541005057816 */ /* 0x000fca00000000ff */
[----:B------:R0:W-:Y:S01]  /*7a70*/  STG.E desc[UR36][R2.64], R5 ;  /* 0x0000000502007986 */ /* 0x0001e2000c101924 */
[----:B------:R-:W-:Y:S05]  /*7a80*/  BRA `(.L_x_6419) ;  /* 0x0000000800a87947 */ /* 0x000fea0003800000 */
.L_x_6424:
[----:B------:R-:W0:Y:S02]  /*7a90*/  I2F.F64.S16 R4, R5 ;  /* 0x0000000500047312 */ /* 0x000e240000101c00 */
[----:B0-----:R0:W-:Y:S01]  /*7aa0*/  STG.E.64 desc[UR36][R2.64], R4 ;  /* 0x0000000402007986 */ /* 0x0011e2000c101b24 */
[----:B------:R-:W-:Y:S05]  /*7ab0*/  BRA `(.L_x_6419) ;  /* 0x00000008009c7947 */ /* 0x000fea0003800000 */
.L_x_6414:
        /* <DEDUP_REMOVED lines=12> */
.L_x_6429:
        /* <DEDUP_REMOVED lines=18> */
.L_x_6432:
[----:B------:R-:W-:-:S04]  /*7ca0*/  SHF.R.U32.HI R5, RZ, 0x18, R5 ;  /* 0x00000018ff057819 */ /* 0x000fc80000011605 */
[----:B------:R-:W-:-:S07]  /*7cb0*/  LOP3.LUT R0, R0, 0x80, R5, 0xf8, !PT ;  /* 0x0000008000007812 */ /* 0x000fce00078ef805 */
.L_x_6431:
[----:B------:R-:W-:Y:S05]  /*7cc0*/  BSYNC.RECONVERGENT B0 ;  /* 0x0000000000007941 */ /* 0x000fea0003800200 */
.L_x_6430:
[----:B------:R3:W-:Y:S01]  /*7cd0*/  STG.E.U8 desc[UR36][R2.64], R0 ;  /* 0x0000000002007986 */ /* 0x0007e2000c101124 */
[----:B------:R-:W-:Y:S05]  /*7ce0*/  BRA `(.L_x_6419) ;  /* 0x0000000800107947 */ /* 0x000fea0003800000 */
.L_x_6428:
        /* <DEDUP_REMOVED lines=18> */
.L_x_6435:
[----:B------:R-:W-:-:S04]  /*7e10*/  SHF.R.U32.HI R5, RZ, 0x18, R5 ;  /* 0x00000018ff057819 */ /* 0x000fc80000011605 */
[----:B------:R-:W-:-:S07]  /*7e20*/  LOP3.LUT R0, R0, 0x80, R5, 0xf8, !PT ;  /* 0x0000008000007812 */ /* 0x000fce00078ef805 */
.L_x_6434:
[----:B------:R-:W-:Y:S05]  /*7e30*/  BSYNC.RECONVERGENT B0 ;  /* 0x0000000000007941 */ /* 0x000fea0003800200 */
.L_x_6433:
[----:B------:R0:W-:Y:S01]  /*7e40*/  STG.E.U8 desc[UR36][R2.64], R0 ;  /* 0x0000000002007986 */ /* 0x0001e2000c101124 */
[----:B------:R-:W-:Y:S05]  /*7e50*/  BRA `(.L_x_6419) ;  /* 0x0000000400b47947 */ /* 0x000fea0003800000 */
.L_x_6427:
        /* <DEDUP_REMOVED lines=23> */
.L_x_6437:
[----:B------:R-:W-:-:S05]  /*7fd0*/  PRMT R5, R5, 0x9910, RZ ;  /* 0x0000991005057816 */ /* 0x000fca00000000ff */
[----:B------:R-:W-:-:S05]  /*7fe0*/  IMAD.MOV.U32 R4, RZ, RZ, R5 ;  /* 0x000000ffff047224 */ /* 0x000fca00078e0005 */
[----:B------:R-:W-:-:S05]  /*7ff0*/  SHF.R.S32.HI R5, RZ, 0x1f, R4 ;  /* 0x0000001fff057819 */ /* 0x000fca0000011404 */
[----:B------:R1:W-:Y:S01]  /*8000*/  STG.E.64 desc[UR36][R2.64], R4 ;  /* 0x0000000402007986 */ /* 0x0003e2000c101b24 */
[----:B------:R-:W-:Y:S05]  /*8010*/  BRA `(.L_x_6419) ;  /* 0x0000000400447947 */ /* 0x000fea0003800000 */
.L_x_6436:
[----:B------:R-:W-:-:S05]  /*8020*/  PRMT R5, R5, 0x9910, RZ ;  /* 0x0000991005057816 */ /* 0x000fca00000000ff */
[----:B------:R0:W-:Y:S01]  /*8030*/  STG.E desc[UR36][R2.64], R5 ;  /* 0x0000000502007986 */ /* 0x0001e2000c101924 */
[----:B------:R-:W-:Y:S05]  /*8040*/  BRA `(.L_x_6419) ;  /* 0x0000000400387947 */ /* 0x000fea0003800000 */
.L_x_6426:
        /* <DEDUP_REMOVED lines=11> */
.L_x_6439:
[----:B------:R-:W-:Y:S01]  /*8100*/  CS2R R6, SRZ ;  /* 0x0000000000067805 */ /* 0x000fe2000001ff00 */
[----:B------:R-:W0:Y:S04]  /*8110*/  I2F.F64.S16 R4, R5 ;  /* 0x0000000500047312 */ /* 0x000e280000101c00 */
[----:B0-----:R0:W-:Y:S01]  /*8120*/  STG.E.128 desc[UR36][R2.64], R4 ;  /* 0x0000000402007986 */ /* 0x0011e2000c101d24 */
[----:B------:R-:W-:Y:S05]  /*8130*/  BRA `(.L_x_6419) ;  /* 0x0000000000fc7947 */ /* 0x000fea0003800000 */
.L_x_6438:
[----:B------:R-:W-:-:S09]  /*8140*/  UISETP.NE.AND UP0, UPT, UR4, 0xf, UPT ;  /* 0x0000000f0400788c */ /* 0x000fd2000bf05270 */
[----:B------:R-:W-:Y:S05]  /*8150*/  BRA.U !UP0, `(.L_x_6440) ;  /* 0x0000000108e87547 */ /* 0x000fea000b800000 */
[----:B------:R-:W-:-:S09]  /*8160*/  UISETP.NE.AND UP0, UPT, UR4, 0x17, UPT ;  /* 0x000000170400788c */ /* 0x000fd2000bf05270 */
[----:B------:R-:W-:Y:S05]  /*8170*/  BRA.U !UP0, `(.L_x_6441) ;  /* 0x0000000108907547 */ /* 0x000fea000b800000 */
[----:B------:R-:W-:-:S09]  /*8180*/  UISETP.NE.AND UP0, UPT, UR4, 0x18, UPT ;  /* 0x000000180400788c */ /* 0x000fd2000bf05270 */
[----:B------:R-:W-:Y:S05]  /*8190*/  BRA.U !UP0, `(.L_x_6442) ;  /* 0x0000000108447547 */ /* 0x000fea000b800000 */
.L_x_6418:
        /* <DEDUP_REMOVED lines=11> */
[----:B------:R-:W-:Y:S02]  /*8250*/  IMAD.U32 R7, RZ, RZ, UR7 ;  /* 0x00000007ff077e24 */ /* 0x000fe4000f8e00ff */
[----:B----4-:R-:W-:Y:S02]  /*8260*/  IMAD.U32 R10, RZ, RZ, UR8 ;  /* 0x00000008ff0a7e24 */ /* 0x010fe4000f8e00ff */
[----:B-1----:R-:W-:-:S07]  /*8270*/  IMAD.U32 R11, RZ, RZ, UR9 ;  /* 0x00000009ff0b7e24 */ /* 0x002fce000f8e00ff */
[----:B------:R-:W-:-:S07]  /*8280*/  LEPC R20, `(.L_x_6443) ;  /* 0x000000001014794e */ /* 0x000fce0000000000 */
[----:B--2---:R-:W-:Y:S05]  /*8290*/  CALL.ABS.NOINC R2 ;  /* 0x0000000002007343 */ /* 0x004fea0003c00000 */
.L_x_6443:
[----:B------:R-:W-:Y:S05]  /*82a0*/  BRA `(.L_x_6419) ;  /* 0x0000000000a07947 */ /* 0x000fea0003800000 */
.L_x_6442:
        /* <DEDUP_REMOVED lines=13> */
.L_x_6445:
[----:B------:R-:W-:Y:S05]  /*8380*/  BSYNC.RECONVERGENT B0 ;  /* 0x0000000000007941 */ /* 0x000fea0003800200 */
.L_x_6444:
[----:B------:R-:W-:-:S05]  /*8390*/  LOP3.LUT R7, R0, 0x80, R7, 0xf8, !PT ;  /* 0x0000008000077812 */ /* 0x000fca00078ef807 */
[----:B------:R0:W-:Y:S01]  /*83a0*/  STG.E.U8 desc[UR36][R2.64], R7 ;  /* 0x0000000702007986 */ /* 0x0001e2000c101124 */
[----:B------:R-:W-:Y:S05]  /*83b0*/  BRA `(.L_x_6419) ;  /* 0x00000000005c7947 */ /* 0x000fea0003800000 */
.L_x_6441:
        /* <DEDUP_REMOVED lines=12> */
.L_x_6447:
[----:B------:R-:W-:Y:S01]  /*8480*/  IMAD.MOV.U32 R0, RZ, RZ, 0x7f ;  /* 0x0000007fff007424 */ /* 0x000fe200078e00ff */
[----:B------:R-:W-:-:S04]  /*8490*/  ISETP.GT.U32.AND P0, PT, R4, 0x7f800000, PT ;  /* 0x7f8000000400780c */ /* 0x000fc80003f04070 */
[----:B------:R-:W-:-:S09]  /*84a0*/  SEL R0, R0, 0x7c, P0 ;  /* 0x0000007c00007807 */ /* 0x000fd20000000000 */
.L_x_6448:
[----:B------:R-:W-:Y:S05]  /*84b0*/  BSYNC.RECONVERGENT B0 ;  /* 0x0000000000007941 */ /* 0x000fea0003800200 */
.L_x_6446:
[----:B------:R-:W-:-:S04]  /*84c0*/  SHF.R.U32.HI R5, RZ, 0x18, R5 ;  /* 0x00000018ff057819 */ /* 0x000fc80000011605 */
[----:B------:R-:W-:-:S05]  /*84d0*/  LOP3.LUT R5, R0, 0x80, R5, 0xf8, !PT ;  /* 0x0000008000057812 */ /* 0x000fca00078ef805 */
[----:B------:R0:W-:Y:S01]  /*84e0*/  STG.E.U8 desc[UR36][R2.64], R5 ;  /* 0x0000000502007986 */ /* 0x0001e2000c101124 */
[----:B------:R-:W-:Y:S05]  /*84f0*/  BRA `(.L_x_6419) ;  /* 0x00000000000c7947 */ /* 0x000fea0003800000 */
.L_x_6440:
[----:B------:R-:W0:Y:S02]  /*8500*/  I2F.S16 R0, R5 ;  /* 0x0000000500007306 */ /* 0x000e240000101400 */
[----:B0-----:R-:W-:-:S05]  /*8510*/  F2FP.BF16.F32.PACK_AB R0, RZ, R0 ;  /* 0x00000000ff00723e */ /* 0x001fca00000010ff */
[----:B------:R0:W-:Y:S02]  /*8520*/  STG.E.U16 desc[UR36][R2.64], R0 ;  /* 0x0000000002007986 */ /* 0x0001e4000c101524 */
.L_x_6419:
[----:B------:R-:W-:-:S07]  /*8530*/  IADD3 R17, PT, PT, R17, 0x80, RZ ;  /* 0x0000008011117810 */ /* 0x000fce0007ffe0ff */
.L_x_6346:
[----:B------:R-:W-:Y:S05]  /*8540*/  BSYNC.RECONVERGENT B6 ;  /* 0x0000000000067941 */ /* 0x000fea0003800200 */
.L_x_6345:
[----:B------:R-:W5:Y:S01]  /*8550*/  LDCU UR4, c[0x0][0x380] ;  /* 0x00007000ff0477ac */ /* 0x000f620008000800 */
[----:B------:R-:W-:Y:S01]  /*8560*/  BSSY.RECONVERGENT B6, `(.L_x_6449) ;  /* 0x0000422000067945 */ /* 0x000fe20003800200 */
[----:B-----5:R-:W-:-:S13]  /*8570*/  ISETP.GE.AND P0, PT, R17, UR4, PT ;  /* 0x0000000411007c0c */ /* 0x020fda000bf06270 */
[----:B------:R-:W-:Y:S05]  /*8580*/  @P0 BRA `(.L_x_6450) ;  /* 0x00000040007c0947 */ /* 0x000fea0003800000 */
[----:B------:R-:W5:Y:S01]  /*8590*/  LDCU UR4, c[0x0][0x388] ;  /* 0x00007100ff0477ac */ /* 0x000f620008000800 */
[----:B------:R-:W-:Y:S02]  /*85a0*/  IMAD.MOV.U32 R18, RZ, RZ, RZ ;  /* 0x000000ffff127224 */ /* 0x000fe400078e00ff */
        /* <DEDUP_REMOVED lines=352> */
.L_x_6451:
        /* <DEDUP_REMOVED lines=16> */
.L_x_6455:
[----:B------:R4:W5:Y:S01]  /*9cb0*/  LDG.E.U8 R19, desc[UR36][R2.64] ;  /* 0x0000002402137981 */ /* 0x000962000c1e1100 */
[----:B------:R-:W-:Y:S05]  /*9cc0*/  BRA `(.L_x_6457) ;  /* 0x0000000c004c7947 */ /* 0x000fea0003800000 */
.L_x_6454:
        /* <DEDUP_REMOVED lines=8> */
.L_x_6459:
[----:B------:R2:W5:Y:S01]  /*9d50*/  LDG.E.U8 R19, desc[UR36][R2.64] ;  /* 0x0000002402137981 */ /* 0x000562000c1e1100 */
[----:B------:R-:W-:Y:S05]  /*9d60*/  BRA `(.L_x_6457) ;  /* 0x0000000c00247947 */ /* 0x000fea0003800000 */
.L_x_6458:
[----:B------:R0:W5:Y:S01]  /*9d70*/  LDG.E.U16 R19, desc[UR36][R2.64] ;  /* 0x0000002402137981 */ /* 0x000162000c1e1500 */
[----:B------:R-:W-:Y:S05]  /*9d80*/  BRA `(.L_x_6457) ;  /* 0x0000000c001c7947 */ /* 0x000fea0003800000 */
.L_x_6453:
        /* <DEDUP_REMOVED lines=9> */
.L_x_6461:
[----:B------:R-:W2:Y:S02]  /*9e20*/  LDG.E.U16 R0, desc[UR36][R2.64] ;  /* 0x0000002402007981 */ /* 0x000ea4000c1e1500 */
[----:B--2---:R-:W-:-:S06]  /*9e30*/  HADD2.F32 R0, -RZ, R0.H0_H0 ;  /* 0x20000000ff007230 */ /* 0x004fcc0000004100 */
[----:B------:R-:W0:Y:S02]  /*9e40*/  F2I.FTZ.TRUNC.NTZ R0, R0 ;  /* 0x0000000000007305 */ /* 0x000e24000021f100 */
[----:B0-----:R-:W-:Y:S01]  /*9e50*/  PRMT R19, R0, 0x7610, R19 ;  /* 0x0000761000137816 */ /* 0x001fe20000000013 */
[----:B------:R-:W-:Y:S06]  /*9e60*/  BRA `(.L_x_6457) ;  /* 0x0000000800e47947 */ /* 0x000fec0003800000 */
.L_x_6460:
        /* <DEDUP_REMOVED lines=9> */
.L_x_6463:
[----:B------:R-:W2:Y:S02]  /*9f00*/  LDG.E.U16 R2, desc[UR36][R2.64] ;  /* 0x0000002402027981 */ /* 0x000ea4000c1e1500 */
[----:B--2---:R-:W-:-:S06]  /*9f10*/  HADD2.F32 R0, -RZ, R2.H0_H0 ;  /* 0x20000002ff007230 */ /* 0x004fcc0000004100 */
[----:B------:R-:W0:Y:S02]  /*9f20*/  F2I.FTZ.TRUNC.NTZ R0, R0 ;  /* 0x0000000000007305 */ /* 0x000e24000021f100 */
[----:B0-----:R-:W-:Y:S01]  /*9f30*/  PRMT R19, R0, 0x7610, R19 ;  /* 0x0000761000137816 */ /* 0x001fe20000000013 */
[----:B------:R-:W-:Y:S06]  /*9f40*/  BRA `(.L_x_6457) ;  /* 0x0000000800ac7947 */ /* 0x000fec0003800000 */
.L_x_6462:
[----:B------:R-:W2:Y:S02]  /*9f50*/  LDG.E.64 R2, desc[UR36][R2.64] ;  /* 0x0000002402027981 */ /* 0x000ea4000c1e1b00 */
[----:B--2---:R0:W1:Y:S02]  /*9f60*/  F2I.F64.TRUNC R19, R2 ;  /* 0x0000000200137311 */ /* 0x004064000030d100 */
[----:B01----:R-:W-:Y:S05]  /*9f70*/  BRA `(.L_x_6457) ;  /* 0x0000000800a07947 */ /* 0x003fea0003800000 */
.L_x_6452:
        /* <DEDUP_REMOVED lines=12> */
.L_x_6466:
[----:B------:R-:W2:Y:S02]  /*a040*/  LDG.E.64 R2, desc[UR36][R2.64] ;  /* 0x0000002402027981 */ /* 0x000ea4000c1e1b00 */
[----:B--2---:R0:W1:Y:S02]  /*a050*/  F2I.F64.TRUNC R19, R2 ;  /* 0x0000000200137311 */ /* 0x004064000030d100 */
[----:B01----:R-:W-:Y:S05]  /*a060*/  BRA `(.L_x_6457) ;  /* 0x0000000800647947 */ /* 0x003fea0003800000 */
.L_x_6465:
        /* <DEDUP_REMOVED lines=27> */
.L_x_6468:
        /* <DEDUP_REMOVED lines=14> */
.L_x_6467:
[----:B------:R-:W2:Y:S02]  /*a300*/  LDG.E.U16 R0, desc[UR36][R2.64] ;  /* 0x0000002402007981 */ /* 0x000ea4000c1e1500 */
[----:B--2---:R-:W-:-:S06]  /*a310*/  IMAD.U32 R0, R0, 0x10000, RZ ;  /* 0x0001000000007824 */ /* 0x004fcc00078e00ff */
[----:B------:R-:W0:Y:S02]  /*a320*/  F2I.FTZ.TRUNC.NTZ R0, R0 ;  /* 0x0000000000007305 */ /* 0x000e24000021f100 */
[----:B0-----:R-:W-:Y:S01]  /*a330*/  PRMT R19, R0, 0x7610, R19 ;  /* 0x0000761000137816 */ /* 0x001fe20000000013 */
[----:B------:R-:W-:Y:S06]  /*a340*/  BRA `(.L_x_6457) ;  /* 0x0000000400ac7947 */ /* 0x000fec0003800000 */
.L_x_6464:
        /* <DEDUP_REMOVED lines=10> */
.L_x_6471:
        /* <DEDUP_REMOVED lines=21> */
.L_x_6475:
[----:B------:R-:W-:Y:S05]  /*a540*/  BSYNC.RECONVERGENT B1 ;  /* 0x0000000000017941 */ /* 0x000fea0003800200 */
.L_x_6474:
[----:B------:R-:W-:Y:S01]  /*a550*/  IMAD.SHL.U32 R0, R0, 0x100000, RZ ;  /* 0x0010000000007824 */ /* 0x000fe200078e00ff */
[----:B------:R-:W-:-:S04]  /*a560*/  LEA R2, R2, 0x3b800000, 0x17 ;  /* 0x3b80000002027811 */ /* 0x000fc800078eb8ff */
[----:B------:R-:W-:-:S07]  /*a570*/  LOP3.LUT R0, R2, R0, R7, 0xfe, !PT ;  /* 0x0000000002007212 */ /* 0x000fce00078efe07 */
.L_x_6473:
[----:B------:R-:W-:Y:S05]  /*a580*/  BSYNC.RECONVERGENT B0 ;  /* 0x0000000000007941 */ /* 0x000fea0003800200 */
.L_x_6472:
[----:B------:R-:W0:Y:S02]  /*a590*/  F2I.FTZ.TRUNC.NTZ R0, R0 ;  /* 0x0000000000007305 */ /* 0x000e24000021f100 */
[----:B0-----:R-:W-:Y:S01]  /*a5a0*/  PRMT R19, R0, 0x7610, R19 ;  /* 0x0000761000137816 */ /* 0x001fe20000000013 */
[----:B------:R-:W-:Y:S06]  /*a5b0*/  BRA `(.L_x_6457) ;  /* 0x0000000400107947 */ /* 0x000fec0003800000 */
.L_x_6470:
        /* <DEDUP_REMOVED lines=21> */
.L_x_6479:
[----:B------:R-:W-:Y:S05]  /*a710*/  BSYNC.RECONVERGENT B1 ;  /* 0x0000000000017941 */ /* 0x000fea0003800200 */
.L_x_6478:
[----:B------:R-:W-:Y:S02]  /*a720*/  SHF.L.U32 R0, R0, 0x15, RZ ;  /* 0x0000001500007819 */ /* 0x000fe400000006ff */
[----:B------:R-:W-:-:S04]  /*a730*/  LEA R2, R2, 0x37800000, 0x17 ;  /* 0x3780000002027811 */ /* 0x000fc800078eb8ff */
[----:B------:R-:W-:-:S07]  /*a740*/  LOP3.LUT R0, R2, R0, R7, 0xfe, !PT ;  /* 0x0000000002007212 */ /* 0x000fce00078efe07 */
.L_x_6477:
[----:B------:R-:W-:Y:S05]  /*a750*/  BSYNC.RECONVERGENT B0 ;  /* 0x0000000000007941 */ /* 0x000fea0003800200 */
.L_x_6476:
[----:B------:R-:W0:Y:S02]  /*a760*/  F2I.FTZ.TRUNC.NTZ R0, R0 ;  /* 0x0000000000007305 */ /* 0x000e24000021f100 */
[----:B0-----:R-:W-:Y:S01]  /*a770*/  PRMT R19, R0, 0x7610, R19 ;  /* 0x0000761000137816 */ /* 0x001fe20000000013 */
[----:B------:R-:W-:Y:S06]  /*a780*/  BRA `(.L_x_6457) ;  /* 0x00000000009c7947 */ /* 0x000fec0003800000 */
.L_x_6469:
        /* <DEDUP_REMOVED lines=14> */
.L_x_6483:
[----:B------:R-:W-:Y:S05]  /*a870*/  BSYNC.RECONVERGENT B0 ;  /* 0x0000000000007941 */ /* 0x000fea0003800200 */
.L_x_6482:
[----:B------:R-:W0:Y:S02]  /*a880*/  F2I.FTZ.TRUNC.NTZ R0, R0 ;  /* 0x0000000000007305 */ /* 0x000e24000021f100 */
[----:B0-----:R-:W-:Y:S01]  /*a890*/  PRMT R19, R0, 0x7610, R19 ;  /* 0x0000761000137816 */ /* 0x001fe20000000013 */
[----:B------:R-:W-:Y:S06]  /*a8a0*/  BRA `(.L_x_6457) ;  /* 0x0000000000547947 */ /* 0x000fec0003800000 */
.L_x_6456:
        /* <DEDUP_REMOVED lines=16> */
.L_x_6484:
[----:B------:R-:W-:Y:S01]  /*a9b0*/  PRMT R19, RZ, 0x7610, R19 ;  /* 0x00007610ff137816 */ /* 0x000fe20000000013 */
[----:B------:R-:W-:Y:S06]  /*a9c0*/  BRA `(.L_x_6457) ;  /* 0x00000000000c7947 */ /* 0x000fec0003800000 */
.L_x_6481:
[----:B------:R0:W5:Y:S01]  /*a9d0*/  LDG.E.U8 R19, desc[UR36][R2.64] ;  /* 0x0000002402137981 */ /* 0x000162000c1e1100 */
[----:B------:R-:W-:Y:S05]  /*a9e0*/  BRA `(.L_x_6457) ;  /* 0x0000000000047947 */ /* 0x000fea0003800000 */
.L_x_6480:
[----:B------:R0:W5:Y:S02]  /*a9f0*/  LDG.E.U8 R19, desc[UR36][R2.64] ;  /* 0x0000002402137981 */ /* 0x000164000c1e1100 */
.L_x_6457:
        /* <DEDUP_REMOVED lines=16> */
.L_x_6488:
[----:B------:R0:W5:Y:S01]  /*ab00*/  LDG.E.U8 R0, desc[UR36][R2.64] ;  /* 0x0000002402007981 */ /* 0x000162000c1e1100 */
[----:B------:R-:W-:Y:S05]  /*ab10*/  BRA `(.L_x_6490) ;  /* 0x0000000c004c7947 */ /* 0x000fea0003800000 */
.L_x_6487:
        /* <DEDUP_REMOVED lines=8> */
.L_x_6492:
[----:B------:R0:W5:Y:S01]  /*aba0*/  LDG.E.U8 R0, desc[UR36][R2.64] ;  /* 0x0000002402007981 */ /* 0x000162000c1e1100 */
[----:B------:R-:W-:Y:S05]  /*abb0*/  BRA `(.L_x_6490) ;  /* 0x0000000c00247947 */ /* 0x000fea0003800000 */
.L_x_6491:
[----:B------:R0:W5:Y:S01]  /*abc0*/  LDG.E.U16 R0, desc[UR36][R2.64] ;  /* 0x0000002402007981 */ /* 0x000162000c1e1500 */
[----:B------:R-:W-:Y:S05]  /*abd0*/  BRA `(.L_x_6490) ;  /* 0x0000000c001c7947 */ /* 0x000fea0003800000 */
.L_x_6486:
        /* <DEDUP_REMOVED lines=9> */
.L_x_6494:
[----:B------:R-:W2:Y:S02]  /*ac70*/  LDG.E.U16 R4, desc[UR36][R2.64] ;  /* 0x0000002402047981 */ /* 0x000ea4000c1e1500 */
[----:B--2---:R-:W-:-:S06]  /*ac80*/  HADD2.F32 R4, -RZ, R4.H0_H0 ;  /* 0x20000004ff047230 */ /* 0x004fcc0000004100 */
[----:B------:R-:W0:Y:S02]  /*ac90*/  F2I.FTZ.TRUNC.NTZ R4, R4 ;  /* 0x0000000400047305 */ /* 0x000e24000021f100 */
[----:B0-----:R-:W-:Y:S01]  /*aca0*/  PRMT R0, R4, 0x7610, R0 ;  /* 0x0000761004007816 */ /* 0x001fe20000000000 */
[----:B------:R-:W-:Y:S06]  /*acb0*/  BRA `(.L_x_6490) ;  /* 0x0000000800e47947 */ /* 0x000fec0003800000 */
.L_x_6493:
        /* <DEDUP_REMOVED lines=9> */
.L_x_6496:
[----:B------:R-:W2:Y:S02]  /*ad50*/  LDG.E.U16 R2, desc[UR36][R2.64] ;  /* 0x0000002402027981 */ /* 0x000ea4000c1e1500 */
[----:B--2---:R-:W-:-:S06]  /*ad60*/  HADD2.F32 R4, -RZ, R2.H0_H0 ;  /* 0x20000002ff047230 */ /* 0x004fcc0000004100 */
[----:B------:R-:W0:Y:S02]  /*ad70*/  F2I.FTZ.TRUNC.NTZ R4, R4 ;  /* 0x0000000400047305 */ /* 0x000e24000021f100 */
[----:B0-----:R-:W-:Y:S01]  /*ad80*/  PRMT R0, R4, 0x7610, R0 ;  /* 0x0000761004007816 */ /* 0x001fe20000000000 */
[----:B------:R-:W-:Y:S06]  /*ad90*/  BRA `(.L_x_6490) ;  /* 0x0000000800ac7947 */ /* 0x000fec0003800000 */
.L_x_6495:
[----:B------:R-:W2:Y:S02]  /*ada0*/  LDG.E.64 R2, desc[UR36][R2.64] ;  /* 0x0000002402027981 */ /* 0x000ea4000c1e1b00 */
[----:B--2---:R4:W0:Y:S02]  /*adb0*/  F2I.F64.TRUNC R0, R2 ;  /* 0x0000000200007311 */ /* 0x004824000030d100 */
[----:B0---4-:R-:W-:Y:S05]  /*adc0*/  BRA `(.L_x_6490) ;  /* 0x0000000800a07947 */ /* 0x011fea0003800000 */
.L_x_6485:
        /* <DEDUP_REMOVED lines=12> */
.L_x_6499:
[----:B------:R-:W2:Y:S02]  /*ae90*/  LDG.E.64 R2, desc[UR36][R2.64] ;  /* 0x0000002402027981 */ /* 0x000ea4000c1e1b00 */
[----:B--2---:R0:W1:Y:S02]  /*aea0*/  F2I.F64.TRUNC R0, R2 ;  /* 0x0000000200007311 */ /* 0x004064000030d100 */
[----:B01----:R-:W-:Y:S05]  /*aeb0*/  BRA `(.L_x_6490) ;  /* 0x0000000800647947 */ /* 0x003fea0003800000 */
.L_x_6498:
        /* <DEDUP_REMOVED lines=27> */
.L_x_6501:
        /* <DEDUP_REMOVED lines=14> */
.L_x_6500:
[----:B------:R-:W2:Y:S02]  /*b150*/  LDG.E.U16 R4, desc[UR36][R2.64] ;  /* 0x0000002402047981 */ /* 0x000ea4000c1e1500 */
[----:B--2---:R-:W-:-:S06]  /*b160*/  IMAD.U32 R4, R4, 0x10000, RZ ;  /* 0x0001000004047824 */ /* 0x004fcc00078e00ff */
[----:B------:R-:W0:Y:S02]  /*b170*/  F2I.FTZ.TRUNC.NTZ R4, R4 ;  /* 0x0000000400047305 */ /* 0x000e24000021f100 */
[----:B0-----:R-:W-:Y:S01]  /*b180*/  PRMT R0, R4, 0x7610, R0 ;  /* 0x0000761004007816 */ /* 0x001fe20000000000 */
[----:B------:R-:W-:Y:S06]  /*b190*/  BRA `(.L_x_6490) ;  /* 0x0000000400ac7947 */ /* 0x000fec0003800000 */
.L_x_6497:
        /* <DEDUP_REMOVED lines=10> */
.L_x_6504:
        /* <DEDUP_REMOVED lines=21> */
.L_x_6508:
[----:B------:R-:W-:Y:S05]  /*b390*/  BSYNC.RECONVERGENT B1 ;  /* 0x0000000000017941 */ /* 0x000fea0003800200 */
.L_x_6507:
[----:B------:R-:W-:Y:S02]  /*b3a0*/  SHF.L.U32 R0, R0, 0x14, RZ ;  /* 0x0000001400007819 */ /* 0x000fe400000006ff */
[----:B------:R-:W-:-:S04]  /*b3b0*/  LEA R2, R2, 0x3b800000, 0x17 ;  /* 0x3b80000002027811 */ /* 0x000fc800078eb8ff */
[----:B------:R-:W-:-:S07]  /*b3c0*/  LOP3.LUT R4, R2, R0, R7, 0xfe, !PT ;  /* 0x0000000002047212 */ /* 0x000fce00078efe07 */
.L_x_6506:
[----:B------:R-:W-:Y:S05]  /*b3d0*/  BSYNC.RECONVERGENT B0 ;  /* 0x0000000000007941 */ /* 0x000fea0003800200 */
.L_x_6505:
[----:B------:R-:W0:Y:S02]  /*b3e0*/  F2I.FTZ.TRUNC.NTZ R4, R4 ;  /* 0x0000000400047305 */ /* 0x000e24000021f100 */
[----:B0-----:R-:W-:Y:S01]  /*b3f0*/  PRMT R0, R4, 0x7610, R0 ;  /* 0x0000761004007816 */ /* 0x001fe20000000000 */
[----:B------:R-:W-:Y:S06]  /*b400*/  BRA `(.L_x_6490) ;  /* 0x0000000400107947 */ /* 0x000fec0003800000 */
.L_x_6503:
        /* <DEDUP_REMOVED lines=21> */
.L_x_6512:
[----:B------:R-:W-:Y:S05]  /*b560*/  BSYNC.RECONVERGENT B1 ;  /* 0x0000000000017941 */ /* 0x000fea0003800200 */
.L_x_6511:
[----:B------:R-:W-:Y:S01]  /*b570*/  IMAD.SHL.U32 R0, R0, 0x200000, RZ ;  /* 0x0020000000007824 */ /* 0x000fe200078e00ff */
[----:B------:R-:W-:-:S04]  /*b580*/  LEA R2, R2, 0x37800000, 0x17 ;  /* 0x3780000002027811 */ /* 0x000fc800078eb8ff */
[----:B------:R-:W-:-:S07]  /*b590*/  LOP3.LUT R4, R2, R0, R7, 0xfe, !PT ;  /* 0x0000000002047212 */ /* 0x000fce00078efe07 */
.L_x_6510:
[----:B------:R-:W-:Y:S05]  /*b5a0*/  BSYNC.RECONVERGENT B0 ;  /* 0x0000000000007941 */ /* 0x000fea0003800200 */
.L_x_6509:
[----:B------:R-:W0:Y:S02]  /*b5b0*/  F2I.FTZ.TRUNC.NTZ R4, R4 ;  /* 0x0000000400047305 */ /* 0x000e24000021f100 */
[----:B0-----:R-:W-:Y:S01]  /*b5c0*/  PRMT R0, R4, 0x7610, R0 ;  /* 0x0000761004007816 */ /* 0x001fe20000000000 */
[----:B------:R-:W-:Y:S06]  /*b5d0*/  BRA `(.L_x_6490) ;  /* 0x00000000009c7947 */ /* 0x000fec0003800000 */
.L_x_6502:
        /* <DEDUP_REMOVED lines=14> */
.L_x_6516:
[----:B------:R-:W-:Y:S05]  /*b6c0*/  BSYNC.RECONVERGENT B0 ;  /* 0x0000000000007941 */ /* 0x000fea0003800200 */
.L_x_6515:
[----:B------:R-:W0:Y:S02]  /*b6d0*/  F2I.FTZ.TRUNC.NTZ R4, R4 ;  /* 0x0000000400047305 */ /* 0x000e24000021f100 */
[----:B0-----:R-:W-:Y:S01]  /*b6e0*/  PRMT R0, R4, 0x7610, R0 ;  /* 0x0000761004007816 */ /* 0x001fe20000000000 */
[----:B------:R-:W-:Y:S06]  /*b6f0*/  BRA `(.L_x_6490) ;  /* 0x0000000000547947 */ /* 0x000fec0003800000 */
.L_x_6489:
        /* <DEDUP_REMOVED lines=16> */
.L_x_6517:
[----:B------:R-:W-:Y:S01]  /*b800*/  PRMT R0, RZ, 0x7610, R0 ;  /* 0x00007610ff007816 */ /* 0x000fe20000000000 */
[----:B------:R-:W-:Y:S06]  /*b810*/  BRA `(.L_x_6490) ;  /* 0x00000000000c7947 */ /* 0x000fec0003800000 */
.L_x_6514:
[----:B------:R0:W5:Y:S01]  /*b820*/  LDG.E.U8 R0, desc[UR36][R2.64] ;  /* 0x0000002402007981 */ /* 0x000162000c1e1100 */
[----:B------:R-:W-:Y:S05]  /*b830*/  BRA `(.L_x_6490) ;  /* 0x0000000000047947 */ /* 0x000fea0003800000 */
.L_x_6513:
[----:B------:R0:W5:Y:S02]  /*b840*/  LDG.E.U8 R0, desc[UR36][R2.64] ;  /* 0x0000002402007981 */ /* 0x000164000c1e1100 */
.L_x_6490:
[----:B-1-3-5:R-:W-:Y:S01]  /*b850*/  LOP3.LUT R0, R0, 0xff, RZ, 0xc0, !PT ;  /* 0x000000ff00007812 */ /* 0x02afe200078ec0ff */
[----:B------:R-:W1:Y:S03]  /*b860*/  LDCU.64 UR6, c[0x0][0x5e8] ;  /* 0x0000bd00ff0677ac */ /* 0x000e660008000a00 */
[----:B------:R-:W-:Y:S01]  /*b870*/  ISETP.GT.U32.AND P0, PT, R0, 0x6, PT ;  /* 0x000000060000780c */ /* 0x000fe20003f04070 */
[----:B------:R-:W-:-:S04]  /*b880*/  UPRMT UR4, UR43, 0x9910, URZ ;  /* 0x000099102b047896 */ /* 0x000fc800080000ff */
[----:B------:R-:W-:-:S08]  /*b890*/  UISETP.GT.AND UP0, UPT, UR4, 0x9, UPT ;  /* 0x000000090400788c */ /* 0x000fd0000bf04270 */
[C---:B0-2-4-:R-:W-:Y:S02]  /*b8a0*/  @!P0 LOP3.LUT R2, R19.reuse, 0xffff, RZ, 0xc0, !PT ;  /* 0x0000ffff13028812 */ /* 0x055fe400078ec0ff */
        /* <DEDUP_REMOVED lines=20> */
.L_x_6521:
[----:B------:R0:W-:Y:S01]  /*b9f0*/  STG.E.U8 desc[UR36][R2.64], R5 ;  /* 0x0000000502007986 */ /* 0x0001e2000c101124 */
[----:B------:R-:W-:Y:S05]  /*ba00*/  BRA `(.L_x_6523) ;  /* 0x0000000c00587947 */ /* 0x000fea0003800000 */
.L_x_6520:
[----:B------:R-:W-:-:S09]  /*ba10*/  UISETP.NE.AND UP0, UPT, UR4, 0x2, UPT ;  /* 0x000000020400788c */ /* 0x000fd2000bf05270 */
[----:B------:R-:W-:Y:S05]  /*ba20*/  BRA.U !UP0, `(.L_x_6524) ;  /* 0x0000000108307547 */ /* 0x000fea000b800000 */
[----:B------:R-:W-:-:S09]  /*ba30*/  UISETP.NE.AND UP0, UPT, UR4, 0x3, UPT ;  /* 0x000000030400788c */ /* 0x000fd2000bf05270 */
[----:B------:R-:W-:Y:S05]  /*ba40*/  BRA.U !UP0, `(.L_x_6525) ;  /* 0x00000001081c7547 */ /* 0x000fea000b800000 */
[----:B------:R-:W-:-:S09]  /*ba50*/  UISETP.NE.AND UP0, UPT, UR4, 0x4, UPT ;  /* 0x000000040400788c */ /* 0x000fd2000bf05270 */
[----:B------:R-:W-:Y:S05]  /*ba60*/  BRA.U UP0, `(.L_x_6522) ;  /* 0x00000009005c7547 */ /* 0x000fea000b800000 */
[----:B------:R-:W-:-:S04]  /*ba70*/  PRMT R5, R5, 0x9910, RZ ;  /* 0x0000991005057816 */ /* 0x000fc800000000ff */
[----:B------:R-:W-:-:S04]  /*ba80*/  MOV R4, R5 ;  /* 0x0000000500047202 */ /* 0x000fc80000000f00 */
[----:B------:R-:W-:-:S05]  /*ba90*/  SHF.R.S32.HI R5, RZ, 0x1f, R4 ;  /* 0x0000001fff057819 */ /* 0x000fca0000011404 */
[----:B------:R0:W-:Y:S01]  /*baa0*/  STG.E.64 desc[UR36][R2.64], R4 ;  /* 0x0000000402007986 */ /* 0x0001e2000c101b24 */
[----:B------:R-:W-:Y:S05]  /*bab0*/  BRA `(.L_x_6523) ;  /* 0x0000000c002c7947 */ /* 0x000fea0003800000 */
.L_x_6525:
[----:B------:R-:W-:-:S05]  /*bac0*/  PRMT R5, R5, 0x9910, RZ ;  /* 0x0000991005057816 */ /* 0x000fca00000000ff */
[----:B------:R0:W-:Y:S01]  /*bad0*/  STG.E desc[UR36][R2.64], R5 ;  /* 0x0000000502007986 */ /* 0x0001e2000c101924 */
[----:B------:R-:W-:Y:S05]  /*bae0*/  BRA `(.L_x_6523) ;  /* 0x0000000c00207947 */ /* 0x000fea0003800000 */
.L_x_6524:
[----:B------:R0:W-:Y:S01]  /*baf0*/  STG.E.U16 desc[UR36][R2.64], R5 ;  /* 0x0000000502007986 */ /* 0x0001e2000c101524 */
[----:B------:R-:W-:Y:S05]  /*bb00*/  BRA `(.L_x_6523) ;  /* 0x0000000c00187947 */ /* 0x000fea0003800000 */
.L_x_6519:
        /* <DEDUP_REMOVED lines=9> */
.L_x_6527:
[----:B------:R-:W0:Y:S02]  /*bba0*/  I2F.S16 R0, R5 ;  /* 0x0000000500007306 */ /* 0x000e240000101400 */
[----:B0-----:R-:W-:-:S05]  /*bbb0*/  F2FP.F16.F32.PACK_AB R0, RZ, R0 ;  /* 0x00000000ff00723e */ /* 0x001fca00000000ff */
[----:B------:R0:W-:Y:S01]  /*bbc0*/  STG.E.U16 desc[UR36][R2.64], R0 ;  /* 0x0000000002007986 */ /* 0x0001e2000c101524 */
[----:B------:R-:W-:Y:S05]  /*bbd0*/  BRA `(.L_x_6523) ;  /* 0x0000000800e47947 */ /* 0x000fea0003800000 */
.L_x_6526:
        /* <DEDUP_REMOVED lines=10> */
.L_x_6529:
[----:B------:R-:W0:Y:S02]  /*bc80*/  I2F.S16 R5, R5 ;  /* 0x0000000500057306 */ /* 0x000e240000101400 */
[----:B0-----:R-:W-:-:S04]  /*bc90*/  F2FP.F16.F32.PACK_AB R5, RZ, R5 ;  /* 0x00000005ff05723e */ /* 0x001fc800000000ff */
[----:B------:R-:W-:-:S05]  /*bca0*/  PRMT R5, R5, 0x5410, RZ ;  /* 0x0000541005057816 */ /* 0x000fca00000000ff */
[----:B------:R0:W-:Y:S01]  /*bcb0*/  STG.E desc[UR36][R2.64], R5 ;  /* 0x0000000502007986 */ /* 0x0001e2000c101924 */
[----:B------:R-:W-:Y:S05]  /*bcc0*/  BRA `(.L_x_6523) ;  /* 0x0000000800a87947 */ /* 0x000fea0003800000 */
.L_x_6528:
[----:B------:R-:W0:Y:S02]  /*bcd0*/  I2F.F64.S16 R4, R5 ;  /* 0x0000000500047312 */ /* 0x000e240000101c00 */
[----:B0-----:R0:W-:Y:S01]  /*bce0*/  STG.E.64 desc[UR36][R2.64], R4 ;  /* 0x0000000402007986 */ /* 0x0011e2000c101b24 */
[----:B------:R-:W-:Y:S05]  /*bcf0*/  BRA `(.L_x_6523) ;  /* 0x00000008009c7947 */ /* 0x000fea0003800000 */
.L_x_6518:
        /* <DEDUP_REMOVED lines=12> */
.L_x_6533:
        /* <DEDUP_REMOVED lines=18> */
.L_x_6536:
[----:B------:R-:W-:-:S04]  /*bee0*/  SHF.R.U32.HI R5, RZ, 0x18, R5 ;  /* 0x00000018ff057819 */ /* 0x000fc80000011605 */
[----:B------:R-:W-:-:S07]  /*bef0*/  LOP3.LUT R0, R0, 0x80, R5, 0xf8, !PT ;  /* 0x0000008000007812 */ /* 0x000fce00078ef805 */
.L_x_6535:
[----:B------:R-:W-:Y:S05]  /*bf00*/  BSYNC.RECONVERGENT B0 ;  /* 0x0000000000007941 */ /* 0x000fea0003800200 */
.L_x_6534:
[----:B------:R0:W-:Y:S01]  /*bf10*/  STG.E.U8 desc[UR36][R2.64], R0 ;  /* 0x0000000002007986 */ /* 0x0001e2000c101124 */
[----:B------:R-:W-:Y:S05]  /*bf20*/  BRA `(.L_x_6523) ;  /* 0x0000000800107947 */ /* 0x000fea0003800000 */
.L_x_6532:
        /* <DEDUP_REMOVED lines=18> */
.L_x_6539:
[----:B------:R-:W-:-:S04]  /*c050*/  SHF.R.U32.HI R5, RZ, 0x18, R5 ;  /* 0x00000018ff057819 */ /* 0x000fc80000011605 */
[----:B------:R-:W-:-:S07]  /*c060*/  LOP3.LUT R0, R0, 0x80, R5, 0xf8, !PT ;  /* 0x0000008000007812 */ /* 0x000fce00078ef805 */
.L_x_6538:
[----:B------:R-:W-:Y:S05]  /*c070*/  BSYNC.RECONVERGENT B0 ;  /* 0x0000000000007941 */ /* 0x000fea0003800200 */
.L_x_6537:
[----:B------:R0:W-:Y:S01]  /*c080*/  STG.E.U8 desc[UR36][R2.64], R0 ;  /* 0x0000000002007986 */ /* 0x0001e2000c101124 */
[----:B------:R-:W-:Y:S05]  /*c090*/  BRA `(.L_x_6523) ;  /* 0x0000000400b47947 */ /* 0x000fea0003800000 */
.L_x_6531:
        /* <DEDUP_REMOVED lines=23> */
.L_x_6541:
[----:B------:R-:W-:-:S05]  /*c210*/  PRMT R5, R5, 0x9910, RZ ;  /* 0x0000991005057816 */ /* 0x000fca00000000ff */
[----:B------:R-:W-:-:S05]  /*c220*/  IMAD.MOV.U32 R4, RZ, RZ, R5 ;  /* 0x000000ffff047224 */ /* 0x000fca00078e0005 */
[----:B------:R-:W-:-:S05]  /*c230*/  SHF.R.S32.HI R5, RZ, 0x1f, R4 ;  /* 0x0000001fff057819 */ /* 0x000fca0000011404 */
[----:B------:R0:W-:Y:S01]  /*c240*/  STG.E.64 desc[UR36][R2.64], R4 ;  /* 0x0000000402007986 */ /* 0x0001e2000c101b24 */
[----:B------:R-:W-:Y:S05]  /*c250*/  BRA `(.L_x_6523) ;  /* 0x0000000400447947 */ /* 0x000fea0003800000 */
.L_x_6540:
[----:B------:R-:W-:-:S05]  /*c260*/  PRMT R5, R5, 0x9910, RZ ;  /* 0x0000991005057816 */ /* 0x000fca00000000ff */
[----:B------:R0:W-:Y:S01]  /*c270*/  STG.E desc[UR36][R2.64], R5 ;  /* 0x0000000502007986 */ /* 0x0001e2000c101924 */
[----:B------:R-:W-:Y:S05]  /*c280*/  BRA `(.L_x_6523) ;  /* 0x0000000400387947 */ /* 0x000fea0003800000 */
.L_x_6530:
        /* <DEDUP_REMOVED lines=11> */
.L_x_6543:
[----:B------:R-:W-:Y:S01]  /*c340*/  CS2R R6, SRZ ;  /* 0x0000000000067805 */ /* 0x000fe2000001ff00 */
[----:B------:R-:W0:Y:S04]  /*c350*/  I2F.F64.S16 R4, R5 ;  /* 0x0000000500047312 */ /* 0x000e280000101c00 */
[----:B0-----:R0:W-:Y:S01]  /*c360*/  STG.E.128 desc[UR36][R2.64], R4 ;  /* 0x0000000402007986 */ /* 0x0011e2000c101d24 */
[----:B------:R-:W-:Y:S05]  /*c370*/  BRA `(.L_x_6523) ;  /* 0x0000000000fc7947 */ /* 0x000fea0003800000 */
.L_x_6542:
[----:B------:R-:W-:-:S09]  /*c380*/  UISETP.NE.AND UP0, UPT, UR4, 0xf, UPT ;  /* 0x0000000f0400788c */ /* 0x000fd2000bf05270 */
[----:B------:R-:W-:Y:S05]  /*c390*/  BRA.U !UP0, `(.L_x_6544) ;  /* 0x0000000108e87547 */ /* 0x000fea000b800000 */
[----:B------:R-:W-:-:S09]  /*c3a0*/  UISETP.NE.AND UP0, UPT, UR4, 0x17, UPT ;  /* 0x000000170400788c */ /* 0x000fd2000bf05270 */
[----:B------:R-:W-:Y:S05]  /*c3b0*/  BRA.U !UP0, `(.L_x_6545) ;  /* 0x0000000108907547 */ /* 0x000fea000b800000 */
[----:B------:R-:W-:-:S09]  /*c3c0*/  UISETP.NE.AND UP0, UPT, UR4, 0x18, UPT ;  /* 0x000000180400788c */ /* 0x000fd2000bf05270 */
[----:B------:R-:W-:Y:S05]  /*c3d0*/  BRA.U !UP0, `(.L_x_6546) ;  /* 0x0000000108447547 */ /* 0x000fea000b800000 */
.L_x_6522:
        /* <DEDUP_REMOVED lines=8> */
[----:B0-----:R-:W-:Y:S01]  /*c460*/  IMAD.U32 R4, RZ, RZ, UR4 ;  /* 0x00000004ff047e24 */ /* 0x001fe2000f8e00ff */
[----:B------:R-:W-:Y:S01]  /*c470*/  MOV R5, UR5 ;  /* 0x0000000500057c02 */ /* 0x000fe20008000f00 */
[----:B---3--:R-:W-:-:S02]  /*c480*/  IMAD.U32 R6, RZ, RZ, UR6 ;  /* 0x00000006ff067e24 */ /* 0x008fc4000f8e00ff */
[----:B------:R-:W-:Y:S02]  /*c490*/  IMAD.U32 R7, RZ, RZ, UR7 ;  /* 0x00000007ff077e24 */ /* 0x000fe4000f8e00ff */
[----:B----4-:R-:W-:Y:S01]  /*c4a0*/  IMAD.U32 R10, RZ, RZ, UR8 ;  /* 0x00000008ff0a7e24 */ /* 0x010fe2000f8e00ff */
[----:B-1----:R-:W-:-:S07]  /*c4b0*/  MOV R11, UR9 ;  /* 0x00000009000b7c02 */ /* 0x002fce0008000f00 */
[----:B------:R-:W-:-:S07]  /*c4c0*/  LEPC R20, `(.L_x_6547) ;  /* 0x000000001014794e */ /* 0x000fce0000000000 */
[----:B--2---:R-:W-:Y:S05]  /*c4d0*/  CALL.ABS.NOINC R2 ;  /* 0x0000000002007343 */ /* 0x004fea0003c00000 */
.L_x_6547:
[----:B------:R-:W-:Y:S05]  /*c4e0*/  BRA `(.L_x_6523) ;  /* 0x0000000000a07947 */ /* 0x000fea0003800000 */
.L_x_6546:
[----:B------:R-:W0:Y:S01]  /*c4f0*/  I2F.S16 R5, R5 ;  /* 0x0000000500057306 */ /* 0x000e220000101400 */
[----:B------:R-:W-:Y:S01]  /*c500*/  BSSY.RECONVERGENT B0, `(.L_x_6548) ;  /* 0x000000c000007945 */ /* 0x000fe20003800200 */
[----:B------:R-:W-:Y:S01]  /*c510*/  HFMA2 R0, -RZ, RZ, 0, 7.569789886474609375e-06 ;  /* 0x0000007fff007431 */ /* 0x000fe200000001ff */
        /* <DEDUP_REMOVED lines=10> */
.L_x_6549:
[----:B------:R-:W-:Y:S05]  /*c5c0*/  BSYNC.RECONVERGENT B0 ;  /* 0x0000000000007941 */ /* 0x000fea0003800200 */
.L_x_6548:
[----:B------:R-:W-:-:S05]  /*c5d0*/  LOP3.LUT R7, R0, 0x80, R7, 0xf8, !PT ;  /* 0x0000008000077812 */ /* 0x000fca00078ef807 */
[----:B------:R3:W-:Y:S01]  /*c5e0*/  STG.E.U8 desc[UR36][R2.64], R7 ;  /* 0x0000000702007986 */ /* 0x0007e2000c101124 */
[----:B------:R-:W-:Y:S05]  /*c5f0*/  BRA `(.L_x_6523) ;  /* 0x00000000005c7947 */ /* 0x000fea0003800000 */
.L_x_6545:
        /* <DEDUP_REMOVED lines=12> */
.L_x_6551:
[----:B------:R-:W-:Y:S01]  /*c6c0*/  IMAD.MOV.U32 R0, RZ, RZ, 0x7f ;  /* 0x0000007fff007424 */ /* 0x000fe200078e00ff */
[----:B------:R-:W-:-:S04]  /*c6d0*/  ISETP.GT.U32.AND P0, PT, R4, 0x7f800000, PT ;  /* 0x7f8000000400780c */ /* 0x000fc80003f04070 */
[----:B------:R-:W-:-:S09]  /*c6e0*/  SEL R0, R0, 0x7c, P0 ;  /* 0x0000007c00007807 */ /* 0x000fd20000000000 */
.L_x_6552:
[----:B------:R-:W-:Y:S05]  /*c6f0*/  BSYNC.RECONVERGENT B0 ;  /* 0x0000000000007941 */ /* 0x000fea0003800200 */
.L_x_6550:
[----:B------:R-:W-:-:S04]  /*c700*/  SHF.R.U32.HI R5, RZ, 0x18, R5 ;  /* 0x00000018ff057819 */ /* 0x000fc80000011605 */
[----:B------:R-:W-:-:S05]  /*c710*/  LOP3.LUT R5, R0, 0x80, R5, 0xf8, !PT ;  /* 0x0000008000057812 */ /* 0x000fca00078ef805 */
[----:B------:R2:W-:Y:S01]  /*c720*/  STG.E.U8 desc[UR36][R2.64], R5 ;  /* 0x0000000502007986 */ /* 0x0005e2000c101124 */
[----:B------:R-:W-:Y:S05]  /*c730*/  BRA `(.L_x_6523) ;  /* 0x00000000000c7947 */ /* 0x000fea0003800000 */
.L_x_6544:
[----:B------:R-:W0:Y:S02]  /*c740*/  I2F.S16 R0, R5 ;  /* 0x0000000500007306 */ /* 0x000e240000101400 */
[----:B0-----:R-:W-:-:S05]  /*c750*/  F2FP.BF16.F32.PACK_AB R0, RZ, R0 ;  /* 0x00000000ff00723e */ /* 0x001fca00000010ff */
[----:B------:R4:W-:Y:S02]  /*c760*/  STG.E.U16 desc[UR36][R2.64], R0 ;  /* 0x0000000002007986 */ /* 0x0009e4000c101524 */
.L_x_6523:
[----:B------:R-:W-:-:S07]  /*c770*/  VIADD R17, R17, 0x80 ;  /* 0x0000008011117836 */ /* 0x000fce0000000000 */
.L_x_6450:
[----:B------:R-:W-:Y:S05]  /*c780*/  BSYNC.RECONVERGENT B6 ;  /* 0x0000000000067941 */ /* 0x000fea0003800200 */
.L_x_6449:
[----:B------:R-:W5:Y:S02]  /*c790*/  LDCU UR4, c[0x0][0x380] ;  /* 0x00007000ff0477ac */ /* 0x000f640008000800 */
[----:B-----5:R-:W-:-:S13]  /*c7a0*/  ISETP.GE.AND P0, PT, R17, UR4, PT ;  /* 0x0000000411007c0c */ /* 0x020fda000bf06270 */
[----:B------:R-:W-:Y:S05]  /*c7b0*/  @P0 EXIT ;  /* 0x000000000000094d */ /* 0x000fea0003800000 */
[----:B------:R-:W5:Y:S01]  /*c7c0*/  LDCU UR4, c[0x0][0x388] ;  /* 0x00007100ff0477ac */ /* 0x000f620008000800 */
[----:B------:R-:W-:Y:S01]  /*c7d0*/  IMAD.MOV.U32 R18, RZ, RZ, RZ ;  /* 0x000000ffff127224 */ /* 0x000fe200078e00ff */
[----:B0--34-:R-:W-:Y:S01]  /*c7e0*/  MOV R0, RZ ;  /* 0x000000ff00007202 */ /* 0x019fe20000000f00 */
        /* <DEDUP_REMOVED lines=351> */
.L_x_6553:
[----:B------:R-:W1:Y:S01]  /*dde0*/  LDCU.64 UR8, c[0x0][0x5f0] ;  /* 0x0000be00ff0877ac */ /* 0x000e620008000a00 */
[----:B------:R-:W0:Y:S01]  /*ddf0*/  LDCU.64 UR6, c[0x0][0x5e8] ;  /* 0x0000bd00ff0677ac */ /* 0x000e220008000a00 */
[----:B------:R-:W-:-:S04]  /*de00*/  UPRMT UR4, UR39, 0x9910, URZ ;  /* 0x0000991027047896 */ /* 0x000fc800080000ff */
[----:B------:R-:W-:Y:S01]  /*de10*/  UISETP.GT.AND UP0, UPT, UR4, 0x9, UPT ;  /* 0x000000090400788c */ /* 0x000fe2000bf04270 */
[----:B-12---:R-:W-:Y:S02]  /*de20*/  IADD3 R2, P1, PT, R0, UR8, RZ ;  /* 0x0000000800027c10 */ /* 0x006fe4000ff3e0ff */
[----:B0-----:R-:W-:-:S03]  /*de30*/  IADD3 R16, P0, PT, R16, UR6, RZ ;  /* 0x0000000610107c10 */ /* 0x001fc6000ff1e0ff */
        /* <DEDUP_REMOVED lines=13> */
.L_x_6557:
[----:B------:R0:W5:Y:S01]  /*df10*/  LDG.E.U8 R19, desc[UR36][R2.64] ;  /* 0x0000002402137981 */ /* 0x000162000c1e1100 */
[----:B------:R-:W-:Y:S05]  /*df20*/  BRA `(.L_x_6559) ;  /* 0x0000000c004c7947 */ /* 0x000fea0003800000 */
.L_x_6556:
        /* <DEDUP_REMOVED lines=8> */
.L_x_6561:
[----:B------:R0:W5:Y:S01]  /*dfb0*/  LDG.E.U8 R19, desc[UR36][R2.64] ;  /* 0x0000002402137981 */ /* 0x000162000c1e1100 */
[----:B------:R-:W-:Y:S05]  /*dfc0*/  BRA `(.L_x_6559) ;  /* 0x0000000c00247947 */ /* 0x000fea0003800000 */
.L_x_6560:
[----:B------:R0:W5:Y:S01]  /*dfd0*/  LDG.E.U16 R19, desc[UR36][R2.64] ;  /* 0x0000002402137981 */ /* 0x000162000c1e1500 */
[----:B------:R-:W-:Y:S05]  /*dfe0*/  BRA `(.L_x_6559) ;  /* 0x0000000c001c7947 */ /* 0x000fea0003800000 */
.L_x_6555:
        /* <DEDUP_REMOVED lines=9> */
.L_x_6563:
[----:B------:R-:W2:Y:S02]  /*e080*/  LDG.E.U16 R0, desc[UR36][R2.64] ;  /* 0x0000002402007981 */ /* 0x000ea4000c1e1500 */
[----:B--2---:R-:W-:-:S06]  /*e090*/  HADD2.F32 R0, -RZ, R0.H0_H0 ;  /* 0x20000000ff007230 */ /* 0x004fcc0000004100 */
[----:B------:R-:W0:Y:S02]  /*e0a0*/  F2I.FTZ.TRUNC.NTZ R0, R0 ;  /* 0x0000000000007305 */ /* 0x000e24000021f100 */
[----:B0-----:R-:W-:Y:S01]  /*e0b0*/  PRMT R19, R0, 0x7610, R19 ;  /* 0x0000761000137816 */ /* 0x001fe20000000013 */
[----:B------:R-:W-:Y:S06]  /*e0c0*/  BRA `(.L_x_6559) ;  /* 0x0000000800e47947 */ /* 0x000fec0003800000 */
.L_x_6562:
        /* <DEDUP_REMOVED lines=9> */
.L_x_6565:
[----:B------:R-:W2:Y:S02]  /*e160*/  LDG.E.U16 R2, desc[UR36][R2.64] ;  /* 0x0000002402027981 */ /* 0x000ea4000c1e1500 */
[----:B--2---:R-:W-:-:S06]  /*e170*/  HADD2.F32 R0, -RZ, R2.H0_H0 ;  /* 0x20000002ff007230 */ /* 0x004fcc0000004100 */
[----:B------:R-:W0:Y:S02]  /*e180*/  F2I.FTZ.TRUNC.NTZ R0, R0 ;  /* 0x0000000000007305 */ /* 0x000e24000021f100 */
[----:B0-----:R-:W-:Y:S01]  /*e190*/  PRMT R19, R0, 0x7610, R19 ;  /* 0x0000761000137816 */ /* 0x001fe20000000013 */
[----:B------:R-:W-:Y:S06]  /*e1a0*/  BRA `(.L_x_6559) ;  /* 0x0000000800ac7947 */ /* 0x000fec0003800000 */
.L_x_6564:
[----:B------:R-:W2:Y:S02]  /*e1b0*/  LDG.E.64 R2, desc[UR36][R2.64] ;  /* 0x0000002402027981 */ /* 0x000ea4000c1e1b00 */
[----:B--2---:R0:W1:Y:S02]  /*e1c0*/  F2I.F64.TRUNC R19, R2 ;  /* 0x0000000200137311 */ /* 0x004064000030d100 */
[----:B01----:R-:W-:Y:S05]  /*e1d0*/  BRA `(.L_x_6559) ;  /* 0x0000000800a07947 */ /* 0x003fea0003800000 */
.L_x_6554:
        /* <DEDUP_REMOVED lines=12> */
.L_x_6568:
[----:B------:R-:W2:Y:S02]  /*e2a0*/  LDG.E.64 R2, desc[UR36][R2.64] ;  /* 0x0000002402027981 */ /* 0x000ea4000c1e1b00 */
[----:B--2---:R0:W1:Y:S02]  /*e2b0*/  F2I.F64.TRUNC R19, R2 ;  /* 0x0000000200137311 */ /* 0x004064000030d100 */
[----:B01----:R-:W-:Y:S05]  /*e2c0*/  BRA `(.L_x_6559) ;  /* 0x0000000800647947 */ /* 0x003fea0003800000 */
.L_x_6567:
        /* <DEDUP_REMOVED lines=27> */
.L_x_6570:
        /* <DEDUP_REMOVED lines=14> */
.L_x_6569:
[----:B------:R-:W2:Y:S02]  /*e560*/  LDG.E.U16 R0, desc[UR36][R2.64] ;  /* 0x0000002402007981 */ /* 0x000ea4000c1e1500 */
[----:B--2---:R-:W-:-:S06]  /*e570*/  IMAD.U32 R0, R0, 0x10000, RZ ;  /* 0x0001000000007824 */ /* 0x004fcc00078e00ff */
[----:B------:R-:W0:Y:S02]  /*e580*/  F2I.FTZ.TRUNC.NTZ R0, R0 ;  /* 0x0000000000007305 */ /* 0x000e24000021f100 */
[----:B0-----:R-:W-:Y:S01]  /*e590*/  PRMT R19, R0, 0x7610, R19 ;  /* 0x0000761000137816 */ /* 0x001fe20000000013 */
[----:B------:R-:W-:Y:S06]  /*e5a0*/  BRA `(.L_x_6559) ;  /* 0x0000000400ac7947 */ /* 0x000fec0003800000 */
.L_x_6566:
        /* <DEDUP_REMOVED lines=10> */
.L_x_6573:
        /* <DEDUP_REMOVED lines=21> */
.L_x_6577:
[----:B------:R-:W-:Y:S05]  /*e7a0*/  BSYNC.RECONVERGENT B1 ;  /* 0x0000000000017941 */ /* 0x000fea0003800200 */
.L_x_6576:
[----:B------:R-:W-:Y:S02]  /*e7b0*/  SHF.L.U32 R0, R0, 0x14, RZ ;  /* 0x0000001400007819 */ /* 0x000fe400000006ff */
[----:B------:R-:W-:-:S04]  /*e7c0*/  LEA R2, R2, 0x3b800000, 0x17 ;  /* 0x3b80000002027811 */ /* 0x000fc800078eb8ff */
[----:B------:R-:W-:-:S07]  /*e7d0*/  LOP3.LUT R0, R2, R0, R7, 0xfe, !PT ;  /* 0x0000000002007212 */ /* 0x000fce00078efe07 */
.L_x_6575:
[----:B------:R-:W-:Y:S05]  /*e7e0*/  BSYNC.RECONVERGENT B0 ;  /* 0x0000000000007941 */ /* 0x000fea0003800200 */
.L_x_6574:
[----:B------:R-:W0:Y:S02]  /*e7f0*/  F2I.FTZ.TRUNC.NTZ R0, R0 ;  /* 0x0000000000007305 */ /* 0x000e24000021f100 */
[----:B0-----:R-:W-:Y:S01]  /*e800*/  PRMT R19, R0, 0x7610, R19 ;  /* 0x0000761000137816 */ /* 0x001fe20000000013 */
[----:B------:R-:W-:Y:S06]  /*e810*/  BRA `(.L_x_6559) ;  /* 0x0000000400107947 */ /* 0x000fec0003800000 */
.L_x_6572:
        /* <DEDUP_REMOVED lines=21> */
.L_x_6581:
[----:B------:R-:W-:Y:S05]  /*e970*/  BSYNC.RECONVERGENT B1 ;  /* 0x0000000000017941 */ /* 0x000fea0003800200 */
.L_x_6580:
[----:B------:R-:W-:Y:S01]  /*e980*/  IMAD.SHL.U32 R0, R0, 0x200000, RZ ;  /* 0x0020000000007824 */ /* 0x000fe200078e00ff */
[----:B------:R-:W-:-:S04]  /*e990*/  LEA R2, R2, 0x37800000, 0x17 ;  /* 0x3780000002027811 */ /* 0x000fc800078eb8ff */
[----:B------:R-:W-:-:S07]  /*e9a0*/  LOP3.LUT R0, R2, R0, R7, 0xfe, !PT ;  /* 0x0000000002007212 */ /* 0x000fce00078efe07 */
.L_x_6579:
[----:B------:R-:W-:Y:S05]  /*e9b0*/  BSYNC.RECONVERGENT B0 ;  /* 0x0000000000007941 */ /* 0x000fea0003800200 */
.L_x_6578:
[----:B------:R-:W0:Y:S02]  /*e9c0*/  F2I.FTZ.TRUNC.NTZ R0, R0 ;  /* 0x0000000000007305 */ /* 0x000e24000021f100 */
[----:B0-----:R-:W-:Y:S01]  /*e9d0*/  PRMT R19, R0, 0x7610, R19 ;  /* 0x0000761000137816 */ /* 0x001fe20000000013 */
[----:B------:R-:W-:Y:S06]  /*e9e0*/  BRA `(.L_x_6559) ;  /* 0x00000000009c7947 */ /* 0x000fec0003800000 */
.L_x_6571:
        /* <DEDUP_REMOVED lines=14> */
.L_x_6585:
[----:B------:R-:W-:Y:S05]  /*ead0*/  BSYNC.RECONVERGENT B0 ;  /* 0x0000000000007941 */ /* 0x000fea0003800200 */
.L_x_6584:
[----:B------:R-:W0:Y:S02]  /*eae0*/  F2I.FTZ.TRUNC.NTZ R0, R0 ;  /* 0x0000000000007305 */ /* 0x000e24000021f100 */
[----:B0-----:R-:W-:Y:S01]  /*eaf0*/  PRMT R19, R0, 0x7610, R19 ;  /* 0x0000761000137816 */ /* 0x001fe20000000013 */
[----:B------:R-:W-:Y:S06]  /*eb00*/  BRA `(.L_x_6559) ;  /* 0x0000000000547947 */ /* 0x000fec0003800000 */
.L_x_6558:
        /* <DEDUP_REMOVED lines=16> */
.L_x_6586:
[----:B------:R-:W-:Y:S01]  /*ec10*/  PRMT R19, RZ, 0x7610, R19 ;  /* 0x00007610ff137816 */ /* 0x000fe20000000013 */
[----:B------:R-:W-:Y:S06]  /*ec20*/  BRA `(.L_x_6559) ;  /* 0x00000000000c7947 */ /* 0x000fec0003800000 */
.L_x_6583:
[----:B------:R0:W5:Y:S01]  /*ec30*/  LDG.E.U8 R19, desc[UR36][R2.64] ;  /* 0x0000002402137981 */ /* 0x000162000c1e1100 */
[----:B------:R-:W-:Y:S05]  /*ec40*/  BRA `(.L_x_6559) ;  /* 0x0000000000047947 */ /* 0x000fea0003800000 */
.L_x_6582:
[----:B------:R1:W5:Y:S02]  /*ec50*/  LDG.E.U8 R19, desc[UR36][R2.64] ;  /* 0x0000002402137981 */ /* 0x000364000c1e1100 */
.L_x_6559:
        /* <DEDUP_REMOVED lines=16> */
.L_x_6590:
[----:B------:R1:W5:Y:S01]  /*ed60*/  LDG.E.U8 R0, desc[UR36][R2.64] ;  /* 0x0000002402007981 */ /* 0x000362000c1e1100 */
[----:B------:R-:W-:Y:S05]  /*ed70*/  BRA `(.L_x_6592) ;  /* 0x0000000c004c7947 */ /* 0x000fea0003800000 */
.L_x_6589:
        /* <DEDUP_REMOVED lines=8> */
.L_x_6594:
[----:B------:R0:W5:Y:S01]  /*ee00*/  LDG.E.U8 R0, desc[UR36][R2.64] ;  /* 0x0000002402007981 */ /* 0x000162000c1e1100 */
[----:B------:R-:W-:Y:S05]  /*ee10*/  BRA `(.L_x_6592) ;  /* 0x0000000c00247947 */ /* 0x000fea0003800000 */
.L_x_6593:
[----:B------:R2:W5:Y:S01]  /*ee20*/  LDG.E.U16 R0, desc[UR36][R2.64] ;  /* 0x0000002402007981 */ /* 0x000562000c1e1500 */
[----:B------:R-:W-:Y:S05]  /*ee30*/  BRA `(.L_x_6592) ;  /* 0x0000000c001c7947 */ /* 0x000fea0003800000 */
.L_x_6588:
        /* <DEDUP_REMOVED lines=9> */
.L_x_6596:
[----:B------:R-:W2:Y:S02]  /*eed0*/  LDG.E.U16 R4, desc[UR36][R2.64] ;  /* 0x0000002402047981 */ /* 0x000ea4000c1e1500 */
[----:B--2---:R-:W-:-:S06]  /*eee0*/  HADD2.F32 R4, -RZ, R4.H0_H0 ;  /* 0x20000004ff047230 */ /* 0x004fcc0000004100 */
[----:B------:R-:W0:Y:S02]  /*eef0*/  F2I.FTZ.TRUNC.NTZ R4, R4 ;  /* 0x0000000400047305 */ /* 0x000e24000021f100 */
[----:B0-----:R-:W-:Y:S01]  /*ef00*/  PRMT R0, R4, 0x7610, R0 ;  /* 0x0000761004007816 */ /* 0x001fe20000000000 */
[----:B------:R-:W-:Y:S06]  /*ef10*/  BRA `(.L_x_6592) ;  /* 0x0000000800e47947 */ /* 0x000fec0003800000 */
.L_x_6595:
        /* <DEDUP_REMOVED lines=9> */
.L_x_6598:
[----:B------:R-:W2:Y:S02]  /*efb0*/  LDG.E.U16 R2, desc[UR36][R2.64] ;  /* 0x0000002402027981 */ /* 0x000ea4000c1e1500 */
[----:B--2---:R-:W-:-:S06]  /*efc0*/  HADD2.F32 R4, -RZ, R2.H0_H0 ;  /* 0x20000002ff047230 */ /* 0x004fcc0000004100 */
[----:B------:R-:W0:Y:S02]  /*efd0*/  F2I.FTZ.TRUNC.NTZ R4, R4 ;  /* 0x0000000400047305 */ /* 0x000e24000021f100 */
[----:B0-----:R-:W-:Y:S01]  /*efe0*/  PRMT R0, R4, 0x7610, R0 ;  /* 0x0000761004007816 */ /* 0x001fe20000000000 */
[----:B------:R-:W-:Y:S06]  /*eff0*/  BRA `(.L_x_6592) ;  /* 0x0000000800ac7947 */ /* 0x000fec0003800000 */
.L_x_6597:
[----:B------:R-:W2:Y:S02]  /*f000*/  LDG.E.64 R2, desc[UR36][R2.64] ;  /* 0x0000002402027981 */ /* 0x000ea4000c1e1b00 */
[----:B--2---:R0:W1:Y:S02]  /*f010*/  F2I.F64.TRUNC R0, R2 ;  /* 0x0000000200007311 */ /* 0x004064000030d100 */
[----:B01----:R-:W-:Y:S05]  /*f020*/  BRA `(.L_x_6592) ;  /* 0x0000000800a07947 */ /* 0x003fea0003800000 */
.L_x_6587:
        /* <DEDUP_REMOVED lines=12> */
.L_x_6601:
[----:B------:R-:W2:Y:S02]  /*f0f0*/  LDG.E.64 R2, desc[UR36][R2.64] ;  /* 0x0000002402027981 */ /* 0x000ea4000c1e1b00 */
[----:B--2---:R0:W1:Y:S02]  /*f100*/  F2I.F64.TRUNC R0, R2 ;  /* 0x0000000200007311 */ /* 0x004064000030d100 */
[----:B01----:R-:W-:Y:S05]  /*f110*/  BRA `(.L_x_6592) ;  /* 0x0000000800647947 */ /* 0x003fea0003800000 */
.L_x_6600:
        /* <DEDUP_REMOVED lines=27> */
.L_x_6603:
        /* <DEDUP_REMOVED lines=14> */
.L_x_6602:
[----:B------:R-:W2:Y:S02]  /*f3b0*/  LDG.E.U16 R4, desc[UR36][R2.64] ;  /* 0x0000002402047981 */ /* 0x000ea4000c1e1500 */
[----:B--2---:R-:W-:-:S06]  /*f3c0*/  SHF.L.U32 R4, R4, 0x10, RZ ;  /* 0x0000001004047819 */ /* 0x004fcc00000006ff */
[----:B------:R-:W0:Y:S02]  /*f3d0*/  F2I.FTZ.TRUNC.NTZ R4, R4 ;  /* 0x0000000400047305 */ /* 0x000e24000021f100 */
[----:B0-----:R-:W-:Y:S01]  /*f3e0*/  PRMT R0, R4, 0x7610, R0 ;  /* 0x0000761004007816 */ /* 0x001fe20000000000 */
[----:B------:R-:W-:Y:S06]  /*f3f0*/  BRA `(.L_x_6592) ;  /* 0x0000000400ac7947 */ /* 0x000fec0003800000 */
.L_x_6599:
        /* <DEDUP_REMOVED lines=10> */
.L_x_6606:
        /* <DEDUP_REMOVED lines=21> */
.L_x_6610:
[----:B------:R-:W-:Y:S05]  /*f5f0*/  BSYNC.RECONVERGENT B1 ;  /* 0x0000000000017941 */ /* 0x000fea0003800200 */
.L_x_6609:
[----:B------:R-:W-:Y:S01]  /*f600*/  IMAD.SHL.U32 R0, R0, 0x100000, RZ ;  /* 0x0010000000007824 */ /* 0x000fe200078e00ff */
[----:B------:R-:W-:-:S04]  /*f610*/  LEA R2, R2, 0x3b800000, 0x17 ;  /* 0x3b80000002027811 */ /* 0x000fc800078eb8ff */
[----:B------:R-:W-:-:S07]  /*f620*/  LOP3.LUT R4, R2, R0, R7, 0xfe, !PT ;  /* 0x0000000002047212 */ /* 0x000fce00078efe07 */
.L_x_6608:
[----:B------:R-:W-:Y:S05]  /*f630*/  BSYNC.RECONVERGENT B0 ;  /* 0x0000000000007941 */ /* 0x000fea0003800200 */
.L_x_6607:
[----:B------:R-:W0:Y:S02]  /*f640*/  F2I.FTZ.TRUNC.NTZ R4, R4 ;  /* 0x0000000400047305 */ /* 0x000e24000021f100 */
[----:B0-----:R-:W-:Y:S01]  /*f650*/  PRMT R0, R4, 0x7610, R0 ;  /* 0x0000761004007816 */ /* 0x001fe20000000000 */
[----:B------:R-:W-:Y:S06]  /*f660*/  BRA `(.L_x_6592) ;  /* 0x0000000400107947 */ /* 0x000fec0003800000 */
.L_x_6605:
        /* <DEDUP_REMOVED lines=21> */
.L_x_6614:
[----:B------:R-:W-:Y:S05]  /*f7c0*/  BSYNC.RECONVERGENT B1 ;  /* 0x0000000000017941 */ /* 0x000fea0003800200 */
.L_x_6613:
[----:B------:R-:W-:Y:S01]  /*f7d0*/  IMAD.SHL.U32 R0, R0, 0x200000, RZ ;  /* 0x0020000000007824 */ /* 0x000fe200078e00ff */
[----:B------:R-:W-:-:S04]  /*f7e0*/  LEA R2, R2, 0x37800000, 0x17 ;  /* 0x3780000002027811 */ /* 0x000fc800078eb8ff */
[----:B------:R-:W-:-:S07]  /*f7f0*/  LOP3.LUT R4, R2, R0, R7, 0xfe, !PT ;  /* 0x0000000002047212 */ /* 0x000fce00078efe07 */
.L_x_6612:
[----:B------:R-:W-:Y:S05]  /*f800*/  BSYNC.RECONVERGENT B0 ;  /* 0x0000000000007941 */ /* 0x000fea0003800200 */
.L_x_6611:
[----:B------:R-:W0:Y:S02]  /*f810*/  F2I.FTZ.TRUNC.NTZ R4, R4 ;  /* 0x0000000400047305 */ /* 0x000e24000021f100 */
[----:B0-----:R-:W-:Y:S01]  /*f820*/  PRMT R0, R4, 0x7610, R0 ;  /* 0x0000761004007816 */ /* 0x001fe20000000000 */
[----:B------:R-:W-:Y:S06]  /*f830*/  BRA `(.L_x_6592) ;  /* 0x00000000009c7947 */ /* 0x000fec0003800000 */
.L_x_6604:
        /* <DEDUP_REMOVED lines=14> */
.L_x_6618:
[----:B------:R-:W-:Y:S05]  /*f920*/  BSYNC.RECONVERGENT B0 ;  /* 0x0000000000007941 */ /* 0x000fea0003800200 */
.L_x_6617:
[----:B------:R-:W0:Y:S02]  /*f930*/  F2I.FTZ.TRUNC.NTZ R4, R4 ;  /* 0x0000000400047305 */ /* 0x000e24000021f100 */
[----:B0-----:R-:W-:Y:S01]  /*f940*/  PRMT R0, R4, 0x7610, R0 ;  /* 0x0000761004007816 */ /* 0x001fe20000000000 */
[----:B------:R-:W-:Y:S06]  /*f950*/  BRA `(.L_x_6592) ;  /* 0x0000000000547947 */ /* 0x000fec0003800000 */
.L_x_6591:
        /* <DEDUP_REMOVED lines=16> */
.L_x_6619:
[----:B------:R-:W-:Y:S01]  /*fa60*/  PRMT R0, RZ, 0x7610, R0 ;  /* 0x00007610ff007816 */ /* 0x000fe20000000000 */
[----:B------:R-:W-:Y:S06]  /*fa70*/  BRA `(.L_x_6592) ;  /* 0x00000000000c7947 */ /* 0x000fec0003800000 */
.L_x_6616:
[----:B------:R0:W5:Y:S01]  /*fa80*/  LDG.E.U8 R0, desc[UR36][R2.64] ;  /* 0x0000002402007981 */ /* 0x000162000c1e1100 */
[----:B------:R-:W-:Y:S05]  /*fa90*/  BRA `(.L_x_6592) ;  /* 0x0000000000047947 */ /* 0x000fea0003800000 */
.L_x_6615:
[----:B------:R0:W5:Y:S02]  /*faa0*/  LDG.E.U8 R0, desc[UR36][R2.64] ;  /* 0x0000002402007981 */ /* 0x000164000c1e1100 */
.L_x_6592:
[----:B-1---5:R-:W-:Y:S01]  /*fab0*/  LOP3.LUT R0, R0, 0xff, RZ, 0xc0, !PT ;  /* 0x000000ff00007812 */ /* 0x022fe200078ec0ff */
[----:B------:R-:W-:-:S03]  /*fac0*/  UPRMT UR4, UR43, 0x9910, URZ ;  /* 0x000099102b047896 */ /* 0x000fc600080000ff */
[----:B------:R-:W-:Y:S01]  /*fad0*/  ISETP.GT.U32.AND P0, PT, R0, 0x6, PT ;  /* 0x000000060000780c */ /* 0x000fe20003f04070 */
[----:B------:R-:W-:-:S12]  /*fae0*/  UISETP.GT.AND UP0, UPT, UR4, 0x9, UPT ;  /* 0x000000090400788c */ /* 0x000fd8000bf04270 */
[----:B0-234-:R-:W-:-:S04]  /*faf0*/  @!P0 LOP3.LUT R2, R19, 0xffff, RZ, 0xc0, !PT ;  /* 0x0000ffff13028812 */ /* 0x01dfc800078ec0ff */
[----:B------:R-:W-:Y:S02]  /*fb00*/  @!P0 PRMT R3, R2, 0x8880, RZ ;  /* 0x0000888002038816 */ /* 0x000fe400000000ff */
[----:B------:R-:W-:Y:S02]  /*fb10*/  @P0 PRMT R2, R19, 0x8880, RZ ;  /* 0x0000888013020816 */ /* 0x000fe400000000ff */
[----:B------:R-:W-:Y:S02]  /*fb20*/  @!P0 SHF.R.S32.HI R3, RZ, R0, R3 ;  /* 0x00000000ff038219 */ /* 0x000fe40000011403 */
        /* <DEDUP_REMOVED lines=13> */
.L_x_6623:
[----:B------:R-:W-:Y:S01]  /*fc00*/  STG.E.U8 desc[UR36][R16.64], R3 ;  /* 0x0000000310007986 */ /* 0x000fe2000c101124 */
[----:B------:R-:W-:Y:S05]  /*fc10*/  EXIT ;  /* 0x000000000000794d */ /* 0x000fea0003800000 */
.L_x_6622:
        /* <DEDUP_REMOVED lines=9> */
[----:B------:R-:W-:Y:S01]  /*fcb0*/  STG.E.64 desc[UR36][R16.64], R2 ;  /* 0x0000000210007986 */ /* 0x000fe2000c101b24 */
[----:B------:R-:W-:Y:S05]  /*fcc0*/  EXIT ;  /* 0x000000000000794d */ /* 0x000fea0003800000 */
.L_x_6626:
[----:B------:R-:W-:-:S05]  /*fcd0*/  PRMT R3, R3, 0x9910, RZ ;  /* 0x0000991003037816 */ /* 0x000fca00000000ff */
[----:B------:R-:W-:Y:S01]  /*fce0*/  STG.E desc[UR36][R16.64], R3 ;  /* 0x0000000310007986 */ /* 0x000fe2000c101924 */
[----:B------:R-:W-:Y:S05]  /*fcf0*/  EXIT ;  /* 0x000000000000794d */ /* 0x000fea0003800000 */
.L_x_6625:
[----:B------:R-:W-:Y:S01]  /*fd00*/  STG.E.U16 desc[UR36][R16.64], R3 ;  /* 0x0000000310007986 */ /* 0x000fe2000c101524 */
[----:B------:R-:W-:Y:S05]  /*fd10*/  EXIT ;  /* 0x000000000000794d */ /* 0x000fea0003800000 */
.L_x_6621:
        /* <DEDUP_REMOVED lines=9> */
.L_x_6628:
[----:B------:R-:W0:Y:S02]  /*fdb0*/  I2F.S16 R0, R3 ;  /* 0x0000000300007306 */ /* 0x000e240000101400 */
[----:B0-----:R-:W-:-:S05]  /*fdc0*/  F2FP.F16.F32.PACK_AB R0, RZ, R0 ;  /* 0x00000000ff00723e */ /* 0x001fca00000000ff */
[----:B------:R-:W-:Y:S01]  /*fdd0*/  STG.E.U16 desc[UR36][R16.64], R0 ;  /* 0x0000000010007986 */ /* 0x000fe2000c101524 */
[----:B------:R-:W-:Y:S05]  /*fde0*/  EXIT ;  /* 0x000000000000794d */ /* 0x000fea0003800000 */
.L_x_6627:
        /* <DEDUP_REMOVED lines=8> */
[----:B0-----:R-:W-:Y:S01]  /*fe70*/  STG.E.64 desc[UR36][R16.64], R4 ;  /* 0x0000000410007986 */ /* 0x001fe2000c101b24 */
[----:B------:R-:W-:Y:S05]  /*fe80*/  EXIT ;  /* 0x000000000000794d */ /* 0x000fea0003800000 */
.L_x_6630:
[----:B------:R-:W0:Y:S02]  /*fe90*/  I2F.S16 R3, R3 ;  /* 0x0000000300037306 */ /* 0x000e240000101400 */
[----:B0-----:R-:W-:-:S04]  /*fea0*/  F2FP.F16.F32.PACK_AB R3, RZ, R3 ;  /* 0x00000003ff03723e */ /* 0x001fc800000000ff */
[----:B------:R-:W-:-:S05]  /*feb0*/  PRMT R3, R3, 0x5410, RZ ;  /* 0x0000541003037816 */ /* 0x000fca00000000ff */
[----:B------:R-:W-:Y:S01]  /*fec0*/  STG.E desc[UR36][R16.64], R3 ;  /* 0x0000000310007986 */ /* 0x000fe2000c101924 */
[----:B------:R-:W-:Y:S05]  /*fed0*/  EXIT ;  /* 0x000000000000794d */ /* 0x000fea0003800000 */
.L_x_6629:
[----:B------:R-:W0:Y:S02]  /*fee0*/  I2F.F64.S16 R2, R3 ;  /* 0x0000000300027312 */ /* 0x000e240000101c00 */
[----:B0-----:R-:W-:Y:S01]  /*fef0*/  STG.E.64 desc[UR36][R16.64], R2 ;  /* 0x0000000210007986 */ /* 0x001fe2000c101b24 */
[----:B------:R-:W-:Y:S05]  /*ff00*/  EXIT ;  /* 0x000000000000794d */ /* 0x000fea0003800000 */
.L_x_6620:
        /* <DEDUP_REMOVED lines=12> */
.L_x_6634:
        /* <DEDUP_REMOVED lines=17> */
.L_x_6637:
[----:B------:R-:W-:-:S04]  /*100e0*/  SHF.R.U32.HI R3, RZ, 0x18, R3 ;  /* 0x00000018ff037819 */ /* 0x000fc80000011603 */
[----:B------:R-:W-:-:S04]  /*100f0*/  LOP3.LUT R0, R0, 0x80, R3, 0xf8, !PT ;  /* 0x0000008000007812 */ /* 0x000fc800078ef803 */
[----:B------:R-:W-:-:S07]  /*10100*/  PRMT R8, R0, 0x7610, R8 ;  /* 0x0000761000087816 */ /* 0x000fce0000000008 */
.L_x_6636:
[----:B------:R-:W-:Y:S05]  /*10110*/  BSYNC.RECONVERGENT B0 ;  /* 0x0000000000007941 */ /* 0x000fea0003800200 */
.L_x_6635:
[----:B------:R-:W-:Y:S01]  /*10120*/  STG.E.U8 desc[UR36][R16.64], R8 ;  /* 0x0000000810007986 */ /* 0x000fe2000c101124 */
[----:B------:R-:W-:Y:S05]  /*10130*/  EXIT ;  /* 0x000000000000794d */ /* 0x000fea0003800000 */
.L_x_6633:
        /* <DEDUP_REMOVED lines=17> */
.L_x_6640:
[----:B------:R-:W-:-:S04]  /*10250*/  SHF.R.U32.HI R3, RZ, 0x18, R3 ;  /* 0x00000018ff037819 */ /* 0x000fc80000011603 */
[----:B------:R-:W-:-:S04]  /*10260*/  LOP3.LUT R0, R0, 0x80, R3, 0xf8, !PT ;  /* 0x0000008000007812 */ /* 0x000fc800078ef803 */
[----:B------:R-:W-:-:S07]  /*10270*/  PRMT R8, R0, 0x7610, R8 ;  /* 0x0000761000087816 */ /* 0x000fce0000000008 */
.L_x_6639:
[----:B------:R-:W-:Y:S05]  /*10280*/  BSYNC.RECONVERGENT B0 ;  /* 0x0000000000007941 */ /* 0x000fea0003800200 */
.L_x_6638:
[----:B------:R-:W-:Y:S01]  /*10290*/  STG.E.U8 desc[UR36][R16.64], R8 ;  /* 0x0000000810007986 */ /* 0x000fe2000c101124 */
[----:B------:R-:W-:Y:S05]  /*102a0*/  EXIT ;  /* 0x000000000000794d */ /* 0x000fea0003800000 */
.L_x_6632:
        /* <DEDUP_REMOVED lines=23> */
.L_x_6642:
[----:B------:R-:W-:-:S05]  /*10420*/  PRMT R3, R3, 0x9910, RZ ;  /* 0x0000991003037816 */ /* 0x000fca00000000ff */
[----:B------:R-:W-:-:S05]  /*10430*/  IMAD.MOV.U32 R2, RZ, RZ, R3 ;  /* 0x000000ffff027224 */ /* 0x000fca00078e0003 */
[----:B------:R-:W-:-:S05]  /*10440*/  SHF.R.S32.HI R3, RZ, 0x1f, R2 ;  /* 0x0000001fff037819 */ /* 0x000fca0000011402 */
[----:B------:R-:W-:Y:S01]  /*10450*/  STG.E.64 desc[UR36][R16.64], R2 ;  /* 0x0000000210007986 */ /* 0x000fe2000c101b24 */
[----:B------:R-:W-:Y:S05]  /*10460*/  EXIT ;  /* 0x000000000000794d */ /* 0x000fea0003800000 */
.L_x_6641:
[----:B------:R-:W-:-:S05]  /*10470*/  PRMT R3, R3, 0x9910, RZ ;  /* 0x0000991003037816 */ /* 0x000fca00000000ff */
[----:B------:R-:W-:Y:S01]  /*10480*/  STG.E desc[UR36][R16.64], R3 ;  /* 0x0000000310007986 */ /* 0x000fe2000c101924 */
[----:B------:R-:W-:Y:S05]  /*10490*/  EXIT ;  /* 0x000000000000794d */ /* 0x000fea0003800000 */
.L_x_6631:
        /* <DEDUP_REMOVED lines=11> */
.L_x_6644:
[----:B------:R-:W-:Y:S01]  /*10550*/  CS2R R6, SRZ ;  /* 0x0000000000067805 */ /* 0x000fe2000001ff00 */
[----:B------:R-:W0:Y:S04]  /*10560*/  I2F.F64.S16 R4, R3 ;  /* 0x0000000300047312 */ /* 0x000e280000101c00 */
[----:B0-----:R-:W-:Y:S01]  /*10570*/  STG.E.128 desc[UR36][R16.64], R4 ;  /* 0x0000000410007986 */ /* 0x001fe2000c101d24 */
[----:B------:R-:W-:Y:S05]  /*10580*/  EXIT ;  /* 0x000000000000794d */ /* 0x000fea0003800000 */
.L_x_6643:
[----:B------:R-:W-:-:S09]  /*10590*/  UISETP.NE.AND UP0, UPT, UR4, 0xf, UPT ;  /* 0x0000000f0400788c */ /* 0x000fd2000bf05270 */
[----:B------:R-:W-:Y:S05]  /*105a0*/  BRA.U !UP0, `(.L_x_6645) ;  /* 0x0000000108e87547 */ /* 0x000fea000b800000 */
[----:B------:R-:W-:-:S09]  /*105b0*/  UISETP.NE.AND UP0, UPT, UR4, 0x17, UPT ;  /* 0x000000170400788c */ /* 0x000fd2000bf05270 */
[----:B------:R-:W-:Y:S05]  /*105c0*/  BRA.U !UP0, `(.L_x_6646) ;  /* 0x0000000108907547 */ /* 0x000fea000b800000 */
[----:B------:R-:W-:-:S09]  /*105d0*/  UISETP.NE.AND UP0, UPT, UR4, 0x18, UPT ;  /* 0x000000180400788c */ /* 0x000fd2000bf05270 */
[----:B------:R-:W-:Y:S05]  /*105e0*/  BRA.U !UP0, `(.L_x_6647) ;  /* 0x0000000108447547 */ /* 0x000fea000b800000 */
.L_x_6624:
        /* <DEDUP_REMOVED lines=16> */
.L_x_6648:
[----:B------:R-:W-:Y:S05]  /*106f0*/  EXIT ;  /* 0x000000000000794d */ /* 0x000fea0003800000 */
.L_x_6647:
        /* <DEDUP_REMOVED lines=13> */
.L_x_6650:
[----:B------:R-:W-:Y:S05]  /*107d0*/  BSYNC.RECONVERGENT B0 ;  /* 0x0000000000007941 */ /* 0x000fea0003800200 */
.L_x_6649:
[----:B------:R-:W-:-:S05]  /*107e0*/  LOP3.LUT R5, R0, 0x80, R5, 0xf8, !PT ;  /* 0x0000008000057812 */ /* 0x000fca00078ef805 */
[----:B------:R-:W-:Y:S01]  /*107f0*/  STG.E.U8 desc[UR36][R16.64], R5 ;  /* 0x0000000510007986 */ /* 0x000fe2000c101124 */
[----:B------:R-:W-:Y:S05]  /*10800*/  EXIT ;  /* 0x000000000000794d */ /* 0x000fea0003800000 */
.L_x_6646:
        /* <DEDUP_REMOVED lines=12> */
.L_x_6652:
[----:B------:R-:W-:Y:S01]  /*108d0*/  IMAD.MOV.U32 R0, RZ, RZ, 0x7f ;  /* 0x0000007fff007424 */ /* 0x000fe200078e00ff */
[----:B------:R-:W-:-:S04]  /*108e0*/  ISETP.GT.U32.AND P0, PT, R2, 0x7f800000, PT ;  /* 0x7f8000000200780c */ /* 0x000fc80003f04070 */
[----:B------:R-:W-:-:S09]  /*108f0*/  SEL R0, R0, 0x7c, P0 ;  /* 0x0000007c00007807 */ /* 0x000fd20000000000 */
.L_x_6653:
[----:B------:R-:W-:Y:S05]  /*10900*/  BSYNC.RECONVERGENT B0 ;  /* 0x0000000000007941 */ /* 0x000fea0003800200 */
.L_x_6651:
[----:B------:R-:W-:-:S04]  /*10910*/  SHF.R.U32.HI R3, RZ, 0x18, R3 ;  /* 0x00000018ff037819 */ /* 0x000fc80000011603 */
[----:B------:R-:W-:-:S05]  /*10920*/  LOP3.LUT R3, R0, 0x80, R3, 0xf8, !PT ;  /* 0x0000008000037812 */ /* 0x000fca00078ef803 */
[----:B------:R-:W-:Y:S01]  /*10930*/  STG.E.U8 desc[UR36][R16.64], R3 ;  /* 0x0000000310007986 */ /* 0x000fe2000c101124 */
[----:B------:R-:W-:Y:S05]  /*10940*/  EXIT ;  /* 0x000000000000794d */ /* 0x000fea0003800000 */
.L_x_6645:
[----:B------:R-:W0:Y:S02]  /*10950*/  I2F.S16 R0, R3 ;  /* 0x0000000300007306 */ /* 0x000e240000101400 */
[----:B0-----:R-:W-:-:S05]  /*10960*/  F2FP.BF16.F32.PACK_AB R0, RZ, R0 ;  /* 0x00000000ff00723e */ /* 0x001fca00000010ff */
[----:B------:R-:W-:Y:S01]  /*10970*/  STG.E.U16 desc[UR36][R16.64], R0 ;  /* 0x0000000010007986 */ /* 0x000fe2000c101524 */
[----:B------:R-:W-:Y:S05]  /*10980*/  EXIT ;  /* 0x000000000000794d */ /* 0x000fea0003800000 */
.L_x_6654:
        /* <DEDUP_REMOVED lines=15> */
.L_x_20827:


//--------------------- .text._ZN2at6native27unrolled_elementwise_kernelINS0_13BinaryFunctorIaaaZZZNS0_18rshift_kernel_cudaERNS_18TensorIteratorBaseEENKUlvE_clEvENKUlvE0_clEvEUlaaE_EESt5arrayIPcLm3EELi4E23TrivialOffsetCalculatorILi2EjESC_ILi1EjENS0_6memory12LoadWithCastILi2EEENSF_13StoreWithCastILi1EEEEEviT_T0_T2_T3_T4_T5_ --------------------------
	.section	.text._ZN2at6native27unrolled_elementwise_kernelINS0_13BinaryFunctorIaaaZZZNS0_18rshift_kernel_cudaERNS_18TensorIteratorBaseEENKUlvE_clEvENKUlvE0_clEvEUlaaE_EESt5arrayIPcLm3EELi4E23TrivialOffsetCalculatorILi2EjESC_ILi1EjENS0_6memory12LoadWithCastILi2EEENSF_13StoreWithCastILi1EEEEEviT_T0_T2_T3_T4_T5_,"ax",@progbits
	.align	128
        .global         _ZN2at6native27unrolled_elementwise_kernelINS0_13BinaryFunctorIaaaZZZNS0_18rshift_kernel_cudaERNS_18TensorIteratorBaseEENKUlvE_clEvENKUlvE0_clEvEUlaaE_EESt5arrayIPcLm3EELi4E23TrivialOffsetCalculatorILi2EjESC_ILi1EjENS0_6memory12LoadWithCastILi2EEENSF_13StoreWithCastILi1EEEEEviT_T0_T2_T3_T4_T5_
        .type           _ZN2at6native27unrolled_elementwise_kernelINS0_13BinaryFunctorIaaaZZZNS0_18rshift_kernel_cudaERNS_18TensorIteratorBaseEENKUlvE_clEvENKUlvE0_clEvEUlaaE_EESt5arrayIPcLm3EELi4E23TrivialOffsetCalculatorILi2EjESC_ILi1EjENS0_6memory12LoadWithCastILi2EEENSF_13StoreWithCastILi1EEEEEviT_T0_T2_T3_T4_T5_,@function
        .size           _ZN2at6native27unrolled_elementwise_kernelINS0_13BinaryFunctorIaaaZZZNS0_18rshift_kernel_cudaERNS_18TensorIteratorBaseEENKUlvE_clEvENKUlvE0_clEvEUlaaE_EESt5arrayIPcLm3EELi4E23TrivialOffsetCalculatorILi2EjESC_ILi1EjENS0_6memory12LoadWithCastILi2EEENSF_13StoreWithCastILi1EEEEEviT_T0_T2_T3_T4_T5_,(.L_x_20828 - _ZN2at6native27unrolled_elementwise_kernelINS0_13BinaryFunctorIaaaZZZNS0_18rshift_kernel_cudaERNS_18TensorIteratorBaseEENKUlvE_clEvENKUlvE0_clEvEUlaaE_EESt5arrayIPcLm3EELi4E23TrivialOffsetCalculatorILi2EjESC_ILi1EjENS0_6memory12LoadWithCastILi2EEENSF_13StoreWithCastILi1EEEEEviT_T0_T2_T3_T4_T5_)
        .other          _ZN2at6native27unrolled_elementwise_kernelINS0_13BinaryFunctorIaaaZZZNS0_18rshift_kernel_cudaERNS_18TensorIteratorBaseEENKUlvE_clEvENKUlvE0_clEvEUlaaE_EESt5arrayIPcLm3EELi4E23TrivialOffsetCalculatorILi2EjESC_ILi1EjENS0_6memory12LoadWithCastILi2EEENSF_13StoreWithCastILi1EEEEEviT_T0_T2_T3_T4_T5_,@"STO_CUDA_ENTRY STV_DEFAULT"
_ZN2at6native27unrolled_elementwise_kernelINS0_13BinaryFunctorIaaaZZZNS0_18rshift_kernel_cudaERNS_18TensorIteratorBaseEENKUlvE_clEvENKUlvE0_clEvEUlaaE_EESt5arrayIPcLm3EELi4E23TrivialOffsetCalculatorILi2EjESC_ILi1EjENS0_6memory12LoadWithCastILi2EEENSF_13StoreWithCastILi1EEEEEviT_T0_T2_T3_T4_T5_:
.text._ZN2at6native27unrolled_elementwise_kernelINS0_13BinaryFunctorIaaaZZZNS0_18rshift_kernel_cudaERNS_18TensorIteratorBaseEENKUlvE_clEvENKUlvE0_clEvEUlaaE_EESt5arrayIPcLm3EELi4E23TrivialOffsetCalculatorILi2EjESC_ILi1EjENS0_6memory12LoadWithCastILi2EEENSF_13StoreWithCastILi1EEEEEviT_T0_T2_T3_T4_T5_:
        /* <DEDUP_REMOVED lines=33> */
.L_x_6660:
[----:B------:R3:W5:Y:S01]  /*0210*/  LDG.E.U8 R29, desc[UR36][R4.64] ;  /* 0x00000024041d7981 */ /* 0x000762000c1e1100 */
[----:B------:R-:W-:Y:S05]  /*0220*/  BRA `(.L_x_6662) ;  /* 0x0000000c00507947 */ /* 0x000fea0003800000 */
.L_x_6659:
        /* <DEDUP_REMOVED lines=8> */
.L_x_6664:
[----:B------:R1:W5:Y:S01]  /*02b0*/  LDG.E.U8 R29, desc[UR36][R4.64] ;  /* 0x00000024041d7981 */ /* 0x000362000c1e1100 */
[----:B------:R-:W-:Y:S05]  /*02c0*/  BRA `(.L_x_6662) ;  /* 0x0000000c00287947 */ /* 0x000fea0003800000 */
.L_x_6663:
[----:B------:R2:W5:Y:S01]  /*02d0*/  LDG.E.U16 R29, desc[UR36][R4.64] ;  /* 0x00000024041d7981 */ /* 0x000562000c1e1500 */
[----:B------:R-:W-:Y:S05]  /*02e0*/  BRA `(.L_x_6662) ;  /* 0x0000000c00207947 */ /* 0x000fea0003800000 */
.L_x_6658:
        /* <DEDUP_REMOVED lines=9> */
.L_x_6666:
[----:B------:R-:W2:Y:S02]  /*0380*/  LDG.E.U16 R0, desc[UR36][R4.64] ;  /* 0x0000002404007981 */ /* 0x000ea4000c1e1500 */
[----:B--2---:R-:W-:-:S06]  /*0390*/  HADD2.F32 R0, -RZ, R0.H0_H0 ;  /* 0x20000000ff007230 */ /* 0x004fcc0000004100 */
[----:B------:R-:W0:Y:S02]  /*03a0*/  F2I.FTZ.TRUNC.NTZ R0, R0 ;  /* 0x0000000000007305 */ /* 0x000e24000021f100 */
[----:B0-----:R-:W-:Y:S01]  /*03b0*/  PRMT R29, R0, 0x7610, R29 ;  /* 0x00007610001d7816 */ /* 0x001fe2000000001d */
[----:B------:R-:W-:Y:S06]  /*03c0*/  BRA `(.L_x_6662) ;  /* 0x0000000800e87947 */ /* 0x000fec0003800000 */
.L_x_6665:
        /* <DEDUP_REMOVED lines=9> */
.L_x_6668:
[----:B------:R-:W2:Y:S02]  /*0460*/  LDG.E.U16 R4, desc[UR36][R4.64] ;  /* 0x0000002404047981 */ /* 0x000ea4000c1e1500 */
[----:B--2---:R-:W-:-:S06]  /*0470*/  HADD2.F32 R0, -RZ, R4.H0_H0 ;  /* 0x20000004ff007230 */ /* 0x004fcc0000004100 */
[----:B------:R-:W0:Y:S02]  /*0480*/  F2I.FTZ.TRUNC.NTZ R0, R0 ;  /* 0x0000000000007305 */ /* 0x000e24000021f100 */
[----:B0-----:R-:W-:Y:S01]  /*0490*/  PRMT R29, R0, 0x7610, R29 ;  /* 0x00007610001d7816 */ /* 0x001fe2000000001d */
[----:B------:R-:W-:Y:S06]  /*04a0*/  BRA `(.L_x_6662) ;  /* 0x0000000800b07947 */ /* 0x000fec0003800000 */
.L_x_6667:
[----:B------:R-:W2:Y:S02]  /*04b0*/  LDG.E.64 R4, desc[UR36][R4.64] ;  /* 0x0000002404047981 */ /* 0x000ea4000c1e1b00 */
[----:B--2---:R0:W1:Y:S02]  /*04c0*/  F2I.F64.TRUNC R29, R4 ;  /* 0x00000004001d7311 */ /* 0x004064000030d100 */
[----:B01----:R-:W-:Y:S05]  /*04d0*/  BRA `(.L_x_6662) ;  /* 0x0000000800a47947 */ /* 0x003fea0003800000 */
.L_x_6657:
        /* <DEDUP_REMOVED lines=12> */
.L_x_6671:
[----:B------:R-:W2:Y:S02]  /*05a0*/  LDG.E.64 R4, desc[UR36][R4.64] ;  /* 0x0000002404047981 */ /* 0x000ea4000c1e1b00 */
[----:B--2---:R0:W1:Y:S02]  /*05b0*/  F2I.F64.TRUNC R29, R4 ;  /* 0x00000004001d7311 */ /* 0x004064000030d100 */
[----:B01----:R-:W-:Y:S05]  /*05c0*/  BRA `(.L_x_6662) ;  /* 0x0000000800687947 */ /* 0x003fea0003800000 */
.L_x_6670:
        /* <DEDUP_REMOVED lines=27> */
.L_x_6673:
        /* <DEDUP_REMOVED lines=15> */
.L_x_6672:
[----:B------:R-:W2:Y:S02]  /*0870*/  LDG.E.U16 R0, desc[UR36][R4.64] ;  /* 0x0000002404007981 */ /* 0x000ea4000c1e1500 */
[----:B--2---:R-:W-:-:S06]  /*0880*/  IMAD.U32 R0, R0, 0x10000, RZ ;  /* 0x0001000000007824 */ /* 0x004fcc00078e00ff */
[----:B------:R-:W0:Y:S02]  /*0890*/  F2I.FTZ.TRUNC.NTZ R0, R0 ;  /* 0x0000000000007305 */ /* 0x000e24000021f100 */
[----:B0-----:R-:W-:Y:S01]  /*08a0*/  PRMT R29, R0, 0x7610, R29 ;  /* 0x00007610001d7816 */ /* 0x001fe2000000001d */
[----:B------:R-:W-:Y:S06]  /*08b0*/  BRA `(.L_x_6662) ;  /* 0x0000000400ac7947 */ /* 0x000fec0003800000 */
.L_x_6669:
        /* <DEDUP_REMOVED lines=10> */
.L_x_6676:
        /* <DEDUP_REMOVED lines=21> */
.L_x_6680:
[----:B------:R-:W-:Y:S05]  /*0ab0*/  BSYNC.RECONVERGENT B1 ;  /* 0x0000000000017941 */ /* 0x000fea0003800200 */
.L_x_6679:
[----:B------:R-:W-:Y:S01]  /*0ac0*/  IMAD.SHL.U32 R0, R0, 0x100000, RZ ;  /* 0x0010000000007824 */ /* 0x000fe200078e00ff */
[----:B------:R-:W-:-:S04]  /*0ad0*/  LEA R3, R3, 0x3b800000, 0x17 ;  /* 0x3b80000003037811 */ /* 0x000fc800078eb8ff */
[----:B------:R-:W-:-:S07]  /*0ae0*/  LOP3.LUT R0, R3, R0, R7, 0xfe, !PT ;  /* 0x0000000003007212 */ /* 0x000fce00078efe07 */
.L_x_6678:
[----:B------:R-:W-:Y:S05]  /*0af0*/  BSYNC.RECONVERGENT B0 ;  /* 0x0000000000007941 */ /* 0x000fea0003800200 */
.L_x_6677:
[----:B------:R-:W0:Y:S02]  /*0b00*/  F2I.FTZ.TRUNC.NTZ R0, R0 ;  /* 0x0000000000007305 */ /* 0x000e24000021f100 */
[----:B0-----:R-:W-:Y:S01]  /*0b10*/  PRMT R29, R0, 0x7610, R29 ;  /* 0x00007610001d7816 */ /* 0x001fe2000000001d */
[----:B------:R-:W-:Y:S06]  /*0b20*/  BRA `(.L_x_6662) ;  /* 0x0000000400107947 */ /* 0x000fec0003800000 */
.L_x_6675:
        /* <DEDUP_REMOVED lines=21> */
.L_x_6684:
[----:B------:R-:W-:Y:S05]  /*0c80*/  BSYNC.RECONVERGENT B1 ;  /* 0x0000000000017941 */ /* 0x000fea0003800200 */
.L_x_6683:
[----:B------:R-:W-:Y:S01]  /*0c90*/  IMAD.SHL.U32 R0, R0, 0x200000, RZ ;  /* 0x0020000000007824 */ /* 0x000fe200078e00ff */
[----:B------:R-:W-:-:S04]  /*0ca0*/  LEA R3, R3, 0x37800000, 0x17 ;  /* 0x3780000003037811 */ /* 0x000fc800078eb8ff */
[----:B------:R-:W-:-:S07]  /*0cb0*/  LOP3.LUT R0, R3, R0, R7, 0xfe, !PT ;  /* 0x0000000003007212 */ /* 0x000fce00078efe07 */
.L_x_6682:
[----:B------:R-:W-:Y:S05]  /*0cc0*/  BSYNC.RECONVERGENT B0 ;  /* 0x0000000000007941 */ /* 0x000fea0003800200 */
.L_x_6681:
[----:B------:R-:W0:Y:S02]  /*0cd0*/  F2I.FTZ.TRUNC.NTZ R0, R0 ;  /* 0x0000000000007305 */ /* 0x000e24000021f100 */
[----:B0-----:R-:W-:Y:S01]  /*0ce0*/  PRMT R29, R0, 0x7610, R29 ;  /* 0x00007610001d7816 */ /* 0x001fe2000000001d */
[----:B------:R-:W-:Y:S06]  /*0cf0*/  BRA `(.L_x_6662) ;  /* 0x00000000009c7947 */ /* 0x000fec0003800000 */
.L_x_6674:
[----:B------:R-:W-:-:S09]  /*0d00*/  UISETP.NE.AND UP0, UPT, UR4, 0x1c, UPT ;  /* 0x0000001c0400788c */ /* 0x000fd2000bf05270 */
[----:B------:R-:W-:Y:S05]  /*0d10*/  BRA.U !UP0, `(.L_x_6685) ;  /* 0x0000000108907547 */ /* 0x000fea000b800000 */
[----:B------:R-:W-:-:S09]  /*0d20*/  UISETP.NE.AND UP0, UPT, UR4, 0x1d, UPT ;  /* 0x0000001d0400788c */ /* 0x000fd2000bf05270 */
[----:B------:R-:W-:Y:S05]  /*0d30*/  BRA.U !UP0, `(.L_x_6686) ;  /* 0x0000000108807547 */ /* 0x000fea000b800000 */
[----:B------:R-:W-:-:S09]  /*0d40*/  UISETP.NE.AND UP0, UPT, UR4, 0x2c, UPT ;  /* 0x0000002c0400788c */ /* 0x000fd2000bf05270 */
[----:B------:R-:W-:Y:S05]  /*0d50*/  BRA.U !UP0, `(.L_x_6687) ;  /* 0x0000000108487547 */ /* 0x000fea000b800000 */
.L_x_6661:
        /* <DEDUP_REMOVED lines=16> */
.L_x_6688:
[----:B------:R-:W-:Y:S01]  /*0e60*/  PRMT R29, RZ, 0x7610, R29 ;  /* 0x00007610ff1d7816 */ /* 0x000fe2000000001d */
[----:B------:R-:W-:Y:S06]  /*0e70*/  BRA `(.L_x_6662) ;  /* 0x00000000003c7947 */ /* 0x000fec0003800000 */
.L_x_6687:
        /* <DEDUP_REMOVED lines=8> */
.L_x_6690:
[----:B------:R-:W-:Y:S05]  /*0f00*/  BSYNC.RECONVERGENT B0 ;  /* 0x0000000000007941 */ /* 0x000fea0003800200 */
.L_x_6689:
[----:B------:R-:W0:Y:S02]  /*0f10*/  F2I.FTZ.TRUNC.NTZ R0, R0 ;  /* 0x0000000000007305 */ /* 0x000e24000021f100 */
[----:B0-----:R-:W-:Y:S01]  /*0f20*/  PRMT R29, R0, 0x7610, R29 ;  /* 0x00007610001d7816 */ /* 0x001fe2000000001d */
[----:B------:R-:W-:Y:S06]  /*0f30*/  BRA `(.L_x_6662) ;  /* 0x00000000000c7947 */ /* 0x000fec0003800000 */
.L_x_6686:
[----:B------:R0:W5:Y:S01]  /*0f40*/  LDG.E.U8 R29, desc[UR36][R4.64] ;  /* 0x00000024041d7981 */ /* 0x000162000c1e1100 */
[----:B------:R-:W-:Y:S05]  /*0f50*/  BRA `(.L_x_6662) ;  /* 0x0000000000047947 */ /* 0x000fea0003800000 */
.L_x_6685:
[----:B------:R0:W5:Y:S02]  /*0f60*/  LDG.E.U8 R29, desc[UR36][R4.64] ;  /* 0x00000024041d7981 */ /* 0x000164000c1e1100 */
.L_x_6662:
        /* <DEDUP_REMOVED lines=18> */
.L_x_6694:
[----:B------:R1:W5:Y:S01]  /*1090*/  LDG.E.U8 R28, desc[UR36][R4.64] ;  /* 0x00000024041c7981 */ /* 0x000362000c1e1100 */
[----:B------:R-:W-:Y:S05]  /*10a0*/  BRA `(.L_x_6696) ;  /* 0x0000000c00507947 */ /* 0x000fea0003800000 */
.L_x_6693:
        /* <DEDUP_REMOVED lines=8> */
.L_x_6698:
[----:B------:R3:W5:Y:S01]  /*1130*/  LDG.E.U8 R28, desc[UR36][R4.64] ;  /* 0x00000024041c7981 */ /* 0x000762000c1e1100 */
[----:B------:R-:W-:Y:S05]  /*1140*/  BRA `(.L_x_6696) ;  /* 0x0000000c00287947 */ /* 0x000fea0003800000 */
.L_x_6697:
[----:B------:R2:W5:Y:S01]  /*1150*/  LDG.E.U16 R28, desc[UR36][R4.64] ;  /* 0x00000024041c7981 */ /* 0x000562000c1e1500 */
[----:B------:R-:W-:Y:S05]  /*1160*/  BRA `(.L_x_6696) ;  /* 0x0000000c00207947 */ /* 0x000fea0003800000 */
.L_x_6692:
        /* <DEDUP_REMOVED lines=9> */
.L_x_6700:
[----:B------:R-:W2:Y:S02]  /*1200*/  LDG.E.U16 R0, desc[UR36][R4.64] ;  /* 0x0000002404007981 */ /* 0x000ea4000c1e1500 */
[----:B--2---:R-:W-:-:S06]  /*1210*/  HADD2.F32 R0, -RZ, R0.H0_H0 ;  /* 0x20000000ff007230 */ /* 0x004fcc0000004100 */
[----:B------:R-:W0:Y:S02]  /*1220*/  F2I.FTZ.TRUNC.NTZ R0, R0 ;  /* 0x0000000000007305 */ /* 0x000e24000021f100 */
[----:B0-----:R-:W-:Y:S01]  /*1230*/  PRMT R28, R0, 0x7610, R28 ;  /* 0x00007610001c7816 */ /* 0x001fe2000000001c */
[----:B------:R-:W-:Y:S06]  /*1240*/  BRA `(.L_x_6696) ;  /* 0x0000000800e87947 */ /* 0x000fec0003800000 */
.L_x_6699:
        /* <DEDUP_REMOVED lines=9> */
.L_x_6702:
[----:B------:R-:W2:Y:S02]  /*12e0*/  LDG.E.U16 R4, desc[UR36][R4.64] ;  /* 0x0000002404047981 */ /* 0x000ea4000c1e1500 */
[----:B--2---:R-:W-:-:S06]  /*12f0*/  HADD2.F32 R0, -RZ, R4.H0_H0 ;  /* 0x20000004ff007230 */ /* 0x004fcc0000004100 */
[----:B------:R-:W0:Y:S02]  /*1300*/  F2I.FTZ.TRUNC.NTZ R0, R0 ;  /* 0x0000000000007305 */ /* 0x000e24000021f100 */
[----:B0-----:R-:W-:Y:S01]  /*1310*/  PRMT R28, R0, 0x7610, R28 ;  /* 0x00007610001c7816 */ /* 0x001fe2000000001c */
[----:B------:R-:W-:Y:S06]  /*1320*/  BRA `(.L_x_6696) ;  /* 0x0000000800b07947 */ /* 0x000fec0003800000 */
.L_x_6701:
[----:B------:R-:W2:Y:S02]  /*1330*/  LDG.E.64 R4, desc[UR36][R4.64] ;  /* 0x0000002404047981 */ /* 0x000ea4000c1e1b00 */
[----:B--2---:R0:W1:Y:S02]  /*1340*/  F2I.F64.TRUNC R28, R4 ;  /* 0x00000004001c7311 */ /* 0x004064000030d100 */
[----:B01----:R-:W-:Y:S05]  /*1350*/  BRA `(.L_x_6696) ;  /* 0x0000000800a47947 */ /* 0x003fea0003800000 */
.L_x_6691:
        /* <DEDUP_REMOVED lines=12> */
.L_x_6705:
[----:B------:R-:W2:Y:S02]  /*1420*/  LDG.E.64 R4, desc[UR36][R4.64] ;  /* 0x0000002404047981 */ /* 0x000ea4000c1e1b00 */
[----:B--2---:R0:W1:Y:S02]  /*1430*/  F2I.F64.TRUNC R28, R4 ;  /* 0x00000004001c7311 */ /* 0x004064000030d100 */
[----:B01----:R-:W-:Y:S05]  /*1440*/  BRA `(.L_x_6696) ;  /* 0x0000000800687947 */ /* 0x003fea0003800000 */
.L_x_6704:
        /* <DEDUP_REMOVED lines=27> */
.L_x_6707:
        /* <DEDUP_REMOVED lines=15> */
.L_x_6706:
[----:B------:R-:W2:Y:S02]  /*16f0*/  LDG.E.U16 R0, desc[UR36][R4.64] ;  /* 0x0000002404007981 */ /* 0x000ea4000c1e1500 */
[----:B--2---:R-:W-:-:S06]  /*1700*/  IMAD.U32 R0, R0, 0x10000, RZ ;  /* 0x0001000000007824 */ /* 0x004fcc00078e00ff */
[----:B------:R-:W0:Y:S02]  /*1710*/  F2I.FTZ.TRUNC.NTZ R0, R0 ;  /* 0x0000000000007305 */ /* 0x000e24000021f100 */
[----:B0-----:R-:W-:Y:S01]  /*1720*/  PRMT R28, R0, 0x7610, R28 ;  /* 0x00007610001c7816 */ /* 0x001fe2000000001c */
[----:B------:R-:W-:Y:S06]  /*1730*/  BRA `(.L_x_6696) ;  /* 0x0000000400ac7947 */ /* 0x000fec0003800000 */
.L_x_6703:
        /* <DEDUP_REMOVED lines=10> */
.L_x_6710:
        /* <DEDUP_REMOVED lines=21> */
.L_x_6714:
[----:B------:R-:W-:Y:S05]  /*1930*/  BSYNC.RECONVERGENT B1 ;  /* 0x0000000000017941 */ /* 0x000fea0003800200 */
.L_x_6713:
[----:B------:R-:W-:Y:S01]  /*1940*/  IMAD.SHL.U32 R0, R0, 0x100000, RZ ;  /* 0x0010000000007824 */ /* 0x000fe200078e00ff */
[----:B------:R-:W-:-:S04]  /*1950*/  LEA R3, R3, 0x3b800000, 0x17 ;  /* 0x3b80000003037811 */ /* 0x000fc800078eb8ff */
[----:B------:R-:W-:-:S07]  /*1960*/  LOP3.LUT R0, R3, R0, R7, 0xfe, !PT ;  /* 0x0000000003007212 */ /* 0x000fce00078efe07 */
.L_x_6712:
[----:B------:R-:W-:Y:S05]  /*1970*/  BSYNC.RECONVERGENT B0 ;  /* 0x0000000000007941 */ /* 0x000fea0003800200 */
.L_x_6711:
[----:B------:R-:W0:Y:S02]  /*1980*/  F2I.FTZ.TRUNC.NTZ R0, R0 ;  /* 0x0000000000007305 */ /* 0x000e24000021f100 */
[----:B0-----:R-:W-:Y:S01]  /*1990*/  PRMT R28, R0, 0x7610, R28 ;  /* 0x00007610001c7816 */ /* 0x001fe2000000001c */
[----:B------:R-:W-:Y:S06]  /*19a0*/  BRA `(.L_x_6696) ;  /* 0x0000000400107947 */ /* 0x000fec0003800000 */
.L_x_6709:
        /* <DEDUP_REMOVED lines=21> */
.L_x_6718:
[----:B------:R-:W-:Y:S05]  /*1b00*/  BSYNC.RECONVERGENT B1 ;  /* 0x0000000000017941 */ /* 0x000fea0003800200 */
.L_x_6717:
[----:B------:R-:W-:Y:S01]  /*1b10*/  IMAD.SHL.U32 R0, R0, 0x200000, RZ ;  /* 0x0020000000007824 */ /* 0x000fe200078e00ff */
[----:B------:R-:W-:-:S04]  /*1b20*/  LEA R3, R3, 0x37800000, 0x17 ;  /* 0x3780000003037811 */ /* 0x000fc800078eb8ff */
[----:B------:R-:W-:-:S07]  /*1b30*/  LOP3.LUT R0, R3, R0, R7, 0xfe, !PT ;  /* 0x0000000003007212 */ /* 0x000fce00078efe07 */
.L_x_6716:
[----:B------:R-:W-:Y:S05]  /*1b40*/  BSYNC.RECONVERGENT B0 ;  /* 0x0000000000007941 */ /* 0x000fea0003800200 */
.L_x_6715:
[----:B------:R-:W0:Y:S02]  /*1b50*/  F2I.FTZ.TRUNC.NTZ R0, R0 ;  /* 0x0000000000007305 */ /* 0x000e24000021f100 */
[----:B0-----:R-:W-:Y:S01]  /*1b60*/  PRMT R28, R0, 0x7610, R28 ;  /* 0x00007610001c7816 */ /* 0x001fe2000000001c */
[----:B------:R-:W-:Y:S06]  /*1b70*/  BRA `(.L_x_6696) ;  /* 0x00000000009c7947 */ /* 0x000fec0003800000 */
.L_x_6708:
[----:B------:R-:W-:-:S09]  /*1b80*/  UISETP.NE.AND UP0, UPT, UR4, 0x1c, UPT ;  /* 0x0000001c0400788c */ /* 0x000fd2000bf05270 */
[----:B------:R-:W-:Y:S05]  /*1b90*/  BRA.U !UP0, `(.L_x_6719) ;  /* 0x0000000108907547 */ /* 0x000fea000b800000 */
[----:B------:R-:W-:-:S09]  /*1ba0*/  UISETP.NE.AND UP0, UPT, UR4, 0x1d, UPT ;  /* 0x0000001d0400788c */ /* 0x000fd2000bf05270 */
[----:B------:R-:W-:Y:S05]  /*1bb0*/  BRA.U !UP0, `(.L_x_6720) ;  /* 0x0000000108807547 */ /* 0x000fea000b800000 */
[----:B------:R-:W-:-:S09]  /*1bc0*/  UISETP.NE.AND UP0, UPT, UR4, 0x2c, UPT ;  /* 0x0000002c0400788c */ /* 0x000fd2000bf05270 */
[----:B------:R-:W-:Y:S05]  /*1bd0*/  BRA.U !UP0, `(.L_x_6721) ;  /* 0x0000000108487547 */ /* 0x000fea000b800000 */
.L_x_6695:
        /* <DEDUP_REMOVED lines=16> */
.L_x_6722:
[----:B------:R-:W-:Y:S01]  /*1ce0*/  PRMT R28, RZ, 0x7610, R28 ;  /* 0x00007610ff1c7816 */ /* 0x000fe2000000001c */
[----:B------:R-:W-:Y:S06]  /*1cf0*/  BRA `(.L_x_6696) ;  /* 0x00000000003c7947 */ /* 0x000fec0003800000 */
.L_x_6721:
        /* <DEDUP_REMOVED lines=8> */
.L_x_6724:
[----:B------:R-:W-:Y:S05]  /*1d80*/  BSYNC.RECONVERGENT B0 ;  /* 0x0000000000007941 */ /* 0x000fea0003800200 */
.L_x_6723:
[----:B------:R-:W0:Y:S02]  /*1d90*/  F2I.FTZ.TRUNC.NTZ R0, R0 ;  /* 0x0000000000007305 */ /* 0x000e24000021f100 */
[----:B0-----:R-:W-:Y:S01]  /*1da0*/  PRMT R28, R0, 0x7610, R28 ;  /* 0x00007610001c7816 */ /* 0x001fe2000000001c */
[----:B------:R-:W-:Y:S06]  /*1db0*/  BRA `(.L_x_6696) ;  /* 0x00000000000c7947 */ /* 0x000fec0003800000 */
.L_x_6720:
[----:B------:R0:W5:Y:S01]  /*1dc0*/  LDG.E.U8 R28, desc[UR36][R4.64] ;  /* 0x00000024041c7981 */ /* 0x000162000c1e1100 */
[----:B------:R-:W-:Y:S05]  /*1dd0*/  BRA `(.L_x_6696) ;  /* 0x0000000000047947 */ /* 0x000fea0003800000 */
.L_x_6719:
[----:B------:R0:W5:Y:S02]  /*1de0*/  LDG.E.U8 R28, desc[UR36][R4.64] ;  /* 0x00000024041c7981 */ /* 0x000164000c1e1100 */
.L_x_6696:
[----:B------:R-:W-:-:S07]  /*1df0*/  VIADD R17, R25, 0x80 ;  /* 0x0000008019117836 */ /* 0x000fce0000000000 */
.L_x_6656:
[----:B------:R-:W-:Y:S05]  /*1e00*/  BSYNC.RECONVERGENT B6 ;  /* 0x0000000000067941 */ /* 0x000fea0003800200 */
.L_x_6655:
        /* <DEDUP_REMOVED lines=24> */
.L_x_6730:
[----:B------:R3:W5:Y:S01]  /*1f90*/  LDG.E.U8 R22, desc[UR36][R4.64] ;  /* 0x0000002404167981 */ /* 0x000762000c1e1100 */
[----:B------:R-:W-:Y:S05]  /*1fa0*/  BRA `(.L_x_6732) ;  /* 0x0000000c00507947 */ /* 0x000fea0003800000 */
.L_x_6729:
        /* <DEDUP_REMOVED lines=8> */
.L_x_6734:
[----:B------:R0:W5:Y:S01]  /*2030*/  LDG.E.U8 R22, desc[UR36][R4.64] ;  /* 0x0000002404167981 */ /* 0x000162000c1e1100 */
[----:B------:R-:W-:Y:S05]  /*2040*/  BRA `(.L_x_6732) ;  /* 0x0000000c00287947 */ /* 0x000fea0003800000 */
.L_x_6733:
[----:B------:R0:W5:Y:S01]  /*2050*/  LDG.E.U16 R22, desc[UR36][R4.64] ;  /* 0x0000002404167981 */ /* 0x000162000c1e1500 */
[----:B------:R-:W-:Y:S05]  /*2060*/  BRA `(.L_x_6732) ;  /* 0x0000000c00207947 */ /* 0x000fea0003800000 */
.L_x_6728:
        /* <DEDUP_REMOVED lines=9> */
.L_x_6736:
[----:B------:R-:W2:Y:S02]  /*2100*/  LDG.E.U16 R0, desc[UR36][R4.64] ;  /* 0x0000002404007981 */ /* 0x000ea4000c1e1500 */
[----:B--2---:R-:W-:-:S06]  /*2110*/  HADD2.F32 R0, -RZ, R0.H0_H0 ;  /* 0x20000000ff007230 */ /* 0x004fcc0000004100 */
[----:B------:R-:W0:Y:S02]  /*2120*/  F2I.FTZ.TRUNC.NTZ R0, R0 ;  /* 0x0000000000007305 */ /* 0x000e24000021f100 */
[----:B0-----:R-:W-:Y:S01]  /*2130*/  PRMT R22, R0, 0x7610, R22 ;  /* 0x0000761000167816 */ /* 0x001fe20000000016 */
[----:B------:R-:W-:Y:S06]  /*2140*/  BRA `(.L_x_6732) ;  /* 0x0000000800e87947 */ /* 0x000fec0003800000 */
.L_x_6735:
        /* <DEDUP_REMOVED lines=9> */
.L_x_6738:
[----:B------:R-:W2:Y:S02]  /*21e0*/  LDG.E.U16 R4, desc[UR36][R4.64] ;  /* 0x0000002404047981 */ /* 0x000ea4000c1e1500 */
[----:B--2---:R-:W-:-:S06]  /*21f0*/  HADD2.F32 R0, -RZ, R4.H0_H0 ;  /* 0x20000004ff007230 */ /* 0x004fcc0000004100 */
[----:B------:R-:W0:Y:S02]  /*2200*/  F2I.FTZ.TRUNC.NTZ R0, R0 ;  /* 0x0000000000007305 */ /* 0x000e24000021f100 */
[----:B0-----:R-:W-:Y:S01]  /*2210*/  PRMT R22, R0, 0x7610, R22 ;  /* 0x0000761000167816 */ /* 0x001fe20000000016 */
[----:B------:R-:W-:Y:S06]  /*2220*/  BRA `(.L_x_6732) ;  /* 0x0000000800b07947 */ /* 0x000fec0003800000 */
.L_x_6737:
[----:B------:R-:W2:Y:S02]  /*2230*/  LDG.E.64 R4, desc[UR36][R4.64] ;  /* 0x0000002404047981 */ /* 0x000ea4000c1e1b00 */
[----:B--2---:R0:W1:Y:S02]  /*2240*/  F2I.F64.TRUNC R22, R4 ;  /* 0x0000000400167311 */ /* 0x004064000030d100 */
[----:B01----:R-:W-:Y:S05]  /*2250*/  BRA `(.L_x_6732) ;  /* 0x0000000800a47947 */ /* 0x003fea0003800000 */
.L_x_6727:
        /* <DEDUP_REMOVED lines=12> */
.L_x_6741:
[----:B------:R-:W2:Y:S02]  /*2320*/  LDG.E.64 R4, desc[UR36][R4.64] ;  /* 0x0000002404047981 */ /* 0x000ea4000c1e1b00 */
[----:B--2---:R0:W1:Y:S02]  /*2330*/  F2I.F64.TRUNC R22, R4 ;  /* 0x0000000400167311 */ /* 0x004064000030d100 */
[----:B01----:R-:W-:Y:S05]  /*2340*/  BRA `(.L_x_6732) ;  /* 0x0000000800687947 */ /* 0x003fea0003800000 */
.L_x_6740:
        /* <DEDUP_REMOVED lines=27> */
.L_x_6743:
        /* <DEDUP_REMOVED lines=15> */
.L_x_6742:
[----:B------:R-:W2:Y:S02]  /*25f0*/  LDG.E.U16 R0, desc[UR36][R4.64] ;  /* 0x0000002404007981 */ /* 0x000ea4000c1e1500 */
[----:B--2---:R-:W-:-:S06]  /*2600*/  IMAD.U32 R0, R0, 0x10000, RZ ;  /* 0x0001000000007824 */ /* 0x004fcc00078e00ff */
[----:B------:R-:W0:Y:S02]  /*2610*/  F2I.FTZ.TRUNC.NTZ R0, R0 ;  /* 0x0000000000007305 */ /* 0x000e24000021f100 */
[----:B0-----:R-:W-:Y:S01]  /*2620*/  PRMT R22, R0, 0x7610, R22 ;  /* 0x0000761000167816 */ /* 0x001fe20000000016 */
[----:B------:R-:W-:Y:S06]  /*2630*/  BRA `(.L_x_6732) ;  /* 0x0000000400ac7947 */ /* 0x000fec0003800000 */
.L_x_6739:
        /* <DEDUP_REMOVED lines=10> */
.L_x_6746:
        /* <DEDUP_REMOVED lines=21> */
.L_x_6750:
[----:B------:R-:W-:Y:S05]  /*2830*/  BSYNC.RECONVERGENT B1 ;  /* 0x0000000000017941 */ /* 0x000fea0003800200 */
.L_x_6749:
[----:B------:R-:W-:Y:S01]  /*2840*/  IMAD.SHL.U32 R0, R0, 0x100000, RZ ;  /* 0x0010000000007824 */ /* 0x000fe200078e00ff */
[----:B------:R-:W-:-:S04]  /*2850*/  LEA R3, R3, 0x3b800000, 0x17 ;  /* 0x3b80000003037811 */ /* 0x000fc800078eb8ff */
[----:B------:R-:W-:-:S07]  /*2860*/  LOP3.LUT R0, R3, R0, R7, 0xfe, !PT ;  /* 0x0000000003007212 */ /* 0x000fce00078efe07 */
.L_x_6748:
[----:B------:R-:W-:Y:S05]  /*2870*/  BSYNC.RECONVERGENT B0 ;  /* 0x0000000000007941 */ /* 0x000fea0003800200 */
.L_x_6747:
[----:B------:R-:W0:Y:S02]  /*2880*/  F2I.FTZ.TRUNC.NTZ R0, R0 ;  /* 0x0000000000007305 */ /* 0x000e24000021f100 */
[----:B0-----:R-:W-:Y:S01]  /*2890*/  PRMT R22, R0, 0x7610, R22 ;  /* 0x0000761000167816 */ /* 0x001fe20000000016 */
[----:B------:R-:W-:Y:S06]  /*28a0*/  BRA `(.L_x_6732) ;  /* 0x0000000400107947 */ /* 0x000fec0003800000 */
.L_x_6745:
        /* <DEDUP_REMOVED lines=21> */
.L_x_6754:
[----:B------:R-:W-:Y:S05]  /*2a00*/  BSYNC.RECONVERGENT B1 ;  /* 0x0000000000017941 */ /* 0x000fea0003800200 */
.L_x_6753:
[----:B------:R-:W-:Y:S01]  /*2a10*/  IMAD.SHL.U32 R0, R0, 0x200000, RZ ;  /* 0x0020000000007824 */ /* 0x000fe200078e00ff */
[----:B------:R-:W-:-:S04]  /*2a20*/  LEA R3, R3, 0x37800000, 0x17 ;  /* 0x3780000003037811 */ /* 0x000fc800078eb8ff */
[----:B------:R-:W-:-:S07]  /*2a30*/  LOP3.LUT R0, R3, R0, R7, 0xfe, !PT ;  /* 0x0000000003007212 */ /* 0x000fce00078efe07 */
.L_x_6752:
[----:B------:R-:W-:Y:S05]  /*2a40*/  BSYNC.RECONVERGENT B0 ;  /* 0x0000000000007941 */ /* 0x000fea0003800200 */
.L_x_6751:
[----:B------:R-:W0:Y:S02]  /*2a50*/  F2I.FTZ.TRUNC.NTZ R0, R0 ;  /* 0x0000000000007305 */ /* 0x000e24000021f100 */
[----:B0-----:R-:W-:Y:S01]  /*2a60*/  PRMT R22, R0, 0x7610, R22 ;  /* 0x0000761000167816 */ /* 0x001fe20000000016 */
[----:B------:R-:W-:Y:S06]  /*2a70*/  BRA `(.L_x_6732) ;  /* 0x00000000009c7947 */ /* 0x000fec0003800000 */
.L_x_6744:
        /* <DEDUP_REMOVED lines=14> */
.L_x_6758:
[----:B------:R-:W-:Y:S05]  /*2b60*/  BSYNC.RECONVERGENT B0 ;  /* 0x0000000000007941 */ /* 0x000fea0003800200 */
.L_x_6757:
[----:B------:R-:W0:Y:S02]  /*2b70*/  F2I.FTZ.TRUNC.NTZ R0, R0 ;  /* 0x0000000000007305 */ /* 0x000e24000021f100 */
[----:B0-----:R-:W-:Y:S01]  /*2b80*/  PRMT R22, R0, 0x7610, R22 ;  /* 0x0000761000167816 */ /* 0x001fe20000000016 */
[----:B------:R-:W-:Y:S06]  /*2b90*/  BRA `(.L_x_6732) ;  /* 0x0000000000547947 */ /* 0x000fec0003800000 */
.L_x_6731:
        /* <DEDUP_REMOVED lines=16> */
.L_x_6759:
[----:B------:R-:W-:Y:S01]  /*2ca0*/  PRMT R22, RZ, 0x7610, R22 ;  /* 0x00007610ff167816 */ /* 0x000fe20000000016 */
[----:B------:R-:W-:Y:S06]  /*2cb0*/  BRA `(.L_x_6732) ;  /* 0x00000000000c7947 */ /* 0x000fec0003800000 */
.L_x_6756:
[----:B------:R0:W5:Y:S01]  /*2cc0*/  LDG.E.U8 R22, desc[UR36][R4.64] ;  /* 0x0000002404167981 */ /* 0x000162000c1e1100 */
[----:B------:R-:W-:Y:S05]  /*2cd0*/  BRA `(.L_x_6732) ;  /* 0x0000000000047947 */ /* 0x000fea0003800000 */
.L_x_6755:
[----:B------:R1:W5:Y:S02]  /*2ce0*/  LDG.E.U8 R22, desc[UR36][R4.64] ;  /* 0x0000002404167981 */ /* 0x000364000c1e1100 */
.L_x_6732:
        /* <DEDUP_REMOVED lines=18> */
.L_x_6763:
[----:B------:R0:W5:Y:S01]  /*2e10*/  LDG.E.U8 R27, desc[UR36][R4.64] ;  /* 0x00000024041b7981 */ /* 0x000162000c1e1100 */
[----:B------:R-:W-:Y:S05]  /*2e20*/  BRA `(.L_x_6765) ;  /* 0x0000000c00507947 */ /* 0x000fea0003800000 */
.L_x_6762:
        /* <DEDUP_REMOVED lines=8> */
.L_x_6767:
[----:B------:R0:W5:Y:S01]  /*2eb0*/  LDG.E.U8 R27, desc[UR36][R4.64] ;  /* 0x00000024041b7981 */ /* 0x000162000c1e1100 */
[----:B------:R-:W-:Y:S05]  /*2ec0*/  BRA `(.L_x_6765) ;  /* 0x0000000c00287947 */ /* 0x000fea0003800000 */
.L_x_6766:
[----:B------:R0:W5:Y:S01]  /*2ed0*/  LDG.E.U16 R27, desc[UR36][R4.64] ;  /* 0x00000024041b7981 */ /* 0x000162000c1e1500 */
[----:B------:R-:W-:Y:S05]  /*2ee0*/  BRA `(.L_x_6765) ;  /* 0x0000000c00207947 */ /* 0x000fea0003800000 */
.L_x_6761:
        /* <DEDUP_REMOVED lines=9> */
.L_x_6769:
[----:B------:R-:W2:Y:S02]  /*2f80*/  LDG.E.U16 R0, desc[UR36][R4.64] ;  /* 0x0000002404007981 */ /* 0x000ea4000c1e1500 */
[----:B--2---:R-:W-:-:S06]  /*2f90*/  HADD2.F32 R0, -RZ, R0.H0_H0 ;  /* 0x20000000ff007230 */ /* 0x004fcc0000004100 */
[----:B------:R-:W0:Y:S02]  /*2fa0*/  F2I.FTZ.TRUNC.NTZ R0, R0 ;  /* 0x0000000000007305 */ /* 0x000e24000021f100 */
[----:B0-----:R-:W-:Y:S01]  /*2fb0*/  PRMT R27, R0, 0x7610, R27 ;  /* 0x00007610001b7816 */ /* 0x001fe2000000001b */
[----:B------:R-:W-:Y:S06]  /*2fc0*/  BRA `(.L_x_6765) ;  /* 0x0000000800e87947 */ /* 0x000fec0003800000 */
.L_x_6768:
        /* <DEDUP_REMOVED lines=9> */
.L_x_6771:
[----:B------:R-:W2:Y:S02]  /*3060*/  LDG.E.U16 R4, desc[UR36][R4.64] ;  /* 0x0000002404047981 */ /* 0x000ea4000c1e1500 */
[----:B--2---:R-:W-:-:S06]  /*3070*/  HADD2.F32 R0, -RZ, R4.H0_H0 ;  /* 0x20000004ff007230 */ /* 0x004fcc0000004100 */
[----:B------:R-:W0:Y:S02]  /*3080*/  F2I.FTZ.TRUNC.NTZ R0, R0 ;  /* 0x0000000000007305 */ /* 0x000e24000021f100 */
[----:B0-----:R-:W-:Y:S01]  /*3090*/  PRMT R27, R0, 0x7610, R27 ;  /* 0x00007610001b7816 */ /* 0x001fe2000000001b */
[----:B------:R-:W-:Y:S06]  /*30a0*/  BRA `(.L_x_6765) ;  /* 0x0000000800b07947 */ /* 0x000fec0003800000 */
.L_x_6770:
[----:B------:R-:W2:Y:S02]  /*30b0*/  LDG.E.64 R4, desc[UR36][R4.64] ;  /* 0x0000002404047981 */ /* 0x000ea4000c1e1b00 */
[----:B--2---:R0:W1:Y:S02]  /*30c0*/  F2I.F64.TRUNC R27, R4 ;  /* 0x00000004001b7311 */ /* 0x004064000030d100 */
[----:B01----:R-:W-:Y:S05]  /*30d0*/  BRA `(.L_x_6765) ;  /* 0x0000000800a47947 */ /* 0x003fea0003800000 */
.L_x_6760:
        /* <DEDUP_REMOVED lines=12> */
.L_x_6774:
[----:B------:R-:W2:Y:S02]  /*31a0*/  LDG.E.64 R4, desc[UR36][R4.64] ;  /* 0x0000002404047981 */ /* 0x000ea4000c1e1b00 */
[----:B--2---:R3:W4:Y:S02]  /*31b0*/  F2I.F64.TRUNC R27, R4 ;  /* 0x00000004001b7311 */ /* 0x004724000030d100 */
[----:B---34-:R-:W-:Y:S05]  /*31c0*/  BRA `(.L_x_6765) ;  /* 0x0000000800687947 */ /* 0x018fea0003800000 */
.L_x_6773:
        /* <DEDUP_REMOVED lines=27> */
.L_x_6776:
        /* <DEDUP_REMOVED lines=15> */
.L_x_6775:
[----:B------:R-:W2:Y:S02]  /*3470*/  LDG.E.U16 R0, desc[UR36][R4.64] ;  /* 0x0000002404007981 */ /* 0x000ea4000c1e1500 */
[----:B--2---:R-:W-:-:S06]  /*3480*/  IMAD.U32 R0, R0, 0x10000, RZ ;  /* 0x0001000000007824 */ /* 0x004fcc00078e00ff */
[----:B------:R-:W0:Y:S02]  /*3490*/  F2I.FTZ.TRUNC.NTZ R0, R0 ;  /* 0x0000000000007305 */ /* 0x000e24000021f100 */
[----:B0-----:R-:W-:Y:S01]  /*34a0*/  PRMT R27, R0, 0x7610, R27 ;  /* 0x00007610001b7816 */ /* 0x001fe2000000001b */
[----:B------:R-:W-:Y:S06]  /*34b0*/  BRA `(.L_x_6765) ;  /* 0x0000000400ac7947 */ /* 0x000fec0003800000 */
.L_x_6772:
        /* <DEDUP_REMOVED lines=10> */
.L_x_6779:
        /* <DEDUP_REMOVED lines=21> */
.L_x_6783:
[----:B------:R-:W-:Y:S05]  /*36b0*/  BSYNC.RECONVERGENT B1 ;  /* 0x0000000000017941 */ /* 0x000fea0003800200 */
.L_x_6782:
[----:B------:R-:W-:Y:S01]  /*36c0*/  IMAD.SHL.U32 R0, R0, 0x100000, RZ ;  /* 0x0010000000007824 */ /* 0x000fe200078e00ff */
[----:B------:R-:W-:-:S04]  /*36d0*/  LEA R3, R3, 0x3b800000, 0x17 ;  /* 0x3b80000003037811 */ /* 0x000fc800078eb8ff */
[----:B------:R-:W-:-:S07]  /*36e0*/  LOP3.LUT R0, R3, R0, R7, 0xfe, !PT ;  /* 0x0000000003007212 */ /* 0x000fce00078efe07 */
.L_x_6781:
[----:B------:R-:W-:Y:S05]  /*36f0*/  BSYNC.RECONVERGENT B0 ;  /* 0x0000000000007941 */ /* 0x000fea0003800200 */
.L_x_6780:
[----:B------:R-:W0:Y:S02]  /*3700*/  F2I.FTZ.TRUNC.NTZ R0, R0 ;  /* 0x0000000000007305 */ /* 0x000e24000021f100 */
[----:B0-----:R-:W-:Y:S01]  /*3710*/  PRMT R27, R0, 0x7610, R27 ;  /* 0x00007610001b7816 */ /* 0x001fe2000000001b */
[----:B------:R-:W-:Y:S06]  /*3720*/  BRA `(.L_x_6765) ;  /* 0x0000000400107947 */ /* 0x000fec0003800000 */
.L_x_6778:
        /* <DEDUP_REMOVED lines=21> */
.L_x_6787:
[----:B------:R-:W-:Y:S05]  /*3880*/  BSYNC.RECONVERGENT B1 ;  /* 0x0000000000017941 */ /* 0x000fea0003800200 */
.L_x_6786:
[----:B------:R-:W-:Y:S01]  /*3890*/  IMAD.SHL.U32 R0, R0, 0x200000, RZ ;  /* 0x0020000000007824 */ /* 0x000fe200078e00ff */
[----:B------:R-:W-:-:S04]  /*38a0*/  LEA R3, R3, 0x37800000, 0x17 ;  /* 0x3780000003037811 */ /* 0x000fc800078eb8ff */
[----:B------:R-:W-:-:S07]  /*38b0*/  LOP3.LUT R0, R3, R0, R7, 0xfe, !PT ;  /* 0x0000000003007212 */ /* 0x000fce00078efe07 */
.L_x_6785:
[----:B------:R-:W-:Y:S05]  /*38c0*/  BSYNC.RECONVERGENT B0 ;  /* 0x0000000000007941 */ /* 0x000fea0003800200 */
.L_x_6784:
[----:B------:R-:W0:Y:S02]  /*38d0*/  F2I.FTZ.TRUNC.NTZ R0, R0 ;  /* 0x0000000000007305 */ /* 0x000e24000021f100 */
[----:B0-----:R-:W-:Y:S01]  /*38e0*/  PRMT R27, R0, 0x7610, R27 ;  /* 0x00007610001b7816 */ /* 0x001fe2000000001b */
[----:B------:R-:W-:Y:S06]  /*38f0*/  BRA `(.L_x_6765) ;  /* 0x00000000009c7947 */ /* 0x000fec0003800000 */
.L_x_6777:
        /* <DEDUP_REMOVED lines=14> */
.L_x_6791:
[----:B------:R-:W-:Y:S05]  /*39e0*/  BSYNC.RECONVERGENT B0 ;  /* 0x0000000000007941 */ /* 0x000fea0003800200 */
.L_x_6790:
[----:B------:R-:W0:Y:S02]  /*39f0*/  F2I.FTZ.TRUNC.NTZ R0, R0 ;  /* 0x0000000000007305 */ /* 0x000e24000021f100 */
[----:B0-----:R-:W-:Y:S01]  /*3a00*/  PRMT R27, R0, 0x7610, R27 ;  /* 0x00007610001b7816 */ /* 0x001fe2000000001b */
[----:B------:R-:W-:Y:S06]  /*3a10*/  BRA `(.L_x_6765) ;  /* 0x0000000000547947 */ /* 0x000fec0003800000 */
.L_x_6764:
        /* <DEDUP_REMOVED lines=16> */
.L_x_6792:
[----:B------:R-:W-:Y:S01]  /*3b20*/  PRMT R27, RZ, 0x7610, R27 ;  /* 0x00007610ff1b7816 */ /* 0x000fe2000000001b */
[----:B------:R-:W-:Y:S06]  /*3b30*/  BRA `(.L_x_6765) ;  /* 0x00000000000c7947 */ /* 0x000fec0003800000 */
.L_x_6789:
[----:B------:R1:W5:Y:S01]  /*3b40*/  LDG.E.U8 R27, desc[UR36][R4.64] ;  /* 0x00000024041b7981 */ /* 0x000362000c1e1100 */
[----:B------:R-:W-:Y:S05]  /*3b50*/  BRA `(.L_x_6765) ;  /* 0x0000000000047947 */ /* 0x000fea0003800000 */
.L_x_6788:
[----:B------:R2:W5:Y:S02]  /*3b60*/  LDG.E.U8 R27, desc[UR36][R4.64] ;  /* 0x00000024041b7981 */ /* 0x000564000c1e1100 */
.L_x_6765:
[----:B------:R-:W-:-:S07]  /*3b70*/  VIADD R17, R17, 0x80 ;  /* 0x0000008011117836 */ /* 0x000fce0000000000 */
.L_x_6726:
[----:B------:R-:W-:Y:S05]  /*3b80*/  BSYNC.RECONVERGENT B6 ;  /* 0x0000000000067941 */ /* 0x000fea0003800200 */
.L_x_6725:
        /* <DEDUP_REMOVED lines=24> */
.L_x_6798:
[----:B------:R3:W5:Y:S01]  /*3d10*/  LDG.E.U8 R18, desc[UR36][R4.64] ;  /* 0x0000002404127981 */ /* 0x000762000c1e1100 */
[----:B------:R-:W-:Y:S05]  /*3d20*/  BRA `(.L_x_6800) ;  /* 0x0000000c00507947 */ /* 0x000fea0003800000 */
.L_x_6797:
        /* <DEDUP_REMOVED lines=8> */
.L_x_6802:
[----:B------:R0:W5:Y:S01]  /*3db0*/  LDG.E.U8 R18, desc[UR36][R4.64] ;  /* 0x0000002404127981 */ /* 0x000162000c1e1100 */
[----:B------:R-:W-:Y:S05]  /*3dc0*/  BRA `(.L_x_6800) ;  /* 0x0000000c00287947 */ /* 0x000fea0003800000 */
.L_x_6801:
[----:B------:R0:W5:Y:S01]  /*3dd0*/  LDG.E.U16 R18, desc[UR36][R4.64] ;  /* 0x0000002404127981 */ /* 0x000162000c1e1500 */
[----:B------:R-:W-:Y:S05]  /*3de0*/  BRA `(.L_x_6800) ;  /* 0x0000000c00207947 */ /* 0x000fea0003800000 */
.L_x_6796:
        /* <DEDUP_REMOVED lines=9> */
.L_x_6804:
[----:B------:R-:W2:Y:S02]  /*3e80*/  LDG.E.U16 R0, desc[UR36][R4.64] ;  /* 0x0000002404007981 */ /* 0x000ea4000c1e1500 */
[----:B--2---:R-:W-:-:S06]  /*3e90*/  HADD2.F32 R0, -RZ, R0.H0_H0 ;  /* 0x20000000ff007230 */ /* 0x004fcc0000004100 */
[----:B------:R-:W0:Y:S02]  /*3ea0*/  F2I.FTZ.TRUNC.NTZ R0, R0 ;  /* 0x0000000000007305 */ /* 0x000e24000021f100 */
[----:B0-----:R-:W-:Y:S01]  /*3eb0*/  PRMT R18, R0, 0x7610, R18 ;  /* 0x0000761000127816 */ /* 0x001fe20000000012 */
[----:B------:R-:W-:Y:S06]  /*3ec0*/  BRA `(.L_x_6800) ;  /* 0x0000000800e87947 */ /* 0x000fec0003800000 */
.L_x_6803:
        /* <DEDUP_REMOVED lines=9> */
.L_x_6806:
[----:B------:R-:W2:Y:S02]  /*3f60*/  LDG.E.U16 R4, desc[UR36][R4.64] ;  /* 0x0000002404047981 */ /* 0x000ea4000c1e1500 */
[----:B--2---:R-:W-:-:S06]  /*3f70*/  HADD2.F32 R0, -RZ, R4.H0_H0 ;  /* 0x20000004ff007230 */ /* 0x004fcc0000004100 */
[----:B------:R-:W0:Y:S02]  /*3f80*/  F2I.FTZ.TRUNC.NTZ R0, R0 ;  /* 0x0000000000007305 */ /* 0x000e24000021f100 */
[----:B0-----:R-:W-:Y:S01]  /*3f90*/  PRMT R18, R0, 0x7610, R18 ;  /* 0x0000761000127816 */ /* 0x001fe20000000012 */
[----:B------:R-:W-:Y:S06]  /*3fa0*/  BRA `(.L_x_6800) ;  /* 0x0000000800b07947 */ /* 0x000fec0003800000 */
.L_x_6805:
[----:B------:R-:W2:Y:S02]  /*3fb0*/  LDG.E.64 R4, desc[UR36][R4.64] ;  /* 0x0000002404047981 */ /* 0x000ea4000c1e1b00 */
[----:B--2---:R0:W1:Y:S02]  /*3fc0*/  F2I.F64.TRUNC R18, R4 ;  /* 0x0000000400127311 */ /* 0x004064000030d100 */
[----:B01----:R-:W-:Y:S05]  /*3fd0*/  BRA `(.L_x_6800) ;  /* 0x0000000800a47947 */ /* 0x003fea0003800000 */
.L_x_6795:
        /* <DEDUP_REMOVED lines=12> */
.L_x_6809:
[----:B------:R-:W2:Y:S02]  /*40a0*/  LDG.E.64 R4, desc[UR36][R4.64] ;  /* 0x0000002404047981 */ /* 0x000ea4000c1e1b00 */
[----:B--2---:R0:W1:Y:S02]  /*40b0*/  F2I.F64.TRUNC R18, R4 ;  /* 0x0000000400127311 */ /* 0x004064000030d100 */
[----:B01----:R-:W-:Y:S05]  /*40c0*/  BRA `(.L_x_6800) ;  /* 0x0000000800687947 */ /* 0x003fea0003800000 */
.L_x_6808:
        /* <DEDUP_REMOVED lines=27> */
.L_x_6811:
        /* <DEDUP_REMOVED lines=15> */
.L_x_6810:
[----:B------:R-:W2:Y:S02]  /*4370*/  LDG.E.U16 R0, desc[UR36][R4.64] ;  /* 0x0000002404007981 */ /* 0x000ea4000c1e1500 */
[----:B--2---:R-:W-:-:S06]  /*4380*/  IMAD.U32 R0, R0, 0x10000, RZ ;  /* 0x0001000000007824 */ /* 0x004fcc00078e00ff */
[----:B------:R-:W0:Y:S02]  /*4390*/  F2I.FTZ.TRUNC.NTZ R0, R0 ;  /* 0x0000000000007305 */ /* 0x000e24000021f100 */
[----:B0-----:R-:W-:Y:S01]  /*43a0*/  PRMT R18, R0, 0x7610, R18 ;  /* 0x0000761000127816 */ /* 0x001fe20000000012 */
[----:B------:R-:W-:Y:S06]  /*43b0*/  BRA `(.L_x_6800) ;  /* 0x0000000400ac7947 */ /* 0x000fec0003800000 */
.L_x_6807:
        /* <DEDUP_REMOVED lines=10> */
.L_x_6814:
        /* <DEDUP_REMOVED lines=21> */
.L_x_6818:
[----:B------:R-:W-:Y:S05]  /*45b0*/  BSYNC.RECONVERGENT B1 ;  /* 0x0000000000017941 */ /* 0x000fea0003800200 */
.L_x_6817:
[----:B------:R-:W-:Y:S01]  /*45c0*/  IMAD.SHL.U32 R0, R0, 0x100000, RZ ;  /* 0x0010000000007824 */ /* 0x000fe200078e00ff */
[----:B------:R-:W-:-:S04]  /*45d0*/  LEA R3, R3, 0x3b800000, 0x17 ;  /* 0x3b80000003037811 */ /* 0x000fc800078eb8ff */
[----:B------:R-:W-:-:S07]  /*45e0*/  LOP3.LUT R0, R3, R0, R7, 0xfe, !PT ;  /* 0x0000000003007212 */ /* 0x000fce00078efe07 */
.L_x_6816:
[----:B------:R-:W-:Y:S05]  /*45f0*/  BSYNC.RECONVERGENT B0 ;  /* 0x0000000000007941 */ /* 0x000fea0003800200 */
.L_x_6815:
[----:B------:R-:W0:Y:S02]  /*4600*/  F2I.FTZ.TRUNC.NTZ R0, R0 ;  /* 0x0000000000007305 */ /* 0x000e24000021f100 */
[----:B0-----:R-:W-:Y:S01]  /*4610*/  PRMT R18, R0, 0x7610, R18 ;  /* 0x0000761000127816 */ /* 0x001fe20000000012 */
[----:B------:R-:W-:Y:S06]  /*4620*/  BRA `(.L_x_6800) ;  /* 0x0000000400107947 */ /* 0x000fec0003800000 */
.L_x_6813:
        /* <DEDUP_REMOVED lines=21> */
.L_x_6822:
[----:B------:R-:W-:Y:S05]  /*4780*/  BSYNC.RECONVERGENT B1 ;  /* 0x0000000000017941 */ /* 0x000fea0003800200 */
.L_x_6821:
[----:B------:R-:W-:Y:S01]  /*4790*/  IMAD.SHL.U32 R0, R0, 0x200000, RZ ;  /* 0x0020000000007824 */ /* 0x000fe200078e00ff */
[----:B------:R-:W-:-:S04]  /*47a0*/  LEA R3, R3, 0x37800000, 0x17 ;  /* 0x3780000003037811 */ /* 0x000fc800078eb8ff */
[----:B------:R-:W-:-:S07]  /*47b0*/  LOP3.LUT R0, R3, R0, R7, 0xfe, !PT ;  /* 0x0000000003007212 */ /* 0x000fce00078efe07 */
.L_x_6820:
[----:B------:R-:W-:Y:S05]  /*47c0*/  BSYNC.RECONVERGENT B0 ;  /* 0x0000000000007941 */ /* 0x000fea0003800200 */
.L_x_6819:
[----:B------:R-:W0:Y:S02]  /*47d0*/  F2I.FTZ.TRUNC.NTZ R0, R0 ;  /* 0x0000000000007305 */ /* 0x000e24000021f100 */
[----:B0-----:R-:W-:Y:S01]  /*47e0*/  PRMT R18, R0, 0x7610, R18 ;  /* 0x0000761000127816 */ /* 0x001fe20000000012 */
[----:B------:R-:W-:Y:S06]  /*47f0*/  BRA `(.L_x_6800) ;  /* 0x00000000009c7947 */ /* 0x000fec0003800000 */
.L_x_6812:
        /* <DEDUP_REMOVED lines=14> */
.L_x_6826:
[----:B------:R-:W-:Y:S05]  /*48e0*/  BSYNC.RECONVERGENT B0 ;  /* 0x0000000000007941 */ /* 0x000fea0003800200 */
.L_x_6825:
[----:B------:R-:W0:Y:S02]  /*48f0*/  F2I.FTZ.TRUNC.NTZ R0, R0 ;  /* 0x0000000000007305 */ /* 0x000e24000021f100 */
[----:B0-----:R-:W-:Y:S01]  /*4900*/  PRMT R18, R0, 0x7610, R18 ;  /* 0x0000761000127816 */ /* 0x001fe20000000012 */
[----:B------:R-:W-:Y:S06]  /*4910*/  BRA `(.L_x_6800) ;  /* 0x0000000000547947 */ /* 0x000fec0003800000 */
.L_x_6799:
        /* <DEDUP_REMOVED lines=16> */
.L_x_6827:
[----:B------:R-:W-:Y:S01]  /*4a20*/  PRMT R18, RZ, 0x7610, R18 ;  /* 0x00007610ff127816 */ /* 0x000fe20000000012 */
[----:B------:R-:W-:Y:S06]  /*4a30*/  BRA `(.L_x_6800) ;  /* 0x00000000000c7947 */ /* 0x000fec0003800000 */
.L_x_6824:
[----:B------:R1:W5:Y:S01]  /*4a40*/  LDG.E.U8 R18, desc[UR36][R4.64] ;  /* 0x0000002404127981 */ /* 0x000362000c1e1100 */
[----:B------:R-:W-:Y:S05]  /*4a50*/  BRA `(.L_x_6800) ;  /* 0x0000000000047947 */ /* 0x000fea0003800000 */
.L_x_6823:
[----:B------:R2:W5:Y:S02]  /*4a60*/  LDG.E.U8 R18, desc[UR36][R4.64] ;  /* 0x0000002404127981 */ /* 0x000564000c1e1100 */
.L_x_6800:
        /* <DEDUP_REMOVED lines=18> */
.L_x_6831:
[----:B------:R0:W5:Y:S01]  /*4b90*/  LDG.E.U8 R26, desc[UR36][R4.64] ;  /* 0x00000024041a7981 */ /* 0x000162000c1e1100 */
[----:B------:R-:W-:Y:S05]  /*4ba0*/  BRA `(.L_x_6833) ;  /* 0x0000000c00507947 */ /* 0x000fea0003800000 */
.L_x_6830:
        /* <DEDUP_REMOVED lines=8> */
.L_x_6835:
[----:B------:R4:W5:Y:S01]  /*4c30*/  LDG.E.U8 R26, desc[UR36][R4.64] ;  /* 0x00000024041a7981 */ /* 0x000962000c1e1100 */
[----:B------:R-:W-:Y:S05]  /*4c40*/  BRA `(.L_x_6833) ;  /* 0x0000000c00287947 */ /* 0x000fea0003800000 */
.L_x_6834:
[----:B------:R3:W5:Y:S01]  /*4c50*/  LDG.E.U16 R26, desc[UR36][R4.64] ;  /* 0x00000024041a7981 */ /* 0x000762000c1e1500 */
[----:B------:R-:W-:Y:S05]  /*4c60*/  BRA `(.L_x_6833) ;  /* 0x0000000c00207947 */ /* 0x000fea0003800000 */
.L_x_6829:
        /* <DEDUP_REMOVED lines=9> */
.L_x_6837:
[----:B------:R-:W2:Y:S02]  /*4d00*/  LDG.E.U16 R0, desc[UR36][R4.64] ;  /* 0x0000002404007981 */ /* 0x000ea4000c1e1500 */
[----:B--2---:R-:W-:-:S06]  /*4d10*/  HADD2.F32 R0, -RZ, R0.H0_H0 ;  /* 0x20000000ff007230 */ /* 0x004fcc0000004100 */
[----:B------:R-:W0:Y:S02]  /*4d20*/  F2I.FTZ.TRUNC.NTZ R0, R0 ;  /* 0x0000000000007305 */ /* 0x000e24000021f100 */
[----:B0-----:R-:W-:Y:S01]  /*4d30*/  PRMT R26, R0, 0x7610, R26 ;  /* 0x00007610001a7816 */ /* 0x001fe2000000001a */
[----:B------:R-:W-:Y:S06]  /*4d40*/  BRA `(.L_x_6833) ;  /* 0x0000000800e87947 */ /* 0x000fec0003800000 */
.L_x_6836:
        /* <DEDUP_REMOVED lines=9> */
.L_x_6839:
[----:B------:R-:W2:Y:S02]  /*4de0*/  LDG.E.U16 R4, desc[UR36][R4.64] ;  /* 0x0000002404047981 */ /* 0x000ea4000c1e1500 */
[----:B--2---:R-:W-:-:S06]  /*4df0*/  HADD2.F32 R0, -RZ, R4.H0_H0 ;  /* 0x20000004ff007230 */ /* 0x004fcc0000004100 */
[----:B------:R-:W0:Y:S02]  /*4e00*/  F2I.FTZ.TRUNC.NTZ R0, R0 ;  /* 0x0000000000007305 */ /* 0x000e24000021f100 */
[----:B0-----:R-:W-:Y:S01]  /*4e10*/  PRMT R26, R0, 0x7610, R26 ;  /* 0x00007610001a7816 */ /* 0x001fe2000000001a */
[----:B------:R-:W-:Y:S06]  /*4e20*/  BRA `(.L_x_6833) ;  /* 0x0000000800b07947 */ /* 0x000fec0003800000 */
.L_x_6838:
[----:B------:R-:W2:Y:S02]  /*4e30*/  LDG.E.64 R4, desc[UR36][R4.64] ;  /* 0x0000002404047981 */ /* 0x000ea4000c1e1b00 */
[----:B--2---:R0:W1:Y:S02]  /*4e40*/  F2I.F64.TRUNC R26, R4 ;  /* 0x00000004001a7311 */ /* 0x004064000030d100 */
[----:B01----:R-:W-:Y:S05]  /*4e50*/  BRA `(.L_x_6833) ;  /* 0x0000000800a47947 */ /* 0x003fea0003800000 */
.L_x_6828:
        /* <DEDUP_REMOVED lines=12> */
.L_x_6842:
[----:B------:R-:W2:Y:S02]  /*4f20*/  LDG.E.64 R4, desc[UR36][R4.64] ;  /* 0x0000002404047981 */ /* 0x000ea4000c1e1b00 */
[----:B--2---:R3:W4:Y:S02]  /*4f30*/  F2I.F64.TRUNC R26, R4 ;  /* 0x00000004001a7311 */ /* 0x004724000030d100 */
[----:B---34-:R-:W-:Y:S05]  /*4f40*/  BRA `(.L_x_6833) ;  /* 0x0000000800687947 */ /* 0x018fea0003800000 */
.L_x_6841:
        /* <DEDUP_REMOVED lines=27> */
.L_x_6844:
        /* <DEDUP_REMOVED lines=15> */
.L_x_6843:
[----:B------:R-:W2:Y:S02]  /*51f0*/  LDG.E.U16 R0, desc[UR36][R4.64] ;  /* 0x0000002404007981 */ /* 0x000ea4000c1e1500 */
[----:B--2---:R-:W-:-:S06]  /*5200*/  IMAD.U32 R0, R0, 0x10000, RZ ;  /* 0x0001000000007824 */ /* 0x004fcc00078e00ff */
[----:B------:R-:W0:Y:S02]  /*5210*/  F2I.FTZ.TRUNC.NTZ R0, R0 ;  /* 0x0000000000007305 */ /* 0x000e24000021f100 */
[----:B0-----:R-:W-:Y:S01]  /*5220*/  PRMT R26, R0, 0x7610, R26 ;  /* 0x00007610001a7816 */ /* 0x001fe2000000001a */
[----:B------:R-:W-:Y:S06]  /*5230*/  BRA `(.L_x_6833) ;  /* 0x0000000400ac7947 */ /* 0x000fec0003800000 */
.L_x_6840:
        /* <DEDUP_REMOVED lines=10> */
.L_x_6847:
        /* <DEDUP_REMOVED lines=21> */
.L_x_6851:
[----:B------:R-:W-:Y:S05]  /*5430*/  BSYNC.RECONVERGENT B1 ;  /* 0x0000000000017941 */ /* 0x000fea0003800200 */
.L_x_6850:
[----:B------:R-:W-:Y:S01]  /*5440*/  IMAD.SHL.U32 R0, R0, 0x100000, RZ ;  /* 0x0010000000007824 */ /* 0x000fe200078e00ff */
[----:B------:R-:W-:-:S04]  /*5450*/  LEA R3, R3, 0x3b800000, 0x17 ;  /* 0x3b80000003037811 */ /* 0x000fc800078eb8ff */
[----:B------:R-:W-:-:S07]  /*5460*/  LOP3.LUT R0, R3, R0, R7, 0xfe, !PT ;  /* 0x0000000003007212 */ /* 0x000fce00078efe07 */
.L_x_6849:
[----:B------:R-:W-:Y:S05]  /*5470*/  BSYNC.RECONVERGENT B0 ;  /* 0x0000000000007941 */ /* 0x000fea0003800200 */
.L_x_6848:
[----:B------:R-:W0:Y:S02]  /*5480*/  F2I.FTZ.TRUNC.NTZ R0, R0 ;  /* 0x0000000000007305 */ /* 0x000e24000021f100 */
[----:B0-----:R-:W-:Y:S01]  /*5490*/  PRMT R26, R0, 0x7610, R26 ;  /* 0x00007610001a7816 */ /* 0x001fe2000000001a */
[----:B------:R-:W-:Y:S06]  /*54a0*/  BRA `(.L_x_6833) ;  /* 0x0000000400107947 */ /* 0x000fec0003800000 */
.L_x_6846:
        /* <DEDUP_REMOVED lines=21> */
.L_x_6855:
[----:B------:R-:W-:Y:S05]  /*5600*/  BSYNC.RECONVERGENT B1 ;  /* 0x0000000000017941 */ /* 0x000fea0003800200 */
.L_x_6854:
[----:B------:R-:W-:Y:S01]  /*5610*/  IMAD.SHL.U32 R0, R0, 0x200000, RZ ;  /* 0x0020000000007824 */ /* 0x000fe200078e00ff */
[----:B------:R-:W-:-:S04]  /*5620*/  LEA R3, R3, 0x37800000, 0x17 ;  /* 0x3780000003037811 */ /* 0x000fc800078eb8ff */
[----:B------:R-:W-:-:S07]  /*5630*/  LOP3.LUT R0, R3, R0, R7, 0xfe, !PT ;  /* 0x0000000003007212 */ /* 0x000fce00078efe07 */
.L_x_6853:
[----:B------:R-:W-:Y:S05]  /*5640*/  BSYNC.RECONVERGENT B0 ;  /* 0x0000000000007941 */ /* 0x000fea0003800200 */
.L_x_6852:
[----:B------:R-:W0:Y:S02]  /*5650*/  F2I.FTZ.TRUNC.NTZ R0, R0 ;  /* 0x0000000000007305 */ /* 0x000e24000021f100 */
[----:B0-----:R-:W-:Y:S01]  /*5660*/  PRMT R26, R0, 0x7610, R26 ;  /* 0x00007610001a7816 */ /* 0x001fe2000000001a */
[----:B------:R-:W-:Y:S06]  /*5670*/  BRA `(.L_x_6833) ;  /* 0x00000000009c7947 */ /* 0x000fec0003800000 */
.L_x_6845:
        /* <DEDUP_REMOVED lines=14> */
.L_x_6859:
[----:B------:R-:W-:Y:S05]  /*5760*/  BSYNC.RECONVERGENT B0 ;  /* 0x0000000000007941 */ /* 0x000fea0003800200 */
.L_x_6858:
[----:B------:R-:W0:Y:S02]  /*5770*/  F2I.FTZ.TRUNC.NTZ R0, R0 ;  /* 0x0000000000007305 */ /* 0x000e24000021f100 */
[----:B0-----:R-:W-:Y:S01]  /*5780*/  PRMT R26, R0, 0x7610, R26 ;  /* 0x00007610001a7816 */ /* 0x001fe2000000001a */
[----:B------:R-:W-:Y:S06]  /*5790*/  BRA `(.L_x_6833) ;  /* 0x0000000000547947 */ /* 0x000fec0003800000 */
.L_x_6832:
        /* <DEDUP_REMOVED lines=16> */
.L_x_6860:
[----:B------:R-:W-:Y:S01]  /*58a0*/  PRMT R26, RZ, 0x7610, R26 ;  /* 0x00007610ff1a7816 */ /* 0x000fe2000000001a */
[----:B------:R-:W-:Y:S06]  /*58b0*/  BRA `(.L_x_6833) ;  /* 0x00000000000c7947 */ /* 0x000fec0003800000 */
.L_x_6857:
[----:B------:R1:W5:Y:S01]  /*58c0*/  LDG.E.U8 R26, desc[UR36][R4.64] ;  /* 0x00000024041a7981 */ /* 0x000362000c1e1100 */
[----:B------:R-:W-:Y:S05]  /*58d0*/  BRA `(.L_x_6833) ;  /* 0x0000000000047947 */ /* 0x000fea0003800000 */
.L_x_6856:
[----:B------:R2:W5:Y:S02]  /*58e0*/  LDG.E.U8 R26, desc[UR36][R4.64] ;  /* 0x00000024041a7981 */ /* 0x000564000c1e1100 */
.L_x_6833:
[----:B------:R-:W-:-:S07]  /*58f0*/  VIADD R17, R17, 0x80 ;  /* 0x0000008011117836 */ /* 0x000fce0000000000 */
.L_x_6794:
[----:B------:R-:W-:Y:S05]  /*5900*/  BSYNC.RECONVERGENT B6 ;  /* 0x0000000000067941 */ /* 0x000fea0003800200 */
.L_x_6793:
        /* <DEDUP_REMOVED lines=24> */
.L_x_6866:
[----:B------:R0:W5:Y:S01]  /*5a90*/  LDG.E.U8 R24, desc[UR36][R4.64] ;  /* 0x0000002404187981 */ /* 0x000162000c1e1100 */
[----:B------:R-:W-:Y:S05]  /*5aa0*/  BRA `(.L_x_6868) ;  /* 0x0000000c00507947 */ /* 0x000fea0003800000 */
.L_x_6865:
        /* <DEDUP_REMOVED lines=8> */
.L_x_6870:
[----:B------:R3:W5:Y:S01]  /*5b30*/  LDG.E.U8 R24, desc[UR36][R4.64] ;  /* 0x0000002404187981 */ /* 0x000762000c1e1100 */
[----:B------:R-:W-:Y:S05]  /*5b40*/  BRA `(.L_x_6868) ;  /* 0x0000000c00287947 */ /* 0x000fea0003800000 */
.L_x_6869:
[----:B------:R2:W5:Y:S01]  /*5b50*/  LDG.E.U16 R24, desc[UR36][R4.64] ;  /* 0x0000002404187981 */ /* 0x000562000c1e1500 */
[----:B------:R-:W-:Y:S05]  /*5b60*/  BRA `(.L_x_6868) ;  /* 0x0000000c00207947 */ /* 0x000fea0003800000 */
.L_x_6864:
        /* <DEDUP_REMOVED lines=9> */
.L_x_6872:
[----:B------:R-:W2:Y:S02]  /*5c00*/  LDG.E.U16 R0, desc[UR36][R4.64] ;  /* 0x0000002404007981 */ /* 0x000ea4000c1e1500 */
[----:B--2---:R-:W-:-:S06]  /*5c10*/  HADD2.F32 R0, -RZ, R0.H0_H0 ;  /* 0x20000000ff007230 */ /* 0x004fcc0000004100 */
[----:B------:R-:W0:Y:S02]  /*5c20*/  F2I.FTZ.TRUNC.NTZ R0, R0 ;  /* 0x0000000000007305 */ /* 0x000e24000021f100 */
[----:B0-----:R-:W-:Y:S01]  /*5c30*/  PRMT R24, R0, 0x7610, R24 ;  /* 0x0000761000187816 */ /* 0x001fe20000000018 */
[----:B------:R-:W-:Y:S06]  /*5c40*/  BRA `(.L_x_6868) ;  /* 0x0000000800e87947 */ /* 0x000fec0003800000 */
.L_x_6871:
        /* <DEDUP_REMOVED lines=9> */
.L_x_6874:
[----:B------:R-:W2:Y:S02]  /*5ce0*/  LDG.E.U16 R4, desc[UR36][R4.64] ;  /* 0x0000002404047981 */ /* 0x000ea4000c1e1500 */
[----:B--2---:R-:W-:-:S06]  /*5cf0*/  HADD2.F32 R0, -RZ, R4.H0_H0 ;  /* 0x20000004ff007230 */ /* 0x004fcc0000004100 */
[----:B------:R-:W0:Y:S02]  /*5d00*/  F2I.FTZ.TRUNC.NTZ R0, R0 ;  /* 0x0000000000007305 */ /* 0x000e24000021f100 */
[----:B0-----:R-:W-:Y:S01]  /*5d10*/  PRMT R24, R0, 0x7610, R24 ;  /* 0x0000761000187816 */ /* 0x001fe20000000018 */
[----:B------:R-:W-:Y:S06]  /*5d20*/  BRA `(.L_x_6868) ;  /* 0x0000000800b07947 */ /* 0x000fec0003800000 */
.L_x_6873:
[----:B------:R-:W2:Y:S02]  /*5d30*/  LDG.E.64 R4, desc[UR36][R4.64] ;  /* 0x0000002404047981 */ /* 0x000ea4000c1e1b00 */
[----:B--2---:R0:W1:Y:S02]  /*5d40*/  F2I.F64.TRUNC R24, R4 ;  /* 0x0000000400187311 */ /* 0x004064000030d100 */
[----:B01----:R-:W-:Y:S05]  /*5d50*/  BRA `(.L_x_6868) ;  /* 0x0000000800a47947 */ /* 0x003fea0003800000 */
.L_x_6863:
        /* <DEDUP_REMOVED lines=12> */
.L_x_6877:
[----:B------:R-:W2:Y:S02]  /*5e20*/  LDG.E.64 R4, desc[UR36][R4.64] ;  /* 0x0000002404047981 */ /* 0x000ea4000c1e1b00 */
[----:B--2---:R0:W1:Y:S02]  /*5e30*/  F2I.F64.TRUNC R24, R4 ;  /* 0x0000000400187311 */ /* 0x004064000030d100 */
[----:B01----:R-:W-:Y:S05]  /*5e40*/  BRA `(.L_x_6868) ;  /* 0x0000000800687947 */ /* 0x003fea0003800000 */
.L_x_6876:
        /* <DEDUP_REMOVED lines=27> */
.L_x_6879:
        /* <DEDUP_REMOVED lines=15> */
.L_x_6878:
[----:B------:R-:W2:Y:S02]  /*60f0*/  LDG.E.U16 R0, desc[UR36][R4.64] ;  /* 0x0000002404007981 */ /* 0x000ea4000c1e1500 */
[----:B--2---:R-:W-:-:S06]  /*6100*/  IMAD.U32 R0, R0, 0x10000, RZ ;  /* 0x0001000000007824 */ /* 0x004fcc00078e00ff */
[----:B------:R-:W0:Y:S02]  /*6110*/  F2I.FTZ.TRUNC.NTZ R0, R0 ;  /* 0x0000000000007305 */ /* 0x000e24000021f100 */
[----:B0-----:R-:W-:Y:S01]  /*6120*/  PRMT R24, R0, 0x7610, R24 ;  /* 0x0000761000187816 */ /* 0x001fe20000000018 */
[----:B------:R-:W-:Y:S06]  /*6130*/  BRA `(.L_x_6868) ;  /* 0x0000000400ac7947 */ /* 0x000fec0003800000 */
.L_x_6875:
        /* <DEDUP_REMOVED lines=10> */
.L_x_6882:
        /* <DEDUP_REMOVED lines=21> */
.L_x_6886:
[----:B------:R-:W-:Y:S05]  /*6330*/  BSYNC.RECONVERGENT B1 ;  /* 0x0000000000017941 */ /* 0x000fea0003800200 */
.L_x_6885:
[----:B------:R-:W-:Y:S01]  /*6340*/  IMAD.SHL.U32 R0, R0, 0x100000, RZ ;  /* 0x0010000000007824 */ /* 0x000fe200078e00ff */
[----:B------:R-:W-:-:S04]  /*6350*/  LEA R3, R3, 0x3b800000, 0x17 ;  /* 0x3b80000003037811 */ /* 0x000fc800078eb8ff */
[----:B------:R-:W-:-:S07]  /*6360*/  LOP3.LUT R0, R3, R0, R7, 0xfe, !PT ;  /* 0x0000000003007212 */ /* 0x000fce00078efe07 */
.L_x_6884:
[----:B------:R-:W-:Y:S05]  /*6370*/  BSYNC.RECONVERGENT B0 ;  /* 0x0000000000007941 */ /* 0x000fea0003800200 */
.L_x_6883:
[----:B------:R-:W0:Y:S02]  /*6380*/  F2I.FTZ.TRUNC.NTZ R0, R0 ;  /* 0x0000000000007305 */ /* 0x000e24000021f100 */
[----:B0-----:R-:W-:Y:S01]  /*6390*/  PRMT R24, R0, 0x7610, R24 ;  /* 0x0000761000187816 */ /* 0x001fe20000000018 */
[----:B------:R-:W-:Y:S06]  /*63a0*/  BRA `(.L_x_6868) ;  /* 0x0000000400107947 */ /* 0x000fec0003800000 */
.L_x_6881:
        /* <DEDUP_REMOVED lines=21> */
.L_x_6890:
[----:B------:R-:W-:Y:S05]  /*6500*/  BSYNC.RECONVERGENT B1 ;  /* 0x0000000000017941 */ /* 0x000fea0003800200 */
.L_x_6889:
[----:B------:R-:W-:Y:S01]  /*6510*/  IMAD.SHL.U32 R0, R0, 0x200000, RZ ;  /* 0x0020000000007824 */ /* 0x000fe200078e00ff */
[----:B------:R-:W-:-:S04]  /*6520*/  LEA R3, R3, 0x37800000, 0x17 ;  /* 0x3780000003037811 */ /* 0x000fc800078eb8ff */
[----:B------:R-:W-:-:S07]  /*6530*/  LOP3.LUT R0, R3, R0, R7, 0xfe, !PT ;  /* 0x0000000003007212 */ /* 0x000fce00078efe07 */
.L_x_6888:
[----:B------:R-:W-:Y:S05]  /*6540*/  BSYNC.RECONVERGENT B0 ;  /* 0x0000000000007941 */ /* 0x000fea0003800200 */
.L_x_6887:
[----:B------:R-:W0:Y:S02]  /*6550*/  F2I.FTZ.TRUNC.NTZ R0, R0 ;  /* 0x0000000000007305 */ /* 0x000e24000021f100 */
[----:B0-----:R-:W-:Y:S01]  /*6560*/  PRMT R24, R0, 0x7610, R24 ;  /* 0x0000761000187816 */ /* 0x001fe20000000018 */
[----:B------:R-:W-:Y:S06]  /*6570*/  BRA `(.L_x_6868) ;  /* 0x00000000009c7947 */ /* 0x000fec0003800000 */
.L_x_6880:
        /* <DEDUP_REMOVED lines=14> */
.L_x_6894:
[----:B------:R-:W-:Y:S05]  /*6660*/  BSYNC.RECONVERGENT B0 ;  /* 0x0000000000007941 */ /* 0x000fea0003800200 */
.L_x_6893:
[----:B------:R-:W0:Y:S02]  /*6670*/  F2I.FTZ.TRUNC.NTZ R0, R0 ;  /* 0x0000000000007305 */ /* 0x000e24000021f100 */
[----:B0-----:R-:W-:Y:S01]  /*6680*/  PRMT R24, R0, 0x7610, R24 ;  /* 0x0000761000187816 */ /* 0x001fe20000000018 */
[----:B------:R-:W-:Y:S06]  /*6690*/  BRA `(.L_x_6868) ;  /* 0x0000000000547947 */ /* 0x000fec0003800000 */
.L_x_6867:
        /* <DEDUP_REMOVED lines=16> */
.L_x_6895:
[----:B------:R-:W-:Y:S01]  /*67a0*/  PRMT R24, RZ, 0x7610, R24 ;  /* 0x00007610ff187816 */ /* 0x000fe20000000018 */
[----:B------:R-:W-:Y:S06]  /*67b0*/  BRA `(.L_x_6868) ;  /* 0x00000000000c7947 */ /* 0x000fec0003800000 */
.L_x_6892:
[----:B------:R0:W5:Y:S01]  /*67c0*/  LDG.E.U8 R24, desc[UR36][R4.64] ;  /* 0x0000002404187981 */ /* 0x000162000c1e1100 */
[----:B------:R-:W-:Y:S05]  /*67d0*/  BRA `(.L_x_6868) ;  /* 0x0000000000047947 */ /* 0x000fea0003800000 */
.L_x_6891:
[----:B------:R0:W5:Y:S02]  /*67e0*/  LDG.E.U8 R24, desc[UR36][R4.64] ;  /* 0x0000002404187981 */ /* 0x000164000c1e1100 */
.L_x_6868:
        /* <DEDUP_REMOVED lines=19> */
.L_x_6899:
[----:B------:R0:W5:Y:S01]  /*6920*/  LDG.E.U8 R19, desc[UR36][R4.64] ;  /* 0x0000002404137981 */ /* 0x000162000c1e1100 */
[----:B------:R-:W-:Y:S05]  /*6930*/  BRA `(.L_x_6862) ;  /* 0x0000000c004c7947 */ /* 0x000fea0003800000 */
.L_x_6898:
        /* <DEDUP_REMOVED lines=8> */
.L_x_6902:
[----:B------:R0:W5:Y:S01]  /*69c0*/  LDG.E.U8 R19, desc[UR36][R4.64] ;  /* 0x0000002404137981 */ /* 0x000162000c1e1100 */
[----:B------:R-:W-:Y:S05]  /*69d0*/  BRA `(.L_x_6862) ;  /* 0x0000000c00247947 */ /* 0x000fea0003800000 */
.L_x_6901:
[----:B------:R0:W5:Y:S01]  /*69e0*/  LDG.E.U16 R19, desc[UR36][R4.64] ;  /* 0x0000002404137981 */ /* 0x000162000c1e1500 */
[----:B------:R-:W-:Y:S05]  /*69f0*/  BRA `(.L_x_6862) ;  /* 0x0000000c001c7947 */ /* 0x000fea0003800000 */
.L_x_6897:
        /* <DEDUP_REMOVED lines=9> */
.L_x_6904:
[----:B------:R-:W2:Y:S02]  /*6a90*/  LDG.E.U16 R0, desc[UR36][R4.64] ;  /* 0x0000002404007981 */ /* 0x000ea4000c1e1500 */
[----:B--2---:R-:W-:-:S06]  /*6aa0*/  HADD2.F32 R0, -RZ, R0.H0_H0 ;  /* 0x20000000ff007230 */ /* 0x004fcc0000004100 */
[----:B------:R-:W0:Y:S02]  /*6ab0*/  F2I.FTZ.TRUNC.NTZ R0, R0 ;  /* 0x0000000000007305 */ /* 0x000e24000021f100 */
[----:B0-----:R-:W-:Y:S01]  /*6ac0*/  PRMT R19, R0, 0x7610, R19 ;  /* 0x0000761000137816 */ /* 0x001fe20000000013 */
[----:B------:R-:W-:Y:S06]  /*6ad0*/  BRA `(.L_x_6862) ;  /* 0x0000000800e47947 */ /* 0x000fec0003800000 */
.L_x_6903:
        /* <DEDUP_REMOVED lines=9> */
.L_x_6906:
[----:B------:R-:W2:Y:S02]  /*6b70*/  LDG.E.U16 R4, desc[UR36][R4.64] ;  /* 0x0000002404047981 */ /* 0x000ea4000c1e1500 */
[----:B--2---:R-:W-:-:S06]  /*6b80*/  HADD2.F32 R0, -RZ, R4.H0_H0 ;  /* 0x20000004ff007230 */ /* 0x004fcc0000004100 */
[----:B------:R-:W0:Y:S02]  /*6b90*/  F2I.FTZ.TRUNC.NTZ R0, R0 ;  /* 0x0000000000007305 */ /* 0x000e24000021f100 */
[----:B0-----:R-:W-:Y:S01]  /*6ba0*/  PRMT R19, R0, 0x7610, R19 ;  /* 0x0000761000137816 */ /* 0x001fe20000000013 */
[----:B------:R-:W-:Y:S06]  /*6bb0*/  BRA `(.L_x_6862) ;  /* 0x0000000800ac7947 */ /* 0x000fec0003800000 */
.L_x_6905:
[----:B------:R-:W2:Y:S02]  /*6bc0*/  LDG.E.64 R4, desc[UR36][R4.64] ;  /* 0x0000002404047981 */ /* 0x000ea4000c1e1b00 */
[----:B--2---:R0:W1:Y:S02]  /*6bd0*/  F2I.F64.TRUNC R19, R4 ;  /* 0x0000000400137311 */ /* 0x004064000030d100 */
[----:B01----:R-:W-:Y:S05]  /*6be0*/  BRA `(.L_x_6862) ;  /* 0x0000000800a07947 */ /* 0x003fea0003800000 */
.L_x_6896:
        /* <DEDUP_REMOVED lines=12> */
.L_x_6909:
[----:B------:R-:W2:Y:S02]  /*6cb0*/  LDG.E.64 R4, desc[UR36][R4.64] ;  /* 0x0000002404047981 */ /* 0x000ea4000c1e1b00 */
[----:B--2---:R0:W1:Y:S02]  /*6cc0*/  F2I.F64.TRUNC R19, R4 ;  /* 0x0000000400137311 */ /* 0x004064000030d100 */
[----:B01----:R-:W-:Y:S05]  /*6cd0*/  BRA `(.L_x_6862) ;  /* 0x0000000800647947 */ /* 0x003fea0003800000 */
.L_x_6908:
        /* <DEDUP_REMOVED lines=27> */
.L_x_6911:
        /* <DEDUP_REMOVED lines=15> */
.L_x_6910:
[----:B------:R-:W2:Y:S02]  /*6f80*/  LDG.E.U16 R0, desc[UR36][R4.64] ;  /* 0x0000002404007981 */ /* 0x000ea4000c1e1500 */
[----:B--2---:R-:W-:-:S06]  /*6f90*/  IMAD.U32 R0, R0, 0x10000, RZ ;  /* 0x0001000000007824 */ /* 0x004fcc00078e00ff */
[----:B------:R-:W0:Y:S02]  /*6fa0*/  F2I.FTZ.TRUNC.NTZ R0, R0 ;  /* 0x0000000000007305 */ /* 0x000e24000021f100 */
[----:B0-----:R-:W-:Y:S01]  /*6fb0*/  PRMT R19, R0, 0x7610, R19 ;  /* 0x0000761000137816 */ /* 0x001fe20000000013 */
[----:B------:R-:W-:Y:S06]  /*6fc0*/  BRA `(.L_x_6862) ;  /* 0x0000000400a87947 */ /* 0x000fec0003800000 */
.L_x_6907:
        /* <DEDUP_REMOVED lines=10> */
.L_x_6914:
        /* <DEDUP_REMOVED lines=21> */
.L_x_6918:
[----:B------:R-:W-:Y:S05]  /*71c0*/  BSYNC.RECONVERGENT B1 ;  /* 0x0000000000017941 */ /* 0x000fea0003800200 */
.L_x_6917:
[----:B------:R-:W-:Y:S01]  /*71d0*/  IMAD.SHL.U32 R0, R0, 0x100000, RZ ;  /* 0x0010000000007824 */ /* 0x000fe200078e00ff */
[----:B------:R-:W-:-:S04]  /*71e0*/  LEA R3, R3, 0x3b800000, 0x17 ;  /* 0x3b80000003037811 */ /* 0x000fc800078eb8ff */
[----:B------:R-:W-:-:S07]  /*71f0*/  LOP3.LUT R0, R3, R0, R7, 0xfe, !PT ;  /* 0x0000000003007212 */ /* 0x000fce00078efe07 */
.L_x_6916:
[----:B------:R-:W-:Y:S05]  /*7200*/  BSYNC.RECONVERGENT B0 ;  /* 0x0000000000007941 */ /* 0x000fea0003800200 */
.L_x_6915:
[----:B------:R-:W0:Y:S02]  /*7210*/  F2I.FTZ.TRUNC.NTZ R0, R0 ;  /* 0x0000000000007305 */ /* 0x000e24000021f100 */
[----:B0-----:R-:W-:Y:S01]  /*7220*/  PRMT R19, R0, 0x7610, R19 ;  /* 0x0000761000137816 */ /* 0x001fe20000000013 */
[----:B------:R-:W-:Y:S06]  /*7230*/  BRA `(.L_x_6862) ;  /* 0x00000004000c7947 */ /* 0x000fec0003800000 */
.L_x_6913:
        /* <DEDUP_REMOVED lines=21> */
.L_x_6922:
[----:B------:R-:W-:Y:S05]  /*7390*/  BSYNC.RECONVERGENT B1 ;  /* 0x0000000000017941 */ /* 0x000fea0003800200 */
.L_x_6921:
[----:B------:R-:W-:Y:S01]  /*73a0*/  IMAD.SHL.U32 R0, R0, 0x200000, RZ ;  /* 0x0020000000007824 */ /* 0x000fe200078e00ff */
[----:B------:R-:W-:-:S04]  /*73b0*/  LEA R3, R3, 0x37800000, 0x17 ;  /* 0x3780000003037811 */ /* 0x000fc800078eb8ff */
[----:B------:R-:W-:-:S07]  /*73c0*/  LOP3.LUT R0, R3, R0, R7, 0xfe, !PT ;  /* 0x0000000003007212 */ /* 0x000fce00078efe07 */
.L_x_6920:
[----:B------:R-:W-:Y:S05]  /*73d0*/  BSYNC.RECONVERGENT B0 ;  /* 0x0000000000007941 */ /* 0x000fea0003800200 */
.L_x_6919:
[----:B------:R-:W0:Y:S02]  /*73e0*/  F2I.FTZ.TRUNC.NTZ R0, R0 ;  /* 0x0000000000007305 */ /* 0x000e24000021f100 */
[----:B0-----:R-:W-:Y:S01]  /*73f0*/  PRMT R19, R0, 0x7610, R19 ;  /* 0x0000761000137816 */ /* 0x001fe20000000013 */
[----:B------:R-:W-:Y:S06]  /*7400*/  BRA `(.L_x_6862) ;  /* 0x0000000000987947 */ /* 0x000fec0003800000 */
.L_x_6912:
        /* <DEDUP_REMOVED lines=14> */
.L_x_6926:
[----:B------:R-:W-:Y:S05]  /*74f0*/  BSYNC.RECONVERGENT B0 ;  /* 0x0000000000007941 */ /* 0x000fea0003800200 */
.L_x_6925:
[----:B------:R-:W0:Y:S02]  /*7500*/  F2I.FTZ.TRUNC.NTZ R0, R0 ;  /* 0x0000000000007305 */ /* 0x000e24000021f100 */
[----:B0-----:R-:W-:Y:S01]  /*7510*/  PRMT R19, R0, 0x7610, R19 ;  /* 0x0000761000137816 */ /* 0x001fe20000000013 */
[----:B------:R-:W-:Y:S06]  /*7520*/  BRA `(.L_x_6862) ;  /* 0x0000000000507947 */ /* 0x000fec0003800000 */
.L_x_6900:
        /* <DEDUP_REMOVED lines=16> */
.L_x_6927:
[----:B------:R-:W-:Y:S05]  /*7630*/  BRA `(.L_x_6862) ;  /* 0x00000000000c7947 */ /* 0x000fea0003800000 */
.L_x_6924:
[----:B------:R0:W5:Y:S01]  /*7640*/  LDG.E.U8 R19, desc[UR36][R4.64] ;  /* 0x0000002404137981 */ /* 0x000162000c1e1100 */
[----:B------:R-:W-:Y:S05]  /*7650*/  BRA `(.L_x_6862) ;  /* 0x0000000000047947 */ /* 0x000fea0003800000 */
.L_x_6923:
[----:B------:R0:W5:Y:S02]  /*7660*/  LDG.E.U8 R19, desc[UR36][R4.64] ;  /* 0x0000002404137981 */ /* 0x000164000c1e1100 */
.L_x_6862:
[----:B------:R-:W-:Y:S05]  /*7670*/  BSYNC.RECONVERGENT B6 ;  /* 0x0000000000067941 */ /* 0x000fea0003800200 */
.L_x_6861:
[----:B------:R-:W0:Y:S01]  /*7680*/  LDC.U8 R17, c[0x0][0x3b0] ;  /* 0x0000ec00ff117b82 */ /* 0x000e220000000000 */
[CC--:B------:R-:W-:Y:S01]  /*7690*/  ISETP.GE.AND P1, PT, R25.reuse, R16.reuse, PT ;  /* 0x000000101900720c */ /* 0x0c0fe20003f26270 */
[C---:B------:R-:W-:Y:S01]  /*76a0*/  VIADD R3, R25.reuse, 0x100 ;  /* 0x0000010019037836 */ /* 0x040fe20000000000 */
[----:B------:R-:W-:Y:S01]  /*76b0*/  BSSY.RECONVERGENT B0, `(.L_x_6928) ;  /* 0x000000f000007945 */ /* 0x000fe20003800200 */
[C---:B01234-:R-:W-:Y:S02]  /*76c0*/  VIADD R5, R25.reuse, 0x180 ;  /* 0x0000018019057836 */ /* 0x05ffe40000000000 */
[----:B------:R-:W-:Y:S01]  /*76d0*/  VIADD R23, R25, 0x80 ;  /* 0x0000008019177836 */ /* 0x000fe20000000000 */
[-C--:B------:R-:W-:Y:S02]  /*76e0*/  ISETP.GE.AND P2, PT, R3, R16.reuse, PT ;  /* 0x000000100300720c */ /* 0x080fe40003f46270 */
[-C--:B------:R-:W-:Y:S02]  /*76f0*/  ISETP.GE.AND P0, PT, R5, R16.reuse, PT ;  /* 0x000000100500720c */ /* 0x080fe40003f06270 */
[----:B------:R-:W-:-:S03]  /*7700*/  ISETP.GE.AND P4, PT, R23, R16, PT ;  /* 0x000000101700720c */ /* 0x000fc60003f86270 */
[----:B------:R-:W-:Y:S10]  /*7710*/  @P1 BRA `(.L_x_6929) ;  /* 0x0000000000201947 */ /* 0x000ff40003800000 */
[----:B-----5:R-:W-:Y:S02]  /*7720*/  LOP3.LUT R0, R28, 0xff, RZ, 0xc0, !PT ;  /* 0x000000ff1c007812 */ /* 0x020fe400078ec0ff */
[C---:B------:R-:W-:Y:S02]  /*7730*/  PRMT R3, R29.reuse, 0x8880, RZ ;  /* 0x000088801d037816 */ /* 0x040fe400000000ff */
[----:B------:R-:W-:Y:S02]  /*7740*/  ISETP.GT.U32.AND P3, PT, R0, 0x6, PT ;  /* 0x000000060000780c */ /* 0x000fe40003f64070 */
[----:B------:R-:W-:Y:S02]  /*7750*/  LOP3.LUT R29, R29, 0xffff, RZ, 0xc0, !PT ;  /* 0x0000ffff1d1d7812 */ /* 0x000fe400078ec0ff */
[----:B------:R-:W-:Y:S02]  /*7760*/  LOP3.LUT R5, R28, 0xff, RZ, 0xc0, !PT ;  /* 0x000000ff1c057812 */ /* 0x000fe400078ec0ff */
[----:B------:R-:W-:-:S02]  /*7770*/  PRMT R0, R29, 0x8880, RZ ;  /* 0x000088801d007816 */ /* 0x000fc400000000ff */
[----:B------:R-:W-:-:S05]  /*7780*/  SHF.R.S32.HI R3, RZ, 0x7, R3 ;  /* 0x00000007ff037819 */ /* 0x000fca0000011403 */
[----:B------:R-:W-:-:S07]  /*7790*/  @!P3 SHF.R.S32.HI R3, RZ, R5, R0 ;  /* 0x00000005ff03b219 */ /* 0x000fce0000011400 */
.L_x_6929:
[----:B------:R-:W-:Y:S05]  /*77a0*/  BSYNC.RECONVERGENT B0 ;  /* 0x0000000000007941 */ /* 0x000fea0003800200 */
.L_x_6928:
[----:B------:R-:W-:Y:S04]  /*77b0*/  BSSY.RECONVERGENT B0, `(.L_x_6930) ;  /* 0x000000b000007945 */ /* 0x000fe80003800200 */
[----:B------:R-:W-:Y:S05]  /*77c0*/  @P4 BRA `(.L_x_6931) ;  /* 0x0000000000244947 */ /* 0x000fea0003800000 */
[----:B-----5:R-:W-:Y:S02]  /*77d0*/  LOP3.LUT R4, R27, 0xff, RZ, 0xc0, !PT ;  /* 0x000000ff1b047812 */ /* 0x020fe400078ec0ff */
[C---:B------:R-:W-:Y:S02]  /*77e0*/  PRMT R0, R22.reuse, 0x8880, RZ ;  /* 0x0000888016007816 */ /* 0x040fe400000000ff */
[----:B------:R-:W-:Y:S02]  /*77f0*/  LOP3.LUT R22, R22, 0xffff, RZ, 0xc0, !PT ;  /* 0x0000ffff16167812 */ /* 0x000fe400078ec0ff */
[----:B------:R-:W-:Y:S02]  /*7800*/  ISETP.GT.U32.AND P3, PT, R4, 0x6, PT ;  /* 0x000000060400780c */ /* 0x000fe40003f64070 */
[----:B------:R-:W-:Y:S02]  /*7810*/  PRMT R4, R22, 0x8880, RZ ;  /* 0x0000888016047816 */ /* 0x000fe400000000ff */
[----:B------:R-:W-:-:S02]  /*7820*/  SHF.R.S32.HI R22, RZ, 0x7, R0 ;  /* 0x00000007ff167819 */ /* 0x000fc40000011400 */
[----:B------:R-:W-:Y:S01]  /*7830*/  LOP3.LUT R27, R27, 0xff, RZ, 0xc0, !PT ;  /* 0x000000ff1b1b7812 */ /* 0x000fe200078ec0ff */
[----:B------:R-:W-:-:S06]  /*7840*/  IMAD.MOV.U32 R0, RZ, RZ, R4 ;  /* 0x000000ffff007224 */ /* 0x000fcc00078e0004 */
[----:B------:R-:W-:-:S07]  /*7850*/  @!P3 SHF.R.S32.HI R22, RZ, R27, R0 ;  /* 0x0000001bff16b219 */ /* 0x000fce0000011400 */
.L_x_6931:
[----:B------:R-:W-:Y:S05]  /*7860*/  BSYNC.RECONVERGENT B0 ;  /* 0x0000000000007941 */ /* 0x000fea0003800200 */
.L_x_6930:
        /* <DEDUP_REMOVED lines=11> */
.L_x_6933:
[----:B------:R-:W-:Y:S05]  /*7920*/  BSYNC.RECONVERGENT B0 ;  /* 0x0000000000007941 */ /* 0x000fea0003800200 */
.L_x_6932:
[----:B------:R-:W-:Y:S04]  /*7930*/  BSSY.RECONVERGENT B0, `(.L_x_6934) ;  /* 0x000000b000007945 */ /* 0x000fe80003800200 */
[----:B------:R-:W-:Y:S05]  /*7940*/  @P0 BRA `(.L_x_6935) ;  /* 0x0000000000240947 */ /* 0x000fea0003800000 */
[C---:B-----5:R-:W-:Y:S02]  /*7950*/  LOP3.LUT R4, R19.reuse, 0xff, RZ, 0xc0, !PT ;  /* 0x000000ff13047812 */ /* 0x060fe400078ec0ff */
[C---:B------:R-:W-:Y:S02]  /*7960*/  PRMT R0, R24.reuse, 0x8880, RZ ;  /* 0x0000888018007816 */ /* 0x040fe400000000ff */
[----:B------:R-:W-:Y:S02]  /*7970*/  LOP3.LUT R24, R24, 0xffff, RZ, 0xc0, !PT ;  /* 0x0000ffff18187812 */ /* 0x000fe400078ec0ff */
[----:B------:R-:W-:Y:S02]  /*7980*/  ISETP.GT.U32.AND P0, PT, R4, 0x6, PT ;  /* 0x000000060400780c */ /* 0x000fe40003f04070 */
[----:B------:R-:W-:Y:S02]  /*7990*/  PRMT R24, R24, 0x8880, RZ ;  /* 0x0000888018187816 */ /* 0x000fe400000000ff */
[----:B------:R-:W-:-:S02]  /*79a0*/  LOP3.LUT R5, R19, 0xff, RZ, 0xc0, !PT ;  /* 0x000000ff13057812 */ /* 0x000fc400078ec0ff */
[----:B------:R-:W-:Y:S01]  /*79b0*/  SHF.R.S32.HI R19, RZ, 0x7, R0 ;  /* 0x00000007ff137819 */ /* 0x000fe20000011400 */
[----:B------:R-:W-:-:S06]  /*79c0*/  IMAD.MOV.U32 R0, RZ, RZ, R24 ;  /* 0x000000ffff007224 */ /* 0x000fcc00078e0018 */
[----:B------:R-:W-:-:S07]  /*79d0*/  @!P0 SHF.R.S32.HI R19, RZ, R5, R0 ;  /* 0x00000005ff138219 */ /* 0x000fce0000011400 */
.L_x_6935:
[----:B------:R-:W-:Y:S05]  /*79e0*/  BSYNC.RECONVERGENT B0 ;  /* 0x0000000000007941 */ /* 0x000fea0003800200 */
.L_x_6934:
[----:B------:R-:W-:Y:S04]  /*79f0*/  BSSY.RECONVERGENT B6, `(.L_x_6936) ;  /* 0x0000110000067945 */ /* 0x000fe80003800200 */
[----:B------:R-:W-:Y:S05]  /*7a00*/  @P1 BRA `(.L_x_6937) ;  /* 0x0000001000381947 */ /* 0x000fea0003800000 */
[----:B------:R-:W0:Y:S01]  /*7a10*/  LDCU UR4, c[0x0][0x3b4] ;  /* 0x00007680ff0477ac */ /* 0x000e220008000800 */
[----:B------:R-:W1:Y:S01]  /*7a20*/  LDC.64 R8, c[0x0][0x388] ;  /* 0x0000e200ff087b82 */ /* 0x000e620000000a00 */
[----:B------:R-:W-:Y:S01]  /*7a30*/  IMAD R0, R2, 0x200, R25 ;  /* 0x0000020002007824 */ /* 0x000fe200078e0219 */
[----:B------:R-:W-:-:S03]  /*7a40*/  PRMT R4, R17, 0x9910, RZ ;  /* 0x0000991011047816 */ /* 0x000fc600000000ff */
        /* <DEDUP_REMOVED lines=17> */
.L_x_6941:
[----:B------:R0:W-:Y:S01]  /*7b60*/  STG.E.U8 desc[UR36][R8.64], R3 ;  /* 0x0000000308007986 */ /* 0x0001e2000c101124 */
[----:B------:R-:W-:Y:S01]  /*7b70*/  IMAD.MOV.U32 R25, RZ, RZ, R23 ;  /* 0x000000ffff197224 */ /* 0x000fe200078e0017 */
[----:B------:R-:W-:Y:S06]  /*7b80*/  BRA `(.L_x_6937) ;  /* 0x0000000c00d87947 */ /* 0x000fec0003800000 */
.L_x_6940:
[----:B------:R-:W-:-:S13]  /*7b90*/  ISETP.NE.AND P0, PT, R0, 0x2, PT ;  /* 0x000000020000780c */ /* 0x000fda0003f05270 */
[----:B------:R-:W-:Y:S05]  /*7ba0*/  @!P0 BRA `(.L_x_6943) ;  /* 0x0000000000408947 */ /* 0x000fea0003800000 */
[----:B------:R-:W-:-:S13]  /*7bb0*/  ISETP.NE.AND P0, PT, R0, 0x3, PT ;  /* 0x000000030000780c */ /* 0x000fda0003f05270 */
[----:B------:R-:W-:Y:S05]  /*7bc0*/  @!P0 BRA `(.L_x_6944) ;  /* 0x0000000000248947 */ /* 0x000fea0003800000 */
[----:B------:R-:W-:-:S13]  /*7bd0*/  ISETP.NE.AND P0, PT, R0, 0x4, PT ;  /* 0x000000040000780c */ /* 0x000fda0003f05270 */
[----:B------:R-:W-:Y:S05]  /*7be0*/  @P0 BRA `(.L_x_6942) ;  /* 0x0000000c00040947 */ /* 0x000fea0003800000 */
[----:B------:R-:W-:Y:S01]  /*7bf0*/  LOP3.LUT R3, R3, 0xffff, RZ, 0xc0, !PT ;  /* 0x0000ffff03037812 */ /* 0x000fe200078ec0ff */
[----:B------:R-:W-:-:S03]  /*7c00*/  IMAD.MOV.U32 R25, RZ, RZ, R23 ;  /* 0x000000ffff197224 */ /* 0x000fc600078e0017 */
[----:B------:R-:W-:-:S05]  /*7c10*/  PRMT R3, R3, 0x8880, RZ ;  /* 0x0000888003037816 */ /* 0x000fca00000000ff */
[----:B------:R-:W-:-:S05]  /*7c20*/  IMAD.MOV.U32 R4, RZ, RZ, R3 ;  /* 0x000000ffff047224 */ /* 0x000fca00078e0003 */
[----:B------:R-:W-:-:S05]  /*7c30*/  SHF.R.S32.HI R5, RZ, 0x1f, R4 ;  /* 0x0000001fff057819 */ /* 0x000fca0000011404 */
[----:B------:R0:W-:Y:S01]  /*7c40*/  STG.E.64 desc[UR36][R8.64], R4 ;  /* 0x0000000408007986 */ /* 0x0001e2000c101b24 */
[----:B------:R-:W-:Y:S05]  /*7c50*/  BRA `(.L_x_6937) ;  /* 0x0000000c00a47947 */ /* 0x000fea0003800000 */
.L_x_6944:
[----:B------:R-:W-:Y:S01]  /*7c60*/  LOP3.LUT R3, R3, 0xffff, RZ, 0xc0, !PT ;  /* 0x0000ffff03037812 */ /* 0x000fe200078ec0ff */
[----:B------:R-:W-:-:S03]  /*7c70*/  IMAD.MOV.U32 R25, RZ, RZ, R23 ;  /* 0x000000ffff197224 */ /* 0x000fc600078e0017 */
[----:B------:R-:W-:-:S05]  /*7c80*/  PRMT R3, R3, 0x8880, RZ ;  /* 0x0000888003037816 */ /* 0x000fca00000000ff */
[----:B------:R0:W-:Y:S01]  /*7c90*/  STG.E desc[UR36][R8.64], R3 ;  /* 0x0000000308007986 */ /* 0x0001e2000c101924 */
[----:B------:R-:W-:Y:S05]  /*7ca0*/  BRA `(.L_x_6937) ;  /* 0x0000000c00907947 */ /* 0x000fea0003800000 */
.L_x_6943:
[----:B------:R-:W-:Y:S01]  /*7cb0*/  PRMT R3, R3, 0x8880, RZ ;  /* 0x0000888003037816 */ /* 0x000fe200000000ff */
[----:B------:R-:W-:-:S03]  /*7cc0*/  IMAD.MOV.U32 R25, RZ, RZ, R23 ;  /* 0x000000ffff197224 */ /* 0x000fc600078e0017 */
[----:B------:R-:W-:-:S05]  /*7cd0*/  PRMT R3, R3, 0x7710, RZ ;  /* 0x0000771003037816 */ /* 0x000fca00000000ff */
[----:B------:R0:W-:Y:S01]  /*7ce0*/  STG.E.U16 desc[UR36][R8.64], R3 ;  /* 0x0000000308007986 */ /* 0x0001e2000c101524 */
[----:B------:R-:W-:Y:S05]  /*7cf0*/  BRA `(.L_x_6937) ;  /* 0x0000000c007c7947 */ /* 0x000fea0003800000 */
.L_x_6939:
[----:B------:R-:W-:-:S13]  /*7d00*/  ISETP.GT.AND P0, PT, R0, 0x6, PT ;  /* 0x000000060000780c */ /* 0x000fda0003f04270 */
[----:B------:R-:W-:Y:S05]  /*7d10*/  @P0 BRA `(.L_x_6945) ;  /* 0x0000000000340947 */ /* 0x000fea0003800000 */
[----:B------:R-:W-:-:S13]  /*7d20*/  ISETP.NE.AND P0, PT, R0, 0x5, PT ;  /* 0x000000050000780c */ /* 0x000fda0003f05270 */
[----:B------:R-:W-:Y:S05]  /*7d30*/  @!P0 BRA `(.L_x_6946) ;  /* 0x0000000000188947 */ /* 0x000fea0003800000 */
[----:B------:R-:W-:-:S13]  /*7d40*/  ISETP.NE.AND P0, PT, R0, 0x6, PT ;  /* 0x000000060000780c */ /* 0x000fda0003f05270 */
[----:B------:R-:W-:Y:S05]  /*7d50*/  @P0 BRA `(.L_x_6942) ;  /* 0x0000000800a80947 */ /* 0x000fea0003800000 */
[----:B------:R-:W0:Y:S01]  /*7d60*/  I2F.S8 R3, R3 ;  /* 0x0000000300037306 */ /* 0x000e220000001400 */
[----:B------:R-:W-:Y:S01]  /*7d70*/  IMAD.MOV.U32 R25, RZ, RZ, R23 ;  /* 0x000000ffff197224 */ /* 0x000fe200078e0017 */
[----:B0-----:R0:W-:Y:S01]  /*7d80*/  STG.E desc[UR36][R8.64], R3 ;  /* 0x0000000308007986 */ /* 0x0011e2000c101924 */
[----:B------:R-:W-:Y:S05]  /*7d90*/  BRA `(.L_x_6937) ;  /* 0x0000000c00547947 */ /* 0x000fea0003800000 */
.L_x_6946:
[----:B------:R-:W0:Y:S01]  /*7da0*/  I2F.S8 R0, R3 ;  /* 0x0000000300007306 */ /* 0x000e220000001400 */
[----:B------:R-:W-:Y:S01]  /*7db0*/  IMAD.MOV.U32 R25, RZ, RZ, R23 ;  /* 0x000000ffff197224 */ /* 0x000fe200078e0017 */
[----:B0-----:R-:W-:-:S05]  /*7dc0*/  F2FP.F16.F32.PACK_AB R0, RZ, R0 ;  /* 0x00000000ff00723e */ /* 0x001fca00000000ff */
[----:B------:R0:W-:Y:S01]  /*7dd0*/  STG.E.U16 desc[UR36][R8.64], R0 ;  /* 0x0000000008007986 */ /* 0x0001e2000c101524 */
[----:B------:R-:W-:Y:S05]  /*7de0*/  BRA `(.L_x_6937) ;  /* 0x0000000c00407947 */ /* 0x000fea0003800000 */
.L_x_6945:
[----:B------:R-:W-:-:S13]  /*7df0*/  ISETP.NE.AND P0, PT, R0, 0x7, PT ;  /* 0x000000070000780c */ /* 0x000fda0003f05270 */
[----:B------:R-:W-:Y:S05]  /*7e00*/  @!P0 BRA `(.L_x_6947) ;  /* 0x00000000003c8947 */ /* 0x000fea0003800000 */
[----:B------:R-:W-:-:S13]  /*7e10*/  ISETP.NE.AND P0, PT, R0, 0x8, PT ;  /* 0x000000080000780c */ /* 0x000fda0003f05270 */
[----:B------:R-:W-:Y:S05]  /*7e20*/  @!P0 BRA `(.L_x_6948) ;  /* 0x00000000001c8947 */ /* 0x000fea0003800000 */
[----:B------:R-:W-:-:S13]  /*7e30*/  ISETP.NE.AND P0, PT, R0, 0x9, PT ;  /* 0x000000090000780c */ /* 0x000fda0003f05270 */
[----:B------:R-:W-:Y:S05]  /*7e40*/  @P0 BRA `(.L_x_6942) ;  /* 0x00000008006c0947 */ /* 0x000fea0003800000 */
[----:B------:R-:W0:Y:S01]  /*7e50*/  I2F.S8 R4, R3 ;  /* 0x0000000300047306 */ /* 0x000e220000001400 */
[----:B------:R-:W-:Y:S02]  /*7e60*/  IMAD.MOV.U32 R5, RZ, RZ, RZ ;  /* 0x000000ffff057224 */ /* 0x000fe400078e00ff */
[----:B------:R-:W-:-:S03]  /*7e70*/  IMAD.MOV.U32 R25, RZ, RZ, R23 ;  /* 0x000000ffff197224 */ /* 0x000fc600078e0017 */
[----:B0-----:R0:W-:Y:S01]  /*7e80*/  STG.E.64 desc[UR36][R8.64], R4 ;  /* 0x0000000408007986 */ /* 0x0011e2000c101b24 */
[----:B------:R-:W-:Y:S05]  /*7e90*/  BRA `(.L_x_6937) ;  /* 0x0000000c00147947 */ /* 0x000fea0003800000 */
.L_x_6948:
[----:B------:R-:W0:Y:S01]  /*7ea0*/  I2F.S8 R3, R3 ;  /* 0x0000000300037306 */ /* 0x000e220000001400 */
[----:B------:R-:W-:Y:S01]  /*7eb0*/  IMAD.MOV.U32 R25, RZ, RZ, R23 ;  /* 0x000000ffff197224 */ /* 0x000fe200078e0017 */
[----:B0-----:R-:W-:-:S04]  /*7ec0*/  F2FP.F16.F32.PACK_AB R3, RZ, R3 ;  /* 0x00000003ff03723e */ /* 0x001fc800000000ff */
[----:B------:R-:W-:-:S05]  /*7ed0*/  PRMT R3, R3, 0x5410, RZ ;  /* 0x0000541003037816 */ /* 0x000fca00000000ff */
[----:B------:R0:W-:Y:S01]  /*7ee0*/  STG.E desc[UR36][R8.64], R3 ;  /* 0x0000000308007986 */ /* 0x0001e2000c101924 */
[----:B------:R-:W-:Y:S05]  /*7ef0*/  BRA `(.L_x_6937) ;  /* 0x0000000800fc7947 */ /* 0x000fea0003800000 */
.L_x_6947:
[----:B------:R-:W-:Y:S01]  /*7f00*/  PRMT R4, R3, 0x8880, RZ ;  /* 0x0000888003047816 */ /* 0x000fe200000000ff */
[----:B------:R-:W-:-:S03]  /*7f10*/  IMAD.MOV.U32 R25, RZ, RZ, R23 ;  /* 0x000000ffff197224 */ /* 0x000fc600078e0017 */
[----:B------:R-:W-:-:S06]  /*7f20*/  PRMT R4, R4, 0x7710, RZ ;  /* 0x0000771004047816 */ /* 0x000fcc00000000ff */
[----:B------:R-:W0:Y:S02]  /*7f30*/  I2F.F64.S16 R4, R4 ;  /* 0x0000000400047312 */ /* 0x000e240000101c00 */
[----:B0-----:R0:W-:Y:S01]  /*7f40*/  STG.E.64 desc[UR36][R8.64], R4 ;  /* 0x0000000408007986 */ /* 0x0011e2000c101b24 */
[----:B------:R-:W-:Y:S05]  /*7f50*/  BRA `(.L_x_6937) ;  /* 0x0000000800e47947 */ /* 0x000fea0003800000 */
.L_x_6938:
        /* <DEDUP_REMOVED lines=8> */
[----:B------:R-:W-:Y:S01]  /*7fe0*/  LOP3.LUT P0, RZ, R3, 0xff, RZ, 0xc0, !PT ;  /* 0x000000ff03ff7812 */ /* 0x000fe2000780c0ff */
[----:B------:R-:W-:-:S03]  /*7ff0*/  IMAD.MOV.U32 R25, RZ, RZ, R23 ;  /* 0x000000ffff197224 */ /* 0x000fc600078e0017 */
[----:B------:R-:W-:-:S05]  /*8000*/  SEL R3, RZ, 0x1, !P0 ;  /* 0x00000001ff037807 */ /* 0x000fca0004000000 */
[----:B------:R0:W-:Y:S01]  /*8010*/  STG.E.U8 desc[UR36][R8.64], R3 ;  /* 0x0000000308007986 */ /* 0x0001e2000c101124 */
[----:B------:R-:W-:Y:S05]  /*8020*/  BRA `(.L_x_6937) ;  /* 0x0000000800b07947 */ /* 0x000fea0003800000 */
.L_x_6951:
[----:B------:R-:W-:Y:S02]  /*8030*/  PRMT R4, R3, 0x8880, RZ ;  /* 0x0000888003047816 */ /* 0x000fe400000000ff */
[----:B------:R-:W-:Y:S01]  /*8040*/  CS2R R6, SRZ ;  /* 0x0000000000067805 */ /* 0x000fe2000001ff00 */
[----:B------:R-:W-:Y:S01]  /*8050*/  IMAD.MOV.U32 R25, RZ, RZ, R23 ;  /* 0x000000ffff197224 */ /* 0x000fe200078e0017 */
[----:B------:R-:W-:-:S06]  /*8060*/  PRMT R4, R4, 0x7710, RZ ;  /* 0x0000771004047816 */ /* 0x000fcc00000000ff */
[----:B------:R-:W0:Y:S02]  /*8070*/  I2F.F64.S16 R4, R4 ;  /* 0x0000000400047312 */ /* 0x000e240000101c00 */
[----:B0-----:R0:W-:Y:S01]  /*8080*/  STG.E.128 desc[UR36][R8.64], R4 ;  /* 0x0000000408007986 */ /* 0x0011e2000c101d24 */
[----:B------:R-:W-:Y:S05]  /*8090*/  BRA `(.L_x_6937) ;  /* 0x0000000800947947 */ /* 0x000fea0003800000 */
.L_x_6950:
[----:B------:R-:W-:-:S13]  /*80a0*/  ISETP.NE.AND P0, PT, R0, 0xf, PT ;  /* 0x0000000f0000780c */ /* 0x000fda0003f05270 */
[----:B------:R-:W-:Y:S05]  /*80b0*/  @!P0 BRA `(.L_x_6952) ;  /* 0x0000000000a88947 */ /* 0x000fea0003800000 */
[----:B------:R-:W-:-:S13]  /*80c0*/  ISETP.NE.AND P0, PT, R0, 0x17, PT ;  /* 0x000000170000780c */ /* 0x000fda0003f05270 */
[----:B------:R-:W-:Y:S05]  /*80d0*/  @!P0 BRA `(.L_x_6953) ;  /* 0x0000000000508947 */ /* 0x000fea0003800000 */
[----:B------:R-:W-:-:S13]  /*80e0*/  ISETP.NE.AND P0, PT, R0, 0x18, PT ;  /* 0x000000180000780c */ /* 0x000fda0003f05270 */
[----:B------:R-:W-:Y:S05]  /*80f0*/  @P0 BRA `(.L_x_6942) ;  /* 0x0000000400c00947 */ /* 0x000fea0003800000 */
[----:B------:R-:W0:Y:S01]  /*8100*/  I2F.S8 R6, R3 ;  /* 0x0000000300067306 */ /* 0x000e220000001400 */
        /* <DEDUP_REMOVED lines=12> */
.L_x_6955:
[----:B------:R-:W-:Y:S05]  /*81d0*/  BSYNC.RECONVERGENT B0 ;  /* 0x0000000000007941 */ /* 0x000fea0003800200 */
.L_x_6954:
[----:B------:R-:W-:Y:S01]  /*81e0*/  LOP3.LUT R5, R0, 0x80, R5, 0xf8, !PT ;  /* 0x0000008000057812 */ /* 0x000fe200078ef805 */
[----:B------:R-:W-:-:S04]  /*81f0*/  IMAD.MOV.U32 R25, RZ, RZ, R23 ;  /* 0x000000ffff197224 */ /* 0x000fc800078e0017 */
[----:B------:R0:W-:Y:S01]  /*8200*/  STG.E.U8 desc[UR36][R8.64], R5 ;  /* 0x0000000508007986 */ /* 0x0001e2000c101124 */
[----:B------:R-:W-:Y:S05]  /*8210*/  BRA `(.L_x_6937) ;  /* 0x0000000800347947 */ /* 0x000fea0003800000 */
.L_x_6953:
[----:B------:R-:W0:Y:S01]  /*8220*/  I2F.S8 R6, R3 ;  /* 0x0000000300067306 */ /* 0x000e220000001400 */
        /* <DEDUP_REMOVED lines=14> */
.L_x_6957:
[----:B------:R-:W-:Y:S05]  /*8310*/  BSYNC.RECONVERGENT B0 ;  /* 0x0000000000007941 */ /* 0x000fea0003800200 */
.L_x_6956:
[----:B------:R-:W-:Y:S01]  /*8320*/  LOP3.LUT R5, R0, 0x80, R5, 0xf8, !PT ;  /* 0x0000008000057812 */ /* 0x000fe200078ef805 */
[----:B------:R-:W-:-:S04]  /*8330*/  IMAD.MOV.U32 R25, RZ, RZ, R23 ;  /* 0x000000ffff197224 */ /* 0x000fc800078e0017 */
[----:B------:R0:W-:Y:S01]  /*8340*/  STG.E.U8 desc[UR36][R8.64], R5 ;  /* 0x0000000508007986 */ /* 0x0001e2000c101124 */
[----:B------:R-:W-:Y:S05]  /*8350*/  BRA `(.L_x_6937) ;  /* 0x0000000400e47947 */ /* 0x000fea0003800000 */
.L_x_6952:
[----:B------:R-:W0:Y:S01]  /*8360*/  I2F.S8 R0, R3 ;  /* 0x0000000300007306 */ /* 0x000e220000001400 */
[----:B------:R-:W-:Y:S01]  /*8370*/  IMAD.MOV.U32 R25, RZ, RZ, R23 ;  /* 0x000000ffff197224 */ /* 0x000fe200078e0017 */
[----:B0-----:R-:W-:-:S05]  /*8380*/  F2FP.BF16.F32.PACK_AB R0, RZ, R0 ;  /* 0x00000000ff00723e */ /* 0x001fca00000010ff */
[----:B------:R0:W-:Y:S01]  /*8390*/  STG.E.U16 desc[UR36][R8.64], R0 ;  /* 0x0000000008007986 */ /* 0x0001e2000c101524 */
[----:B------:R-:W-:Y:S05]  /*83a0*/  BRA `(.L_x_6937) ;  /* 0x0000000400d07947 */ /* 0x000fea0003800000 */
.L_x_6949:
        /* <DEDUP_REMOVED lines=8> */
[----:B------:R-:W-:Y:S01]  /*8430*/  PRMT R3, R3, 0x8880, RZ ;  /* 0x0000888003037816 */ /* 0x000fe200000000ff */
[----:B------:R-:W-:-:S03]  /*8440*/  IMAD.MOV.U32 R25, RZ, RZ, R23 ;  /* 0x000000ffff197224 */ /* 0x000fc600078e0017 */
[----:B------:R-:W-:-:S05]  /*8450*/  PRMT R3, R3, 0x7710, RZ ;  /* 0x0000771003037816 */ /* 0x000fca00000000ff */
[----:B------:R4:W-:Y:S01]  /*8460*/  STG.E.U16 desc[UR36][R8.64], R3 ;  /* 0x0000000308007986 */ /* 0x0009e2000c101524 */
[----:B------:R-:W-:Y:S05]  /*8470*/  BRA `(.L_x_6937) ;  /* 0x00000004009c7947 */ /* 0x000fea0003800000 */
.L_x_6960:
[----:B------:R-:W0:Y:S01]  /*8480*/  I2F.S8 R3, R3 ;  /* 0x0000000300037306 */ /* 0x000e220000001400 */
        /* <DEDUP_REMOVED lines=12> */
.L_x_6963:
[----:B------:R-:W-:-:S04]  /*8550*/  SHF.R.U32.HI R0, RZ, 0x14, R3 ;  /* 0x00000014ff007819 */ /* 0x000fc80000011603 */
[----:B------:R-:W-:-:S04]  /*8560*/  LOP3.LUT R0, R0, 0x1, RZ, 0xc0, !PT ;  /* 0x0000000100007812 */ /* 0x000fc800078ec0ff */
[----:B------:R-:W-:-:S04]  /*8570*/  IADD3 R0, PT, PT, R3, 0x487ffff, R0 ;  /* 0x0487ffff03007810 */ /* 0x000fc80007ffe000 */
[----:B------:R-:W-:-:S04]  /*8580*/  SHF.R.U32.HI R0, RZ, 0x14, R0 ;  /* 0x00000014ff007819 */ /* 0x000fc80000011600 */
[----:B------:R-:W-:-:S07]  /*8590*/  LOP3.LUT R0, R0, 0xff, RZ, 0xc0, !PT ;  /* 0x000000ff00007812 */ /* 0x000fce00078ec0ff */
.L_x_6964:
[----:B------:R-:W-:-:S04]  /*85a0*/  SHF.R.U32.HI R3, RZ, 0x18, R3 ;  /* 0x00000018ff037819 */ /* 0x000fc80000011603 */
[----:B------:R-:W-:-:S04]  /*85b0*/  LOP3.LUT R0, R0, 0x80, R3, 0xf8, !PT ;  /* 0x0000008000007812 */ /* 0x000fc800078ef803 */
[----:B------:R-:W-:-:S07]  /*85c0*/  PRMT R4, R0, 0x7610, R4 ;  /* 0x0000761000047816 */ /* 0x000fce0000000004 */
.L_x_6962:
[----:B------:R-:W-:Y:S05]  /*85d0*/  BSYNC.RECONVERGENT B0 ;  /* 0x0000000000007941 */ /* 0x000fea0003800200 */
.L_x_6961:
[----:B------:R0:W-:Y:S01]  /*85e0*/  STG.E.U8 desc[UR36][R8.64], R4 ;  /* 0x0000000408007986 */ /* 0x0001e2000c101124 */
[----:B------:R-:W-:Y:S01]  /*85f0*/  IMAD.MOV.U32 R25, RZ, RZ, R23 ;  /* 0x000000ffff197224 */ /* 0x000fe200078e0017 */
[----:B------:R-:W-:Y:S06]  /*8600*/  BRA `(.L_x_6937) ;  /* 0x0000000400387947 */ /* 0x000fec0003800000 */
.L_x_6959:
        /* <DEDUP_REMOVED lines=13> */
.L_x_6967:
[----:B------:R-:W-:-:S04]  /*86e0*/  SHF.R.U32.HI R0, RZ, 0x15, R3 ;  /* 0x00000015ff007819 */ /* 0x000fc80000011603 */
[----:B------:R-:W-:-:S04]  /*86f0*/  LOP3.LUT R0, R0, 0x1, RZ, 0xc0, !PT ;  /* 0x0000000100007812 */ /* 0x000fc800078ec0ff */
[----:B------:R-:W-:-:S04]  /*8700*/  IADD3 R0, PT, PT, R3, 0x88fffff, R0 ;  /* 0x088fffff03007810 */ /* 0x000fc80007ffe000 */
[----:B------:R-:W-:-:S04]  /*8710*/  SHF.R.U32.HI R0, RZ, 0x15, R0 ;  /* 0x00000015ff007819 */ /* 0x000fc80000011600 */
[----:B------:R-:W-:-:S07]  /*8720*/  LOP3.LUT R0, R0, 0xff, RZ, 0xc0, !PT ;  /* 0x000000ff00007812 */ /* 0x000fce00078ec0ff */
.L_x_6968:
[----:B------:R-:W-:-:S04]  /*8730*/  SHF.R.U32.HI R3, RZ, 0x18, R3 ;  /* 0x00000018ff037819 */ /* 0x000fc80000011603 */
[----:B------:R-:W-:-:S04]  /*8740*/  LOP3.LUT R0, R0, 0x80, R3, 0xf8, !PT ;  /* 0x0000008000007812 */ /* 0x000fc800078ef803 */
[----:B------:R-:W-:-:S07]  /*8750*/  PRMT R4, R0, 0x7610, R4 ;  /* 0x0000761000047816 */ /* 0x000fce0000000004 */
.L_x_6966:
[----:B------:R-:W-:Y:S05]  /*8760*/  BSYNC.RECONVERGENT B0 ;  /* 0x0000000000007941 */ /* 0x000fea0003800200 */
.L_x_6965:
[----:B------:R3:W-:Y:S01]  /*8770*/  STG.E.U8 desc[UR36][R8.64], R4 ;  /* 0x0000000408007986 */ /* 0x0007e2000c101124 */
[----:B------:R-:W-:Y:S01]  /*8780*/  IMAD.MOV.U32 R25, RZ, RZ, R23 ;  /* 0x000000ffff197224 */ /* 0x000fe200078e0017 */
[----:B------:R-:W-:Y:S06]  /*8790*/  BRA `(.L_x_6937) ;  /* 0x0000000000d47947 */ /* 0x000fec0003800000 */
.L_x_6958:
[----:B------:R-:W-:-:S13]  /*87a0*/  ISETP.NE.AND P0, PT, R0, 0x1c, PT ;  /* 0x0000001c0000780c */ /* 0x000fda0003f05270 */
[----:B------:R-:W-:Y:S05]  /*87b0*/  @!P0 BRA `(.L_x_6969) ;  /* 0x0000000000bc8947 */ /* 0x000fea0003800000 */
[----:B------:R-:W-:-:S13]  /*87c0*/  ISETP.NE.AND P0, PT, R0, 0x1d, PT ;  /* 0x0000001d0000780c */ /* 0x000fda0003f05270 */
[----:B------:R-:W-:Y:S05]  /*87d0*/  @!P0 BRA `(.L_x_6970) ;  /* 0x0000000000988947 */ /* 0x000fea0003800000 */
[----:B------:R-:W-:-:S13]  /*87e0*/  ISETP.NE.AND P0, PT, R0, 0x2c, PT ;  /* 0x0000002c0000780c */ /* 0x000fda0003f05270 */
[----:B------:R-:W-:Y:S05]  /*87f0*/  @!P0 BRA `(.L_x_6971) ;  /* 0x0000000000488947 */ /* 0x000fea0003800000 */
.L_x_6942:
        /* <DEDUP_REMOVED lines=16> */
.L_x_6972:
[----:B------:R-:W-:Y:S01]  /*8900*/  IMAD.MOV.U32 R25, RZ, RZ, R23 ;  /* 0x000000ffff197224 */ /* 0x000fe200078e0017 */
[----:B------:R-:W-:Y:S06]  /*8910*/  BRA `(.L_x_6937) ;  /* 0x0000000000747947 */ /* 0x000fec0003800000 */
.L_x_6971:
[----:B------:R-:W0:Y:S01]  /*8920*/  I2F.S8 R6, R3 ;  /* 0x0000000300067306 */ /* 0x000e220000001400 */
[----:B------:R-:W-:Y:S01]  /*8930*/  IMAD.MOV.U32 R25, RZ, RZ, R23 ;  /* 0x000000ffff197224 */ /* 0x000fe200078e0017 */
        /* <DEDUP_REMOVED lines=16> */
.L_x_6970:
[----:B------:R-:W-:Y:S01]  /*8a40*/  LOP3.LUT R3, R3, 0xffff, RZ, 0xc0, !PT ;  /* 0x0000ffff03037812 */ /* 0x000fe200078ec0ff */
[----:B------:R-:W-:-:S03]  /*8a50*/  IMAD.MOV.U32 R25, RZ, RZ, R23 ;  /* 0x000000ffff197224 */ /* 0x000fc600078e0017 */
[----:B------:R-:W-:-:S05]  /*8a60*/  PRMT R3, R3, 0x8880, RZ ;  /* 0x0000888003037816 */ /* 0x000fca00000000ff */
[----:B------:R-:W-:-:S05]  /*8a70*/  IMAD.MOV.U32 R4, RZ, RZ, R3 ;  /* 0x000000ffff047224 */ /* 0x000fca00078e0003 */
[----:B------:R-:W-:-:S05]  /*8a80*/  SHF.R.S32.HI R5, RZ, 0x1f, R4 ;  /* 0x0000001fff057819 */ /* 0x000fca0000011404 */
[----:B------:R1:W-:Y:S01]  /*8a90*/  STG.E.64 desc[UR36][R8.64], R4 ;  /* 0x0000000408007986 */ /* 0x0003e2000c101b24 */
[----:B------:R-:W-:Y:S05]  /*8aa0*/  BRA `(.L_x_6937) ;  /* 0x0000000000107947 */ /* 0x000fea0003800000 */
.L_x_6969:
[----:B------:R-:W-:Y:S01]  /*8ab0*/  LOP3.LUT R3, R3, 0xffff, RZ, 0xc0, !PT ;  /* 0x0000ffff03037812 */ /* 0x000fe200078ec0ff */
[----:B------:R-:W-:-:S03]  /*8ac0*/  IMAD.MOV.U32 R25, RZ, RZ, R23 ;  /* 0x000000ffff197224 */ /* 0x000fc600078e0017 */
[----:B------:R-:W-:-:S05]  /*8ad0*/  PRMT R3, R3, 0x8880, RZ ;  /* 0x0000888003037816 */ /* 0x000fca00000000ff */
[----:B------:R0:W-:Y:S02]  /*8ae0*/  STG.E desc[UR36][R8.64], R3 ;  /* 0x0000000308007986 */ /* 0x0001e4000c101924 */
.L_x_6937:
[----:B------:R-:W-:Y:S05]  /*8af0*/  BSYNC.RECONVERGENT B6 ;  /* 0x0000000000067941 */ /* 0x000fea0003800200 */
.L_x_6936:
[----:B------:R-:W-:Y:S01]  /*8b00*/  ISETP.GE.AND P0, PT, R25, R16, PT ;  /* 0x000000101900720c */ /* 0x000fe20003f06270 */
[----:B------:R-:W-:-:S12]  /*8b10*/  BSSY.RECONVERGENT B6, `(.L_x_6973) ;  /* 0x00001f2000067945 */ /* 0x000fd80003800200 */
[----:B------:R-:W-:Y:S05]  /*8b20*/  @P0 BRA `(.L_x_6974) ;  /* 0x0000001c00c00947 */ /* 0x000fea0003800000 */
[----:B------:R-:W0:Y:S02]  /*8b30*/  LDCU UR4, c[0x0][0x3b4] ;  /* 0x00007680ff0477ac */ /* 0x000e240008000800 */
[----:B01234-:R-:W0:Y:S01]  /*8b40*/  LDC.64 R8, c[0x0][0x388] ;  /* 0x0000e200ff087b82 */ /* 0x01fe220000000a00 */
[----:B------:R-:W-:Y:S01]  /*8b50*/  IMAD R0, R2, 0x200, R25 ;  /* 0x0000020002007824 */ /* 0x000fe200078e0219 */
[----:B------:R-:W-:-:S03]  /*8b60*/  PRMT R4, R17, 0x9910, RZ ;  /* 0x0000991011047816 */ /* 0x000fc600000000ff */
[----:B------:R-:W-:Y:S02]  /*8b70*/  IMAD R3, R0, UR4, RZ ;  /* 0x0000000400037c24 */ /* 0x000fe4000f8e02ff */
        /* <DEDUP_REMOVED lines=13> */
[----:B-----5:R0:W-:Y:S01]  /*8c50*/  STG.E.U8 desc[UR36][R8.64], R22 ;  /* 0x0000001608007986 */ /* 0x0201e2000c101124 */
[----:B------:R-:W-:Y:S05]  /*8c60*/  BRA `(.L_x_6980) ;  /* 0x0000000c00887947 */ /* 0x000fea0003800000 */
.L_x_6978:
[----:B-----5:R0:W-:Y:S01]  /*8c70*/  STG.E.U8 desc[UR36][R8.64], R22 ;  /* 0x0000001608007986 */ /* 0x0201e2000c101124 */
[----:B------:R-:W-:Y:S05]  /*8c80*/  BRA `(.L_x_6980) ;  /* 0x0000000c00807947 */ /* 0x000fea0003800000 */
.L_x_6977:
[----:B------:R-:W-:-:S13]  /*8c90*/  ISETP.NE.AND P0, PT, R0, 0x2, PT ;  /* 0x000000020000780c */ /* 0x000fda0003f05270 */
[----:B------:R-:W-:Y:S05]  /*8ca0*/  @!P0 BRA `(.L_x_6981) ;  /* 0x0000000000388947 */ /* 0x000fea0003800000 */
[----:B------:R-:W-:-:S13]  /*8cb0*/  ISETP.NE.AND P0, PT, R0, 0x3, PT ;  /* 0x000000030000780c */ /* 0x000fda0003f05270 */
[----:B------:R-:W-:Y:S05]  /*8cc0*/  @!P0 BRA `(.L_x_6982) ;  /* 0x0000000000208947 */ /* 0x000fea0003800000 */
[----:B------:R-:W-:-:S13]  /*8cd0*/  ISETP.NE.AND P0, PT, R0, 0x4, PT ;  /* 0x000000040000780c */ /* 0x000fda0003f05270 */
[----:B------:R-:W-:Y:S05]  /*8ce0*/  @P0 BRA `(.L_x_6979) ;  /* 0x0000000800840947 */ /* 0x000fea0003800000 */
[----:B-----5:R-:W-:-:S04]  /*8cf0*/  LOP3.LUT R22, R22, 0xffff, RZ, 0xc0, !PT ;  /* 0x0000ffff16167812 */ /* 0x020fc800078ec0ff */
[----:B------:R-:W-:-:S05]  /*8d00*/  PRMT R22, R22, 0x8880, RZ ;  /* 0x0000888016167816 */ /* 0x000fca00000000ff */
[----:B------:R-:W-:-:S05]  /*8d10*/  IMAD.MOV.U32 R4, RZ, RZ, R22 ;  /* 0x000000ffff047224 */ /* 0x000fca00078e0016 */
[----:B------:R-:W-:-:S05]  /*8d20*/  SHF.R.S32.HI R5, RZ, 0x1f, R4 ;  /* 0x0000001fff057819 */ /* 0x000fca0000011404 */
[----:B------:R0:W-:Y:S01]  /*8d30*/  STG.E.64 desc[UR36][R8.64], R4 ;  /* 0x0000000408007986 */ /* 0x0001e2000c101b24 */
[----:B------:R-:W-:Y:S05]  /*8d40*/  BRA `(.L_x_6980) ;  /* 0x0000000c00507947 */ /* 0x000fea0003800000 */
.L_x_6982:
[----:B-----5:R-:W-:-:S04]  /*8d50*/  LOP3.LUT R22, R22, 0xffff, RZ, 0xc0, !PT ;  /* 0x0000ffff16167812 */ /* 0x020fc800078ec0ff */
[----:B------:R-:W-:-:S05]  /*8d60*/  PRMT R3, R22, 0x8880, RZ ;  /* 0x0000888016037816 */ /* 0x000fca00000000ff */
[----:B------:R0:W-:Y:S01]  /*8d70*/  STG.E desc[UR36][R8.64], R3 ;  /* 0x0000000308007986 */ /* 0x0001e2000c101924 */
[----:B------:R-:W-:Y:S05]  /*8d80*/  BRA `(.L_x_6980) ;  /* 0x0000000c00407947 */ /* 0x000fea0003800000 */
.L_x_6981:
[----:B-----5:R-:W-:-:S04]  /*8d90*/  PRMT R3, R22, 0x8880, RZ ;  /* 0x0000888016037816 */ /* 0x020fc800000000ff */
[----:B------:R-:W-:-:S05]  /*8da0*/  PRMT R3, R3, 0x7710, RZ ;  /* 0x0000771003037816 */ /* 0x000fca00000000ff */
[----:B------:R0:W-:Y:S01]  /*8db0*/  STG.E.U16 desc[UR36][R8.64], R3 ;  /* 0x0000000308007986 */ /* 0x0001e2000c101524 */
[----:B------:R-:W-:Y:S05]  /*8dc0*/  BRA `(.L_x_6980) ;  /* 0x0000000c00307947 */ /* 0x000fea0003800000 */
.L_x_6976:
[----:B------:R-:W-:-:S13]  /*8dd0*/  ISETP.GT.AND P0, PT, R0, 0x6, PT ;  /* 0x000000060000780c */ /* 0x000fda0003f04270 */
[----:B------:R-:W-:Y:S05]  /*8de0*/  @P0 BRA `(.L_x_6983) ;  /* 0x00000000002c0947 */ /* 0x000fea0003800000 */
[----:B------:R-:W-:-:S13]  /*8df0*/  ISETP.NE.AND P0, PT, R0, 0x5, PT ;  /* 0x000000050000780c */ /* 0x000fda0003f05270 */
[----:B------:R-:W-:Y:S05]  /*8e00*/  @!P0 BRA `(.L_x_6984) ;  /* 0x0000000000148947 */ /* 0x000fea0003800000 */
[----:B------:R-:W-:-:S13]  /*8e10*/  ISETP.NE.AND P0, PT, R0, 0x6, PT ;  /* 0x000000060000780c */ /* 0x000fda0003f05270 */
[----:B------:R-:W-:Y:S05]  /*8e20*/  @P0 BRA `(.L_x_6979) ;  /* 0x0000000800340947 */ /* 0x000fea0003800000 */
[----:B-----5:R-:W0:Y:S02]  /*8e30*/  I2F.S8 R3, R22 ;  /* 0x0000001600037306 */ /* 0x020e240000001400 */
[----:B0-----:R3:W-:Y:S01]  /*8e40*/  STG.E desc[UR36][R8.64], R3 ;  /* 0x0000000308007986 */ /* 0x0017e2000c101924 */
[----:B------:R-:W-:Y:S05]  /*8e50*/  BRA `(.L_x_6980) ;  /* 0x0000000c000c7947 */ /* 0x000fea0003800000 */
.L_x_6984:
[----:B-----5:R-:W0:Y:S02]  /*8e60*/  I2F.S8 R0, R22 ;  /* 0x0000001600007306 */ /* 0x020e240000001400 */
[----:B0-----:R-:W-:-:S05]  /*8e70*/  F2FP.F16.F32.PACK_AB R0, RZ, R0 ;  /* 0x00000000ff00723e */ /* 0x001fca00000000ff */
[----:B------:R4:W-:Y:S01]  /*8e80*/  STG.E.U16 desc[UR36][R8.64], R0 ;  /* 0x0000000008007986 */ /* 0x0009e2000c101524 */
[----:B------:R-:W-:Y:S05]  /*8e90*/  BRA `(.L_x_6980) ;  /* 0x0000000800fc7947 */ /* 0x000fea0003800000 */
.L_x_6983:
[----:B------:R-:W-:-:S13]  /*8ea0*/  ISETP.NE.AND P0, PT, R0, 0x7, PT ;  /* 0x000000070000780c */ /* 0x000fda0003f05270 */
[----:B------:R-:W-:Y:S05]  /*8eb0*/  @!P0 BRA `(.L_x_6985) ;  /* 0x0000000000348947 */ /* 0x000fea0003800000 */
[----:B------:R-:W-:-:S13]  /*8ec0*/  ISETP.NE.AND P0, PT, R0, 0x8, PT ;  /* 0x000000080000780c */ /* 0x000fda0003f05270 */
[----:B------:R-:W-:Y:S05]  /*8ed0*/  @!P0 BRA `(.L_x_6986) ;  /* 0x0000000000188947 */ /* 0x000fea0003800000 */
[----:B------:R-:W-:-:S13]  /*8ee0*/  ISETP.NE.AND P0, PT, R0, 0x9, PT ;  /* 0x000000090000780c */ /* 0x000fda0003f05270 */
[----:B------:R-:W-:Y:S05]  /*8ef0*/  @P0 BRA `(.L_x_6979) ;  /* 0x0000000800000947 */ /* 0x000fea0003800000 */
[----:B-----5:R-:W0:Y:S01]  /*8f00*/  I2F.S8 R22, R22 ;  /* 0x0000001600167306 */ /* 0x020e220000001400 */
[----:B------:R-:W-:-:S05]  /*8f10*/  IMAD.MOV.U32 R23, RZ, RZ, RZ ;  /* 0x000000ffff177224 */ /* 0x000fca00078e00ff */
[----:B0-----:R1:W-:Y:S01]  /*8f20*/  STG.E.64 desc[UR36][R8.64], R22 ;  /* 0x0000001608007986 */ /* 0x0013e2000c101b24 */
[----:B------:R-:W-:Y:S05]  /*8f30*/  BRA `(.L_x_6980) ;  /* 0x0000000800d47947 */ /* 0x000fea0003800000 */
.L_x_6986:
[----:B-----5:R-:W0:Y:S02]  /*8f40*/  I2F.S8 R22, R22 ;  /* 0x0000001600167306 */ /* 0x020e240000001400 */
[----:B0-----:R-:W-:-:S04]  /*8f50*/  F2FP.F16.F32.PACK_AB R3, RZ, R22 ;  /* 0x00000016ff03723e */ /* 0x001fc800000000ff */
[----:B------:R-:W-:-:S05]  /*8f60*/  PRMT R3, R3, 0x5410, RZ ;  /* 0x0000541003037816 */ /* 0x000fca00000000ff */
[----:B------:R2:W-:Y:S01]  /*8f70*/  STG.E desc[UR36][R8.64], R3 ;  /* 0x0000000308007986 */ /* 0x0005e2000c101924 */
[----:B------:R-:W-:Y:S05]  /*8f80*/  BRA `(.L_x_6980) ;  /* 0x0000000800c07947 */ /* 0x000fea0003800000 */
.L_x_6985:
[----:B-----5:R-:W-:-:S04]  /*8f90*/  PRMT R4, R22, 0x8880, RZ ;  /* 0x0000888016047816 */ /* 0x020fc800000000ff */
[----:B------:R-:W-:-:S06]  /*8fa0*/  PRMT R4, R4, 0x7710, RZ ;  /* 0x0000771004047816 */ /* 0x000fcc00000000ff */
[----:B------:R-:W0:Y:S02]  /*8fb0*/  I2F.F64.S16 R4, R4 ;  /* 0x0000000400047312 */ /* 0x000e240000101c00 */
[----:B0-----:R0:W-:Y:S01]  /*8fc0*/  STG.E.64 desc[UR36][R8.64], R4 ;  /* 0x0000000408007986 */ /* 0x0011e2000c101b24 */
[----:B------:R-:W-:Y:S05]  /*8fd0*/  BRA `(.L_x_6980) ;  /* 0x0000000800ac7947 */ /* 0x000fea0003800000 */
.L_x_6975:
        /* <DEDUP_REMOVED lines=10> */
[----:B-----5:R-:W-:-:S04]  /*9080*/  PRMT R3, R22, 0x8880, RZ ;  /* 0x0000888016037816 */ /* 0x020fc800000000ff */
[----:B------:R-:W-:-:S05]  /*9090*/  PRMT R3, R3, 0x7710, RZ ;  /* 0x0000771003037816 */ /* 0x000fca00000000ff */
[----:B------:R0:W-:Y:S01]  /*90a0*/  STG.E.U16 desc[UR36][R8.64], R3 ;  /* 0x0000000308007986 */ /* 0x0001e2000c101524 */
[----:B------:R-:W-:Y:S05]  /*90b0*/  BRA `(.L_x_6980) ;  /* 0x0000000800747947 */ /* 0x000fea0003800000 */
.L_x_6990:
[----:B-----5:R-:W0:Y:S01]  /*90c0*/  I2F.S8 R5, R22 ;  /* 0x0000001600057306 */ /* 0x020e220000001400 */
        /* <DEDUP_REMOVED lines=16> */
.L_x_6993:
[----:B------:R-:W-:-:S04]  /*91d0*/  SHF.R.U32.HI R3, RZ, 0x18, R5 ;  /* 0x00000018ff037819 */ /* 0x000fc80000011605 */
[----:B------:R-:W-:-:S04]  /*91e0*/  LOP3.LUT R0, R0, 0x80, R3, 0xf8, !PT ;  /* 0x0000008000007812 */ /* 0x000fc800078ef803 */
[----:B------:R-:W-:-:S07]  /*91f0*/  PRMT R4, R0, 0x7610, R4 ;  /* 0x0000761000047816 */ /* 0x000fce0000000004 */
.L_x_6992:
[----:B------:R-:W-:Y:S05]  /*9200*/  BSYNC.RECONVERGENT B0 ;  /* 0x0000000000007941 */ /* 0x000fea0003800200 */
.L_x_6991:
[----:B------:R0:W-:Y:S01]  /*9210*/  STG.E.U8 desc[UR36][R8.64], R4 ;  /* 0x0000000408007986 */ /* 0x0001e2000c101124 */
[----:B------:R-:W-:Y:S05]  /*9220*/  BRA `(.L_x_6980) ;  /* 0x0000000800187947 */ /* 0x000fea0003800000 */
.L_x_6989:
        /* <DEDUP_REMOVED lines=17> */
.L_x_6996:
[----:B------:R-:W-:-:S04]  /*9340*/  SHF.R.U32.HI R3, RZ, 0x18, R5 ;  /* 0x00000018ff037819 */ /* 0x000fc80000011605 */
[----:B------:R-:W-:-:S04]  /*9350*/  LOP3.LUT R0, R0, 0x80, R3, 0xf8, !PT ;  /* 0x0000008000007812 */ /* 0x000fc800078ef803 */
[----:B------:R-:W-:-:S07]  /*9360*/  PRMT R4, R0, 0x7610, R4 ;  /* 0x0000761000047816 */ /* 0x000fce0000000004 */
.L_x_6995:
[----:B------:R-:W-:Y:S05]  /*9370*/  BSYNC.RECONVERGENT B0 ;  /* 0x0000000000007941 */ /* 0x000fea0003800200 */
.L_x_6994:
[----:B------:R0:W-:Y:S01]  /*9380*/  STG.E.U8 desc[UR36][R8.64], R4 ;  /* 0x0000000408007986 */ /* 0x0001e2000c101124 */
[----:B------:R-:W-:Y:S05]  /*9390*/  BRA `(.L_x_6980) ;  /* 0x0000000400bc7947 */ /* 0x000fea0003800000 */
.L_x_6988:
[----:B------:R-:W-:-:S13]  /*93a0*/  ISETP.NE.AND P0, PT, R0, 0x1c, PT ;  /* 0x0000001c0000780c */ /* 0x000fda0003f05270 */
[----:B------:R-:W-:Y:S05]  /*93b0*/  @!P0 BRA `(.L_x_6997) ;  /* 0x0000000000688947 */ /* 0x000fea0003800000 */
[----:B------:R-:W-:-:S13]  /*93c0*/  ISETP.NE.AND P0, PT, R0, 0x1d, PT ;  /* 0x0000001d0000780c */ /* 0x000fda0003f05270 */
[----:B------:R-:W-:Y:S05]  /*93d0*/  @!P0 BRA `(.L_x_6998) ;  /* 0x0000000000488947 */ /* 0x000fea0003800000 */
[----:B------:R-:W-:-:S13]  /*93e0*/  ISETP.NE.AND P0, PT, R0, 0x2c, PT ;  /* 0x0000002c0000780c */ /* 0x000fda0003f05270 */
[----:B------:R-:W-:Y:S05]  /*93f0*/  @P0 BRA `(.L_x_6979) ;  /* 0x0000000000c00947 */ /* 0x000fea0003800000 */
[----:B-----5:R-:W0:Y:S02]  /*9400*/  I2F.S8 R22, R22 ;  /* 0x0000001600167306 */ /* 0x020e240000001400 */
        /* <DEDUP_REMOVED lines=15> */
.L_x_6998:
[----:B-----5:R-:W-:-:S04]  /*9500*/  LOP3.LUT R22, R22, 0xffff, RZ, 0xc0, !PT ;  /* 0x0000ffff16167812 */ /* 0x020fc800078ec0ff */
[----:B------:R-:W-:-:S05]  /*9510*/  PRMT R22, R22, 0x8880, RZ ;  /* 0x0000888016167816 */ /* 0x000fca00000000ff */
[----:B------:R-:W-:-:S05]  /*9520*/  IMAD.MOV.U32 R4, RZ, RZ, R22 ;  /* 0x000000ffff047224 */ /* 0x000fca00078e0016 */
[----:B------:R-:W-:-:S05]  /*9530*/  SHF.R.S32.HI R5, RZ, 0x1f, R4 ;  /* 0x0000001fff057819 */ /* 0x000fca0000011404 */
[----:B------:R0:W-:Y:S01]  /*9540*/  STG.E.64 desc[UR36][R8.64], R4 ;  /* 0x0000000408007986 */ /* 0x0001e2000c101b24 */
[----:B------:R-:W-:Y:S05]  /*9550*/  BRA `(.L_x_6980) ;  /* 0x00000004004c7947 */ /* 0x000fea0003800000 */
.L_x_6997:
[----:B-----5:R-:W-:-:S04]  /*9560*/  LOP3.LUT R22, R22, 0xffff, RZ, 0xc0, !PT ;  /* 0x0000ffff16167812 */ /* 0x020fc800078ec0ff */
[----:B------:R-:W-:-:S05]  /*9570*/  PRMT R3, R22, 0x8880, RZ ;  /* 0x0000888016037816 */ /* 0x000fca00000000ff */
[----:B------:R0:W-:Y:S01]  /*9580*/  STG.E desc[UR36][R8.64], R3 ;  /* 0x0000000308007986 */ /* 0x0001e2000c101924 */
[----:B------:R-:W-:Y:S05]  /*9590*/  BRA `(.L_x_6980) ;  /* 0x00000004003c7947 */ /* 0x000fea0003800000 */
.L_x_6987:
[----:B------:R-:W-:-:S13]  /*95a0*/  ISETP.GT.AND P0, PT, R0, 0xe, PT ;  /* 0x0000000e0000780c */ /* 0x000fda0003f04270 */
[----:B------:R-:W-:Y:S05]  /*95b0*/  @P0 BRA `(.L_x_6999) ;  /* 0x0000000000380947 */ /* 0x000fea0003800000 */
[----:B------:R-:W-:-:S13]  /*95c0*/  ISETP.NE.AND P0, PT, R0, 0xa, PT ;  /* 0x0000000a0000780c */ /* 0x000fda0003f05270 */
[----:B------:R-:W-:Y:S05]  /*95d0*/  @!P0 BRA `(.L_x_7000) ;  /* 0x0000000000188947 */ /* 0x000fea0003800000 */
[----:B------:R-:W-:-:S13]  /*95e0*/  ISETP.NE.AND P0, PT, R0, 0xb, PT ;  /* 0x0000000b0000780c */ /* 0x000fda0003f05270 */
[----:B------:R-:W-:Y:S05]  /*95f0*/  @P0 BRA `(.L_x_6979) ;  /* 0x0000000000400947 */ /* 0x000fea0003800000 */
[----:B-----5:R-:W-:-:S04]  /*9600*/  LOP3.LUT P0, RZ, R22, 0xff, RZ, 0xc0, !PT ;  /* 0x000000ff16ff7812 */ /* 0x020fc8000780c0ff */
[----:B------:R-:W-:-:S05]  /*9610*/  SEL R3, RZ, 0x1, !P0 ;  /* 0x00000001ff037807 */ /* 0x000fca0004000000 */
[----:B------:R0:W-:Y:S01]  /*9620*/  STG.E.U8 desc[UR36][R8.64], R3 ;  /* 0x0000000308007986 */ /* 0x0001e2000c101124 */
[----:B------:R-:W-:Y:S05]  /*9630*/  BRA `(.L_x_6980) ;  /* 0x0000000400147947 */ /* 0x000fea0003800000 */
.L_x_7000:
[----:B-----5:R-:W-:Y:S02]  /*9640*/  PRMT R4, R22, 0x8880, RZ ;  /* 0x0000888016047816 */ /* 0x020fe400000000ff */
[----:B------:R-:W-:Y:S02]  /*9650*/  CS2R R6, SRZ ;  /* 0x0000000000067805 */ /* 0x000fe4000001ff00 */
[----:B------:R-:W-:-:S06]  /*9660*/  PRMT R4, R4, 0x7710, RZ ;  /* 0x0000771004047816 */ /* 0x000fcc00000000ff */
[----:B------:R-:W0:Y:S02]  /*9670*/  I2F.F64.S16 R4, R4 ;  /* 0x0000000400047312 */ /* 0x000e240000101c00 */
[----:B0-----:R0:W-:Y:S01]  /*9680*/  STG.E.128 desc[UR36][R8.64], R4 ;  /* 0x0000000408007986 */ /* 0x0011e2000c101d24 */
[----:B------:R-:W-:Y:S05]  /*9690*/  BRA `(.L_x_6980) ;  /* 0x0000000000fc7947 */ /* 0x000fea0003800000 */
.L_x_6999:
[----:B------:R-:W-:-:S13]  /*96a0*/  ISETP.NE.AND P0, PT, R0, 0xf, PT ;  /* 0x0000000f0000780c */ /* 0x000fda0003f05270 */
[----:B------:R-:W-:Y:S05]  /*96b0*/  @!P0 BRA `(.L_x_7001) ;  /* 0x0000000000e88947 */ /* 0x000fea0003800000 */
[----:B------:R-:W-:-:S13]  /*96c0*/  ISETP.NE.AND P0, PT, R0, 0x17, PT ;  /* 0x000000170000780c */ /* 0x000fda0003f05270 */
[----:B------:R-:W-:Y:S05]  /*96d0*/  @!P0 BRA `(.L_x_7002) ;  /* 0x0000000000908947 */ /* 0x000fea0003800000 */
[----:B------:R-:W-:-:S13]  /*96e0*/  ISETP.NE.AND P0, PT, R0, 0x18, PT ;  /* 0x000000180000780c */ /* 0x000fda0003f05270 */
[----:B------:R-:W-:Y:S05]  /*96f0*/  @!P0 BRA `(.L_x_7003) ;  /* 0x0000000000448947 */ /* 0x000fea0003800000 */
.L_x_6979:
        /* <DEDUP_REMOVED lines=16> */
.L_x_7004:
[----:B------:R-:W-:Y:S05]  /*9800*/  BRA `(.L_x_6980) ;  /* 0x0000000000a07947 */ /* 0x000fea0003800000 */
.L_x_7003:
[----:B-----5:R-:W0:Y:S01]  /*9810*/  I2F.S8 R5, R22 ;  /* 0x0000001600057306 */ /* 0x020e220000001400 */
        /* <DEDUP_REMOVED lines=12> */
.L_x_7006:
[----:B------:R-:W-:Y:S05]  /*98e0*/  BSYNC.RECONVERGENT B0 ;  /* 0x0000000000007941 */ /* 0x000fea0003800200 */
.L_x_7005:
[----:B------:R-:W-:-:S05]  /*98f0*/  LOP3.LUT R3, R0, 0x80, R3, 0xf8, !PT ;  /* 0x0000008000037812 */ /* 0x000fca00078ef803 */
[----:B------:R0:W-:Y:S01]  /*9900*/  STG.E.U8 desc[UR36][R8.64], R3 ;  /* 0x0000000308007986 */ /* 0x0001e2000c101124 */
[----:B------:R-:W-:Y:S05]  /*9910*/  BRA `(.L_x_6980) ;  /* 0x00000000005c7947 */ /* 0x000fea0003800000 */
.L_x_7002:
[----:B-----5:R-:W0:Y:S01]  /*9920*/  I2F.S8 R5, R22 ;  /* 0x0000001600057306 */ /* 0x020e220000001400 */
        /* <DEDUP_REMOVED lines=11> */
.L_x_7008:
[----:B------:R-:W-:Y:S01]  /*99e0*/  IMAD.MOV.U32 R0, RZ, RZ, 0x7f ;  /* 0x0000007fff007424 */ /* 0x000fe200078e00ff */
[----:B------:R-:W-:-:S04]  /*99f0*/  ISETP.GT.U32.AND P0, PT, R3, 0x7f800000, PT ;  /* 0x7f8000000300780c */ /* 0x000fc80003f04070 */
[----:B------:R-:W-:-:S09]  /*9a00*/  SEL R0, R0, 0x7c, P0 ;  /* 0x0000007c00007807 */ /* 0x000fd20000000000 */
.L_x_7009:
[----:B------:R-:W-:Y:S05]  /*9a10*/  BSYNC.RECONVERGENT B0 ;  /* 0x0000000000007941 */ /* 0x000fea0003800200 */
.L_x_7007:
[----:B------:R-:W-:-:S04]  /*9a20*/  SHF.R.U32.HI R3, RZ, 0x18, R5 ;  /* 0x00000018ff037819 */ /* 0x000fc80000011605 */
[----:B------:R-:W-:-:S05]  /*9a30*/  LOP3.LUT R3, R0, 0x80, R3, 0xf8, !PT ;  /* 0x0000008000037812 */ /* 0x000fca00078ef803 */
[----:B------:R0:W-:Y:S01]  /*9a40*/  STG.E.U8 desc[UR36][R8.64], R3 ;  /* 0x0000000308007986 */ /* 0x0001e2000c101124 */
[----:B------:R-:W-:Y:S05]  /*9a50*/  BRA `(.L_x_6980) ;  /* 0x00000000000c7947 */ /* 0x000fea0003800000 */
.L_x_7001:
[----:B-----5:R-:W0:Y:S02]  /*9a60*/  I2F.S8 R0, R22 ;  /* 0x0000001600007306 */ /* 0x020e240000001400 */
[----:B0-----:R-:W-:-:S05]  /*9a70*/  F2FP.BF16.F32.PACK_AB R0, RZ, R0 ;  /* 0x00000000ff00723e */ /* 0x001fca00000010ff */
[----:B------:R0:W-:Y:S02]  /*9a80*/  STG.E.U16 desc[UR36][R8.64], R0 ;  /* 0x0000000008007986 */ /* 0x0001e4000c101524 */
.L_x_6980:
        /* <DEDUP_REMOVED lines=23> */
.L_x_7013:
[----:B------:R0:W-:Y:S01]  /*9c00*/  STG.E.U8 desc[UR36][R8.64], R18 ;  /* 0x0000001208007986 */ /* 0x0001e2000c101124 */
[----:B------:R-:W-:Y:S05]  /*9c10*/  BRA `(.L_x_7015) ;  /* 0x0000000c00807947 */ /* 0x000fea0003800000 */
.L_x_7012:
[----:B------:R-:W-:-:S13]  /*9c20*/  ISETP.NE.AND P0, PT, R0, 0x2, PT ;  /* 0x000000020000780c */ /* 0x000fda0003f05270 */
[----:B------:R-:W-:Y:S05]  /*9c30*/  @!P0 BRA `(.L_x_7016) ;  /* 0x0000000000388947 */ /* 0x000fea0003800000 */
[----:B------:R-:W-:-:S13]  /*9c40*/  ISETP.NE.AND P0, PT, R0, 0x3, PT ;  /* 0x000000030000780c */ /* 0x000fda0003f05270 */
[----:B------:R-:W-:Y:S05]  /*9c50*/  @!P0 BRA `(.L_x_7017) ;  /* 0x0000000000208947 */ /* 0x000fea0003800000 */
[----:B------:R-:W-:-:S13]  /*9c60*/  ISETP.NE.AND P0, PT, R0, 0x4, PT ;  /* 0x000000040000780c */ /* 0x000fda0003f05270 */
[----:B------:R-:W-:Y:S05]  /*9c70*/  @P0 BRA `(.L_x_7014) ;  /* 0x0000000800840947 */ /* 0x000fea0003800000 */
[----:B------:R-:W-:-:S04]  /*9c80*/  LOP3.LUT R18, R18, 0xffff, RZ, 0xc0, !PT ;  /* 0x0000ffff12127812 */ /* 0x000fc800078ec0ff */
[----:B------:R-:W-:-:S05]  /*9c90*/  PRMT R18, R18, 0x8880, RZ ;  /* 0x0000888012127816 */ /* 0x000fca00000000ff */
[----:B------:R-:W-:-:S05]  /*9ca0*/  IMAD.MOV.U32 R4, RZ, RZ, R18 ;  /* 0x000000ffff047224 */ /* 0x000fca00078e0012 */
[----:B------:R-:W-:-:S05]  /*9cb0*/  SHF.R.S32.HI R5, RZ, 0x1f, R4 ;  /* 0x0000001fff057819 */ /* 0x000fca0000011404 */
[----:B------:R0:W-:Y:S01]  /*9cc0*/  STG.E.64 desc[UR36][R8.64], R4 ;  /* 0x0000000408007986 */ /* 0x0001e2000c101b24 */
[----:B------:R-:W-:Y:S05]  /*9cd0*/  BRA `(.L_x_7015) ;  /* 0x0000000c00507947 */ /* 0x000fea0003800000 */
.L_x_7017:
[----:B------:R-:W-:-:S04]  /*9ce0*/  LOP3.LUT R18, R18, 0xffff, RZ, 0xc0, !PT ;  /* 0x0000ffff12127812 */ /* 0x000fc800078ec0ff */
[----:B------:R-:W-:-:S05]  /*9cf0*/  PRMT R3, R18, 0x8880, RZ ;  /* 0x0000888012037816 */ /* 0x000fca00000000ff */
[----:B------:R0:W-:Y:S01]  /*9d00*/  STG.E desc[UR36][R8.64], R3 ;  /* 0x0000000308007986 */ /* 0x0001e2000c101924 */
[----:B------:R-:W-:Y:S05]  /*9d10*/  BRA `(.L_x_7015) ;  /* 0x0000000c00407947 */ /* 0x000fea0003800000 */
.L_x_7016:
[----:B------:R-:W-:-:S04]  /*9d20*/  PRMT R3, R18, 0x8880, RZ ;  /* 0x0000888012037816 */ /* 0x000fc800000000ff */
[----:B------:R-:W-:-:S05]  /*9d30*/  PRMT R3, R3, 0x7710, RZ ;  /* 0x0000771003037816 */ /* 0x000fca00000000ff */
[----:B------:R0:W-:Y:S01]  /*9d40*/  STG.E.U16 desc[UR36][R8.64], R3 ;  /* 0x0000000308007986 */ /* 0x0001e2000c101524 */
[----:B------:R-:W-:Y:S05]  /*9d50*/  BRA `(.L_x_7015) ;  /* 0x0000000c00307947 */ /* 0x000fea0003800000 */
.L_x_7011:
[----:B------:R-:W-:-:S13]  /*9d60*/  ISETP.GT.AND P0, PT, R0, 0x6, PT ;  /* 0x000000060000780c */ /* 0x000fda0003f04270 */
[----:B------:R-:W-:Y:S05]  /*9d70*/  @P0 BRA `(.L_x_7018) ;  /* 0x00000000002c0947 */ /* 0x000fea0003800000 */
[----:B------:R-:W-:-:S13]  /*9d80*/  ISETP.NE.AND P0, PT, R0, 0x5, PT ;  /* 0x000000050000780c */ /* 0x000fda0003f05270 */
[----:B------:R-:W-:Y:S05]  /*9d90*/  @!P0 BRA `(.L_x_7019) ;  /* 0x0000000000148947 */ /* 0x000fea0003800000 */
[----:B------:R-:W-:-:S13]  /*9da0*/  ISETP.NE.AND P0, PT, R0, 0x6, PT ;  /* 0x000000060000780c */ /* 0x000fda0003f05270 */
[----:B------:R-:W-:Y:S05]  /*9db0*/  @P0 BRA `(.L_x_7014) ;  /* 0x0000000800340947 */ /* 0x000fea0003800000 */
[----:B------:R-:W0:Y:S02]  /*9dc0*/  I2F.S8 R3, R18 ;  /* 0x0000001200037306 */ /* 0x000e240000001400 */
[----:B0-----:R0:W-:Y:S01]  /*9dd0*/  STG.E desc[UR36][R8.64], R3 ;  /* 0x0000000308007986 */ /* 0x0011e2000c101924 */
[----:B------:R-:W-:Y:S05]  /*9de0*/  BRA `(.L_x_7015) ;  /* 0x0000000c000c7947 */ /* 0x000fea0003800000 */
.L_x_7019:
[----:B------:R-:W0:Y:S02]  /*9df0*/  I2F.S8 R0, R18 ;  /* 0x0000001200007306 */ /* 0x000e240000001400 */
[----:B0-----:R-:W-:-:S05]  /*9e00*/  F2FP.F16.F32.PACK_AB R0, RZ, R0 ;  /* 0x00000000ff00723e */ /* 0x001fca00000000ff */
[----:B------:R0:W-:Y:S01]  /*9e10*/  STG.E.U16 desc[UR36][R8.64], R0 ;  /* 0x0000000008007986 */ /* 0x0001e2000c101524 */
[----:B------:R-:W-:Y:S05]  /*9e20*/  BRA `(.L_x_7015) ;  /* 0x0000000800fc7947 */ /* 0x000fea0003800000 */
.L_x_7018:
[----:B------:R-:W-:-:S13]  /*9e30*/  ISETP.NE.AND P0, PT, R0, 0x7, PT ;  /* 0x000000070000780c */ /* 0x000fda0003f05270 */
[----:B------:R-:W-:Y:S05]  /*9e40*/  @!P0 BRA `(.L_x_7020) ;  /* 0x0000000000348947 */ /* 0x000fea0003800000 */
[----:B------:R-:W-:-:S13]  /*9e50*/  ISETP.NE.AND P0, PT, R0, 0x8, PT ;  /* 0x000000080000780c */ /* 0x000fda0003f05270 */
[----:B------:R-:W-:Y:S05]  /*9e60*/  @!P0 BRA `(.L_x_7021) ;  /* 0x0000000000188947 */ /* 0x000fea0003800000 */
[----:B------:R-:W-:-:S13]  /*9e70*/  ISETP.NE.AND P0, PT, R0, 0x9, PT ;  /* 0x000000090000780c */ /* 0x000fda0003f05270 */
[----:B------:R-:W-:Y:S05]  /*9e80*/  @P0 BRA `(.L_x_7014) ;  /* 0x0000000800000947 */ /* 0x000fea0003800000 */
[----:B------:R-:W0:Y:S01]  /*9e90*/  I2F.S8 R4, R18 ;  /* 0x0000001200047306 */ /* 0x000e220000001400 */
[----:B------:R-:W-:-:S05]  /*9ea0*/  IMAD.MOV.U32 R5, RZ, RZ, RZ ;  /* 0x000000ffff057224 */ /* 0x000fca00078e00ff */
[----:B0-----:R0:W-:Y:S01]  /*9eb0*/  STG.E.64 desc[UR36][R8.64], R4 ;  /* 0x0000000408007986 */ /* 0x0011e2000c101b24 */
[----:B------:R-:W-:Y:S05]  /*9ec0*/  BRA `(.L_x_7015) ;  /* 0x0000000800d47947 */ /* 0x000fea0003800000 */
.L_x_7021:
[----:B------:R-:W0:Y:S02]  /*9ed0*/  I2F.S8 R18, R18 ;  /* 0x0000001200127306 */ /* 0x000e240000001400 */
[----:B0-----:R-:W-:-:S04]  /*9ee0*/  F2FP.F16.F32.PACK_AB R3, RZ, R18 ;  /* 0x00000012ff03723e */ /* 0x001fc800000000ff */
[----:B------:R-:W-:-:S05]  /*9ef0*/  PRMT R3, R3, 0x5410, RZ ;  /* 0x0000541003037816 */ /* 0x000fca00000000ff */
[----:B------:R0:W-:Y:S01]  /*9f00*/  STG.E desc[UR36][R8.64], R3 ;  /* 0x0000000308007986 */ /* 0x0001e2000c101924 */
[----:B------:R-:W-:Y:S05]  /*9f10*/  BRA `(.L_x_7015) ;  /* 0x0000000800c07947 */ /* 0x000fea0003800000 */
.L_x_7020:
[----:B------:R-:W-:-:S04]  /*9f20*/  PRMT R4, R18, 0x8880, RZ ;  /* 0x0000888012047816 */ /* 0x000fc800000000ff */
[----:B------:R-:W-:-:S06]  /*9f30*/  PRMT R4, R4, 0x7710, RZ ;  /* 0x0000771004047816 */ /* 0x000fcc00000000ff */
[----:B------:R-:W0:Y:S02]  /*9f40*/  I2F.F64.S16 R4, R4 ;  /* 0x0000000400047312 */ /* 0x000e240000101c00 */
[----:B0-----:R0:W-:Y:S01]  /*9f50*/  STG.E.64 desc[UR36][R8.64], R4 ;  /* 0x0000000408007986 */ /* 0x0011e2000c101b24 */
[----:B------:R-:W-:Y:S05]  /*9f60*/  BRA `(.L_x_7015) ;  /* 0x0000000800ac7947 */ /* 0x000fea0003800000 */
.L_x_7010:
        /* <DEDUP_REMOVED lines=10> */
[----:B------:R-:W-:-:S04]  /*a010*/  PRMT R3, R18, 0x8880, RZ ;  /* 0x0000888012037816 */ /* 0x000fc800000000ff */
[----:B------:R-:W-:-:S05]  /*a020*/  PRMT R3, R3, 0x7710, RZ ;  /* 0x0000771003037816 */ /* 0x000fca00000000ff */
[----:B------:R0:W-:Y:S01]  /*a030*/  STG.E.U16 desc[UR36][R8.64], R3 ;  /* 0x0000000308007986 */ /* 0x0001e2000c101524 */
[----:B------:R-:W-:Y:S05]  /*a040*/  BRA `(.L_x_7015) ;  /* 0x0000000800747947 */ /* 0x000fea0003800000 */
.L_x_7025:
[----:B------:R-:W0:Y:S01]  /*a050*/  I2F.S8 R5, R18 ;  /* 0x0000001200057306 */ /* 0x000e220000001400 */
        /* <DEDUP_REMOVED lines=16> */
.L_x_7028:
[----:B------:R-:W-:-:S04]  /*a160*/  SHF.R.U32.HI R3, RZ, 0x18, R5 ;  /* 0x00000018ff037819 */ /* 0x000fc80000011605 */
[----:B------:R-:W-:-:S04]  /*a170*/  LOP3.LUT R0, R0, 0x80, R3, 0xf8, !PT ;  /* 0x0000008000007812 */ /* 0x000fc800078ef803 */
[----:B------:R-:W-:-:S07]  /*a180*/  PRMT R4, R0, 0x7610, R4 ;  /* 0x0000761000047816 */ /* 0x000fce0000000004 */
.L_x_7027:
[----:B------:R-:W-:Y:S05]  /*a190*/  BSYNC.RECONVERGENT B0 ;  /* 0x0000000000007941 */ /* 0x000fea0003800200 */
.L_x_7026:
[----:B------:R0:W-:Y:S01]  /*a1a0*/  STG.E.U8 desc[UR36][R8.64], R4 ;  /* 0x0000000408007986 */ /* 0x0001e2000c101124 */
[----:B------:R-:W-:Y:S05]  /*a1b0*/  BRA `(.L_x_7015) ;  /* 0x0000000800187947 */ /* 0x000fea0003800000 */
.L_x_7024:
        /* <DEDUP_REMOVED lines=17> */
.L_x_7031:
[----:B------:R-:W-:-:S04]  /*a2d0*/  SHF.R.U32.HI R3, RZ, 0x18, R5 ;  /* 0x00000018ff037819 */ /* 0x000fc80000011605 */
[----:B------:R-:W-:-:S04]  /*a2e0*/  LOP3.LUT R0, R0, 0x80, R3, 0xf8, !PT ;  /* 0x0000008000007812 */ /* 0x000fc800078ef803 */
[----:B------:R-:W-:-:S07]  /*a2f0*/  PRMT R4, R0, 0x7610, R4 ;  /* 0x0000761000047816 */ /* 0x000fce0000000004 */
.L_x_7030:
[----:B------:R-:W-:Y:S05]  /*a300*/  BSYNC.RECONVERGENT B0 ;  /* 0x0000000000007941 */ /* 0x000fea0003800200 */
.L_x_7029:
[----:B------:R0:W-:Y:S01]  /*a310*/  STG.E.U8 desc[UR36][R8.64], R4 ;  /* 0x0000000408007986 */ /* 0x0001e2000c101124 */
[----:B------:R-:W-:Y:S05]  /*a320*/  BRA `(.L_x_7015) ;  /* 0x0000000400bc7947 */ /* 0x000fea0003800000 */
.L_x_7023:
[----:B------:R-:W-:-:S13]  /*a330*/  ISETP.NE.AND P0, PT, R0, 0x1c, PT ;  /* 0x0000001c0000780c */ /* 0x000fda0003f05270 */
[----:B------:R-:W-:Y:S05]  /*a340*/  @!P0 BRA `(.L_x_7032) ;  /* 0x0000000000688947 */ /* 0x000fea0003800000 */
[----:B------:R-:W-:-:S13]  /*a350*/  ISETP.NE.AND P0, PT, R0, 0x1d, PT ;  /* 0x0000001d0000780c */ /* 0x000fda0003f05270 */
[----:B------:R-:W-:Y:S05]  /*a360*/  @!P0 BRA `(.L_x_7033) ;  /* 0x0000000000488947 */ /* 0x000fea0003800000 */
[----:B------:R-:W-:-:S13]  /*a370*/  ISETP.NE.AND P0, PT, R0, 0x2c, PT ;  /* 0x0000002c0000780c */ /* 0x000fda0003f05270 */
[----:B------:R-:W-:Y:S05]  /*a380*/  @P0 BRA `(.L_x_7014) ;  /* 0x0000000000c00947 */ /* 0x000fea0003800000 */
[----:B------:R-:W0:Y:S02]  /*a390*/  I2F.S8 R18, R18 ;  /* 0x0000001200127306 */ /* 0x000e240000001400 */
        /* <DEDUP_REMOVED lines=15> */
.L_x_7033:
[----:B------:R-:W-:-:S04]  /*a490*/  LOP3.LUT R18, R18, 0xffff, RZ, 0xc0, !PT ;  /* 0x0000ffff12127812 */ /* 0x000fc800078ec0ff */
[----:B------:R-:W-:-:S05]  /*a4a0*/  PRMT R18, R18, 0x8880, RZ ;  /* 0x0000888012127816 */ /* 0x000fca00000000ff */
[----:B------:R-:W-:-:S05]  /*a4b0*/  IMAD.MOV.U32 R4, RZ, RZ, R18 ;  /* 0x000000ffff047224 */ /* 0x000fca00078e0012 */
[----:B------:R-:W-:-:S05]  /*a4c0*/  SHF.R.S32.HI R5, RZ, 0x1f, R4 ;  /* 0x0000001fff057819 */ /* 0x000fca0000011404 */
[----:B------:R0:W-:Y:S01]  /*a4d0*/  STG.E.64 desc[UR36][R8.64], R4 ;  /* 0x0000000408007986 */ /* 0x0001e2000c101b24 */
[----:B------:R-:W-:Y:S05]  /*a4e0*/  BRA `(.L_x_7015) ;  /* 0x00000004004c7947 */ /* 0x000fea0003800000 */
.L_x_7032:
[----:B------:R-:W-:-:S04]  /*a4f0*/  LOP3.LUT R18, R18, 0xffff, RZ, 0xc0, !PT ;  /* 0x0000ffff12127812 */ /* 0x000fc800078ec0ff */
[----:B------:R-:W-:-:S05]  /*a500*/  PRMT R3, R18, 0x8880, RZ ;  /* 0x0000888012037816 */ /* 0x000fca00000000ff */
[----:B------:R0:W-:Y:S01]  /*a510*/  STG.E desc[UR36][R8.64], R3 ;  /* 0x0000000308007986 */ /* 0x0001e2000c101924 */
[----:B------:R-:W-:Y:S05]  /*a520*/  BRA `(.L_x_7015) ;  /* 0x00000004003c7947 */ /* 0x000fea0003800000 */
.L_x_7022:
[----:B------:R-:W-:-:S13]  /*a530*/  ISETP.GT.AND P0, PT, R0, 0xe, PT ;  /* 0x0000000e0000780c */ /* 0x000fda0003f04270 */
[----:B------:R-:W-:Y:S05]  /*a540*/  @P0 BRA `(.L_x_7034) ;  /* 0x0000000000380947 */ /* 0x000fea0003800000 */
[----:B------:R-:W-:-:S13]  /*a550*/  ISETP.NE.AND P0, PT, R0, 0xa, PT ;  /* 0x0000000a0000780c */ /* 0x000fda0003f05270 */
[----:B------:R-:W-:Y:S05]  /*a560*/  @!P0 BRA `(.L_x_7035) ;  /* 0x0000000000188947 */ /* 0x000fea0003800000 */
[----:B------:R-:W-:-:S13]  /*a570*/  ISETP.NE.AND P0, PT, R0, 0xb, PT ;  /* 0x0000000b0000780c */ /* 0x000fda0003f05270 */
[----:B------:R-:W-:Y:S05]  /*a580*/  @P0 BRA `(.L_x_7014) ;  /* 0x0000000000400947 */ /* 0x000fea0003800000 */
[----:B------:R-:W-:-:S04]  /*a590*/  LOP3.LUT P0, RZ, R18, 0xff, RZ, 0xc0, !PT ;  /* 0x000000ff12ff7812 */ /* 0x000fc8000780c0ff */
[----:B------:R-:W-:-:S05]  /*a5a0*/  SEL R3, RZ, 0x1, !P0 ;  /* 0x00000001ff037807 */ /* 0x000fca0004000000 */
[----:B------:R4:W-:Y:S01]  /*a5b0*/  STG.E.U8 desc[UR36][R8.64], R3 ;  /* 0x0000000308007986 */ /* 0x0009e2000c101124 */
[----:B------:R-:W-:Y:S05]  /*a5c0*/  BRA `(.L_x_7015) ;  /* 0x0000000400147947 */ /* 0x000fea0003800000 */
.L_x_7035:
[----:B------:R-:W-:Y:S02]  /*a5d0*/  PRMT R4, R18, 0x8880, RZ ;  /* 0x0000888012047816 */ /* 0x000fe400000000ff */
[----:B------:R-:W-:Y:S02]  /*a5e0*/  CS2R R6, SRZ ;  /* 0x0000000000067805 */ /* 0x000fe4000001ff00 */
[----:B------:R-:W-:-:S06]  /*a5f0*/  PRMT R4, R4, 0x7710, RZ ;  /* 0x0000771004047816 */ /* 0x000fcc00000000ff */
[----:B------:R-:W0:Y:S02]  /*a600*/  I2F.F64.S16 R4, R4 ;  /* 0x0000000400047312 */ /* 0x000e240000101c00 */
[----:B0-----:R3:W-:Y:S01]  /*a610*/  STG.E.128 desc[UR36][R8.64], R4 ;  /* 0x0000000408007986 */ /* 0x0017e2000c101d24 */
[----:B------:R-:W-:Y:S05]  /*a620*/  BRA `(.L_x_7015) ;  /* 0x0000000000fc7947 */ /* 0x000fea0003800000 */
.L_x_7034:
[----:B------:R-:W-:-:S13]  /*a630*/  ISETP.NE.AND P0, PT, R0, 0xf, PT ;  /* 0x0000000f0000780c */ /* 0x000fda0003f05270 */
[----:B------:R-:W-:Y:S05]  /*a640*/  @!P0 BRA `(.L_x_7036) ;  /* 0x0000000000e88947 */ /* 0x000fea0003800000 */
[----:B------:R-:W-:-:S13]  /*a650*/  ISETP.NE.AND P0, PT, R0, 0x17, PT ;  /* 0x000000170000780c */ /* 0x000fda0003f05270 */
[----:B------:R-:W-:Y:S05]  /*a660*/  @!P0 BRA `(.L_x_7037) ;  /* 0x0000000000908947 */ /* 0x000fea0003800000 */
[----:B------:R-:W-:-:S13]  /*a670*/  ISETP.NE.AND P0, PT, R0, 0x18, PT ;  /* 0x000000180000780c */ /* 0x000fda0003f05270 */
[----:B------:R-:W-:Y:S05]  /*a680*/  @!P0 BRA `(.L_x_7038) ;  /* 0x0000000000448947 */ /* 0x000fea0003800000 */
.L_x_7014:
        /* <DEDUP_REMOVED lines=16> */
.L_x_7039:
[----:B------:R-:W-:Y:S05]  /*a790*/  BRA `(.L_x_7015) ;  /* 0x0000000000a07947 */ /* 0x000fea0003800000 */
.L_x_7038:
[----:B------:R-:W0:Y:S01]  /*a7a0*/  I2F.S8 R5, R18 ;  /* 0x0000001200057306 */ /* 0x000e220000001400 */
        /* <DEDUP_REMOVED lines=12> */
.L_x_7041:
[----:B------:R-:W-:Y:S05]  /*a870*/  BSYNC.RECONVERGENT B0 ;  /* 0x0000000000007941 */ /* 0x000fea0003800200 */
.L_x_7040:
[----:B------:R-:W-:-:S05]  /*a880*/  LOP3.LUT R3, R0, 0x80, R3, 0xf8, !PT ;  /* 0x0000008000037812 */ /* 0x000fca00078ef803 */
[----:B------:R1:W-:Y:S01]  /*a890*/  STG.E.U8 desc[UR36][R8.64], R3 ;  /* 0x0000000308007986 */ /* 0x0003e2000c101124 */
[----:B------:R-:W-:Y:S05]  /*a8a0*/  BRA `(.L_x_7015) ;  /* 0x00000000005c7947 */ /* 0x000fea0003800000 */
.L_x_7037:
[----:B------:R-:W0:Y:S01]  /*a8b0*/  I2F.S8 R5, R18 ;  /* 0x0000001200057306 */ /* 0x000e220000001400 */
        /* <DEDUP_REMOVED lines=11> */
.L_x_7043:
[----:B------:R-:W-:Y:S01]  /*a970*/  IMAD.MOV.U32 R0, RZ, RZ, 0x7f ;  /* 0x0000007fff007424 */ /* 0x000fe200078e00ff */
[----:B------:R-:W-:-:S04]  /*a980*/  ISETP.GT.U32.AND P0, PT, R3, 0x7f800000, PT ;  /* 0x7f8000000300780c */ /* 0x000fc80003f04070 */
[----:B------:R-:W-:-:S09]  /*a990*/  SEL R0, R0, 0x7c, P0 ;  /* 0x0000007c00007807 */ /* 0x000fd20000000000 */
.L_x_7044:
[----:B------:R-:W-:Y:S05]  /*a9a0*/  BSYNC.RECONVERGENT B0 ;  /* 0x0000000000007941 */ /* 0x000fea0003800200 */
.L_x_7042:
[----:B------:R-:W-:-:S04]  /*a9b0*/  SHF.R.U32.HI R3, RZ, 0x18, R5 ;  /* 0x00000018ff037819 */ /* 0x000fc80000011605 */
[----:B------:R-:W-:-:S05]  /*a9c0*/  LOP3.LUT R3, R0, 0x80, R3, 0xf8, !PT ;  /* 0x0000008000037812 */ /* 0x000fca00078ef803 */
[----:B------:R2:W-:Y:S01]  /*a9d0*/  STG.E.U8 desc[UR36][R8.64], R3 ;  /* 0x0000000308007986 */ /* 0x0005e2000c101124 */
[----:B------:R-:W-:Y:S05]  /*a9e0*/  BRA `(.L_x_7015) ;  /* 0x00000000000c7947 */ /* 0x000fea0003800000 */
.L_x_7036:
[----:B------:R-:W0:Y:S02]  /*a9f0*/  I2F.S8 R0, R18 ;  /* 0x0000001200007306 */ /* 0x000e240000001400 */
[----:B0-----:R-:W-:-:S05]  /*aa00*/  F2FP.BF16.F32.PACK_AB R0, RZ, R0 ;  /* 0x00000000ff00723e */ /* 0x001fca00000010ff */
[----:B------:R0:W-:Y:S02]  /*aa10*/  STG.E.U16 desc[UR36][R8.64], R0 ;  /* 0x0000000008007986 */ /* 0x0001e4000c101524 */
.L_x_7015:
[----:B------:R-:W-:-:S07]  /*aa20*/  VIADD R25, R25, 0x80 ;  /* 0x0000008019197836 */ /* 0x000fce0000000000 */
.L_x_6974:
[----:B------:R-:W-:Y:S05]  /*aa30*/  BSYNC.RECONVERGENT B6 ;  /* 0x0000000000067941 */ /* 0x000fea0003800200 */
.L_x_6973:
[----:B------:R-:W-:-:S13]  /*aa40*/  ISETP.GE.AND P0, PT, R25, R16, PT ;  /* 0x000000101900720c */ /* 0x000fda0003f06270 */
[----:B------:R-:W-:Y:S05]  /*aa50*/  @P0 EXIT ;  /* 0x000000000000094d */ /* 0x000fea0003800000 */
[----:B01-3--:R-:W0:Y:S01]  /*aa60*/  LDC.64 R4, c[0x0][0x388] ;  /* 0x0000e200ff047b82 */ /* 0x00be220000000a00 */
[----:B------:R-:W2:Y:S01]  /*aa70*/  LDCU UR4, c[0x0][0x3b4] ;  /* 0x00007680ff0477ac */ /* 0x000ea20008000800 */
[----:B----4-:R-:W-:Y:S01]  /*aa80*/  PRMT R0, R17, 0x9910, RZ ;  /* 0x0000991011007816 */ /* 0x010fe200000000ff */
[----:B------:R-:W-:-:S03]  /*aa90*/  IMAD R2, R2, 0x200, R25 ;  /* 0x0000020002027824 */ /* 0x000fc600078e0219 */
[----:B------:R-:W-:Y:S01]  /*aaa0*/  ISETP.GT.AND P1, PT, R0, 0x9, PT ;  /* 0x000000090000780c */ /* 0x000fe20003f24270 */
[----:B--2---:R-:W-:-:S05]  /*aab0*/  IMAD R3, R2, UR4, RZ ;  /* 0x0000000402037c24 */ /* 0x004fca000f8e02ff */
        /* <DEDUP_REMOVED lines=11> */
[----:B-----5:R-:W-:Y:S01]  /*ab70*/  STG.E.U8 desc[UR36][R2.64], R19 ;  /* 0x0000001302007986 */ /* 0x020fe2000c101124 */
[----:B------:R-:W-:Y:S05]  /*ab80*/  EXIT ;  /* 0x000000000000794d */ /* 0x000fea0003800000 */
.L_x_7048:
[----:B-----5:R-:W-:Y:S01]  /*ab90*/  STG.E.U8 desc[UR36][R2.64], R19 ;  /* 0x0000001302007986 */ /* 0x020fe2000c101124 */
[----:B------:R-:W-:Y:S05]  /*aba0*/  EXIT ;  /* 0x000000000000794d */ /* 0x000fea0003800000 */
.L_x_7047:
        /* <DEDUP_REMOVED lines=10> */
[----:B------:R-:W-:Y:S01]  /*ac50*/  STG.E.64 desc[UR36][R2.64], R4 ;  /* 0x0000000402007986 */ /* 0x000fe2000c101b24 */
[----:B------:R-:W-:Y:S05]  /*ac60*/  EXIT ;  /* 0x000000000000794d */ /* 0x000fea0003800000 */
.L_x_7051:
[----:B-----5:R-:W-:-:S04]  /*ac70*/  LOP3.LUT R19, R19, 0xffff, RZ, 0xc0, !PT ;  /* 0x0000ffff13137812 */ /* 0x020fc800078ec0ff */
[----:B------:R-:W-:-:S05]  /*ac80*/  PRMT R5, R19, 0x8880, RZ ;  /* 0x0000888013057816 */ /* 0x000fca00000000ff */
[----:B------:R-:W-:Y:S01]  /*ac90*/  STG.E desc[UR36][R2.64], R5 ;  /* 0x0000000502007986 */ /* 0x000fe2000c101924 */
[----:B------:R-:W-:Y:S05]  /*aca0*/  EXIT ;  /* 0x000000000000794d */ /* 0x000fea0003800000 */
.L_x_7050:
[----:B-----5:R-:W-:-:S04]  /*acb0*/  PRMT R5, R19, 0x8880, RZ ;  /* 0x0000888013057816 */ /* 0x020fc800000000ff */
[----:B------:R-:W-:-:S05]  /*acc0*/  PRMT R5, R5, 0x7710, RZ ;  /* 0x0000771005057816 */ /* 0x000fca00000000ff */
[----:B------:R-:W-:Y:S01]  /*acd0*/  STG.E.U16 desc[UR36][R2.64], R5 ;  /* 0x0000000502007986 */ /* 0x000fe2000c101524 */
[----:B------:R-:W-:Y:S05]  /*ace0*/  EXIT ;  /* 0x000000000000794d */ /* 0x000fea0003800000 */
.L_x_7046:
[----:B------:R-:W-:-:S13]  /*acf0*/  ISETP.GT.AND P0, PT, R0, 0x6, PT ;  /* 0x000000060000780c */ /* 0x000fda0003f04270 */
[----:B------:R-:W-:Y:S05]  /*ad00*/  @P0 BRA `(.L_x_7052) ;  /* 0x00000000002c0947 */ /* 0x000fea0003800000 */
[----:B------:R-:W-:-:S13]  /*ad10*/  ISETP.NE.AND P0, PT, R0, 0x5, PT ;  /* 0x000000050000780c */ /* 0x000fda0003f05270 */
[----:B------:R-:W-:Y:S05]  /*ad20*/  @!P0 BRA `(.L_x_7053) ;  /* 0x0000000000148947 */ /* 0x000fea0003800000 */
[----:B------:R-:W-:-:S13]  /*ad30*/  ISETP.NE.AND P0, PT, R0, 0x6, PT ;  /* 0x000000060000780c */ /* 0x000fda0003f05270 */
[----:B------:R-:W-:Y:S05]  /*ad40*/  @P0 BRA `(.L_x_7049) ;  /* 0x0000000800340947 */ /* 0x000fea0003800000 */
[----:B-----5:R-:W0:Y:S02]  /*ad50*/  I2F.S8 R19, R19 ;  /* 0x0000001300137306 */ /* 0x020e240000001400 */
[----:B0-----:R-:W-:Y:S01]  /*ad60*/  STG.E desc[UR36][R2.64], R19 ;  /* 0x0000001302007986 */ /* 0x001fe2000c101924 */
[----:B------:R-:W-:Y:S05]  /*ad70*/  EXIT ;  /* 0x000000000000794d */ /* 0x000fea0003800000 */
.L_x_7053:
[----:B-----5:R-:W0:Y:S02]  /*ad80*/  I2F.S8 R0, R19 ;  /* 0x0000001300007306 */ /* 0x020e240000001400 */
[----:B0-----:R-:W-:-:S05]  /*ad90*/  F2FP.F16.F32.PACK_AB R0, RZ, R0 ;  /* 0x00000000ff00723e */ /* 0x001fca00000000ff */
[----:B------:R-:W-:Y:S01]  /*ada0*/  STG.E.U16 desc[UR36][R2.64], R0 ;  /* 0x0000000002007986 */ /* 0x000fe2000c101524 */
[----:B------:R-:W-:Y:S05]  /*adb0*/  EXIT ;  /* 0x000000000000794d */ /* 0x000fea0003800000 */
.L_x_7052:
        /* <DEDUP_REMOVED lines=8> */
[----:B0-----:R-:W-:Y:S01]  /*ae40*/  STG.E.64 desc[UR36][R2.64], R4 ;  /* 0x0000000402007986 */ /* 0x001fe2000c101b24 */
[----:B------:R-:W-:Y:S05]  /*ae50*/  EXIT ;  /* 0x000000000000794d */ /* 0x000fea0003800000 */
.L_x_7055:
[----:B-----5:R-:W0:Y:S02]  /*ae60*/  I2F.S8 R19, R19 ;  /* 0x0000001300137306 */ /* 0x020e240000001400 */
[----:B0-----:R-:W-:-:S04]  /*ae70*/  F2FP.F16.F32.PACK_AB R5, RZ, R19 ;  /* 0x00000013ff05723e */ /* 0x001fc800000000ff */
[----:B------:R-:W-:-:S05]  /*ae80*/  PRMT R5, R5, 0x5410, RZ ;  /* 0x0000541005057816 */ /* 0x000fca00000000ff */
[----:B------:R-:W-:Y:S01]  /*ae90*/  STG.E desc[UR36][R2.64], R5 ;  /* 0x0000000502007986 */ /* 0x000fe2000c101924 */
[----:B------:R-:W-:Y:S05]  /*aea0*/  EXIT ;  /* 0x000000000000794d */ /* 0x000fea0003800000 */
.L_x_7054:
[----:B-----5:R-:W-:-:S04]  /*aeb0*/  PRMT R4, R19, 0x8880, RZ ;  /* 0x0000888013047816 */ /* 0x020fc800000000ff */
[----:B------:R-:W-:-:S06]  /*aec0*/  PRMT R4, R4, 0x7710, RZ ;  /* 0x0000771004047816 */ /* 0x000fcc00000000ff */
[----:B------:R-:W0:Y:S02]  /*aed0*/  I2F.F64.S16 R4, R4 ;  /* 0x0000000400047312 */ /* 0x000e240000101c00 */
[----:B0-----:R-:W-:Y:S01]  /*aee0*/  STG.E.64 desc[UR36][R2.64], R4 ;  /* 0x0000000402007986 */ /* 0x001fe2000c101b24 */
[----:B------:R-:W-:Y:S05]  /*aef0*/  EXIT ;  /* 0x000000000000794d */ /* 0x000fea0003800000 */
.L_x_7045:
        /* <DEDUP_REMOVED lines=12> */
[----:B------:R-:W-:Y:S01]  /*afc0*/  STG.E.U16 desc[UR36][R2.64], R5 ;  /* 0x0000000502007986 */ /* 0x000fe2000c101524 */
[----:B------:R-:W-:Y:S05]  /*afd0*/  EXIT ;  /* 0x000000000000794d */ /* 0x000fea0003800000 */
.L_x_7059:
        /* <DEDUP_REMOVED lines=18> */
.L_x_7062:
[----:B------:R-:W-:-:S04]  /*b100*/  SHF.R.U32.HI R5, RZ, 0x18, R5 ;  /* 0x00000018ff057819 */ /* 0x000fc80000011605 */
[----:B------:R-:W-:-:S07]  /*b110*/  LOP3.LUT R0, R0, 0x80, R5, 0xf8, !PT ;  /* 0x0000008000007812 */ /* 0x000fce00078ef805 */
.L_x_7061:
[----:B------:R-:W-:Y:S05]  /*b120*/  BSYNC.RECONVERGENT B0 ;  /* 0x0000000000007941 */ /* 0x000fea0003800200 */
.L_x_7060:
[----:B------:R-:W-:Y:S01]  /*b130*/  STG.E.U8 desc[UR36][R2.64], R0 ;  /* 0x0000000002007986 */ /* 0x000fe2000c101124 */
[----:B------:R-:W-:Y:S05]  /*b140*/  EXIT ;  /* 0x000000000000794d */ /* 0x000fea0003800000 */
.L_x_7058:
        /* <DEDUP_REMOVED lines=18> */
.L_x_7065:
[----:B------:R-:W-:-:S04]  /*b270*/  SHF.R.U32.HI R5, RZ, 0x18, R5 ;  /* 0x00000018ff057819 */ /* 0x000fc80000011605 */
[----:B------:R-:W-:-:S07]  /*b280*/  LOP3.LUT R0, R0, 0x80, R5, 0xf8, !PT ;  /* 0x0000008000007812 */ /* 0x000fce00078ef805 */
.L_x_7064:
[----:B------:R-:W-:Y:S05]  /*b290*/  BSYNC.RECONVERGENT B0 ;  /* 0x0000000000007941 */ /* 0x000fea0003800200 */
.L_x_7063:
[----:B------:R-:W-:Y:S01]  /*b2a0*/  STG.E.U8 desc[UR36][R2.64], R0 ;  /* 0x0000000002007986 */ /* 0x000fe2000c101124 */
[----:B------:R-:W-:Y:S05]  /*b2b0*/  EXIT ;  /* 0x000000000000794d */ /* 0x000fea0003800000 */
.L_x_7057:
        /* <DEDUP_REMOVED lines=22> */
.L_x_7067:
[----:B-----5:R-:W-:-:S04]  /*b420*/  LOP3.LUT R19, R19, 0xffff, RZ, 0xc0, !PT ;  /* 0x0000ffff13137812 */ /* 0x020fc800078ec0ff */
[----:B------:R-:W-:-:S05]  /*b430*/  PRMT R19, R19, 0x8880, RZ ;  /* 0x0000888013137816 */ /* 0x000fca00000000ff */
[----:B------:R-:W-:-:S05]  /*b440*/  IMAD.MOV.U32 R4, RZ, RZ, R19 ;  /* 0x000000ffff047224 */ /* 0x000fca00078e0013 */
[----:B------:R-:W-:-:S05]  /*b450*/  SHF.R.S32.HI R5, RZ, 0x1f, R4 ;  /* 0x0000001fff057819 */ /* 0x000fca0000011404 */
[----:B------:R-:W-:Y:S01]  /*b460*/  STG.E.64 desc[UR36][R2.64], R4 ;  /* 0x0000000402007986 */ /* 0x000fe2000c101b24 */
[----:B------:R-:W-:Y:S05]  /*b470*/  EXIT ;  /* 0x000000000000794d */ /* 0x000fea0003800000 */
.L_x_7066:
[----:B-----5:R-:W-:-:S04]  /*b480*/  LOP3.LUT R19, R19, 0xffff, RZ, 0xc0, !PT ;  /* 0x0000ffff13137812 */ /* 0x020fc800078ec0ff */
[----:B------:R-:W-:-:S05]  /*b490*/  PRMT R5, R19, 0x8880, RZ ;  /* 0x0000888013057816 */ /* 0x000fca00000000ff */
[----:B------:R-:W-:Y:S01]  /*b4a0*/  STG.E desc[UR36][R2.64], R5 ;  /* 0x0000000502007986 */ /* 0x000fe2000c101924 */
[----:B------:R-:W-:Y:S05]  /*b4b0*/  EXIT ;  /* 0x000000000000794d */ /* 0x000fea0003800000 */
.L_x_7056:
        /* <DEDUP_REMOVED lines=8> */
[----:B------:R-:W-:Y:S01]  /*b540*/  STG.E.U8 desc[UR36][R2.64], R5 ;  /* 0x0000000502007986 */ /* 0x000fe2000c101124 */
[----:B------:R-:W-:Y:S05]  /*b550*/  EXIT ;  /* 0x000000000000794d */ /* 0x000fea0003800000 */
.L_x_7069:
[----:B-----5:R-:W-:Y:S02]  /*b560*/  PRMT R4, R19, 0x8880, RZ ;  /* 0x0000888013047816 */ /* 0x020fe400000000ff */
[----:B------:R-:W-:Y:S02]  /*b570*/  CS2R R6, SRZ ;  /* 0x0000000000067805 */ /* 0x000fe4000001ff00 */
[----:B------:R-:W-:-:S06]  /*b580*/  PRMT R4, R4, 0x7710, RZ ;  /* 0x0000771004047816 */ /* 0x000fcc00000000ff */
[----:B------:R-:W0:Y:S02]  /*b590*/  I2F.F64.S16 R4, R4 ;  /* 0x0000000400047312 */ /* 0x000e240000101c00 */
[----:B0-----:R-:W-:Y:S01]  /*b5a0*/  STG.E.128 desc[UR36][R2.64], R4 ;  /* 0x0000000402007986 */ /* 0x001fe2000c101d24 */
[----:B------:R-:W-:Y:S05]  /*b5b0*/  EXIT ;  /* 0x000000000000794d */ /* 0x000fea0003800000 */
.L_x_7068:
[----:B------:R-:W-:-:S13]  /*b5c0*/  ISETP.NE.AND P0, PT, R0, 0xf, PT ;  /* 0x0000000f0000780c */ /* 0x000fda0003f05270 */
[----:B------:R-:W-:Y:S05]  /*b5d0*/  @!P0 BRA `(.L_x_7070) ;  /* 0x0000000000e88947 */ /* 0x000fea0003800000 */
[----:B------:R-:W-:-:S13]  /*b5e0*/  ISETP.NE.AND P0, PT, R0, 0x17, PT ;  /* 0x000000170000780c */ /* 0x000fda0003f05270 */
[----:B------:R-:W-:Y:S05]  /*b5f0*/  @!P0 BRA `(.L_x_7071) ;  /* 0x0000000000908947 */ /* 0x000fea0003800000 */
[----:B------:R-:W-:-:S13]  /*b600*/  ISETP.NE.AND P0, PT, R0, 0x18, PT ;  /* 0x000000180000780c */ /* 0x000fda0003f05270 */
[----:B------:R-:W-:Y:S05]  /*b610*/  @!P0 BRA `(.L_x_7072) ;  /* 0x0000000000448947 */ /* 0x000fea0003800000 */
.L_x_7049:
        /* <DEDUP_REMOVED lines=16> */
.L_x_7073:
[----:B------:R-:W-:Y:S05]  /*b720*/  EXIT ;  /* 0x000000000000794d */ /* 0x000fea0003800000 */
.L_x_7072:
        /* <DEDUP_REMOVED lines=13> */
.L_x_7075:
[----:B------:R-:W-:Y:S05]  /*b800*/  BSYNC.RECONVERGENT B0 ;  /* 0x0000000000007941 */ /* 0x000fea0003800200 */
.L_x_7074:
[----:B------:R-:W-:-:S05]  /*b810*/  LOP3.LUT R5, R0, 0x80, R5, 0xf8, !PT ;  /* 0x0000008000057812 */ /* 0x000fca00078ef805 */
[----:B------:R-:W-:Y:S01]  /*b820*/  STG.E.U8 desc[UR36][R2.64], R5 ;  /* 0x0000000502007986 */ /* 0x000fe2000c101124 */
[----:B------:R-:W-:Y:S05]  /*b830*/  EXIT ;  /* 0x000000000000794d */ /* 0x000fea0003800000 */
.L_x_7071:
        /* <DEDUP_REMOVED lines=12> */
.L_x_7077:
[----:B------:R-:W-:Y:S01]  /*b900*/  IMAD.MOV.U32 R0, RZ, RZ, 0x7f ;  /* 0x0000007fff007424 */ /* 0x000fe200078e00ff */
[----:B------:R-:W-:-:S04]  /*b910*/  ISETP.GT.U32.AND P0, PT, R4, 0x7f800000, PT ;  /* 0x7f8000000400780c */ /* 0x000fc80003f04070 */
[----:B------:R-:W-:-:S09]  /*b920*/  SEL R0, R0, 0x7c, P0 ;  /* 0x0000007c00007807 */ /* 0x000fd20000000000 */
.L_x_7078:
[----:B------:R-:W-:Y:S05]  /*b930*/  BSYNC.RECONVERGENT B0 ;  /* 0x0000000000007941 */ /* 0x000fea0003800200 */
.L_x_7076:
[----:B------:R-:W-:-:S04]  /*b940*/  SHF.R.U32.HI R5, RZ, 0x18, R5 ;  /* 0x00000018ff057819 */ /* 0x000fc80000011605 */
[----:B------:R-:W-:-:S05]  /*b950*/  LOP3.LUT R5, R0, 0x80, R5, 0xf8, !PT ;  /* 0x0000008000057812 */ /* 0x000fca00078ef805 */
[----:B------:R-:W-:Y:S01]  /*b960*/  STG.E.U8 desc[UR36][R2.64], R5 ;  /* 0x0000000502007986 */ /* 0x000fe2000c101124 */
[----:B------:R-:W-:Y:S05]  /*b970*/  EXIT ;  /* 0x000000000000794d */ /* 0x000fea0003800000 */
.L_x_7070:
[----:B-----5:R-:W0:Y:S02]  /*b980*/  I2F.S8 R0, R19 ;  /* 0x0000001300007306 */ /* 0x020e240000001400 */
[----:B0-----:R-:W-:-:S05]  /*b990*/  F2FP.BF16.F32.PACK_AB R0, RZ, R0 ;  /* 0x00000000ff00723e */ /* 0x001fca00000010ff */
[----:B------:R-:W-:Y:S01]  /*b9a0*/  STG.E.U16 desc[UR36][R2.64], R0 ;  /* 0x0000000002007986 */ /* 0x000fe2000c101524 */
[----:B------:R-:W-:Y:S05]  /*b9b0*/  EXIT ;  /* 0x000000000000794d */ /* 0x000fea0003800000 */
.L_x_7079:
        /* <DEDUP_REMOVED lines=12> */
.L_x_20828:


//--------------------- .text._ZN2at6native18elementwise_kernelILi128ELi4EZNS0_22gpu_kernel_impl_nocastINS0_13BinaryFunctorIaaaZZZNS0_18rshift_kernel_cudaERNS_18TensorIteratorBaseEENKUlvE_clEvENKUlvE0_clEvEUlaaE_EEEEvS5_RKT_EUliE_EEviT1_ --------------------------
	.section	.text._ZN2at6native18elementwise_kernelILi128ELi4EZNS0_22gpu_kernel_impl_nocastINS0_13BinaryFunctorIaaaZZZNS0_18rshift_kernel_cudaERNS_18TensorIteratorBaseEENKUlvE_clEvENKUlvE0_clEvEUlaaE_EEEEvS5_RKT_EUliE_EEviT1_,"ax",@progbits
	.align	128
        .global         _ZN2at6native18elementwise_kernelILi128ELi4EZNS0_22gpu_kernel_impl_nocastINS0_13BinaryFunctorIaaaZZZNS0_18rshift_kernel_cudaERNS_18TensorIteratorBaseEENKUlvE_clEvENKUlvE0_clEvEUlaaE_EEEEvS5_RKT_EUliE_EEviT1_
        .type           _ZN2at6native18elementwise_kernelILi128ELi4EZNS0_22gpu_kernel_impl_nocastINS0_13BinaryFunctorIaaaZZZNS0_18rshift_kernel_cudaERNS_18TensorIteratorBaseEENKUlvE_clEvENKUlvE0_clEvEUlaaE_EEEEvS5_RKT_EUliE_EEviT1_,@function
        .size           _ZN2at6native18elementwise_kernelILi128ELi4EZNS0_22gpu_kernel_impl_nocastINS0_13BinaryFunctorIaaaZZZNS0_18rshift_kernel_cudaERNS_18TensorIteratorBaseEENKUlvE_clEvENKUlvE0_clEvEUlaaE_EEEEvS5_RKT_EUliE_EEviT1_,(.L_x_20829 - _ZN2at6native18elementwise_kernelILi128ELi4EZNS0_22gpu_kernel_impl_nocastINS0_13BinaryFunctorIaaaZZZNS0_18rshift_kernel_cudaERNS_18TensorIteratorBaseEENKUlvE_clEvENKUlvE0_clEvEUlaaE_EEEEvS5_RKT_EUliE_EEviT1_)
        .other          _ZN2at6native18elementwise_kernelILi128ELi4EZNS0_22gpu_kernel_impl_nocastINS0_13BinaryFunctorIaaaZZZNS0_18rshift_kernel_cudaERNS_18TensorIteratorBaseEENKUlvE_clEvENKUlvE0_clEvEUlaaE_EEEEvS5_RKT_EUliE_EEviT1_,@"STO_CUDA_ENTRY STV_DEFAULT"
_ZN2at6native18elementwise_kernelILi128ELi4EZNS0_22gpu_kernel_impl_nocastINS0_13BinaryFunctorIaaaZZZNS0_18rshift_kernel_cudaERNS_18TensorIteratorBaseEENKUlvE_clEvENKUlvE0_clEvEUlaaE_EEEEvS5_RKT_EUliE_EEviT1_:
.text._ZN2at6native18elementwise_kernelILi128ELi4EZNS0_22gpu_kernel_impl_nocastINS0_13BinaryFunctorIaaaZZZNS0_18rshift_kernel_cudaERNS_18TensorIteratorBaseEENKUlvE_clEvENKUlvE0_clEvEUlaaE_EEEEvS5_RKT_EUliE_EEviT1_:
        /* <DEDUP_REMOVED lines=16> */
[----:B0-----:R-:W2:Y:S04]  /*0100*/  LDG.E.U8 R7, desc[UR6][R6.64] ;  /* 0x0000000606077981 */ /* 0x001ea8000c1e1100 */
[----:B-1----:R-:W3:Y:S03]  /*0110*/  LDG.E.S8 R4, desc[UR6][R4.64] ;  /* 0x0000000604047981 */ /* 0x002ee6000c1e1300 */
[----:B------:R-:W0:Y:S01]  /*0120*/  LDC.64 R8, c[0x0][0x5e8] ;  /* 0x00017a00ff087b82 */ /* 0x000e220000000a00 */
[----:B------:R-:W-:-:S02]  /*0130*/  IADD3 R3, PT, PT, R3, 0x80, RZ ;  /* 0x0000008003037810 */ /* 0x000fc40007ffe0ff */
[----:B--2---:R-:W-:Y:S02]  /*0140*/  ISETP.GT.U32.AND P0, PT, R7, 0x6, PT ;  /* 0x000000060700780c */ /* 0x004fe40003f04070 */
[----:B---3--:R-:W-:-:S04]  /*0150*/  LOP3.LUT R11, R4, 0xffff, RZ, 0xc0, !PT ;  /* 0x0000ffff040b7812 */ /* 0x008fc800078ec0ff */
[----:B------:R-:W-:-:S07]  /*0160*/  SHF.R.U32.HI R11, RZ, 0x7, R11 ;  /* 0x00000007ff0b7819 */ /* 0x000fce000001160b */
[----:B------:R-:W-:Y:S02]  /*0170*/  @!P0 SHF.R.S32.HI R11, RZ, R7, R4 ;  /* 0x00000007ff0b8219 */ /* 0x000fe40000011404 */
[----:B------:R-:W-:-:S03]  /*0180*/  ISETP.GE.AND P0, PT, R3, UR4, PT ;  /* 0x0000000403007c0c */ /* 0x000fc6000bf06270 */
[----:B0-----:R0:W-:Y:S10]  /*0190*/  STG.E.U8 desc[UR6][R8.64], R11 ;  /* 0x0000000b08007986 */ /* 0x0011f4000c101106 */
[----:B------:R-:W-:Y:S05]  /*01a0*/  @P0 BREAK.RELIABLE B1 ;  /* 0x0000000000010942 */ /* 0x000fea0003800100 */
[----:B------:R-:W-:Y:S05]  /*01b0*/  @P0 BRA `(.L_x_7084) ;  /* 0x0000000000680947 */ /* 0x000fea0003800000 */
[----:B------:R-:W1:Y:S08]  /*01c0*/  LDC.64 R6, c[0x0][0x5f8] ;  /* 0x00017e00ff067b82 */ /* 0x000e700000000a00 */
[----:B------:R-:W2:Y:S01]  /*01d0*/  LDC.64 R4, c[0x0][0x5f0] ;  /* 0x00017c00ff047b82 */ /* 0x000ea20000000a00 */
[----:B-1----:R-:W3:Y:S04]  /*01e0*/  LDG.E.U8 R7, desc[UR6][R6.64] ;  /* 0x0000000606077981 */ /* 0x002ee8000c1e1100 */
[----:B--2---:R-:W2:Y:S03]  /*01f0*/  LDG.E.S8 R4, desc[UR6][R4.64] ;  /* 0x0000000604047981 */ /* 0x004ea6000c1e1300 */
[----:B0-----:R-:W0:Y:S01]  /*0200*/  LDC.64 R8, c[0x0][0x5e8] ;  /* 0x00017a00ff087b82 */ /* 0x001e220000000a00 */
[----:B------:R-:W-:-:S02]  /*0210*/  IADD3 R3, PT, PT, R3, 0x80, RZ ;  /* 0x0000008003037810 */ /* 0x000fc40007ffe0ff */
[----:B---3--:R-:W-:Y:S02]  /*0220*/  ISETP.GT.U32.AND P0, PT, R7, 0x6, PT ;  /* 0x000000060700780c */ /* 0x008fe40003f04070 */
[----:B--2---:R-:W-:-:S04]  /*0230*/  LOP3.LUT R11, R4, 0xffff, RZ, 0xc0, !PT ;  /* 0x0000ffff040b7812 */ /* 0x004fc800078ec0ff */
[----:B------:R-:W-:-:S07]  /*0240*/  SHF.R.U32.HI R11, RZ, 0x7, R11 ;  /* 0x00000007ff0b7819 */ /* 0x000fce000001160b */
[----:B------:R-:W-:-:S05]  /*0250*/  @!P0 SHF.R.S32.HI R11, RZ, R7, R4 ;  /* 0x00000007ff0b8219 */ /* 0x000fca0000011404 */
[----:B0-----:R0:W-:Y:S02]  /*0260*/  STG.E.U8 desc[UR6][R8.64], R11 ;  /* 0x0000000b08007986 */ /* 0x0011e4000c101106 */
.L_x_7083:
[----:B------:R-:W-:-:S13]  /*0270*/  ISETP.GE.AND P0, PT, R3, UR4, PT ;  /* 0x0000000403007c0c */ /* 0x000fda000bf06270 */
[----:B------:R-:W-:Y:S05]  /*0280*/  @P0 BREAK.RELIABLE B1 ;  /* 0x0000000000010942 */ /* 0x000fea0003800100 */
[----:B------:R-:W-:Y:S05]  /*0290*/  @P0 BRA `(.L_x_7084) ;  /* 0x0000000000300947 */ /* 0x000fea0003800000 */
[----:B------:R-:W-:Y:S05]  /*02a0*/  BSYNC.RELIABLE B1 ;  /* 0x0000000000017941 */ /* 0x000fea0003800100 */
.L_x_7082:
        /* <DEDUP_REMOVED lines=11> */
.L_x_7084:
[----:B------:R-:W-:Y:S05]  /*0360*/  BSYNC.RECONVERGENT B0 ;  /* 0x0000000000007941 */ /* 0x000fea0003800200 */
.L_x_7081:
[----:B------:R-:W-:Y:S05]  /*0370*/  WARPSYNC.ALL ;  /* 0x0000000000007948 */ /* 0x000fea0003800000 */
[----:B------:R-:W-:-:S13]  /*0380*/  ISETP.GE.AND P0, PT, R3, UR4, PT ;  /* 0x0000000403007c0c */ /* 0x000fda000bf06270 */
[----:B------:R-:W-:Y:S05]  /*0390*/  @P0 EXIT ;  /* 0x000000000000094d */ /* 0x000fea0003800000 */
[----:B------:R-:W2:Y:S08]  /*03a0*/  LDC.64 R4, c[0x0][0x5f8] ;  /* 0x00017e00ff047b82 */ /* 0x000eb00000000a00 */
[----:B------:R-:W3:Y:S01]  /*03b0*/  LDC.64 R2, c[0x0][0x5f0] ;  /* 0x00017c00ff027b82 */ /* 0x000ee20000000a00 */
[----:B--2---:R-:W2:Y:S04]  /*03c0*/  LDG.E.U8 R5, desc[UR6][R4.64] ;  /* 0x0000000604057981 */ /* 0x004ea8000c1e1100 */
[----:B---3--:R-:W0:Y:S03]  /*03d0*/  LDG.E.S8 R2, desc[UR6][R2.64] ;  /* 0x0000000602027981 */ /* 0x008e26000c1e1300 */
[----:B------:R-:W3:Y:S01]  /*03e0*/  LDC.64 R6, c[0x0][0x5e8] ;  /* 0x00017a00ff067b82 */ /* 0x000ee20000000a00 */
[----:B--2---:R-:W-:-:S02]  /*03f0*/  ISETP.GT.U32.AND P0, PT, R5, 0x6, PT ;  /* 0x000000060500780c */ /* 0x004fc40003f04070 */
[----:B01----:R-:W-:-:S04]  /*0400*/  LOP3.LUT R9, R2, 0xffff, RZ, 0xc0, !PT ;  /* 0x0000ffff02097812 */ /* 0x003fc800078ec0ff */
[----:B------:R-:W-:-:S07]  /*0410*/  SHF.R.U32.HI R9, RZ, 0x7, R9 ;  /* 0x00000007ff097819 */ /* 0x000fce0000011609 */
[----:B------:R-:W-:-:S05]  /*0420*/  @!P0 SHF.R.S32.HI R9, RZ, R5, R2 ;  /* 0x00000005ff098219 */ /* 0x000fca0000011402 */
[----:B---3--:R-:W-:Y:S01]  /*0430*/  STG.E.U8 desc[UR6][R6.64], R9 ;  /* 0x0000000906007986 */ /* 0x008fe2000c101106 */
[----:B------:R-:W-:Y:S05]  /*0440*/  EXIT ;  /* 0x000000000000794d */ /* 0x000fea0003800000 */
.L_x_7080:
        /* <DEDUP_REMOVED lines=356> */
.L_x_7088:
[----:B------:R-:W0:Y:S02]  /*1a90*/  LDCU.128 UR8, c[0x0][0x5f0] ;  /* 0x0000be00ff0877ac */ /* 0x000e240008000c00 */
[----:B0-----:R-:W-:Y:S02]  /*1aa0*/  IADD3 R8, P1, PT, R6, UR10, RZ ;  /* 0x0000000a06087c10 */ /* 0x001fe4000ff3e0ff */
[----:B------:R-:W-:Y:S02]  /*1ab0*/  IADD3 R6, P0, PT, R4, UR8, RZ ;  /* 0x0000000804067c10 */ /* 0x000fe4000ff1e0ff */
[----:B------:R-:W-:Y:S02]  /*1ac0*/  IADD3.X R9, PT, PT, RZ, UR11, RZ, P1, !PT ;  /* 0x0000000bff097c10 */ /* 0x000fe40008ffe4ff */
[----:B------:R-:W-:Y:S01]  /*1ad0*/  IADD3.X R7, PT, PT, RZ, UR9, RZ, P0, !PT ;  /* 0x00000009ff077c10 */ /* 0x000fe200087fe4ff */
[----:B------:R-:W0:Y:S03]  /*1ae0*/  LDCU.64 UR8, c[0x0][0x5e8] ;  /* 0x0000bd00ff0877ac */ /* 0x000e260008000a00 */
[----:B------:R-:W2:Y:S04]  /*1af0*/  LDG.E.U8 R9, desc[UR6][R8.64] ;  /* 0x0000000608097981 */ /* 0x000ea8000c1e1100 */
[----:B------:R-:W3:Y:S01]  /*1b00*/  LDG.E.S8 R6, desc[UR6][R6.64] ;  /* 0x0000000606067981 */ /* 0x000ee2000c1e1300 */
[----:B------:R-:W-:-:S02]  /*1b10*/  IADD3 R3, PT, PT, R3, 0x80, RZ ;  /* 0x0000008003037810 */ /* 0x000fc40007ffe0ff */
[----:B0-----:R-:W-:-:S04]  /*1b20*/  IADD3 R4, P1, PT, R5, UR8, RZ ;  /* 0x0000000805047c10 */ /* 0x001fc8000ff3e0ff */
[----:B------:R-:W-:Y:S02]  /*1b30*/  IADD3.X R5, PT, PT, RZ, UR9, RZ, P1, !PT ;  /* 0x00000009ff057c10 */ /* 0x000fe40008ffe4ff */
[----:B--2---:R-:W-:Y:S02]  /*1b40*/  ISETP.GT.U32.AND P0, PT, R9, 0x6, PT ;  /* 0x000000060900780c */ /* 0x004fe40003f04070 */
[----:B---3--:R-:W-:-:S04]  /*1b50*/  LOP3.LUT R11, R6, 0xffff, RZ, 0xc0, !PT ;  /* 0x0000ffff060b7812 */ /* 0x008fc800078ec0ff */
[----:B------:R-:W-:-:S07]  /*1b60*/  SHF.R.U32.HI R11, RZ, 0x7, R11 ;  /* 0x00000007ff0b7819 */ /* 0x000fce000001160b */
[----:B------:R-:W-:Y:S02]  /*1b70*/  @!P0 SHF.R.S32.HI R11, RZ, R9, R6 ;  /* 0x00000009ff0b8219 */ /* 0x000fe40000011406 */
[----:B------:R-:W-:-:S03]  /*1b80*/  ISETP.GE.AND P0, PT, R3, UR4, PT ;  /* 0x0000000403007c0c */ /* 0x000fc6000bf06270 */
[----:B------:R0:W-:Y:S10]  /*1b90*/  STG.E.U8 desc[UR6][R4.64], R11 ;  /* 0x0000000b04007986 */ /* 0x0001f4000c101106 */
        /* <DEDUP_REMOVED lines=350> */
.L_x_7090:
        /* <DEDUP_REMOVED lines=14> */
[----:B------:R-:W-:-:S05]  /*3260*/  @!P0 SHF.R.S32.HI R11, RZ, R9, R6 ;  /* 0x00000009ff0b8219 */ /* 0x000fca0000011406 */
[----:B------:R0:W-:Y:S02]  /*3270*/  STG.E.U8 desc[UR6][R4.64], R11 ;  /* 0x0000000b04007986 */ /* 0x0001e4000c101106 */
.L_x_7087:
[----:B------:R-:W-:-:S13]  /*3280*/  ISETP.GE.AND P0, PT, R3, UR4, PT ;  /* 0x0000000403007c0c */ /* 0x000fda000bf06270 */
[----:B------:R-:W-:Y:S05]  /*3290*/  @P0 BREAK.RELIABLE B1 ;  /* 0x0000000000010942 */ /* 0x000fea0003800100 */
[----:B------:R-:W-:Y:S05]  /*32a0*/  @P0 BRA `(.L_x_7089) ;  /* 0x0000001400b40947 */ /* 0x000fea0003800000 */
[----:B------:R-:W-:Y:S05]  /*32b0*/  BSYNC.RELIABLE B1 ;  /* 0x0000000000017941 */ /* 0x000fea0003800100 */
.L_x_7086:
        /* <DEDUP_REMOVED lines=348> */
.L_x_7091:
        /* <DEDUP_REMOVED lines=16> */
.L_x_7089:
[----:B------:R-:W-:Y:S05]  /*4980*/  BSYNC.RECONVERGENT B0 ;  /* 0x0000000000007941 */ /* 0x000fea0003800200 */
.L_x_7085:
        /* <DEDUP_REMOVED lines=351> */
.L_x_7092:
[----:B------:R-:W0:Y:S01]  /*5f80*/  LDCU.128 UR8, c[0x0][0x5f0] ;  /* 0x0000be00ff0877ac */ /* 0x000e220008000c00 */
[----:B------:R-:W1:Y:S01]  /*5f90*/  LDCU.64 UR4, c[0x0][0x5e8] ;  /* 0x0000bd00ff0477ac */ /* 0x000e620008000a00 */
[----:B0-----:R-:W-:Y:S02]  /*5fa0*/  IADD3 R6, P1, PT, R4, UR10, RZ ;  /* 0x0000000a04067c10 */ /* 0x001fe4000ff3e0ff */
[----:B------:R-:W-:Y:S02]  /*5fb0*/  IADD3 R4, P0, PT, R2, UR8, RZ ;  /* 0x0000000802047c10 */ /* 0x000fe4000ff1e0ff */
[----:B------:R-:W-:Y:S02]  /*5fc0*/  IADD3.X R7, PT, PT, RZ, UR11, RZ, P1, !PT ;  /* 0x0000000bff077c10 */ /* 0x000fe40008ffe4ff */
[----:B------:R-:W-:-:S04]  /*5fd0*/  IADD3.X R5, PT, PT, RZ, UR9, RZ, P0, !PT ;  /* 0x00000009ff057c10 */ /* 0x000fc800087fe4ff */
[----:B------:R-:W2:Y:S04]  /*5fe0*/  LDG.E.U8 R7, desc[UR6][R6.64] ;  /* 0x0000000606077981 */ /* 0x000ea8000c1e1100 */
[----:B------:R-:W3:Y:S01]  /*5ff0*/  LDG.E.S8 R4, desc[UR6][R4.64] ;  /* 0x0000000604047981 */ /* 0x000ee2000c1e1300 */
[----:B-1----:R-:W-:-:S04]  /*6000*/  IADD3 R2, P1, PT, R3, UR4, RZ ;  /* 0x0000000403027c10 */ /* 0x002fc8000ff3e0ff */
[----:B------:R-:W-:Y:S02]  /*6010*/  IADD3.X R3, PT, PT, RZ, UR5, RZ, P1, !PT ;  /* 0x00000005ff037c10 */ /* 0x000fe40008ffe4ff */
[----:B--2---:R-:W-:Y:S02]  /*6020*/  ISETP.GT.U32.AND P0, PT, R7, 0x6, PT ;  /* 0x000000060700780c */ /* 0x004fe40003f04070 */
[----:B---3--:R-:W-:-:S04]  /*6030*/  LOP3.LUT R9, R4, 0xffff, RZ, 0xc0, !PT ;  /* 0x0000ffff04097812 */ /* 0x008fc800078ec0ff */
[----:B------:R-:W-:-:S07]  /*6040*/  SHF.R.U32.HI R9, RZ, 0x7, R9 ;  /* 0x00000007ff097819 */ /* 0x000fce0000011609 */
[----:B------:R-:W-:-:S05]  /*6050*/  @!P0 SHF.R.S32.HI R9, RZ, R7, R4 ;  /* 0x00000007ff098219 */ /* 0x000fca0000011404 */
[----:B------:R-:W-:Y:S01]  /*6060*/  STG.E.U8 desc[UR6][R2.64], R9 ;  /* 0x0000000902007986 */ /* 0x000fe2000c101106 */
[----:B------:R-:W-:Y:S05]  /*6070*/  EXIT ;  /* 0x000000000000794d */ /* 0x000fea0003800000 */
.L_x_7093:
        /* <DEDUP_REMOVED lines=16> */
.L_x_20829:


//--------------------- .text._ZN2at6native27unrolled_elementwise_kernelINS0_13BinaryFunctorIaaaZZZNS0_18rshift_kernel_cudaERNS_18TensorIteratorBaseEENKUlvE_clEvENKUlvE0_clEvEUlaaE_EESt5arrayIPcLm3EELi4E23TrivialOffsetCalculatorILi2EjESC_ILi1EjENS0_6memory15LoadWithoutCastENSF_16StoreWithoutCastEEEviT_T0_T2_T3_T4_T5_ --------------------------
	.section	.text._ZN2at6native27unrolled_elementwise_kernelINS0_13BinaryFunctorIaaaZZZNS0_18rshift_kernel_cudaERNS_18TensorIteratorBaseEENKUlvE_clEvENKUlvE0_clEvEUlaaE_EESt5arrayIPcLm3EELi4E23TrivialOffsetCalculatorILi2EjESC_ILi1EjENS0_6memory15LoadWithoutCastENSF_16StoreWithoutCastEEEviT_T0_T2_T3_T4_T5_,"ax",@progbits
	.align	128
        .global         _ZN2at6native27unrolled_elementwise_kernelINS0_13BinaryFunctorIaaaZZZNS0_18rshift_kernel_cudaERNS_18TensorIteratorBaseEENKUlvE_clEvENKUlvE0_clEvEUlaaE_EESt5arrayIPcLm3EELi4E23TrivialOffsetCalculatorILi2EjESC_ILi1EjENS0_6memory15LoadWithoutCastENSF_16StoreWithoutCastEEEviT_T0_T2_T3_T4_T5_
        .type           _ZN2at6native27unrolled_elementwise_kernelINS0_13BinaryFunctorIaaaZZZNS0_18rshift_kernel_cudaERNS_18TensorIteratorBaseEENKUlvE_clEvENKUlvE0_clEvEUlaaE_EESt5arrayIPcLm3EELi4E23TrivialOffsetCalculatorILi2EjESC_ILi1EjENS0_6memory15LoadWithoutCastENSF_16StoreWithoutCastEEEviT_T0_T2_T3_T4_T5_,@function
        .size           _ZN2at6native27unrolled_elementwise_kernelINS0_13BinaryFunctorIaaaZZZNS0_18rshift_kernel_cudaERNS_18TensorIteratorBaseEENKUlvE_clEvENKUlvE0_clEvEUlaaE_EESt5arrayIPcLm3EELi4E23TrivialOffsetCalculatorILi2EjESC_ILi1EjENS0_6memory15LoadWithoutCastENSF_16StoreWithoutCastEEEviT_T0_T2_T3_T4_T5_,(.L_x_20830 - _ZN2at6native27unrolled_elementwise_kernelINS0_13BinaryFunctorIaaaZZZNS0_18rshift_kernel_cudaERNS_18TensorIteratorBaseEENKUlvE_clEvENKUlvE0_clEvEUlaaE_EESt5arrayIPcLm3EELi4E23TrivialOffsetCalculatorILi2EjESC_ILi1EjENS0_6memory15LoadWithoutCastENSF_16StoreWithoutCastEEEviT_T0_T2_T3_T4_T5_)
        .other          _ZN2at6native27unrolled_elementwise_kernelINS0_13BinaryFunctorIaaaZZZNS0_18rshift_kernel_cudaERNS_18TensorIteratorBaseEENKUlvE_clEvENKUlvE0_clEvEUlaaE_EESt5arrayIPcLm3EELi4E23TrivialOffsetCalculatorILi2EjESC_ILi1EjENS0_6memory15LoadWithoutCastENSF_16StoreWithoutCastEEEviT_T0_T2_T3_T4_T5_,@"STO_CUDA_ENTRY STV_DEFAULT"
_ZN2at6native27unrolled_elementwise_kernelINS0_13BinaryFunctorIaaaZZZNS0_18rshift_kernel_cudaERNS_18TensorIteratorBaseEENKUlvE_clEvENKUlvE0_clEvEUlaaE_EESt5arrayIPcLm3EELi4E23TrivialOffsetCalculatorILi2EjESC_ILi1EjENS0_6memory15LoadWithoutCastENSF_16StoreWithoutCastEEEviT_T0_T2_T3_T4_T5_:
.text._ZN2at6native27unrolled_elementwise_kernelINS0_13BinaryFunctorIaaaZZZNS0_18rshift_kernel_cudaERNS_18TensorIteratorBaseEENKUlvE_clEvENKUlvE0_clEvEUlaaE_EESt5arrayIPcLm3EELi4E23TrivialOffsetCalculatorILi2EjESC_ILi1EjENS0_6memory15LoadWithoutCastENSF_16StoreWithoutCastEEEviT_T0_T2_T3_T4_T5_:
[----:B------:R-:W-:Y:S01]  /*0000*/  LDC R1, c[0x0][0x37c] ;  /* 0x0000df00ff017b82 */ /* 0x000fe20000000800 */
[----:B------:R-:W0:Y:S07]  /*0010*/  S2R R9, SR_CTAID.X ;  /* 0x0000000000097919 */ /* 0x000e2e0000002500 */
[----:B------:R-:W0:Y:S01]  /*0020*/  LDC R10, c[0x0][0x380] ;  /* 0x0000e000ff0a7b82 */ /* 0x000e220000000800 */
[----:B------:R-:W1:Y:S01]  /*0030*/  LDCU.64 UR4, c[0x0][0x358] ;  /* 0x00006b00ff0477ac */ /* 0x000e620008000a00 */
[----:B------:R-:W-:Y:S01]  /*0040*/  PRMT R8, RZ, 0x7610, R8 ;  /* 0x00007610ff087816 */ /* 0x000fe20000000008 */
[----:B------:R-:W2:Y:S05]  /*0050*/  S2R R13, SR_TID.X ;  /* 0x00000000000d7919 */ /* 0x000eaa0000002100 */
        /* <DEDUP_REMOVED lines=9> */
[----:B------:R-:W-:-:S05]  /*00f0*/  @!P0 VIADD R13, R12, 0x80 ;  /* 0x000000800c0d8836 */ /* 0x000fca0000000000 */
[----:B------:R-:W-:-:S13]  /*0100*/  ISETP.GE.AND P3, PT, R13, R10, PT ;  /* 0x0000000a0d00720c */ /* 0x000fda0003f66270 */
[----:B------:R-:W-:Y:S02]  /*0110*/  @!P3 IMAD R11, R9, 0x200, R13 ;  /* 0x00000200090bb824 */ /* 0x000fe400078e020d */
[----:B------:R-:W-:-:S03]  /*0120*/  @!P3 VIADD R13, R13, 0x80 ;  /* 0x000000800d0db836 */ /* 0x000fc60000000000 */
[----:B---3--:R-:W-:Y:S02]  /*0130*/  @!P3 IADD3 R16, P5, PT, R11, R16, RZ ;  /* 0x000000100b10b210 */ /* 0x008fe40007fbe0ff */
[----:B------:R-:W-:Y:S02]  /*0140*/  ISETP.GE.AND P2, PT, R13, R10, PT ;  /* 0x0000000a0d00720c */ /* 0x000fe40003f46270 */
[----:B----4-:R-:W-:Y:S01]  /*0150*/  @!P3 IADD3 R18, P4, PT, R11, R18, RZ ;  /* 0x000000120b12b210 */ /* 0x010fe20007f9e0ff */
[----:B------:R-:W-:Y:S01]  /*0160*/  @!P3 IMAD.X R17, RZ, RZ, R17, P5 ;  /* 0x000000ffff11b224 */ /* 0x000fe200028e0611 */
[----:B------:R-:W-:-:S03]  /*0170*/  PRMT R0, RZ, 0x7610, R0 ;  /* 0x00007610ff007816 */ /* 0x000fc60000000000 */
[----:B------:R-:W-:-:S03]  /*0180*/  @!P3 IMAD.X R19, RZ, RZ, R19, P4 ;  /* 0x000000ffff13b224 */ /* 0x000fc600020e0613 */
[----:B-1----:R1:W5:Y:S03]  /*0190*/  @!P3 LDG.E.U8 R0, desc[UR4][R16.64] ;  /* 0x000000041000b981 */ /* 0x002366000c1e1100 */
[----:B------:R-:W-:Y:S01]  /*01a0*/  @!P2 IMAD R21, R9, 0x200, R13 ;  /* 0x000002000915a824 */ /* 0x000fe200078e020d */
[----:B------:R3:W5:Y:S01]  /*01b0*/  @!P3 LDG.E.U8 R8, desc[UR4][R18.64] ;  /* 0x000000041208b981 */ /* 0x000762000c1e1100 */
[----:B------:R-:W-:-:S03]  /*01c0*/  @!P2 VIADD R13, R13, 0x80 ;  /* 0x000000800d0da836 */ /* 0x000fc60000000000 */
[----:B------:R-:W-:Y:S02]  /*01d0*/  @!P2 IADD3 R14, P4, PT, R21, R14, RZ ;  /* 0x0000000e150ea210 */ /* 0x000fe40007f9e0ff */
[----:B------:R-:W-:Y:S01]  /*01e0*/  ISETP.GE.AND P1, PT, R13, R10, PT ;  /* 0x0000000a0d00720c */ /* 0x000fe20003f26270 */
[----:B-1----:R-:W1:Y:S01]  /*01f0*/  LDC.64 R16, c[0x0][0x398] ;  /* 0x0000e600ff107b82 */ /* 0x002e620000000a00 */
[----:B0-----:R-:W-:-:S07]  /*0200*/  @!P2 IADD3 R4, P5, PT, R21, R4, RZ ;  /* 0x000000041504a210 */ /* 0x001fce0007fbe0ff */
[----:B------:R-:W0:Y:S04]  /*0210*/  LDC.64 R20, c[0x0][0x390] ;  /* 0x0000e400ff147b82 */ /* 0x000e280000000a00 */
[----:B------:R-:W-:Y:S01]  /*0220*/  @!P1 IMAD R13, R9, 0x200, R13 ;  /* 0x00000200090d9824 */ /* 0x000fe200078e020d */
[----:B------:R-:W-:Y:S01]  /*0230*/  PRMT R11, RZ, 0x7610, R11 ;  /* 0x00007610ff0b7816 */ /* 0x000fe2000000000b */
[----:B------:R-:W-:-:S03]  /*0240*/  @!P2 IMAD.X R15, RZ, RZ, R15, P4 ;  /* 0x000000ffff0fa224 */ /* 0x000fc600020e060f */
[C---:B--2---:R-:W-:Y:S02]  /*0250*/  @!P1 IADD3 R6, P3, PT, R13.reuse, R6, RZ ;  /* 0x000000060d069210 */ /* 0x044fe40007f7e0ff */
[----:B------:R-:W-:Y:S01]  /*0260*/  @!P1 IADD3 R2, P4, PT, R13, R2, RZ ;  /* 0x000000020d029210 */ /* 0x000fe20007f9e0ff */
[----:B------:R2:W5:Y:S01]  /*0270*/  @!P2 LDG.E.U8 R11, desc[UR4][R14.64] ;  /* 0x000000040e0ba981 */ /* 0x000562000c1e1100 */
[----:B------:R-:W-:Y:S01]  /*0280*/  PRMT R13, RZ, 0x7610, R13 ;  /* 0x00007610ff0d7816 */ /* 0x000fe2000000000d */
[----:B------:R-:W-:Y:S01]  /*0290*/  @!P2 IMAD.X R5, RZ, RZ, R5, P5 ;  /* 0x000000ffff05a224 */ /* 0x000fe200028e0605 */
[----:B---3--:R-:W-:Y:S01]  /*02a0*/  PRMT R18, RZ, 0x7610, R18 ;  /* 0x00007610ff127816 */ /* 0x008fe20000000012 */
[----:B------:R-:W-:Y:S01]  /*02b0*/  @!P1 IMAD.X R7, RZ, RZ, R7, P3 ;  /* 0x000000ffff079224 */ /* 0x000fe200018e0607 */
[----:B------:R-:W-:Y:S01]  /*02c0*/  PRMT R19, RZ, 0x7610, R19 ;  /* 0x00007610ff137816 */ /* 0x000fe20000000013 */
[----:B------:R-:W-:Y:S01]  /*02d0*/  @!P1 IMAD.X R3, RZ, RZ, R3, P4 ;  /* 0x000000ffff039224 */ /* 0x000fe200020e0603 */
[----:B------:R3:W5:Y:S01]  /*02e0*/  @!P2 LDG.E.U8 R13, desc[UR4][R4.64] ;  /* 0x00000004040da981 */ /* 0x000762000c1e1100 */
[----:B--2---:R-:W-:-:S03]  /*02f0*/  @!P0 IMAD R15, R9, 0x200, R12 ;  /* 0x00000200090f8824 */ /* 0x004fc600078e020c */
[----:B------:R-:W5:Y:S04]  /*0300*/  @!P1 LDG.E.U8 R18, desc[UR4][R6.64] ;  /* 0x0000000406129981 */ /* 0x000f68000c1e1100 */
[----:B------:R2:W5:Y:S01]  /*0310*/  @!P1 LDG.E.U8 R19, desc[UR4][R2.64] ;  /* 0x0000000402139981 */ /* 0x000562000c1e1100 */
[C---:B0-----:R-:W-:Y:S02]  /*0320*/  @!P0 IADD3 R14, P1, PT, R15.reuse, R20, RZ ;  /* 0x000000140f0e8210 */ /* 0x041fe40007f3e0ff */
[----:B-1----:R-:W-:Y:S02]  /*0330*/  @!P0 IADD3 R16, P2, PT, R15, R16, RZ ;  /* 0x000000100f108210 */ /* 0x002fe40007f5e0ff */
[----:B------:R-:W-:Y:S01]  /*0340*/  PRMT R20, RZ, 0x7610, R20 ;  /* 0x00007610ff147816 */ /* 0x000fe20000000014 */
[----:B------:R-:W-:Y:S01]  /*0350*/  @!P0 IMAD.X R15, RZ, RZ, R21, P1 ;  /* 0x000000ffff0f8224 */ /* 0x000fe200008e0615 */
[----:B---3--:R-:W-:Y:S01]  /*0360*/  PRMT R4, RZ, 0x7610, R4 ;  /* 0x00007610ff047816 */ /* 0x008fe20000000004 */
[----:B------:R-:W-:-:S03]  /*0370*/  @!P0 IMAD.X R17, RZ, RZ, R17, P2 ;  /* 0x000000ffff118224 */ /* 0x000fc600010e0611 */
[----:B------:R0:W5:Y:S04]  /*0380*/  @!P0 LDG.E.U8 R20, desc[UR4][R14.64] ;  /* 0x000000040e148981 */ /* 0x000168000c1e1100 */
[----:B------:R0:W5:Y:S01]  /*0390*/  @!P0 LDG.E.U8 R4, desc[UR4][R16.64] ;  /* 0x0000000410048981 */ /* 0x000162000c1e1100 */
[----:B------:R-:W-:-:S13]  /*03a0*/  ISETP.GE.AND P0, PT, R12, R10, PT ;  /* 0x0000000a0c00720c */ /* 0x000fda0003f06270 */
[----:B--2---:R-:W1:Y:S01]  /*03b0*/  @!P0 LDC.64 R2, c[0x0][0x388] ;  /* 0x0000e200ff028b82 */ /* 0x004e620000000a00 */
[----:B------:R-:W-:Y:S02]  /*03c0*/  @!P0 IMAD R23, R9, 0x200, R12 ;  /* 0x0000020009178824 */ /* 0x000fe400078e020c */
[C---:B------:R-:W-:Y:S02]  /*03d0*/  VIADD R21, R12.reuse, 0x80 ;  /* 0x000000800c157836 */ /* 0x040fe40000000000 */
[C---:B------:R-:W-:Y:S02]  /*03e0*/  VIADD R5, R12.reuse, 0x100 ;  /* 0x000001000c057836 */ /* 0x040fe40000000000 */
[----:B------:R-:W-:Y:S02]  /*03f0*/  VIADD R7, R12, 0x180 ;  /* 0x000001800c077836 */ /* 0x000fe40000000000 */
[----:B------:R-:W-:Y:S01]  /*0400*/  @!P0 IMAD.MOV.U32 R12, RZ, RZ, R21 ;  /* 0x000000ffff0c8224 */ /* 0x000fe200078e0015 */
[----:B------:R-:W-:Y:S01]  /*0410*/  BSSY.RECONVERGENT B0, `(.L_x_7094) ;  /* 0x0000011000007945 */ /* 0x000fe20003800200 */
[----:B------:R-:W-:-:S02]  /*0420*/  ISETP.GE.AND P4, PT, R21, R10, PT ;  /* 0x0000000a1500720c */ /* 0x000fc40003f86270 */
[-C--:B------:R-:W-:Y:S02]  /*0430*/  ISETP.GE.AND P1, PT, R5, R10.reuse, PT ;  /* 0x0000000a0500720c */ /* 0x080fe40003f26270 */
[-C--:B------:R-:W-:Y:S02]  /*0440*/  ISETP.GE.AND P2, PT, R7, R10.reuse, PT ;  /* 0x0000000a0700720c */ /* 0x080fe40003f46270 */
[----:B------:R-:W-:Y:S02]  /*0450*/  ISETP.GE.AND P3, PT, R12, R10, PT ;  /* 0x0000000a0c00720c */ /* 0x000fe40003f66270 */
[----:B-1----:R-:W-:-:S05]  /*0460*/  @!P0 IADD3 R2, P5, PT, R23, R2, RZ ;  /* 0x0000000217028210 */ /* 0x002fca0007fbe0ff */
[----:B------:R-:W-:Y:S01]  /*0470*/  @!P0 IMAD.X R3, RZ, RZ, R3, P5 ;  /* 0x000000ffff038224 */ /* 0x000fe200028e0603 */
[----:B0-----:R-:W-:Y:S07]  /*0480*/  @P0 BRA `(.L_x_7095) ;  /* 0x0000000000240947 */ /* 0x001fee0003800000 */
[----:B-----5:R-:W-:Y:S02]  /*0490*/  LOP3.LUT R6, R4, 0xff, RZ, 0xc0, !PT ;  /* 0x000000ff04067812 */ /* 0x020fe400078ec0ff */
        /* <DEDUP_REMOVED lines=8> */
.L_x_7095:
[----:B------:R-:W-:Y:S05]  /*0520*/  BSYNC.RECONVERGENT B0 ;  /* 0x0000000000007941 */ /* 0x000fea0003800200 */
.L_x_7094:
[----:B------:R-:W-:Y:S04]  /*0530*/  BSSY.RECONVERGENT B0, `(.L_x_7096) ;  /* 0x000000b000007945 */ /* 0x000fe80003800200 */
[----:B------:R-:W-:Y:S05]  /*0540*/  @P4 BRA `(.L_x_7097) ;  /* 0x0000000000244947 */ /* 0x000fea0003800000 */
        /* <DEDUP_REMOVED lines=9> */
.L_x_7097:
[----:B------:R-:W-:Y:S05]  /*05e0*/  BSYNC.RECONVERGENT B0 ;  /* 0x0000000000007941 */ /* 0x000fea0003800200 */
.L_x_7096:
        /* <DEDUP_REMOVED lines=11> */
.L_x_7099:
[----:B------:R-:W-:Y:S05]  /*06a0*/  BSYNC.RECONVERGENT B0 ;  /* 0x0000000000007941 */ /* 0x000fea0003800200 */
.L_x_7098:
        /* <DEDUP_REMOVED lines=11> */
.L_x_7101:
[----:B------:R-:W-:Y:S05]  /*0760*/  BSYNC.RECONVERGENT B0 ;  /* 0x0000000000007941 */ /* 0x000fea0003800200 */
.L_x_7100:
[----:B------:R0:W-:Y:S01]  /*0770*/  @!P0 STG.E.U8 desc[UR4][R2.64], R5 ;  /* 0x0000000502008986 */ /* 0x0001e2000c101104 */
[----:B------:R-:W-:Y:S04]  /*0780*/  BSSY.RECONVERGENT B0, `(.L_x_7102) ;  /* 0x000000e000007945 */ /* 0x000fe80003800200 */
[----:B------:R-:W-:Y:S05]  /*0790*/  @P3 BRA `(.L_x_7103) ;  /* 0x0000000000303947 */ /* 0x000fea0003800000 */
[----:B0-----:R-:W-:Y:S01]  /*07a0*/  IMAD R2, R9, 0x200, R12 ;  /* 0x0000020009027824 */ /* 0x001fe200078e020c */
[----:B------:R-:W0:Y:S01]  /*07b0*/  LDCU.64 UR6, c[0x0][0x388] ;  /* 0x00007100ff0677ac */ /* 0x000e220008000a00 */
[----:B------:R-:W-:-:S05]  /*07c0*/  VIADD R12, R12, 0x80 ;  /* 0x000000800c0c7836 */ /* 0x000fca0000000000 */
[----:B------:R-:W-:Y:S02]  /*07d0*/  ISETP.GE.AND P1, PT, R12, R10, PT ;  /* 0x0000000a0c00720c */ /* 0x000fe40003f26270 */
[----:B0-----:R-:W-:-:S11]  /*07e0*/  IADD3 R2, P0, PT, R2, UR6, RZ ;  /* 0x0000000602027c10 */ /* 0x001fd6000ff1e0ff */
[----:B-----5:R-:W-:Y:S02]  /*07f0*/  @!P1 IMAD R4, R9, 0x200, R12 ;  /* 0x0000020009049824 */ /* 0x020fe400078e020c */
[----:B------:R-:W-:Y:S02]  /*0800*/  @!P1 VIADD R12, R12, 0x80 ;  /* 0x000000800c0c9836 */ /* 0x000fe40000000000 */
[----:B------:R-:W-:Y:S01]  /*0810*/  IMAD.X R3, RZ, RZ, UR7, P0 ;  /* 0x00000007ff037e24 */ /* 0x000fe200080e06ff */
[----:B------:R-:W-:-:S04]  /*0820*/  @!P1 IADD3 R4, P2, PT, R4, UR6, RZ ;  /* 0x0000000604049c10 */ /* 0x000fc8000ff5e0ff */
[----:B------:R1:W-:Y:S01]  /*0830*/  STG.E.U8 desc[UR4][R2.64], R0 ;  /* 0x0000000002007986 */ /* 0x0003e2000c101104 */
[----:B------:R-:W-:-:S05]  /*0840*/  @!P1 IMAD.X R5, RZ, RZ, UR7, P2 ;  /* 0x00000007ff059e24 */ /* 0x000fca00090e06ff */
[----:B------:R1:W-:Y:S03]  /*0850*/  @!P1 STG.E.U8 desc[UR4][R4.64], R7 ;  /* 0x0000000704009986 */ /* 0x0003e6000c101104 */
.L_x_7103:
[----:B------:R-:W-:Y:S05]  /*0860*/  BSYNC.RECONVERGENT B0 ;  /* 0x0000000000007941 */ /* 0x000fea0003800200 */
.L_x_7102:
[----:B------:R-:W-:-:S13]  /*0870*/  ISETP.GE.AND P0, PT, R12, R10, PT ;  /* 0x0000000a0c00720c */ /* 0x000fda0003f06270 */
[----:B------:R-:W-:Y:S05]  /*0880*/  @P0 EXIT ;  /* 0x000000000000094d */ /* 0x000fea0003800000 */
[----:B------:R-:W2:Y:S01]  /*0890*/  LDCU.64 UR6, c[0x0][0x388] ;  /* 0x00007100ff0677ac */ /* 0x000ea20008000a00 */
[----:B01----:R-:W-:-:S05]  /*08a0*/  IMAD R2, R9, 0x200, R12 ;  /* 0x0000020009027824 */ /* 0x003fca00078e020c */
[----:B--2---:R-:W-:-:S05]  /*08b0*/  IADD3 R2, P0, PT, R2, UR6, RZ ;  /* 0x0000000602027c10 */ /* 0x004fca000ff1e0ff */
[----:B------:R-:W-:-:S05]  /*08c0*/  IMAD.X R3, RZ, RZ, UR7, P0 ;  /* 0x00000007ff037e24 */ /* 0x000fca00080e06ff */
[----:B-----5:R-:W-:Y:S01]  /*08d0*/  STG.E.U8 desc[UR4][R2.64], R11 ;  /* 0x0000000b02007986 */ /* 0x020fe2000c101104 */
[----:B------:R-:W-:Y:S05]  /*08e0*/  EXIT ;  /* 0x000000000000794d */ /* 0x000fea0003800000 */
.L_x_7104:
        /* <DEDUP_REMOVED lines=9> */
.L_x_20830:


//--------------------- .text._ZN2at6native29vectorized_elementwise_kernelILi2ENS0_13BinaryFunctorIaaaZZZNS0_18rshift_kernel_cudaERNS_18TensorIteratorBaseEENKUlvE_clEvENKUlvE0_clEvEUlaaE_EESt5arrayIPcLm3EEEEviT0_T1_ --------------------------
	.section	.text._ZN2at6native29vectorized_elementwise_kernelILi2ENS0_13BinaryFunctorIaaaZZZNS0_18rshift_kernel_cudaERNS_18TensorIteratorBaseEENKUlvE_clEvENKUlvE0_clEvEUlaaE_EESt5arrayIPcLm3EEEEviT0_T1_,"ax",@progbits
	.align	128
        .global         _ZN2at6native29vectorized_elementwise_kernelILi2ENS0_13BinaryFunctorIaaaZZZNS0_18rshift_kernel_cudaERNS_18TensorIteratorBaseEENKUlvE_clEvENKUlvE0_clEvEUlaaE_EESt5arrayIPcLm3EEEEviT0_T1_
        .type           _ZN2at6native29vectorized_elementwise_kernelILi2ENS0_13BinaryFunctorIaaaZZZNS0_18rshift_kernel_cudaERNS_18TensorIteratorBaseEENKUlvE_clEvENKUlvE0_clEvEUlaaE_EESt5arrayIPcLm3EEEEviT0_T1_,@function
        .size           _ZN2at6native29vectorized_elementwise_kernelILi2ENS0_13BinaryFunctorIaaaZZZNS0_18rshift_kernel_cudaERNS_18TensorIteratorBaseEENKUlvE_clEvENKUlvE0_clEvEUlaaE_EESt5arrayIPcLm3EEEEviT0_T1_,(.L_x_20831 - _ZN2at6native29vectorized_elementwise_kernelILi2ENS0_13BinaryFunctorIaaaZZZNS0_18rshift_kernel_cudaERNS_18TensorIteratorBaseEENKUlvE_clEvENKUlvE0_clEvEUlaaE_EESt5arrayIPcLm3EEEEviT0_T1_)
        .other          _ZN2at6native29vectorized_elementwise_kernelILi2ENS0_13BinaryFunctorIaaaZZZNS0_18rshift_kernel_cudaERNS_18TensorIteratorBaseEENKUlvE_clEvENKUlvE0_clEvEUlaaE_EESt5arrayIPcLm3EEEEviT0_T1_,@"STO_CUDA_ENTRY STV_DEFAULT"
_ZN2at6native29vectorized_elementwise_kernelILi2ENS0_13BinaryFunctorIaaaZZZNS0_18rshift_kernel_cudaERNS_18TensorIteratorBaseEENKUlvE_clEvENKUlvE0_clEvEUlaaE_EESt5arrayIPcLm3EEEEviT0_T1_:
.text._ZN2at6native29vectorized_elementwise_kernelILi2ENS0_13BinaryFunctorIaaaZZZNS0_18rshift_kernel_cudaERNS_18TensorIteratorBaseEENKUlvE_clEvENKUlvE0_clEvEUlaaE_EESt5arrayIPcLm3EEEEviT0_T1_:
[----:B------:R-:W-:Y:S08]  /*0000*/  LDC R1, c[0x0][0x37c] ;  /* 0x0000df00ff017b82 */ /* 0x000ff00000000800 */
[----:B------:R-:W0:Y:S01]  /*0010*/  S2UR UR4, SR_CTAID.X ;  /* 0x00000000000479c3 */ /* 0x000e220000002500 */
[----:B------:R-:W1:Y:S01]  /*0020*/  LDCU UR5, c[0x0][0x380] ;  /* 0x00007000ff0577ac */ /* 0x000e620008000800 */
[----:B------:R-:W2:Y:S01]  /*0030*/  LDCU.64 UR12, c[0x0][0x358] ;  /* 0x00006b00ff0c77ac */ /* 0x000ea20008000a00 */
[----:B0-----:R-:W-:-:S04]  /*0040*/  USHF.L.U32 UR4, UR4, 0xa, URZ ;  /* 0x0000000a04047899 */ /* 0x001fc800080006ff */
[----:B-1----:R-:W-:-:S04]  /*0050*/  UIADD3 UR5, UPT, UPT, -UR4, UR5, URZ ;  /* 0x0000000504057290 */ /* 0x002fc8000fffe1ff */
[----:B------:R-:W-:-:S09]  /*0060*/  UISETP.GT.U32.AND UP0, UPT, UR5, 0x3ff, UPT ;  /* 0x000003ff0500788c */ /* 0x000fd2000bf04070 */
[----:B--2---:R-:W-:Y:S05]  /*0070*/  BRA.U UP0, `(.L_x_7105) ;  /* 0x0000001100447547 */ /* 0x004fea000b800000 */
[----:B------:R-:W0:Y:S01]  /*0080*/  S2R R16, SR_TID.X ;  /* 0x0000000000107919 */ /* 0x000e220000002100 */
[----:B------:R-:W1:Y:S01]  /*0090*/  LDC.64 R4, c[0x0][0x390] ;  /* 0x0000e400ff047b82 */ /* 0x000e620000000a00 */
[----:B------:R-:W-:-:S07]  /*00a0*/  PRMT R8, RZ, 0x7610, R8 ;  /* 0x00007610ff087816 */ /* 0x000fce0000000008 */
[----:B------:R-:W2:Y:S08]  /*00b0*/  LDC.64 R6, c[0x0][0x398] ;  /* 0x0000e600ff067b82 */ /* 0x000eb00000000a00 */
[----:B------:R-:W3:Y:S08]  /*00c0*/  LDC.64 R10, c[0x0][0x390] ;  /* 0x0000e400ff0a7b82 */ /* 0x000ef00000000a00 */
[----:B------:R-:W4:Y:S01]  /*00d0*/  LDC.64 R24, c[0x0][0x398] ;  /* 0x0000e600ff187b82 */ /* 0x000f220000000a00 */
[----:B0-----:R-:W-:Y:S01]  /*00e0*/  ISETP.GE.U32.AND P2, PT, R16, UR5, PT ;  /* 0x0000000510007c0c */ /* 0x001fe2000bf46070 */
[----:B------:R-:W-:-:S06]  /*00f0*/  IMAD.MOV.U32 R9, RZ, RZ, R16 ;  /* 0x000000ffff097224 */ /* 0x000fcc00078e0010 */
[----:B------:R-:W0:Y:S08]  /*0100*/  LDC.64 R14, c[0x0][0x390] ;  /* 0x0000e400ff0e7b82 */ /* 0x000e300000000a00 */
[----:B------:R-:W0:Y:S01]  /*0110*/  LDC.64 R22, c[0x0][0x398] ;  /* 0x0000e600ff167b82 */ /* 0x000e220000000a00 */
[C---:B------:R-:W-:Y:S02]  /*0120*/  @!P2 VIADD R16, R9.reuse, 0x80 ;  /* 0x000000800910a836 */ /* 0x040fe40000000000 */
[----:B------:R-:W-:-:S03]  /*0130*/  @!P2 VIADD R3, R9, UR4 ;  /* 0x000000040903ac36 */ /* 0x000fc60008000000 */
[----:B------:R-:W-:Y:S02]  /*0140*/  ISETP.GE.U32.AND P0, PT, R16, UR5, PT ;  /* 0x0000000510007c0c */ /* 0x000fe4000bf06070 */
[----:B------:R-:W0:Y:S01]  /*0150*/  LDC.64 R20, c[0x0][0x390] ;  /* 0x0000e400ff147b82 */ /* 0x000e220000000a00 */
[C---:B-1----:R-:W-:Y:S02]  /*0160*/  @!P2 IADD3 R4, P1, PT, R3.reuse, R4, RZ ;  /* 0x000000040304a210 */ /* 0x042fe40007f3e0ff */
[----:B--2---:R-:W-:-:S03]  /*0170*/  @!P2 IADD3 R2, P3, PT, R3, R6, RZ ;  /* 0x000000060302a210 */ /* 0x004fc60007f7e0ff */
[----:B------:R-:W-:Y:S02]  /*0180*/  @!P2 IMAD.X R5, RZ, RZ, R5, P1 ;  /* 0x000000ffff05a224 */ /* 0x000fe400008e0605 */
[----:B------:R-:W1:Y:S03]  /*0190*/  LDC.64 R18, c[0x0][0x398] ;  /* 0x0000e600ff127b82 */ /* 0x000e660000000a00 */
[C---:B------:R-:W-:Y:S01]  /*01a0*/  @!P0 VIADD R13, R16.reuse, UR4 ;  /* 0x00000004100d8c36 */ /* 0x040fe20008000000 */
[----:B------:R-:W5:Y:S01]  /*01b0*/  @!P2 LDG.E.U8 R8, desc[UR12][R4.64] ;  /* 0x0000000c0408a981 */ /* 0x000f62000c1e1100 */
[----:B------:R-:W-:Y:S02]  /*01c0*/  @!P0 VIADD R16, R16, 0x80 ;  /* 0x0000008010108836 */ /* 0x000fe40000000000 */
[----:B------:R-:W-:Y:S01]  /*01d0*/  @!P2 IMAD.X R3, RZ, RZ, R7, P3 ;  /* 0x000000ffff03a224 */ /* 0x000fe200018e0607 */
[----:B---3--:R-:W-:-:S02]  /*01e0*/  @!P0 IADD3 R10, P4, PT, R13, R10, RZ ;  /* 0x0000000a0d0a8210 */ /* 0x008fc40007f9e0ff */
[----:B------:R-:W-:Y:S02]  /*01f0*/  ISETP.GE.U32.AND P1, PT, R16, UR5, PT ;  /* 0x0000000510007c0c */ /* 0x000fe4000bf26070 */
[----:B------:R-:W-:Y:S02]  /*0200*/  PRMT R7, RZ, 0x7610, R7 ;  /* 0x00007610ff077816 */ /* 0x000fe40000000007 */
[----:B----4-:R-:W-:-:S04]  /*0210*/  @!P0 IADD3 R24, P3, PT, R13, R24, RZ ;  /* 0x000000180d188210 */ /* 0x010fc80007f7e0ff */
[----:B------:R-:W5:Y:S05]  /*0220*/  @!P2 LDG.E.U8 R7, desc[UR12][R2.64] ;  /* 0x0000000c0207a981 */ /* 0x000f6a000c1e1100 */
[C---:B------:R-:W-:Y:S02]  /*0230*/  @!P1 VIADD R13, R16.reuse, UR4 ;  /* 0x00000004100d9c36 */ /* 0x040fe40008000000 */
[----:B------:R-:W-:-:S05]  /*0240*/  @!P1 VIADD R16, R16, 0x80 ;  /* 0x0000008010109836 */ /* 0x000fca0000000000 */
[----:B------:R-:W-:Y:S01]  /*0250*/  ISETP.GE.U32.AND P2, PT, R16, UR5, PT ;  /* 0x0000000510007c0c */ /* 0x000fe2000bf46070 */
[----:B------:R-:W-:Y:S01]  /*0260*/  @!P0 IMAD.X R11, RZ, RZ, R11, P4 ;  /* 0x000000ffff0b8224 */ /* 0x000fe200020e060b */
[----:B------:R-:W-:Y:S01]  /*0270*/  PRMT R6, RZ, 0x7610, R6 ;  /* 0x00007610ff067816 */ /* 0x000fe20000000006 */
[----:B------:R-:W-:Y:S01]  /*0280*/  @!P0 IMAD.X R25, RZ, RZ, R25, P3 ;  /* 0x000000ffff198224 */ /* 0x000fe200018e0619 */
[----:B0-----:R-:W-:-:S04]  /*0290*/  @!P1 IADD3 R14, P3, PT, R13, R14, RZ ;  /* 0x0000000e0d0e9210 */ /* 0x001fc80007f7e0ff */
[----:B------:R0:W5:Y:S05]  /*02a0*/  @!P0 LDG.E.U8 R6, desc[UR12][R10.64] ;  /* 0x0000000c0a068981 */ /* 0x00016a000c1e1100 */
[C---:B------:R-:W-:Y:S02]  /*02b0*/  @!P2 VIADD R17, R16.reuse, UR4 ;  /* 0x000000041011ac36 */ /* 0x040fe40008000000 */
[----:B------:R-:W-:Y:S01]  /*02c0*/  @!P2 VIADD R16, R16, 0x80 ;  /* 0x000000801010a836 */ /* 0x000fe20000000000 */
[----:B0-----:R-:W0:Y:S01]  /*02d0*/  LDC.64 R10, c[0x0][0x390] ;  /* 0x0000e400ff0a7b82 */ /* 0x001e220000000a00 */
[----:B------:R-:W-:-:S03]  /*02e0*/  @!P1 IMAD.X R15, RZ, RZ, R15, P3 ;  /* 0x000000ffff0f9224 */ /* 0x000fc600018e060f */
[----:B------:R-:W-:Y:S02]  /*02f0*/  ISETP.GE.U32.AND P3, PT, R16, UR5, PT ;  /* 0x0000000510007c0c */ /* 0x000fe4000bf66070 */
[----:B------:R-:W-:Y:S02]  /*0300*/  @!P1 IADD3 R22, P4, PT, R13, R22, RZ ;  /* 0x000000160d169210 */ /* 0x000fe40007f9e0ff */
[----:B------:R-:W-:Y:S02]  /*0310*/  PRMT R5, RZ, 0x7610, R5 ;  /* 0x00007610ff057816 */ /* 0x000fe40000000005 */
[----:B------:R-:W-:Y:S01]  /*0320*/  PRMT R4, RZ, 0x7610, R4 ;  /* 0x00007610ff047816 */ /* 0x000fe20000000004 */
[----:B------:R-:W-:Y:S01]  /*0330*/  @!P1 IMAD.X R23, RZ, RZ, R23, P4 ;  /* 0x000000ffff179224 */ /* 0x000fe200020e0617 */
[----:B------:R-:W-:Y:S01]  /*0340*/  PRMT R3, RZ, 0x7610, R3 ;  /* 0x00007610ff037816 */ /* 0x000fe20000000003 */
[----:B------:R-:W2:Y:S01]  /*0350*/  LDC.64 R12, c[0x0][0x398] ;  /* 0x0000e600ff0c7b82 */ /* 0x000ea20000000a00 */
[----:B------:R-:W5:Y:S01]  /*0360*/  @!P0 LDG.E.U8 R5, desc[UR12][R24.64] ;  /* 0x0000000c18058981 */ /* 0x000f62000c1e1100 */
[----:B------:R-:W-:-:S03]  /*0370*/  @!P2 IADD3 R20, P0, PT, R17, R20, RZ ;  /* 0x000000141114a210 */ /* 0x000fc60007f1e0ff */
[----:B------:R3:W5:Y:S04]  /*0380*/  @!P1 LDG.E.U8 R4, desc[UR12][R14.64] ;  /* 0x0000000c0e049981 */ /* 0x000768000c1e1100 */
[----:B------:R-:W5:Y:S01]  /*0390*/  @!P1 LDG.E.U8 R3, desc[UR12][R22.64] ;  /* 0x0000000c16039981 */ /* 0x000f62000c1e1100 */
[----:B-1----:R-:W-:Y:S01]  /*03a0*/  @!P2 IADD3 R18, P1, PT, R17, R18, RZ ;  /* 0x000000121112a210 */ /* 0x002fe20007f3e0ff */
[C---:B------:R-:W-:Y:S02]  /*03b0*/  @!P3 VIADD R17, R16.reuse, UR4 ;  /* 0x000000041011bc36 */ /* 0x040fe40008000000 */
[----:B------:R-:W-:Y:S01]  /*03c0*/  @!P2 IMAD.X R21, RZ, RZ, R21, P0 ;  /* 0x000000ffff15a224 */ /* 0x000fe200000e0615 */
[----:B------:R-:W-:Y:S01]  /*03d0*/  PRMT R0, RZ, 0x7610, R0 ;  /* 0x00007610ff007816 */ /* 0x000fe20000000000 */
[----:B------:R-:W-:Y:S01]  /*03e0*/  @!P3 VIADD R16, R16, 0x80 ;  /* 0x000000801010b836 */ /* 0x000fe20000000000 */
[----:B0-----:R-:W-:Y:S01]  /*03f0*/  @!P3 IADD3 R10, P0, PT, R17, R10, RZ ;  /* 0x0000000a110ab210 */ /* 0x001fe20007f1e0ff */
[----:B------:R-:W-:Y:S01]  /*0400*/  @!P2 IMAD.X R19, RZ, RZ, R19, P1 ;  /* 0x000000ffff13a224 */ /* 0x000fe200008e0613 */
[----:B---3--:R-:W0:Y:S03]  /*0410*/  LDC.64 R14, c[0x0][0x390] ;  /* 0x0000e400ff0e7b82 */ /* 0x008e260000000a00 */
[----:B------:R-:W-:Y:S01]  /*0420*/  @!P3 IMAD.X R11, RZ, RZ, R11, P0 ;  /* 0x000000ffff0bb224 */ /* 0x000fe200000e060b */
[----:B------:R-:W-:Y:S01]  /*0430*/  ISETP.GE.U32.AND P0, PT, R16, UR5, PT ;  /* 0x0000000510007c0c */ /* 0x000fe2000bf06070 */
[----:B------:R1:W5:Y:S01]  /*0440*/  @!P2 LDG.E.U8 R0, desc[UR12][R18.64] ;  /* 0x0000000c1200a981 */ /* 0x000362000c1e1100 */
[----:B------:R-:W-:-:S02]  /*0450*/  PRMT R2, RZ, 0x7610, R2 ;  /* 0x00007610ff027816 */ /* 0x000fc40000000002 */
[----:B--2---:R-:W-:Y:S01]  /*0460*/  @!P3 IADD3 R12, P1, PT, R17, R12, RZ ;  /* 0x0000000c110cb210 */ /* 0x004fe20007f3e0ff */
[----:B-1----:R-:W1:Y:S03]  /*0470*/  LDC.64 R18, c[0x0][0x398] ;  /* 0x0000e600ff127b82 */ /* 0x002e660000000a00 */
[----:B------:R2:W5:Y:S01]  /*0480*/  @!P2 LDG.E.U8 R2, desc[UR12][R20.64] ;  /* 0x0000000c1402a981 */ /* 0x000562000c1e1100 */
[----:B------:R-:W-:-:S04]  /*0490*/  PRMT R17, RZ, 0x7610, R17 ;  /* 0x00007610ff117816 */ /* 0x000fc80000000011 */
[C---:B------:R-:W-:Y:S02]  /*04a0*/  @!P0 VIADD R25, R16.reuse, UR4 ;  /* 0x0000000410198c36 */ /* 0x040fe40008000000 */
[----:B------:R-:W-:Y:S02]  /*04b0*/  @!P0 VIADD R16, R16, 0x80 ;  /* 0x0000008010108836 */ /* 0x000fe40000000000 */
[----:B------:R-:W-:Y:S01]  /*04c0*/  @!P3 IMAD.X R13, RZ, RZ, R13, P1 ;  /* 0x000000ffff0db224 */ /* 0x000fe200008e060d */
[----:B------:R3:W5:Y:S01]  /*04d0*/  @!P3 LDG.E.U8 R17, desc[UR12][R10.64] ;  /* 0x0000000c0a11b981 */ /* 0x000762000c1e1100 */
[----:B--2---:R-:W2:Y:S01]  /*04e0*/  LDC.64 R20, c[0x0][0x390] ;  /* 0x0000e400ff147b82 */ /* 0x004ea20000000a00 */
[----:B------:R-:W-:Y:S02]  /*04f0*/  ISETP.GE.U32.AND P2, PT, R16, UR5, PT ;  /* 0x0000000510007c0c */ /* 0x000fe4000bf46070 */
[----:B0-----:R-:W-:-:S05]  /*0500*/  @!P0 IADD3 R14, P1, PT, R25, R14, RZ ;  /* 0x0000000e190e8210 */ /* 0x001fca0007f3e0ff */
[----:B---3--:R-:W0:Y:S01]  /*0510*/  LDC.64 R10, c[0x0][0x398] ;  /* 0x0000e600ff0a7b82 */ /* 0x008e220000000a00 */
[----:B------:R-:W-:Y:S01]  /*0520*/  PRMT R22, RZ, 0x7610, R22 ;  /* 0x00007610ff167816 */ /* 0x000fe20000000016 */
[----:B------:R-:W-:Y:S01]  /*0530*/  @!P0 IMAD.X R15, RZ, RZ, R15, P1 ;  /* 0x000000ffff0f8224 */ /* 0x000fe200008e060f */
[----:B-1----:R-:W-:Y:S02]  /*0540*/  @!P0 IADD3 R18, P1, PT, R25, R18, RZ ;  /* 0x0000001219128210 */ /* 0x002fe40007f3e0ff */
[----:B------:R-:W-:Y:S02]  /*0550*/  PRMT R23, RZ, 0x7610, R23 ;  /* 0x00007610ff177816 */ /* 0x000fe40000000017 */
[----:B------:R1:W5:Y:S01]  /*0560*/  @!P3 LDG.E.U8 R22, desc[UR12][R12.64] ;  /* 0x0000000c0c16b981 */ /* 0x000362000c1e1100 */
[----:B------:R-:W-:Y:S01]  /*0570*/  PRMT R24, RZ, 0x7610, R24 ;  /* 0x00007610ff187816 */ /* 0x000fe20000000018 */
[----:B------:R-:W-:Y:S02]  /*0580*/  @!P0 IMAD.X R19, RZ, RZ, R19, P1 ;  /* 0x000000ffff138224 */ /* 0x000fe400008e0613 */
[----:B------:R-:W5:Y:S04]  /*0590*/  @!P0 LDG.E.U8 R23, desc[UR12][R14.64] ;  /* 0x0000000c0e178981 */ /* 0x000f68000c1e1100 */
[----:B------:R3:W5:Y:S01]  /*05a0*/  @!P0 LDG.E.U8 R24, desc[UR12][R18.64] ;  /* 0x0000000c12188981 */ /* 0x000762000c1e1100 */
[----:B-1----:R-:W-:-:S05]  /*05b0*/  @!P2 VIADD R13, R16, UR4 ;  /* 0x00000004100dac36 */ /* 0x002fca0008000000 */
[----:B--2---:R-:W-:-:S05]  /*05c0*/  @!P2 IADD3 R20, P0, PT, R13, R20, RZ ;  /* 0x000000140d14a210 */ /* 0x004fca0007f1e0ff */
[----:B------:R-:W-:Y:S01]  /*05d0*/  @!P2 IMAD.X R21, RZ, RZ, R21, P0 ;  /* 0x000000ffff15a224 */ /* 0x000fe200000e0615 */
[----:B0-----:R-:W-:Y:S02]  /*05e0*/  @!P2 IADD3 R10, P0, PT, R13, R10, RZ ;  /* 0x0000000a0d0aa210 */ /* 0x001fe40007f1e0ff */
[----:B------:R-:W-:Y:S01]  /*05f0*/  PRMT R25, RZ, 0x7610, R25 ;  /* 0x00007610ff197816 */ /* 0x000fe20000000019 */
[----:B------:R-:W0:Y:S01]  /*0600*/  LDC.64 R12, c[0x0][0x390] ;  /* 0x0000e400ff0c7b82 */ /* 0x000e220000000a00 */
[----:B------:R-:W-:Y:S01]  /*0610*/  PRMT R26, RZ, 0x7610, R26 ;  /* 0x00007610ff1a7816 */ /* 0x000fe2000000001a */
[----:B------:R-:W-:-:S03]  /*0620*/  @!P2 IMAD.X R11, RZ, RZ, R11, P0 ;  /* 0x000000ffff0ba224 */ /* 0x000fc600000e060b */
[----:B------:R1:W5:Y:S04]  /*0630*/  @!P2 LDG.E.U8 R25, desc[UR12][R20.64] ;  /* 0x0000000c1419a981 */ /* 0x000368000c1e1100 */
[----:B------:R1:W5:Y:S01]  /*0640*/  @!P2 LDG.E.U8 R26, desc[UR12][R10.64] ;  /* 0x0000000c0a1aa981 */ /* 0x000362000c1e1100 */
[----:B------:R-:W-:-:S05]  /*0650*/  @!P2 VIADD R16, R16, 0x80 ;  /* 0x000000801010a836 */ /* 0x000fca0000000000 */
[----:B------:R-:W-:-:S13]  /*0660*/  ISETP.GE.U32.AND P0, PT, R16, UR5, PT ;  /* 0x0000000510007c0c */ /* 0x000fda000bf06070 */
[----:B---3--:R-:W-:-:S05]  /*0670*/  @!P0 VIADD R19, R16, UR4 ;  /* 0x0000000410138c36 */ /* 0x008fca0008000000 */
[----:B0-----:R-:W-:-:S05]  /*0680*/  @!P0 IADD3 R14, P1, PT, R19, R12, RZ ;  /* 0x0000000c130e8210 */ /* 0x001fca0007f3e0ff */
[----:B------:R-:W-:Y:S02]  /*0690*/  @!P0 IMAD.X R15, RZ, RZ, R13, P1 ;  /* 0x000000ffff0f8224 */ /* 0x000fe400008e060d */
[----:B------:R-:W0:Y:S01]  /*06a0*/  LDC.64 R12, c[0x0][0x398] ;  /* 0x0000e600ff0c7b82 */ /* 0x000e220000000a00 */
[----:B------:R-:W-:Y:S02]  /*06b0*/  PRMT R16, RZ, 0x7610, R16 ;  /* 0x00007610ff107816 */ /* 0x000fe40000000010 */
[----:B------:R-:W-:-:S04]  /*06c0*/  PRMT R18, RZ, 0x7610, R18 ;  /* 0x00007610ff127816 */ /* 0x000fc80000000012 */
[----:B------:R1:W5:Y:S01]  /*06d0*/  @!P0 LDG.E.U8 R16, desc[UR12][R14.64] ;  /* 0x0000000c0e108981 */ /* 0x000362000c1e1100 */
[----:B0-----:R-:W-:-:S05]  /*06e0*/  @!P0 IADD3 R12, P1, PT, R19, R12, RZ ;  /* 0x0000000c130c8210 */ /* 0x001fca0007f3e0ff */
[----:B------:R-:W-:-:S05]  /*06f0*/  @!P0 IMAD.X R13, RZ, RZ, R13, P1 ;  /* 0x000000ffff0d8224 */ /* 0x000fca00008e060d */
[----:B------:R1:W5:Y:S01]  /*0700*/  @!P0 LDG.E.U8 R18, desc[UR12][R12.64] ;  /* 0x0000000c0c128981 */ /* 0x000362000c1e1100 */
[----:B------:R-:W-:Y:S01]  /*0710*/  ISETP.GE.U32.AND P0, PT, R9, UR5, PT ;  /* 0x0000000509007c0c */ /* 0x000fe2000bf06070 */
[----:B------:R-:W-:-:S12]  /*0720*/  BSSY.RECONVERGENT B0, `(.L_x_7106) ;  /* 0x0000009000007945 */ /* 0x000fd80003800200 */
[----:B-1----:R-:W-:Y:S05]  /*0730*/  @P0 BRA `(.L_x_7107) ;  /* 0x00000000001c0947 */ /* 0x002fea0003800000 */
[----:B-----5:R-:W-:Y:S02]  /*0740*/  LOP3.LUT R11, R7, 0xff, RZ, 0xc0, !PT ;  /* 0x000000ff070b7812 */ /* 0x020fe400078ec0ff */
[C---:B------:R-:W-:Y:S02]  /*0750*/  PRMT R10, R8.reuse, 0x8880, RZ ;  /* 0x00008880080a7816 */ /* 0x040fe400000000ff */
[----:B------:R-:W-:Y:S02]  /*0760*/  ISETP.GT.U32.AND P1, PT, R11, 0x6, PT ;  /* 0x000000060b00780c */ /* 0x000fe40003f24070 */
[----:B------:R-:W-:Y:S02]  /*0770*/  LOP3.LUT R8, R8, 0xffff, RZ, 0xc0, !PT ;  /* 0x0000ffff08087812 */ /* 0x000fe400078ec0ff */
[----:B------:R-:W-:Y:S02]  /*0780*/  SHF.R.S32.HI R7, RZ, 0x7, R10 ;  /* 0x00000007ff077819 */ /* 0x000fe4000001140a */
[----:B------:R-:W-:-:S07]  /*0790*/  PRMT R8, R8, 0x8880, RZ ;  /* 0x0000888008087816 */ /* 0x000fce00000000ff */
[----:B------:R-:W-:-:S07]  /*07a0*/  @!P1 SHF.R.S32.HI R7, RZ, R11, R8 ;  /* 0x0000000bff079219 */ /* 0x000fce0000011408 */
.L_x_7107:
[----:B------:R-:W-:Y:S05]  /*07b0*/  BSYNC.RECONVERGENT B0 ;  /* 0x0000000000007941 */ /* 0x000fea0003800200 */
.L_x_7106:
[----:B------:R-:W0:Y:S01]  /*07c0*/  @!P0 LDC.64 R10, c[0x0][0x388] ;  /* 0x0000e200ff0a8b82 */ /* 0x000e220000000a00 */
[----:B------:R-:W-:Y:S01]  /*07d0*/  VIADD R12, R9, 0x80 ;  /* 0x00000080090c7836 */ /* 0x000fe20000000000 */
[----:B------:R-:W-:Y:S04]  /*07e0*/  BSSY.RECONVERGENT B0, `(.L_x_7108) ;  /* 0x000000a000007945 */ /* 0x000fe80003800200 */
[----:B------:R-:W-:-:S13]  /*07f0*/  ISETP.GE.U32.AND P1, PT, R12, UR5, PT ;  /* 0x000000050c007c0c */ /* 0x000fda000bf26070 */
[----:B------:R-:W-:Y:S05]  /*0800*/  @P1 BRA `(.L_x_7109) ;  /* 0x00000000001c1947 */ /* 0x000fea0003800000 */
[----:B-----5:R-:W-:Y:S02]  /*0810*/  LOP3.LUT R13, R5, 0xff, RZ, 0xc0, !PT ;  /* 0x000000ff050d7812 */ /* 0x020fe400078ec0ff */
[C---:B------:R-:W-:Y:S02]  /*0820*/  PRMT R8, R6.reuse, 0x8880, RZ ;  /* 0x0000888006087816 */ /* 0x040fe400000000ff */
[----:B------:R-:W-:Y:S02]  /*0830*/  ISETP.GT.U32.AND P1, PT, R13, 0x6, PT ;  /* 0x000000060d00780c */ /* 0x000fe40003f24070 */
[----:B------:R-:W-:Y:S02]  /*0840*/  LOP3.LUT R6, R6, 0xffff, RZ, 0xc0, !PT ;  /* 0x0000ffff06067812 */ /* 0x000fe400078ec0ff */
[----:B------:R-:W-:Y:S02]  /*0850*/  SHF.R.S32.HI R5, RZ, 0x7, R8 ;  /* 0x00000007ff057819 */ /* 0x000fe40000011408 */
[----:B------:R-:W-:-:S07]  /*0860*/  PRMT R6, R6, 0x8880, RZ ;  /* 0x0000888006067816 */ /* 0x000fce00000000ff */
[----:B------:R-:W-:-:S07]  /*0870*/  @!P1 SHF.R.S32.HI R5, RZ, R13, R6 ;  /* 0x0000000dff059219 */ /* 0x000fce0000011406 */
.L_x_7109:
[----:B------:R-:W-:Y:S05]  /*0880*/  BSYNC.RECONVERGENT B0 ;  /* 0x0000000000007941 */ /* 0x000fea0003800200 */
.L_x_7108:
[C---:B-----5:R-:W-:Y:S01]  /*0890*/  VIADD R6, R9.reuse, 0x100 ;  /* 0x0000010009067836 */ /* 0x060fe20000000000 */
[----:B------:R-:W-:Y:S01]  /*08a0*/  BSSY.RECONVERGENT B0, `(.L_x_7110) ;  /* 0x0000018000007945 */ /* 0x000fe20003800200 */
[C---:B------:R-:W-:Y:S02]  /*08b0*/  VIADD R8, R9.reuse, 0x180 ;  /* 0x0000018009087836 */ /* 0x040fe40000000000 */
[C---:B------:R-:W-:Y:S01]  /*08c0*/  @!P0 VIADD R13, R9.reuse, UR4 ;  /* 0x00000004090d8c36 */ /* 0x040fe20008000000 */
[----:B------:R-:W-:Y:S01]  /*08d0*/  ISETP.GE.U32.AND P6, PT, R6, UR5, PT ;  /* 0x0000000506007c0c */ /* 0x000fe2000bfc6070 */
[C---:B------:R-:W-:Y:S01]  /*08e0*/  VIADD R6, R9.reuse, 0x200 ;  /* 0x0000020009067836 */ /* 0x040fe20000000000 */
[----:B------:R-:W-:Y:S01]  /*08f0*/  ISETP.GE.U32.AND P1, PT, R8, UR5, PT ;  /* 0x0000000508007c0c */ /* 0x000fe2000bf26070 */
[----:B------:R-:W-:Y:S01]  /*0900*/  VIADD R8, R9, 0x280 ;  /* 0x0000028009087836 */ /* 0x000fe20000000000 */
[----:B0-----:R-:W-:Y:S02]  /*0910*/  @!P0 IADD3 R10, P5, PT, R13, R10, RZ ;  /* 0x0000000a0d0a8210 */ /* 0x001fe40007fbe0ff */
[----:B------:R-:W-:Y:S01]  /*0920*/  ISETP.GE.U32.AND P2, PT, R6, UR5, PT ;  /* 0x0000000506007c0c */ /* 0x000fe2000bf46070 */
[----:B------:R-:W-:Y:S01]  /*0930*/  VIADD R6, R9, 0x300 ;  /* 0x0000030009067836 */ /* 0x000fe20000000000 */
[----:B------:R-:W-:Y:S01]  /*0940*/  ISETP.GE.U32.AND P3, PT, R8, UR5, PT ;  /* 0x0000000508007c0c */ /* 0x000fe2000bf66070 */
[----:B------:R-:W-:-:S03]  /*0950*/  @!P0 IMAD.X R11, RZ, RZ, R11, P5 ;  /* 0x000000ffff0b8224 */ /* 0x000fc600028e060b */
[----:B------:R-:W-:Y:S01]  /*0960*/  ISETP.GE.U32.AND P4, PT, R6, UR5, PT ;  /* 0x0000000506007c0c */ /* 0x000fe2000bf86070 */
[----:B------:R-:W-:-:S05]  /*0970*/  VIADD R6, R9, 0x380 ;  /* 0x0000038009067836 */ /* 0x000fca0000000000 */
[----:B------:R-:W-:Y:S01]  /*0980*/  ISETP.GE.U32.AND P5, PT, R6, UR5, PT ;  /* 0x0000000506007c0c */ /* 0x000fe2000bfa6070 */
[----:B------:R-:W-:-:S12]  /*0990*/  @P6 BRA `(.L_x_7111) ;  /* 0x0000000000206947 */ /* 0x000fd80003800000 */
[C---:B------:R-:W-:Y:S02]  /*09a0*/  LOP3.LUT R8, R3.reuse, 0xff, RZ, 0xc0, !PT ;  /* 0x000000ff03087812 */ /* 0x040fe400078ec0ff */
[----:B------:R-:W-:Y:S02]  /*09b0*/  PRMT R6, R4, 0x8880, RZ ;  /* 0x0000888004067816 */ /* 0x000fe400000000ff */
[----:B------:R-:W-:Y:S02]  /*09c0*/  ISETP.GT.U32.AND P6, PT, R8, 0x6, PT ;  /* 0x000000060800780c */ /* 0x000fe40003fc4070 */
[----:B------:R-:W-:Y:S02]  /*09d0*/  LOP3.LUT R4, R4, 0xffff, RZ, 0xc0, !PT ;  /* 0x0000ffff04047812 */ /* 0x000fe400078ec0ff */
[----:B------:R-:W-:Y:S02]  /*09e0*/  LOP3.LUT R13, R3, 0xff, RZ, 0xc0, !PT ;  /* 0x000000ff030d7812 */ /* 0x000fe400078ec0ff */
[----:B------:R-:W-:-:S02]  /*09f0*/  PRMT R4, R4, 0x8880, RZ ;  /* 0x0000888004047816 */ /* 0x000fc400000000ff */
[----:B------:R-:W-:-:S05]  /*0a00*/  SHF.R.S32.HI R3, RZ, 0x7, R6 ;  /* 0x00000007ff037819 */ /* 0x000fca0000011406 */
[----:B------:R-:W-:-:S07]  /*0a10*/  @!P6 SHF.R.S32.HI R3, RZ, R13, R4 ;  /* 0x0000000dff03e219 */ /* 0x000fce0000011404 */
.L_x_7111:
[----:B------:R-:W-:Y:S05]  /*0a20*/  BSYNC.RECONVERGENT B0 ;  /* 0x0000000000007941 */ /* 0x000fea0003800200 */
.L_x_7110:
[----:B------:R-:W-:Y:S04]  /*0a30*/  BSSY.RECONVERGENT B0, `(.L_x_7112) ;  /* 0x000000a000007945 */ /* 0x000fe80003800200 */
[----:B------:R-:W-:Y:S05]  /*0a40*/  @P1 BRA `(.L_x_7113) ;  /* 0x0000000000201947 */ /* 0x000fea0003800000 */
[----:B------:R-:W-:Y:S02]  /*0a50*/  LOP3.LUT R6, R0, 0xff, RZ, 0xc0, !PT ;  /* 0x000000ff00067812 */ /* 0x000fe400078ec0ff */
[----:B------:R-:W-:Y:S02]  /*0a60*/  PRMT R4, R2, 0x8880, RZ ;  /* 0x0000888002047816 */ /* 0x000fe400000000ff */
[----:B------:R-:W-:Y:S02]  /*0a70*/  ISETP.GT.U32.AND P1, PT, R6, 0x6, PT ;  /* 0x000000060600780c */ /* 0x000fe40003f24070 */
[----:B------:R-:W-:Y:S02]  /*0a80*/  LOP3.LUT R2, R2, 0xffff, RZ, 0xc0, !PT ;  /* 0x0000ffff02027812 */ /* 0x000fe400078ec0ff */
[----:B------:R-:W-:Y:S02]  /*0a90*/  LOP3.LUT R13, R0, 0xff, RZ, 0xc0, !PT ;  /* 0x000000ff000d7812 */ /* 0x000fe400078ec0ff */
[----:B------:R-:W-:-:S02]  /*0aa0*/  PRMT R2, R2, 0x8880, RZ ;  /* 0x0000888002027816 */ /* 0x000fc400000000ff */
[----:B------:R-:W-:-:S05]  /*0ab0*/  SHF.R.S32.HI R0, RZ, 0x7, R4 ;  /* 0x00000007ff007819 */ /* 0x000fca0000011404 */
[----:B------:R-:W-:-:S07]  /*0ac0*/  @!P1 SHF.R.S32.HI R0, RZ, R13, R2 ;  /* 0x0000000dff009219 */ /* 0x000fce0000011402 */
.L_x_7113:
[----:B------:R-:W-:Y:S05]  /*0ad0*/  BSYNC.RECONVERGENT B0 ;  /* 0x0000000000007941 */ /* 0x000fea0003800200 */
.L_x_7112:
[----:B------:R-:W-:Y:S04]  /*0ae0*/  BSSY.RECONVERGENT B0, `(.L_x_7114) ;  /* 0x000000a000007945 */ /* 0x000fe80003800200 */
[----:B------:R-:W-:Y:S05]  /*0af0*/  @P2 BRA `(.L_x_7115) ;  /* 0x0000000000202947 */ /* 0x000fea0003800000 */
[----:B------:R-:W-:Y:S02]  /*0b00*/  LOP3.LUT R4, R22, 0xff, RZ, 0xc0, !PT ;  /* 0x000000ff16047812 */ /* 0x000fe400078ec0ff */
[C---:B------:R-:W-:Y:S02]  /*0b10*/  PRMT R2, R17.reuse, 0x8880, RZ ;  /* 0x0000888011027816 */ /* 0x040fe400000000ff */
[----:B------:R-:W-:Y:S02]  /*0b20*/  ISETP.GT.U32.AND P1, PT, R4, 0x6, PT ;  /* 0x000000060400780c */ /* 0x000fe40003f24070 */
[----:B------:R-:W-:Y:S02]  /*0b30*/  LOP3.LUT R17, R17, 0xffff, RZ, 0xc0, !PT ;  /* 0x0000ffff11117812 */ /* 0x000fe400078ec0ff */
[----:B------:R-:W-:Y:S02]  /*0b40*/  LOP3.LUT R13, R22, 0xff, RZ, 0xc0, !PT ;  /* 0x000000ff160d7812 */ /* 0x000fe400078ec0ff */
[----:B------:R-:W-:-:S02]  /*0b50*/  PRMT R4, R17, 0x8880, RZ ;  /* 0x0000888011047816 */ /* 0x000fc400000000ff */
[----:B------:R-:W-:-:S05]  /*0b60*/  SHF.R.S32.HI R2, RZ, 0x7, R2 ;  /* 0x00000007ff027819 */ /* 0x000fca0000011402 */
[----:B------:R-:W-:-:S07]  /*0b70*/  @!P1 SHF.R.S32.HI R2, RZ, R13, R4 ;  /* 0x0000000dff029219 */ /* 0x000fce0000011404 */
.L_x_7115:
[----:B------:R-:W-:Y:S05]  /*0b80*/  BSYNC.RECONVERGENT B0 ;  /* 0x0000000000007941 */ /* 0x000fea0003800200 */
.L_x_7114:
        /* <DEDUP_REMOVED lines=10> */
.L_x_7117:
[----:B------:R-:W-:Y:S05]  /*0c30*/  BSYNC.RECONVERGENT B0 ;  /* 0x0000000000007941 */ /* 0x000fea0003800200 */
.L_x_7116:
        /* <DEDUP_REMOVED lines=10> */
.L_x_7119:
[----:B------:R-:W-:Y:S05]  /*0ce0*/  BSYNC.RECONVERGENT B0 ;  /* 0x0000000000007941 */ /* 0x000fea0003800200 */
.L_x_7118:
        /* <DEDUP_REMOVED lines=10> */
.L_x_7121:
[----:B------:R-:W-:Y:S05]  /*0d90*/  BSYNC.RECONVERGENT B0 ;  /* 0x0000000000007941 */ /* 0x000fea0003800200 */
.L_x_7120:
[----:B------:R-:W-:Y:S01]  /*0da0*/  @!P0 IMAD.MOV.U32 R9, RZ, RZ, R12 ;  /* 0x000000ffff098224 */ /* 0x000fe200078e000c */
[----:B------:R0:W-:Y:S01]  /*0db0*/  @!P0 STG.E.U8 desc[UR12][R10.64], R7 ;  /* 0x000000070a008986 */ /* 0x0001e2000c10110c */
[----:B------:R-:W-:Y:S04]  /*0dc0*/  BSSY.RECONVERGENT B0, `(.L_x_7122) ;  /* 0x0000033000007945 */ /* 0x000fe80003800200 */
[----:B------:R-:W-:Y:S01]  /*0dd0*/  BSSY.RELIABLE B1, `(.L_x_7123) ;  /* 0x000002a000017945 */ /* 0x000fe20003800100 */
[----:B------:R-:W-:-:S13]  /*0de0*/  ISETP.GE.U32.AND P0, PT, R9, UR5, PT ;  /* 0x0000000509007c0c */ /* 0x000fda000bf06070 */
[----:B0-----:R-:W-:Y:S05]  /*0df0*/  @P0 BRA `(.L_x_7124) ;  /* 0x0000000000380947 */ /* 0x001fea0003800000 */
[----:B------:R-:W0:Y:S01]  /*0e00*/  LDCU.64 UR6, c[0x0][0x388] ;  /* 0x00007100ff0677ac */ /* 0x000e220008000a00 */
[C---:B------:R-:W-:Y:S02]  /*0e10*/  VIADD R10, R9.reuse, UR4 ;  /* 0x00000004090a7c36 */ /* 0x040fe40008000000 */
[----:B------:R-:W-:-:S03]  /*0e20*/  VIADD R9, R9, 0x80 ;  /* 0x0000008009097836 */ /* 0x000fc60000000000 */
[----:B0-----:R-:W-:-:S05]  /*0e30*/  IADD3 R10, P0, PT, R10, UR6, RZ ;  /* 0x000000060a0a7c10 */ /* 0x001fca000ff1e0ff */
[----:B------:R-:W-:Y:S01]  /*0e40*/  IMAD.X R11, RZ, RZ, UR7, P0 ;  /* 0x00000007ff0b7e24 */ /* 0x000fe200080e06ff */
[----:B------:R-:W-:-:S04]  /*0e50*/  ISETP.GE.U32.AND P0, PT, R9, UR5, PT ;  /* 0x0000000509007c0c */ /* 0x000fc8000bf06070 */
[----:B------:R0:W-:Y:S09]  /*0e60*/  STG.E.U8 desc[UR12][R10.64], R5 ;  /* 0x000000050a007986 */ /* 0x0001f2000c10110c */
[----:B------:R-:W-:Y:S05]  /*0e70*/  @P0 BRA `(.L_x_7125) ;  /* 0x0000000000380947 */ /* 0x000fea0003800000 */
[----:B------:R-:W1:Y:S01]  /*0e80*/  LDCU.64 UR6, c[0x0][0x388] ;  /* 0x00007100ff0677ac */ /* 0x000e620008000a00 */
[C---:B0-----:R-:W-:Y:S02]  /*0e90*/  VIADD R10, R9.reuse, UR4 ;  /* 0x00000004090a7c36 */ /* 0x041fe40008000000 */
[----:B------:R-:W-:-:S03]  /*0ea0*/  VIADD R9, R9, 0x80 ;  /* 0x0000008009097836 */ /* 0x000fc60000000000 */
[----:B-1----:R-:W-:-:S05]  /*0eb0*/  IADD3 R10, P0, PT, R10, UR6, RZ ;  /* 0x000000060a0a7c10 */ /* 0x002fca000ff1e0ff */
[----:B------:R-:W-:-:S05]  /*0ec0*/  IMAD.X R11, RZ, RZ, UR7, P0 ;  /* 0x00000007ff0b7e24 */ /* 0x000fca00080e06ff */
[----:B------:R0:W-:Y:S03]  /*0ed0*/  STG.E.U8 desc[UR12][R10.64], R3 ;  /* 0x000000030a007986 */ /* 0x0001e6000c10110c */
.L_x_7124:
[----:B------:R-:W-:-:S13]  /*0ee0*/  ISETP.GE.U32.AND P0, PT, R9, UR5, PT ;  /* 0x0000000509007c0c */ /* 0x000fda000bf06070 */
[----:B------:R-:W-:Y:S05]  /*0ef0*/  @P0 BRA `(.L_x_7126) ;  /* 0x0000000000380947 */ /* 0x000fea0003800000 */
[----:B------:R-:W1:Y:S01]  /*0f00*/  LDCU.64 UR6, c[0x0][0x388] ;  /* 0x00007100ff0677ac */ /* 0x000e620008000a00 */
[C---:B0-----:R-:W-:Y:S02]  /*0f10*/  VIADD R10, R9.reuse, UR4 ;  /* 0x00000004090a7c36 */ /* 0x041fe40008000000 */
[----:B------:R-:W-:-:S03]  /*0f20*/  VIADD R9, R9, 0x80 ;  /* 0x0000008009097836 */ /* 0x000fc60000000000 */
[----:B-1----:R-:W-:-:S05]  /*0f30*/  IADD3 R10, P0, PT, R10, UR6, RZ ;  /* 0x000000060a0a7c10 */ /* 0x002fca000ff1e0ff */
[----:B------:R-:W-:-:S05]  /*0f40*/  IMAD.X R11, RZ, RZ, UR7, P0 ;  /* 0x00000007ff0b7e24 */ /* 0x000fca00080e06ff */
[----:B------:R1:W-:Y:S03]  /*0f50*/  STG.E.U8 desc[UR12][R10.64], R0 ;  /* 0x000000000a007986 */ /* 0x0003e6000c10110c */
.L_x_7125:
[----:B------:R-:W-:-:S13]  /*0f60*/  ISETP.GE.U32.AND P0, PT, R9, UR5, PT ;  /* 0x0000000509007c0c */ /* 0x000fda000bf06070 */
[----:B------:R-:W-:Y:S05]  /*0f70*/  @P0 BRA `(.L_x_7127) ;  /* 0x00000000003c0947 */ /* 0x000fea0003800000 */
[----:B------:R-:W2:Y:S01]  /*0f80*/  LDCU.64 UR6, c[0x0][0x388] ;  /* 0x00007100ff0677ac */ /* 0x000ea20008000a00 */
[C---:B01----:R-:W-:Y:S02]  /*0f90*/  VIADD R10, R9.reuse, UR4 ;  /* 0x00000004090a7c36 */ /* 0x043fe40008000000 */
[----:B------:R-:W-:-:S03]  /*0fa0*/  VIADD R9, R9, 0x80 ;  /* 0x0000008009097836 */ /* 0x000fc60000000000 */
[----:B--2---:R-:W-:-:S05]  /*0fb0*/  IADD3 R10, P0, PT, R10, UR6, RZ ;  /* 0x000000060a0a7c10 */ /* 0x004fca000ff1e0ff */
[----:B------:R-:W-:-:S05]  /*0fc0*/  IMAD.X R11, RZ, RZ, UR7, P0 ;  /* 0x00000007ff0b7e24 */ /* 0x000fca00080e06ff */
[----:B------:R1:W-:Y:S03]  /*0fd0*/  STG.E.U8 desc[UR12][R10.64], R2 ;  /* 0x000000020a007986 */ /* 0x0003e6000c10110c */
.L_x_7126:
[----:B------:R-:W-:-:S13]  /*0fe0*/  ISETP.GE.U32.AND P0, PT, R9, UR5, PT ;  /* 0x0000000509007c0c */ /* 0x000fda000bf06070 */
[----:B------:R-:W-:Y:S05]  /*0ff0*/  @P0 BREAK.RELIABLE B1 ;  /* 0x0000000000010942 */ /* 0x000fea0003800100 */
[----:B------:R-:W-:Y:S05]  /*1000*/  @P0 BRA `(.L_x_7128) ;  /* 0x0000000000380947 */ /* 0x000fea0003800000 */
[----:B------:R-:W2:Y:S01]  /*1010*/  LDCU.64 UR6, c[0x0][0x388] ;  /* 0x00007100ff0677ac */ /* 0x000ea20008000a00 */
[C---:B-1----:R-:W-:Y:S02]  /*1020*/  VIADD R2, R9.reuse, UR4 ;  /* 0x0000000409027c36 */ /* 0x042fe40008000000 */
[----:B------:R-:W-:-:S03]  /*1030*/  VIADD R9, R9, 0x80 ;  /* 0x0000008009097836 */ /* 0x000fc60000000000 */
[----:B--2---:R-:W-:-:S05]  /*1040*/  IADD3 R2, P0, PT, R2, UR6, RZ ;  /* 0x0000000602027c10 */ /* 0x004fca000ff1e0ff */
[----:B0-----:R-:W-:-:S05]  /*1050*/  IMAD.X R3, RZ, RZ, UR7, P0 ;  /* 0x00000007ff037e24 */ /* 0x001fca00080e06ff */
[----:B------:R2:W-:Y:S03]  /*1060*/  STG.E.U8 desc[UR12][R2.64], R4 ;  /* 0x0000000402007986 */ /* 0x0005e6000c10110c */
.L_x_7127:
[----:B------:R-:W-:Y:S05]  /*1070*/  BSYNC.RELIABLE B1 ;  /* 0x0000000000017941 */ /* 0x000fea0003800100 */
.L_x_7123:
[----:B------:R-:W-:-:S13]  /*1080*/  ISETP.GE.U32.AND P0, PT, R9, UR5, PT ;  /* 0x0000000509007c0c */ /* 0x000fda000bf06070 */
[----:B0-2---:R-:W0:Y:S01]  /*1090*/  @!P0 LDC.64 R4, c[0x0][0x388] ;  /* 0x0000e200ff048b82 */ /* 0x005e220000000a00 */
[C---:B------:R-:W-:Y:S02]  /*10a0*/  @!P0 VIADD R3, R9.reuse, UR4 ;  /* 0x0000000409038c36 */ /* 0x040fe40008000000 */
[----:B------:R-:W-:-:S03]  /*10b0*/  @!P0 VIADD R9, R9, 0x80 ;  /* 0x0000008009098836 */ /* 0x000fc60000000000 */
[----:B0-----:R-:W-:-:S05]  /*10c0*/  @!P0 IADD3 R2, P1, PT, R3, R4, RZ ;  /* 0x0000000403028210 */ /* 0x001fca0007f3e0ff */
[----:B------:R-:W-:-:S05]  /*10d0*/  @!P0 IMAD.X R3, RZ, RZ, R5, P1 ;  /* 0x000000ffff038224 */ /* 0x000fca00008e0605 */
[----:B------:R2:W-:Y:S03]  /*10e0*/  @!P0 STG.E.U8 desc[UR12][R2.64], R6 ;  /* 0x0000000602008986 */ /* 0x0005e6000c10110c */
.L_x_7128:
[----:B------:R-:W-:Y:S05]  /*10f0*/  BSYNC.RECONVERGENT B0 ;  /* 0x0000000000007941 */ /* 0x000fea0003800200 */
.L_x_7122:
[----:B------:R-:W-:Y:S05]  /*1100*/  WARPSYNC.ALL ;  /* 0x0000000000007948 */ /* 0x000fea0003800000 */
[----:B------:R-:W-:-:S13]  /*1110*/  ISETP.GE.U32.AND P0, PT, R9, UR5, PT ;  /* 0x0000000509007c0c */ /* 0x000fda000bf06070 */
[----:B------:R-:W-:Y:S05]  /*1120*/  @P0 EXIT ;  /* 0x000000000000094d */ /* 0x000fea0003800000 */
[----:B------:R-:W3:Y:S01]  /*1130*/  LDCU.64 UR6, c[0x0][0x388] ;  /* 0x00007100ff0677ac */ /* 0x000ee20008000a00 */
[----:B-12---:R-:W-:-:S05]  /*1140*/  VIADD R2, R9, UR4 ;  /* 0x0000000409027c36 */ /* 0x006fca0008000000 */
[----:B---3--:R-:W-:-:S05]  /*1150*/  IADD3 R2, P0, PT, R2, UR6, RZ ;  /* 0x0000000602027c10 */ /* 0x008fca000ff1e0ff */
[----:B0-----:R-:W-:-:S05]  /*1160*/  IMAD.X R3, RZ, RZ, UR7, P0 ;  /* 0x00000007ff037e24 */ /* 0x001fca00080e06ff */
[----:B------:R-:W-:Y:S01]  /*1170*/  STG.E.U8 desc[UR12][R2.64], R8 ;  /* 0x0000000802007986 */ /* 0x000fe2000c10110c */
[----:B------:R-:W-:Y:S05]  /*1180*/  EXIT ;  /* 0x000000000000794d */ /* 0x000fea0003800000 */
.L_x_7105:
[----:B------:R-:W0:Y:S01]  /*1190*/  LDCU.128 UR8, c[0x0][0x390] ;  /* 0x00007200ff0877ac */ /* 0x000e220008000c00 */
[----:B------:R-:W1:Y:S01]  /*11a0*/  S2R R13, SR_TID.X ;  /* 0x00000000000d7919 */ /* 0x000e620000002100 */
[----:B0-----:R-:W-:Y:S02]  /*11b0*/  UIADD3 UR6, UP1, UPT, UR4, UR10, URZ ;  /* 0x0000000a04067290 */ /* 0x001fe4000ff3e0ff */
[----:B------:R-:W-:Y:S02]  /*11c0*/  UIADD3 UR8, UP0, UPT, UR4, UR8, URZ ;  /* 0x0000000804087290 */ /* 0x000fe4000ff1e0ff */
[----:B------:R-:W-:Y:S02]  /*11d0*/  UIADD3.X UR7, UPT, UPT, URZ, UR11, URZ, UP1, !UPT ;  /* 0x0000000bff077290 */ /* 0x000fe40008ffe4ff */
[----:B------:R-:W-:Y:S01]  /*11e0*/  UIADD3.X UR9, UPT, UPT, URZ, UR9, URZ, UP0, !UPT ;  /* 0x00000009ff097290 */ /* 0x000fe200087fe4ff */
[----:B------:R-:W-:Y:S02]  /*11f0*/  IMAD.U32 R6, RZ, RZ, UR6 ;  /* 0x00000006ff067e24 */ /* 0x000fe4000f8e00ff */
[----:B------:R-:W-:-:S02]  /*1200*/  IMAD.U32 R4, RZ, RZ, UR8 ;  /* 0x00000008ff047e24 */ /* 0x000fc4000f8e00ff */
[----:B------:R-:W-:Y:S02]  /*1210*/  IMAD.U32 R7, RZ, RZ, UR7 ;  /* 0x00000007ff077e24 */ /* 0x000fe4000f8e00ff */
[----:B------:R-:W-:Y:S02]  /*1220*/  IMAD.U32 R5, RZ, RZ, UR9 ;  /* 0x00000009ff057e24 */ /* 0x000fe4000f8e00ff */
[C---:B-1----:R-:W-:Y:S01]  /*1230*/  IMAD.WIDE.U32 R6, R13.reuse, 0x2, R6 ;  /* 0x000000020d067825 */ /* 0x042fe200078e0006 */
[----:B------:R-:W0:Y:S03]  /*1240*/  LDCU.64 UR6, c[0x0][0x388] ;  /* 0x00007100ff0677ac */ /* 0x000e260008000a00 */
[----:B------:R-:W-:Y:S01]  /*1250*/  IMAD.WIDE.U32 R4, R13, 0x2, R4 ;  /* 0x000000020d047825 */ /* 0x000fe200078e0004 */
[----:B------:R-:W2:Y:S04]  /*1260*/  LDG.E.U16 R14, desc[UR12][R6.64+0x100] ;  /* 0x0001000c060e7981 */ /* 0x000ea8000c1e1500 */
[----:B------:R-:W3:Y:S04]  /*1270*/  LDG.E.U16 R11, desc[UR12][R4.64] ;  /* 0x0000000c040b7981 */ /* 0x000ee8000c1e1500 */
[----:B------:R-:W4:Y:S04]  /*1280*/  LDG.E.U16 R12, desc[UR12][R6.64] ;  /* 0x0000000c060c7981 */ /* 0x000f28000c1e1500 */
[----:B------:R-:W5:Y:S04]  /*1290*/  LDG.E.U16 R15, desc[UR12][R4.64+0x100] ;  /* 0x0001000c040f7981 */ /* 0x000f68000c1e1500 */
[----:B------:R-:W5:Y:S04]  /*12a0*/  LDG.E.U16 R8, desc[UR12][R4.64+0x200] ;  /* 0x0002000c04087981 */ /* 0x000f68000c1e1500 */
[----:B------:R-:W5:Y:S04]  /*12b0*/  LDG.E.U16 R10, desc[UR12][R6.64+0x200] ;  /* 0x0002000c060a7981 */ /* 0x000f68000c1e1500 */
[----:B------:R-:W5:Y:S04]  /*12c0*/  LDG.E.U16 R9, desc[UR12][R6.64+0x300] ;  /* 0x0003000c06097981 */ /* 0x000f68000c1e1500 */
[----:B------:R5:W5:Y:S01]  /*12d0*/  LDG.E.U16 R0, desc[UR12][R4.64+0x300] ;  /* 0x0003000c04007981 */ /* 0x000b62000c1e1500 */
[----:B0-----:R-:W-:-:S04]  /*12e0*/  UIADD3 UR6, UP0, UPT, UR4, UR6, URZ ;  /* 0x0000000604067290 */ /* 0x001fc8000ff1e0ff */
[----:B------:R-:W-:Y:S02]  /*12f0*/  UIADD3.X UR7, UPT, UPT, URZ, UR7, URZ, UP0, !UPT ;  /* 0x00000007ff077290 */ /* 0x000fe400087fe4ff */
[----:B------:R-:W-:-:S04]  /*1300*/  IMAD.U32 R2, RZ, RZ, UR6 ;  /* 0x00000006ff027e24 */ /* 0x000fc8000f8e00ff */
[----:B------:R-:W-:Y:S02]  /*1310*/  IMAD.U32 R3, RZ, RZ, UR7 ;  /* 0x00000007ff037e24 */ /* 0x000fe4000f8e00ff */
[----:B------:R-:W-:Y:S01]  /*1320*/  IMAD.WIDE.U32 R2, R13, 0x2, R2 ;  /* 0x000000020d027825 */ /* 0x000fe200078e0002 */
[C---:B--2---:R-:W-:Y:S02]  /*1330*/  PRMT R13, R14.reuse, 0x7770, RZ ;  /* 0x000077700e0d7816 */ /* 0x044fe400000000ff */
[----:B------:R-:W-:Y:S02]  /*1340*/  PRMT R14, R14, 0x7771, RZ ;  /* 0x000077710e0e7816 */ /* 0x000fe400000000ff */
[C---:B---3--:R-:W-:Y:S02]  /*1350*/  PRMT R16, R11.reuse, 0x8880, RZ ;  /* 0x000088800b107816 */ /* 0x048fe400000000ff */
[----:B------:R-:W-:Y:S02]  /*1360*/  PRMT R17, R11, 0x9991, RZ ;  /* 0x000099910b117816 */ /* 0x000fe400000000ff */
[----:B----4-:R-:W-:-:S02]  /*1370*/  PRMT R11, R12, 0x7770, RZ ;  /* 0x000077700c0b7816 */ /* 0x010fc400000000ff */
[----:B------:R-:W-:Y:S02]  /*1380*/  ISETP.GT.U32.AND P3, PT, R14, 0x6, PT ;  /* 0x000000060e00780c */ /* 0x000fe40003f64070 */
[----:B------:R-:W-:Y:S02]  /*1390*/  ISETP.GT.U32.AND P0, PT, R11, 0x6, PT ;  /* 0x000000060b00780c */ /* 0x000fe40003f04070 */
[----:B------:R-:W-:Y:S02]  /*13a0*/  PRMT R12, R12, 0x7771, RZ ;  /* 0x000077710c0c7816 */ /* 0x000fe400000000ff */
[C---:B-----5:R-:W-:Y:S02]  /*13b0*/  PRMT R4, R15.reuse, 0x9991, RZ ;  /* 0x000099910f047816 */ /* 0x060fe400000000ff */
[----:B------:R-:W-:Y:S01]  /*13c0*/  PRMT R18, R15, 0x8880, RZ ;  /* 0x000088800f127816 */ /* 0x000fe200000000ff */
[----:B------:R-:W-:Y:S01]  /*13d0*/  IMAD.MOV.U32 R15, RZ, RZ, R17 ;  /* 0x000000ffff0f7224 */ /* 0x000fe200078e0011 */
[----:B------:R-:W-:Y:S01]  /*13e0*/  ISETP.GT.U32.AND P1, PT, R12, 0x6, PT ;  /* 0x000000060c00780c */ /* 0x000fe20003f24070 */
[----:B------:R-:W-:Y:S01]  /*13f0*/  IMAD.MOV.U32 R17, RZ, RZ, R4 ;  /* 0x000000ffff117224 */ /* 0x000fe200078e0004 */
[----:B------:R-:W-:-:S02]  /*1400*/  ISETP.GT.U32.AND P2, PT, R13, 0x6, PT ;  /* 0x000000060d00780c */ /* 0x000fc40003f44070 */
[--C-:B------:R-:W-:Y:S02]  /*1410*/  SHF.R.S32.HI R7, RZ, 0x7, R16.reuse ;  /* 0x00000007ff077819 */ /* 0x100fe40000011410 */
[--C-:B------:R-:W-:Y:S02]  /*1420*/  SHF.R.S32.HI R5, RZ, 0x7, R17.reuse ;  /* 0x00000007ff057819 */ /* 0x100fe40000011411 */
[----:B------:R-:W-:Y:S02]  /*1430*/  @!P3 SHF.R.S32.HI R5, RZ, R14, R17 ;  /* 0x0000000eff05b219 */ /* 0x000fe40000011411 */
[----:B------:R-:W-:Y:S02]  /*1440*/  @!P0 SHF.R.S32.HI R7, RZ, R11, R16 ;  /* 0x0000000bff078219 */ /* 0x000fe40000011410 */
[C---:B------:R-:W-:Y:S02]  /*1450*/  PRMT R17, R8.reuse, 0x8880, RZ ;  /* 0x0000888008117816 */ /* 0x040fe400000000ff */
[----:B------:R-:W-:-:S02]  /*1460*/  PRMT R19, R8, 0x9991, RZ ;  /* 0x0000999108137816 */ /* 0x000fc400000000ff */
[C---:B------:R-:W-:Y:S02]  /*1470*/  PRMT R8, R10.reuse, 0x7770, RZ ;  /* 0x000077700a087816 */ /* 0x040fe400000000ff */
[C---:B------:R-:W-:Y:S02]  /*1480*/  PRMT R11, R9.reuse, 0x7770, RZ ;  /* 0x00007770090b7816 */ /* 0x040fe400000000ff */
[----:B------:R-:W-:Y:S02]  /*1490*/  PRMT R10, R10, 0x7771, RZ ;  /* 0x000077710a0a7816 */ /* 0x000fe400000000ff */
[----:B------:R-:W-:Y:S02]  /*14a0*/  PRMT R9, R9, 0x7771, RZ ;  /* 0x0000777109097816 */ /* 0x000fe400000000ff */
[----:B------:R-:W-:Y:S02]  /*14b0*/  SHF.R.S32.HI R6, RZ, 0x7, R15 ;  /* 0x00000007ff067819 */ /* 0x000fe4000001140f */
[----:B------:R-:W-:-:S02]  /*14c0*/  SHF.R.S32.HI R4, RZ, 0x7, R18 ;  /* 0x00000007ff047819 */ /* 0x000fc40000011412 */
[----:B------:R-:W-:Y:S02]  /*14d0*/  @!P1 SHF.R.S32.HI R6, RZ, R12, R15 ;  /* 0x0000000cff069219 */ /* 0x000fe4000001140f */
[----:B------:R-:W-:Y:S02]  /*14e0*/  @!P2 SHF.R.S32.HI R4, RZ, R13, R18 ;  /* 0x0000000dff04a219 */ /* 0x000fe40000011412 */
[----:B------:R-:W-:Y:S02]  /*14f0*/  ISETP.GT.U32.AND P0, PT, R8, 0x6, PT ;  /* 0x000000060800780c */ /* 0x000fe40003f04070 */
[----:B------:R-:W-:Y:S02]  /*1500*/  ISETP.GT.U32.AND P1, PT, R10, 0x6, PT ;  /* 0x000000060a00780c */ /* 0x000fe40003f24070 */
[----:B------:R-:W-:Y:S02]  /*1510*/  ISETP.GT.U32.AND P2, PT, R11, 0x6, PT ;  /* 0x000000060b00780c */ /* 0x000fe40003f44070 */
[----:B------:R-:W-:-:S02]  /*1520*/  ISETP.GT.U32.AND P3, PT, R9, 0x6, PT ;  /* 0x000000060900780c */ /* 0x000fc40003f64070 */
[C---:B------:R-:W-:Y:S02]  /*1530*/  PRMT R14, R0.reuse, 0x8880, RZ ;  /* 0x00008880000e7816 */ /* 0x040fe400000000ff */
[----:B------:R-:W-:Y:S02]  /*1540*/  PRMT R16, R0, 0x9991, RZ ;  /* 0x0000999100107816 */ /* 0x000fe400000000ff */
[----:B------:R-:W-:Y:S02]  /*1550*/  SHF.R.S32.HI R0, RZ, 0x7, R17 ;  /* 0x00000007ff007819 */ /* 0x000fe40000011411 */
[----:B------:R-:W-:Y:S02]  /*1560*/  SHF.R.S32.HI R13, RZ, 0x7, R19 ;  /* 0x00000007ff0d7819 */ /* 0x000fe40000011413 */
[----:B------:R-:W-:Y:S02]  /*1570*/  SHF.R.S32.HI R12, RZ, 0x7, R14 ;  /* 0x00000007ff0c7819 */ /* 0x000fe4000001140e */
[----:B------:R-:W-:-:S02]  /*1580*/  SHF.R.S32.HI R15, RZ, 0x7, R16 ;  /* 0x00000007ff0f7819 */ /* 0x000fc40000011410 */
[----:B------:R-:W-:Y:S02]  /*1590*/  @!P0 SHF.R.S32.HI R0, RZ, R8, R17 ;  /* 0x00000008ff008219 */ /* 0x000fe40000011411 */
[----:B------:R-:W-:Y:S02]  /*15a0*/  @!P1 SHF.R.S32.HI R13, RZ, R10, R19 ;  /* 0x0000000aff0d9219 */ /* 0x000fe40000011413 */
[----:B------:R-:W-:Y:S02]  /*15b0*/  @!P2 SHF.R.S32.HI R12, RZ, R11, R14 ;  /* 0x0000000bff0ca219 */ /* 0x000fe4000001140e */
[----:B------:R-:W-:Y:S02]  /*15c0*/  @!P3 SHF.R.S32.HI R15, RZ, R9, R16 ;  /* 0x00000009ff0fb219 */ /* 0x000fe40000011410 */
[----:B------:R-:W-:Y:S02]  /*15d0*/  PRMT R7, R6, 0x7604, R7 ;  /* 0x0000760406077816 */ /* 0x000fe40000000007 */
[----:B------:R-:W-:-:S02]  /*15e0*/  PRMT R5, R5, 0x7604, R4 ;  /* 0x0000760405057816 */ /* 0x000fc40000000004 */
[----:B------:R-:W-:Y:S02]  /*15f0*/  PRMT R13, R13, 0x7604, R0 ;  /* 0x000076040d0d7816 */ /* 0x000fe40000000000 */
[----:B------:R-:W-:Y:S01]  /*1600*/  PRMT R15, R15, 0x7604, R12 ;  /* 0x000076040f0f7816 */ /* 0x000fe2000000000c */
[----:B------:R-:W-:Y:S04]  /*1610*/  STG.E.U16 desc[UR12][R2.64], R7 ;  /* 0x0000000702007986 */ /* 0x000fe8000c10150c */
[----:B------:R-:W-:Y:S04]  /*1620*/  STG.E.U16 desc[UR12][R2.64+0x100], R5 ;  /* 0x0001000502007986 */ /* 0x000fe8000c10150c */
[----:B------:R-:W-:Y:S04]  /*1630*/  STG.E.U16 desc[UR12][R2.64+0x200], R13 ;  /* 0x0002000d02007986 */ /* 0x000fe8000c10150c */
[----:B------:R-:W-:Y:S01]  /*1640*/  STG.E.U16 desc[UR12][R2.64+0x300], R15 ;  /* 0x0003000f02007986 */ /* 0x000fe2000c10150c */
[----:B------:R-:W-:Y:S05]  /*1650*/  EXIT ;  /* 0x000000000000794d */ /* 0x000fea0003800000 */
.L_x_7129:
        /* <DEDUP_REMOVED lines=10> */
.L_x_20831:


//--------------------- .text._ZN2at6native29vectorized_elementwise_kernelILi4ENS0_13BinaryFunctorIaaaZZZNS0_18rshift_kernel_cudaERNS_18TensorIteratorBaseEENKUlvE_clEvENKUlvE0_clEvEUlaaE_EESt5arrayIPcLm3EEEEviT0_T1_ --------------------------
	.section	.text._ZN2at6native29vectorized_elementwise_kernelILi4ENS0_13BinaryFunctorIaaaZZZNS0_18rshift_kernel_cudaERNS_18TensorIteratorBaseEENKUlvE_clEvENKUlvE0_clEvEUlaaE_EESt5arrayIPcLm3EEEEviT0_T1_,"ax",@progbits
	.align	128
        .global         _ZN2at6native29vectorized_elementwise_kernelILi4ENS0_13BinaryFunctorIaaaZZZNS0_18rshift_kernel_cudaERNS_18TensorIteratorBaseEENKUlvE_clEvENKUlvE0_clEvEUlaaE_EESt5arrayIPcLm3EEEEviT0_T1_
        .type           _ZN2at6native29vectorized_elementwise_kernelILi4ENS0_13BinaryFunctorIaaaZZZNS0_18rshift_kernel_cudaERNS_18TensorIteratorBaseEENKUlvE_clEvENKUlvE0_clEvEUlaaE_EESt5arrayIPcLm3EEEEviT0_T1_,@function
        .size           _ZN2at6native29vectorized_elementwise_kernelILi4ENS0_13BinaryFunctorIaaaZZZNS0_18rshift_kernel_cudaERNS_18TensorIteratorBaseEENKUlvE_clEvENKUlvE0_clEvEUlaaE_EESt5arrayIPcLm3EEEEviT0_T1_,(.L_x_20832 - _ZN2at6native29vectorized_elementwise_kernelILi4ENS0_13BinaryFunctorIaaaZZZNS0_18rshift_kernel_cudaERNS_18TensorIteratorBaseEENKUlvE_clEvENKUlvE0_clEvEUlaaE_EESt5arrayIPcLm3EEEEviT0_T1_)
        .other          _ZN2at6native29vectorized_elementwise_kernelILi4ENS0_13BinaryFunctorIaaaZZZNS0_18rshift_kernel_cudaERNS_18TensorIteratorBaseEENKUlvE_clEvENKUlvE0_clEvEUlaaE_EESt5arrayIPcLm3EEEEviT0_T1_,@"STO_CUDA_ENTRY STV_DEFAULT"
_ZN2at6native29vectorized_elementwise_kernelILi4ENS0_13BinaryFunctorIaaaZZZNS0_18rshift_kernel_cudaERNS_18TensorIteratorBaseEENKUlvE_clEvENKUlvE0_clEvEUlaaE_EESt5arrayIPcLm3EEEEviT0_T1_:
.text._ZN2at6native29vectorized_elementwise_kernelILi4ENS0_13BinaryFunctorIaaaZZZNS0_18rshift_kernel_cudaERNS_18TensorIteratorBaseEENKUlvE_clEvENKUlvE0_clEvEUlaaE_EESt5arrayIPcLm3EEEEviT0_T1_:
        /* <DEDUP_REMOVED lines=123> */
.L_x_7132:
[----:B------:R-:W-:Y:S05]  /*07b0*/  BSYNC.RECONVERGENT B0 ;  /* 0x0000000000007941 */ /* 0x000fea0003800200 */
.L_x_7131:
        /* <DEDUP_REMOVED lines=12> */
.L_x_7134:
[----:B------:R-:W-:Y:S05]  /*0880*/  BSYNC.RECONVERGENT B0 ;  /* 0x0000000000007941 */ /* 0x000fea0003800200 */
.L_x_7133:
        /* <DEDUP_REMOVED lines=25> */
.L_x_7136:
[----:B------:R-:W-:Y:S05]  /*0a20*/  BSYNC.RECONVERGENT B0 ;  /* 0x0000000000007941 */ /* 0x000fea0003800200 */
.L_x_7135:
        /* <DEDUP_REMOVED lines=10> */
.L_x_7138:
[----:B------:R-:W-:Y:S05]  /*0ad0*/  BSYNC.RECONVERGENT B0 ;  /* 0x0000000000007941 */ /* 0x000fea0003800200 */
.L_x_7137:
        /* <DEDUP_REMOVED lines=10> */
.L_x_7140:
[----:B------:R-:W-:Y:S05]  /*0b80*/  BSYNC.RECONVERGENT B0 ;  /* 0x0000000000007941 */ /* 0x000fea0003800200 */
.L_x_7139:
        /* <DEDUP_REMOVED lines=10> */
.L_x_7142:
[----:B------:R-:W-:Y:S05]  /*0c30*/  BSYNC.RECONVERGENT B0 ;  /* 0x0000000000007941 */ /* 0x000fea0003800200 */
.L_x_7141:
        /* <DEDUP_REMOVED lines=10> */
.L_x_7144:
[----:B------:R-:W-:Y:S05]  /*0ce0*/  BSYNC.RECONVERGENT B0 ;  /* 0x0000000000007941 */ /* 0x000fea0003800200 */
.L_x_7143:
        /* <DEDUP_REMOVED lines=10> */
.L_x_7146:
[----:B------:R-:W-:Y:S05]  /*0d90*/  BSYNC.RECONVERGENT B0 ;  /* 0x0000000000007941 */ /* 0x000fea0003800200 */
.L_x_7145:
        /* <DEDUP_REMOVED lines=20> */
.L_x_7149:
        /* <DEDUP_REMOVED lines=8> */
.L_x_7150:
        /* <DEDUP_REMOVED lines=8> */
.L_x_7151:
        /* <DEDUP_REMOVED lines=9> */
.L_x_7152:
[----:B------:R-:W-:Y:S05]  /*1070*/  BSYNC.RELIABLE B1 ;  /* 0x0000000000017941 */ /* 0x000fea0003800100 */
.L_x_7148:
[----:B------:R-:W-:-:S13]  /*1080*/  ISETP.GE.U32.AND P0, PT, R9, UR5, PT ;  /* 0x0000000509007c0c */ /* 0x000fda000bf06070 */
[----:B0-2---:R-:W0:Y:S01]  /*1090*/  @!P0 LDC.64 R4, c[0x0][0x388] ;  /* 0x0000e200ff048b82 */ /* 0x005e220000000a00 */
[C---:B------:R-:W-:Y:S02]  /*10a0*/  @!P0 VIADD R3, R9.reuse, UR4 ;  /* 0x0000000409038c36 */ /* 0x040fe40008000000 */
[----:B------:R-:W-:-:S03]  /*10b0*/  @!P0 VIADD R9, R9, 0x80 ;  /* 0x0000008009098836 */ /* 0x000fc60000000000 */
[----:B0-----:R-:W-:-:S05]  /*10c0*/  @!P0 IADD3 R2, P1, PT, R3, R4, RZ ;  /* 0x0000000403028210 */ /* 0x001fca0007f3e0ff */
[----:B------:R-:W-:-:S05]  /*10d0*/  @!P0 IMAD.X R3, RZ, RZ, R5, P1 ;  /* 0x000000ffff038224 */ /* 0x000fca00008e0605 */
[----:B------:R2:W-:Y:S03]  /*10e0*/  @!P0 STG.E.U8 desc[UR12][R2.64], R6 ;  /* 0x0000000602008986 */ /* 0x0005e6000c10110c */
.L_x_7153:
[----:B------:R-:W-:Y:S05]  /*10f0*/  BSYNC.RECONVERGENT B0 ;  /* 0x0000000000007941 */ /* 0x000fea0003800200 */
.L_x_7147:
        /* <DEDUP_REMOVED lines=9> */
.L_x_7130:
[----:B------:R-:W0:Y:S01]  /*1190*/  LDCU.128 UR8, c[0x0][0x390] ;  /* 0x00007200ff0877ac */ /* 0x000e220008000c00 */
[----:B------:R-:W1:Y:S01]  /*11a0*/  S2R R0, SR_TID.X ;  /* 0x0000000000007919 */ /* 0x000e620000002100 */
[----:B0-----:R-:W-:Y:S02]  /*11b0*/  UIADD3 UR6, UP1, UPT, UR4, UR10, URZ ;  /* 0x0000000a04067290 */ /* 0x001fe4000ff3e0ff */
[----:B------:R-:W-:Y:S02]  /*11c0*/  UIADD3 UR8, UP0, UPT, UR4, UR8, URZ ;  /* 0x0000000804087290 */ /* 0x000fe4000ff1e0ff */
[----:B------:R-:W-:Y:S02]  /*11d0*/  UIADD3.X UR7, UPT, UPT, URZ, UR11, URZ, UP1, !UPT ;  /* 0x0000000bff077290 */ /* 0x000fe40008ffe4ff */
[----:B------:R-:W-:Y:S01]  /*11e0*/  IMAD.U32 R4, RZ, RZ, UR6 ;  /* 0x00000006ff047e24 */ /* 0x000fe2000f8e00ff */
[----:B------:R-:W-:Y:S01]  /*11f0*/  UIADD3.X UR9, UPT, UPT, URZ, UR9, URZ, UP0, !UPT ;  /* 0x00000009ff097290 */ /* 0x000fe200087fe4ff */
[----:B------:R-:W-:-:S02]  /*1200*/  IMAD.U32 R2, RZ, RZ, UR8 ;  /* 0x00000008ff027e24 */ /* 0x000fc4000f8e00ff */
[----:B------:R-:W-:-:S03]  /*1210*/  IMAD.U32 R5, RZ, RZ, UR7 ;  /* 0x00000007ff057e24 */ /* 0x000fc6000f8e00ff */
[----:B------:R-:W-:Y:S02]  /*1220*/  IMAD.U32 R3, RZ, RZ, UR9 ;  /* 0x00000009ff037e24 */ /* 0x000fe4000f8e00ff */
[C---:B-1----:R-:W-:Y:S01]  /*1230*/  IMAD.WIDE.U32 R4, R0.reuse, 0x4, R4 ;  /* 0x0000000400047825 */ /* 0x042fe200078e0004 */
[----:B------:R-:W0:Y:S03]  /*1240*/  LDCU.64 UR6, c[0x0][0x388] ;  /* 0x00007100ff0677ac */ /* 0x000e260008000a00 */
[----:B------:R-:W-:Y:S01]  /*1250*/  IMAD.WIDE.U32 R2, R0, 0x4, R2 ;  /* 0x0000000400027825 */ /* 0x000fe200078e0002 */
[----:B------:R-:W2:Y:S04]  /*1260*/  LDG.E R8, desc[UR12][R4.64] ;  /* 0x0000000c04087981 */ /* 0x000ea8000c1e1900 */
[----:B------:R-:W3:Y:S04]  /*1270*/  LDG.E R6, desc[UR12][R2.64] ;  /* 0x0000000c02067981 */ /* 0x000ee8000c1e1900 */
[----:B------:R1:W4:Y:S04]  /*1280*/  LDG.E R14, desc[UR12][R4.64+0x200] ;  /* 0x0002000c040e7981 */ /* 0x000328000c1e1900 */
[----:B------:R5:W4:Y:S01]  /*1290*/  LDG.E R9, desc[UR12][R2.64+0x200] ;  /* 0x0002000c02097981 */ /* 0x000b22000c1e1900 */
[----:B0-----:R-:W-:-:S04]  /*12a0*/  UIADD3 UR6, UP0, UPT, UR4, UR6, URZ ;  /* 0x0000000604067290 */ /* 0x001fc8000ff1e0ff */
[----:B------:R-:W-:Y:S01]  /*12b0*/  UIADD3.X UR7, UPT, UPT, URZ, UR7, URZ, UP0, !UPT ;  /* 0x00000007ff077290 */ /* 0x000fe200087fe4ff */
[C---:B--2---:R-:W-:Y:S02]  /*12c0*/  PRMT R10, R8.reuse, 0x7770, RZ ;  /* 0x00007770080a7816 */ /* 0x044fe400000000ff */
[C---:B------:R-:W-:Y:S02]  /*12d0*/  PRMT R11, R8.reuse, 0x7771, RZ ;  /* 0x00007771080b7816 */ /* 0x040fe400000000ff */
[C---:B------:R-:W-:Y:S02]  /*12e0*/  PRMT R12, R8.reuse, 0x7772, RZ ;  /* 0x00007772080c7816 */ /* 0x040fe400000000ff */
[----:B------:R-:W-:Y:S02]  /*12f0*/  PRMT R13, R8, 0x7773, RZ ;  /* 0x00007773080d7816 */ /* 0x000fe400000000ff */
[----:B------:R-:W-:Y:S02]  /*1300*/  ISETP.GT.U32.AND P0, PT, R10, 0x6, PT ;  /* 0x000000060a00780c */ /* 0x000fe40003f04070 */
[----:B------:R-:W-:-:S02]  /*1310*/  ISETP.GT.U32.AND P1, PT, R11, 0x6, PT ;  /* 0x000000060b00780c */ /* 0x000fc40003f24070 */
[----:B------:R-:W-:Y:S02]  /*1320*/  ISETP.GT.U32.AND P2, PT, R12, 0x6, PT ;  /* 0x000000060c00780c */ /* 0x000fe40003f44070 */
[----:B------:R-:W-:Y:S02]  /*1330*/  ISETP.GT.U32.AND P3, PT, R13, 0x6, PT ;  /* 0x000000060d00780c */ /* 0x000fe40003f64070 */
[--C-:B---3--:R-:W-:Y:S02]  /*1340*/  SHF.R.S32.HI R8, RZ, 0x10, R6.reuse ;  /* 0x00000010ff087819 */ /* 0x108fe40000011406 */
[--C-:B------:R-:W-:Y:S02]  /*1350*/  SHF.R.S32.HI R15, RZ, 0x8, R6.reuse ;  /* 0x00000008ff0f7819 */ /* 0x100fe40000011406 */
[----:B-1----:R-:W-:Y:S02]  /*1360*/  SHF.R.S32.HI R4, RZ, 0x18, R6 ;  /* 0x00000018ff047819 */ /* 0x002fe40000011406 */
[----:B------:R-:W-:-:S02]  /*1370*/  SGXT R7, R6, 0x8 ;  /* 0x000000080607781a */ /* 0x000fc40000000200 */
[----:B-----5:R-:W-:Y:S02]  /*1380*/  SGXT R3, R8, 0x8 ;  /* 0x000000080803781a */ /* 0x020fe40000000200 */
[----:B------:R-:W-:Y:S02]  /*1390*/  SGXT R2, R15, 0x8 ;  /* 0x000000080f02781a */ /* 0x000fe40000000200 */
[----:B------:R-:W-:Y:S02]  /*13a0*/  SGXT R8, R4, 0x8 ;  /* 0x000000080408781a */ /* 0x000fe40000000200 */
[--C-:B------:R-:W-:Y:S02]  /*13b0*/  SHF.R.S32.HI R6, RZ, 0x7, R7.reuse ;  /* 0x00000007ff067819 */ /* 0x100fe40000011407 */
[----:B------:R-:W-:Y:S02]  /*13c0*/  @!P0 SHF.R.S32.HI R6, RZ, R10, R7 ;  /* 0x0000000aff068219 */ /* 0x000fe40000011407 */
[----:B------:R-:W-:-:S02]  /*13d0*/  SHF.R.S32.HI R7, RZ, 0x7, R2 ;  /* 0x00000007ff077819 */ /* 0x000fc40000011402 */
[--C-:B------:R-:W-:Y:S02]  /*13e0*/  SHF.R.S32.HI R5, RZ, 0x7, R3.reuse ;  /* 0x00000007ff057819 */ /* 0x100fe40000011403 */
[----:B------:R-:W-:Y:S02]  /*13f0*/  SHF.R.S32.HI R4, RZ, 0x7, R8 ;  /* 0x00000007ff047819 */ /* 0x000fe40000011408 */
[----:B------:R-:W-:Y:S02]  /*1400*/  @!P1 SHF.R.S32.HI R7, RZ, R11, R2 ;  /* 0x0000000bff079219 */ /* 0x000fe40000011402 */
[----:B------:R-:W-:Y:S02]  /*1410*/  @!P2 SHF.R.S32.HI R5, RZ, R12, R3 ;  /* 0x0000000cff05a219 */ /* 0x000fe40000011403 */
[----:B------:R-:W-:Y:S02]  /*1420*/  @!P3 SHF.R.S32.HI R4, RZ, R13, R8 ;  /* 0x0000000dff04b219 */ /* 0x000fe40000011408 */
[----:B----4-:R-:W-:-:S02]  /*1430*/  PRMT R10, R14, 0x7770, RZ ;  /* 0x000077700e0a7816 */ /* 0x010fc400000000ff */
[C---:B------:R-:W-:Y:S02]  /*1440*/  PRMT R11, R14.reuse, 0x7771, RZ ;  /* 0x000077710e0b7816 */ /* 0x040fe400000000ff */
[C---:B------:R-:W-:Y:S02]  /*1450*/  PRMT R12, R14.reuse, 0x7772, RZ ;  /* 0x000077720e0c7816 */ /* 0x040fe400000000ff */
[----:B------:R-:W-:Y:S02]  /*1460*/  PRMT R13, R14, 0x7773, RZ ;  /* 0x000077730e0d7816 */ /* 0x000fe400000000ff */
[----:B------:R-:W-:Y:S02]  /*1470*/  ISETP.GT.U32.AND P0, PT, R10, 0x6, PT ;  /* 0x000000060a00780c */ /* 0x000fe40003f04070 */
[----:B------:R-:W-:Y:S02]  /*1480*/  ISETP.GT.U32.AND P1, PT, R11, 0x6, PT ;  /* 0x000000060b00780c */ /* 0x000fe40003f24070 */
[----:B------:R-:W-:-:S02]  /*1490*/  ISETP.GT.U32.AND P2, PT, R12, 0x6, PT ;  /* 0x000000060c00780c */ /* 0x000fc40003f44070 */
[----:B------:R-:W-:Y:S02]  /*14a0*/  ISETP.GT.U32.AND P3, PT, R13, 0x6, PT ;  /* 0x000000060d00780c */ /* 0x000fe40003f64070 */
[--C-:B------:R-:W-:Y:S02]  /*14b0*/  SHF.R.S32.HI R2, RZ, 0x8, R9.reuse ;  /* 0x00000008ff027819 */ /* 0x100fe40000011409 */
[--C-:B------:R-:W-:Y:S02]  /*14c0*/  SHF.R.S32.HI R3, RZ, 0x10, R9.reuse ;  /* 0x00000010ff037819 */ /* 0x100fe40000011409 */
[----:B------:R-:W-:Y:S02]  /*14d0*/  SHF.R.S32.HI R8, RZ, 0x18, R9 ;  /* 0x00000018ff087819 */ /* 0x000fe40000011409 */
[----:B------:R-:W-:Y:S02]  /*14e0*/  SGXT R9, R9, 0x8 ;  /* 0x000000080909781a */ /* 0x000fe40000000200 */
[----:B------:R-:W-:-:S02]  /*14f0*/  SGXT R2, R2, 0x8 ;  /* 0x000000080202781a */ /* 0x000fc40000000200 */
[----:B------:R-:W-:Y:S02]  /*1500*/  SGXT R3, R3, 0x8 ;  /* 0x000000080303781a */ /* 0x000fe40000000200 */
[----:B------:R-:W-:Y:S02]  /*1510*/  SGXT R8, R8, 0x8 ;  /* 0x000000080808781a */ /* 0x000fe40000000200 */
        /* <DEDUP_REMOVED lines=8> */
[----:B------:R-:W-:Y:S02]  /*15a0*/  LOP3.LUT R6, R6, 0xffff, RZ, 0xc0, !PT ;  /* 0x0000ffff06067812 */ /* 0x000fe400078ec0ff */
[----:B------:R-:W-:-:S02]  /*15b0*/  LOP3.LUT R14, R14, 0xffff, RZ, 0xc0, !PT ;  /* 0x0000ffff0e0e7812 */ /* 0x000fc400078ec0ff */
[----:B------:R-:W-:Y:S02]  /*15c0*/  LOP3.LUT R7, R7, 0xffff, RZ, 0xc0, !PT ;  /* 0x0000ffff07077812 */ /* 0x000fe400078ec0ff */
[----:B------:R-:W-:Y:S02]  /*15d0*/  LOP3.LUT R5, R5, 0xffff, RZ, 0xc0, !PT ;  /* 0x0000ffff05057812 */ /* 0x000fe400078ec0ff */
[----:B------:R-:W-:Y:S02]  /*15e0*/  LOP3.LUT R4, R4, 0xffff, RZ, 0xc0, !PT ;  /* 0x0000ffff04047812 */ /* 0x000fe400078ec0ff */
[----:B------:R-:W-:Y:S02]  /*15f0*/  LOP3.LUT R15, R15, 0xffff, RZ, 0xc0, !PT ;  /* 0x0000ffff0f0f7812 */ /* 0x000fe400078ec0ff */
[----:B------:R-:W-:Y:S02]  /*1600*/  LOP3.LUT R16, R16, 0xffff, RZ, 0xc0, !PT ;  /* 0x0000ffff10107812 */ /* 0x000fe400078ec0ff */
[----:B------:R-:W-:Y:S01]  /*1610*/  LOP3.LUT R17, R17, 0xffff, RZ, 0xc0, !PT ;  /* 0x0000ffff11117812 */ /* 0x000fe200078ec0ff */
[----:B------:R-:W-:Y:S01]  /*1620*/  IMAD.U32 R2, RZ, RZ, UR6 ;  /* 0x00000006ff027e24 */ /* 0x000fe2000f8e00ff */
[----:B------:R-:W-:Y:S01]  /*1630*/  PRMT R7, R6, 0x3340, R7 ;  /* 0x0000334006077816 */ /* 0x000fe20000000007 */
[----:B------:R-:W-:Y:S01]  /*1640*/  IMAD.U32 R3, RZ, RZ, UR7 ;  /* 0x00000007ff037e24 */ /* 0x000fe2000f8e00ff */
[----:B------:R-:W-:-:S02]  /*1650*/  PRMT R4, R5, 0x3340, R4 ;  /* 0x0000334005047816 */ /* 0x000fc40000000004 */
[----:B------:R-:W-:Y:S02]  /*1660*/  PRMT R15, R14, 0x3340, R15 ;  /* 0x000033400e0f7816 */ /* 0x000fe4000000000f */
[----:B------:R-:W-:Y:S01]  /*1670*/  PRMT R16, R16, 0x3340, R17 ;  /* 0x0000334010107816 */ /* 0x000fe20000000011 */
[----:B------:R-:W-:Y:S01]  /*1680*/  IMAD.WIDE.U32 R2, R0, 0x4, R2 ;  /* 0x0000000400027825 */ /* 0x000fe200078e0002 */
[----:B------:R-:W-:Y:S02]  /*1690*/  PRMT R7, R7, 0x5410, R4 ;  /* 0x0000541007077816 */ /* 0x000fe40000000004 */
[----:B------:R-:W-:-:S03]  /*16a0*/  PRMT R15, R15, 0x5410, R16 ;  /* 0x000054100f0f7816 */ /* 0x000fc60000000010 */
[----:B------:R-:W-:Y:S04]  /*16b0*/  STG.E desc[UR12][R2.64], R7 ;  /* 0x0000000702007986 */ /* 0x000fe8000c10190c */
[----:B------:R-:W-:Y:S01]  /*16c0*/  STG.E desc[UR12][R2.64+0x200], R15 ;  /* 0x0002000f02007986 */ /* 0x000fe2000c10190c */
[----:B------:R-:W-:Y:S05]  /*16d0*/  EXIT ;  /* 0x000000000000794d */ /* 0x000fea0003800000 */
.L_x_7154:
        /* <DEDUP_REMOVED lines=10> */
.L_x_20832:


//--------------------- .text._ZN2at6native29vectorized_elementwise_kernelILi8ENS0_13BinaryFunctorIaaaZZZNS0_18rshift_kernel_cudaERNS_18TensorIteratorBaseEENKUlvE_clEvENKUlvE0_clEvEUlaaE_EESt5arrayIPcLm3EEEEviT0_T1_ --------------------------
	.section	.text._ZN2at6native29vectorized_elementwise_kernelILi8ENS0_13BinaryFunctorIaaaZZZNS0_18rshift_kernel_cudaERNS_18TensorIteratorBaseEENKUlvE_clEvENKUlvE0_clEvEUlaaE_EESt5arrayIPcLm3EEEEviT0_T1_,"ax",@progbits
	.align	128
        .global         _ZN2at6native29vectorized_elementwise_kernelILi8ENS0_13BinaryFunctorIaaaZZZNS0_18rshift_kernel_cudaERNS_18TensorIteratorBaseEENKUlvE_clEvENKUlvE0_clEvEUlaaE_EESt5arrayIPcLm3EEEEviT0_T1_
        .type           _ZN2at6native29vectorized_elementwise_kernelILi8ENS0_13BinaryFunctorIaaaZZZNS0_18rshift_kernel_cudaERNS_18TensorIteratorBaseEENKUlvE_clEvENKUlvE0_clEvEUlaaE_EESt5arrayIPcLm3EEEEviT0_T1_,@function
        .size           _ZN2at6native29vectorized_elementwise_kernelILi8ENS0_13BinaryFunctorIaaaZZZNS0_18rshift_kernel_cudaERNS_18TensorIteratorBaseEENKUlvE_clEvENKUlvE0_clEvEUlaaE_EESt5arrayIPcLm3EEEEviT0_T1_,(.L_x_20833 - _ZN2at6native29vectorized_elementwise_kernelILi8ENS0_13BinaryFunctorIaaaZZZNS0_18rshift_kernel_cudaERNS_18TensorIteratorBaseEENKUlvE_clEvENKUlvE0_clEvEUlaaE_EESt5arrayIPcLm3EEEEviT0_T1_)
        .other          _ZN2at6native29vectorized_elementwise_kernelILi8ENS0_13BinaryFunctorIaaaZZZNS0_18rshift_kernel_cudaERNS_18TensorIteratorBaseEENKUlvE_clEvENKUlvE0_clEvEUlaaE_EESt5arrayIPcLm3EEEEviT0_T1_,@"STO_CUDA_ENTRY STV_DEFAULT"
_ZN2at6native29vectorized_elementwise_kernelILi8ENS0_13BinaryFunctorIaaaZZZNS0_18rshift_kernel_cudaERNS_18TensorIteratorBaseEENKUlvE_clEvENKUlvE0_clEvEUlaaE_EESt5arrayIPcLm3EEEEviT0_T1_:
.text._ZN2at6native29vectorized_elementwise_kernelILi8ENS0_13BinaryFunctorIaaaZZZNS0_18rshift_kernel_cudaERNS_18TensorIteratorBaseEENKUlvE_clEvENKUlvE0_clEvEUlaaE_EESt5arrayIPcLm3EEEEviT0_T1_:
[----:B------:R-:W-:Y:S01]  /*0000*/  LDC R1, c[0x0][0x37c] ;  /* 0x0000df00ff017b82 */ /* 0x000fe20000000800 */
[----:B------:R-:W-:Y:S05]  /*0010*/  EXIT ;  /* 0x000000000000794d */ /* 0x000fea0003800000 */
.L_x_7155:
        /* <DEDUP_REMOVED lines=14> */
.L_x_20833:


//--------------------- .text._ZN2at6native18elementwise_kernelILi128ELi4EZNS0_15gpu_kernel_implINS0_13BUnaryFunctorIaaaZZZNS0_18rshift_kernel_cudaERNS_18TensorIteratorBaseEENKUlvE_clEvENKUlvE0_clEvEUlaaE_EEEEvS5_RKT_EUliE_EEviT1_ --------------------------
	.section	.text._ZN2at6native18elementwise_kernelILi128ELi4EZNS0_15gpu_kernel_implINS0_13BUnaryFunctorIaaaZZZNS0_18rshift_kernel_cudaERNS_18TensorIteratorBaseEENKUlvE_clEvENKUlvE0_clEvEUlaaE_EEEEvS5_RKT_EUliE_EEviT1_,"ax",@progbits
	.align	128
        .global         _ZN2at6native18elementwise_kernelILi128ELi4EZNS0_15gpu_kernel_implINS0_13BUnaryFunctorIaaaZZZNS0_18rshift_kernel_cudaERNS_18TensorIteratorBaseEENKUlvE_clEvENKUlvE0_clEvEUlaaE_EEEEvS5_RKT_EUliE_EEviT1_
        .type           _ZN2at6native18elementwise_kernelILi128ELi4EZNS0_15gpu_kernel_implINS0_13BUnaryFunctorIaaaZZZNS0_18rshift_kernel_cudaERNS_18TensorIteratorBaseEENKUlvE_clEvENKUlvE0_clEvEUlaaE_EEEEvS5_RKT_EUliE_EEviT1_,@function
        .size           _ZN2at6native18elementwise_kernelILi128ELi4EZNS0_15gpu_kernel_implINS0_13BUnaryFunctorIaaaZZZNS0_18rshift_kernel_cudaERNS_18TensorIteratorBaseEENKUlvE_clEvENKUlvE0_clEvEUlaaE_EEEEvS5_RKT_EUliE_EEviT1_,(.L_x_20834 - _ZN2at6native18elementwise_kernelILi128ELi4EZNS0_15gpu_kernel_implINS0_13BUnaryFunctorIaaaZZZNS0_18rshift_kernel_cudaERNS_18TensorIteratorBaseEENKUlvE_clEvENKUlvE0_clEvEUlaaE_EEEEvS5_RKT_EUliE_EEviT1_)
        .other          _ZN2at6native18elementwise_kernelILi128ELi4EZNS0_15gpu_kernel_implINS0_13BUnaryFunctorIaaaZZZNS0_18rshift_kernel_cudaERNS_18TensorIteratorBaseEENKUlvE_clEvENKUlvE0_clEvEUlaaE_EEEEvS5_RKT_EUliE_EEviT1_,@"STO_CUDA_ENTRY STV_DEFAULT"
_ZN2at6native18elementwise_kernelILi128ELi4EZNS0_15gpu_kernel_implINS0_13BUnaryFunctorIaaaZZZNS0_18rshift_kernel_cudaERNS_18TensorIteratorBaseEENKUlvE_clEvENKUlvE0_clEvEUlaaE_EEEEvS5_RKT_EUliE_EEviT1_:
.text._ZN2at6native18elementwise_kernelILi128ELi4EZNS0_15gpu_kernel_implINS0_13BUnaryFunctorIaaaZZZNS0_18rshift_kernel_cudaERNS_18TensorIteratorBaseEENKUlvE_clEvENKUlvE0_clEvEUlaaE_EEEEvS5_RKT_EUliE_EEviT1_:
[----:B------:R-:W0:Y:S01]  /*0000*/  LDC R1, c[0x0][0x37c] ;  /* 0x0000df00ff017b82 */ /* 0x000e220000000800 */
[----:B------:R-:W1:Y:S07]  /*0010*/  S2R R17, SR_TID.X ;  /* 0x0000000000117919 */ /* 0x000e6e0000002100 */
[----:B------:R-:W2:Y:S01]  /*0020*/  S2UR UR4, SR_CTAID.X ;  /* 0x00000000000479c3 */ /* 0x000ea20000002500 */
[----:B------:R-:W3:Y:S01]  /*0030*/  LDCU UR39, c[0x0][0x388] ;  /* 0x00007100ff2777ac */ /* 0x000ee20008000800 */
[----:B------:R-:W-:Y:S01]  /*0040*/  BSSY.RECONVERGENT B6, `(.L_x_7156) ;  /* 0x000030e000067945 */ /* 0x000fe20003800200 */
[----:B------:R-:W4:Y:S05]  /*0050*/  LDCU UR5, c[0x0][0x380] ;  /* 0x00007000ff0577ac */ /* 0x000f2a0008000800 */
[----:B------:R-:W0:Y:S01]  /*0060*/  LDC.U8 R18, c[0x0][0x591] ;  /* 0x00016440ff127b82 */ /* 0x000e220000000000 */
        /* <DEDUP_REMOVED lines=10> */
[----:B------:R-:W-:Y:S05]  /*0110*/  @P0 BRA `(.L_x_7157) ;  /* 0x0000003000000947 */ /* 0x000fea0003800000 */
[----:B------:R-:W-:Y:S01]  /*0120*/  UISETP.NE.AND UP0, UPT, UR39, URZ, UPT ;  /* 0x000000ff2700728c */ /* 0x000fe2000bf05270 */
[----:B------:R-:W-:Y:S02]  /*0130*/  IMAD.MOV.U32 R0, RZ, RZ, RZ ;  /* 0x000000ffff007224 */ /* 0x000fe400078e00ff */
[----:B------:R-:W-:-:S06]  /*0140*/  IMAD.MOV.U32 R16, RZ, RZ, RZ ;  /* 0x000000ffff107224 */ /* 0x000fcc00078e00ff */
[----:B------:R-:W-:Y:S05]  /*0150*/  BRA.U !UP0, `(.L_x_7158) ;  /* 0x0000001108a87547 */ /* 0x000fea000b800000 */
[----:B------:R-:W1:Y:S01]  /*0160*/  LDCU.64 UR4, c[0x0][0x390] ;  /* 0x00007200ff0477ac */ /* 0x000e620008000a00 */
[----:B------:R-:W-:Y:S01]  /*0170*/  IMAD.MOV.U32 R16, RZ, RZ, RZ ;  /* 0x000000ffff107224 */ /* 0x000fe200078e00ff */
[----:B------:R-:W2:Y:S01]  /*0180*/  LDCU UR6, c[0x0][0x38c] ;  /* 0x00007180ff0677ac */ /* 0x000ea20008000800 */
[----:B------:R-:W3:Y:S01]  /*0190*/  LDCU.64 UR8, c[0x0][0x4b8] ;  /* 0x00009700ff0877ac */ /* 0x000ee20008000a00 */
[----:B------:R-:W-:Y:S01]  /*01a0*/  UISETP.NE.AND UP0, UPT, UR40, URZ, UPT ;  /* 0x000000ff2800728c */ /* 0x000fe2000bf05270 */
[----:B-1----:R-:W-:-:S05]  /*01b0*/  IMAD.HI.U32 R2, R17, UR4, R16 ;  /* 0x0000000411027c27 */ /* 0x002fca000f8e0010 */
[----:B------:R-:W-:-:S04]  /*01c0*/  SHF.R.U32.HI R3, RZ, UR5, R2 ;  /* 0x00000005ff037c19 */ /* 0x000fc80008011602 */
[----:B------:R-:W-:-:S05]  /*01d0*/  IADD3 R0, PT, PT, -R3, RZ, RZ ;  /* 0x000000ff03007210 */ /* 0x000fca0007ffe1ff */
[----:B--2---:R-:W-:-:S04]  /*01e0*/  IMAD R0, R0, UR6, R17 ;  /* 0x0000000600007c24 */ /* 0x004fc8000f8e0211 */
[C---:B---3--:R-:W-:Y:S02]  /*01f0*/  IMAD R16, R0.reuse, UR8, RZ ;  /* 0x0000000800107c24 */ /* 0x048fe4000f8e02ff */
[----:B------:R-:W-:Y:S01]  /*0200*/  IMAD R0, R0, UR9, RZ ;  /* 0x0000000900007c24 */ /* 0x000fe2000f8e02ff */
[----:B------:R-:W-:Y:S06]  /*0210*/  BRA.U !UP0, `(.L_x_7158) ;  /* 0x0000001108787547 */ /* 0x000fec000b800000 */
[----:B------:R-:W1:Y:S01]  /*0220*/  LDCU.64 UR6, c[0x0][0x398] ;  /* 0x00007300ff0677ac */ /* 0x000e620008000a00 */
[----:B------:R-:W-:Y:S01]  /*0230*/  IMAD.MOV.U32 R2, RZ, RZ, RZ ;  /* 0x000000ffff027224 */ /* 0x000fe200078e00ff */
[----:B------:R-:W2:Y:S01]  /*0240*/  LDCU UR4, c[0x0][0x3a0] ;  /* 0x00007400ff0477ac */ /* 0x000ea20008000800 */
[----:B------:R-:W3:Y:S01]  /*0250*/  LDCU.64 UR8, c[0x0][0x4c0] ;  /* 0x00009800ff0877ac */ /* 0x000ee20008000a00 */
[----:B------:R-:W-:Y:S01]  /*0260*/  UISETP.NE.AND UP0, UPT, UR38, 0x2, UPT ;  /* 0x000000022600788c */ /* 0x000fe2000bf05270 */
[----:B-1----:R-:W-:-:S05]  /*0270*/  IMAD.HI.U32 R4, R3, UR7, R2 ;  /* 0x0000000703047c27 */ /* 0x002fca000f8e0002 */
[----:B--2---:R-:W-:-:S05]  /*0280*/  SHF.R.U32.HI R5, RZ, UR4, R4 ;  /* 0x00000004ff057c19 */ /* 0x004fca0008011604 */
[----:B------:R-:W-:-:S04]  /*0290*/  IMAD.MOV R2, RZ, RZ, -R5 ;  /* 0x000000ffff027224 */ /* 0x000fc800078e0a05 */
[----:B------:R-:W-:-:S04]  /*02a0*/  IMAD R3, R2, UR6, R3 ;  /* 0x0000000602037c24 */ /* 0x000fc8000f8e0203 */
[C---:B---3--:R-:W-:Y:S02]  /*02b0*/  IMAD R16, R3.reuse, UR8, R16 ;  /* 0x0000000803107c24 */ /* 0x048fe4000f8e0210 */
[----:B------:R-:W-:Y:S01]  /*02c0*/  IMAD R0, R3, UR9, R0 ;  /* 0x0000000903007c24 */ /* 0x000fe2000f8e0200 */
[----:B------:R-:W-:Y:S06]  /*02d0*/  BRA.U !UP0, `(.L_x_7158) ;  /* 0x0000001108487547 */ /* 0x000fec000b800000 */
[----:B------:R-:W1:Y:S01]  /*02e0*/  LDCU.64 UR4, c[0x0][0x3a8] ;  /* 0x00007500ff0477ac */ /* 0x000e620008000a00 */
[----:B------:R-:W-:Y:S01]  /*02f0*/  IMAD.MOV.U32 R4, RZ, RZ, RZ ;  /* 0x000000ffff047224 */ /* 0x000fe200078e00ff */
[----:B------:R-:W2:Y:S01]  /*0300*/  LDCU UR6, c[0x0][0x3a4] ;  /* 0x00007480ff0677ac */ /* 0x000ea20008000800 */
[----:B------:R-:W3:Y:S01]  /*0310*/  LDCU.64 UR8, c[0x0][0x4c8] ;  /* 0x00009900ff0877ac */ /* 0x000ee20008000a00 */
[----:B------:R-:W-:Y:S01]  /*0320*/  UISETP.NE.AND UP0, UPT, UR38, 0x3, UPT ;  /* 0x000000032600788c */ /* 0x000fe2000bf05270 */
[----:B-1----:R-:W-:-:S05]  /*0330*/  IMAD.HI.U32 R2, R5, UR4, R4 ;  /* 0x0000000405027c27 */ /* 0x002fca000f8e0004 */
[----:B------:R-:W-:-:S04]  /*0340*/  SHF.R.U32.HI R3, RZ, UR5, R2 ;  /* 0x00000005ff037c19 */ /* 0x000fc80008011602 */
[----:B------:R-:W-:-:S05]  /*0350*/  IADD3 R4, PT, PT, -R3, RZ, RZ ;  /* 0x000000ff03047210 */ /* 0x000fca0007ffe1ff */
[----:B--2---:R-:W-:-:S04]  /*0360*/  IMAD R5, R4, UR6, R5 ;  /* 0x0000000604057c24 */ /* 0x004fc8000f8e0205 */
        /* <DEDUP_REMOVED lines=258> */
[----:B------:R-:W3:Y:S02]  /*1390*/  LDCU.64 UR8, c[0x0][0x578] ;  /* 0x0000af00ff0877ac */ /* 0x000ee40008000a00 */
[----:B-1----:R-:W-:-:S05]  /*13a0*/  IMAD.HI.U32 R2, R5, UR4, R4 ;  /* 0x0000000405027c27 */ /* 0x002fca000f8e0004 */
[----:B------:R-:W-:-:S04]  /*13b0*/  SHF.R.U32.HI R2, RZ, UR5, R2 ;  /* 0x00000005ff027c19 */ /* 0x000fc80008011602 */
[----:B------:R-:W-:-:S05]  /*13c0*/  IADD3 R3, PT, PT, -R2, RZ, RZ ;  /* 0x000000ff02037210 */ /* 0x000fca0007ffe1ff */
[----:B--2---:R-:W-:-:S04]  /*13d0*/  IMAD R5, R3, UR6, R5 ;  /* 0x0000000603057c24 */ /* 0x004fc8000f8e0205 */
[C---:B---3--:R-:W-:Y:S02]  /*13e0*/  IMAD R16, R5.reuse, UR8, R16 ;  /* 0x0000000805107c24 */ /* 0x048fe4000f8e0210 */
[----:B------:R-:W-:-:S07]  /*13f0*/  IMAD R0, R5, UR9, R0 ;  /* 0x0000000905007c24 */ /* 0x000fce000f8e0200 */
.L_x_7158:
[----:B------:R-:W1:Y:S01]  /*1400*/  LDCU.64 UR6, c[0x0][0x588] ;  /* 0x0000b100ff0677ac */ /* 0x000e620008000a00 */
[----:B0-----:R-:W-:-:S04]  /*1410*/  UPRMT UR4, UR42, 0x9910, URZ ;  /* 0x000099102a047896 */ /* 0x001fc800080000ff */
        /* <DEDUP_REMOVED lines=14> */
.L_x_7162:
[----:B------:R0:W5:Y:S01]  /*1500*/  LDG.E.U8 R0, desc[UR36][R2.64] ;  /* 0x0000002402007981 */ /* 0x000162000c1e1100 */
[----:B------:R-:W-:Y:S05]  /*1510*/  BRA `(.L_x_7164) ;  /* 0x0000000c004c7947 */ /* 0x000fea0003800000 */
.L_x_7161:
        /* <DEDUP_REMOVED lines=8> */
.L_x_7166:
[----:B------:R0:W5:Y:S01]  /*15a0*/  LDG.E.U8 R0, desc[UR36][R2.64] ;  /* 0x0000002402007981 */ /* 0x000162000c1e1100 */
[----:B------:R-:W-:Y:S05]  /*15b0*/  BRA `(.L_x_7164) ;  /* 0x0000000c00247947 */ /* 0x000fea0003800000 */
.L_x_7165:
[----:B------:R0:W5:Y:S01]  /*15c0*/  LDG.E.U16 R0, desc[UR36][R2.64] ;  /* 0x0000002402007981 */ /* 0x000162000c1e1500 */
[----:B------:R-:W-:Y:S05]  /*15d0*/  BRA `(.L_x_7164) ;  /* 0x0000000c001c7947 */ /* 0x000fea0003800000 */
.L_x_7160:
        /* <DEDUP_REMOVED lines=9> */
.L_x_7168:
[----:B------:R-:W2:Y:S02]  /*1670*/  LDG.E.U16 R4, desc[UR36][R2.64] ;  /* 0x0000002402047981 */ /* 0x000ea4000c1e1500 */
[----:B--2---:R-:W-:-:S06]  /*1680*/  HADD2.F32 R4, -RZ, R4.H0_H0 ;  /* 0x20000004ff047230 */ /* 0x004fcc0000004100 */
[----:B------:R-:W0:Y:S02]  /*1690*/  F2I.FTZ.TRUNC.NTZ R4, R4 ;  /* 0x0000000400047305 */ /* 0x000e24000021f100 */
[----:B0-----:R-:W-:Y:S01]  /*16a0*/  PRMT R0, R4, 0x7610, R0 ;  /* 0x0000761004007816 */ /* 0x001fe20000000000 */
[----:B------:R-:W-:Y:S06]  /*16b0*/  BRA `(.L_x_7164) ;  /* 0x0000000800e47947 */ /* 0x000fec0003800000 */
.L_x_7167:
        /* <DEDUP_REMOVED lines=9> */
.L_x_7170:
[----:B------:R-:W2:Y:S02]  /*1750*/  LDG.E.U16 R2, desc[UR36][R2.64] ;  /* 0x0000002402027981 */ /* 0x000ea4000c1e1500 */
[----:B--2---:R-:W-:-:S06]  /*1760*/  HADD2.F32 R4, -RZ, R2.H0_H0 ;  /* 0x20000002ff047230 */ /* 0x004fcc0000004100 */
[----:B------:R-:W0:Y:S02]  /*1770*/  F2I.FTZ.TRUNC.NTZ R4, R4 ;  /* 0x0000000400047305 */ /* 0x000e24000021f100 */
[----:B0-----:R-:W-:Y:S01]  /*1780*/  PRMT R0, R4, 0x7610, R0 ;  /* 0x0000761004007816 */ /* 0x001fe20000000000 */
[----:B------:R-:W-:Y:S06]  /*1790*/  BRA `(.L_x_7164) ;  /* 0x0000000800ac7947 */ /* 0x000fec0003800000 */
.L_x_7169:
[----:B------:R-:W2:Y:S02]  /*17a0*/  LDG.E.64 R2, desc[UR36][R2.64] ;  /* 0x0000002402027981 */ /* 0x000ea4000c1e1b00 */
[----:B--2---:R0:W1:Y:S02]  /*17b0*/  F2I.F64.TRUNC R0, R2 ;  /* 0x0000000200007311 */ /* 0x004064000030d100 */
[----:B01----:R-:W-:Y:S05]  /*17c0*/  BRA `(.L_x_7164) ;  /* 0x0000000800a07947 */ /* 0x003fea0003800000 */
.L_x_7159:
        /* <DEDUP_REMOVED lines=12> */
.L_x_7173:
[----:B------:R-:W2:Y:S02]  /*1890*/  LDG.E.64 R2, desc[UR36][R2.64] ;  /* 0x0000002402027981 */ /* 0x000ea4000c1e1b00 */
[----:B--2---:R3:W4:Y:S02]  /*18a0*/  F2I.F64.TRUNC R0, R2 ;  /* 0x0000000200007311 */ /* 0x004724000030d100 */
[----:B---34-:R-:W-:Y:S05]  /*18b0*/  BRA `(.L_x_7164) ;  /* 0x0000000800647947 */ /* 0x018fea0003800000 */
.L_x_7172:
        /* <DEDUP_REMOVED lines=27> */
.L_x_7175:
        /* <DEDUP_REMOVED lines=14> */
.L_x_7174:
[----:B------:R-:W2:Y:S02]  /*1b50*/  LDG.E.U16 R4, desc[UR36][R2.64] ;  /* 0x0000002402047981 */ /* 0x000ea4000c1e1500 */
[----:B--2---:R-:W-:-:S06]  /*1b60*/  IMAD.U32 R4, R4, 0x10000, RZ ;  /* 0x0001000004047824 */ /* 0x004fcc00078e00ff */
[----:B------:R-:W0:Y:S02]  /*1b70*/  F2I.FTZ.TRUNC.NTZ R4, R4 ;  /* 0x0000000400047305 */ /* 0x000e24000021f100 */
[----:B0-----:R-:W-:Y:S01]  /*1b80*/  PRMT R0, R4, 0x7610, R0 ;  /* 0x0000761004007816 */ /* 0x001fe20000000000 */
[----:B------:R-:W-:Y:S06]  /*1b90*/  BRA `(.L_x_7164) ;  /* 0x0000000400ac7947 */ /* 0x000fec0003800000 */
.L_x_7171:
        /* <DEDUP_REMOVED lines=10> */
.L_x_7178:
        /* <DEDUP_REMOVED lines=21> */
.L_x_7182:
[----:B------:R-:W-:Y:S05]  /*1d90*/  BSYNC.RECONVERGENT B1 ;  /* 0x0000000000017941 */ /* 0x000fea0003800200 */
.L_x_7181:
[----:B------:R-:W-:Y:S02]  /*1da0*/  SHF.L.U32 R0, R0, 0x14, RZ ;  /* 0x0000001400007819 */ /* 0x000fe400000006ff */
[----:B------:R-:W-:-:S04]  /*1db0*/  LEA R2, R2, 0x3b800000, 0x17 ;  /* 0x3b80000002027811 */ /* 0x000fc800078eb8ff */
[----:B------:R-:W-:-:S07]  /*1dc0*/  LOP3.LUT R4, R2, R0, R7, 0xfe, !PT ;  /* 0x0000000002047212 */ /* 0x000fce00078efe07 */
.L_x_7180:
[----:B------:R-:W-:Y:S05]  /*1dd0*/  BSYNC.RECONVERGENT B0 ;  /* 0x0000000000007941 */ /* 0x000fea0003800200 */
.L_x_7179:
[----:B------:R-:W0:Y:S02]  /*1de0*/  F2I.FTZ.TRUNC.NTZ R4, R4 ;  /* 0x0000000400047305 */ /* 0x000e24000021f100 */
[----:B0-----:R-:W-:Y:S01]  /*1df0*/  PRMT R0, R4, 0x7610, R0 ;  /* 0x0000761004007816 */ /* 0x001fe20000000000 */
[----:B------:R-:W-:Y:S06]  /*1e00*/  BRA `(.L_x_7164) ;  /* 0x0000000400107947 */ /* 0x000fec0003800000 */
.L_x_7177:
        /* <DEDUP_REMOVED lines=21> */
.L_x_7186:
[----:B------:R-:W-:Y:S05]  /*1f60*/  BSYNC.RECONVERGENT B1 ;  /* 0x0000000000017941 */ /* 0x000fea0003800200 */
.L_x_7185:
[----:B------:R-:W-:Y:S01]  /*1f70*/  IMAD.SHL.U32 R0, R0, 0x200000, RZ ;  /* 0x0020000000007824 */ /* 0x000fe200078e00ff */
[----:B------:R-:W-:-:S04]  /*1f80*/  LEA R2, R2, 0x37800000, 0x17 ;  /* 0x3780000002027811 */ /* 0x000fc800078eb8ff */
[----:B------:R-:W-:-:S07]  /*1f90*/  LOP3.LUT R4, R2, R0, R7, 0xfe, !PT ;  /* 0x0000000002047212 */ /* 0x000fce00078efe07 */
.L_x_7184:
[----:B------:R-:W-:Y:S05]  /*1fa0*/  BSYNC.RECONVERGENT B0 ;  /* 0x0000000000007941 */ /* 0x000fea0003800200 */
.L_x_7183:
[----:B------:R-:W0:Y:S02]  /*1fb0*/  F2I.FTZ.TRUNC.NTZ R4, R4 ;  /* 0x0000000400047305 */ /* 0x000e24000021f100 */
[----:B0-----:R-:W-:Y:S01]  /*1fc0*/  PRMT R0, R4, 0x7610, R0 ;  /* 0x0000761004007816 */ /* 0x001fe20000000000 */
[----:B------:R-:W-:Y:S06]  /*1fd0*/  BRA `(.L_x_7164) ;  /* 0x00000000009c7947 */ /* 0x000fec0003800000 */
.L_x_7176:
[----:B------:R-:W-:-:S09]  /*1fe0*/  UISETP.NE.AND UP0, UPT, UR4, 0x1c, UPT ;  /* 0x0000001c0400788c */ /* 0x000fd2000bf05270 */
[----:B------:R-:W-:Y:S05]  /*1ff0*/  BRA.U !UP0, `(.L_x_7187) ;  /* 0x0000000108907547 */ /* 0x000fea000b800000 */
[----:B------:R-:W-:-:S09]  /*2000*/  UISETP.NE.AND UP0, UPT, UR4, 0x1d, UPT ;  /* 0x0000001d0400788c */ /* 0x000fd2000bf05270 */
[----:B------:R-:W-:Y:S05]  /*2010*/  BRA.U !UP0, `(.L_x_7188) ;  /* 0x0000000108807547 */ /* 0x000fea000b800000 */
[----:B------:R-:W-:-:S09]  /*2020*/  UISETP.NE.AND UP0, UPT, UR4, 0x2c, UPT ;  /* 0x0000002c0400788c */ /* 0x000fd2000bf05270 */
[----:B------:R-:W-:Y:S05]  /*2030*/  BRA.U !UP0, `(.L_x_7189) ;  /* 0x0000000108487547 */ /* 0x000fea000b800000 */
.L_x_7163:
        /* <DEDUP_REMOVED lines=16> */
.L_x_7190:
[----:B------:R-:W-:Y:S01]  /*2140*/  PRMT R0, RZ, 0x7610, R0 ;  /* 0x00007610ff007816 */ /* 0x000fe20000000000 */
[----:B------:R-:W-:Y:S06]  /*2150*/  BRA `(.L_x_7164) ;  /* 0x00000000003c7947 */ /* 0x000fec0003800000 */
.L_x_7189:
        /* <DEDUP_REMOVED lines=8> */
.L_x_7192:
[----:B------:R-:W-:Y:S05]  /*21e0*/  BSYNC.RECONVERGENT B0 ;  /* 0x0000000000007941 */ /* 0x000fea0003800200 */
.L_x_7191:
[----:B------:R-:W0:Y:S02]  /*21f0*/  F2I.FTZ.TRUNC.NTZ R4, R4 ;  /* 0x0000000400047305 */ /* 0x000e24000021f100 */
[----:B0-----:R-:W-:Y:S01]  /*2200*/  PRMT R0, R4, 0x7610, R0 ;  /* 0x0000761004007816 */ /* 0x001fe20000000000 */
[----:B------:R-:W-:Y:S06]  /*2210*/  BRA `(.L_x_7164) ;  /* 0x00000000000c7947 */ /* 0x000fec0003800000 */
.L_x_7188:
[----:B------:R2:W5:Y:S01]  /*2220*/  LDG.E.U8 R0, desc[UR36][R2.64] ;  /* 0x0000002402007981 */ /* 0x000562000c1e1100 */
[----:B------:R-:W-:Y:S05]  /*2230*/  BRA `(.L_x_7164) ;  /* 0x0000000000047947 */ /* 0x000fea0003800000 */
.L_x_7187:
[----:B------:R1:W5:Y:S02]  /*2240*/  LDG.E.U8 R0, desc[UR36][R2.64] ;  /* 0x0000002402007981 */ /* 0x000364000c1e1100 */
.L_x_7164:
[----:B------:R-:W3:Y:S01]  /*2250*/  LDCU.64 UR6, c[0x0][0x580] ;  /* 0x0000b000ff0677ac */ /* 0x000ee20008000a00 */
[----:B------:R-:W-:Y:S02]  /*2260*/  ISETP.GT.U32.AND P0, PT, R18, 0x6, PT ;  /* 0x000000061200780c */ /* 0x000fe40003f04070 */
[C---:B012-45:R-:W-:Y:S01]  /*2270*/  PRMT R3, R0.reuse, 0x8880, RZ ;  /* 0x0000888000037816 */ /* 0x077fe200000000ff */
[----:B------:R-:W-:Y:S01]  /*2280*/  UPRMT UR4, UR41, 0x9910, URZ ;  /* 0x0000991029047896 */ /* 0x000fe200080000ff */
[----:B------:R-:W-:Y:S02]  /*2290*/  LOP3.LUT R0, R0, 0xffff, RZ, 0xc0, !PT ;  /* 0x0000ffff00007812 */ /* 0x000fe400078ec0ff */
[----:B------:R-:W-:Y:S01]  /*22a0*/  SHF.R.S32.HI R9, RZ, 0x7, R3 ;  /* 0x00000007ff097819 */ /* 0x000fe20000011403 */
[----:B------:R-:W-:Y:S01]  /*22b0*/  UISETP.GT.AND UP0, UPT, UR4, 0x9, UPT ;  /* 0x000000090400788c */ /* 0x000fe2000bf04270 */
[----:B------:R-:W-:-:S05]  /*22c0*/  PRMT R5, R0, 0x8880, RZ ;  /* 0x0000888000057816 */ /* 0x000fca00000000ff */
[----:B------:R-:W-:Y:S02]  /*22d0*/  @!P0 SHF.R.S32.HI R9, RZ, R18, R5 ;  /* 0x00000012ff098219 */ /* 0x000fe40000011405 */
        /* <DEDUP_REMOVED lines=13> */
.L_x_7196:
[----:B------:R3:W-:Y:S01]  /*23b0*/  STG.E.U8 desc[UR36][R2.64], R9 ;  /* 0x0000000902007986 */ /* 0x0007e2000c101124 */
[----:B------:R-:W-:Y:S05]  /*23c0*/  BRA `(.L_x_7198) ;  /* 0x0000000c00507947 */ /* 0x000fea0003800000 */
.L_x_7195:
        /* <DEDUP_REMOVED lines=10> */
.L_x_7200:
[----:B------:R-:W-:-:S05]  /*2470*/  PRMT R5, R9, 0x9910, RZ ;  /* 0x0000991009057816 */ /* 0x000fca00000000ff */
[----:B------:R1:W-:Y:S01]  /*2480*/  STG.E desc[UR36][R2.64], R5 ;  /* 0x0000000502007986 */ /* 0x0003e2000c101924 */
[----:B------:R-:W-:Y:S05]  /*2490*/  BRA `(.L_x_7198) ;  /* 0x0000000c001c7947 */ /* 0x000fea0003800000 */
.L_x_7199:
[----:B------:R2:W-:Y:S01]  /*24a0*/  STG.E.U16 desc[UR36][R2.64], R9 ;  /* 0x0000000902007986 */ /* 0x0005e2000c101524 */
[----:B------:R-:W-:Y:S05]  /*24b0*/  BRA `(.L_x_7198) ;  /* 0x0000000c00147947 */ /* 0x000fea0003800000 */
.L_x_7194:
        /* <DEDUP_REMOVED lines=9> */
.L_x_7202:
[----:B------:R-:W0:Y:S02]  /*2550*/  I2F.S16 R0, R9 ;  /* 0x0000000900007306 */ /* 0x000e240000101400 */
[----:B0-----:R-:W-:-:S05]  /*2560*/  F2FP.F16.F32.PACK_AB R0, RZ, R0 ;  /* 0x00000000ff00723e */ /* 0x001fca00000000ff */
[----:B------:R0:W-:Y:S01]  /*2570*/  STG.E.U16 desc[UR36][R2.64], R0 ;  /* 0x0000000002007986 */ /* 0x0001e2000c101524 */
[----:B------:R-:W-:Y:S05]  /*2580*/  BRA `(.L_x_7198) ;  /* 0x0000000800e07947 */ /* 0x000fea0003800000 */
.L_x_7201:
        /* <DEDUP_REMOVED lines=10> */
.L_x_7204:
[----:B------:R-:W0:Y:S02]  /*2630*/  I2F.S16 R9, R9 ;  /* 0x0000000900097306 */ /* 0x000e240000101400 */
[----:B0-----:R-:W-:-:S04]  /*2640*/  F2FP.F16.F32.PACK_AB R5, RZ, R9 ;  /* 0x00000009ff05723e */ /* 0x001fc800000000ff */
[----:B------:R-:W-:-:S05]  /*2650*/  PRMT R5, R5, 0x5410, RZ ;  /* 0x0000541005057816 */ /* 0x000fca00000000ff */
[----:B------:R0:W-:Y:S01]  /*2660*/  STG.E desc[UR36][R2.64], R5 ;  /* 0x0000000502007986 */ /* 0x0001e2000c101924 */
[----:B------:R-:W-:Y:S05]  /*2670*/  BRA `(.L_x_7198) ;  /* 0x0000000800a47947 */ /* 0x000fea0003800000 */
.L_x_7203:
[----:B------:R-:W0:Y:S02]  /*2680*/  I2F.F64.S16 R4, R9 ;  /* 0x0000000900047312 */ /* 0x000e240000101c00 */
[----:B0-----:R0:W-:Y:S01]  /*2690*/  STG.E.64 desc[UR36][R2.64], R4 ;  /* 0x0000000402007986 */ /* 0x0011e2000c101b24 */
[----:B------:R-:W-:Y:S05]  /*26a0*/  BRA `(.L_x_7198) ;  /* 0x0000000800987947 */ /* 0x000fea0003800000 */
.L_x_7193:
        /* <DEDUP_REMOVED lines=13> */
.L_x_7207:
[----:B------:R-:W-:Y:S01]  /*2780*/  CS2R R6, SRZ ;  /* 0x0000000000067805 */ /* 0x000fe2000001ff00 */
[----:B------:R-:W0:Y:S04]  /*2790*/  I2F.F64.S16 R4, R9 ;  /* 0x0000000900047312 */ /* 0x000e280000101c00 */
[----:B0-----:R0:W-:Y:S01]  /*27a0*/  STG.E.128 desc[UR36][R2.64], R4 ;  /* 0x0000000402007986 */ /* 0x0011e2000c101d24 */
[----:B------:R-:W-:Y:S05]  /*27b0*/  BRA `(.L_x_7198) ;  /* 0x0000000800547947 */ /* 0x000fea0003800000 */
.L_x_7206:
        /* <DEDUP_REMOVED lines=19> */
.L_x_7211:
[----:B------:R-:W-:Y:S05]  /*28f0*/  BSYNC.RECONVERGENT B0 ;  /* 0x0000000000007941 */ /* 0x000fea0003800200 */
.L_x_7210:
[----:B------:R-:W-:-:S05]  /*2900*/  LOP3.LUT R5, R0, 0x80, R5, 0xf8, !PT ;  /* 0x0000008000057812 */ /* 0x000fca00078ef805 */
[----:B------:R0:W-:Y:S01]  /*2910*/  STG.E.U8 desc[UR36][R2.64], R5 ;  /* 0x0000000502007986 */ /* 0x0001e2000c101124 */
[----:B------:R-:W-:Y:S05]  /*2920*/  BRA `(.L_x_7198) ;  /* 0x0000000400f87947 */ /* 0x000fea0003800000 */
.L_x_7209:
        /* <DEDUP_REMOVED lines=15> */
.L_x_7213:
[----:B------:R-:W-:Y:S05]  /*2a20*/  BSYNC.RECONVERGENT B0 ;  /* 0x0000000000007941 */ /* 0x000fea0003800200 */
.L_x_7212:
[----:B------:R-:W-:-:S05]  /*2a30*/  LOP3.LUT R5, R0, 0x80, R5, 0xf8, !PT ;  /* 0x0000008000057812 */ /* 0x000fca00078ef805 */
[----:B------:R0:W-:Y:S01]  /*2a40*/  STG.E.U8 desc[UR36][R2.64], R5 ;  /* 0x0000000502007986 */ /* 0x0001e2000c101124 */
[----:B------:R-:W-:Y:S05]  /*2a50*/  BRA `(.L_x_7198) ;  /* 0x0000000400ac7947 */ /* 0x000fea0003800000 */
.L_x_7208:
[----:B------:R-:W0:Y:S02]  /*2a60*/  I2F.S16 R0, R9 ;  /* 0x0000000900007306 */ /* 0x000e240000101400 */
[----:B0-----:R-:W-:-:S05]  /*2a70*/  F2FP.BF16.F32.PACK_AB R0, RZ, R0 ;  /* 0x00000000ff00723e */ /* 0x001fca00000010ff */
[----:B------:R0:W-:Y:S01]  /*2a80*/  STG.E.U16 desc[UR36][R2.64], R0 ;  /* 0x0000000002007986 */ /* 0x0001e2000c101524 */
[----:B------:R-:W-:Y:S05]  /*2a90*/  BRA `(.L_x_7198) ;  /* 0x00000004009c7947 */ /* 0x000fea0003800000 */
.L_x_7205:
        /* <DEDUP_REMOVED lines=10> */
.L_x_7216:
        /* <DEDUP_REMOVED lines=13> */
.L_x_7219:
[----:B------:R-:W-:-:S04]  /*2c10*/  SHF.R.U32.HI R0, RZ, 0x14, R5 ;  /* 0x00000014ff007819 */ /* 0x000fc80000011605 */
[----:B------:R-:W-:-:S04]  /*2c20*/  LOP3.LUT R0, R0, 0x1, RZ, 0xc0, !PT ;  /* 0x0000000100007812 */ /* 0x000fc800078ec0ff */
[----:B------:R-:W-:-:S04]  /*2c30*/  IADD3 R0, PT, PT, R5, 0x487ffff, R0 ;  /* 0x0487ffff05007810 */ /* 0x000fc80007ffe000 */
[----:B------:R-:W-:-:S04]  /*2c40*/  SHF.R.U32.HI R0, RZ, 0x14, R0 ;  /* 0x00000014ff007819 */ /* 0x000fc80000011600 */
[----:B------:R-:W-:-:S07]  /*2c50*/  LOP3.LUT R4, R0, 0xff, RZ, 0xc0, !PT ;  /* 0x000000ff00047812 */ /* 0x000fce00078ec0ff */
.L_x_7220:
[----:B------:R-:W-:-:S04]  /*2c60*/  SHF.R.U32.HI R5, RZ, 0x18, R5 ;  /* 0x00000018ff057819 */ /* 0x000fc80000011605 */
[----:B------:R-:W-:-:S04]  /*2c70*/  LOP3.LUT R4, R4, 0x80, R5, 0xf8, !PT ;  /* 0x0000008004047812 */ /* 0x000fc800078ef805 */
[----:B------:R-:W-:-:S07]  /*2c80*/  PRMT R0, R4, 0x7610, R0 ;  /* 0x0000761004007816 */ /* 0x000fce0000000000 */
.L_x_7218:
[----:B------:R-:W-:Y:S05]  /*2c90*/  BSYNC.RECONVERGENT B0 ;  /* 0x0000000000007941 */ /* 0x000fea0003800200 */
.L_x_7217:
[----:B------:R0:W-:Y:S01]  /*2ca0*/  STG.E.U8 desc[UR36][R2.64], R0 ;  /* 0x0000000002007986 */ /* 0x0001e2000c101124 */
[----:B------:R-:W-:Y:S05]  /*2cb0*/  BRA `(.L_x_7198) ;  /* 0x0000000400147947 */ /* 0x000fea0003800000 */
.L_x_7215:
        /* <DEDUP_REMOVED lines=13> */
.L_x_7223:
[----:B------:R-:W-:-:S04]  /*2d90*/  SHF.R.U32.HI R0, RZ, 0x15, R5 ;  /* 0x00000015ff007819 */ /* 0x000fc80000011605 */
[----:B------:R-:W-:-:S04]  /*2da0*/  LOP3.LUT R0, R0, 0x1, RZ, 0xc0, !PT ;  /* 0x0000000100007812 */ /* 0x000fc800078ec0ff */
[----:B------:R-:W-:-:S04]  /*2db0*/  IADD3 R0, PT, PT, R5, 0x88fffff, R0 ;  /* 0x088fffff05007810 */ /* 0x000fc80007ffe000 */
[----:B------:R-:W-:-:S04]  /*2dc0*/  SHF.R.U32.HI R0, RZ, 0x15, R0 ;  /* 0x00000015ff007819 */ /* 0x000fc80000011600 */
[----:B------:R-:W-:-:S07]  /*2dd0*/  LOP3.LUT R4, R0, 0xff, RZ, 0xc0, !PT ;  /* 0x000000ff00047812 */ /* 0x000fce00078ec0ff */
.L_x_7224:
[----:B------:R-:W-:-:S04]  /*2de0*/  SHF.R.U32.HI R5, RZ, 0x18, R5 ;  /* 0x00000018ff057819 */ /* 0x000fc80000011605 */
[----:B------:R-:W-:-:S04]  /*2df0*/  LOP3.LUT R4, R4, 0x80, R5, 0xf8, !PT ;  /* 0x0000008004047812 */ /* 0x000fc800078ef805 */
[----:B------:R-:W-:-:S07]  /*2e00*/  PRMT R0, R4, 0x7610, R0 ;  /* 0x0000761004007816 */ /* 0x000fce0000000000 */
.L_x_7222:
[----:B------:R-:W-:Y:S05]  /*2e10*/  BSYNC.RECONVERGENT B0 ;  /* 0x0000000000007941 */ /* 0x000fea0003800200 */
.L_x_7221:
[----:B------:R0:W-:Y:S01]  /*2e20*/  STG.E.U8 desc[UR36][R2.64], R0 ;  /* 0x0000000002007986 */ /* 0x0001e2000c101124 */
[----:B------:R-:W-:Y:S05]  /*2e30*/  BRA `(.L_x_7198) ;  /* 0x0000000000b47947 */ /* 0x000fea0003800000 */
.L_x_7214:
[----:B------:R-:W-:-:S09]  /*2e40*/  UISETP.NE.AND UP0, UPT, UR4, 0x1c, UPT ;  /* 0x0000001c0400788c */ /* 0x000fd2000bf05270 */
[----:B------:R-:W-:Y:S05]  /*2e50*/  BRA.U !UP0, `(.L_x_7225) ;  /* 0x0000000108a47547 */ /* 0x000fea000b800000 */
[----:B------:R-:W-:-:S09]  /*2e60*/  UISETP.NE.AND UP0, UPT, UR4, 0x1d, UPT ;  /* 0x0000001d0400788c */ /* 0x000fd2000bf05270 */
[----:B------:R-:W-:Y:S05]  /*2e70*/  BRA.U !UP0, `(.L_x_7226) ;  /* 0x00000001088c7547 */ /* 0x000fea000b800000 */
[----:B------:R-:W-:-:S09]  /*2e80*/  UISETP.NE.AND UP0, UPT, UR4, 0x2c, UPT ;  /* 0x0000002c0400788c */ /* 0x000fd2000bf05270 */
[----:B------:R-:W-:Y:S05]  /*2e90*/  BRA.U !UP0, `(.L_x_7227) ;  /* 0x0000000108447547 */ /* 0x000fea000b800000 */
.L_x_7197:
        /* <DEDUP_REMOVED lines=16> */
.L_x_7228:
[----:B------:R-:W-:Y:S05]  /*2fa0*/  BRA `(.L_x_7198) ;  /* 0x0000000000587947 */ /* 0x000fea0003800000 */
.L_x_7227:
        /* <DEDUP_REMOVED lines=16> */
.L_x_7226:
[----:B------:R-:W-:-:S04]  /*30b0*/  PRMT R4, R9, 0x9910, RZ ;  /* 0x0000991009047816 */ /* 0x000fc800000000ff */
[----:B------:R-:W-:-:S05]  /*30c0*/  SHF.R.S32.HI R5, RZ, 0x1f, R4 ;  /* 0x0000001fff057819 */ /* 0x000fca0000011404 */
[----:B------:R0:W-:Y:S01]  /*30d0*/  STG.E.64 desc[UR36][R2.64], R4 ;  /* 0x0000000402007986 */ /* 0x0001e2000c101b24 */
[----:B------:R-:W-:Y:S05]  /*30e0*/  BRA `(.L_x_7198) ;  /* 0x0000000000087947 */ /* 0x000fea0003800000 */
.L_x_7225:
[----:B------:R-:W-:-:S05]  /*30f0*/  PRMT R5, R9, 0x9910, RZ ;  /* 0x0000991009057816 */ /* 0x000fca00000000ff */
[----:B------:R0:W-:Y:S02]  /*3100*/  STG.E desc[UR36][R2.64], R5 ;  /* 0x0000000502007986 */ /* 0x0001e4000c101924 */
.L_x_7198:
[----:B------:R-:W-:-:S07]  /*3110*/  VIADD R17, R17, 0x80 ;  /* 0x0000008011117836 */ /* 0x000fce0000000000 */
.L_x_7157:
[----:B0-----:R-:W-:Y:S05]  /*3120*/  BSYNC.RECONVERGENT B6 ;  /* 0x0000000000067941 */ /* 0x001fea0003800200 */
.L_x_7156:
[----:B------:R-:W0:Y:S01]  /*3130*/  LDCU UR4, c[0x0][0x380] ;  /* 0x00007000ff0477ac */ /* 0x000e220008000800 */
[----:B------:R-:W-:Y:S01]  /*3140*/  BSSY.RECONVERGENT B6, `(.L_x_7229) ;  /* 0x0000303000067945 */ /* 0x000fe20003800200 */
[----:B0-----:R-:W-:-:S13]  /*3150*/  ISETP.GE.AND P0, PT, R17, UR4, PT ;  /* 0x0000000411007c0c */ /* 0x001fda000bf06270 */
[----:B------:R-:W-:Y:S05]  /*3160*/  @P0 BRA `(.L_x_7230) ;  /* 0x0000003000000947 */ /* 0x000fea0003800000 */
[----:B------:R-:W0:Y:S01]  /*3170*/  LDCU UR4, c[0x0][0x388] ;  /* 0x00007100ff0477ac */ /* 0x000e220008000800 */
[----:B------:R-:W-:Y:S02]  /*3180*/  IMAD.MOV.U32 R0, RZ, RZ, RZ ;  /* 0x000000ffff007224 */ /* 0x000fe400078e00ff */
[----:B------:R-:W-:Y:S01]  /*3190*/  IMAD.MOV.U32 R16, RZ, RZ, RZ ;  /* 0x000000ffff107224 */ /* 0x000fe200078e00ff */
[----:B0-----:R-:W-:-:S09]  /*31a0*/  UISETP.NE.AND UP0, UPT, UR4, URZ, UPT ;  /* 0x000000ff0400728c */ /* 0x001fd2000bf05270 */
        /* <DEDUP_REMOVED lines=299> */
.L_x_7231:
        /* <DEDUP_REMOVED lines=16> */
.L_x_7235:
[----:B------:R1:W5:Y:S01]  /*4560*/  LDG.E.U8 R0, desc[UR36][R2.64] ;  /* 0x0000002402007981 */ /* 0x000362000c1e1100 */
[----:B------:R-:W-:Y:S05]  /*4570*/  BRA `(.L_x_7237) ;  /* 0x0000000c004c7947 */ /* 0x000fea0003800000 */
.L_x_7234:
        /* <DEDUP_REMOVED lines=8> */
.L_x_7239:
[----:B------:R3:W5:Y:S01]  /*4600*/  LDG.E.U8 R0, desc[UR36][R2.64] ;  /* 0x0000002402007981 */ /* 0x000762000c1e1100 */
[----:B------:R-:W-:Y:S05]  /*4610*/  BRA `(.L_x_7237) ;  /* 0x0000000c00247947 */ /* 0x000fea0003800000 */
.L_x_7238:
[----:B------:R2:W5:Y:S01]  /*4620*/  LDG.E.U16 R0, desc[UR36][R2.64] ;  /* 0x0000002402007981 */ /* 0x000562000c1e1500 */
[----:B------:R-:W-:Y:S05]  /*4630*/  BRA `(.L_x_7237) ;  /* 0x0000000c001c7947 */ /* 0x000fea0003800000 */
.L_x_7233:
        /* <DEDUP_REMOVED lines=9> */
.L_x_7241:
[----:B------:R-:W2:Y:S02]  /*46d0*/  LDG.E.U16 R4, desc[UR36][R2.64] ;  /* 0x0000002402047981 */ /* 0x000ea4000c1e1500 */
[----:B--2---:R-:W-:-:S06]  /*46e0*/  HADD2.F32 R4, -RZ, R4.H0_H0 ;  /* 0x20000004ff047230 */ /* 0x004fcc0000004100 */
[----:B------:R-:W0:Y:S02]  /*46f0*/  F2I.FTZ.TRUNC.NTZ R4, R4 ;  /* 0x0000000400047305 */ /* 0x000e24000021f100 */
[----:B0-----:R-:W-:Y:S01]  /*4700*/  PRMT R0, R4, 0x7610, R0 ;  /* 0x0000761004007816 */ /* 0x001fe20000000000 */
[----:B------:R-:W-:Y:S06]  /*4710*/  BRA `(.L_x_7237) ;  /* 0x0000000800e47947 */ /* 0x000fec0003800000 */
.L_x_7240:
        /* <DEDUP_REMOVED lines=9> */
.L_x_7243:
[----:B------:R-:W2:Y:S02]  /*47b0*/  LDG.E.U16 R2, desc[UR36][R2.64] ;  /* 0x0000002402027981 */ /* 0x000ea4000c1e1500 */
[----:B--2---:R-:W-:-:S06]  /*47c0*/  HADD2.F32 R4, -RZ, R2.H0_H0 ;  /* 0x20000002ff047230 */ /* 0x004fcc0000004100 */
[----:B------:R-:W0:Y:S02]  /*47d0*/  F2I.FTZ.TRUNC.NTZ R4, R4 ;  /* 0x0000000400047305 */ /* 0x000e24000021f100 */
[----:B0-----:R-:W-:Y:S01]  /*47e0*/  PRMT R0, R4, 0x7610, R0 ;  /* 0x0000761004007816 */ /* 0x001fe20000000000 */
[----:B------:R-:W-:Y:S06]  /*47f0*/  BRA `(.L_x_7237) ;  /* 0x0000000800ac7947 */ /* 0x000fec0003800000 */
.L_x_7242:
[----:B------:R-:W2:Y:S02]  /*4800*/  LDG.E.64 R2, desc[UR36][R2.64] ;  /* 0x0000002402027981 */ /* 0x000ea4000c1e1b00 */
[----:B--2---:R0:W1:Y:S02]  /*4810*/  F2I.F64.TRUNC R0, R2 ;  /* 0x0000000200007311 */ /* 0x004064000030d100 */
[----:B01----:R-:W-:Y:S05]  /*4820*/  BRA `(.L_x_7237) ;  /* 0x0000000800a07947 */ /* 0x003fea0003800000 */
.L_x_7232:
        /* <DEDUP_REMOVED lines=12> */
.L_x_7246:
[----:B------:R-:W2:Y:S02]  /*48f0*/  LDG.E.64 R2, desc[UR36][R2.64] ;  /* 0x0000002402027981 */ /* 0x000ea4000c1e1b00 */
[----:B--2---:R0:W1:Y:S02]  /*4900*/  F2I.F64.TRUNC R0, R2 ;  /* 0x0000000200007311 */ /* 0x004064000030d100 */
[----:B01----:R-:W-:Y:S05]  /*4910*/  BRA `(.L_x_7237) ;  /* 0x0000000800647947 */ /* 0x003fea0003800000 */
.L_x_7245:
        /* <DEDUP_REMOVED lines=27> */
.L_x_7248:
        /* <DEDUP_REMOVED lines=14> */
.L_x_7247:
[----:B------:R-:W2:Y:S02]  /*4bb0*/  LDG.E.U16 R4, desc[UR36][R2.64] ;  /* 0x0000002402047981 */ /* 0x000ea4000c1e1500 */
[----:B--2---:R-:W-:-:S06]  /*4bc0*/  SHF.L.U32 R4, R4, 0x10, RZ ;  /* 0x0000001004047819 */ /* 0x004fcc00000006ff */
[----:B------:R-:W0:Y:S02]  /*4bd0*/  F2I.FTZ.TRUNC.NTZ R4, R4 ;  /* 0x0000000400047305 */ /* 0x000e24000021f100 */
[----:B0-----:R-:W-:Y:S01]  /*4be0*/  PRMT R0, R4, 0x7610, R0 ;  /* 0x0000761004007816 */ /* 0x001fe20000000000 */
[----:B------:R-:W-:Y:S06]  /*4bf0*/  BRA `(.L_x_7237) ;  /* 0x0000000400ac7947 */ /* 0x000fec0003800000 */
.L_x_7244:
        /* <DEDUP_REMOVED lines=10> */
.L_x_7251:
        /* <DEDUP_REMOVED lines=21> */
.L_x_7255:
[----:B------:R-:W-:Y:S05]  /*4df0*/  BSYNC.RECONVERGENT B1 ;  /* 0x0000000000017941 */ /* 0x000fea0003800200 */
.L_x_7254:
[----:B------:R-:W-:Y:S01]  /*4e00*/  IMAD.SHL.U32 R0, R0, 0x100000, RZ ;  /* 0x0010000000007824 */ /* 0x000fe200078e00ff */
[----:B------:R-:W-:-:S04]  /*4e10*/  LEA R2, R2, 0x3b800000, 0x17 ;  /* 0x3b80000002027811 */ /* 0x000fc800078eb8ff */
[----:B------:R-:W-:-:S07]  /*4e20*/  LOP3.LUT R4, R2, R0, R7, 0xfe, !PT ;  /* 0x0000000002047212 */ /* 0x000fce00078efe07 */
.L_x_7253:
[----:B------:R-:W-:Y:S05]  /*4e30*/  BSYNC.RECONVERGENT B0 ;  /* 0x0000000000007941 */ /* 0x000fea0003800200 */
.L_x_7252:
[----:B------:R-:W0:Y:S02]  /*4e40*/  F2I.FTZ.TRUNC.NTZ R4, R4 ;  /* 0x0000000400047305 */ /* 0x000e24000021f100 */
[----:B0-----:R-:W-:Y:S01]  /*4e50*/  PRMT R0, R4, 0x7610, R0 ;  /* 0x0000761004007816 */ /* 0x001fe20000000000 */
[----:B------:R-:W-:Y:S06]  /*4e60*/  BRA `(.L_x_7237) ;  /* 0x0000000400107947 */ /* 0x000fec0003800000 */
.L_x_7250:
        /* <DEDUP_REMOVED lines=21> */
.L_x_7259:
[----:B------:R-:W-:Y:S05]  /*4fc0*/  BSYNC.RECONVERGENT B1 ;  /* 0x0000000000017941 */ /* 0x000fea0003800200 */
.L_x_7258:
[----:B------:R-:W-:Y:S01]  /*4fd0*/  IMAD.SHL.U32 R0, R0, 0x200000, RZ ;  /* 0x0020000000007824 */ /* 0x000fe200078e00ff */
[----:B------:R-:W-:-:S04]  /*4fe0*/  LEA R2, R2, 0x37800000, 0x17 ;  /* 0x3780000002027811 */ /* 0x000fc800078eb8ff */
[----:B------:R-:W-:-:S07]  /*4ff0*/  LOP3.LUT R4, R2, R0, R7, 0xfe, !PT ;  /* 0x0000000002047212 */ /* 0x000fce00078efe07 */
.L_x_7257:
[----:B------:R-:W-:Y:S05]  /*5000*/  BSYNC.RECONVERGENT B0 ;  /* 0x0000000000007941 */ /* 0x000fea0003800200 */
.L_x_7256:
[----:B------:R-:W0:Y:S02]  /*5010*/  F2I.FTZ.TRUNC.NTZ R4, R4 ;  /* 0x0000000400047305 */ /* 0x000e24000021f100 */
[----:B0-----:R-:W-:Y:S01]  /*5020*/  PRMT R0, R4, 0x7610, R0 ;  /* 0x0000761004007816 */ /* 0x001fe20000000000 */
[----:B------:R-:W-:Y:S06]  /*5030*/  BRA `(.L_x_7237) ;  /* 0x00000000009c7947 */ /* 0x000fec0003800000 */
.L_x_7249:
        /* <DEDUP_REMOVED lines=14> */
.L_x_7263:
[----:B------:R-:W-:Y:S05]  /*5120*/  BSYNC.RECONVERGENT B0 ;  /* 0x0000000000007941 */ /* 0x000fea0003800200 */
.L_x_7262:
[----:B------:R-:W0:Y:S02]  /*5130*/  F2I.FTZ.TRUNC.NTZ R4, R4 ;  /* 0x0000000400047305 */ /* 0x000e24000021f100 */
[----:B0-----:R-:W-:Y:S01]  /*5140*/  PRMT R0, R4, 0x7610, R0 ;  /* 0x0000761004007816 */ /* 0x001fe20000000000 */
[----:B------:R-:W-:Y:S06]  /*5150*/  BRA `(.L_x_7237) ;  /* 0x0000000000547947 */ /* 0x000fec0003800000 */
.L_x_7236:
        /* <DEDUP_REMOVED lines=16> */
.L_x_7264:
[----:B------:R-:W-:Y:S01]  /*5260*/  PRMT R0, RZ, 0x7610, R0 ;  /* 0x00007610ff007816 */ /* 0x000fe20000000000 */
[----:B------:R-:W-:Y:S06]  /*5270*/  BRA `(.L_x_7237) ;  /* 0x00000000000c7947 */ /* 0x000fec0003800000 */
.L_x_7261:
[----:B------:R0:W5:Y:S01]  /*5280*/  LDG.E.U8 R0, desc[UR36][R2.64] ;  /* 0x0000002402007981 */ /* 0x000162000c1e1100 */
[----:B------:R-:W-:Y:S05]  /*5290*/  BRA `(.L_x_7237) ;  /* 0x0000000000047947 */ /* 0x000fea0003800000 */
.L_x_7260:
[----:B------:R0:W5:Y:S02]  /*52a0*/  LDG.E.U8 R0, desc[UR36][R2.64] ;  /* 0x0000002402007981 */ /* 0x000164000c1e1100 */
.L_x_7237:
[----:B------:R-:W0:Y:S01]  /*52b0*/  LDCU.64 UR6, c[0x0][0x580] ;  /* 0x0000b000ff0677ac */ /* 0x000e220008000a00 */
[----:B------:R-:W-:Y:S02]  /*52c0*/  ISETP.GT.U32.AND P1, PT, R18, 0x6, PT ;  /* 0x000000061200780c */ /* 0x000fe40003f24070 */
[C---:B012345:R-:W-:Y:S01]  /*52d0*/  PRMT R3, R0.reuse, 0x8880, RZ ;  /* 0x0000888000037816 */ /* 0x07ffe200000000ff */
[----:B------:R-:W-:Y:S01]  /*52e0*/  UPRMT UR4, UR41, 0x9910, URZ ;  /* 0x0000991029047896 */ /* 0x000fe200080000ff */
[----:B------:R-:W-:Y:S02]  /*52f0*/  LOP3.LUT R0, R0, 0xffff, RZ, 0xc0, !PT ;  /* 0x0000ffff00007812 */ /* 0x000fe400078ec0ff */
[----:B------:R-:W-:Y:S01]  /*5300*/  SHF.R.S32.HI R9, RZ, 0x7, R3 ;  /* 0x00000007ff097819 */ /* 0x000fe20000011403 */
[----:B------:R-:W-:Y:S01]  /*5310*/  UISETP.GT.AND UP0, UPT, UR4, 0x9, UPT ;  /* 0x000000090400788c */ /* 0x000fe2000bf04270 */
[----:B------:R-:W-:-:S05]  /*5320*/  PRMT R5, R0, 0x8880, RZ ;  /* 0x0000888000057816 */ /* 0x000fca00000000ff */
[----:B------:R-:W-:Y:S02]  /*5330*/  @!P1 SHF.R.S32.HI R9, RZ, R18, R5 ;  /* 0x00000012ff099219 */ /* 0x000fe40000011405 */
        /* <DEDUP_REMOVED lines=13> */
.L_x_7268:
[----:B------:R0:W-:Y:S01]  /*5410*/  STG.E.U8 desc[UR36][R2.64], R9 ;  /* 0x0000000902007986 */ /* 0x0001e2000c101124 */
[----:B------:R-:W-:Y:S05]  /*5420*/  BRA `(.L_x_7270) ;  /* 0x0000000c004c7947 */ /* 0x000fea0003800000 */
.L_x_7267:
        /* <DEDUP_REMOVED lines=10> */
.L_x_7272:
[----:B------:R-:W-:-:S05]  /*54d0*/  PRMT R5, R9, 0x9910, RZ ;  /* 0x0000991009057816 */ /* 0x000fca00000000ff */
[----:B------:R0:W-:Y:S01]  /*54e0*/  STG.E desc[UR36][R2.64], R5 ;  /* 0x0000000502007986 */ /* 0x0001e2000c101924 */
[----:B------:R-:W-:Y:S05]  /*54f0*/  BRA `(.L_x_7270) ;  /* 0x0000000c00187947 */ /* 0x000fea0003800000 */
.L_x_7271:
[----:B------:R0:W-:Y:S01]  /*5500*/  STG.E.U16 desc[UR36][R2.64], R9 ;  /* 0x0000000902007986 */ /* 0x0001e2000c101524 */
[----:B------:R-:W-:Y:S05]  /*5510*/  BRA `(.L_x_7270) ;  /* 0x0000000c00107947 */ /* 0x000fea0003800000 */
.L_x_7266:
        /* <DEDUP_REMOVED lines=9> */
.L_x_7274:
[----:B------:R-:W0:Y:S02]  /*55b0*/  I2F.S16 R0, R9 ;  /* 0x0000000900007306 */ /* 0x000e240000101400 */
[----:B0-----:R-:W-:-:S05]  /*55c0*/  F2FP.F16.F32.PACK_AB R0, RZ, R0 ;  /* 0x00000000ff00723e */ /* 0x001fca00000000ff */
[----:B------:R0:W-:Y:S01]  /*55d0*/  STG.E.U16 desc[UR36][R2.64], R0 ;  /* 0x0000000002007986 */ /* 0x0001e2000c101524 */
[----:B------:R-:W-:Y:S05]  /*55e0*/  BRA `(.L_x_7270) ;  /* 0x0000000800dc7947 */ /* 0x000fea0003800000 */
.L_x_7273:
        /* <DEDUP_REMOVED lines=10> */
.L_x_7276:
[----:B------:R-:W0:Y:S02]  /*5690*/  I2F.S16 R9, R9 ;  /* 0x0000000900097306 */ /* 0x000e240000101400 */
[----:B0-----:R-:W-:-:S04]  /*56a0*/  F2FP.F16.F32.PACK_AB R5, RZ, R9 ;  /* 0x00000009ff05723e */ /* 0x001fc800000000ff */
[----:B------:R-:W-:-:S05]  /*56b0*/  PRMT R5, R5, 0x5410, RZ ;  /* 0x0000541005057816 */ /* 0x000fca00000000ff */
[----:B------:R0:W-:Y:S01]  /*56c0*/  STG.E desc[UR36][R2.64], R5 ;  /* 0x0000000502007986 */ /* 0x0001e2000c101924 */
[----:B------:R-:W-:Y:S05]  /*56d0*/  BRA `(.L_x_7270) ;  /* 0x0000000800a07947 */ /* 0x000fea0003800000 */
.L_x_7275:
[----:B------:R-:W0:Y:S02]  /*56e0*/  I2F.F64.S16 R4, R9 ;  /* 0x0000000900047312 */ /* 0x000e240000101c00 */
[----:B0-----:R0:W-:Y:S01]  /*56f0*/  STG.E.64 desc[UR36][R2.64], R4 ;  /* 0x0000000402007986 */ /* 0x0011e2000c101b24 */
[----:B------:R-:W-:Y:S05]  /*5700*/  BRA `(.L_x_7270) ;  /* 0x0000000800947947 */ /* 0x000fea0003800000 */
.L_x_7265:
        /* <DEDUP_REMOVED lines=12> */
.L_x_7280:
        /* <DEDUP_REMOVED lines=18> */
.L_x_7283:
[----:B------:R-:W-:-:S04]  /*58f0*/  SHF.R.U32.HI R5, RZ, 0x18, R5 ;  /* 0x00000018ff057819 */ /* 0x000fc80000011605 */
[----:B------:R-:W-:-:S07]  /*5900*/  LOP3.LUT R0, R0, 0x80, R5, 0xf8, !PT ;  /* 0x0000008000007812 */ /* 0x000fce00078ef805 */
.L_x_7282:
[----:B------:R-:W-:Y:S05]  /*5910*/  BSYNC.RECONVERGENT B0 ;  /* 0x0000000000007941 */ /* 0x000fea0003800200 */
.L_x_7281:
[----:B------:R0:W-:Y:S01]  /*5920*/  STG.E.U8 desc[UR36][R2.64], R0 ;  /* 0x0000000002007986 */ /* 0x0001e2000c101124 */
[----:B------:R-:W-:Y:S05]  /*5930*/  BRA `(.L_x_7270) ;  /* 0x0000000800087947 */ /* 0x000fea0003800000 */
.L_x_7279:
        /* <DEDUP_REMOVED lines=18> */
.L_x_7286:
[----:B------:R-:W-:-:S04]  /*5a60*/  SHF.R.U32.HI R5, RZ, 0x18, R5 ;  /* 0x00000018ff057819 */ /* 0x000fc80000011605 */
[----:B------:R-:W-:-:S07]  /*5a70*/  LOP3.LUT R0, R0, 0x80, R5, 0xf8, !PT ;  /* 0x0000008000007812 */ /* 0x000fce00078ef805 */
.L_x_7285:
[----:B------:R-:W-:Y:S05]  /*5a80*/  BSYNC.RECONVERGENT B0 ;  /* 0x0000000000007941 */ /* 0x000fea0003800200 */
.L_x_7284:
[----:B------:R0:W-:Y:S01]  /*5a90*/  STG.E.U8 desc[UR36][R2.64], R0 ;  /* 0x0000000002007986 */ /* 0x0001e2000c101124 */
[----:B------:R-:W-:Y:S05]  /*5aa0*/  BRA `(.L_x_7270) ;  /* 0x0000000400ac7947 */ /* 0x000fea0003800000 */
.L_x_7278:
        /* <DEDUP_REMOVED lines=22> */
.L_x_7288:
[----:B------:R-:W-:-:S04]  /*5c10*/  PRMT R4, R9, 0x9910, RZ ;  /* 0x0000991009047816 */ /* 0x000fc800000000ff */
[----:B------:R-:W-:-:S05]  /*5c20*/  SHF.R.S32.HI R5, RZ, 0x1f, R4 ;  /* 0x0000001fff057819 */ /* 0x000fca0000011404 */
[----:B------:R0:W-:Y:S01]  /*5c30*/  STG.E.64 desc[UR36][R2.64], R4 ;  /* 0x0000000402007986 */ /* 0x0001e2000c101b24 */
[----:B------:R-:W-:Y:S05]  /*5c40*/  BRA `(.L_x_7270) ;  /* 0x0000000400447947 */ /* 0x000fea0003800000 */
.L_x_7287:
[----:B------:R-:W-:-:S05]  /*5c50*/  PRMT R5, R9, 0x9910, RZ ;  /* 0x0000991009057816 */ /* 0x000fca00000000ff */
[----:B------:R0:W-:Y:S01]  /*5c60*/  STG.E desc[UR36][R2.64], R5 ;  /* 0x0000000502007986 */ /* 0x0001e2000c101924 */
[----:B------:R-:W-:Y:S05]  /*5c70*/  BRA `(.L_x_7270) ;  /* 0x0000000400387947 */ /* 0x000fea0003800000 */
.L_x_7277:
        /* <DEDUP_REMOVED lines=11> */
.L_x_7290:
[----:B------:R-:W-:Y:S01]  /*5d30*/  CS2R R6, SRZ ;  /* 0x0000000000067805 */ /* 0x000fe2000001ff00 */
[----:B------:R-:W0:Y:S04]  /*5d40*/  I2F.F64.S16 R4, R9 ;  /* 0x0000000900047312 */ /* 0x000e280000101c00 */
[----:B0-----:R4:W-:Y:S01]  /*5d50*/  STG.E.128 desc[UR36][R2.64], R4 ;  /* 0x0000000402007986 */ /* 0x0019e2000c101d24 */
[----:B------:R-:W-:Y:S05]  /*5d60*/  BRA `(.L_x_7270) ;  /* 0x0000000000fc7947 */ /* 0x000fea0003800000 */
.L_x_7289:
[----:B------:R-:W-:-:S09]  /*5d70*/  UISETP.NE.AND UP0, UPT, UR4, 0xf, UPT ;  /* 0x0000000f0400788c */ /* 0x000fd2000bf05270 */
[----:B------:R-:W-:Y:S05]  /*5d80*/  BRA.U !UP0, `(.L_x_7291) ;  /* 0x0000000108e87547 */ /* 0x000fea000b800000 */
[----:B------:R-:W-:-:S09]  /*5d90*/  UISETP.NE.AND UP0, UPT, UR4, 0x17, UPT ;  /* 0x000000170400788c */ /* 0x000fd2000bf05270 */
[----:B------:R-:W-:Y:S05]  /*5da0*/  BRA.U !UP0, `(.L_x_7292) ;  /* 0x0000000108907547 */ /* 0x000fea000b800000 */
[----:B------:R-:W-:-:S09]  /*5db0*/  UISETP.NE.AND UP0, UPT, UR4, 0x18, UPT ;  /* 0x000000180400788c */ /* 0x000fd2000bf05270 */
[----:B------:R-:W-:Y:S05]  /*5dc0*/  BRA.U !UP0, `(.L_x_7293) ;  /* 0x0000000108447547 */ /* 0x000fea000b800000 */
.L_x_7269:
        /* <DEDUP_REMOVED lines=16> */
.L_x_7294:
[----:B------:R-:W-:Y:S05]  /*5ed0*/  BRA `(.L_x_7270) ;  /* 0x0000000000a07947 */ /* 0x000fea0003800000 */
.L_x_7293:
        /* <DEDUP_REMOVED lines=13> */
.L_x_7296:
[----:B------:R-:W-:Y:S05]  /*5fb0*/  BSYNC.RECONVERGENT B0 ;  /* 0x0000000000007941 */ /* 0x000fea0003800200 */
.L_x_7295:
[----:B------:R-:W-:-:S05]  /*5fc0*/  LOP3.LUT R5, R0, 0x80, R5, 0xf8, !PT ;  /* 0x0000008000057812 */ /* 0x000fca00078ef805 */
[----:B------:R2:W-:Y:S01]  /*5fd0*/  STG.E.U8 desc[UR36][R2.64], R5 ;  /* 0x0000000502007986 */ /* 0x0005e2000c101124 */
[----:B------:R-:W-:Y:S05]  /*5fe0*/  BRA `(.L_x_7270) ;  /* 0x00000000005c7947 */ /* 0x000fea0003800000 */
.L_x_7292:
        /* <DEDUP_REMOVED lines=12> */
.L_x_7298:
[----:B------:R-:W-:Y:S01]  /*60b0*/  IMAD.MOV.U32 R0, RZ, RZ, 0x7f ;  /* 0x0000007fff007424 */ /* 0x000fe200078e00ff */
[----:B------:R-:W-:-:S04]  /*60c0*/  ISETP.GT.U32.AND P0, PT, R4, 0x7f800000, PT ;  /* 0x7f8000000400780c */ /* 0x000fc80003f04070 */
[----:B------:R-:W-:-:S09]  /*60d0*/  SEL R0, R0, 0x7c, P0 ;  /* 0x0000007c00007807 */ /* 0x000fd20000000000 */
.L_x_7299:
[----:B------:R-:W-:Y:S05]  /*60e0*/  BSYNC.RECONVERGENT B0 ;  /* 0x0000000000007941 */ /* 0x000fea0003800200 */
.L_x_7297:
[----:B------:R-:W-:-:S04]  /*60f0*/  SHF.R.U32.HI R5, RZ, 0x18, R5 ;  /* 0x00000018ff057819 */ /* 0x000fc80000011605 */
[----:B------:R-:W-:-:S05]  /*6100*/  LOP3.LUT R5, R0, 0x80, R5, 0xf8, !PT ;  /* 0x0000008000057812 */ /* 0x000fca00078ef805 */
[----:B------:R1:W-:Y:S01]  /*6110*/  STG.E.U8 desc[UR36][R2.64], R5 ;  /* 0x0000000502007986 */ /* 0x0003e2000c101124 */
[----:B------:R-:W-:Y:S05]  /*6120*/  BRA `(.L_x_7270) ;  /* 0x00000000000c7947 */ /* 0x000fea0003800000 */
.L_x_7291:
[----:B------:R-:W0:Y:S02]  /*6130*/  I2F.S16 R0, R9 ;  /* 0x0000000900007306 */ /* 0x000e240000101400 */
[----:B0-----:R-:W-:-:S05]  /*6140*/  F2FP.BF16.F32.PACK_AB R0, RZ, R0 ;  /* 0x00000000ff00723e */ /* 0x001fca00000010ff */
[----:B------:R0:W-:Y:S02]  /*6150*/  STG.E.U16 desc[UR36][R2.64], R0 ;  /* 0x0000000002007986 */ /* 0x0001e4000c101524 */
.L_x_7270:
[----:B------:R-:W-:-:S07]  /*6160*/  IADD3 R17, PT, PT, R17, 0x80, RZ ;  /* 0x0000008011117810 */ /* 0x000fce0007ffe0ff */
.L_x_7230:
[----:B------:R-:W-:Y:S05]  /*6170*/  BSYNC.RECONVERGENT B6 ;  /* 0x0000000000067941 */ /* 0x000fea0003800200 */
.L_x_7229:
        /* <DEDUP_REMOVED lines=307> */
.L_x_7302:
        /* <DEDUP_REMOVED lines=16> */
.L_x_7306:
[----:B------:R0:W5:Y:S01]  /*75b0*/  LDG.E.U8 R0, desc[UR36][R2.64] ;  /* 0x0000002402007981 */ /* 0x000162000c1e1100 */
[----:B------:R-:W-:Y:S05]  /*75c0*/  BRA `(.L_x_7308) ;  /* 0x0000000c004c7947 */ /* 0x000fea0003800000 */
.L_x_7305:
        /* <DEDUP_REMOVED lines=8> */
.L_x_7310:
[----:B------:R3:W5:Y:S01]  /*7650*/  LDG.E.U8 R0, desc[UR36][R2.64] ;  /* 0x0000002402007981 */ /* 0x000762000c1e1100 */
[----:B------:R-:W-:Y:S05]  /*7660*/  BRA `(.L_x_7308) ;  /* 0x0000000c00247947 */ /* 0x000fea0003800000 */
.L_x_7309:
[----:B------:R0:W5:Y:S01]  /*7670*/  LDG.E.U16 R0, desc[UR36][R2.64] ;  /* 0x0000002402007981 */ /* 0x000162000c1e1500 */
[----:B------:R-:W-:Y:S05]  /*7680*/  BRA `(.L_x_7308) ;  /* 0x0000000c001c7947 */ /* 0x000fea0003800000 */
.L_x_7304:
        /* <DEDUP_REMOVED lines=9> */
.L_x_7312:
[----:B------:R-:W2:Y:S02]  /*7720*/  LDG.E.U16 R4, desc[UR36][R2.64] ;  /* 0x0000002402047981 */ /* 0x000ea4000c1e1500 */
[----:B--2---:R-:W-:-:S06]  /*7730*/  HADD2.F32 R4, -RZ, R4.H0_H0 ;  /* 0x20000004ff047230 */ /* 0x004fcc0000004100 */
[----:B------:R-:W0:Y:S02]  /*7740*/  F2I.FTZ.TRUNC.NTZ R4, R4 ;  /* 0x0000000400047305 */ /* 0x000e24000021f100 */
[----:B0-----:R-:W-:Y:S01]  /*7750*/  PRMT R0, R4, 0x7610, R0 ;  /* 0x0000761004007816 */ /* 0x001fe20000000000 */
[----:B------:R-:W-:Y:S06]  /*7760*/  BRA `(.L_x_7308) ;  /* 0x0000000800e47947 */ /* 0x000fec0003800000 */
.L_x_7311:
        /* <DEDUP_REMOVED lines=9> */
.L_x_7314:
[----:B------:R-:W2:Y:S02]  /*7800*/  LDG.E.U16 R2, desc[UR36][R2.64] ;  /* 0x0000002402027981 */ /* 0x000ea4000c1e1500 */
[----:B--2---:R-:W-:-:S06]  /*7810*/  HADD2.F32 R4, -RZ, R2.H0_H0 ;  /* 0x20000002ff047230 */ /* 0x004fcc0000004100 */
[----:B------:R-:W0:Y:S02]  /*7820*/  F2I.FTZ.TRUNC.NTZ R4, R4 ;  /* 0x0000000400047305 */ /* 0x000e24000021f100 */
[----:B0-----:R-:W-:Y:S01]  /*7830*/  PRMT R0, R4, 0x7610, R0 ;  /* 0x0000761004007816 */ /* 0x001fe20000000000 */
[----:B------:R-:W-:Y:S06]  /*7840*/  BRA `(.L_x_7308) ;  /* 0x0000000800ac7947 */ /* 0x000fec0003800000 */
.L_x_7313:
[----:B------:R-:W2:Y:S02]  /*7850*/  LDG.E.64 R2, desc[UR36][R2.64] ;  /* 0x0000002402027981 */ /* 0x000ea4000c1e1b00 */
[----:B--2---:R0:W1:Y:S02]  /*7860*/  F2I.F64.TRUNC R0, R2 ;  /* 0x0000000200007311 */ /* 0x004064000030d100 */
[----:B01----:R-:W-:Y:S05]  /*7870*/  BRA `(.L_x_7308) ;  /* 0x0000000800a07947 */ /* 0x003fea0003800000 */
.L_x_7303:
        /* <DEDUP_REMOVED lines=12> */
.L_x_7317:
[----:B------:R-:W2:Y:S02]  /*7940*/  LDG.E.64 R2, desc[UR36][R2.64] ;  /* 0x0000002402027981 */ /* 0x000ea4000c1e1b00 */
[----:B--2---:R0:W1:Y:S02]  /*7950*/  F2I.F64.TRUNC R0, R2 ;  /* 0x0000000200007311 */ /* 0x004064000030d100 */
[----:B01----:R-:W-:Y:S05]  /*7960*/  BRA `(.L_x_7308) ;  /* 0x0000000800647947 */ /* 0x003fea0003800000 */
.L_x_7316:
        /* <DEDUP_REMOVED lines=27> */
.L_x_7319:
        /* <DEDUP_REMOVED lines=14> */
.L_x_7318:
[----:B------:R-:W2:Y:S02]  /*7c00*/  LDG.E.U16 R4, desc[UR36][R2.64] ;  /* 0x0000002402047981 */ /* 0x000ea4000c1e1500 */
[----:B--2---:R-:W-:-:S06]  /*7c10*/  IMAD.U32 R4, R4, 0x10000, RZ ;  /* 0x0001000004047824 */ /* 0x004fcc00078e00ff */
[----:B------:R-:W0:Y:S02]  /*7c20*/  F2I.FTZ.TRUNC.NTZ R4, R4 ;  /* 0x0000000400047305 */ /* 0x000e24000021f100 */
[----:B0-----:R-:W-:Y:S01]  /*7c30*/  PRMT R0, R4, 0x7610, R0 ;  /* 0x0000761004007816 */ /* 0x001fe20000000000 */
[----:B------:R-:W-:Y:S06]  /*7c40*/  BRA `(.L_x_7308) ;  /* 0x0000000400ac7947 */ /* 0x000fec0003800000 */
.L_x_7315:
        /* <DEDUP_REMOVED lines=10> */
.L_x_7322:
        /* <DEDUP_REMOVED lines=21> */
.L_x_7326:
[----:B------:R-:W-:Y:S05]  /*7e40*/  BSYNC.RECONVERGENT B1 ;  /* 0x0000000000017941 */ /* 0x000fea0003800200 */
.L_x_7325:
[----:B------:R-:W-:Y:S02]  /*7e50*/  SHF.L.U32 R0, R0, 0x14, RZ ;  /* 0x0000001400007819 */ /* 0x000fe400000006ff */
[----:B------:R-:W-:-:S04]  /*7e60*/  LEA R2, R2, 0x3b800000, 0x17 ;  /* 0x3b80000002027811 */ /* 0x000fc800078eb8ff */
[----:B------:R-:W-:-:S07]  /*7e70*/  LOP3.LUT R4, R2, R0, R7, 0xfe, !PT ;  /* 0x0000000002047212 */ /* 0x000fce00078efe07 */
.L_x_7324:
[----:B------:R-:W-:Y:S05]  /*7e80*/  BSYNC.RECONVERGENT B0 ;  /* 0x0000000000007941 */ /* 0x000fea0003800200 */
.L_x_7323:
[----:B------:R-:W0:Y:S02]  /*7e90*/  F2I.FTZ.TRUNC.NTZ R4, R4 ;  /* 0x0000000400047305 */ /* 0x000e24000021f100 */
[----:B0-----:R-:W-:Y:S01]  /*7ea0*/  PRMT R0, R4, 0x7610, R0 ;  /* 0x0000761004007816 */ /* 0x001fe20000000000 */
[----:B------:R-:W-:Y:S06]  /*7eb0*/  BRA `(.L_x_7308) ;  /* 0x0000000400107947 */ /* 0x000fec0003800000 */
.L_x_7321:
        /* <DEDUP_REMOVED lines=21> */
.L_x_7330:
[----:B------:R-:W-:Y:S05]  /*8010*/  BSYNC.RECONVERGENT B1 ;  /* 0x0000000000017941 */ /* 0x000fea0003800200 */
.L_x_7329:
[----:B------:R-:W-:Y:S01]  /*8020*/  IMAD.SHL.U32 R0, R0, 0x200000, RZ ;  /* 0x0020000000007824 */ /* 0x000fe200078e00ff */
[----:B------:R-:W-:-:S04]  /*8030*/  LEA R2, R2, 0x37800000, 0x17 ;  /* 0x3780000002027811 */ /* 0x000fc800078eb8ff */
[----:B------:R-:W-:-:S07]  /*8040*/  LOP3.LUT R4, R2, R0, R7, 0xfe, !PT ;  /* 0x0000000002047212 */ /* 0x000fce00078efe07 */
.L_x_7328:
[----:B------:R-:W-:Y:S05]  /*8050*/  BSYNC.RECONVERGENT B0 ;  /* 0x0000000000007941 */ /* 0x000fea0003800200 */
.L_x_7327:
[----:B------:R-:W0:Y:S02]  /*8060*/  F2I.FTZ.TRUNC.NTZ R4, R4 ;  /* 0x0000000400047305 */ /* 0x000e24000021f100 */
[----:B0-----:R-:W-:Y:S01]  /*8070*/  PRMT R0, R4, 0x7610, R0 ;  /* 0x0000761004007816 */ /* 0x001fe20000000000 */
[----:B------:R-:W-:Y:S06]  /*8080*/  BRA `(.L_x_7308) ;  /* 0x00000000009c7947 */ /* 0x000fec0003800000 */
.L_x_7320:
        /* <DEDUP_REMOVED lines=14> */
.L_x_7334:
[----:B------:R-:W-:Y:S05]  /*8170*/  BSYNC.RECONVERGENT B0 ;  /* 0x0000000000007941 */ /* 0x000fea0003800200 */
.L_x_7333:
[----:B------:R-:W0:Y:S02]  /*8180*/  F2I.FTZ.TRUNC.NTZ R4, R4 ;  /* 0x0000000400047305 */ /* 0x000e24000021f100 */
[----:B0-----:R-:W-:Y:S01]  /*8190*/  PRMT R0, R4, 0x7610, R0 ;  /* 0x0000761004007816 */ /* 0x001fe20000000000 */
[----:B------:R-:W-:Y:S06]  /*81a0*/  BRA `(.L_x_7308) ;  /* 0x0000000000547947 */ /* 0x000fec0003800000 */
.L_x_7307:
        /* <DEDUP_REMOVED lines=16> */
.L_x_7335:
[----:B------:R-:W-:Y:S01]  /*82b0*/  PRMT R0, RZ, 0x7610, R0 ;  /* 0x00007610ff007816 */ /* 0x000fe20000000000 */
[----:B------:R-:W-:Y:S06]  /*82c0*/  BRA `(.L_x_7308) ;  /* 0x00000000000c7947 */ /* 0x000fec0003800000 */
.L_x_7332:
[----:B------:R1:W5:Y:S01]  /*82d0*/  LDG.E.U8 R0, desc[UR36][R2.64] ;  /* 0x0000002402007981 */ /* 0x000362000c1e1100 */
[----:B------:R-:W-:Y:S05]  /*82e0*/  BRA `(.L_x_7308) ;  /* 0x0000000000047947 */ /* 0x000fea0003800000 */
.L_x_7331:
[----:B------:R2:W5:Y:S02]  /*82f0*/  LDG.E.U8 R0, desc[UR36][R2.64] ;  /* 0x0000002402007981 */ /* 0x000564000c1e1100 */
.L_x_7308:
        /* <DEDUP_REMOVED lines=22> */
.L_x_7339:
[----:B------:R4:W-:Y:S01]  /*8460*/  STG.E.U8 desc[UR36][R2.64], R9 ;  /* 0x0000000902007986 */ /* 0x0009e2000c101124 */
[----:B------:R-:W-:Y:S05]  /*8470*/  BRA `(.L_x_7341) ;  /* 0x0000000c004c7947 */ /* 0x000fea0003800000 */
.L_x_7338:
        /* <DEDUP_REMOVED lines=10> */
.L_x_7343:
[----:B------:R-:W-:-:S05]  /*8520*/  PRMT R5, R9, 0x9910, RZ ;  /* 0x0000991009057816 */ /* 0x000fca00000000ff */
[----:B------:R2:W-:Y:S01]  /*8530*/  STG.E desc[UR36][R2.64], R5 ;  /* 0x0000000502007986 */ /* 0x0005e2000c101924 */
[----:B------:R-:W-:Y:S05]  /*8540*/  BRA `(.L_x_7341) ;  /* 0x0000000c00187947 */ /* 0x000fea0003800000 */
.L_x_7342:
[----:B------:R0:W-:Y:S01]  /*8550*/  STG.E.U16 desc[UR36][R2.64], R9 ;  /* 0x0000000902007986 */ /* 0x0001e2000c101524 */
[----:B------:R-:W-:Y:S05]  /*8560*/  BRA `(.L_x_7341) ;  /* 0x0000000c00107947 */ /* 0x000fea0003800000 */
.L_x_7337:
        /* <DEDUP_REMOVED lines=9> */
.L_x_7345:
[----:B------:R-:W0:Y:S02]  /*8600*/  I2F.S16 R0, R9 ;  /* 0x0000000900007306 */ /* 0x000e240000101400 */
[----:B0-----:R-:W-:-:S05]  /*8610*/  F2FP.F16.F32.PACK_AB R0, RZ, R0 ;  /* 0x00000000ff00723e */ /* 0x001fca00000000ff */
[----:B------:R0:W-:Y:S01]  /*8620*/  STG.E.U16 desc[UR36][R2.64], R0 ;  /* 0x0000000002007986 */ /* 0x0001e2000c101524 */
[----:B------:R-:W-:Y:S05]  /*8630*/  BRA `(.L_x_7341) ;  /* 0x0000000800dc7947 */ /* 0x000fea0003800000 */
.L_x_7344:
        /* <DEDUP_REMOVED lines=10> */
.L_x_7347:
[----:B------:R-:W0:Y:S02]  /*86e0*/  I2F.S16 R9, R9 ;  /* 0x0000000900097306 */ /* 0x000e240000101400 */
[----:B0-----:R-:W-:-:S04]  /*86f0*/  F2FP.F16.F32.PACK_AB R5, RZ, R9 ;  /* 0x00000009ff05723e */ /* 0x001fc800000000ff */
[----:B------:R-:W-:-:S05]  /*8700*/  PRMT R5, R5, 0x5410, RZ ;  /* 0x0000541005057816 */ /* 0x000fca00000000ff */
[----:B------:R0:W-:Y:S01]  /*8710*/  STG.E desc[UR36][R2.64], R5 ;  /* 0x0000000502007986 */ /* 0x0001e2000c101924 */
[----:B------:R-:W-:Y:S05]  /*8720*/  BRA `(.L_x_7341) ;  /* 0x0000000800a07947 */ /* 0x000fea0003800000 */
.L_x_7346:
[----:B------:R-:W0:Y:S02]  /*8730*/  I2F.F64.S16 R4, R9 ;  /* 0x0000000900047312 */ /* 0x000e240000101c00 */
[----:B0-----:R0:W-:Y:S01]  /*8740*/  STG.E.64 desc[UR36][R2.64], R4 ;  /* 0x0000000402007986 */ /* 0x0011e2000c101b24 */
[----:B------:R-:W-:Y:S05]  /*8750*/  BRA `(.L_x_7341) ;  /* 0x0000000800947947 */ /* 0x000fea0003800000 */
.L_x_7336:
        /* <DEDUP_REMOVED lines=12> */
.L_x_7351:
        /* <DEDUP_REMOVED lines=18> */
.L_x_7354:
[----:B------:R-:W-:-:S04]  /*8940*/  SHF.R.U32.HI R5, RZ, 0x18, R5 ;  /* 0x00000018ff057819 */ /* 0x000fc80000011605 */
[----:B------:R-:W-:-:S07]  /*8950*/  LOP3.LUT R0, R0, 0x80, R5, 0xf8, !PT ;  /* 0x0000008000007812 */ /* 0x000fce00078ef805 */
.L_x_7353:
[----:B------:R-:W-:Y:S05]  /*8960*/  BSYNC.RECONVERGENT B0 ;  /* 0x0000000000007941 */ /* 0x000fea0003800200 */
.L_x_7352:
[----:B------:R0:W-:Y:S01]  /*8970*/  STG.E.U8 desc[UR36][R2.64], R0 ;  /* 0x0000000002007986 */ /* 0x0001e2000c101124 */
[----:B------:R-:W-:Y:S05]  /*8980*/  BRA `(.L_x_7341) ;  /* 0x0000000800087947 */ /* 0x000fea0003800000 */
.L_x_7350:
        /* <DEDUP_REMOVED lines=18> */
.L_x_7357:
[----:B------:R-:W-:-:S04]  /*8ab0*/  SHF.R.U32.HI R5, RZ, 0x18, R5 ;  /* 0x00000018ff057819 */ /* 0x000fc80000011605 */
[----:B------:R-:W-:-:S07]  /*8ac0*/  LOP3.LUT R0, R0, 0x80, R5, 0xf8, !PT ;  /* 0x0000008000007812 */ /* 0x000fce00078ef805 */
.L_x_7356:
[----:B------:R-:W-:Y:S05]  /*8ad0*/  BSYNC.RECONVERGENT B0 ;  /* 0x0000000000007941 */ /* 0x000fea0003800200 */
.L_x_7355:
[----:B------:R0:W-:Y:S01]  /*8ae0*/  STG.E.U8 desc[UR36][R2.64], R0 ;  /* 0x0000000002007986 */ /* 0x0001e2000c101124 */
[----:B------:R-:W-:Y:S05]  /*8af0*/  BRA `(.L_x_7341) ;  /* 0x0000000400ac7947 */ /* 0x000fea0003800000 */
.L_x_7349:
        /* <DEDUP_REMOVED lines=22> */
.L_x_7359:
[----:B------:R-:W-:-:S04]  /*8c60*/  PRMT R4, R9, 0x9910, RZ ;  /* 0x0000991009047816 */ /* 0x000fc800000000ff */
[----:B------:R-:W-:-:S05]  /*8c70*/  SHF.R.S32.HI R5, RZ, 0x1f, R4 ;  /* 0x0000001fff057819 */ /* 0x000fca0000011404 */
[----:B------:R0:W-:Y:S01]  /*8c80*/  STG.E.64 desc[UR36][R2.64], R4 ;  /* 0x0000000402007986 */ /* 0x0001e2000c101b24 */
[----:B------:R-:W-:Y:S05]  /*8c90*/  BRA `(.L_x_7341) ;  /* 0x0000000400447947 */ /* 0x000fea0003800000 */
.L_x_7358:
[----:B------:R-:W-:-:S05]  /*8ca0*/  PRMT R5, R9, 0x9910, RZ ;  /* 0x0000991009057816 */ /* 0x000fca00000000ff */
[----:B------:R0:W-:Y:S01]  /*8cb0*/  STG.E desc[UR36][R2.64], R5 ;  /* 0x0000000502007986 */ /* 0x0001e2000c101924 */
[----:B------:R-:W-:Y:S05]  /*8cc0*/  BRA `(.L_x_7341) ;  /* 0x0000000400387947 */ /* 0x000fea0003800000 */
.L_x_7348:
        /* <DEDUP_REMOVED lines=11> */
.L_x_7361:
[----:B------:R-:W-:Y:S01]  /*8d80*/  CS2R R6, SRZ ;  /* 0x0000000000067805 */ /* 0x000fe2000001ff00 */
[----:B------:R-:W0:Y:S04]  /*8d90*/  I2F.F64.S16 R4, R9 ;  /* 0x0000000900047312 */ /* 0x000e280000101c00 */
[----:B0-----:R0:W-:Y:S01]  /*8da0*/  STG.E.128 desc[UR36][R2.64], R4 ;  /* 0x0000000402007986 */ /* 0x0011e2000c101d24 */
[----:B------:R-:W-:Y:S05]  /*8db0*/  BRA `(.L_x_7341) ;  /* 0x0000000000fc7947 */ /* 0x000fea0003800000 */
.L_x_7360:
[----:B------:R-:W-:-:S09]  /*8dc0*/  UISETP.NE.AND UP0, UPT, UR4, 0xf, UPT ;  /* 0x0000000f0400788c */ /* 0x000fd2000bf05270 */
[----:B------:R-:W-:Y:S05]  /*8dd0*/  BRA.U !UP0, `(.L_x_7362) ;  /* 0x0000000108e87547 */ /* 0x000fea000b800000 */
[----:B------:R-:W-:-:S09]  /*8de0*/  UISETP.NE.AND UP0, UPT, UR4, 0x17, UPT ;  /* 0x000000170400788c */ /* 0x000fd2000bf05270 */
[----:B------:R-:W-:Y:S05]  /*8df0*/  BRA.U !UP0, `(.L_x_7363) ;  /* 0x0000000108907547 */ /* 0x000fea000b800000 */
[----:B------:R-:W-:-:S09]  /*8e00*/  UISETP.NE.AND UP0, UPT, UR4, 0x18, UPT ;  /* 0x000000180400788c */ /* 0x000fd2000bf05270 */
[----:B------:R-:W-:Y:S05]  /*8e10*/  BRA.U !UP0, `(.L_x_7364) ;  /* 0x0000000108447547 */ /* 0x000fea000b800000 */
.L_x_7340:
        /* <DEDUP_REMOVED lines=16> */
.L_x_7365:
[----:B------:R-:W-:Y:S05]  /*8f20*/  BRA `(.L_x_7341) ;  /* 0x0000000000a07947 */ /* 0x000fea0003800000 */
.L_x_7364:
        /* <DEDUP_REMOVED lines=13> */
.L_x_7367:
[----:B------:R-:W-:Y:S05]  /*9000*/  BSYNC.RECONVERGENT B0 ;  /* 0x0000000000007941 */ /* 0x000fea0003800200 */
.L_x_7366:
[----:B------:R-:W-:-:S05]  /*9010*/  LOP3.LUT R5, R0, 0x80, R5, 0xf8, !PT ;  /* 0x0000008000057812 */ /* 0x000fca00078ef805 */
[----:B------:R0:W-:Y:S01]  /*9020*/  STG.E.U8 desc[UR36][R2.64], R5 ;  /* 0x0000000502007986 */ /* 0x0001e2000c101124 */
[----:B------:R-:W-:Y:S05]  /*9030*/  BRA `(.L_x_7341) ;  /* 0x00000000005c7947 */ /* 0x000fea0003800000 */
.L_x_7363:
        /* <DEDUP_REMOVED lines=12> */
.L_x_7369:
[----:B------:R-:W-:Y:S01]  /*9100*/  IMAD.MOV.U32 R0, RZ, RZ, 0x7f ;  /* 0x0000007fff007424 */ /* 0x000fe200078e00ff */
[----:B------:R-:W-:-:S04]  /*9110*/  ISETP.GT.U32.AND P0, PT, R4, 0x7f800000, PT ;  /* 0x7f8000000400780c */ /* 0x000fc80003f04070 */
[----:B------:R-:W-:-:S09]  /*9120*/  SEL R0, R0, 0x7c, P0 ;  /* 0x0000007c00007807 */ /* 0x000fd20000000000 */
.L_x_7370:
[----:B------:R-:W-:Y:S05]  /*9130*/  BSYNC.RECONVERGENT B0 ;  /* 0x0000000000007941 */ /* 0x000fea0003800200 */
.L_x_7368:
[----:B------:R-:W-:-:S04]  /*9140*/  SHF.R.U32.HI R5, RZ, 0x18, R5 ;  /* 0x00000018ff057819 */ /* 0x000fc80000011605 */
[----:B------:R-:W-:-:S05]  /*9150*/  LOP3.LUT R5, R0, 0x80, R5, 0xf8, !PT ;  /* 0x0000008000057812 */ /* 0x000fca00078ef805 */
[----:B------:R0:W-:Y:S01]  /*9160*/  STG.E.U8 desc[UR36][R2.64], R5 ;  /* 0x0000000502007986 */ /* 0x0001e2000c101124 */
[----:B------:R-:W-:Y:S05]  /*9170*/  BRA `(.L_x_7341) ;  /* 0x00000000000c7947 */ /* 0x000fea0003800000 */
.L_x_7362:
[----:B------:R-:W0:Y:S02]  /*9180*/  I2F.S16 R0, R9 ;  /* 0x0000000900007306 */ /* 0x000e240000101400 */
[----:B0-----:R-:W-:-:S05]  /*9190*/  F2FP.BF16.F32.PACK_AB R0, RZ, R0 ;  /* 0x00000000ff00723e */ /* 0x001fca00000010ff */
[----:B------:R0:W-:Y:S02]  /*91a0*/  STG.E.U16 desc[UR36][R2.64], R0 ;  /* 0x0000000002007986 */ /* 0x0001e4000c101524 */
.L_x_7341:
[----:B------:R-:W-:-:S07]  /*91b0*/  VIADD R17, R17, 0x80 ;  /* 0x0000008011117836 */ /* 0x000fce0000000000 */
.L_x_7301:
[----:B------:R-:W-:Y:S05]  /*91c0*/  BSYNC.RECONVERGENT B6 ;  /* 0x0000000000067941 */ /* 0x000fea0003800200 */
.L_x_7300:
[----:B------:R-:W5:Y:S02]  /*91d0*/  LDCU UR4, c[0x0][0x380] ;  /* 0x00007000ff0477ac */ /* 0x000f640008000800 */
[----:B-----5:R-:W-:-:S13]  /*91e0*/  ISETP.GE.AND P0, PT, R17, UR4, PT ;  /* 0x0000000411007c0c */ /* 0x020fda000bf06270 */
[----:B------:R-:W-:Y:S05]  /*91f0*/  @P0 EXIT ;  /* 0x000000000000094d */ /* 0x000fea0003800000 */
[----:B------:R-:W5:Y:S01]  /*9200*/  LDCU UR4, c[0x0][0x388] ;  /* 0x00007100ff0477ac */ /* 0x000f620008000800 */
[----:B0-----:R-:W-:Y:S01]  /*9210*/  MOV R0, RZ ;  /* 0x000000ff00007202 */ /* 0x001fe20000000f00 */
        /* <DEDUP_REMOVED lines=301> */
.L_x_7371:
        /* <DEDUP_REMOVED lines=18> */
.L_x_7375:
[----:B------:R0:W5:Y:S01]  /*a610*/  LDG.E.U8 R0, desc[UR36][R2.64] ;  /* 0x0000002402007981 */ /* 0x000162000c1e1100 */
[----:B------:R-:W-:Y:S05]  /*a620*/  BRA `(.L_x_7377) ;  /* 0x0000000c004c7947 */ /* 0x000fea0003800000 */
.L_x_7374:
        /* <DEDUP_REMOVED lines=8> */
.L_x_7379:
[----:B------:R0:W5:Y:S01]  /*a6b0*/  LDG.E.U8 R0, desc[UR36][R2.64] ;  /* 0x0000002402007981 */ /* 0x000162000c1e1100 */
[----:B------:R-:W-:Y:S05]  /*a6c0*/  BRA `(.L_x_7377) ;  /* 0x0000000c00247947 */ /* 0x000fea0003800000 */
.L_x_7378:
[----:B------:R0:W5:Y:S01]  /*a6d0*/  LDG.E.U16 R0, desc[UR36][R2.64] ;  /* 0x0000002402007981 */ /* 0x000162000c1e1500 */
[----:B------:R-:W-:Y:S05]  /*a6e0*/  BRA `(.L_x_7377) ;  /* 0x0000000c001c7947 */ /* 0x000fea0003800000 */
.L_x_7373:
        /* <DEDUP_REMOVED lines=9> */
.L_x_7381:
[----:B------:R-:W2:Y:S02]  /*a780*/  LDG.E.U16 R4, desc[UR36][R2.64] ;  /* 0x0000002402047981 */ /* 0x000ea4000c1e1500 */
[----:B--2---:R-:W-:-:S06]  /*a790*/  HADD2.F32 R4, -RZ, R4.H0_H0 ;  /* 0x20000004ff047230 */ /* 0x004fcc0000004100 */
[----:B------:R-:W0:Y:S02]  /*a7a0*/  F2I.FTZ.TRUNC.NTZ R4, R4 ;  /* 0x0000000400047305 */ /* 0x000e24000021f100 */
[----:B0-----:R-:W-:Y:S01]  /*a7b0*/  PRMT R0, R4, 0x7610, R0 ;  /* 0x0000761004007816 */ /* 0x001fe20000000000 */
[----:B------:R-:W-:Y:S06]  /*a7c0*/  BRA `(.L_x_7377) ;  /* 0x0000000800e47947 */ /* 0x000fec0003800000 */
.L_x_7380:
        /* <DEDUP_REMOVED lines=9> */
.L_x_7383:
[----:B------:R-:W2:Y:S02]  /*a860*/  LDG.E.U16 R2, desc[UR36][R2.64] ;  /* 0x0000002402027981 */ /* 0x000ea4000c1e1500 */
[----:B--2---:R-:W-:-:S06]  /*a870*/  HADD2.F32 R4, -RZ, R2.H0_H0 ;  /* 0x20000002ff047230 */ /* 0x004fcc0000004100 */
[----:B------:R-:W0:Y:S02]  /*a880*/  F2I.FTZ.TRUNC.NTZ R4, R4 ;  /* 0x0000000400047305 */ /* 0x000e24000021f100 */
[----:B0-----:R-:W-:Y:S01]  /*a890*/  PRMT R0, R4, 0x7610, R0 ;  /* 0x0000761004007816 */ /* 0x001fe20000000000 */
[----:B------:R-:W-:Y:S06]  /*a8a0*/  BRA `(.L_x_7377) ;  /* 0x0000000800ac7947 */ /* 0x000fec0003800000 */
.L_x_7382:
[----:B------:R-:W2:Y:S02]  /*a8b0*/  LDG.E.64 R2, desc[UR36][R2.64] ;  /* 0x0000002402027981 */ /* 0x000ea4000c1e1b00 */
[----:B--2---:R0:W1:Y:S02]  /*a8c0*/  F2I.F64.TRUNC R0, R2 ;  /* 0x0000000200007311 */ /* 0x004064000030d100 */
[----:B01----:R-:W-:Y:S05]  /*a8d0*/  BRA `(.L_x_7377) ;  /* 0x0000000800a07947 */ /* 0x003fea0003800000 */
.L_x_7372:
        /* <DEDUP_REMOVED lines=12> */
.L_x_7386:
[----:B------:R-:W2:Y:S02]  /*a9a0*/  LDG.E.64 R2, desc[UR36][R2.64] ;  /* 0x0000002402027981 */ /* 0x000ea4000c1e1b00 */
[----:B--2---:R3:W4:Y:S02]  /*a9b0*/  F2I.F64.TRUNC R0, R2 ;  /* 0x0000000200007311 */ /* 0x004724000030d100 */
[----:B---34-:R-:W-:Y:S05]  /*a9c0*/  BRA `(.L_x_7377) ;  /* 0x0000000800647947 */ /* 0x018fea0003800000 */
.L_x_7385:
        /* <DEDUP_REMOVED lines=27> */
.L_x_7388:
        /* <DEDUP_REMOVED lines=14> */
.L_x_7387:
[----:B------:R-:W2:Y:S02]  /*ac60*/  LDG.E.U16 R4, desc[UR36][R2.64] ;  /* 0x0000002402047981 */ /* 0x000ea4000c1e1500 */
[----:B--2---:R-:W-:-:S06]  /*ac70*/  SHF.L.U32 R4, R4, 0x10, RZ ;  /* 0x0000001004047819 */ /* 0x004fcc00000006ff */
[----:B------:R-:W0:Y:S02]  /*ac80*/  F2I.FTZ.TRUNC.NTZ R4, R4 ;  /* 0x0000000400047305 */ /* 0x000e24000021f100 */
[----:B0-----:R-:W-:Y:S01]  /*ac90*/  PRMT R0, R4, 0x7610, R0 ;  /* 0x0000761004007816 */ /* 0x001fe20000000000 */
[----:B------:R-:W-:Y:S06]  /*aca0*/  BRA `(.L_x_7377) ;  /* 0x0000000400ac7947 */ /* 0x000fec0003800000 */
.L_x_7384:
        /* <DEDUP_REMOVED lines=10> */
.L_x_7391:
        /* <DEDUP_REMOVED lines=21> */
.L_x_7395:
[----:B------:R-:W-:Y:S05]  /*aea0*/  BSYNC.RECONVERGENT B1 ;  /* 0x0000000000017941 */ /* 0x000fea0003800200 */
.L_x_7394:
[----:B------:R-:W-:Y:S01]  /*aeb0*/  IMAD.SHL.U32 R0, R0, 0x100000, RZ ;  /* 0x0010000000007824 */ /* 0x000fe200078e00ff */
[----:B------:R-:W-:-:S04]  /*aec0*/  LEA R2, R2, 0x3b800000, 0x17 ;  /* 0x3b80000002027811 */ /* 0x000fc800078eb8ff */
[----:B------:R-:W-:-:S07]  /*aed0*/  LOP3.LUT R4, R2, R0, R7, 0xfe, !PT ;  /* 0x0000000002047212 */ /* 0x000fce00078efe07 */
.L_x_7393:
[----:B------:R-:W-:Y:S05]  /*aee0*/  BSYNC.RECONVERGENT B0 ;  /* 0x0000000000007941 */ /* 0x000fea0003800200 */
.L_x_7392:
[----:B------:R-:W0:Y:S02]  /*aef0*/  F2I.FTZ.TRUNC.NTZ R4, R4 ;  /* 0x0000000400047305 */ /* 0x000e24000021f100 */
[----:B0-----:R-:W-:Y:S01]  /*af00*/  PRMT R0, R4, 0x7610, R0 ;  /* 0x0000761004007816 */ /* 0x001fe20000000000 */
[----:B------:R-:W-:Y:S06]  /*af10*/  BRA `(.L_x_7377) ;  /* 0x0000000400107947 */ /* 0x000fec0003800000 */
.L_x_7390:
        /* <DEDUP_REMOVED lines=21> */
.L_x_7399:
[----:B------:R-:W-:Y:S05]  /*b070*/  BSYNC.RECONVERGENT B1 ;  /* 0x0000000000017941 */ /* 0x000fea0003800200 */
.L_x_7398:
[----:B------:R-:W-:Y:S01]  /*b080*/  IMAD.SHL.U32 R0, R0, 0x200000, RZ ;  /* 0x0020000000007824 */ /* 0x000fe200078e00ff */
[----:B------:R-:W-:-:S04]  /*b090*/  LEA R2, R2, 0x37800000, 0x17 ;  /* 0x3780000002027811 */ /* 0x000fc800078eb8ff */
[----:B------:R-:W-:-:S07]  /*b0a0*/  LOP3.LUT R4, R2, R0, R7, 0xfe, !PT ;  /* 0x0000000002047212 */ /* 0x000fce00078efe07 */
.L_x_7397:
[----:B------:R-:W-:Y:S05]  /*b0b0*/  BSYNC.RECONVERGENT B0 ;  /* 0x0000000000007941 */ /* 0x000fea0003800200 */
.L_x_7396:
[----:B------:R-:W0:Y:S02]  /*b0c0*/  F2I.FTZ.TRUNC.NTZ R4, R4 ;  /* 0x0000000400047305 */ /* 0x000e24000021f100 */
[----:B0-----:R-:W-:Y:S01]  /*b0d0*/  PRMT R0, R4, 0x7610, R0 ;  /* 0x0000761004007816 */ /* 0x001fe20000000000 */
[----:B------:R-:W-:Y:S06]  /*b0e0*/  BRA `(.L_x_7377) ;  /* 0x00000000009c7947 */ /* 0x000fec0003800000 */
.L_x_7389:
        /* <DEDUP_REMOVED lines=14> */
.L_x_7403:
[----:B------:R-:W-:Y:S05]  /*b1d0*/  BSYNC.RECONVERGENT B0 ;  /* 0x0000000000007941 */ /* 0x000fea0003800200 */
.L_x_7402:
[----:B------:R-:W0:Y:S02]  /*b1e0*/  F2I.FTZ.TRUNC.NTZ R4, R4 ;  /* 0x0000000400047305 */ /* 0x000e24000021f100 */
[----:B0-----:R-:W-:Y:S01]  /*b1f0*/  PRMT R0, R4, 0x7610, R0 ;  /* 0x0000761004007816 */ /* 0x001fe20000000000 */
[----:B------:R-:W-:Y:S06]  /*b200*/  BRA `(.L_x_7377) ;  /* 0x0000000000547947 */ /* 0x000fec0003800000 */
.L_x_7376:
        /* <DEDUP_REMOVED lines=16> */
.L_x_7404:
[----:B------:R-:W-:Y:S01]  /*b310*/  PRMT R0, RZ, 0x7610, R0 ;  /* 0x00007610ff007816 */ /* 0x000fe20000000000 */
[----:B------:R-:W-:Y:S06]  /*b320*/  BRA `(.L_x_7377) ;  /* 0x00000000000c7947 */ /* 0x000fec0003800000 */
.L_x_7401:
[----:B------:R2:W5:Y:S01]  /*b330*/  LDG.E.U8 R0, desc[UR36][R2.64] ;  /* 0x0000002402007981 */ /* 0x000562000c1e1100 */
[----:B------:R-:W-:Y:S05]  /*b340*/  BRA `(.L_x_7377) ;  /* 0x0000000000047947 */ /* 0x000fea0003800000 */
.L_x_7400:
[----:B------:R1:W5:Y:S02]  /*b350*/  LDG.E.U8 R0, desc[UR36][R2.64] ;  /* 0x0000002402007981 */ /* 0x000364000c1e1100 */
.L_x_7377:
[----:B------:R-:W-:Y:S01]  /*b360*/  UPRMT UR4, UR41, 0x9910, URZ ;  /* 0x0000991029047896 */ /* 0x000fe200080000ff */
[----:B------:R-:W-:Y:S02]  /*b370*/  ISETP.GT.U32.AND P0, PT, R18, 0x6, PT ;  /* 0x000000061200780c */ /* 0x000fe40003f04070 */
[C---:B012345:R-:W-:Y:S01]  /*b380*/  PRMT R2, R0.reuse, 0x8880, RZ ;  /* 0x0000888000027816 */ /* 0x07ffe200000000ff */
[----:B------:R-:W-:Y:S01]  /*b390*/  UISETP.GT.AND UP0, UPT, UR4, 0x9, UPT ;  /* 0x000000090400788c */ /* 0x000fe2000bf04270 */
[----:B------:R-:W-:Y:S02]  /*b3a0*/  LOP3.LUT R0, R0, 0xffff, RZ, 0xc0, !PT ;  /* 0x0000ffff00007812 */ /* 0x000fe400078ec0ff */
[----:B------:R-:W-:Y:S02]  /*b3b0*/  SHF.R.S32.HI R5, RZ, 0x7, R2 ;  /* 0x00000007ff057819 */ /* 0x000fe40000011402 */
[----:B------:R-:W-:-:S05]  /*b3c0*/  PRMT R3, R0, 0x8880, RZ ;  /* 0x0000888000037816 */ /* 0x000fca00000000ff */
        /* <DEDUP_REMOVED lines=12> */
.L_x_7408:
[----:B------:R-:W-:Y:S01]  /*b490*/  STG.E.U8 desc[UR36][R16.64], R5 ;  /* 0x0000000510007986 */ /* 0x000fe2000c101124 */
[----:B------:R-:W-:Y:S05]  /*b4a0*/  EXIT ;  /* 0x000000000000794d */ /* 0x000fea0003800000 */
.L_x_7407:
        /* <DEDUP_REMOVED lines=10> */
.L_x_7411:
[----:B------:R-:W-:-:S05]  /*b550*/  PRMT R3, R5, 0x9910, RZ ;  /* 0x0000991005037816 */ /* 0x000fca00000000ff */
[----:B------:R-:W-:Y:S01]  /*b560*/  STG.E desc[UR36][R16.64], R3 ;  /* 0x0000000310007986 */ /* 0x000fe2000c101924 */
[----:B------:R-:W-:Y:S05]  /*b570*/  EXIT ;  /* 0x000000000000794d */ /* 0x000fea0003800000 */
.L_x_7410:
[----:B------:R-:W-:Y:S01]  /*b580*/  STG.E.U16 desc[UR36][R16.64], R5 ;  /* 0x0000000510007986 */ /* 0x000fe2000c101524 */
[----:B------:R-:W-:Y:S05]  /*b590*/  EXIT ;  /* 0x000000000000794d */ /* 0x000fea0003800000 */
.L_x_7406:
        /* <DEDUP_REMOVED lines=9> */
.L_x_7413:
[----:B------:R-:W0:Y:S02]  /*b630*/  I2F.S16 R0, R5 ;  /* 0x0000000500007306 */ /* 0x000e240000101400 */
[----:B0-----:R-:W-:-:S05]  /*b640*/  F2FP.F16.F32.PACK_AB R0, RZ, R0 ;  /* 0x00000000ff00723e */ /* 0x001fca00000000ff */
[----:B------:R-:W-:Y:S01]  /*b650*/  STG.E.U16 desc[UR36][R16.64], R0 ;  /* 0x0000000010007986 */ /* 0x000fe2000c101524 */
[----:B------:R-:W-:Y:S05]  /*b660*/  EXIT ;  /* 0x000000000000794d */ /* 0x000fea0003800000 */
.L_x_7412:
        /* <DEDUP_REMOVED lines=10> */
.L_x_7415:
[----:B------:R-:W0:Y:S02]  /*b710*/  I2F.S16 R5, R5 ;  /* 0x0000000500057306 */ /* 0x000e240000101400 */
[----:B0-----:R-:W-:-:S04]  /*b720*/  F2FP.F16.F32.PACK_AB R3, RZ, R5 ;  /* 0x00000005ff03723e */ /* 0x001fc800000000ff */
[----:B------:R-:W-:-:S05]  /*b730*/  PRMT R3, R3, 0x5410, RZ ;  /* 0x0000541003037816 */ /* 0x000fca00000000ff */
[----:B------:R-:W-:Y:S01]  /*b740*/  STG.E desc[UR36][R16.64], R3 ;  /* 0x0000000310007986 */ /* 0x000fe2000c101924 */
[----:B------:R-:W-:Y:S05]  /*b750*/  EXIT ;  /* 0x000000000000794d */ /* 0x000fea0003800000 */
.L_x_7414:
[----:B------:R-:W0:Y:S02]  /*b760*/  I2F.F64.S16 R2, R5 ;  /* 0x0000000500027312 */ /* 0x000e240000101c00 */
[----:B0-----:R-:W-:Y:S01]  /*b770*/  STG.E.64 desc[UR36][R16.64], R2 ;  /* 0x0000000210007986 */ /* 0x001fe2000c101b24 */
[----:B------:R-:W-:Y:S05]  /*b780*/  EXIT ;  /* 0x000000000000794d */ /* 0x000fea0003800000 */
.L_x_7405:
        /* <DEDUP_REMOVED lines=12> */
.L_x_7419:
        /* <DEDUP_REMOVED lines=17> */
.L_x_7422:
[----:B------:R-:W-:-:S04]  /*b960*/  SHF.R.U32.HI R3, RZ, 0x18, R3 ;  /* 0x00000018ff037819 */ /* 0x000fc80000011603 */
[----:B------:R-:W-:-:S04]  /*b970*/  LOP3.LUT R0, R0, 0x80, R3, 0xf8, !PT ;  /* 0x0000008000007812 */ /* 0x000fc800078ef803 */
[----:B------:R-:W-:-:S07]  /*b980*/  PRMT R8, R0, 0x7610, R8 ;  /* 0x0000761000087816 */ /* 0x000fce0000000008 */
.L_x_7421:
[----:B------:R-:W-:Y:S05]  /*b990*/  BSYNC.RECONVERGENT B0 ;  /* 0x0000000000007941 */ /* 0x000fea0003800200 */
.L_x_7420:
[----:B------:R-:W-:Y:S01]  /*b9a0*/  STG.E.U8 desc[UR36][R16.64], R8 ;  /* 0x0000000810007986 */ /* 0x000fe2000c101124 */
[----:B------:R-:W-:Y:S05]  /*b9b0*/  EXIT ;  /* 0x000000000000794d */ /* 0x000fea0003800000 */
.L_x_7418:
        /* <DEDUP_REMOVED lines=17> */
.L_x_7425:
[----:B------:R-:W-:-:S04]  /*bad0*/  SHF.R.U32.HI R3, RZ, 0x18, R3 ;  /* 0x00000018ff037819 */ /* 0x000fc80000011603 */
[----:B------:R-:W-:-:S04]  /*bae0*/  LOP3.LUT R0, R0, 0x80, R3, 0xf8, !PT ;  /* 0x0000008000007812 */ /* 0x000fc800078ef803 */
[----:B------:R-:W-:-:S07]  /*baf0*/  PRMT R8, R0, 0x7610, R8 ;  /* 0x0000761000087816 */ /* 0x000fce0000000008 */
.L_x_7424:
[----:B------:R-:W-:Y:S05]  /*bb00*/  BSYNC.RECONVERGENT B0 ;  /* 0x0000000000007941 */ /* 0x000fea0003800200 */
.L_x_7423:
[----:B------:R-:W-:Y:S01]  /*bb10*/  STG.E.U8 desc[UR36][R16.64], R8 ;  /* 0x0000000810007986 */ /* 0x000fe2000c101124 */
[----:B------:R-:W-:Y:S05]  /*bb20*/  EXIT ;  /* 0x000000000000794d */ /* 0x000fea0003800000 */
.L_x_7417:
        /* <DEDUP_REMOVED lines=22> */
.L_x_7427:
[----:B------:R-:W-:-:S04]  /*bc90*/  PRMT R2, R5, 0x9910, RZ ;  /* 0x0000991005027816 */ /* 0x000fc800000000ff */
[----:B------:R-:W-:-:S05]  /*bca0*/  SHF.R.S32.HI R3, RZ, 0x1f, R2 ;  /* 0x0000001fff037819 */ /* 0x000fca0000011402 */
[----:B------:R-:W-:Y:S01]  /*bcb0*/  STG.E.64 desc[UR36][R16.64], R2 ;  /* 0x0000000210007986 */ /* 0x000fe2000c101b24 */
[----:B------:R-:W-:Y:S05]  /*bcc0*/  EXIT ;  /* 0x000000000000794d */ /* 0x000fea0003800000 */
.L_x_7426:
[----:B------:R-:W-:-:S05]  /*bcd0*/  PRMT R3, R5, 0x9910, RZ ;  /* 0x0000991005037816 */ /* 0x000fca00000000ff */
[----:B------:R-:W-:Y:S01]  /*bce0*/  STG.E desc[UR36][R16.64], R3 ;  /* 0x0000000310007986 */ /* 0x000fe2000c101924 */
[----:B------:R-:W-:Y:S05]  /*bcf0*/  EXIT ;  /* 0x000000000000794d */ /* 0x000fea0003800000 */
.L_x_7416:
        /* <DEDUP_REMOVED lines=11> */
.L_x_7429:
[----:B------:R-:W-:Y:S01]  /*bdb0*/  CS2R R6, SRZ ;  /* 0x0000000000067805 */ /* 0x000fe2000001ff00 */
[----:B------:R-:W0:Y:S04]  /*bdc0*/  I2F.F64.S16 R4, R5 ;  /* 0x0000000500047312 */ /* 0x000e280000101c00 */
[----:B0-----:R-:W-:Y:S01]  /*bdd0*/  STG.E.128 desc[UR36][R16.64], R4 ;  /* 0x0000000410007986 */ /* 0x001fe2000c101d24 */
[----:B------:R-:W-:Y:S05]  /*bde0*/  EXIT ;  /* 0x000000000000794d */ /* 0x000fea0003800000 */
.L_x_7428:
[----:B------:R-:W-:-:S09]  /*bdf0*/  UISETP.NE.AND UP0, UPT, UR4, 0xf, UPT ;  /* 0x0000000f0400788c */ /* 0x000fd2000bf05270 */
[----:B------:R-:W-:Y:S05]  /*be00*/  BRA.U !UP0, `(.L_x_7430) ;  /* 0x0000000108e87547 */ /* 0x000fea000b800000 */
[----:B------:R-:W-:-:S09]  /*be10*/  UISETP.NE.AND UP0, UPT, UR4, 0x17, UPT ;  /* 0x000000170400788c */ /* 0x000fd2000bf05270 */
[----:B------:R-:W-:Y:S05]  /*be20*/  BRA.U !UP0, `(.L_x_7431) ;  /* 0x0000000108907547 */ /* 0x000fea000b800000 */
[----:B------:R-:W-:-:S09]  /*be30*/  UISETP.NE.AND UP0, UPT, UR4, 0x18, UPT ;  /* 0x000000180400788c */ /* 0x000fd2000bf05270 */
[----:B------:R-:W-:Y:S05]  /*be40*/  BRA.U !UP0, `(.L_x_7432) ;  /* 0x0000000108447547 */ /* 0x000fea000b800000 */
.L_x_7409:
        /* <DEDUP_REMOVED lines=16> */
.L_x_7433:
[----:B------:R-:W-:Y:S05]  /*bf50*/  EXIT ;  /* 0x000000000000794d */ /* 0x000fea0003800000 */
.L_x_7432:
        /* <DEDUP_REMOVED lines=13> */
.L_x_7435:
[----:B------:R-:W-:Y:S05]  /*c030*/  BSYNC.RECONVERGENT B0 ;  /* 0x0000000000007941 */ /* 0x000fea0003800200 */
.L_x_7434:
[----:B------:R-:W-:-:S05]  /*c040*/  LOP3.LUT R3, R0, 0x80, R3, 0xf8, !PT ;  /* 0x0000008000037812 */ /* 0x000fca00078ef803 */
[----:B------:R-:W-:Y:S01]  /*c050*/  STG.E.U8 desc[UR36][R16.64], R3 ;  /* 0x0000000310007986 */ /* 0x000fe2000c101124 */
[----:B------:R-:W-:Y:S05]  /*c060*/  EXIT ;  /* 0x000000000000794d */ /* 0x000fea0003800000 */
.L_x_7431:
        /* <DEDUP_REMOVED lines=12> */
.L_x_7437:
[----:B------:R-:W-:Y:S01]  /*c130*/  IMAD.MOV.U32 R0, RZ, RZ, 0x7f ;  /* 0x0000007fff007424 */ /* 0x000fe200078e00ff */
[----:B------:R-:W-:-:S04]  /*c140*/  ISETP.GT.U32.AND P0, PT, R2, 0x7f800000, PT ;  /* 0x7f8000000200780c */ /* 0x000fc80003f04070 */
[----:B------:R-:W-:-:S09]  /*c150*/  SEL R0, R0, 0x7c, P0 ;  /* 0x0000007c00007807 */ /* 0x000fd20000000000 */
.L_x_7438:
[----:B------:R-:W-:Y:S05]  /*c160*/  BSYNC.RECONVERGENT B0 ;  /* 0x0000000000007941 */ /* 0x000fea0003800200 */
.L_x_7436:
[----:B------:R-:W-:-:S04]  /*c170*/  SHF.R.U32.HI R3, RZ, 0x18, R3 ;  /* 0x00000018ff037819 */ /* 0x000fc80000011603 */
[----:B------:R-:W-:-:S05]  /*c180*/  LOP3.LUT R3, R0, 0x80, R3, 0xf8, !PT ;  /* 0x0000008000037812 */ /* 0x000fca00078ef803 */
[----:B------:R-:W-:Y:S01]  /*c190*/  STG.E.U8 desc[UR36][R16.64], R3 ;  /* 0x0000000310007986 */ /* 0x000fe2000c101124 */
[----:B------:R-:W-:Y:S05]  /*c1a0*/  EXIT ;  /* 0x000000000000794d */ /* 0x000fea0003800000 */
.L_x_7430:
[----:B------:R-:W0:Y:S02]  /*c1b0*/  I2F.S16 R0, R5 ;  /* 0x0000000500007306 */ /* 0x000e240000101400 */
[----:B0-----:R-:W-:-:S05]  /*c1c0*/  F2FP.BF16.F32.PACK_AB R0, RZ, R0 ;  /* 0x00000000ff00723e */ /* 0x001fca00000010ff */
[----:B------:R-:W-:Y:S01]  /*c1d0*/  STG.E.U16 desc[UR36][R16.64], R0 ;  /* 0x0000000010007986 */ /* 0x000fe2000c101524 */
[----:B------:R-:W-:Y:S05]  /*c1e0*/  EXIT ;  /* 0x000000000000794d */ /* 0x000fea0003800000 */
.L_x_7439:
        /* <DEDUP_REMOVED lines=9> */
.L_x_20834:


//--------------------- .text._ZN2at6native27unrolled_elementwise_kernelINS0_13BUnaryFunctorIaaaZZZNS0_18rshift_kernel_cudaERNS_18TensorIteratorBaseEENKUlvE_clEvENKUlvE0_clEvEUlaaE_EESt5arrayIPcLm2EELi4E23TrivialOffsetCalculatorILi1EjESD_NS0_6memory12LoadWithCastILi1EEENSE_13StoreWithCastILi1EEEEEviT_T0_T2_T3_T4_T5_ --------------------------
	.section	.text._ZN2at6native27unrolled_elementwise_kernelINS0_13BUnaryFunctorIaaaZZZNS0_18rshift_kernel_cudaERNS_18TensorIteratorBaseEENKUlvE_clEvENKUlvE0_clEvEUlaaE_EESt5arrayIPcLm2EELi4E23TrivialOffsetCalculatorILi1EjESD_NS0_6memory12LoadWithCastILi1EEENSE_13StoreWithCastILi1EEEEEviT_T0_T2_T3_T4_T5_,"ax",@progbits
	.align	128
        .global         _ZN2at6native27unrolled_elementwise_kernelINS0_13BUnaryFunctorIaaaZZZNS0_18rshift_kernel_cudaERNS_18TensorIteratorBaseEENKUlvE_clEvENKUlvE0_clEvEUlaaE_EESt5arrayIPcLm2EELi4E23TrivialOffsetCalculatorILi1EjESD_NS0_6memory12LoadWithCastILi1EEENSE_13StoreWithCastILi1EEEEEviT_T0_T2_T3_T4_T5_
        .type           _ZN2at6native27unrolled_elementwise_kernelINS0_13BUnaryFunctorIaaaZZZNS0_18rshift_kernel_cudaERNS_18TensorIteratorBaseEENKUlvE_clEvENKUlvE0_clEvEUlaaE_EESt5arrayIPcLm2EELi4E23TrivialOffsetCalculatorILi1EjESD_NS0_6memory12LoadWithCastILi1EEENSE_13StoreWithCastILi1EEEEEviT_T0_T2_T3_T4_T5_,@function
        .size           _ZN2at6native27unrolled_elementwise_kernelINS0_13BUnaryFunctorIaaaZZZNS0_18rshift_kernel_cudaERNS_18TensorIteratorBaseEENKUlvE_clEvENKUlvE0_clEvEUlaaE_EESt5arrayIPcLm2EELi4E23TrivialOffsetCalculatorILi1EjESD_NS0_6memory12LoadWithCastILi1EEENSE_13StoreWithCastILi1EEEEEviT_T0_T2_T3_T4_T5_,(.L_x_20835 - _ZN2at6native27unrolled_elementwise_kernelINS0_13BUnaryFunctorIaaaZZZNS0_18rshift_kernel_cudaERNS_18TensorIteratorBaseEENKUlvE_clEvENKUlvE0_clEvEUlaaE_EESt5arrayIPcLm2EELi4E23TrivialOffsetCalculatorILi1EjESD_NS0_6memory12LoadWithCastILi1EEENSE_13StoreWithCastILi1EEEEEviT_T0_T2_T3_T4_T5_)
        .other          _ZN2at6native27unrolled_elementwise_kernelINS0_13BUnaryFunctorIaaaZZZNS0_18rshift_kernel_cudaERNS_18TensorIteratorBaseEENKUlvE_clEvENKUlvE0_clEvEUlaaE_EESt5arrayIPcLm2EELi4E23TrivialOffsetCalculatorILi1EjESD_NS0_6memory12LoadWithCastILi1EEENSE_13StoreWithCastILi1EEEEEviT_T0_T2_T3_T4_T5_,@"STO_CUDA_ENTRY STV_DEFAULT"
_ZN2at6native27unrolled_elementwise_kernelINS0_13BUnaryFunctorIaaaZZZNS0_18rshift_kernel_cudaERNS_18TensorIteratorBaseEENKUlvE_clEvENKUlvE0_clEvEUlaaE_EESt5arrayIPcLm2EELi4E23TrivialOffsetCalculatorILi1EjESD_NS0_6memory12LoadWithCastILi1EEENSE_13StoreWithCastILi1EEEEEviT_T0_T2_T3_T4_T5_:
.text._ZN2at6native27unrolled_elementwise_kernelINS0_13BUnaryFunctorIaaaZZZNS0_18rshift_kernel_cudaERNS_18TensorIteratorBaseEENKUlvE_clEvENKUlvE0_clEvEUlaaE_EESt5arrayIPcLm2EELi4E23TrivialOffsetCalculatorILi1EjESD_NS0_6memory12LoadWithCastILi1EEENSE_13StoreWithCastILi1EEEEEviT_T0_T2_T3_T4_T5_:
        /* <DEDUP_REMOVED lines=31> */
.L_x_7445:
[----:B------:R3:W5:Y:S01]  /*01f0*/  LDG.E.U8 R18, desc[UR36][R4.64] ;  /* 0x0000002404127981 */ /* 0x000762000c1e1100 */
[----:B------:R-:W-:Y:S05]  /*0200*/  BRA `(.L_x_7447) ;  /* 0x0000000c00507947 */ /* 0x000fea0003800000 */
.L_x_7444:
        /* <DEDUP_REMOVED lines=8> */
.L_x_7449:
[----:B------:R1:W5:Y:S01]  /*0290*/  LDG.E.U8 R18, desc[UR36][R4.64] ;  /* 0x0000002404127981 */ /* 0x000362000c1e1100 */
[----:B------:R-:W-:Y:S05]  /*02a0*/  BRA `(.L_x_7447) ;  /* 0x0000000c00287947 */ /* 0x000fea0003800000 */
.L_x_7448:
[----:B------:R2:W5:Y:S01]  /*02b0*/  LDG.E.U16 R18, desc[UR36][R4.64] ;  /* 0x0000002404127981 */ /* 0x000562000c1e1500 */
[----:B------:R-:W-:Y:S05]  /*02c0*/  BRA `(.L_x_7447) ;  /* 0x0000000c00207947 */ /* 0x000fea0003800000 */
.L_x_7443:
        /* <DEDUP_REMOVED lines=9> */
.L_x_7451:
[----:B------:R-:W2:Y:S02]  /*0360*/  LDG.E.U16 R0, desc[UR36][R4.64] ;  /* 0x0000002404007981 */ /* 0x000ea4000c1e1500 */
[----:B--2---:R-:W-:-:S06]  /*0370*/  HADD2.F32 R0, -RZ, R0.H0_H0 ;  /* 0x20000000ff007230 */ /* 0x004fcc0000004100 */
[----:B------:R-:W0:Y:S02]  /*0380*/  F2I.FTZ.TRUNC.NTZ R0, R0 ;  /* 0x0000000000007305 */ /* 0x000e24000021f100 */
[----:B0-----:R-:W-:Y:S01]  /*0390*/  PRMT R18, R0, 0x7610, R18 ;  /* 0x0000761000127816 */ /* 0x001fe20000000012 */
[----:B------:R-:W-:Y:S06]  /*03a0*/  BRA `(.L_x_7447) ;  /* 0x0000000800e87947 */ /* 0x000fec0003800000 */
.L_x_7450:
        /* <DEDUP_REMOVED lines=9> */
.L_x_7453:
[----:B------:R-:W2:Y:S02]  /*0440*/  LDG.E.U16 R4, desc[UR36][R4.64] ;  /* 0x0000002404047981 */ /* 0x000ea4000c1e1500 */
[----:B--2---:R-:W-:-:S06]  /*0450*/  HADD2.F32 R0, -RZ, R4.H0_H0 ;  /* 0x20000004ff007230 */ /* 0x004fcc0000004100 */
[----:B------:R-:W0:Y:S02]  /*0460*/  F2I.FTZ.TRUNC.NTZ R0, R0 ;  /* 0x0000000000007305 */ /* 0x000e24000021f100 */
[----:B0-----:R-:W-:Y:S01]  /*0470*/  PRMT R18, R0, 0x7610, R18 ;  /* 0x0000761000127816 */ /* 0x001fe20000000012 */
[----:B------:R-:W-:Y:S06]  /*0480*/  BRA `(.L_x_7447) ;  /* 0x0000000800b07947 */ /* 0x000fec0003800000 */
.L_x_7452:
[----:B------:R-:W2:Y:S02]  /*0490*/  LDG.E.64 R4, desc[UR36][R4.64] ;  /* 0x0000002404047981 */ /* 0x000ea4000c1e1b00 */
[----:B--2---:R0:W1:Y:S02]  /*04a0*/  F2I.F64.TRUNC R18, R4 ;  /* 0x0000000400127311 */ /* 0x004064000030d100 */
[----:B01----:R-:W-:Y:S05]  /*04b0*/  BRA `(.L_x_7447) ;  /* 0x0000000800a47947 */ /* 0x003fea0003800000 */
.L_x_7442:
        /* <DEDUP_REMOVED lines=12> */
.L_x_7456:
[----:B------:R-:W2:Y:S02]  /*0580*/  LDG.E.64 R4, desc[UR36][R4.64] ;  /* 0x0000002404047981 */ /* 0x000ea4000c1e1b00 */
[----:B--2---:R0:W1:Y:S02]  /*0590*/  F2I.F64.TRUNC R18, R4 ;  /* 0x0000000400127311 */ /* 0x004064000030d100 */
[----:B01----:R-:W-:Y:S05]  /*05a0*/  BRA `(.L_x_7447) ;  /* 0x0000000800687947 */ /* 0x003fea0003800000 */
.L_x_7455:
        /* <DEDUP_REMOVED lines=27> */
.L_x_7458:
        /* <DEDUP_REMOVED lines=15> */
.L_x_7457:
[----:B------:R-:W2:Y:S02]  /*0850*/  LDG.E.U16 R0, desc[UR36][R4.64] ;  /* 0x0000002404007981 */ /* 0x000ea4000c1e1500 */
[----:B--2---:R-:W-:-:S06]  /*0860*/  IMAD.U32 R0, R0, 0x10000, RZ ;  /* 0x0001000000007824 */ /* 0x004fcc00078e00ff */
[----:B------:R-:W0:Y:S02]  /*0870*/  F2I.FTZ.TRUNC.NTZ R0, R0 ;  /* 0x0000000000007305 */ /* 0x000e24000021f100 */
[----:B0-----:R-:W-:Y:S01]  /*0880*/  PRMT R18, R0, 0x7610, R18 ;  /* 0x0000761000127816 */ /* 0x001fe20000000012 */
[----:B------:R-:W-:Y:S06]  /*0890*/  BRA `(.L_x_7447) ;  /* 0x0000000400ac7947 */ /* 0x000fec0003800000 */
.L_x_7454:
        /* <DEDUP_REMOVED lines=10> */
.L_x_7461:
        /* <DEDUP_REMOVED lines=21> */
.L_x_7465:
[----:B------:R-:W-:Y:S05]  /*0a90*/  BSYNC.RECONVERGENT B1 ;  /* 0x0000000000017941 */ /* 0x000fea0003800200 */
.L_x_7464:
[----:B------:R-:W-:Y:S01]  /*0aa0*/  IMAD.SHL.U32 R0, R0, 0x100000, RZ ;  /* 0x0010000000007824 */ /* 0x000fe200078e00ff */
[----:B------:R-:W-:-:S04]  /*0ab0*/  LEA R3, R3, 0x3b800000, 0x17 ;  /* 0x3b80000003037811 */ /* 0x000fc800078eb8ff */
[----:B------:R-:W-:-:S07]  /*0ac0*/  LOP3.LUT R0, R3, R0, R7, 0xfe, !PT ;  /* 0x0000000003007212 */ /* 0x000fce00078efe07 */
.L_x_7463:
[----:B------:R-:W-:Y:S05]  /*0ad0*/  BSYNC.RECONVERGENT B0 ;  /* 0x0000000000007941 */ /* 0x000fea0003800200 */
.L_x_7462:
[----:B------:R-:W0:Y:S02]  /*0ae0*/  F2I.FTZ.TRUNC.NTZ R0, R0 ;  /* 0x0000000000007305 */ /* 0x000e24000021f100 */
[----:B0-----:R-:W-:Y:S01]  /*0af0*/  PRMT R18, R0, 0x7610, R18 ;  /* 0x0000761000127816 */ /* 0x001fe20000000012 */
[----:B------:R-:W-:Y:S06]  /*0b00*/  BRA `(.L_x_7447) ;  /* 0x0000000400107947 */ /* 0x000fec0003800000 */
.L_x_7460:
        /* <DEDUP_REMOVED lines=21> */
.L_x_7469:
[----:B------:R-:W-:Y:S05]  /*0c60*/  BSYNC.RECONVERGENT B1 ;  /* 0x0000000000017941 */ /* 0x000fea0003800200 */
.L_x_7468:
[----:B------:R-:W-:Y:S01]  /*0c70*/  IMAD.SHL.U32 R0, R0, 0x200000, RZ ;  /* 0x0020000000007824 */ /* 0x000fe200078e00ff */
[----:B------:R-:W-:-:S04]  /*0c80*/  LEA R3, R3, 0x37800000, 0x17 ;  /* 0x3780000003037811 */ /* 0x000fc800078eb8ff */
[----:B------:R-:W-:-:S07]  /*0c90*/  LOP3.LUT R0, R3, R0, R7, 0xfe, !PT ;  /* 0x0000000003007212 */ /* 0x000fce00078efe07 */
.L_x_7467:
[----:B------:R-:W-:Y:S05]  /*0ca0*/  BSYNC.RECONVERGENT B0 ;  /* 0x0000000000007941 */ /* 0x000fea0003800200 */
.L_x_7466:
[----:B------:R-:W0:Y:S02]  /*0cb0*/  F2I.FTZ.TRUNC.NTZ R0, R0 ;  /* 0x0000000000007305 */ /* 0x000e24000021f100 */
[----:B0-----:R-:W-:Y:S01]  /*0cc0*/  PRMT R18, R0, 0x7610, R18 ;  /* 0x0000761000127816 */ /* 0x001fe20000000012 */
[----:B------:R-:W-:Y:S06]  /*0cd0*/  BRA `(.L_x_7447) ;  /* 0x00000000009c7947 */ /* 0x000fec0003800000 */
.L_x_7459:
[----:B------:R-:W-:-:S09]  /*0ce0*/  UISETP.NE.AND UP0, UPT, UR4, 0x1c, UPT ;  /* 0x0000001c0400788c */ /* 0x000fd2000bf05270 */
[----:B------:R-:W-:Y:S05]  /*0cf0*/  BRA.U !UP0, `(.L_x_7470) ;  /* 0x0000000108907547 */ /* 0x000fea000b800000 */
[----:B------:R-:W-:-:S09]  /*0d00*/  UISETP.NE.AND UP0, UPT, UR4, 0x1d, UPT ;  /* 0x0000001d0400788c */ /* 0x000fd2000bf05270 */
[----:B------:R-:W-:Y:S05]  /*0d10*/  BRA.U !UP0, `(.L_x_7471) ;  /* 0x0000000108807547 */ /* 0x000fea000b800000 */
[----:B------:R-:W-:-:S09]  /*0d20*/  UISETP.NE.AND UP0, UPT, UR4, 0x2c, UPT ;  /* 0x0000002c0400788c */ /* 0x000fd2000bf05270 */
[----:B------:R-:W-:Y:S05]  /*0d30*/  BRA.U !UP0, `(.L_x_7472) ;  /* 0x0000000108487547 */ /* 0x000fea000b800000 */
.L_x_7446:
        /* <DEDUP_REMOVED lines=16> */
.L_x_7473:
[----:B------:R-:W-:Y:S01]  /*0e40*/  PRMT R18, RZ, 0x7610, R18 ;  /* 0x00007610ff127816 */ /* 0x000fe20000000012 */
[----:B------:R-:W-:Y:S06]  /*0e50*/  BRA `(.L_x_7447) ;  /* 0x00000000003c7947 */ /* 0x000fec0003800000 */
.L_x_7472:
        /* <DEDUP_REMOVED lines=8> */
.L_x_7475:
[----:B------:R-:W-:Y:S05]  /*0ee0*/  BSYNC.RECONVERGENT B0 ;  /* 0x0000000000007941 */ /* 0x000fea0003800200 */
.L_x_7474:
[----:B------:R-:W0:Y:S02]  /*0ef0*/  F2I.FTZ.TRUNC.NTZ R0, R0 ;  /* 0x0000000000007305 */ /* 0x000e24000021f100 */
[----:B0-----:R-:W-:Y:S01]  /*0f00*/  PRMT R18, R0, 0x7610, R18 ;  /* 0x0000761000127816 */ /* 0x001fe20000000012 */
[----:B------:R-:W-:Y:S06]  /*0f10*/  BRA `(.L_x_7447) ;  /* 0x00000000000c7947 */ /* 0x000fec0003800000 */
.L_x_7471:
[----:B------:R0:W5:Y:S01]  /*0f20*/  LDG.E.U8 R18, desc[UR36][R4.64] ;  /* 0x0000002404127981 */ /* 0x000162000c1e1100 */
[----:B------:R-:W-:Y:S05]  /*0f30*/  BRA `(.L_x_7447) ;  /* 0x0000000000047947 */ /* 0x000fea0003800000 */
.L_x_7470:
[----:B------:R0:W5:Y:S02]  /*0f40*/  LDG.E.U8 R18, desc[UR36][R4.64] ;  /* 0x0000002404127981 */ /* 0x000164000c1e1100 */
.L_x_7447:
[----:B------:R-:W-:-:S07]  /*0f50*/  VIADD R23, R25, 0x80 ;  /* 0x0000008019177836 */ /* 0x000fce0000000000 */
.L_x_7441:
[----:B------:R-:W-:Y:S05]  /*0f60*/  BSYNC.RECONVERGENT B6 ;  /* 0x0000000000067941 */ /* 0x000fea0003800200 */
.L_x_7440:
        /* <DEDUP_REMOVED lines=23> */
.L_x_7481:
[----:B------:R0:W5:Y:S01]  /*10e0*/  LDG.E.U8 R19, desc[UR36][R4.64] ;  /* 0x0000002404137981 */ /* 0x000162000c1e1100 */
[----:B------:R-:W-:Y:S05]  /*10f0*/  BRA `(.L_x_7483) ;  /* 0x0000000c00507947 */ /* 0x000fea0003800000 */
.L_x_7480:
        /* <DEDUP_REMOVED lines=8> */
.L_x_7485:
[----:B------:R0:W5:Y:S01]  /*1180*/  LDG.E.U8 R19, desc[UR36][R4.64] ;  /* 0x0000002404137981 */ /* 0x000162000c1e1100 */
[----:B------:R-:W-:Y:S05]  /*1190*/  BRA `(.L_x_7483) ;  /* 0x0000000c00287947 */ /* 0x000fea0003800000 */
.L_x_7484:
[----:B------:R0:W5:Y:S01]  /*11a0*/  LDG.E.U16 R19, desc[UR36][R4.64] ;  /* 0x0000002404137981 */ /* 0x000162000c1e1500 */
[----:B------:R-:W-:Y:S05]  /*11b0*/  BRA `(.L_x_7483) ;  /* 0x0000000c00207947 */ /* 0x000fea0003800000 */
.L_x_7479:
        /* <DEDUP_REMOVED lines=9> */
.L_x_7487:
[----:B------:R-:W2:Y:S02]  /*1250*/  LDG.E.U16 R0, desc[UR36][R4.64] ;  /* 0x0000002404007981 */ /* 0x000ea4000c1e1500 */
[----:B--2---:R-:W-:-:S06]  /*1260*/  HADD2.F32 R0, -RZ, R0.H0_H0 ;  /* 0x20000000ff007230 */ /* 0x004fcc0000004100 */
[----:B------:R-:W0:Y:S02]  /*1270*/  F2I.FTZ.TRUNC.NTZ R0, R0 ;  /* 0x0000000000007305 */ /* 0x000e24000021f100 */
[----:B0-----:R-:W-:Y:S01]  /*1280*/  PRMT R19, R0, 0x7610, R19 ;  /* 0x0000761000137816 */ /* 0x001fe20000000013 */
[----:B------:R-:W-:Y:S06]  /*1290*/  BRA `(.L_x_7483) ;  /* 0x0000000800e87947 */ /* 0x000fec0003800000 */
.L_x_7486:
        /* <DEDUP_REMOVED lines=9> */
.L_x_7489:
[----:B------:R-:W2:Y:S02]  /*1330*/  LDG.E.U16 R4, desc[UR36][R4.64] ;  /* 0x0000002404047981 */ /* 0x000ea4000c1e1500 */
[----:B--2---:R-:W-:-:S06]  /*1340*/  HADD2.F32 R0, -RZ, R4.H0_H0 ;  /* 0x20000004ff007230 */ /* 0x004fcc0000004100 */
[----:B------:R-:W0:Y:S02]  /*1350*/  F2I.FTZ.TRUNC.NTZ R0, R0 ;  /* 0x0000000000007305 */ /* 0x000e24000021f100 */
[----:B0-----:R-:W-:Y:S01]  /*1360*/  PRMT R19, R0, 0x7610, R19 ;  /* 0x0000761000137816 */ /* 0x001fe20000000013 */
[----:B------:R-:W-:Y:S06]  /*1370*/  BRA `(.L_x_7483) ;  /* 0x0000000800b07947 */ /* 0x000fec0003800000 */
.L_x_7488:
[----:B------:R-:W2:Y:S02]  /*1380*/  LDG.E.64 R4, desc[UR36][R4.64] ;  /* 0x0000002404047981 */ /* 0x000ea4000c1e1b00 */
[----:B--2---:R0:W1:Y:S02]  /*1390*/  F2I.F64.TRUNC R19, R4 ;  /* 0x0000000400137311 */ /* 0x004064000030d100 */
[----:B01----:R-:W-:Y:S05]  /*13a0*/  BRA `(.L_x_7483) ;  /* 0x0000000800a47947 */ /* 0x003fea0003800000 */
.L_x_7478:
        /* <DEDUP_REMOVED lines=12> */
.L_x_7492:
[----:B------:R-:W2:Y:S02]  /*1470*/  LDG.E.64 R4, desc[UR36][R4.64] ;  /* 0x0000002404047981 */ /* 0x000ea4000c1e1b00 */
[----:B--2---:R0:W1:Y:S02]  /*1480*/  F2I.F64.TRUNC R19, R4 ;  /* 0x0000000400137311 */ /* 0x004064000030d100 */
[----:B01----:R-:W-:Y:S05]  /*1490*/  BRA `(.L_x_7483) ;  /* 0x0000000800687947 */ /* 0x003fea0003800000 */
.L_x_7491:
        /* <DEDUP_REMOVED lines=27> */
.L_x_7494:
        /* <DEDUP_REMOVED lines=15> */
.L_x_7493:
[----:B------:R-:W2:Y:S02]  /*1740*/  LDG.E.U16 R0, desc[UR36][R4.64] ;  /* 0x0000002404007981 */ /* 0x000ea4000c1e1500 */
[----:B--2---:R-:W-:-:S06]  /*1750*/  IMAD.U32 R0, R0, 0x10000, RZ ;  /* 0x0001000000007824 */ /* 0x004fcc00078e00ff */
[----:B------:R-:W0:Y:S02]  /*1760*/  F2I.FTZ.TRUNC.NTZ R0, R0 ;  /* 0x0000000000007305 */ /* 0x000e24000021f100 */
[----:B0-----:R-:W-:Y:S01]  /*1770*/  PRMT R19, R0, 0x7610, R19 ;  /* 0x0000761000137816 */ /* 0x001fe20000000013 */
[----:B------:R-:W-:Y:S06]  /*1780*/  BRA `(.L_x_7483) ;  /* 0x0000000400ac7947 */ /* 0x000fec0003800000 */
.L_x_7490:
        /* <DEDUP_REMOVED lines=10> */
.L_x_7497:
        /* <DEDUP_REMOVED lines=21> */
.L_x_7501:
[----:B------:R-:W-:Y:S05]  /*1980*/  BSYNC.RECONVERGENT B1 ;  /* 0x0000000000017941 */ /* 0x000fea0003800200 */
.L_x_7500:
[----:B------:R-:W-:Y:S01]  /*1990*/  IMAD.SHL.U32 R0, R0, 0x100000, RZ ;  /* 0x0010000000007824 */ /* 0x000fe200078e00ff */
[----:B------:R-:W-:-:S04]  /*19a0*/  LEA R3, R3, 0x3b800000, 0x17 ;  /* 0x3b80000003037811 */ /* 0x000fc800078eb8ff */
[----:B------:R-:W-:-:S07]  /*19b0*/  LOP3.LUT R0, R3, R0, R7, 0xfe, !PT ;  /* 0x0000000003007212 */ /* 0x000fce00078efe07 */
.L_x_7499:
[----:B------:R-:W-:Y:S05]  /*19c0*/  BSYNC.RECONVERGENT B0 ;  /* 0x0000000000007941 */ /* 0x000fea0003800200 */
.L_x_7498:
[----:B------:R-:W0:Y:S02]  /*19d0*/  F2I.FTZ.TRUNC.NTZ R0, R0 ;  /* 0x0000000000007305 */ /* 0x000e24000021f100 */
[----:B0-----:R-:W-:Y:S01]  /*19e0*/  PRMT R19, R0, 0x7610, R19 ;  /* 0x0000761000137816 */ /* 0x001fe20000000013 */
[----:B------:R-:W-:Y:S06]  /*19f0*/  BRA `(.L_x_7483) ;  /* 0x0000000400107947 */ /* 0x000fec0003800000 */
.L_x_7496:
        /* <DEDUP_REMOVED lines=21> */
.L_x_7505:
[----:B------:R-:W-:Y:S05]  /*1b50*/  BSYNC.RECONVERGENT B1 ;  /* 0x0000000000017941 */ /* 0x000fea0003800200 */
.L_x_7504:
[----:B------:R-:W-:Y:S01]  /*1b60*/  IMAD.SHL.U32 R0, R0, 0x200000, RZ ;  /* 0x0020000000007824 */ /* 0x000fe200078e00ff */
[----:B------:R-:W-:-:S04]  /*1b70*/  LEA R3, R3, 0x37800000, 0x17 ;  /* 0x3780000003037811 */ /* 0x000fc800078eb8ff */
[----:B------:R-:W-:-:S07]  /*1b80*/  LOP3.LUT R0, R3, R0, R7, 0xfe, !PT ;  /* 0x0000000003007212 */ /* 0x000fce00078efe07 */
.L_x_7503:
[----:B------:R-:W-:Y:S05]  /*1b90*/  BSYNC.RECONVERGENT B0 ;  /* 0x0000000000007941 */ /* 0x000fea0003800200 */
.L_x_7502:
[----:B------:R-:W0:Y:S02]  /*1ba0*/  F2I.FTZ.TRUNC.NTZ R0, R0 ;  /* 0x0000000000007305 */ /* 0x000e24000021f100 */
[----:B0-----:R-:W-:Y:S01]  /*1bb0*/  PRMT R19, R0, 0x7610, R19 ;  /* 0x0000761000137816 */ /* 0x001fe20000000013 */
[----:B------:R-:W-:Y:S06]  /*1bc0*/  BRA `(.L_x_7483) ;  /* 0x00000000009c7947 */ /* 0x000fec0003800000 */
.L_x_7495:
        /* <DEDUP_REMOVED lines=14> */
.L_x_7509:
[----:B------:R-:W-:Y:S05]  /*1cb0*/  BSYNC.RECONVERGENT B0 ;  /* 0x0000000000007941 */ /* 0x000fea0003800200 */
.L_x_7508:
[----:B------:R-:W0:Y:S02]  /*1cc0*/  F2I.FTZ.TRUNC.NTZ R0, R0 ;  /* 0x0000000000007305 */ /* 0x000e24000021f100 */
[----:B0-----:R-:W-:Y:S01]  /*1cd0*/  PRMT R19, R0, 0x7610, R19 ;  /* 0x0000761000137816 */ /* 0x001fe20000000013 */
[----:B------:R-:W-:Y:S06]  /*1ce0*/  BRA `(.L_x_7483) ;  /* 0x0000000000547947 */ /* 0x000fec0003800000 */
.L_x_7482:
        /* <DEDUP_REMOVED lines=16> */
.L_x_7510:
[----:B------:R-:W-:Y:S01]  /*1df0*/  PRMT R19, RZ, 0x7610, R19 ;  /* 0x00007610ff137816 */ /* 0x000fe20000000013 */
[----:B------:R-:W-:Y:S06]  /*1e00*/  BRA `(.L_x_7483) ;  /* 0x00000000000c7947 */ /* 0x000fec0003800000 */
.L_x_7507:
[----:B------:R1:W5:Y:S01]  /*1e10*/  LDG.E.U8 R19, desc[UR36][R4.64] ;  /* 0x0000002404137981 */ /* 0x000362000c1e1100 */
[----:B------:R-:W-:Y:S05]  /*1e20*/  BRA `(.L_x_7483) ;  /* 0x0000000000047947 */ /* 0x000fea0003800000 */
.L_x_7506:
[----:B------:R0:W5:Y:S02]  /*1e30*/  LDG.E.U8 R19, desc[UR36][R4.64] ;  /* 0x0000002404137981 */ /* 0x000164000c1e1100 */
.L_x_7483:
[----:B------:R-:W-:-:S07]  /*1e40*/  VIADD R23, R23, 0x80 ;  /* 0x0000008017177836 */ /* 0x000fce0000000000 */
.L_x_7477:
[----:B------:R-:W-:Y:S05]  /*1e50*/  BSYNC.RECONVERGENT B6 ;  /* 0x0000000000067941 */ /* 0x000fea0003800200 */
.L_x_7476:
        /* <DEDUP_REMOVED lines=23> */
.L_x_7516:
[----:B------:R0:W5:Y:S01]  /*1fd0*/  LDG.E.U8 R17, desc[UR36][R4.64] ;  /* 0x0000002404117981 */ /* 0x000162000c1e1100 */
[----:B------:R-:W-:Y:S05]  /*1fe0*/  BRA `(.L_x_7518) ;  /* 0x0000000c00507947 */ /* 0x000fea0003800000 */
.L_x_7515:
        /* <DEDUP_REMOVED lines=8> */
.L_x_7520:
[----:B------:R0:W5:Y:S01]  /*2070*/  LDG.E.U8 R17, desc[UR36][R4.64] ;  /* 0x0000002404117981 */ /* 0x000162000c1e1100 */
[----:B------:R-:W-:Y:S05]  /*2080*/  BRA `(.L_x_7518) ;  /* 0x0000000c00287947 */ /* 0x000fea0003800000 */
.L_x_7519:
[----:B------:R0:W5:Y:S01]  /*2090*/  LDG.E.U16 R17, desc[UR36][R4.64] ;  /* 0x0000002404117981 */ /* 0x000162000c1e1500 */
[----:B------:R-:W-:Y:S05]  /*20a0*/  BRA `(.L_x_7518) ;  /* 0x0000000c00207947 */ /* 0x000fea0003800000 */
.L_x_7514:
        /* <DEDUP_REMOVED lines=9> */
.L_x_7522:
[----:B------:R-:W2:Y:S02]  /*2140*/  LDG.E.U16 R0, desc[UR36][R4.64] ;  /* 0x0000002404007981 */ /* 0x000ea4000c1e1500 */
[----:B--2---:R-:W-:-:S06]  /*2150*/  HADD2.F32 R0, -RZ, R0.H0_H0 ;  /* 0x20000000ff007230 */ /* 0x004fcc0000004100 */
[----:B------:R-:W0:Y:S02]  /*2160*/  F2I.FTZ.TRUNC.NTZ R0, R0 ;  /* 0x0000000000007305 */ /* 0x000e24000021f100 */
[----:B0-----:R-:W-:Y:S01]  /*2170*/  PRMT R17, R0, 0x7610, R17 ;  /* 0x0000761000117816 */ /* 0x001fe20000000011 */
[----:B------:R-:W-:Y:S06]  /*2180*/  BRA `(.L_x_7518) ;  /* 0x0000000800e87947 */ /* 0x000fec0003800000 */
.L_x_7521:
        /* <DEDUP_REMOVED lines=9> */
.L_x_7524:
[----:B------:R-:W2:Y:S02]  /*2220*/  LDG.E.U16 R4, desc[UR36][R4.64] ;  /* 0x0000002404047981 */ /* 0x000ea4000c1e1500 */
[----:B--2---:R-:W-:-:S06]  /*2230*/  HADD2.F32 R0, -RZ, R4.H0_H0 ;  /* 0x20000004ff007230 */ /* 0x004fcc0000004100 */
[----:B------:R-:W0:Y:S02]  /*2240*/  F2I.FTZ.TRUNC.NTZ R0, R0 ;  /* 0x0000000000007305 */ /* 0x000e24000021f100 */
[----:B0-----:R-:W-:Y:S01]  /*2250*/  PRMT R17, R0, 0x7610, R17 ;  /* 0x0000761000117816 */ /* 0x001fe20000000011 */
[----:B------:R-:W-:Y:S06]  /*2260*/  BRA `(.L_x_7518) ;  /* 0x0000000800b07947 */ /* 0x000fec0003800000 */
.L_x_7523:
[----:B------:R-:W2:Y:S02]  /*2270*/  LDG.E.64 R4, desc[UR36][R4.64] ;  /* 0x0000002404047981 */ /* 0x000ea4000c1e1b00 */
[----:B--2---:R0:W1:Y:S02]  /*2280*/  F2I.F64.TRUNC R17, R4 ;  /* 0x0000000400117311 */ /* 0x004064000030d100 */
[----:B01----:R-:W-:Y:S05]  /*2290*/  BRA `(.L_x_7518) ;  /* 0x0000000800a47947 */ /* 0x003fea0003800000 */
.L_x_7513:
        /* <DEDUP_REMOVED lines=12> */
.L_x_7527:
[----:B------:R-:W2:Y:S02]  /*2360*/  LDG.E.64 R4, desc[UR36][R4.64] ;  /* 0x0000002404047981 */ /* 0x000ea4000c1e1b00 */
[----:B--2---:R3:W4:Y:S02]  /*2370*/  F2I.F64.TRUNC R17, R4 ;  /* 0x0000000400117311 */ /* 0x004724000030d100 */
[----:B---34-:R-:W-:Y:S05]  /*2380*/  BRA `(.L_x_7518) ;  /* 0x0000000800687947 */ /* 0x018fea0003800000 */
.L_x_7526:
        /* <DEDUP_REMOVED lines=27> */
.L_x_7529:
        /* <DEDUP_REMOVED lines=15> */
.L_x_7528:
[----:B------:R-:W2:Y:S02]  /*2630*/  LDG.E.U16 R0, desc[UR36][R4.64] ;  /* 0x0000002404007981 */ /* 0x000ea4000c1e1500 */
[----:B--2---:R-:W-:-:S06]  /*2640*/  IMAD.U32 R0, R0, 0x10000, RZ ;  /* 0x0001000000007824 */ /* 0x004fcc00078e00ff */
[----:B------:R-:W0:Y:S02]  /*2650*/  F2I.FTZ.TRUNC.NTZ R0, R0 ;  /* 0x0000000000007305 */ /* 0x000e24000021f100 */
[----:B0-----:R-:W-:Y:S01]  /*2660*/  PRMT R17, R0, 0x7610, R17 ;  /* 0x0000761000117816 */ /* 0x001fe20000000011 */
[----:B------:R-:W-:Y:S06]  /*2670*/  BRA `(.L_x_7518) ;  /* 0x0000000400ac7947 */ /* 0x000fec0003800000 */
.L_x_7525:
        /* <DEDUP_REMOVED lines=10> */
.L_x_7532:
        /* <DEDUP_REMOVED lines=21> */
.L_x_7536:
[----:B------:R-:W-:Y:S05]  /*2870*/  BSYNC.RECONVERGENT B1 ;  /* 0x0000000000017941 */ /* 0x000fea0003800200 */
.L_x_7535:
[----:B------:R-:W-:Y:S01]  /*2880*/  IMAD.SHL.U32 R0, R0, 0x100000, RZ ;  /* 0x0010000000007824 */ /* 0x000fe200078e00ff */
[----:B------:R-:W-:-:S04]  /*2890*/  LEA R3, R3, 0x3b800000, 0x17 ;  /* 0x3b80000003037811 */ /* 0x000fc800078eb8ff */
[----:B------:R-:W-:-:S07]  /*28a0*/  LOP3.LUT R0, R3, R0, R7, 0xfe, !PT ;  /* 0x0000000003007212 */ /* 0x000fce00078efe07 */
.L_x_7534:
[----:B------:R-:W-:Y:S05]  /*28b0*/  BSYNC.RECONVERGENT B0 ;  /* 0x0000000000007941 */ /* 0x000fea0003800200 */
.L_x_7533:
[----:B------:R-:W0:Y:S02]  /*28c0*/  F2I.FTZ.TRUNC.NTZ R0, R0 ;  /* 0x0000000000007305 */ /* 0x000e24000021f100 */
[----:B0-----:R-:W-:Y:S01]  /*28d0*/  PRMT R17, R0, 0x7610, R17 ;  /* 0x0000761000117816 */ /* 0x001fe20000000011 */
[----:B------:R-:W-:Y:S06]  /*28e0*/  BRA `(.L_x_7518) ;  /* 0x0000000400107947 */ /* 0x000fec0003800000 */
.L_x_7531:
        /* <DEDUP_REMOVED lines=21> */
.L_x_7540:
[----:B------:R-:W-:Y:S05]  /*2a40*/  BSYNC.RECONVERGENT B1 ;  /* 0x0000000000017941 */ /* 0x000fea0003800200 */
.L_x_7539:
[----:B------:R-:W-:Y:S01]  /*2a50*/  IMAD.SHL.U32 R0, R0, 0x200000, RZ ;  /* 0x0020000000007824 */ /* 0x000fe200078e00ff */
[----:B------:R-:W-:-:S04]  /*2a60*/  LEA R3, R3, 0x37800000, 0x17 ;  /* 0x3780000003037811 */ /* 0x000fc800078eb8ff */
[----:B------:R-:W-:-:S07]  /*2a70*/  LOP3.LUT R0, R3, R0, R7, 0xfe, !PT ;  /* 0x0000000003007212 */ /* 0x000fce00078efe07 */
.L_x_7538:
[----:B------:R-:W-:Y:S05]  /*2a80*/  BSYNC.RECONVERGENT B0 ;  /* 0x0000000000007941 */ /* 0x000fea0003800200 */
.L_x_7537:
[----:B------:R-:W0:Y:S02]  /*2a90*/  F2I.FTZ.TRUNC.NTZ R0, R0 ;  /* 0x0000000000007305 */ /* 0x000e24000021f100 */
[----:B0-----:R-:W-:Y:S01]  /*2aa0*/  PRMT R17, R0, 0x7610, R17 ;  /* 0x0000761000117816 */ /* 0x001fe20000000011 */
[----:B------:R-:W-:Y:S06]  /*2ab0*/  BRA `(.L_x_7518) ;  /* 0x00000000009c7947 */ /* 0x000fec0003800000 */
.L_x_7530:
        /* <DEDUP_REMOVED lines=14> */
.L_x_7544:
[----:B------:R-:W-:Y:S05]  /*2ba0*/  BSYNC.RECONVERGENT B0 ;  /* 0x0000000000007941 */ /* 0x000fea0003800200 */
.L_x_7543:
[----:B------:R-:W0:Y:S02]  /*2bb0*/  F2I.FTZ.TRUNC.NTZ R0, R0 ;  /* 0x0000000000007305 */ /* 0x000e24000021f100 */
[----:B0-----:R-:W-:Y:S01]  /*2bc0*/  PRMT R17, R0, 0x7610, R17 ;  /* 0x0000761000117816 */ /* 0x001fe20000000011 */
[----:B------:R-:W-:Y:S06]  /*2bd0*/  BRA `(.L_x_7518) ;  /* 0x0000000000547947 */ /* 0x000fec0003800000 */
.L_x_7517:
        /* <DEDUP_REMOVED lines=16> */
.L_x_7545:
[----:B------:R-:W-:Y:S01]  /*2ce0*/  PRMT R17, RZ, 0x7610, R17 ;  /* 0x00007610ff117816 */ /* 0x000fe20000000011 */
[----:B------:R-:W-:Y:S06]  /*2cf0*/  BRA `(.L_x_7518) ;  /* 0x00000000000c7947 */ /* 0x000fec0003800000 */
.L_x_7542:
[----:B------:R2:W5:Y:S01]  /*2d00*/  LDG.E.U8 R17, desc[UR36][R4.64] ;  /* 0x0000002404117981 */ /* 0x000562000c1e1100 */
[----:B------:R-:W-:Y:S05]  /*2d10*/  BRA `(.L_x_7518) ;  /* 0x0000000000047947 */ /* 0x000fea0003800000 */
.L_x_7541:
[----:B------:R1:W5:Y:S02]  /*2d20*/  LDG.E.U8 R17, desc[UR36][R4.64] ;  /* 0x0000002404117981 */ /* 0x000364000c1e1100 */
.L_x_7518:
[----:B------:R-:W-:-:S07]  /*2d30*/  VIADD R23, R23, 0x80 ;  /* 0x0000008017177836 */ /* 0x000fce0000000000 */
.L_x_7512:
[----:B------:R-:W-:Y:S05]  /*2d40*/  BSYNC.RECONVERGENT B6 ;  /* 0x0000000000067941 */ /* 0x000fea0003800200 */
.L_x_7511:
        /* <DEDUP_REMOVED lines=23> */
.L_x_7551:
[----:B------:R0:W5:Y:S01]  /*2ec0*/  LDG.E.U8 R22, desc[UR36][R4.64] ;  /* 0x0000002404167981 */ /* 0x000162000c1e1100 */
[----:B------:R-:W-:Y:S05]  /*2ed0*/  BRA `(.L_x_7547) ;  /* 0x0000000c004c7947 */ /* 0x000fea0003800000 */
.L_x_7550:
        /* <DEDUP_REMOVED lines=8> */
.L_x_7554:
[----:B------:R0:W5:Y:S01]  /*2f60*/  LDG.E.U8 R22, desc[UR36][R4.64] ;  /* 0x0000002404167981 */ /* 0x000162000c1e1100 */
[----:B------:R-:W-:Y:S05]  /*2f70*/  BRA `(.L_x_7547) ;  /* 0x0000000c00247947 */ /* 0x000fea0003800000 */
.L_x_7553:
[----:B------:R0:W5:Y:S01]  /*2f80*/  LDG.E.U16 R22, desc[UR36][R4.64] ;  /* 0x0000002404167981 */ /* 0x000162000c1e1500 */
[----:B------:R-:W-:Y:S05]  /*2f90*/  BRA `(.L_x_7547) ;  /* 0x0000000c001c7947 */ /* 0x000fea0003800000 */
.L_x_7549:
        /* <DEDUP_REMOVED lines=9> */
.L_x_7556:
[----:B------:R-:W2:Y:S02]  /*3030*/  LDG.E.U16 R0, desc[UR36][R4.64] ;  /* 0x0000002404007981 */ /* 0x000ea4000c1e1500 */
[----:B--2---:R-:W-:-:S06]  /*3040*/  HADD2.F32 R0, -RZ, R0.H0_H0 ;  /* 0x20000000ff007230 */ /* 0x004fcc0000004100 */
[----:B------:R-:W0:Y:S02]  /*3050*/  F2I.FTZ.TRUNC.NTZ R0, R0 ;  /* 0x0000000000007305 */ /* 0x000e24000021f100 */
[----:B0-----:R-:W-:Y:S01]  /*3060*/  PRMT R22, R0, 0x7610, R22 ;  /* 0x0000761000167816 */ /* 0x001fe20000000016 */
[----:B------:R-:W-:Y:S06]  /*3070*/  BRA `(.L_x_7547) ;  /* 0x0000000800e47947 */ /* 0x000fec0003800000 */
.L_x_7555:
        /* <DEDUP_REMOVED lines=9> */
.L_x_7558:
[----:B------:R-:W2:Y:S02]  /*3110*/  LDG.E.U16 R4, desc[UR36][R4.64] ;  /* 0x0000002404047981 */ /* 0x000ea4000c1e1500 */
[----:B--2---:R-:W-:-:S06]  /*3120*/  HADD2.F32 R0, -RZ, R4.H0_H0 ;  /* 0x20000004ff007230 */ /* 0x004fcc0000004100 */
[----:B------:R-:W0:Y:S02]  /*3130*/  F2I.FTZ.TRUNC.NTZ R0, R0 ;  /* 0x0000000000007305 */ /* 0x000e24000021f100 */
[----:B0-----:R-:W-:Y:S01]  /*3140*/  PRMT R22, R0, 0x7610, R22 ;  /* 0x0000761000167816 */ /* 0x001fe20000000016 */
[----:B------:R-:W-:Y:S06]  /*3150*/  BRA `(.L_x_7547) ;  /* 0x0000000800ac7947 */ /* 0x000fec0003800000 */
.L_x_7557:
[----:B------:R-:W2:Y:S02]  /*3160*/  LDG.E.64 R4, desc[UR36][R4.64] ;  /* 0x0000002404047981 */ /* 0x000ea4000c1e1b00 */
[----:B--2---:R0:W1:Y:S02]  /*3170*/  F2I.F64.TRUNC R22, R4 ;  /* 0x0000000400167311 */ /* 0x004064000030d100 */
[----:B01----:R-:W-:Y:S05]  /*3180*/  BRA `(.L_x_7547) ;  /* 0x0000000800a07947 */ /* 0x003fea0003800000 */
.L_x_7548:
        /* <DEDUP_REMOVED lines=12> */
.L_x_7561:
[----:B------:R-:W2:Y:S02]  /*3250*/  LDG.E.64 R4, desc[UR36][R4.64] ;  /* 0x0000002404047981 */ /* 0x000ea4000c1e1b00 */
[----:B--2---:R0:W1:Y:S02]  /*3260*/  F2I.F64.TRUNC R22, R4 ;  /* 0x0000000400167311 */ /* 0x004064000030d100 */
[----:B01----:R-:W-:Y:S05]  /*3270*/  BRA `(.L_x_7547) ;  /* 0x0000000800647947 */ /* 0x003fea0003800000 */
.L_x_7560:
        /* <DEDUP_REMOVED lines=27> */
.L_x_7563:
        /* <DEDUP_REMOVED lines=15> */
.L_x_7562:
[----:B------:R-:W2:Y:S02]  /*3520*/  LDG.E.U16 R0, desc[UR36][R4.64] ;  /* 0x0000002404007981 */ /* 0x000ea4000c1e1500 */
[----:B--2---:R-:W-:-:S06]  /*3530*/  IMAD.U32 R0, R0, 0x10000, RZ ;  /* 0x0001000000007824 */ /* 0x004fcc00078e00ff */
[----:B------:R-:W0:Y:S02]  /*3540*/  F2I.FTZ.TRUNC.NTZ R0, R0 ;  /* 0x0000000000007305 */ /* 0x000e24000021f100 */
[----:B0-----:R-:W-:Y:S01]  /*3550*/  PRMT R22, R0, 0x7610, R22 ;  /* 0x0000761000167816 */ /* 0x001fe20000000016 */
[----:B------:R-:W-:Y:S06]  /*3560*/  BRA `(.L_x_7547) ;  /* 0x0000000400a87947 */ /* 0x000fec0003800000 */
.L_x_7559:
        /* <DEDUP_REMOVED lines=10> */
.L_x_7566:
        /* <DEDUP_REMOVED lines=21> */
.L_x_7570:
[----:B------:R-:W-:Y:S05]  /*3760*/  BSYNC.RECONVERGENT B1 ;  /* 0x0000000000017941 */ /* 0x000fea0003800200 */
.L_x_7569:
[----:B------:R-:W-:Y:S01]  /*3770*/  IMAD.SHL.U32 R0, R0, 0x100000, RZ ;  /* 0x0010000000007824 */ /* 0x000fe200078e00ff */
[----:B------:R-:W-:-:S04]  /*3780*/  LEA R3, R3, 0x3b800000, 0x17 ;  /* 0x3b80000003037811 */ /* 0x000fc800078eb8ff */
[----:B------:R-:W-:-:S07]  /*3790*/  LOP3.LUT R0, R3, R0, R7, 0xfe, !PT ;  /* 0x0000000003007212 */ /* 0x000fce00078efe07 */
.L_x_7568:
[----:B------:R-:W-:Y:S05]  /*37a0*/  BSYNC.RECONVERGENT B0 ;  /* 0x0000000000007941 */ /* 0x000fea0003800200 */
.L_x_7567:
[----:B------:R-:W0:Y:S02]  /*37b0*/  F2I.FTZ.TRUNC.NTZ R0, R0 ;  /* 0x0000000000007305 */ /* 0x000e24000021f100 */
[----:B0-----:R-:W-:Y:S01]  /*37c0*/  PRMT R22, R0, 0x7610, R22 ;  /* 0x0000761000167816 */ /* 0x001fe20000000016 */
[----:B------:R-:W-:Y:S06]  /*37d0*/  BRA `(.L_x_7547) ;  /* 0x00000004000c7947 */ /* 0x000fec0003800000 */
.L_x_7565:
        /* <DEDUP_REMOVED lines=21> */
.L_x_7574:
[----:B------:R-:W-:Y:S05]  /*3930*/  BSYNC.RECONVERGENT B1 ;  /* 0x0000000000017941 */ /* 0x000fea0003800200 */
.L_x_7573:
[----:B------:R-:W-:Y:S01]  /*3940*/  IMAD.SHL.U32 R0, R0, 0x200000, RZ ;  /* 0x0020000000007824 */ /* 0x000fe200078e00ff */
[----:B------:R-:W-:-:S04]  /*3950*/  LEA R3, R3, 0x37800000, 0x17 ;  /* 0x3780000003037811 */ /* 0x000fc800078eb8ff */
[----:B------:R-:W-:-:S07]  /*3960*/  LOP3.LUT R0, R3, R0, R7, 0xfe, !PT ;  /* 0x0000000003007212 */ /* 0x000fce00078efe07 */
.L_x_7572:
[----:B------:R-:W-:Y:S05]  /*3970*/  BSYNC.RECONVERGENT B0 ;  /* 0x0000000000007941 */ /* 0x000fea0003800200 */
.L_x_7571:
[----:B------:R-:W0:Y:S02]  /*3980*/  F2I.FTZ.TRUNC.NTZ R0, R0 ;  /* 0x0000000000007305 */ /* 0x000e24000021f100 */
[----:B0-----:R-:W-:Y:S01]  /*3990*/  PRMT R22, R0, 0x7610, R22 ;  /* 0x0000761000167816 */ /* 0x001fe20000000016 */
[----:B------:R-:W-:Y:S06]  /*39a0*/  BRA `(.L_x_7547) ;  /* 0x0000000000987947 */ /* 0x000fec0003800000 */
.L_x_7564:
        /* <DEDUP_REMOVED lines=14> */
.L_x_7578:
[----:B------:R-:W-:Y:S05]  /*3a90*/  BSYNC.RECONVERGENT B0 ;  /* 0x0000000000007941 */ /* 0x000fea0003800200 */
.L_x_7577:
[----:B------:R-:W0:Y:S02]  /*3aa0*/  F2I.FTZ.TRUNC.NTZ R0, R0 ;  /* 0x0000000000007305 */ /* 0x000e24000021f100 */
[----:B0-----:R-:W-:Y:S01]  /*3ab0*/  PRMT R22, R0, 0x7610, R22 ;  /* 0x0000761000167816 */ /* 0x001fe20000000016 */
[----:B------:R-:W-:Y:S06]  /*3ac0*/  BRA `(.L_x_7547) ;  /* 0x0000000000507947 */ /* 0x000fec0003800000 */
.L_x_7552:
        /* <DEDUP_REMOVED lines=16> */
.L_x_7579:
[----:B------:R-:W-:Y:S05]  /*3bd0*/  BRA `(.L_x_7547) ;  /* 0x00000000000c7947 */ /* 0x000fea0003800000 */
.L_x_7576:
[----:B------:R0:W5:Y:S01]  /*3be0*/  LDG.E.U8 R22, desc[UR36][R4.64] ;  /* 0x0000002404167981 */ /* 0x000162000c1e1100 */
[----:B------:R-:W-:Y:S05]  /*3bf0*/  BRA `(.L_x_7547) ;  /* 0x0000000000047947 */ /* 0x000fea0003800000 */
.L_x_7575:
[----:B------:R0:W5:Y:S02]  /*3c00*/  LDG.E.U8 R22, desc[UR36][R4.64] ;  /* 0x0000002404167981 */ /* 0x000164000c1e1100 */
.L_x_7547:
[----:B------:R-:W-:Y:S05]  /*3c10*/  BSYNC.RECONVERGENT B6 ;  /* 0x0000000000067941 */ /* 0x000fea0003800200 */
.L_x_7546:
[----:B------:R-:W0:Y:S02]  /*3c20*/  LDC.U8 R0, c[0x0][0x385] ;  /* 0x0000e140ff007b82 */ /* 0x000e240000000000 */
[C---:B01234-:R-:W-:Y:S01]  /*3c30*/  VIADD R5, R25.reuse, 0x100 ;  /* 0x0000010019057836 */ /* 0x05ffe20000000000 */
[CC--:B------:R-:W-:Y:S01]  /*3c40*/  ISETP.GE.AND P0, PT, R25.reuse, R16.reuse, PT ;  /* 0x000000101900720c */ /* 0x0c0fe20003f06270 */
[----:B------:R-:W-:Y:S01]  /*3c50*/  VIADD R23, R25, 0x80 ;  /* 0x0000008019177836 */ /* 0x000fe20000000000 */
[----:B------:R-:W-:Y:S02]  /*3c60*/  BSSY.RECONVERGENT B6, `(.L_x_7580) ;  /* 0x0000135000067945 */ /* 0x000fe40003800200 */
[-C--:B------:R-:W-:Y:S01]  /*3c70*/  ISETP.GE.AND P3, PT, R5, R16.reuse, PT ;  /* 0x000000100500720c */ /* 0x080fe20003f66270 */
[----:B------:R-:W-:Y:S01]  /*3c80*/  VIADD R5, R25, 0x180 ;  /* 0x0000018019057836 */ /* 0x000fe20000000000 */
[----:B------:R-:W-:-:S04]  /*3c90*/  ISETP.GE.AND P2, PT, R23, R16, PT ;  /* 0x000000101700720c */ /* 0x000fc80003f46270 */
[----:B------:R-:W-:-:S03]  /*3ca0*/  ISETP.GE.AND P1, PT, R5, R16, PT ;  /* 0x000000100500720c */ /* 0x000fc60003f26270 */
[----:B-----5:R-:W-:-:S04]  /*3cb0*/  @!P0 PRMT R8, R18, 0x8880, RZ ;  /* 0x0000888012088816 */ /* 0x020fc800000000ff */
[C---:B------:R-:W-:Y:S02]  /*3cc0*/  @!P3 PRMT R4, R17.reuse, 0x8880, RZ ;  /* 0x000088801104b816 */ /* 0x040fe400000000ff */
[----:B------:R-:W-:Y:S02]  /*3cd0*/  @!P3 LOP3.LUT R17, R17, 0xffff, RZ, 0xc0, !PT ;  /* 0x0000ffff1111b812 */ /* 0x000fe400078ec0ff */
[----:B------:R-:W-:Y:S02]  /*3ce0*/  @!P3 SHF.R.S32.HI R4, RZ, 0x7, R4 ;  /* 0x00000007ff04b819 */ /* 0x000fe40000011404 */
[----:B------:R-:W-:Y:S02]  /*3cf0*/  ISETP.GT.U32.OR P4, PT, R0, 0x6, P3 ;  /* 0x000000060000780c */ /* 0x000fe40001f84470 */
[----:B------:R-:W-:Y:S02]  /*3d00*/  @!P3 PRMT R17, R17, 0x8880, RZ ;  /* 0x000088801111b816 */ /* 0x000fe400000000ff */
[----:B------:R-:W-:-:S02]  /*3d10*/  @!P2 LOP3.LUT R6, R19, 0xffff, RZ, 0xc0, !PT ;  /* 0x0000ffff1306a812 */ /* 0x000fc400078ec0ff */
[----:B------:R-:W-:Y:S01]  /*3d20*/  @!P1 LOP3.LUT R7, R22, 0xffff, RZ, 0xc0, !PT ;  /* 0x0000ffff16079812 */ /* 0x000fe200078ec0ff */
[----:B------:R-:W-:Y:S01]  /*3d30*/  @!P3 IMAD.MOV.U32 R5, RZ, RZ, R17 ;  /* 0x000000ffff05b224 */ /* 0x000fe200078e0011 */
[C---:B------:R-:W-:Y:S01]  /*3d40*/  ISETP.GT.U32.OR P5, PT, R0.reuse, 0x6, P2 ;  /* 0x000000060000780c */ /* 0x040fe200017a4470 */
[----:B------:R-:W0:Y:S01]  /*3d50*/  LDC.U8 R17, c[0x0][0x3a4] ;  /* 0x0000e900ff117b82 */ /* 0x000e220000000000 */
[----:B------:R-:W-:Y:S02]  /*3d60*/  ISETP.GT.U32.OR P6, PT, R0, 0x6, P1 ;  /* 0x000000060000780c */ /* 0x000fe40000fc4470 */
[----:B------:R-:W-:Y:S02]  /*3d70*/  @!P1 PRMT R10, R22, 0x8880, RZ ;  /* 0x00008880160a9816 */ /* 0x000fe400000000ff */
[----:B------:R-:W-:Y:S02]  /*3d80*/  @!P4 SHF.R.S32.HI R4, RZ, R0, R5 ;  /* 0x00000000ff04c219 */ /* 0x000fe40000011405 */
[----:B------:R-:W-:-:S02]  /*3d90*/  ISETP.GT.U32.OR P4, PT, R0, 0x6, P0 ;  /* 0x000000060000780c */ /* 0x000fc40000784470 */
[----:B------:R-:W-:Y:S02]  /*3da0*/  @!P2 PRMT R9, R19, 0x8880, RZ ;  /* 0x000088801309a816 */ /* 0x000fe400000000ff */
[----:B------:R-:W-:Y:S01]  /*3db0*/  @!P2 PRMT R11, R6, 0x8880, RZ ;  /* 0x00008880060ba816 */ /* 0x000fe200000000ff */
[----:B------:R-:W-:Y:S01]  /*3dc0*/  @!P1 IMAD.MOV.U32 R6, RZ, RZ, R10 ;  /* 0x000000ffff069224 */ /* 0x000fe200078e000a */
[----:B------:R-:W-:Y:S02]  /*3dd0*/  @!P1 PRMT R12, R7, 0x8880, RZ ;  /* 0x00008880070c9816 */ /* 0x000fe400000000ff */
[----:B------:R-:W-:Y:S01]  /*3de0*/  @!P0 LOP3.LUT R5, R18, 0xffff, RZ, 0xc0, !PT ;  /* 0x0000ffff12058812 */ /* 0x000fe200078ec0ff */
[----:B------:R-:W-:Y:S01]  /*3df0*/  @!P2 IMAD.MOV.U32 R7, RZ, RZ, R11 ;  /* 0x000000ffff07a224 */ /* 0x000fe200078e000b */
[----:B------:R-:W-:Y:S01]  /*3e00*/  @!P2 SHF.R.S32.HI R10, RZ, 0x7, R9 ;  /* 0x00000007ff0aa819 */ /* 0x000fe20000011409 */
[----:B------:R-:W-:Y:S01]  /*3e10*/  @!P1 IMAD.MOV.U32 R9, RZ, RZ, R12 ;  /* 0x000000ffff099224 */ /* 0x000fe200078e000c */
[----:B------:R-:W-:Y:S01]  /*3e20*/  @!P0 PRMT R5, R5, 0x8880, RZ ;  /* 0x0000888005058816 */ /* 0x000fe200000000ff */
[----:B------:R-:W-:Y:S01]  /*3e30*/  @!P3 IMAD.MOV.U32 R18, RZ, RZ, R4 ;  /* 0x000000ffff12b224 */ /* 0x000fe200078e0004 */
[----:B------:R-:W-:-:S02]  /*3e40*/  @!P0 SHF.R.S32.HI R8, RZ, 0x7, R8 ;  /* 0x00000007ff088819 */ /* 0x000fc40000011408 */
[----:B------:R-:W-:Y:S02]  /*3e50*/  @!P1 SHF.R.S32.HI R6, RZ, 0x7, R6 ;  /* 0x00000007ff069819 */ /* 0x000fe40000011406 */
[-C--:B------:R-:W-:Y:S02]  /*3e60*/  @!P4 SHF.R.S32.HI R8, RZ, R0.reuse, R5 ;  /* 0x00000000ff08c219 */ /* 0x080fe40000011405 */
[-C--:B------:R-:W-:Y:S02]  /*3e70*/  @!P5 SHF.R.S32.HI R10, RZ, R0.reuse, R7 ;  /* 0x00000000ff0ad219 */ /* 0x080fe40000011407 */
[----:B------:R-:W-:Y:S01]  /*3e80*/  @!P6 SHF.R.S32.HI R6, RZ, R0, R9 ;  /* 0x00000000ff06e219 */ /* 0x000fe20000011409 */
[----:B------:R-:W-:Y:S02]  /*3e90*/  @!P0 IMAD.MOV.U32 R3, RZ, RZ, R8 ;  /* 0x000000ffff038224 */ /* 0x000fe400078e0008 */
[----:B------:R-:W-:Y:S02]  /*3ea0*/  @!P2 IMAD.MOV.U32 R22, RZ, RZ, R10 ;  /* 0x000000ffff16a224 */ /* 0x000fe400078e000a */
[----:B------:R-:W-:Y:S01]  /*3eb0*/  @!P1 IMAD.MOV.U32 R19, RZ, RZ, R6 ;  /* 0x000000ffff139224 */ /* 0x000fe200078e0006 */
[----:B------:R-:W-:Y:S06]  /*3ec0*/  @P0 BRA `(.L_x_7581) ;  /* 0x0000001000380947 */ /* 0x000fec0003800000 */
[----:B------:R-:W1:Y:S01]  /*3ed0*/  LDCU UR4, c[0x0][0x3a8] ;  /* 0x00007500ff0477ac */ /* 0x000e620008000800 */
[----:B------:R-:W2:Y:S01]  /*3ee0*/  LDC.64 R8, c[0x0][0x388] ;  /* 0x0000e200ff087b82 */ /* 0x000ea20000000a00 */
[----:B------:R-:W-:Y:S01]  /*3ef0*/  IMAD R0, R2, 0x200, R25 ;  /* 0x0000020002007824 */ /* 0x000fe200078e0219 */
[----:B0-----:R-:W-:-:S03]  /*3f00*/  PRMT R4, R17, 0x9910, RZ ;  /* 0x0000991011047816 */ /* 0x001fc600000000ff */
[----:B-1----:R-:W-:Y:S02]  /*3f10*/  IMAD R5, R0, UR4, RZ ;  /* 0x0000000400057c24 */ /* 0x002fe4000f8e02ff */
        /* <DEDUP_REMOVED lines=16> */
.L_x_7585:
[----:B------:R0:W-:Y:S01]  /*4020*/  STG.E.U8 desc[UR36][R8.64], R3 ;  /* 0x0000000308007986 */ /* 0x0001e2000c101124 */
[----:B------:R-:W-:Y:S01]  /*4030*/  IMAD.MOV.U32 R25, RZ, RZ, R23 ;  /* 0x000000ffff197224 */ /* 0x000fe200078e0017 */
[----:B------:R-:W-:Y:S06]  /*4040*/  BRA `(.L_x_7581) ;  /* 0x0000000c00d87947 */ /* 0x000fec0003800000 */
.L_x_7584:
        /* <DEDUP_REMOVED lines=13> */
.L_x_7588:
[----:B------:R-:W-:Y:S01]  /*4120*/  LOP3.LUT R3, R3, 0xffff, RZ, 0xc0, !PT ;  /* 0x0000ffff03037812 */ /* 0x000fe200078ec0ff */
[----:B------:R-:W-:-:S03]  /*4130*/  IMAD.MOV.U32 R25, RZ, RZ, R23 ;  /* 0x000000ffff197224 */ /* 0x000fc600078e0017 */
[----:B------:R-:W-:-:S05]  /*4140*/  PRMT R3, R3, 0x8880, RZ ;  /* 0x0000888003037816 */ /* 0x000fca00000000ff */
[----:B------:R0:W-:Y:S01]  /*4150*/  STG.E desc[UR36][R8.64], R3 ;  /* 0x0000000308007986 */ /* 0x0001e2000c101924 */
[----:B------:R-:W-:Y:S05]  /*4160*/  BRA `(.L_x_7581) ;  /* 0x0000000c00907947 */ /* 0x000fea0003800000 */
.L_x_7587:
[----:B------:R-:W-:Y:S01]  /*4170*/  PRMT R3, R3, 0x8880, RZ ;  /* 0x0000888003037816 */ /* 0x000fe200000000ff */
[----:B------:R-:W-:-:S03]  /*4180*/  IMAD.MOV.U32 R25, RZ, RZ, R23 ;  /* 0x000000ffff197224 */ /* 0x000fc600078e0017 */
[----:B------:R-:W-:-:S05]  /*4190*/  PRMT R3, R3, 0x7710, RZ ;  /* 0x0000771003037816 */ /* 0x000fca00000000ff */
[----:B------:R0:W-:Y:S01]  /*41a0*/  STG.E.U16 desc[UR36][R8.64], R3 ;  /* 0x0000000308007986 */ /* 0x0001e2000c101524 */
[----:B------:R-:W-:Y:S05]  /*41b0*/  BRA `(.L_x_7581) ;  /* 0x0000000c007c7947 */ /* 0x000fea0003800000 */
.L_x_7583:
        /* <DEDUP_REMOVED lines=10> */
.L_x_7590:
[----:B------:R-:W0:Y:S01]  /*4260*/  I2F.S8 R0, R3 ;  /* 0x0000000300007306 */ /* 0x000e220000001400 */
[----:B------:R-:W-:Y:S01]  /*4270*/  IMAD.MOV.U32 R25, RZ, RZ, R23 ;  /* 0x000000ffff197224 */ /* 0x000fe200078e0017 */
[----:B0-----:R-:W-:-:S05]  /*4280*/  F2FP.F16.F32.PACK_AB R0, RZ, R0 ;  /* 0x00000000ff00723e */ /* 0x001fca00000000ff */
[----:B------:R0:W-:Y:S01]  /*4290*/  STG.E.U16 desc[UR36][R8.64], R0 ;  /* 0x0000000008007986 */ /* 0x0001e2000c101524 */
[----:B------:R-:W-:Y:S05]  /*42a0*/  BRA `(.L_x_7581) ;  /* 0x0000000c00407947 */ /* 0x000fea0003800000 */
.L_x_7589:
        /* <DEDUP_REMOVED lines=11> */
.L_x_7592:
[----:B------:R-:W0:Y:S01]  /*4360*/  I2F.S8 R3, R3 ;  /* 0x0000000300037306 */ /* 0x000e220000001400 */
[----:B------:R-:W-:Y:S01]  /*4370*/  IMAD.MOV.U32 R25, RZ, RZ, R23 ;  /* 0x000000ffff197224 */ /* 0x000fe200078e0017 */
[----:B0-----:R-:W-:-:S04]  /*4380*/  F2FP.F16.F32.PACK_AB R3, RZ, R3 ;  /* 0x00000003ff03723e */ /* 0x001fc800000000ff */
[----:B------:R-:W-:-:S05]  /*4390*/  PRMT R3, R3, 0x5410, RZ ;  /* 0x0000541003037816 */ /* 0x000fca00000000ff */
[----:B------:R0:W-:Y:S01]  /*43a0*/  STG.E desc[UR36][R8.64], R3 ;  /* 0x0000000308007986 */ /* 0x0001e2000c101924 */
[----:B------:R-:W-:Y:S05]  /*43b0*/  BRA `(.L_x_7581) ;  /* 0x0000000800fc7947 */ /* 0x000fea0003800000 */
.L_x_7591:
[----:B------:R-:W-:Y:S01]  /*43c0*/  PRMT R4, R3, 0x8880, RZ ;  /* 0x0000888003047816 */ /* 0x000fe200000000ff */
[----:B------:R-:W-:-:S03]  /*43d0*/  IMAD.MOV.U32 R25, RZ, RZ, R23 ;  /* 0x000000ffff197224 */ /* 0x000fc600078e0017 */
[----:B------:R-:W-:-:S06]  /*43e0*/  PRMT R4, R4, 0x7710, RZ ;  /* 0x0000771004047816 */ /* 0x000fcc00000000ff */
[----:B------:R-:W0:Y:S02]  /*43f0*/  I2F.F64.S16 R4, R4 ;  /* 0x0000000400047312 */ /* 0x000e240000101c00 */
[----:B0-----:R0:W-:Y:S01]  /*4400*/  STG.E.64 desc[UR36][R8.64], R4 ;  /* 0x0000000408007986 */ /* 0x0011e2000c101b24 */
[----:B------:R-:W-:Y:S05]  /*4410*/  BRA `(.L_x_7581) ;  /* 0x0000000800e47947 */ /* 0x000fea0003800000 */
.L_x_7582:
        /* <DEDUP_REMOVED lines=13> */
.L_x_7595:
[----:B------:R-:W-:Y:S02]  /*44f0*/  PRMT R4, R3, 0x8880, RZ ;  /* 0x0000888003047816 */ /* 0x000fe400000000ff */
[----:B------:R-:W-:Y:S01]  /*4500*/  CS2R R6, SRZ ;  /* 0x0000000000067805 */ /* 0x000fe2000001ff00 */
[----:B------:R-:W-:Y:S01]  /*4510*/  IMAD.MOV.U32 R25, RZ, RZ, R23 ;  /* 0x000000ffff197224 */ /* 0x000fe200078e0017 */
[----:B------:R-:W-:-:S06]  /*4520*/  PRMT R4, R4, 0x7710, RZ ;  /* 0x0000771004047816 */ /* 0x000fcc00000000ff */
[----:B------:R-:W0:Y:S02]  /*4530*/  I2F.F64.S16 R4, R4 ;  /* 0x0000000400047312 */ /* 0x000e240000101c00 */
[----:B0-----:R4:W-:Y:S01]  /*4540*/  STG.E.128 desc[UR36][R8.64], R4 ;  /* 0x0000000408007986 */ /* 0x0019e2000c101d24 */
[----:B------:R-:W-:Y:S05]  /*4550*/  BRA `(.L_x_7581) ;  /* 0x0000000800947947 */ /* 0x000fea0003800000 */
.L_x_7594:
        /* <DEDUP_REMOVED lines=19> */
.L_x_7599:
[----:B------:R-:W-:Y:S05]  /*4690*/  BSYNC.RECONVERGENT B0 ;  /* 0x0000000000007941 */ /* 0x000fea0003800200 */
.L_x_7598:
[----:B------:R-:W-:Y:S01]  /*46a0*/  LOP3.LUT R5, R0, 0x80, R5, 0xf8, !PT ;  /* 0x0000008000057812 */ /* 0x000fe200078ef805 */
[----:B------:R-:W-:-:S04]  /*46b0*/  IMAD.MOV.U32 R25, RZ, RZ, R23 ;  /* 0x000000ffff197224 */ /* 0x000fc800078e0017 */
[----:B------:R3:W-:Y:S01]  /*46c0*/  STG.E.U8 desc[UR36][R8.64], R5 ;  /* 0x0000000508007986 */ /* 0x0007e2000c101124 */
[----:B------:R-:W-:Y:S05]  /*46d0*/  BRA `(.L_x_7581) ;  /* 0x0000000800347947 */ /* 0x000fea0003800000 */
.L_x_7597:
        /* <DEDUP_REMOVED lines=15> */
.L_x_7601:
[----:B------:R-:W-:Y:S05]  /*47d0*/  BSYNC.RECONVERGENT B0 ;  /* 0x0000000000007941 */ /* 0x000fea0003800200 */
.L_x_7600:
[----:B------:R-:W-:Y:S01]  /*47e0*/  LOP3.LUT R5, R0, 0x80, R5, 0xf8, !PT ;  /* 0x0000008000057812 */ /* 0x000fe200078ef805 */
[----:B------:R-:W-:-:S04]  /*47f0*/  IMAD.MOV.U32 R25, RZ, RZ, R23 ;  /* 0x000000ffff197224 */ /* 0x000fc800078e0017 */
[----:B------:R2:W-:Y:S01]  /*4800*/  STG.E.U8 desc[UR36][R8.64], R5 ;  /* 0x0000000508007986 */ /* 0x0005e2000c101124 */
[----:B------:R-:W-:Y:S05]  /*4810*/  BRA `(.L_x_7581) ;  /* 0x0000000400e47947 */ /* 0x000fea0003800000 */
.L_x_7596:
[----:B------:R-:W0:Y:S01]  /*4820*/  I2F.S8 R0, R3 ;  /* 0x0000000300007306 */ /* 0x000e220000001400 */
[----:B------:R-:W-:Y:S01]  /*4830*/  IMAD.MOV.U32 R25, RZ, RZ, R23 ;  /* 0x000000ffff197224 */ /* 0x000fe200078e0017 */
[----:B0-----:R-:W-:-:S05]  /*4840*/  F2FP.BF16.F32.PACK_AB R0, RZ, R0 ;  /* 0x00000000ff00723e */ /* 0x001fca00000010ff */
[----:B------:R1:W-:Y:S01]  /*4850*/  STG.E.U16 desc[UR36][R8.64], R0 ;  /* 0x0000000008007986 */ /* 0x0003e2000c101524 */
[----:B------:R-:W-:Y:S05]  /*4860*/  BRA `(.L_x_7581) ;  /* 0x0000000400d07947 */ /* 0x000fea0003800000 */
.L_x_7593:
        /* <DEDUP_REMOVED lines=13> */
.L_x_7604:
        /* <DEDUP_REMOVED lines=13> */
.L_x_7607:
[----:B------:R-:W-:-:S04]  /*4a10*/  SHF.R.U32.HI R0, RZ, 0x14, R3 ;  /* 0x00000014ff007819 */ /* 0x000fc80000011603 */
[----:B------:R-:W-:-:S04]  /*4a20*/  LOP3.LUT R0, R0, 0x1, RZ, 0xc0, !PT ;  /* 0x0000000100007812 */ /* 0x000fc800078ec0ff */
[----:B------:R-:W-:-:S04]  /*4a30*/  IADD3 R0, PT, PT, R3, 0x487ffff, R0 ;  /* 0x0487ffff03007810 */ /* 0x000fc80007ffe000 */
[----:B------:R-:W-:-:S04]  /*4a40*/  SHF.R.U32.HI R0, RZ, 0x14, R0 ;  /* 0x00000014ff007819 */ /* 0x000fc80000011600 */
[----:B------:R-:W-:-:S07]  /*4a50*/  LOP3.LUT R0, R0, 0xff, RZ, 0xc0, !PT ;  /* 0x000000ff00007812 */ /* 0x000fce00078ec0ff */
.L_x_7608:
[----:B------:R-:W-:-:S04]  /*4a60*/  SHF.R.U32.HI R3, RZ, 0x18, R3 ;  /* 0x00000018ff037819 */ /* 0x000fc80000011603 */
[----:B------:R-:W-:-:S04]  /*4a70*/  LOP3.LUT R0, R0, 0x80, R3, 0xf8, !PT ;  /* 0x0000008000007812 */ /* 0x000fc800078ef803 */
[----:B------:R-:W-:-:S07]  /*4a80*/  PRMT R4, R0, 0x7610, R4 ;  /* 0x0000761000047816 */ /* 0x000fce0000000004 */
.L_x_7606:
[----:B------:R-:W-:Y:S05]  /*4a90*/  BSYNC.RECONVERGENT B0 ;  /* 0x0000000000007941 */ /* 0x000fea0003800200 */
.L_x_7605:
[----:B------:R0:W-:Y:S01]  /*4aa0*/  STG.E.U8 desc[UR36][R8.64], R4 ;  /* 0x0000000408007986 */ /* 0x0001e2000c101124 */
[----:B------:R-:W-:Y:S01]  /*4ab0*/  IMAD.MOV.U32 R25, RZ, RZ, R23 ;  /* 0x000000ffff197224 */ /* 0x000fe200078e0017 */
[----:B------:R-:W-:Y:S06]  /*4ac0*/  BRA `(.L_x_7581) ;  /* 0x0000000400387947 */ /* 0x000fec0003800000 */
.L_x_7603:
        /* <DEDUP_REMOVED lines=13> */
.L_x_7611:
[----:B------:R-:W-:-:S04]  /*4ba0*/  SHF.R.U32.HI R0, RZ, 0x15, R3 ;  /* 0x00000015ff007819 */ /* 0x000fc80000011603 */
[----:B------:R-:W-:-:S04]  /*4bb0*/  LOP3.LUT R0, R0, 0x1, RZ, 0xc0, !PT ;  /* 0x0000000100007812 */ /* 0x000fc800078ec0ff */
[----:B------:R-:W-:-:S04]  /*4bc0*/  IADD3 R0, PT, PT, R3, 0x88fffff, R0 ;  /* 0x088fffff03007810 */ /* 0x000fc80007ffe000 */
[----:B------:R-:W-:-:S04]  /*4bd0*/  SHF.R.U32.HI R0, RZ, 0x15, R0 ;  /* 0x00000015ff007819 */ /* 0x000fc80000011600 */
[----:B------:R-:W-:-:S07]  /*4be0*/  LOP3.LUT R0, R0, 0xff, RZ, 0xc0, !PT ;  /* 0x000000ff00007812 */ /* 0x000fce00078ec0ff */
.L_x_7612:
[----:B------:R-:W-:-:S04]  /*4bf0*/  SHF.R.U32.HI R3, RZ, 0x18, R3 ;  /* 0x00000018ff037819 */ /* 0x000fc80000011603 */
[----:B------:R-:W-:-:S04]  /*4c00*/  LOP3.LUT R0, R0, 0x80, R3, 0xf8, !PT ;  /* 0x0000008000007812 */ /* 0x000fc800078ef803 */
[----:B------:R-:W-:-:S07]  /*4c10*/  PRMT R4, R0, 0x7610, R4 ;  /* 0x0000761000047816 */ /* 0x000fce0000000004 */
.L_x_7610:
[----:B------:R-:W-:Y:S05]  /*4c20*/  BSYNC.RECONVERGENT B0 ;  /* 0x0000000000007941 */ /* 0x000fea0003800200 */
.L_x_7609:
[----:B------:R0:W-:Y:S01]  /*4c30*/  STG.E.U8 desc[UR36][R8.64], R4 ;  /* 0x0000000408007986 */ /* 0x0001e2000c101124 */
[----:B------:R-:W-:Y:S01]  /*4c40*/  IMAD.MOV.U32 R25, RZ, RZ, R23 ;  /* 0x000000ffff197224 */ /* 0x000fe200078e0017 */
[----:B------:R-:W-:Y:S06]  /*4c50*/  BRA `(.L_x_7581) ;  /* 0x0000000000d47947 */ /* 0x000fec0003800000 */
.L_x_7602:
[----:B------:R-:W-:-:S13]  /*4c60*/  ISETP.NE.AND P0, PT, R0, 0x1c, PT ;  /* 0x0000001c0000780c */ /* 0x000fda0003f05270 */
[----:B------:R-:W-:Y:S05]  /*4c70*/  @!P0 BRA `(.L_x_7613) ;  /* 0x0000000000bc8947 */ /* 0x000fea0003800000 */
[----:B------:R-:W-:-:S13]  /*4c80*/  ISETP.NE.AND P0, PT, R0, 0x1d, PT ;  /* 0x0000001d0000780c */ /* 0x000fda0003f05270 */
[----:B------:R-:W-:Y:S05]  /*4c90*/  @!P0 BRA `(.L_x_7614) ;  /* 0x0000000000988947 */ /* 0x000fea0003800000 */
[----:B------:R-:W-:-:S13]  /*4ca0*/  ISETP.NE.AND P0, PT, R0, 0x2c, PT ;  /* 0x0000002c0000780c */ /* 0x000fda0003f05270 */
[----:B------:R-:W-:Y:S05]  /*4cb0*/  @!P0 BRA `(.L_x_7615) ;  /* 0x0000000000488947 */ /* 0x000fea0003800000 */
.L_x_7586:
        /* <DEDUP_REMOVED lines=16> */
.L_x_7616:
[----:B------:R-:W-:Y:S01]  /*4dc0*/  IMAD.MOV.U32 R25, RZ, RZ, R23 ;  /* 0x000000ffff197224 */ /* 0x000fe200078e0017 */
[----:B------:R-:W-:Y:S06]  /*4dd0*/  BRA `(.L_x_7581) ;  /* 0x0000000000747947 */ /* 0x000fec0003800000 */
.L_x_7615:
        /* <DEDUP_REMOVED lines=18> */
.L_x_7614:
[----:B------:R-:W-:Y:S01]  /*4f00*/  LOP3.LUT R3, R3, 0xffff, RZ, 0xc0, !PT ;  /* 0x0000ffff03037812 */ /* 0x000fe200078ec0ff */
[----:B------:R-:W-:-:S03]  /*4f10*/  IMAD.MOV.U32 R25, RZ, RZ, R23 ;  /* 0x000000ffff197224 */ /* 0x000fc600078e0017 */
[----:B------:R-:W-:-:S05]  /*4f20*/  PRMT R3, R3, 0x8880, RZ ;  /* 0x0000888003037816 */ /* 0x000fca00000000ff */
[----:B------:R-:W-:-:S05]  /*4f30*/  IMAD.MOV.U32 R4, RZ, RZ, R3 ;  /* 0x000000ffff047224 */ /* 0x000fca00078e0003 */
[----:B------:R-:W-:-:S05]  /*4f40*/  SHF.R.S32.HI R5, RZ, 0x1f, R4 ;  /* 0x0000001fff057819 */ /* 0x000fca0000011404 */
[----:B------:R0:W-:Y:S01]  /*4f50*/  STG.E.64 desc[UR36][R8.64], R4 ;  /* 0x0000000408007986 */ /* 0x0001e2000c101b24 */
[----:B------:R-:W-:Y:S05]  /*4f60*/  BRA `(.L_x_7581) ;  /* 0x0000000000107947 */ /* 0x000fea0003800000 */
.L_x_7613:
[----:B------:R-:W-:Y:S01]  /*4f70*/  LOP3.LUT R3, R3, 0xffff, RZ, 0xc0, !PT ;  /* 0x0000ffff03037812 */ /* 0x000fe200078ec0ff */
[----:B------:R-:W-:-:S03]  /*4f80*/  IMAD.MOV.U32 R25, RZ, RZ, R23 ;  /* 0x000000ffff197224 */ /* 0x000fc600078e0017 */
[----:B------:R-:W-:-:S05]  /*4f90*/  PRMT R3, R3, 0x8880, RZ ;  /* 0x0000888003037816 */ /* 0x000fca00000000ff */
[----:B------:R0:W-:Y:S02]  /*4fa0*/  STG.E desc[UR36][R8.64], R3 ;  /* 0x0000000308007986 */ /* 0x0001e4000c101924 */
.L_x_7581:
[----:B------:R-:W-:Y:S05]  /*4fb0*/  BSYNC.RECONVERGENT B6 ;  /* 0x0000000000067941 */ /* 0x000fea0003800200 */
.L_x_7580:
[----:B------:R-:W-:Y:S01]  /*4fc0*/  ISETP.GE.AND P0, PT, R25, R16, PT ;  /* 0x000000101900720c */ /* 0x000fe20003f06270 */
[----:B------:R-:W-:-:S12]  /*4fd0*/  BSSY.RECONVERGENT B6, `(.L_x_7617) ;  /* 0x00001f2000067945 */ /* 0x000fd80003800200 */
        /* <DEDUP_REMOVED lines=21> */
.L_x_7622:
[----:B------:R0:W-:Y:S01]  /*5130*/  STG.E.U8 desc[UR36][R8.64], R22 ;  /* 0x0000001608007986 */ /* 0x0001e2000c101124 */
[----:B------:R-:W-:Y:S05]  /*5140*/  BRA `(.L_x_7624) ;  /* 0x0000000c00807947 */ /* 0x000fea0003800000 */
.L_x_7621:
        /* <DEDUP_REMOVED lines=12> */
.L_x_7626:
[----:B------:R-:W-:-:S04]  /*5210*/  LOP3.LUT R22, R22, 0xffff, RZ, 0xc0, !PT ;  /* 0x0000ffff16167812 */ /* 0x000fc800078ec0ff */
[----:B------:R-:W-:-:S05]  /*5220*/  PRMT R3, R22, 0x8880, RZ ;  /* 0x0000888016037816 */ /* 0x000fca00000000ff */
[----:B------:R0:W-:Y:S01]  /*5230*/  STG.E desc[UR36][R8.64], R3 ;  /* 0x0000000308007986 */ /* 0x0001e2000c101924 */
[----:B------:R-:W-:Y:S05]  /*5240*/  BRA `(.L_x_7624) ;  /* 0x0000000c00407947 */ /* 0x000fea0003800000 */
.L_x_7625:
[----:B------:R-:W-:-:S04]  /*5250*/  PRMT R3, R22, 0x8880, RZ ;  /* 0x0000888016037816 */ /* 0x000fc800000000ff */
[----:B------:R-:W-:-:S05]  /*5260*/  PRMT R3, R3, 0x7710, RZ ;  /* 0x0000771003037816 */ /* 0x000fca00000000ff */
[----:B------:R0:W-:Y:S01]  /*5270*/  STG.E.U16 desc[UR36][R8.64], R3 ;  /* 0x0000000308007986 */ /* 0x0001e2000c101524 */
[----:B------:R-:W-:Y:S05]  /*5280*/  BRA `(.L_x_7624) ;  /* 0x0000000c00307947 */ /* 0x000fea0003800000 */
.L_x_7620:
        /* <DEDUP_REMOVED lines=9> */
.L_x_7628:
[----:B------:R-:W0:Y:S02]  /*5320*/  I2F.S8 R0, R22 ;  /* 0x0000001600007306 */ /* 0x000e240000001400 */
[----:B0-----:R-:W-:-:S05]  /*5330*/  F2FP.F16.F32.PACK_AB R0, RZ, R0 ;  /* 0x00000000ff00723e */ /* 0x001fca00000000ff */
[----:B------:R0:W-:Y:S01]  /*5340*/  STG.E.U16 desc[UR36][R8.64], R0 ;  /* 0x0000000008007986 */ /* 0x0001e2000c101524 */
[----:B------:R-:W-:Y:S05]  /*5350*/  BRA `(.L_x_7624) ;  /* 0x0000000800fc7947 */ /* 0x000fea0003800000 */
.L_x_7627:
        /* <DEDUP_REMOVED lines=10> */
.L_x_7630:
[----:B------:R-:W0:Y:S02]  /*5400*/  I2F.S8 R22, R22 ;  /* 0x0000001600167306 */ /* 0x000e240000001400 */
[----:B0-----:R-:W-:-:S04]  /*5410*/  F2FP.F16.F32.PACK_AB R3, RZ, R22 ;  /* 0x00000016ff03723e */ /* 0x001fc800000000ff */
[----:B------:R-:W-:-:S05]  /*5420*/  PRMT R3, R3, 0x5410, RZ ;  /* 0x0000541003037816 */ /* 0x000fca00000000ff */
[----:B------:R0:W-:Y:S01]  /*5430*/  STG.E desc[UR36][R8.64], R3 ;  /* 0x0000000308007986 */ /* 0x0001e2000c101924 */
[----:B------:R-:W-:Y:S05]  /*5440*/  BRA `(.L_x_7624) ;  /* 0x0000000800c07947 */ /* 0x000fea0003800000 */
.L_x_7629:
[----:B------:R-:W-:-:S04]  /*5450*/  PRMT R4, R22, 0x8880, RZ ;  /* 0x0000888016047816 */ /* 0x000fc800000000ff */
[----:B------:R-:W-:-:S06]  /*5460*/  PRMT R4, R4, 0x7710, RZ ;  /* 0x0000771004047816 */ /* 0x000fcc00000000ff */
[----:B------:R-:W0:Y:S02]  /*5470*/  I2F.F64.S16 R4, R4 ;  /* 0x0000000400047312 */ /* 0x000e240000101c00 */
[----:B0-----:R0:W-:Y:S01]  /*5480*/  STG.E.64 desc[UR36][R8.64], R4 ;  /* 0x0000000408007986 */ /* 0x0011e2000c101b24 */
[----:B------:R-:W-:Y:S05]  /*5490*/  BRA `(.L_x_7624) ;  /* 0x0000000800ac7947 */ /* 0x000fea0003800000 */
.L_x_7619:
        /* <DEDUP_REMOVED lines=14> */
.L_x_7634:
        /* <DEDUP_REMOVED lines=17> */
.L_x_7637:
[----:B------:R-:W-:-:S04]  /*5690*/  SHF.R.U32.HI R3, RZ, 0x18, R5 ;  /* 0x00000018ff037819 */ /* 0x000fc80000011605 */
[----:B------:R-:W-:-:S04]  /*56a0*/  LOP3.LUT R0, R0, 0x80, R3, 0xf8, !PT ;  /* 0x0000008000007812 */ /* 0x000fc800078ef803 */
[----:B------:R-:W-:-:S07]  /*56b0*/  PRMT R4, R0, 0x7610, R4 ;  /* 0x0000761000047816 */ /* 0x000fce0000000004 */
.L_x_7636:
[----:B------:R-:W-:Y:S05]  /*56c0*/  BSYNC.RECONVERGENT B0 ;  /* 0x0000000000007941 */ /* 0x000fea0003800200 */
.L_x_7635:
[----:B------:R0:W-:Y:S01]  /*56d0*/  STG.E.U8 desc[UR36][R8.64], R4 ;  /* 0x0000000408007986 */ /* 0x0001e2000c101124 */
[----:B------:R-:W-:Y:S05]  /*56e0*/  BRA `(.L_x_7624) ;  /* 0x0000000800187947 */ /* 0x000fea0003800000 */
.L_x_7633:
        /* <DEDUP_REMOVED lines=17> */
.L_x_7640:
[----:B------:R-:W-:-:S04]  /*5800*/  SHF.R.U32.HI R3, RZ, 0x18, R5 ;  /* 0x00000018ff037819 */ /* 0x000fc80000011605 */
[----:B------:R-:W-:-:S04]  /*5810*/  LOP3.LUT R0, R0, 0x80, R3, 0xf8, !PT ;  /* 0x0000008000007812 */ /* 0x000fc800078ef803 */
[----:B------:R-:W-:-:S07]  /*5820*/  PRMT R4, R0, 0x7610, R4 ;  /* 0x0000761000047816 */ /* 0x000fce0000000004 */
.L_x_7639:
[----:B------:R-:W-:Y:S05]  /*5830*/  BSYNC.RECONVERGENT B0 ;  /* 0x0000000000007941 */ /* 0x000fea0003800200 */
.L_x_7638:
[----:B------:R0:W-:Y:S01]  /*5840*/  STG.E.U8 desc[UR36][R8.64], R4 ;  /* 0x0000000408007986 */ /* 0x0001e2000c101124 */
[----:B------:R-:W-:Y:S05]  /*5850*/  BRA `(.L_x_7624) ;  /* 0x0000000400bc7947 */ /* 0x000fea0003800000 */
.L_x_7632:
        /* <DEDUP_REMOVED lines=22> */
.L_x_7642:
[----:B------:R-:W-:-:S04]  /*59c0*/  LOP3.LUT R22, R22, 0xffff, RZ, 0xc0, !PT ;  /* 0x0000ffff16167812 */ /* 0x000fc800078ec0ff */
[----:B------:R-:W-:-:S05]  /*59d0*/  PRMT R22, R22, 0x8880, RZ ;  /* 0x0000888016167816 */ /* 0x000fca00000000ff */
[----:B------:R-:W-:-:S05]  /*59e0*/  IMAD.MOV.U32 R4, RZ, RZ, R22 ;  /* 0x000000ffff047224 */ /* 0x000fca00078e0016 */
[----:B------:R-:W-:-:S05]  /*59f0*/  SHF.R.S32.HI R5, RZ, 0x1f, R4 ;  /* 0x0000001fff057819 */ /* 0x000fca0000011404 */
[----:B------:R0:W-:Y:S01]  /*5a00*/  STG.E.64 desc[UR36][R8.64], R4 ;  /* 0x0000000408007986 */ /* 0x0001e2000c101b24 */
[----:B------:R-:W-:Y:S05]  /*5a10*/  BRA `(.L_x_7624) ;  /* 0x00000004004c7947 */ /* 0x000fea0003800000 */
.L_x_7641:
[----:B------:R-:W-:-:S04]  /*5a20*/  LOP3.LUT R22, R22, 0xffff, RZ, 0xc0, !PT ;  /* 0x0000ffff16167812 */ /* 0x000fc800078ec0ff */
[----:B------:R-:W-:-:S05]  /*5a30*/  PRMT R3, R22, 0x8880, RZ ;  /* 0x0000888016037816 */ /* 0x000fca00000000ff */
[----:B------:R0:W-:Y:S01]  /*5a40*/  STG.E desc[UR36][R8.64], R3 ;  /* 0x0000000308007986 */ /* 0x0001e2000c101924 */
[----:B------:R-:W-:Y:S05]  /*5a50*/  BRA `(.L_x_7624) ;  /* 0x00000004003c7947 */ /* 0x000fea0003800000 */
.L_x_7631:
        /* <DEDUP_REMOVED lines=10> */
.L_x_7644:
[----:B------:R-:W-:Y:S02]  /*5b00*/  PRMT R4, R22, 0x8880, RZ ;  /* 0x0000888016047816 */ /* 0x000fe400000000ff */
[----:B------:R-:W-:Y:S02]  /*5b10*/  CS2R R6, SRZ ;  /* 0x0000000000067805 */ /* 0x000fe4000001ff00 */
[----:B------:R-:W-:-:S06]  /*5b20*/  PRMT R4, R4, 0x7710, RZ ;  /* 0x0000771004047816 */ /* 0x000fcc00000000ff */
[----:B------:R-:W0:Y:S02]  /*5b30*/  I2F.F64.S16 R4, R4 ;  /* 0x0000000400047312 */ /* 0x000e240000101c00 */
[----:B0-----:R4:W-:Y:S01]  /*5b40*/  STG.E.128 desc[UR36][R8.64], R4 ;  /* 0x0000000408007986 */ /* 0x0019e2000c101d24 */
[----:B------:R-:W-:Y:S05]  /*5b50*/  BRA `(.L_x_7624) ;  /* 0x0000000000fc7947 */ /* 0x000fea0003800000 */
.L_x_7643:
[----:B------:R-:W-:-:S13]  /*5b60*/  ISETP.NE.AND P0, PT, R0, 0xf, PT ;  /* 0x0000000f0000780c */ /* 0x000fda0003f05270 */
[----:B------:R-:W-:Y:S05]  /*5b70*/  @!P0 BRA `(.L_x_7645) ;  /* 0x0000000000e88947 */ /* 0x000fea0003800000 */
[----:B------:R-:W-:-:S13]  /*5b80*/  ISETP.NE.AND P0, PT, R0, 0x17, PT ;  /* 0x000000170000780c */ /* 0x000fda0003f05270 */
[----:B------:R-:W-:Y:S05]  /*5b90*/  @!P0 BRA `(.L_x_7646) ;  /* 0x0000000000908947 */ /* 0x000fea0003800000 */
[----:B------:R-:W-:-:S13]  /*5ba0*/  ISETP.NE.AND P0, PT, R0, 0x18, PT ;  /* 0x000000180000780c */ /* 0x000fda0003f05270 */
[----:B------:R-:W-:Y:S05]  /*5bb0*/  @!P0 BRA `(.L_x_7647) ;  /* 0x0000000000448947 */ /* 0x000fea0003800000 */
.L_x_7623:
        /* <DEDUP_REMOVED lines=16> */
.L_x_7648:
[----:B------:R-:W-:Y:S05]  /*5cc0*/  BRA `(.L_x_7624) ;  /* 0x0000000000a07947 */ /* 0x000fea0003800000 */
.L_x_7647:
        /* <DEDUP_REMOVED lines=13> */
.L_x_7650:
[----:B------:R-:W-:Y:S05]  /*5da0*/  BSYNC.RECONVERGENT B0 ;  /* 0x0000000000007941 */ /* 0x000fea0003800200 */
.L_x_7649:
[----:B------:R-:W-:-:S05]  /*5db0*/  LOP3.LUT R3, R0, 0x80, R3, 0xf8, !PT ;  /* 0x0000008000037812 */ /* 0x000fca00078ef803 */
[----:B------:R2:W-:Y:S01]  /*5dc0*/  STG.E.U8 desc[UR36][R8.64], R3 ;  /* 0x0000000308007986 */ /* 0x0005e2000c101124 */
[----:B------:R-:W-:Y:S05]  /*5dd0*/  BRA `(.L_x_7624) ;  /* 0x00000000005c7947 */ /* 0x000fea0003800000 */
.L_x_7646:
        /* <DEDUP_REMOVED lines=12> */
.L_x_7652:
[----:B------:R-:W-:Y:S01]  /*5ea0*/  IMAD.MOV.U32 R0, RZ, RZ, 0x7f ;  /* 0x0000007fff007424 */ /* 0x000fe200078e00ff */
[----:B------:R-:W-:-:S04]  /*5eb0*/  ISETP.GT.U32.AND P0, PT, R3, 0x7f800000, PT ;  /* 0x7f8000000300780c */ /* 0x000fc80003f04070 */
[----:B------:R-:W-:-:S09]  /*5ec0*/  SEL R0, R0, 0x7c, P0 ;  /* 0x0000007c00007807 */ /* 0x000fd20000000000 */
.L_x_7653:
[----:B------:R-:W-:Y:S05]  /*5ed0*/  BSYNC.RECONVERGENT B0 ;  /* 0x0000000000007941 */ /* 0x000fea0003800200 */
.L_x_7651:
[----:B------:R-:W-:-:S04]  /*5ee0*/  SHF.R.U32.HI R3, RZ, 0x18, R5 ;  /* 0x00000018ff037819 */ /* 0x000fc80000011605 */
[----:B------:R-:W-:-:S05]  /*5ef0*/  LOP3.LUT R3, R0, 0x80, R3, 0xf8, !PT ;  /* 0x0000008000037812 */ /* 0x000fca00078ef803 */
[----:B------:R1:W-:Y:S01]  /*5f00*/  STG.E.U8 desc[UR36][R8.64], R3 ;  /* 0x0000000308007986 */ /* 0x0003e2000c101124 */
[----:B------:R-:W-:Y:S05]  /*5f10*/  BRA `(.L_x_7624) ;  /* 0x00000000000c7947 */ /* 0x000fea0003800000 */
.L_x_7645:
[----:B------:R-:W0:Y:S02]  /*5f20*/  I2F.S8 R0, R22 ;  /* 0x0000001600007306 */ /* 0x000e240000001400 */
[----:B0-----:R-:W-:-:S05]  /*5f30*/  F2FP.BF16.F32.PACK_AB R0, RZ, R0 ;  /* 0x00000000ff00723e */ /* 0x001fca00000010ff */
[----:B------:R0:W-:Y:S02]  /*5f40*/  STG.E.U16 desc[UR36][R8.64], R0 ;  /* 0x0000000008007986 */ /* 0x0001e4000c101524 */
.L_x_7624:
        /* <DEDUP_REMOVED lines=23> */
.L_x_7657:
[----:B------:R0:W-:Y:S01]  /*60c0*/  STG.E.U8 desc[UR36][R8.64], R18 ;  /* 0x0000001208007986 */ /* 0x0001e2000c101124 */
[----:B------:R-:W-:Y:S05]  /*60d0*/  BRA `(.L_x_7659) ;  /* 0x0000000c00807947 */ /* 0x000fea0003800000 */
.L_x_7656:
        /* <DEDUP_REMOVED lines=12> */
.L_x_7661:
[----:B------:R-:W-:-:S04]  /*61a0*/  LOP3.LUT R18, R18, 0xffff, RZ, 0xc0, !PT ;  /* 0x0000ffff12127812 */ /* 0x000fc800078ec0ff */
[----:B------:R-:W-:-:S05]  /*61b0*/  PRMT R3, R18, 0x8880, RZ ;  /* 0x0000888012037816 */ /* 0x000fca00000000ff */
[----:B------:R3:W-:Y:S01]  /*61c0*/  STG.E desc[UR36][R8.64], R3 ;  /* 0x0000000308007986 */ /* 0x0007e2000c101924 */
[----:B------:R-:W-:Y:S05]  /*61d0*/  BRA `(.L_x_7659) ;  /* 0x0000000c00407947 */ /* 0x000fea0003800000 */
.L_x_7660:
[----:B------:R-:W-:-:S04]  /*61e0*/  PRMT R3, R18, 0x8880, RZ ;  /* 0x0000888012037816 */ /* 0x000fc800000000ff */
[----:B------:R-:W-:-:S05]  /*61f0*/  PRMT R3, R3, 0x7710, RZ ;  /* 0x0000771003037816 */ /* 0x000fca00000000ff */
[----:B------:R2:W-:Y:S01]  /*6200*/  STG.E.U16 desc[UR36][R8.64], R3 ;  /* 0x0000000308007986 */ /* 0x0005e2000c101524 */
[----:B------:R-:W-:Y:S05]  /*6210*/  BRA `(.L_x_7659) ;  /* 0x0000000c00307947 */ /* 0x000fea0003800000 */
.L_x_7655:
        /* <DEDUP_REMOVED lines=9> */
.L_x_7663:
[----:B------:R-:W0:Y:S02]  /*62b0*/  I2F.S8 R0, R18 ;  /* 0x0000001200007306 */ /* 0x000e240000001400 */
[----:B0-----:R-:W-:-:S05]  /*62c0*/  F2FP.F16.F32.PACK_AB R0, RZ, R0 ;  /* 0x00000000ff00723e */ /* 0x001fca00000000ff */
[----:B------:R0:W-:Y:S01]  /*62d0*/  STG.E.U16 desc[UR36][R8.64], R0 ;  /* 0x0000000008007986 */ /* 0x0001e2000c101524 */
[----:B------:R-:W-:Y:S05]  /*62e0*/  BRA `(.L_x_7659) ;  /* 0x0000000800fc7947 */ /* 0x000fea0003800000 */
.L_x_7662:
        /* <DEDUP_REMOVED lines=10> */
.L_x_7665:
[----:B------:R-:W0:Y:S02]  /*6390*/  I2F.S8 R18, R18 ;  /* 0x0000001200127306 */ /* 0x000e240000001400 */
[----:B0-----:R-:W-:-:S04]  /*63a0*/  F2FP.F16.F32.PACK_AB R3, RZ, R18 ;  /* 0x00000012ff03723e */ /* 0x001fc800000000ff */
[----:B------:R-:W-:-:S05]  /*63b0*/  PRMT R3, R3, 0x5410, RZ ;  /* 0x0000541003037816 */ /* 0x000fca00000000ff */
[----:B------:R0:W-:Y:S01]  /*63c0*/  STG.E desc[UR36][R8.64], R3 ;  /* 0x0000000308007986 */ /* 0x0001e2000c101924 */
[----:B------:R-:W-:Y:S05]  /*63d0*/  BRA `(.L_x_7659) ;  /* 0x0000000800c07947 */ /* 0x000fea0003800000 */
.L_x_7664:
[----:B------:R-:W-:-:S04]  /*63e0*/  PRMT R4, R18, 0x8880, RZ ;  /* 0x0000888012047816 */ /* 0x000fc800000000ff */
[----:B------:R-:W-:-:S06]  /*63f0*/  PRMT R4, R4, 0x7710, RZ ;  /* 0x0000771004047816 */ /* 0x000fcc00000000ff */
[----:B------:R-:W0:Y:S02]  /*6400*/  I2F.F64.S16 R4, R4 ;  /* 0x0000000400047312 */ /* 0x000e240000101c00 */
[----:B0-----:R0:W-:Y:S01]  /*6410*/  STG.E.64 desc[UR36][R8.64], R4 ;  /* 0x0000000408007986 */ /* 0x0011e2000c101b24 */
[----:B------:R-:W-:Y:S05]  /*6420*/  BRA `(.L_x_7659) ;  /* 0x0000000800ac7947 */ /* 0x000fea0003800000 */
.L_x_7654:
        /* <DEDUP_REMOVED lines=14> */
.L_x_7669:
        /* <DEDUP_REMOVED lines=17> */
.L_x_7672:
[----:B------:R-:W-:-:S04]  /*6620*/  SHF.R.U32.HI R3, RZ, 0x18, R5 ;  /* 0x00000018ff037819 */ /* 0x000fc80000011605 */
[----:B------:R-:W-:-:S04]  /*6630*/  LOP3.LUT R0, R0, 0x80, R3, 0xf8, !PT ;  /* 0x0000008000007812 */ /* 0x000fc800078ef803 */
[----:B------:R-:W-:-:S07]  /*6640*/  PRMT R4, R0, 0x7610, R4 ;  /* 0x0000761000047816 */ /* 0x000fce0000000004 */
.L_x_7671:
[----:B------:R-:W-:Y:S05]  /*6650*/  BSYNC.RECONVERGENT B0 ;  /* 0x0000000000007941 */ /* 0x000fea0003800200 */
.L_x_7670:
[----:B------:R0:W-:Y:S01]  /*6660*/  STG.E.U8 desc[UR36][R8.64], R4 ;  /* 0x0000000408007986 */ /* 0x0001e2000c101124 */
[----:B------:R-:W-:Y:S05]  /*6670*/  BRA `(.L_x_7659) ;  /* 0x0000000800187947 */ /* 0x000fea0003800000 */
.L_x_7668:
        /* <DEDUP_REMOVED lines=17> */
.L_x_7675:
[----:B------:R-:W-:-:S04]  /*6790*/  SHF.R.U32.HI R3, RZ, 0x18, R5 ;  /* 0x00000018ff037819 */ /* 0x000fc80000011605 */
[----:B------:R-:W-:-:S04]  /*67a0*/  LOP3.LUT R0, R0, 0x80, R3, 0xf8, !PT ;  /* 0x0000008000007812 */ /* 0x000fc800078ef803 */
[----:B------:R-:W-:-:S07]  /*67b0*/  PRMT R4, R0, 0x7610, R4 ;  /* 0x0000761000047816 */ /* 0x000fce0000000004 */
.L_x_7674:
[----:B------:R-:W-:Y:S05]  /*67c0*/  BSYNC.RECONVERGENT B0 ;  /* 0x0000000000007941 */ /* 0x000fea0003800200 */
.L_x_7673:
[----:B------:R0:W-:Y:S01]  /*67d0*/  STG.E.U8 desc[UR36][R8.64], R4 ;  /* 0x0000000408007986 */ /* 0x0001e2000c101124 */
[----:B------:R-:W-:Y:S05]  /*67e0*/  BRA `(.L_x_7659) ;  /* 0x0000000400bc7947 */ /* 0x000fea0003800000 */
.L_x_7667:
        /* <DEDUP_REMOVED lines=22> */
.L_x_7677:
[----:B------:R-:W-:-:S04]  /*6950*/  LOP3.LUT R18, R18, 0xffff, RZ, 0xc0, !PT ;  /* 0x0000ffff12127812 */ /* 0x000fc800078ec0ff */
[----:B------:R-:W-:-:S05]  /*6960*/  PRMT R18, R18, 0x8880, RZ ;  /* 0x0000888012127816 */ /* 0x000fca00000000ff */
[----:B------:R-:W-:-:S05]  /*6970*/  IMAD.MOV.U32 R4, RZ, RZ, R18 ;  /* 0x000000ffff047224 */ /* 0x000fca00078e0012 */
[----:B------:R-:W-:-:S05]  /*6980*/  SHF.R.S32.HI R5, RZ, 0x1f, R4 ;  /* 0x0000001fff057819 */ /* 0x000fca0000011404 */
[----:B------:R0:W-:Y:S01]  /*6990*/  STG.E.64 desc[UR36][R8.64], R4 ;  /* 0x0000000408007986 */ /* 0x0001e2000c101b24 */
[----:B------:R-:W-:Y:S05]  /*69a0*/  BRA `(.L_x_7659) ;  /* 0x00000004004c7947 */ /* 0x000fea0003800000 */
.L_x_7676:
[----:B------:R-:W-:-:S04]  /*69b0*/  LOP3.LUT R18, R18, 0xffff, RZ, 0xc0, !PT ;  /* 0x0000ffff12127812 */ /* 0x000fc800078ec0ff */
[----:B------:R-:W-:-:S05]  /*69c0*/  PRMT R3, R18, 0x8880, RZ ;  /* 0x0000888012037816 */ /* 0x000fca00000000ff */
[----:B------:R0:W-:Y:S01]  /*69d0*/  STG.E desc[UR36][R8.64], R3 ;  /* 0x0000000308007986 */ /* 0x0001e2000c101924 */
[----:B------:R-:W-:Y:S05]  /*69e0*/  BRA `(.L_x_7659) ;  /* 0x00000004003c7947 */ /* 0x000fea0003800000 */
.L_x_7666:
        /* <DEDUP_REMOVED lines=10> */
.L_x_7679:
[----:B------:R-:W-:Y:S02]  /*6a90*/  PRMT R4, R18, 0x8880, RZ ;  /* 0x0000888012047816 */ /* 0x000fe400000000ff */
[----:B------:R-:W-:Y:S02]  /*6aa0*/  CS2R R6, SRZ ;  /* 0x0000000000067805 */ /* 0x000fe4000001ff00 */
[----:B------:R-:W-:-:S06]  /*6ab0*/  PRMT R4, R4, 0x7710, RZ ;  /* 0x0000771004047816 */ /* 0x000fcc00000000ff */
[----:B------:R-:W0:Y:S02]  /*6ac0*/  I2F.F64.S16 R4, R4 ;  /* 0x0000000400047312 */ /* 0x000e240000101c00 */
[----:B0-----:R0:W-:Y:S01]  /*6ad0*/  STG.E.128 desc[UR36][R8.64], R4 ;  /* 0x0000000408007986 */ /* 0x0011e2000c101d24 */
[----:B------:R-:W-:Y:S05]  /*6ae0*/  BRA `(.L_x_7659) ;  /* 0x0000000000fc7947 */ /* 0x000fea0003800000 */
.L_x_7678:
[----:B------:R-:W-:-:S13]  /*6af0*/  ISETP.NE.AND P0, PT, R0, 0xf, PT ;  /* 0x0000000f0000780c */ /* 0x000fda0003f05270 */
[----:B------:R-:W-:Y:S05]  /*6b00*/  @!P0 BRA `(.L_x_7680) ;  /* 0x0000000000e88947 */ /* 0x000fea0003800000 */
[----:B------:R-:W-:-:S13]  /*6b10*/  ISETP.NE.AND P0, PT, R0, 0x17, PT ;  /* 0x000000170000780c */ /* 0x000fda0003f05270 */
[----:B------:R-:W-:Y:S05]  /*6b20*/  @!P0 BRA `(.L_x_7681) ;  /* 0x0000000000908947 */ /* 0x000fea0003800000 */
[----:B------:R-:W-:-:S13]  /*6b30*/  ISETP.NE.AND P0, PT, R0, 0x18, PT ;  /* 0x000000180000780c */ /* 0x000fda0003f05270 */
[----:B------:R-:W-:Y:S05]  /*6b40*/  @!P0 BRA `(.L_x_7682) ;  /* 0x0000000000448947 */ /* 0x000fea0003800000 */
.L_x_7658:
        /* <DEDUP_REMOVED lines=16> */
.L_x_7683:
[----:B------:R-:W-:Y:S05]  /*6c50*/  BRA `(.L_x_7659) ;  /* 0x0000000000a07947 */ /* 0x000fea0003800000 */
.L_x_7682:
        /* <DEDUP_REMOVED lines=13> */
.L_x_7685:
[----:B------:R-:W-:Y:S05]  /*6d30*/  BSYNC.RECONVERGENT B0 ;  /* 0x0000000000007941 */ /* 0x000fea0003800200 */
.L_x_7684:
[----:B------:R-:W-:-:S05]  /*6d40*/  LOP3.LUT R3, R0, 0x80, R3, 0xf8, !PT ;  /* 0x0000008000037812 */ /* 0x000fca00078ef803 */
[----:B------:R0:W-:Y:S01]  /*6d50*/  STG.E.U8 desc[UR36][R8.64], R3 ;  /* 0x0000000308007986 */ /* 0x0001e2000c101124 */
[----:B------:R-:W-:Y:S05]  /*6d60*/  BRA `(.L_x_7659) ;  /* 0x00000000005c7947 */ /* 0x000fea0003800000 */
.L_x_7681:
        /* <DEDUP_REMOVED lines=12> */
.L_x_7687:
[----:B------:R-:W-:Y:S01]  /*6e30*/  IMAD.MOV.U32 R0, RZ, RZ, 0x7f ;  /* 0x0000007fff007424 */ /* 0x000fe200078e00ff */
[----:B------:R-:W-:-:S04]  /*6e40*/  ISETP.GT.U32.AND P0, PT, R3, 0x7f800000, PT ;  /* 0x7f8000000300780c */ /* 0x000fc80003f04070 */
[----:B------:R-:W-:-:S09]  /*6e50*/  SEL R0, R0, 0x7c, P0 ;  /* 0x0000007c00007807 */ /* 0x000fd20000000000 */
.L_x_7688:
[----:B------:R-:W-:Y:S05]  /*6e60*/  BSYNC.RECONVERGENT B0 ;  /* 0x0000000000007941 */ /* 0x000fea0003800200 */
.L_x_7686:
[----:B------:R-:W-:-:S04]  /*6e70*/  SHF.R.U32.HI R3, RZ, 0x18, R5 ;  /* 0x00000018ff037819 */ /* 0x000fc80000011605 */
[----:B------:R-:W-:-:S05]  /*6e80*/  LOP3.LUT R3, R0, 0x80, R3, 0xf8, !PT ;  /* 0x0000008000037812 */ /* 0x000fca00078ef803 */
[----:B------:R0:W-:Y:S01]  /*6e90*/  STG.E.U8 desc[UR36][R8.64], R3 ;  /* 0x0000000308007986 */ /* 0x0001e2000c101124 */
[----:B------:R-:W-:Y:S05]  /*6ea0*/  BRA `(.L_x_7659) ;  /* 0x00000000000c7947 */ /* 0x000fea0003800000 */
.L_x_7680:
[----:B------:R-:W0:Y:S02]  /*6eb0*/  I2F.S8 R0, R18 ;  /* 0x0000001200007306 */ /* 0x000e240000001400 */
[----:B0-----:R-:W-:-:S05]  /*6ec0*/  F2FP.BF16.F32.PACK_AB R0, RZ, R0 ;  /* 0x00000000ff00723e */ /* 0x001fca00000010ff */
[----:B------:R0:W-:Y:S02]  /*6ed0*/  STG.E.U16 desc[UR36][R8.64], R0 ;  /* 0x0000000008007986 */ /* 0x0001e4000c101524 */
.L_x_7659:
[----:B------:R-:W-:-:S07]  /*6ee0*/  VIADD R25, R25, 0x80 ;  /* 0x0000008019197836 */ /* 0x000fce0000000000 */
.L_x_7618:
[----:B------:R-:W-:Y:S05]  /*6ef0*/  BSYNC.RECONVERGENT B6 ;  /* 0x0000000000067941 */ /* 0x000fea0003800200 */
.L_x_7617:
[----:B------:R-:W-:-:S13]  /*6f00*/  ISETP.GE.AND P0, PT, R25, R16, PT ;  /* 0x000000101900720c */ /* 0x000fda0003f06270 */
[----:B------:R-:W-:Y:S05]  /*6f10*/  @P0 EXIT ;  /* 0x000000000000094d */ /* 0x000fea0003800000 */
[----:B0-234-:R-:W0:Y:S01]  /*6f20*/  LDC.64 R4, c[0x0][0x388] ;  /* 0x0000e200ff047b82 */ /* 0x01de220000000a00 */
[----:B------:R-:W2:Y:S01]  /*6f30*/  LDCU UR4, c[0x0][0x3a8] ;  /* 0x00007500ff0477ac */ /* 0x000ea20008000800 */
[----:B-1----:R-:W-:Y:S01]  /*6f40*/  PRMT R0, R17, 0x9910, RZ ;  /* 0x0000991011007816 */ /* 0x002fe200000000ff */
        /* <DEDUP_REMOVED lines=16> */
.L_x_7692:
[----:B------:R-:W-:Y:S01]  /*7050*/  STG.E.U8 desc[UR36][R2.64], R19 ;  /* 0x0000001302007986 */ /* 0x000fe2000c101124 */
[----:B------:R-:W-:Y:S05]  /*7060*/  EXIT ;  /* 0x000000000000794d */ /* 0x000fea0003800000 */
.L_x_7691:
        /* <DEDUP_REMOVED lines=10> */
[----:B------:R-:W-:Y:S01]  /*7110*/  STG.E.64 desc[UR36][R2.64], R4 ;  /* 0x0000000402007986 */ /* 0x000fe2000c101b24 */
[----:B------:R-:W-:Y:S05]  /*7120*/  EXIT ;  /* 0x000000000000794d */ /* 0x000fea0003800000 */
.L_x_7695:
[----:B------:R-:W-:-:S04]  /*7130*/  LOP3.LUT R19, R19, 0xffff, RZ, 0xc0, !PT ;  /* 0x0000ffff13137812 */ /* 0x000fc800078ec0ff */
[----:B------:R-:W-:-:S05]  /*7140*/  PRMT R5, R19, 0x8880, RZ ;  /* 0x0000888013057816 */ /* 0x000fca00000000ff */
[----:B------:R-:W-:Y:S01]  /*7150*/  STG.E desc[UR36][R2.64], R5 ;  /* 0x0000000502007986 */ /* 0x000fe2000c101924 */
[----:B------:R-:W-:Y:S05]  /*7160*/  EXIT ;  /* 0x000000000000794d */ /* 0x000fea0003800000 */
.L_x_7694:
[----:B------:R-:W-:-:S04]  /*7170*/  PRMT R5, R19, 0x8880, RZ ;  /* 0x0000888013057816 */ /* 0x000fc800000000ff */
[----:B------:R-:W-:-:S05]  /*7180*/  PRMT R5, R5, 0x7710, RZ ;  /* 0x0000771005057816 */ /* 0x000fca00000000ff */
[----:B------:R-:W-:Y:S01]  /*7190*/  STG.E.U16 desc[UR36][R2.64], R5 ;  /* 0x0000000502007986 */ /* 0x000fe2000c101524 */
[----:B------:R-:W-:Y:S05]  /*71a0*/  EXIT ;  /* 0x000000000000794d */ /* 0x000fea0003800000 */
.L_x_7690:
[----:B------:R-:W-:-:S13]  /*71b0*/  ISETP.GT.AND P0, PT, R0, 0x6, PT ;  /* 0x000000060000780c */ /* 0x000fda0003f04270 */
[----:B------:R-:W-:Y:S05]  /*71c0*/  @P0 BRA `(.L_x_7696) ;  /* 0x00000000002c0947 */ /* 0x000fea0003800000 */
[----:B------:R-:W-:-:S13]  /*71d0*/  ISETP.NE.AND P0, PT, R0, 0x5, PT ;  /* 0x000000050000780c */ /* 0x000fda0003f05270 */
[----:B------:R-:W-:Y:S05]  /*71e0*/  @!P0 BRA `(.L_x_7697) ;  /* 0x0000000000148947 */ /* 0x000fea0003800000 */
[----:B------:R-:W-:-:S13]  /*71f0*/  ISETP.NE.AND P0, PT, R0, 0x6, PT ;  /* 0x000000060000780c */ /* 0x000fda0003f05270 */
[----:B------:R-:W-:Y:S05]  /*7200*/  @P0 BRA `(.L_x_7693) ;  /* 0x0000000800340947 */ /* 0x000fea0003800000 */
[----:B------:R-:W0:Y:S02]  /*7210*/  I2F.S8 R19, R19 ;  /* 0x0000001300137306 */ /* 0x000e240000001400 */
[----:B0-----:R-:W-:Y:S01]  /*7220*/  STG.E desc[UR36][R2.64], R19 ;  /* 0x0000001302007986 */ /* 0x001fe2000c101924 */
[----:B------:R-:W-:Y:S05]  /*7230*/  EXIT ;  /* 0x000000000000794d */ /* 0x000fea0003800000 */
.L_x_7697:
[----:B------:R-:W0:Y:S02]  /*7240*/  I2F.S8 R0, R19 ;  /* 0x0000001300007306 */ /* 0x000e240000001400 */
[----:B0-----:R-:W-:-:S05]  /*7250*/  F2FP.F16.F32.PACK_AB R0, RZ, R0 ;  /* 0x00000000ff00723e */ /* 0x001fca00000000ff */
[----:B------:R-:W-:Y:S01]  /*7260*/  STG.E.U16 desc[UR36][R2.64], R0 ;  /* 0x0000000002007986 */ /* 0x000fe2000c101524 */
[----:B------:R-:W-:Y:S05]  /*7270*/  EXIT ;  /* 0x000000000000794d */ /* 0x000fea0003800000 */
.L_x_7696:
        /* <DEDUP_REMOVED lines=8> */
[----:B0-----:R-:W-:Y:S01]  /*7300*/  STG.E.64 desc[UR36][R2.64], R4 ;  /* 0x0000000402007986 */ /* 0x001fe2000c101b24 */
[----:B------:R-:W-:Y:S05]  /*7310*/  EXIT ;  /* 0x000000000000794d */ /* 0x000fea0003800000 */
.L_x_7699:
[----:B------:R-:W0:Y:S02]  /*7320*/  I2F.S8 R19, R19 ;  /* 0x0000001300137306 */ /* 0x000e240000001400 */
[----:B0-----:R-:W-:-:S04]  /*7330*/  F2FP.F16.F32.PACK_AB R5, RZ, R19 ;  /* 0x00000013ff05723e */ /* 0x001fc800000000ff */
[----:B------:R-:W-:-:S05]  /*7340*/  PRMT R5, R5, 0x5410, RZ ;  /* 0x0000541005057816 */ /* 0x000fca00000000ff */
[----:B------:R-:W-:Y:S01]  /*7350*/  STG.E desc[UR36][R2.64], R5 ;  /* 0x0000000502007986 */ /* 0x000fe2000c101924 */
[----:B------:R-:W-:Y:S05]  /*7360*/  EXIT ;  /* 0x000000000000794d */ /* 0x000fea0003800000 */
.L_x_7698:
[----:B------:R-:W-:-:S04]  /*7370*/  PRMT R4, R19, 0x8880, RZ ;  /* 0x0000888013047816 */ /* 0x000fc800000000ff */
[----:B------:R-:W-:-:S06]  /*7380*/  PRMT R4, R4, 0x7710, RZ ;  /* 0x0000771004047816 */ /* 0x000fcc00000000ff */
[----:B------:R-:W0:Y:S02]  /*7390*/  I2F.F64.S16 R4, R4 ;  /* 0x0000000400047312 */ /* 0x000e240000101c00 */
[----:B0-----:R-:W-:Y:S01]  /*73a0*/  STG.E.64 desc[UR36][R2.64], R4 ;  /* 0x0000000402007986 */ /* 0x001fe2000c101b24 */
[----:B------:R-:W-:Y:S05]  /*73b0*/  EXIT ;  /* 0x000000000000794d */ /* 0x000fea0003800000 */
.L_x_7689:
        /* <DEDUP_REMOVED lines=12> */
[----:B------:R-:W-:Y:S01]  /*7480*/  STG.E.U16 desc[UR36][R2.64], R5 ;  /* 0x0000000502007986 */ /* 0x000fe2000c101524 */
[----:B------:R-:W-:Y:S05]  /*7490*/  EXIT ;  /* 0x000000000000794d */ /* 0x000fea0003800000 */
.L_x_7703:
        /* <DEDUP_REMOVED lines=18> */
.L_x_7706:
[----:B------:R-:W-:-:S04]  /*75c0*/  SHF.R.U32.HI R5, RZ, 0x18, R5 ;  /* 0x00000018ff057819 */ /* 0x000fc80000011605 */
[----:B------:R-:W-:-:S07]  /*75d0*/  LOP3.LUT R0, R0, 0x80, R5, 0xf8, !PT ;  /* 0x0000008000007812 */ /* 0x000fce00078ef805 */
.L_x_7705:
[----:B------:R-:W-:Y:S05]  /*75e0*/  BSYNC.RECONVERGENT B0 ;  /* 0x0000000000007941 */ /* 0x000fea0003800200 */
.L_x_7704:
[----:B------:R-:W-:Y:S01]  /*75f0*/  STG.E.U8 desc[UR36][R2.64], R0 ;  /* 0x0000000002007986 */ /* 0x000fe2000c101124 */
[----:B------:R-:W-:Y:S05]  /*7600*/  EXIT ;  /* 0x000000000000794d */ /* 0x000fea0003800000 */
.L_x_7702:
        /* <DEDUP_REMOVED lines=18> */
.L_x_7709:
[----:B------:R-:W-:-:S04]  /*7730*/  SHF.R.U32.HI R5, RZ, 0x18, R5 ;  /* 0x00000018ff057819 */ /* 0x000fc80000011605 */
[----:B------:R-:W-:-:S07]  /*7740*/  LOP3.LUT R0, R0, 0x80, R5, 0xf8, !PT ;  /* 0x0000008000007812 */ /* 0x000fce00078ef805 */
.L_x_7708:
[----:B------:R-:W-:Y:S05]  /*7750*/  BSYNC.RECONVERGENT B0 ;  /* 0x0000000000007941 */ /* 0x000fea0003800200 */
.L_x_7707:
[----:B------:R-:W-:Y:S01]  /*7760*/  STG.E.U8 desc[UR36][R2.64], R0 ;  /* 0x0000000002007986 */ /* 0x000fe2000c101124 */
[----:B------:R-:W-:Y:S05]  /*7770*/  EXIT ;  /* 0x000000000000794d */ /* 0x000fea0003800000 */
.L_x_7701:
        /* <DEDUP_REMOVED lines=22> */
.L_x_7711:
[----:B------:R-:W-:-:S04]  /*78e0*/  LOP3.LUT R19, R19, 0xffff, RZ, 0xc0, !PT ;  /* 0x0000ffff13137812 */ /* 0x000fc800078ec0ff */
[----:B------:R-:W-:-:S05]  /*78f0*/  PRMT R19, R19, 0x8880, RZ ;  /* 0x0000888013137816 */ /* 0x000fca00000000ff */
[----:B------:R-:W-:-:S05]  /*7900*/  IMAD.MOV.U32 R4, RZ, RZ, R19 ;  /* 0x000000ffff047224 */ /* 0x000fca00078e0013 */
[----:B------:R-:W-:-:S05]  /*7910*/  SHF.R.S32.HI R5, RZ, 0x1f, R4 ;  /* 0x0000001fff057819 */ /* 0x000fca0000011404 */
[----:B------:R-:W-:Y:S01]  /*7920*/  STG.E.64 desc[UR36][R2.64], R4 ;  /* 0x0000000402007986 */ /* 0x000fe2000c101b24 */
[----:B------:R-:W-:Y:S05]  /*7930*/  EXIT ;  /* 0x000000000000794d */ /* 0x000fea0003800000 */
.L_x_7710:
[----:B------:R-:W-:-:S04]  /*7940*/  LOP3.LUT R19, R19, 0xffff, RZ, 0xc0, !PT ;  /* 0x0000ffff13137812 */ /* 0x000fc800078ec0ff */
[----:B------:R-:W-:-:S05]  /*7950*/  PRMT R5, R19, 0x8880, RZ ;  /* 0x0000888013057816 */ /* 0x000fca00000000ff */
[----:B------:R-:W-:Y:S01]  /*7960*/  STG.E desc[UR36][R2.64], R5 ;  /* 0x0000000502007986 */ /* 0x000fe2000c101924 */
[----:B------:R-:W-:Y:S05]  /*7970*/  EXIT ;  /* 0x000000000000794d */ /* 0x000fea0003800000 */
.L_x_7700:
        /* <DEDUP_REMOVED lines=8> */
[----:B------:R-:W-:Y:S01]  /*7a00*/  STG.E.U8 desc[UR36][R2.64], R5 ;  /* 0x0000000502007986 */ /* 0x000fe2000c101124 */
[----:B------:R-:W-:Y:S05]  /*7a10*/  EXIT ;  /* 0x000000000000794d */ /* 0x000fea0003800000 */
.L_x_7713:
[----:B------:R-:W-:Y:S02]  /*7a20*/  PRMT R4, R19, 0x8880, RZ ;  /* 0x0000888013047816 */ /* 0x000fe400000000ff */
[----:B------:R-:W-:Y:S02]  /*7a30*/  CS2R R6, SRZ ;  /* 0x0000000000067805 */ /* 0x000fe4000001ff00 */
[----:B------:R-:W-:-:S06]  /*7a40*/  PRMT R4, R4, 0x7710, RZ ;  /* 0x0000771004047816 */ /* 0x000fcc00000000ff */
[----:B------:R-:W0:Y:S02]  /*7a50*/  I2F.F64.S16 R4, R4 ;  /* 0x0000000400047312 */ /* 0x000e240000101c00 */
[----:B0-----:R-:W-:Y:S01]  /*7a60*/  STG.E.128 desc[UR36][R2.64], R4 ;  /* 0x0000000402007986 */ /* 0x001fe2000c101d24 */
[----:B------:R-:W-:Y:S05]  /*7a70*/  EXIT ;  /* 0x000000000000794d */ /* 0x000fea0003800000 */
.L_x_7712:
[----:B------:R-:W-:-:S13]  /*7a80*/  ISETP.NE.AND P0, PT, R0, 0xf, PT ;  /* 0x0000000f0000780c */ /* 0x000fda0003f05270 */
[----:B------:R-:W-:Y:S05]  /*7a90*/  @!P0 BRA `(.L_x_7714) ;  /* 0x0000000000e88947 */ /* 0x000fea0003800000 */
[----:B------:R-:W-:-:S13]  /*7aa0*/  ISETP.NE.AND P0, PT, R0, 0x17, PT ;  /* 0x000000170000780c */ /* 0x000fda0003f05270 */
[----:B------:R-:W-:Y:S05]  /*7ab0*/  @!P0 BRA `(.L_x_7715) ;  /* 0x0000000000908947 */ /* 0x000fea0003800000 */
[----:B------:R-:W-:-:S13]  /*7ac0*/  ISETP.NE.AND P0, PT, R0, 0x18, PT ;  /* 0x000000180000780c */ /* 0x000fda0003f05270 */
[----:B------:R-:W-:Y:S05]  /*7ad0*/  @!P0 BRA `(.L_x_7716) ;  /* 0x0000000000448947 */ /* 0x000fea0003800000 */
.L_x_7693:
        /* <DEDUP_REMOVED lines=16> */
.L_x_7717:
[----:B------:R-:W-:Y:S05]  /*7be0*/  EXIT ;  /* 0x000000000000794d */ /* 0x000fea0003800000 */
.L_x_7716:
        /* <DEDUP_REMOVED lines=13> */
.L_x_7719:
[----:B------:R-:W-:Y:S05]  /*7cc0*/  BSYNC.RECONVERGENT B0 ;  /* 0x0000000000007941 */ /* 0x000fea0003800200 */
.L_x_7718:
[----:B------:R-:W-:-:S05]  /*7cd0*/  LOP3.LUT R5, R0, 0x80, R5, 0xf8, !PT ;  /* 0x0000008000057812 */ /* 0x000fca00078ef805 */
[----:B------:R-:W-:Y:S01]  /*7ce0*/  STG.E.U8 desc[UR36][R2.64], R5 ;  /* 0x0000000502007986 */ /* 0x000fe2000c101124 */
[----:B------:R-:W-:Y:S05]  /*7cf0*/  EXIT ;  /* 0x000000000000794d */ /* 0x000fea0003800000 */
.L_x_7715:
        /* <DEDUP_REMOVED lines=12> */
.L_x_7721:
[----:B------:R-:W-:Y:S01]  /*7dc0*/  IMAD.MOV.U32 R0, RZ, RZ, 0x7f ;  /* 0x0000007fff007424 */ /* 0x000fe200078e00ff */
[----:B------:R-:W-:-:S04]  /*7dd0*/  ISETP.GT.U32.AND P0, PT, R4, 0x7f800000, PT ;  /* 0x7f8000000400780c */ /* 0x000fc80003f04070 */
[----:B------:R-:W-:-:S09]  /*7de0*/  SEL R0, R0, 0x7c, P0 ;  /* 0x0000007c00007807 */ /* 0x000fd20000000000 */
.L_x_7722:
[----:B------:R-:W-:Y:S05]  /*7df0*/  BSYNC.RECONVERGENT B0 ;  /* 0x0000000000007941 */ /* 0x000fea0003800200 */
.L_x_7720:
[----:B------:R-:W-:-:S04]  /*7e00*/  SHF.R.U32.HI R5, RZ, 0x18, R5 ;  /* 0x00000018ff057819 */ /* 0x000fc80000011605 */
[----:B------:R-:W-:-:S05]  /*7e10*/  LOP3.LUT R5, R0, 0x80, R5, 0xf8, !PT ;  /* 0x0000008000057812 */ /* 0x000fca00078ef805 */
[----:B------:R-:W-:Y:S01]  /*7e20*/  STG.E.U8 desc[UR36][R2.64], R5 ;  /* 0x0000000502007986 */ /* 0x000fe2000c101124 */
[----:B------:R-:W-:Y:S05]  /*7e30*/  EXIT ;  /* 0x000000000000794d */ /* 0x000fea0003800000 */
.L_x_7714:
[----:B------:R-:W0:Y:S02]  /*7e40*/  I2F.S8 R0, R19 ;  /* 0x0000001300007306 */ /* 0x000e240000001400 */
[----:B0-----:R-:W-:-:S05]  /*7e50*/  F2FP.BF16.F32.PACK_AB R0, RZ, R0 ;  /* 0x00000000ff00723e */ /* 0x001fca00000010ff */
[----:B------:R-:W-:Y:S01]  /*7e60*/  STG.E.U16 desc[UR36][R2.64], R0 ;  /* 0x0000000002007986 */ /* 0x000fe2000c101524 */
[----:B------:R-:W-:Y:S05]  /*7e70*/  EXIT ;  /* 0x000000000000794d */ /* 0x000fea0003800000 */
.L_x_7723:
        /* <DEDUP_REMOVED lines=16> */
.L_x_20835:


//--------------------- .text._ZN2at6native18elementwise_kernelILi128ELi4EZNS0_22gpu_kernel_impl_nocastINS0_13BUnaryFunctorIaaaZZZNS0_18rshift_kernel_cudaERNS_18TensorIteratorBaseEENKUlvE_clEvENKUlvE0_clEvEUlaaE_EEEEvS5_RKT_EUliE_EEviT1_ --------------------------
	.section	.text._ZN2at6native18elementwise_kernelILi128ELi4EZNS0_22gpu_kernel_impl_nocastINS0_13BUnaryFunctorIaaaZZZNS0_18rshift_kernel_cudaERNS_18TensorIteratorBaseEENKUlvE_clEvENKUlvE0_clEvEUlaaE_EEEEvS5_RKT_EUliE_EEviT1_,"ax",@progbits
	.align	128
        .global         _ZN2at6native18elementwise_kernelILi128ELi4EZNS0_22gpu_kernel_impl_nocastINS0_13BUnaryFunctorIaaaZZZNS0_18rshift_kernel_cudaERNS_18TensorIteratorBaseEENKUlvE_clEvENKUlvE0_clEvEUlaaE_EEEEvS5_RKT_EUliE_EEviT1_
        .type           _ZN2at6native18elementwise_kernelILi128ELi4EZNS0_22gpu_kernel_impl_nocastINS0_13BUnaryFunctorIaaaZZZNS0_18rshift_kernel_cudaERNS_18TensorIteratorBaseEENKUlvE_clEvENKUlvE0_clEvEUlaaE_EEEEvS5_RKT_EUliE_EEviT1_,@function
        .size           _ZN2at6native18elementwise_kernelILi128ELi4EZNS0_22gpu_kernel_impl_nocastINS0_13BUnaryFunctorIaaaZZZNS0_18rshift_kernel_cudaERNS_18TensorIteratorBaseEENKUlvE_clEvENKUlvE0_clEvEUlaaE_EEEEvS5_RKT_EUliE_EEviT1_,(.L_x_20836 - _ZN2at6native18elementwise_kernelILi128ELi4EZNS0_22gpu_kernel_impl_nocastINS0_13BUnaryFunctorIaaaZZZNS0_18rshift_kernel_cudaERNS_18TensorIteratorBaseEENKUlvE_clEvENKUlvE0_clEvEUlaaE_EEEEvS5_RKT_EUliE_EEviT1_)
        .other          _ZN2at6native18elementwise_kernelILi128ELi4EZNS0_22gpu_kernel_impl_nocastINS0_13BUnaryFunctorIaaaZZZNS0_18rshift_kernel_cudaERNS_18TensorIteratorBaseEENKUlvE_clEvENKUlvE0_clEvEUlaaE_EEEEvS5_RKT_EUliE_EEviT1_,@"STO_CUDA_ENTRY STV_DEFAULT"
_ZN2at6native18elementwise_kernelILi128ELi4EZNS0_22gpu_kernel_impl_nocastINS0_13BUnaryFunctorIaaaZZZNS0_18rshift_kernel_cudaERNS_18TensorIteratorBaseEENKUlvE_clEvENKUlvE0_clEvEUlaaE_EEEEvS5_RKT_EUliE_EEviT1_:
.text._ZN2at6native18elementwise_kernelILi128ELi4EZNS0_22gpu_kernel_impl_nocastINS0_13BUnaryFunctorIaaaZZZNS0_18rshift_kernel_cudaERNS_18TensorIteratorBaseEENKUlvE_clEvENKUlvE0_clEvEUlaaE_EEEEvS5_RKT_EUliE_EEviT1_:
[----:B------:R-:W-:Y:S08]  /*0000*/  LDC R1, c[0x0][0x37c] ;  /* 0x0000df00ff017b82 */ /* 0x000ff00000000800 */
[----:B------:R-:W0:Y:S01]  /*0010*/  LDC R4, c[0x0][0x388] ;  /* 0x0000e200ff047b82 */ /* 0x000e220000000800 */
[----:B------:R-:W1:Y:S01]  /*0020*/  S2R R3, SR_TID.X ;  /* 0x0000000000037919 */ /* 0x000e620000002100 */
[----:B------:R-:W2:Y:S06]  /*0030*/  LDCU.64 UR6, c[0x0][0x358] ;  /* 0x00006b00ff0677ac */ /* 0x000eac0008000a00 */
[----:B------:R-:W3:Y:S08]  /*0040*/  S2UR UR4, SR_CTAID.X ;  /* 0x00000000000479c3 */ /* 0x000ef00000002500 */
[----:B------:R-:W4:Y:S01]  /*0050*/  LDC.U8 R0, c[0x0][0x591] ;  /* 0x00016440ff007b82 */ /* 0x000f220000000000 */
        /* <DEDUP_REMOVED lines=10> */
[----:B0-----:R-:W2:Y:S06]  /*0100*/  LDG.E.S8 R5, desc[UR6][R4.64] ;  /* 0x0000000604057981 */ /* 0x001eac000c1e1300 */
[----:B------:R-:W0:Y:S01]  /*0110*/  LDC.64 R6, c[0x0][0x580] ;  /* 0x00016000ff067b82 */ /* 0x000e220000000a00 */
[----:B----4-:R-:W-:Y:S02]  /*0120*/  ISETP.GT.U32.AND P0, PT, R0, 0x6, PT ;  /* 0x000000060000780c */ /* 0x010fe40003f04070 */
[----:B------:R-:W-:-:S02]  /*0130*/  IADD3 R3, PT, PT, R3, 0x80, RZ ;  /* 0x0000008003037810 */ /* 0x000fc40007ffe0ff */
[----:B--2---:R-:W-:-:S04]  /*0140*/  LOP3.LUT R9, R5, 0xffff, RZ, 0xc0, !PT ;  /* 0x0000ffff05097812 */ /* 0x004fc800078ec0ff */
[----:B------:R-:W-:-:S05]  /*0150*/  SHF.R.U32.HI R9, RZ, 0x7, R9 ;  /* 0x00000007ff097819 */ /* 0x000fca0000011609 */
[----:B------:R-:W-:Y:S02]  /*0160*/  @!P0 SHF.R.S32.HI R9, RZ, R0, R5 ;  /* 0x00000000ff098219 */ /* 0x000fe40000011405 */
[----:B------:R-:W-:-:S03]  /*0170*/  ISETP.GE.AND P0, PT, R3, UR4, PT ;  /* 0x0000000403007c0c */ /* 0x000fc6000bf06270 */
[----:B0-----:R0:W-:Y:S10]  /*0180*/  STG.E.U8 desc[UR6][R6.64], R9 ;  /* 0x0000000906007986 */ /* 0x0011f4000c101106 */
[----:B------:R-:W-:Y:S05]  /*0190*/  @P0 BREAK.RELIABLE B1 ;  /* 0x0000000000010942 */ /* 0x000fea0003800100 */
[----:B------:R-:W-:Y:S05]  /*01a0*/  @P0 BRA `(.L_x_7728) ;  /* 0x0000000000580947 */ /* 0x000fea0003800000 */
[----:B------:R-:W1:Y:S02]  /*01b0*/  LDC.64 R4, c[0x0][0x588] ;  /* 0x00016200ff047b82 */ /* 0x000e640000000a00 */
[----:B-1----:R-:W2:Y:S06]  /*01c0*/  LDG.E.S8 R5, desc[UR6][R4.64] ;  /* 0x0000000604057981 */ /* 0x002eac000c1e1300 */
[----:B0-----:R-:W0:Y:S01]  /*01d0*/  LDC.64 R6, c[0x0][0x580] ;  /* 0x00016000ff067b82 */ /* 0x001e220000000a00 */
[----:B------:R-:W-:Y:S02]  /*01e0*/  ISETP.GT.U32.AND P0, PT, R0, 0x6, PT ;  /* 0x000000060000780c */ /* 0x000fe40003f04070 */
[----:B------:R-:W-:-:S02]  /*01f0*/  IADD3 R3, PT, PT, R3, 0x80, RZ ;  /* 0x0000008003037810 */ /* 0x000fc40007ffe0ff */
[----:B--2---:R-:W-:-:S04]  /*0200*/  LOP3.LUT R9, R5, 0xffff, RZ, 0xc0, !PT ;  /* 0x0000ffff05097812 */ /* 0x004fc800078ec0ff */
[----:B------:R-:W-:-:S05]  /*0210*/  SHF.R.U32.HI R9, RZ, 0x7, R9 ;  /* 0x00000007ff097819 */ /* 0x000fca0000011609 */
[----:B------:R-:W-:-:S05]  /*0220*/  @!P0 SHF.R.S32.HI R9, RZ, R0, R5 ;  /* 0x00000000ff098219 */ /* 0x000fca0000011405 */
[----:B0-----:R0:W-:Y:S02]  /*0230*/  STG.E.U8 desc[UR6][R6.64], R9 ;  /* 0x0000000906007986 */ /* 0x0011e4000c101106 */
.L_x_7727:
[----:B------:R-:W-:-:S13]  /*0240*/  ISETP.GE.AND P0, PT, R3, UR4, PT ;  /* 0x0000000403007c0c */ /* 0x000fda000bf06270 */
[----:B------:R-:W-:Y:S05]  /*0250*/  @P0 BREAK.RELIABLE B1 ;  /* 0x0000000000010942 */ /* 0x000fea0003800100 */
[----:B------:R-:W-:Y:S05]  /*0260*/  @P0 BRA `(.L_x_7728) ;  /* 0x0000000000280947 */ /* 0x000fea0003800000 */
[----:B------:R-:W-:Y:S05]  /*0270*/  BSYNC.RELIABLE B1 ;  /* 0x0000000000017941 */ /* 0x000fea0003800100 */
.L_x_7726:
[----:B------:R-:W1:Y:S02]  /*0280*/  LDC.64 R4, c[0x0][0x588] ;  /* 0x00016200ff047b82 */ /* 0x000e640000000a00 */
[----:B-1----:R-:W2:Y:S06]  /*0290*/  LDG.E.S8 R5, desc[UR6][R4.64] ;  /* 0x0000000604057981 */ /* 0x002eac000c1e1300 */
[----:B0-----:R-:W0:Y:S01]  /*02a0*/  LDC.64 R6, c[0x0][0x580] ;  /* 0x00016000ff067b82 */ /* 0x001e220000000a00 */
[----:B----4-:R-:W-:Y:S02]  /*02b0*/  ISETP.GT.U32.AND P0, PT, R0, 0x6, PT ;  /* 0x000000060000780c */ /* 0x010fe40003f04070 */
[----:B------:R-:W-:-:S02]  /*02c0*/  IADD3 R3, PT, PT, R3, 0x80, RZ ;  /* 0x0000008003037810 */ /* 0x000fc40007ffe0ff */
[----:B--2---:R-:W-:-:S04]  /*02d0*/  LOP3.LUT R9, R5, 0xffff, RZ, 0xc0, !PT ;  /* 0x0000ffff05097812 */ /* 0x004fc800078ec0ff */
[----:B------:R-:W-:-:S05]  /*02e0*/  SHF.R.U32.HI R9, RZ, 0x7, R9 ;  /* 0x00000007ff097819 */ /* 0x000fca0000011609 */
[----:B------:R-:W-:-:S05]  /*02f0*/  @!P0 SHF.R.S32.HI R9, RZ, R0, R5 ;  /* 0x00000000ff098219 */ /* 0x000fca0000011405 */
[----:B0-----:R1:W-:Y:S02]  /*0300*/  STG.E.U8 desc[UR6][R6.64], R9 ;  /* 0x0000000906007986 */ /* 0x0013e4000c101106 */
.L_x_7728:
[----:B------:R-:W-:Y:S05]  /*0310*/  BSYNC.RECONVERGENT B0 ;  /* 0x0000000000007941 */ /* 0x000fea0003800200 */
.L_x_7725:
[----:B------:R-:W-:Y:S05]  /*0320*/  WARPSYNC.ALL ;  /* 0x0000000000007948 */ /* 0x000fea0003800000 */
[----:B------:R-:W-:-:S13]  /*0330*/  ISETP.GE.AND P0, PT, R3, UR4, PT ;  /* 0x0000000403007c0c */ /* 0x000fda000bf06270 */
[----:B------:R-:W-:Y:S05]  /*0340*/  @P0 EXIT ;  /* 0x000000000000094d */ /* 0x000fea0003800000 */
[----:B------:R-:W2:Y:S02]  /*0350*/  LDC.64 R2, c[0x0][0x588] ;  /* 0x00016200ff027b82 */ /* 0x000ea40000000a00 */
[----:B--2---:R-:W0:Y:S06]  /*0360*/  LDG.E.S8 R3, desc[UR6][R2.64] ;  /* 0x0000000602037981 */ /* 0x004e2c000c1e1300 */
[----:B------:R-:W2:Y:S01]  /*0370*/  LDC.64 R4, c[0x0][0x580] ;  /* 0x00016000ff047b82 */ /* 0x000ea20000000a00 */
[----:B----4-:R-:W-:Y:S02]  /*0380*/  ISETP.GT.U32.AND P0, PT, R0, 0x6, PT ;  /* 0x000000060000780c */ /* 0x010fe40003f04070 */
[----:B01----:R-:W-:-:S04]  /*0390*/  LOP3.LUT R7, R3, 0xffff, RZ, 0xc0, !PT ;  /* 0x0000ffff03077812 */ /* 0x003fc800078ec0ff */
[----:B------:R-:W-:-:S07]  /*03a0*/  SHF.R.U32.HI R7, RZ, 0x7, R7 ;  /* 0x00000007ff077819 */ /* 0x000fce0000011607 */
[----:B------:R-:W-:-:S05]  /*03b0*/  @!P0 SHF.R.S32.HI R7, RZ, R0, R3 ;  /* 0x00000000ff078219 */ /* 0x000fca0000011403 */
[----:B--2---:R-:W-:Y:S01]  /*03c0*/  STG.E.U8 desc[UR6][R4.64], R7 ;  /* 0x0000000704007986 */ /* 0x004fe2000c101106 */
[----:B------:R-:W-:Y:S05]  /*03d0*/  EXIT ;  /* 0x000000000000794d */ /* 0x000fea0003800000 */
.L_x_7724:
        /* <DEDUP_REMOVED lines=306> */
.L_x_7732:
[----:B------:R-:W0:Y:S02]  /*1700*/  LDCU.128 UR8, c[0x0][0x580] ;  /* 0x0000b000ff0877ac */ /* 0x000e240008000c00 */
[----:B0-----:R-:W-:-:S04]  /*1710*/  IADD3 R6, P0, PT, R6, UR10, RZ ;  /* 0x0000000a06067c10 */ /* 0x001fc8000ff1e0ff */
[----:B------:R-:W-:-:S06]  /*1720*/  IADD3.X R7, PT, PT, RZ, UR11, RZ, P0, !PT ;  /* 0x0000000bff077c10 */ /* 0x000fcc00087fe4ff */
[----:B------:R-:W2:Y:S01]  /*1730*/  LDG.E.S8 R7, desc[UR6][R6.64] ;  /* 0x0000000606077981 */ /* 0x000ea2000c1e1300 */
[----:B----4-:R-:W-:Y:S02]  /*1740*/  ISETP.GT.U32.AND P1, PT, R0, 0x6, PT ;  /* 0x000000060000780c */ /* 0x010fe40003f24070 */
[----:B------:R-:W-:Y:S02]  /*1750*/  IADD3 R8, P0, PT, R5, UR8, RZ ;  /* 0x0000000805087c10 */ /* 0x000fe4000ff1e0ff */
[----:B------:R-:W-:Y:S02]  /*1760*/  IADD3 R3, PT, PT, R3, 0x80, RZ ;  /* 0x0000008003037810 */ /* 0x000fe40007ffe0ff */
[----:B--2---:R-:W-:-:S04]  /*1770*/  LOP3.LUT R9, R7, 0xffff, RZ, 0xc0, !PT ;  /* 0x0000ffff07097812 */ /* 0x004fc800078ec0ff */
[----:B------:R-:W-:Y:S02]  /*1780*/  SHF.R.U32.HI R5, RZ, 0x7, R9 ;  /* 0x00000007ff057819 */ /* 0x000fe40000011609 */
[----:B------:R-:W-:Y:S02]  /*1790*/  IADD3.X R9, PT, PT, RZ, UR9, RZ, P0, !PT ;  /* 0x00000009ff097c10 */ /* 0x000fe400087fe4ff */
[----:B------:R-:W-:Y:S02]  /*17a0*/  @!P1 SHF.R.S32.HI R5, RZ, R0, R7 ;  /* 0x00000000ff059219 */ /* 0x000fe40000011407 */
[----:B------:R-:W-:-:S03]  /*17b0*/  ISETP.GE.AND P0, PT, R3, UR4, PT ;  /* 0x0000000403007c0c */ /* 0x000fc6000bf06270 */
[----:B------:R0:W-:Y:S10]  /*17c0*/  STG.E.U8 desc[UR6][R8.64], R5 ;  /* 0x0000000508007986 */ /* 0x0001f4000c101106 */
[----:B------:R-:W-:Y:S05]  /*17d0*/  @P0 BREAK.RELIABLE B1 ;  /* 0x0000000000010942 */ /* 0x000fea0003800100 */
        /* <DEDUP_REMOVED lines=299> */
.L_x_7734:
[----:B------:R-:W0:Y:S02]  /*2a90*/  LDCU.128 UR8, c[0x0][0x580] ;  /* 0x0000b000ff0877ac */ /* 0x000e240008000c00 */
[----:B0-----:R-:W-:-:S04]  /*2aa0*/  IADD3 R6, P0, PT, R6, UR10, RZ ;  /* 0x0000000a06067c10 */ /* 0x001fc8000ff1e0ff */
[----:B------:R-:W-:-:S06]  /*2ab0*/  IADD3.X R7, PT, PT, RZ, UR11, RZ, P0, !PT ;  /* 0x0000000bff077c10 */ /* 0x000fcc00087fe4ff */
[----:B------:R-:W2:Y:S01]  /*2ac0*/  LDG.E.S8 R7, desc[UR6][R6.64] ;  /* 0x0000000606077981 */ /* 0x000ea2000c1e1300 */
[----:B------:R-:W-:Y:S02]  /*2ad0*/  ISETP.GT.U32.AND P1, PT, R0, 0x6, PT ;  /* 0x000000060000780c */ /* 0x000fe40003f24070 */
[----:B------:R-:W-:Y:S02]  /*2ae0*/  IADD3 R8, P0, PT, R5, UR8, RZ ;  /* 0x0000000805087c10 */ /* 0x000fe4000ff1e0ff */
[----:B------:R-:W-:Y:S02]  /*2af0*/  IADD3 R3, PT, PT, R3, 0x80, RZ ;  /* 0x0000008003037810 */ /* 0x000fe40007ffe0ff */
[----:B--2---:R-:W-:-:S04]  /*2b00*/  LOP3.LUT R9, R7, 0xffff, RZ, 0xc0, !PT ;  /* 0x0000ffff07097812 */ /* 0x004fc800078ec0ff */
[----:B------:R-:W-:Y:S02]  /*2b10*/  SHF.R.U32.HI R5, RZ, 0x7, R9 ;  /* 0x00000007ff057819 */ /* 0x000fe40000011609 */
[----:B------:R-:W-:Y:S02]  /*2b20*/  IADD3.X R9, PT, PT, RZ, UR9, RZ, P0, !PT ;  /* 0x00000009ff097c10 */ /* 0x000fe400087fe4ff */
[----:B------:R-:W-:-:S05]  /*2b30*/  @!P1 SHF.R.S32.HI R5, RZ, R0, R7 ;  /* 0x00000000ff059219 */ /* 0x000fca0000011407 */
[----:B------:R0:W-:Y:S02]  /*2b40*/  STG.E.U8 desc[UR6][R8.64], R5 ;  /* 0x0000000508007986 */ /* 0x0001e4000c101106 */
.L_x_7731:
[----:B------:R-:W-:-:S13]  /*2b50*/  ISETP.GE.AND P0, PT, R3, UR4, PT ;  /* 0x0000000403007c0c */ /* 0x000fda000bf06270 */
[----:B------:R-:W-:Y:S05]  /*2b60*/  @P0 BREAK.RELIABLE B1 ;  /* 0x0000000000010942 */ /* 0x000fea0003800100 */
[----:B------:R-:W-:Y:S05]  /*2b70*/  @P0 BRA `(.L_x_7733) ;  /* 0x0000001000dc0947 */ /* 0x000fea0003800000 */
[----:B------:R-:W-:Y:S05]  /*2b80*/  BSYNC.RELIABLE B1 ;  /* 0x0000000000017941 */ /* 0x000fea0003800100 */
.L_x_7730:
        /* <DEDUP_REMOVED lines=298> */
.L_x_7735:
[----:B------:R-:W0:Y:S02]  /*3e30*/  LDCU.128 UR8, c[0x0][0x580] ;  /* 0x0000b000ff0877ac */ /* 0x000e240008000c00 */
[----:B0-----:R-:W-:-:S05]  /*3e40*/  IADD3 R6, P0, PT, R6, UR10, RZ ;  /* 0x0000000a06067c10 */ /* 0x001fca000ff1e0ff */
[----:B------:R-:W-:-:S06]  /*3e50*/  IMAD.X R7, RZ, RZ, UR11, P0 ;  /* 0x0000000bff077e24 */ /* 0x000fcc00080e06ff */
[----:B------:R-:W2:Y:S01]  /*3e60*/  LDG.E.S8 R7, desc[UR6][R6.64] ;  /* 0x0000000606077981 */ /* 0x000ea2000c1e1300 */
[----:B----4-:R-:W-:Y:S02]  /*3e70*/  ISETP.GT.U32.AND P1, PT, R0, 0x6, PT ;  /* 0x000000060000780c */ /* 0x010fe40003f24070 */
[----:B------:R-:W-:Y:S02]  /*3e80*/  IADD3 R8, P0, PT, R5, UR8, RZ ;  /* 0x0000000805087c10 */ /* 0x000fe4000ff1e0ff */
[----:B------:R-:W-:Y:S02]  /*3e90*/  IADD3 R3, PT, PT, R3, 0x80, RZ ;  /* 0x0000008003037810 */ /* 0x000fe40007ffe0ff */
[----:B--2---:R-:W-:-:S04]  /*3ea0*/  LOP3.LUT R9, R7, 0xffff, RZ, 0xc0, !PT ;  /* 0x0000ffff07097812 */ /* 0x004fc800078ec0ff */
[----:B------:R-:W-:Y:S02]  /*3eb0*/  SHF.R.U32.HI R5, RZ, 0x7, R9 ;  /* 0x00000007ff057819 */ /* 0x000fe40000011609 */
[----:B------:R-:W-:Y:S02]  /*3ec0*/  IADD3.X R9, PT, PT, RZ, UR9, RZ, P0, !PT ;  /* 0x00000009ff097c10 */ /* 0x000fe400087fe4ff */
[----:B------:R-:W-:-:S05]  /*3ed0*/  @!P1 SHF.R.S32.HI R5, RZ, R0, R7 ;  /* 0x00000000ff059219 */ /* 0x000fca0000011407 */
[----:B------:R1:W-:Y:S02]  /*3ee0*/  STG.E.U8 desc[UR6][R8.64], R5 ;  /* 0x0000000508007986 */ /* 0x0003e4000c101106 */
.L_x_7733:
[----:B------:R-:W-:Y:S05]  /*3ef0*/  BSYNC.RECONVERGENT B0 ;  /* 0x0000000000007941 */ /* 0x000fea0003800200 */
.L_x_7729:
        /* <DEDUP_REMOVED lines=301> */
.L_x_7736:
[----:B------:R-:W0:Y:S02]  /*51d0*/  LDCU.128 UR8, c[0x0][0x580] ;  /* 0x0000b000ff0877ac */ /* 0x000e240008000c00 */
[----:B0-----:R-:W-:-:S04]  /*51e0*/  IADD3 R4, P0, PT, R4, UR10, RZ ;  /* 0x0000000a04047c10 */ /* 0x001fc8000ff1e0ff */
[----:B------:R-:W-:-:S06]  /*51f0*/  IADD3.X R5, PT, PT, RZ, UR11, RZ, P0, !PT ;  /* 0x0000000bff057c10 */ /* 0x000fcc00087fe4ff */
[----:B------:R-:W2:Y:S01]  /*5200*/  LDG.E.S8 R5, desc[UR6][R4.64] ;  /* 0x0000000604057981 */ /* 0x000ea2000c1e1300 */
[----:B----4-:R-:W-:Y:S02]  /*5210*/  ISETP.GT.U32.AND P1, PT, R0, 0x6, PT ;  /* 0x000000060000780c */ /* 0x010fe40003f24070 */
[----:B------:R-:W-:-:S04]  /*5220*/  IADD3 R2, P0, PT, R3, UR8, RZ ;  /* 0x0000000803027c10 */ /* 0x000fc8000ff1e0ff */
[----:B------:R-:W-:Y:S02]  /*5230*/  IADD3.X R3, PT, PT, RZ, UR9, RZ, P0, !PT ;  /* 0x00000009ff037c10 */ /* 0x000fe400087fe4ff */
[----:B--2---:R-:W-:-:S04]  /*5240*/  LOP3.LUT R7, R5, 0xffff, RZ, 0xc0, !PT ;  /* 0x0000ffff05077812 */ /* 0x004fc800078ec0ff */
[----:B------:R-:W-:Y:S02]  /*5250*/  SHF.R.U32.HI R7, RZ, 0x7, R7 ;  /* 0x00000007ff077819 */ /* 0x000fe40000011607 */
[----:B------:R-:W-:-:S05]  /*5260*/  @!P1 SHF.R.S32.HI R7, RZ, R0, R5 ;  /* 0x00000000ff079219 */ /* 0x000fca0000011405 */
[----:B------:R-:W-:Y:S01]  /*5270*/  STG.E.U8 desc[UR6][R2.64], R7 ;  /* 0x0000000702007986 */ /* 0x000fe2000c101106 */
[----:B------:R-:W-:Y:S05]  /*5280*/  EXIT ;  /* 0x000000000000794d */ /* 0x000fea0003800000 */
.L_x_7737:
        /* <DEDUP_REMOVED lines=15> */
.L_x_20836:


//--------------------- .text._ZN2at6native27unrolled_elementwise_kernelINS0_13BUnaryFunctorIaaaZZZNS0_18rshift_kernel_cudaERNS_18TensorIteratorBaseEENKUlvE_clEvENKUlvE0_clEvEUlaaE_EESt5arrayIPcLm2EELi4E23TrivialOffsetCalculatorILi1EjESD_NS0_6memory15LoadWithoutCastENSE_16StoreWithoutCastEEEviT_T0_T2_T3_T4_T5_ --------------------------
	.section	.text._ZN2at6native27unrolled_elementwise_kernelINS0_13BUnaryFunctorIaaaZZZNS0_18rshift_kernel_cudaERNS_18TensorIteratorBaseEENKUlvE_clEvENKUlvE0_clEvEUlaaE_EESt5arrayIPcLm2EELi4E23TrivialOffsetCalculatorILi1EjESD_NS0_6memory15LoadWithoutCastENSE_16StoreWithoutCastEEEviT_T0_T2_T3_T4_T5_,"ax",@progbits
	.align	128
        .global         _ZN2at6native27unrolled_elementwise_kernelINS0_13BUnaryFunctorIaaaZZZNS0_18rshift_kernel_cudaERNS_18TensorIteratorBaseEENKUlvE_clEvENKUlvE0_clEvEUlaaE_EESt5arrayIPcLm2EELi4E23TrivialOffsetCalculatorILi1EjESD_NS0_6memory15LoadWithoutCastENSE_16StoreWithoutCastEEEviT_T0_T2_T3_T4_T5_
        .type           _ZN2at6native27unrolled_elementwise_kernelINS0_13BUnaryFunctorIaaaZZZNS0_18rshift_kernel_cudaERNS_18TensorIteratorBaseEENKUlvE_clEvENKUlvE0_clEvEUlaaE_EESt5arrayIPcLm2EELi4E23TrivialOffsetCalculatorILi1EjESD_NS0_6memory15LoadWithoutCastENSE_16StoreWithoutCastEEEviT_T0_T2_T3_T4_T5_,@function
        .size           _ZN2at6native27unrolled_elementwise_kernelINS0_13BUnaryFunctorIaaaZZZNS0_18rshift_kernel_cudaERNS_18TensorIteratorBaseEENKUlvE_clEvENKUlvE0_clEvEUlaaE_EESt5arrayIPcLm2EELi4E23TrivialOffsetCalculatorILi1EjESD_NS0_6memory15LoadWithoutCastENSE_16StoreWithoutCastEEEviT_T0_T2_T3_T4_T5_,(.L_x_20837 - _ZN2at6native27unrolled_elementwise_kernelINS0_13BUnaryFunctorIaaaZZZNS0_18rshift_kernel_cudaERNS_18TensorIteratorBaseEENKUlvE_clEvENKUlvE0_clEvEUlaaE_EESt5arrayIPcLm2EELi4E23TrivialOffsetCalculatorILi1EjESD_NS0_6memory15LoadWithoutCastENSE_16StoreWithoutCastEEEviT_T0_T2_T3_T4_T5_)
        .other          _ZN2at6native27unrolled_elementwise_kernelINS0_13BUnaryFunctorIaaaZZZNS0_18rshift_kernel_cudaERNS_18TensorIteratorBaseEENKUlvE_clEvENKUlvE0_clEvEUlaaE_EESt5arrayIPcLm2EELi4E23TrivialOffsetCalculatorILi1EjESD_NS0_6memory15LoadWithoutCastENSE_16StoreWithoutCastEEEviT_T0_T2_T3_T4_T5_,@"STO_CUDA_ENTRY STV_DEFAULT"
_ZN2at6native27unrolled_elementwise_kernelINS0_13BUnaryFunctorIaaaZZZNS0_18rshift_kernel_cudaERNS_18TensorIteratorBaseEENKUlvE_clEvENKUlvE0_clEvEUlaaE_EESt5arrayIPcLm2EELi4E23TrivialOffsetCalculatorILi1EjESD_NS0_6memory15LoadWithoutCastENSE_16StoreWithoutCastEEEviT_T0_T2_T3_T4_T5_:
.text._ZN2at6native27unrolled_elementwise_kernelINS0_13BUnaryFunctorIaaaZZZNS0_18rshift_kernel_cudaERNS_18TensorIteratorBaseEENKUlvE_clEvENKUlvE0_clEvEUlaaE_EESt5arrayIPcLm2EELi4E23TrivialOffsetCalculatorILi1EjESD_NS0_6memory15LoadWithoutCastENSE_16StoreWithoutCastEEEviT_T0_T2_T3_T4_T5_:
        /* <DEDUP_REMOVED lines=15> */
[----:B------:R-:W-:Y:S02]  /*00f0*/  ISETP.GE.AND P3, PT, R7, R2, PT ;  /* 0x000000020700720c */ /* 0x000fe40003f66270 */
[----:B0-----:R-:W-:Y:S02]  /*0100*/  @!P0 IADD3 R16, P2, PT, R17, R14, RZ ;  /* 0x0000000e11108210 */ /* 0x001fe40007f5e0ff */
[----:B------:R-:W-:-:S03]  /*0110*/  PRMT R14, RZ, 0x7610, R14 ;  /* 0x00007610ff0e7816 */ /* 0x000fc6000000000e */
[----:B------:R-:W-:-:S05]  /*0120*/  @!P0 IMAD.X R17, RZ, RZ, R15, P2 ;  /* 0x000000ffff118224 */ /* 0x000fca00010e060f */
[----:B-1----:R0:W3:Y:S01]  /*0130*/  @!P0 LDG.E.U8 R14, desc[UR4][R16.64] ;  /* 0x00000004100e8981 */ /* 0x0020e2000c1e1100 */
[----:B------:R-:W1:Y:S01]  /*0140*/  @!P3 LDC.64 R8, c[0x0][0x390] ;  /* 0x0000e400ff08bb82 */ /* 0x000e620000000a00 */
[----:B------:R-:W-:Y:S01]  /*0150*/  @!P3 IMAD R15, R0, 0x200, R7 ;  /* 0x00000200000fb824 */ /* 0x000fe200078e0207 */
[----:B--2---:R-:W-:-:S05]  /*0160*/  @!P1 IADD3 R12, P0, PT, R13, R10, RZ ;  /* 0x0000000a0d0c9210 */ /* 0x004fca0007f1e0ff */
[--C-:B------:R-:W-:Y:S01]  /*0170*/  @!P1 IMAD.X R13, RZ, RZ, R11.reuse, P0 ;  /* 0x000000ffff0d9224 */ /* 0x100fe200000e060b */
[----:B------:R-:W-:Y:S02]  /*0180*/  PRMT R11, RZ, 0x7610, R11 ;  /* 0x00007610ff0b7816 */ /* 0x000fe4000000000b */
[----:B-1----:R-:W-:Y:S02]  /*0190*/  @!P3 IADD3 R8, P2, PT, R15, R8, RZ ;  /* 0x000000080f08b210 */ /* 0x002fe40007f5e0ff */
[----:B------:R-:W-:-:S03]  /*01a0*/  PRMT R15, RZ, 0x7610, R15 ;  /* 0x00007610ff0f7816 */ /* 0x000fc6000000000f */
[----:B------:R-:W-:-:S03]  /*01b0*/  @!P3 IMAD.X R9, RZ, RZ, R9, P2 ;  /* 0x000000ffff09b224 */ /* 0x000fc600010e0609 */
[----:B------:R1:W2:Y:S04]  /*01c0*/  @!P1 LDG.E.U8 R15, desc[UR4][R12.64] ;  /* 0x000000040c0f9981 */ /* 0x0002a8000c1e1100 */
[----:B------:R4:W2:Y:S01]  /*01d0*/  @!P3 LDG.E.U8 R11, desc[UR4][R8.64] ;  /* 0x00000004080bb981 */ /* 0x0008a2000c1e1100 */
[----:B------:R-:W-:-:S05]  /*01e0*/  @!P3 VIADD R7, R7, 0x80 ;  /* 0x000000800707b836 */ /* 0x000fca0000000000 */
[----:B------:R-:W-:-:S13]  /*01f0*/  ISETP.GE.AND P0, PT, R7, R2, PT ;  /* 0x000000020700720c */ /* 0x000fda0003f06270 */
[----:B------:R-:W1:Y:S01]  /*0200*/  @!P0 LDC.64 R18, c[0x0][0x390] ;  /* 0x0000e400ff128b82 */ /* 0x000e620000000a00 */
[--C-:B0-----:R-:W-:Y:S01]  /*0210*/  @!P0 IMAD R17, R0, 0x200, R7.reuse ;  /* 0x0000020000118824 */ /* 0x101fe200078e0207 */
[----:B------:R-:W-:-:S06]  /*0220*/  PRMT R7, RZ, 0x7610, R7 ;  /* 0x00007610ff077816 */ /* 0x000fcc0000000007 */
[----:B------:R-:W0:Y:S01]  /*0230*/  LDC.U8 R10, c[0x0][0x385] ;  /* 0x0000e140ff0a7b82 */ /* 0x000e220000000000 */
[----:B-1----:R-:W-:-:S05]  /*0240*/  @!P0 IADD3 R16, P1, PT, R17, R18, RZ ;  /* 0x0000001211108210 */ /* 0x002fca0007f3e0ff */
[----:B------:R-:W-:-:S05]  /*0250*/  @!P0 IMAD.X R17, RZ, RZ, R19, P1 ;  /* 0x000000ffff118224 */ /* 0x000fca00008e0613 */
[----:B------:R1:W5:Y:S01]  /*0260*/  @!P0 LDG.E.U8 R7, desc[UR4][R16.64] ;  /* 0x0000000410078981 */ /* 0x000362000c1e1100 */
[C---:B------:R-:W-:Y:S01]  /*0270*/  ISETP.GE.AND P0, PT, R3.reuse, R2, PT ;  /* 0x000000020300720c */ /* 0x040fe20003f06270 */
[C---:B------:R-:W-:Y:S02]  /*0280*/  VIADD R19, R3.reuse, 0x80 ;  /* 0x0000008003137836 */ /* 0x040fe40000000000 */
[----:B------:R-:W-:-:S10]  /*0290*/  VIADD R13, R3, 0x100 ;  /* 0x00000100030d7836 */ /* 0x000fd40000000000 */
[----:B----4-:R-:W4:Y:S01]  /*02a0*/  @!P0 LDC.64 R8, c[0x0][0x388] ;  /* 0x0000e200ff088b82 */ /* 0x010f220000000a00 */
[-C--:B------:R-:W-:Y:S02]  /*02b0*/  ISETP.GE.AND P2, PT, R19, R2.reuse, PT ;  /* 0x000000021300720c */ /* 0x080fe40003f46270 */
[----:B0-----:R-:W-:Y:S02]  /*02c0*/  ISETP.GT.U32.OR P3, PT, R10, 0x6, P0 ;  /* 0x000000060a00780c */ /* 0x001fe40000764470 */
[----:B------:R-:W-:Y:S01]  /*02d0*/  ISETP.GE.AND P1, PT, R13, R2, PT ;  /* 0x000000020d00720c */ /* 0x000fe20003f26270 */
[----:B------:R-:W-:Y:S01]  /*02e0*/  @!P0 IMAD R21, R0, 0x200, R3 ;  /* 0x0000020000158824 */ /* 0x000fe200078e0203 */
[----:B------:R-:W-:Y:S01]  /*02f0*/  ISETP.GT.U32.OR P5, PT, R10, 0x6, P2 ;  /* 0x000000060a00780c */ /* 0x000fe200017a4470 */
[----:B------:R-:W-:Y:S02]  /*0300*/  VIADD R13, R3, 0x180 ;  /* 0x00000180030d7836 */ /* 0x000fe40000000000 */
[----:B------:R-:W-:Y:S01]  /*0310*/  @!P0 IMAD.MOV.U32 R3, RZ, RZ, R19 ;  /* 0x000000ffff038224 */ /* 0x000fe200078e0013 */
[----:B----4-:R-:W-:-:S05]  /*0320*/  @!P0 IADD3 R8, P4, PT, R21, R8, RZ ;  /* 0x0000000815088210 */ /* 0x010fca0007f9e0ff */
[----:B------:R-:W-:Y:S01]  /*0330*/  @!P0 IMAD.X R9, RZ, RZ, R9, P4 ;  /* 0x000000ffff098224 */ /* 0x000fe200020e0609 */
[----:B------:R-:W-:Y:S01]  /*0340*/  BSSY.RECONVERGENT B0, `(.L_x_7738) ;  /* 0x0000026000007945 */ /* 0x000fe20003800200 */
[C---:B---3--:R-:W-:Y:S02]  /*0350*/  @!P0 PRMT R12, R14.reuse, 0x8880, RZ ;  /* 0x000088800e0c8816 */ /* 0x048fe400000000ff */
[----:B------:R-:W-:-:S04]  /*0360*/  @!P0 LOP3.LUT R14, R14, 0xffff, RZ, 0xc0, !PT ;  /* 0x0000ffff0e0e8812 */ /* 0x000fc800078ec0ff */
[----:B-1----:R-:W-:Y:S02]  /*0370*/  @!P0 PRMT R17, R14, 0x8880, RZ ;  /* 0x000088800e118816 */ /* 0x002fe400000000ff */
[----:B------:R-:W-:Y:S02]  /*0380*/  @!P0 SHF.R.S32.HI R12, RZ, 0x7, R12 ;  /* 0x00000007ff0c8819 */ /* 0x000fe4000001140c */
[----:B------:R-:W-:-:S05]  /*0390*/  @!P3 SHF.R.S32.HI R12, RZ, R10, R17 ;  /* 0x0000000aff0cb219 */ /* 0x000fca0000011411 */
[----:B------:R-:W-:Y:S01]  /*03a0*/  @!P0 IMAD.MOV.U32 R6, RZ, RZ, R12 ;  /* 0x000000ffff068224 */ /* 0x000fe200078e000c */
[----:B------:R-:W-:-:S04]  /*03b0*/  ISETP.GT.U32.OR P3, PT, R10, 0x6, P1 ;  /* 0x000000060a00780c */ /* 0x000fc80000f64470 */
[----:B------:R0:W-:Y:S01]  /*03c0*/  @!P0 STG.E.U8 desc[UR4][R8.64], R6 ;  /* 0x0000000608008986 */ /* 0x0001e2000c101104 */
[C---:B--2---:R-:W-:Y:S02]  /*03d0*/  @!P2 PRMT R14, R15.reuse, 0x8880, RZ ;  /* 0x000088800f0ea816 */ /* 0x044fe400000000ff */
[----:B------:R-:W-:Y:S02]  /*03e0*/  @!P2 LOP3.LUT R15, R15, 0xffff, RZ, 0xc0, !PT ;  /* 0x0000ffff0f0fa812 */ /* 0x000fe400078ec0ff */
[C---:B------:R-:W-:Y:S02]  /*03f0*/  @!P1 PRMT R17, R11.reuse, 0x8880, RZ ;  /* 0x000088800b119816 */ /* 0x040fe400000000ff */
[----:B------:R-:W-:Y:S02]  /*0400*/  @!P1 LOP3.LUT R11, R11, 0xffff, RZ, 0xc0, !PT ;  /* 0x0000ffff0b0b9812 */ /* 0x000fe400078ec0ff */
[----:B------:R-:W-:Y:S01]  /*0410*/  @!P2 PRMT R16, R15, 0x8880, RZ ;  /* 0x000088800f10a816 */ /* 0x000fe200000000ff */
[----:B------:R-:W-:Y:S01]  /*0420*/  @!P1 IMAD.MOV.U32 R15, RZ, RZ, R17 ;  /* 0x000000ffff0f9224 */ /* 0x000fe200078e0011 */
[----:B------:R-:W-:-:S03]  /*0430*/  @!P1 PRMT R17, R11, 0x8880, RZ ;  /* 0x000088800b119816 */ /* 0x000fc600000000ff */
[----:B------:R-:W-:Y:S01]  /*0440*/  @!P2 IMAD.MOV.U32 R11, RZ, RZ, R16 ;  /* 0x000000ffff0ba224 */ /* 0x000fe200078e0010 */
[----:B------:R-:W-:-:S04]  /*0450*/  @!P2 SHF.R.S32.HI R14, RZ, 0x7, R14 ;  /* 0x00000007ff0ea819 */ /* 0x000fc8000001140e */
[----:B------:R-:W-:Y:S02]  /*0460*/  @!P5 SHF.R.S32.HI R14, RZ, R10, R11 ;  /* 0x0000000aff0ed219 */ /* 0x000fe4000001140b */
[----:B------:R-:W-:Y:S02]  /*0470*/  ISETP.GE.AND P5, PT, R3, R2, PT ;  /* 0x000000020300720c */ /* 0x000fe40003fa6270 */
[----:B------:R-:W-:Y:S01]  /*0480*/  @!P1 SHF.R.S32.HI R16, RZ, 0x7, R15 ;  /* 0x00000007ff109819 */ /* 0x000fe2000001140f */
[----:B------:R-:W-:-:S05]  /*0490*/  @!P1 IMAD.MOV.U32 R15, RZ, RZ, R17 ;  /* 0x000000ffff0f9224 */ /* 0x000fca00078e0011 */
[----:B------:R-:W-:Y:S01]  /*04a0*/  @!P3 SHF.R.S32.HI R16, RZ, R10, R15 ;  /* 0x0000000aff10b219 */ /* 0x000fe2000001140f */
[----:B------:R-:W-:-:S04]  /*04b0*/  @!P2 IMAD.MOV.U32 R5, RZ, RZ, R14 ;  /* 0x000000ffff05a224 */ /* 0x000fc800078e000e */
[----:B------:R-:W-:Y:S01]  /*04c0*/  @!P1 IMAD.MOV.U32 R4, RZ, RZ, R16 ;  /* 0x000000ffff049224 */ /* 0x000fe200078e0010 */
[----:B0-----:R-:W-:Y:S06]  /*04d0*/  @P5 BRA `(.L_x_7739) ;  /* 0x0000000000305947 */ /* 0x001fec0003800000 */
[----:B------:R-:W-:Y:S01]  /*04e0*/  IMAD R8, R0, 0x200, R3 ;  /* 0x0000020000087824 */ /* 0x000fe200078e0203 */
[----:B------:R-:W0:Y:S01]  /*04f0*/  LDCU.64 UR6, c[0x0][0x388] ;  /* 0x00007100ff0677ac */ /* 0x000e220008000a00 */
[----:B------:R-:W-:-:S05]  /*0500*/  VIADD R3, R3, 0x80 ;  /* 0x0000008003037836 */ /* 0x000fca0000000000 */
[----:B------:R-:W-:Y:S02]  /*0510*/  ISETP.GE.AND P1, PT, R3, R2, PT ;  /* 0x000000020300720c */ /* 0x000fe40003f26270 */
[----:B0-----:R-:W-:-:S11]  /*0520*/  IADD3 R8, P0, PT, R8, UR6, RZ ;  /* 0x0000000608087c10 */ /* 0x001fd6000ff1e0ff */
[----:B------:R-:W-:Y:S02]  /*0530*/  @!P1 IMAD R14, R0, 0x200, R3 ;  /* 0x00000200000e9824 */ /* 0x000fe400078e0203 */
[----:B------:R-:W-:Y:S02]  /*0540*/  @!P1 VIADD R3, R3, 0x80 ;  /* 0x0000008003039836 */ /* 0x000fe40000000000 */
[----:B------:R-:W-:Y:S01]  /*0550*/  IMAD.X R9, RZ, RZ, UR7, P0 ;  /* 0x00000007ff097e24 */ /* 0x000fe200080e06ff */
[----:B------:R-:W-:-:S04]  /*0560*/  @!P1 IADD3 R14, P2, PT, R14, UR6, RZ ;  /* 0x000000060e0e9c10 */ /* 0x000fc8000ff5e0ff */
[----:B------:R0:W-:Y:S01]  /*0570*/  STG.E.U8 desc[UR4][R8.64], R5 ;  /* 0x0000000508007986 */ /* 0x0001e2000c101104 */
[----:B------:R-:W-:-:S05]  /*0580*/  @!P1 IMAD.X R15, RZ, RZ, UR7, P2 ;  /* 0x00000007ff0f9e24 */ /* 0x000fca00090e06ff */
[----:B------:R0:W-:Y:S03]  /*0590*/  @!P1 STG.E.U8 desc[UR4][R14.64], R4 ;  /* 0x000000040e009986 */ /* 0x0001e6000c101104 */
.L_x_7739:
[----:B------:R-:W-:Y:S05]  /*05a0*/  BSYNC.RECONVERGENT B0 ;  /* 0x0000000000007941 */ /* 0x000fea0003800200 */
.L_x_7738:
[-C--:B------:R-:W-:Y:S02]  /*05b0*/  ISETP.GE.AND P1, PT, R3, R2.reuse, PT ;  /* 0x000000020300720c */ /* 0x080fe40003f26270 */
[----:B------:R-:W-:-:S11]  /*05c0*/  ISETP.GE.AND P0, PT, R13, R2, PT ;  /* 0x000000020d00720c */ /* 0x000fd60003f06270 */
[----:B------:R-:W-:Y:S05]  /*05d0*/  @P1 EXIT ;  /* 0x000000000000194d */ /* 0x000fea0003800000 */
[----:B------:R-:W1:Y:S01]  /*05e0*/  LDCU.64 UR6, c[0x0][0x388] ;  /* 0x00007100ff0677ac */ /* 0x000e620008000a00 */
[C---:B-----5:R-:W-:Y:S01]  /*05f0*/  @!P0 PRMT R2, R7.reuse, 0x8880, RZ ;  /* 0x0000888007028816 */ /* 0x060fe200000000ff */
[----:B------:R-:W-:Y:S01]  /*0600*/  IMAD R0, R0, 0x200, R3 ;  /* 0x0000020000007824 */ /* 0x000fe200078e0203 */
[----:B------:R-:W-:Y:S02]  /*0610*/  @!P0 LOP3.LUT R7, R7, 0xffff, RZ, 0xc0, !PT ;  /* 0x0000ffff07078812 */ /* 0x000fe400078ec0ff */
[----:B------:R-:W-:Y:S02]  /*0620*/  ISETP.GT.U32.OR P2, PT, R10, 0x6, P0 ;  /* 0x000000060a00780c */ /* 0x000fe40000744470 */
[----:B------:R-:W-:Y:S02]  /*0630*/  @!P0 PRMT R7, R7, 0x8880, RZ ;  /* 0x0000888007078816 */ /* 0x000fe400000000ff */
[----:B0-----:R-:W-:-:S03]  /*0640*/  @!P0 SHF.R.S32.HI R4, RZ, 0x7, R2 ;  /* 0x00000007ff048819 */ /* 0x001fc60000011402 */
[----:B------:R-:W-:Y:S01]  /*0650*/  @!P0 IMAD.MOV.U32 R3, RZ, RZ, R7 ;  /* 0x000000ffff038224 */ /* 0x000fe200078e0007 */
[----:B-1----:R-:W-:-:S05]  /*0660*/  IADD3 R2, P1, PT, R0, UR6, RZ ;  /* 0x0000000600027c10 */ /* 0x002fca000ff3e0ff */
[----:B------:R-:W-:Y:S01]  /*0670*/  @!P2 SHF.R.S32.HI R4, RZ, R10, R3 ;  /* 0x0000000aff04a219 */ /* 0x000fe20000011403 */
[----:B------:R-:W-:-:S04]  /*0680*/  IMAD.X R3, RZ, RZ, UR7, P1 ;  /* 0x00000007ff037e24 */ /* 0x000fc800088e06ff */
[----:B------:R-:W-:-:S05]  /*0690*/  @!P0 IMAD.MOV.U32 R5, RZ, RZ, R4 ;  /* 0x000000ffff058224 */ /* 0x000fca00078e0004 */
[----:B------:R-:W-:Y:S01]  /*06a0*/  STG.E.U8 desc[UR4][R2.64], R5 ;  /* 0x0000000502007986 */ /* 0x000fe2000c101104 */
[----:B------:R-:W-:Y:S05]  /*06b0*/  EXIT ;  /* 0x000000000000794d */ /* 0x000fea0003800000 */
.L_x_7740:
        /* <DEDUP_REMOVED lines=12> */
.L_x_20837:


//--------------------- .text._ZN2at6native29vectorized_elementwise_kernelILi2ENS0_13BUnaryFunctorIaaaZZZNS0_18rshift_kernel_cudaERNS_18TensorIteratorBaseEENKUlvE_clEvENKUlvE0_clEvEUlaaE_EESt5arrayIPcLm2EEEEviT0_T1_ --------------------------
	.section	.text._ZN2at6native29vectorized_elementwise_kernelILi2ENS0_13BUnaryFunctorIaaaZZZNS0_18rshift_kernel_cudaERNS_18TensorIteratorBaseEENKUlvE_clEvENKUlvE0_clEvEUlaaE_EESt5arrayIPcLm2EEEEviT0_T1_,"ax",@progbits
	.align	128
        .global         _ZN2at6native29vectorized_elementwise_kernelILi2ENS0_13BUnaryFunctorIaaaZZZNS0_18rshift_kernel_cudaERNS_18TensorIteratorBaseEENKUlvE_clEvENKUlvE0_clEvEUlaaE_EESt5arrayIPcLm2EEEEviT0_T1_
        .type           _ZN2at6native29vectorized_elementwise_kernelILi2ENS0_13BUnaryFunctorIaaaZZZNS0_18rshift_kernel_cudaERNS_18TensorIteratorBaseEENKUlvE_clEvENKUlvE0_clEvEUlaaE_EESt5arrayIPcLm2EEEEviT0_T1_,@function
        .size           _ZN2at6native29vectorized_elementwise_kernelILi2ENS0_13BUnaryFunctorIaaaZZZNS0_18rshift_kernel_cudaERNS_18TensorIteratorBaseEENKUlvE_clEvENKUlvE0_clEvEUlaaE_EESt5arrayIPcLm2EEEEviT0_T1_,(.L_x_20838 - _ZN2at6native29vectorized_elementwise_kernelILi2ENS0_13BUnaryFunctorIaaaZZZNS0_18rshift_kernel_cudaERNS_18TensorIteratorBaseEENKUlvE_clEvENKUlvE0_clEvEUlaaE_EESt5arrayIPcLm2EEEEviT0_T1_)
        .other          _ZN2at6native29vectorized_elementwise_kernelILi2ENS0_13BUnaryFunctorIaaaZZZNS0_18rshift_kernel_cudaERNS_18TensorIteratorBaseEENKUlvE_clEvENKUlvE0_clEvEUlaaE_EESt5arrayIPcLm2EEEEviT0_T1_,@"STO_CUDA_ENTRY STV_DEFAULT"
_ZN2at6native29vectorized_elementwise_kernelILi2ENS0_13BUnaryFunctorIaaaZZZNS0_18rshift_kernel_cudaERNS_18TensorIteratorBaseEENKUlvE_clEvENKUlvE0_clEvEUlaaE_EESt5arrayIPcLm2EEEEviT0_T1_:
.text._ZN2at6native29vectorized_elementwise_kernelILi2ENS0_13BUnaryFunctorIaaaZZZNS0_18rshift_kernel_cudaERNS_18TensorIteratorBaseEENKUlvE_clEvENKUlvE0_clEvEUlaaE_EESt5arrayIPcLm2EEEEviT0_T1_:
[----:B------:R-:W-:Y:S08]  /*0000*/  LDC R1, c[0x0][0x37c] ;  /* 0x0000df00ff017b82 */ /* 0x000ff00000000800 */
[----:B------:R-:W0:Y:S01]  /*0010*/  S2UR UR4, SR_CTAID.X ;  /* 0x00000000000479c3 */ /* 0x000e220000002500 */
[----:B------:R-:W1:Y:S01]  /*0020*/  LDCU UR5, c[0x0][0x380] ;  /* 0x00007000ff0577ac */ /* 0x000e620008000800 */
[----:B------:R-:W2:Y:S06]  /*0030*/  LDCU.64 UR8, c[0x0][0x358] ;  /* 0x00006b00ff0877ac */ /* 0x000eac0008000a00 */
[----:B------:R-:W3:Y:S01]  /*0040*/  LDC.U8 R8, c[0x0][0x385] ;  /* 0x0000e140ff087b82 */ /* 0x000ee20000000000 */
[----:B0-----:R-:W-:-:S04]  /*0050*/  USHF.L.U32 UR4, UR4, 0xa, URZ ;  /* 0x0000000a04047899 */ /* 0x001fc800080006ff */
[----:B-1----:R-:W-:-:S04]  /*0060*/  UIADD3 UR5, UPT, UPT, -UR4, UR5, URZ ;  /* 0x0000000504057290 */ /* 0x002fc8000fffe1ff */
[----:B------:R-:W-:-:S09]  /*0070*/  UISETP.GT.U32.AND UP0, UPT, UR5, 0x3ff, UPT ;  /* 0x000003ff0500788c */ /* 0x000fd2000bf04070 */
[----:B--2---:R-:W-:Y:S05]  /*0080*/  BRA.U UP0, `(.L_x_7741) ;  /* 0x0000000d003c7547 */ /* 0x004fea000b800000 */
[----:B------:R-:W0:Y:S01]  /*0090*/  S2R R0, SR_TID.X ;  /* 0x0000000000007919 */ /* 0x000e220000002100 */
[----:B------:R-:W-:Y:S02]  /*00a0*/  PRMT R7, RZ, 0x7610, R7 ;  /* 0x00007610ff077816 */ /* 0x000fe40000000007 */
[----:B0-----:R-:W-:Y:S01]  /*00b0*/  ISETP.GE.U32.AND P0, PT, R0, UR5, PT ;  /* 0x0000000500007c0c */ /* 0x001fe2000bf06070 */
[----:B------:R-:W-:-:S12]  /*00c0*/  IMAD.MOV.U32 R2, RZ, RZ, R0 ;  /* 0x000000ffff027224 */ /* 0x000fd800078e0000 */
[----:B------:R-:W-:-:S05]  /*00d0*/  @!P0 VIADD R0, R2, 0x80 ;  /* 0x0000008002008836 */ /* 0x000fca0000000000 */
[----:B------:R-:W-:-:S13]  /*00e0*/  ISETP.GE.U32.AND P3, PT, R0, UR5, PT ;  /* 0x0000000500007c0c */ /* 0x000fda000bf66070 */
[C---:B------:R-:W-:Y:S01]  /*00f0*/  @!P3 VIADD R25, R0.reuse, UR4 ;  /* 0x000000040019bc36 */ /* 0x040fe20008000000 */
[----:B------:R-:W0:Y:S01]  /*0100*/  @!P3 LDC.64 R14, c[0x0][0x390] ;  /* 0x0000e400ff0ebb82 */ /* 0x000e220000000a00 */
[----:B------:R-:W-:-:S05]  /*0110*/  @!P3 VIADD R0, R0, 0x80 ;  /* 0x000000800000b836 */ /* 0x000fca0000000000 */
[----:B------:R-:W-:-:S13]  /*0120*/  ISETP.GE.U32.AND P5, PT, R0, UR5, PT ;  /* 0x0000000500007c0c */ /* 0x000fda000bfa6070 */
[C---:B------:R-:W-:Y:S01]  /*0130*/  @!P5 VIADD R23, R0.reuse, UR4 ;  /* 0x000000040017dc36 */ /* 0x040fe20008000000 */
[----:B------:R-:W1:Y:S01]  /*0140*/  @!P5 LDC.64 R12, c[0x0][0x390] ;  /* 0x0000e400ff0cdb82 */ /* 0x000e620000000a00 */
[----:B------:R-:W-:-:S05]  /*0150*/  @!P5 VIADD R0, R0, 0x80 ;  /* 0x000000800000d836 */ /* 0x000fca0000000000 */
[----:B------:R-:W-:-:S13]  /*0160*/  ISETP.GE.U32.AND P4, PT, R0, UR5, PT ;  /* 0x0000000500007c0c */ /* 0x000fda000bf86070 */
[C---:B------:R-:W-:Y:S01]  /*0170*/  @!P4 VIADD R29, R0.reuse, UR4 ;  /* 0x00000004001dcc36 */ /* 0x040fe20008000000 */
[----:B------:R-:W2:Y:S01]  /*0180*/  @!P4 LDC.64 R16, c[0x0][0x390] ;  /* 0x0000e400ff10cb82 */ /* 0x000ea20000000a00 */
[----:B------:R-:W-:Y:S01]  /*0190*/  @!P4 VIADD R0, R0, 0x80 ;  /* 0x000000800000c836 */ /* 0x000fe20000000000 */
[----:B-1----:R-:W-:-:S04]  /*01a0*/  @!P5 IADD3 R22, P1, PT, R23, R12, RZ ;  /* 0x0000000c1716d210 */ /* 0x002fc80007f3e0ff */
[C---:B------:R-:W-:Y:S01]  /*01b0*/  ISETP.GE.U32.AND P2, PT, R0.reuse, UR5, PT ;  /* 0x0000000500007c0c */ /* 0x040fe2000bf46070 */
[----:B------:R-:W-:Y:S02]  /*01c0*/  @!P5 IMAD.X R23, RZ, RZ, R13, P1 ;  /* 0x000000ffff17d224 */ /* 0x000fe400008e060d */
[----:B------:R-:W1:Y:S03]  /*01d0*/  @!P0 LDC.64 R12, c[0x0][0x390] ;  /* 0x0000e400ff0c8b82 */ /* 0x000e660000000a00 */
[----:B------:R4:W5:Y:S07]  /*01e0*/  @!P5 LDG.E.U8 R7, desc[UR8][R22.64] ;  /* 0x000000081607d981 */ /* 0x00096e000c1e1100 */
[----:B------:R-:W-:-:S02]  /*01f0*/  @!P2 VIADD R19, R0, UR4 ;  /* 0x000000040013ac36 */ /* 0x000fc40008000000 */
[----:B------:R-:W-:-:S05]  /*0200*/  @!P2 VIADD R0, R0, 0x80 ;  /* 0x000000800000a836 */ /* 0x000fca0000000000 */
[----:B------:R-:W-:Y:S02]  /*0210*/  ISETP.GE.U32.AND P1, PT, R0, UR5, PT ;  /* 0x0000000500007c0c */ /* 0x000fe4000bf26070 */
[----:B0-----:R-:W-:Y:S02]  /*0220*/  @!P3 IADD3 R24, P5, PT, R25, R14, RZ ;  /* 0x0000000e1918b210 */ /* 0x001fe40007fbe0ff */
[----:B------:R-:W-:-:S03]  /*0230*/  PRMT R20, RZ, 0x7610, R20 ;  /* 0x00007610ff147816 */ /* 0x000fc60000000014 */
[----:B------:R-:W-:Y:S02]  /*0240*/  @!P3 IMAD.X R25, RZ, RZ, R15, P5 ;  /* 0x000000ffff19b224 */ /* 0x000fe400028e060f */
[----:B------:R-:W0:Y:S04]  /*0250*/  @!P2 LDC.64 R14, c[0x0][0x390] ;  /* 0x0000e400ff0eab82 */ /* 0x000e280000000a00 */
[C---:B------:R-:W-:Y:S01]  /*0260*/  @!P1 VIADD R21, R0.reuse, UR4 ;  /* 0x0000000400159c36 */ /* 0x040fe20008000000 */
[----:B------:R3:W5:Y:S01]  /*0270*/  @!P3 LDG.E.U8 R20, desc[UR8][R24.64] ;  /* 0x000000081814b981 */ /* 0x000762000c1e1100 */
[----:B------:R-:W-:Y:S01]  /*0280*/  @!P1 VIADD R0, R0, 0x80 ;  /* 0x0000008000009836 */ /* 0x000fe20000000000 */
[----:B--2---:R-:W-:-:S04]  /*0290*/  @!P4 IADD3 R28, P5, PT, R29, R16, RZ ;  /* 0x000000101d1cc210 */ /* 0x004fc80007fbe0ff */
[----:B------:R-:W-:Y:S01]  /*02a0*/  ISETP.GE.U32.AND P3, PT, R0, UR5, PT ;  /* 0x0000000500007c0c */ /* 0x000fe2000bf66070 */
[----:B------:R-:W-:Y:S01]  /*02b0*/  @!P4 IMAD.X R29, RZ, RZ, R17, P5 ;  /* 0x000000ffff1dc224 */ /* 0x000fe200028e0611 */
[----:B----4-:R-:W-:Y:S01]  /*02c0*/  PRMT R22, RZ, 0x7610, R22 ;  /* 0x00007610ff167816 */ /* 0x010fe20000000016 */
[----:B------:R-:W-:Y:S01]  /*02d0*/  @!P0 VIADD R23, R2, UR4 ;  /* 0x0000000402178c36 */ /* 0x000fe20008000000 */
[----:B------:R-:W2:Y:S04]  /*02e0*/  @!P1 LDC.64 R16, c[0x0][0x390] ;  /* 0x0000e400ff109b82 */ /* 0x000ea80000000a00 */
[----:B------:R-:W4:Y:S01]  /*02f0*/  @!P4 LDG.E.U8 R22, desc[UR8][R28.64] ;  /* 0x000000081c16c981 */ /* 0x000f22000c1e1100 */
[----:B-1----:R-:W-:-:S04]  /*0300*/  @!P0 IADD3 R12, P4, PT, R23, R12, RZ ;  /* 0x0000000c170c8210 */ /* 0x002fc80007f9e0ff */
[C---:B------:R-:W-:Y:S02]  /*0310*/  @!P3 VIADD R23, R0.reuse, UR4 ;  /* 0x000000040017bc36 */ /* 0x040fe40008000000 */
[----:B------:R-:W-:Y:S02]  /*0320*/  @!P3 VIADD R0, R0, 0x80 ;  /* 0x000000800000b836 */ /* 0x000fe40000000000 */
[----:B------:R-:W-:Y:S01]  /*0330*/  @!P0 IMAD.X R13, RZ, RZ, R13, P4 ;  /* 0x000000ffff0d8224 */ /* 0x000fe200020e060d */
[----:B0-----:R-:W-:Y:S02]  /*0340*/  @!P2 IADD3 R26, P5, PT, R19, R14, RZ ;  /* 0x0000000e131aa210 */ /* 0x001fe40007fbe0ff */
[----:B------:R-:W-:-:S03]  /*0350*/  ISETP.GE.U32.AND P4, PT, R0, UR5, PT ;  /* 0x0000000500007c0c */ /* 0x000fc6000bf86070 */
[----:B------:R-:W-:Y:S02]  /*0360*/  @!P2 IMAD.X R27, RZ, RZ, R15, P5 ;  /* 0x000000ffff1ba224 */ /* 0x000fe400028e060f */
[----:B------:R-:W0:Y:S01]  /*0370*/  @!P3 LDC.64 R14, c[0x0][0x390] ;  /* 0x0000e400ff0ebb82 */ /* 0x000e220000000a00 */
[----:B---3--:R-:W-:Y:S02]  /*0380*/  PRMT R25, RZ, 0x7610, R25 ;  /* 0x00007610ff197816 */ /* 0x008fe40000000019 */
[----:B------:R-:W-:-:S04]  /*0390*/  PRMT R24, RZ, 0x7610, R24 ;  /* 0x00007610ff187816 */ /* 0x000fc80000000018 */
[----:B------:R-:W3:Y:S01]  /*03a0*/  @!P2 LDG.E.U8 R25, desc[UR8][R26.64] ;  /* 0x000000081a19a981 */ /* 0x000ee2000c1e1100 */
[----:B------:R-:W1:Y:S03]  /*03b0*/  @!P4 LDC.64 R18, c[0x0][0x390] ;  /* 0x0000e400ff12cb82 */ /* 0x000e660000000a00 */
[----:B------:R2:W3:Y:S02]  /*03c0*/  @!P0 LDG.E.U8 R24, desc[UR8][R12.64] ;  /* 0x000000080c188981 */ /* 0x0004e4000c1e1100 */
[----:B--2---:R-:W-:Y:S02]  /*03d0*/  @!P1 IADD3 R16, P0, PT, R21, R16, RZ ;  /* 0x0000001015109210 */ /* 0x004fe40007f1e0ff */
[----:B------:R-:W-:-:S03]  /*03e0*/  PRMT R21, RZ, 0x7610, R21 ;  /* 0x00007610ff157816 */ /* 0x000fc60000000015 */
[----:B------:R-:W-:Y:S02]  /*03f0*/  @!P1 IMAD.X R17, RZ, RZ, R17, P0 ;  /* 0x000000ffff119224 */ /* 0x000fe400000e0611 */
[----:B------:R-:W-:-:S03]  /*0400*/  @!P4 VIADD R13, R0, UR4 ;  /* 0x00000004000dcc36 */ /* 0x000fc60008000000 */
[----:B------:R2:W3:Y:S01]  /*0410*/  @!P1 LDG.E.U8 R21, desc[UR8][R16.64] ;  /* 0x0000000810159981 */ /* 0x0004e2000c1e1100 */
[----:B0-----:R-:W-:Y:S02]  /*0420*/  @!P3 IADD3 R14, P0, PT, R23, R14, RZ ;  /* 0x0000000e170eb210 */ /* 0x001fe40007f1e0ff */
[----:B------:R-:W-:-:S03]  /*0430*/  PRMT R0, RZ, 0x7610, R0 ;  /* 0x00007610ff007816 */ /* 0x000fc60000000000 */
[----:B------:R-:W-:Y:S01]  /*0440*/  @!P3 IMAD.X R15, RZ, RZ, R15, P0 ;  /* 0x000000ffff0fb224 */ /* 0x000fe200000e060f */
[----:B-1----:R-:W-:Y:S02]  /*0450*/  @!P4 IADD3 R18, P0, PT, R13, R18, RZ ;  /* 0x000000120d12c210 */ /* 0x002fe40007f1e0ff */
[----:B------:R-:W-:Y:S02]  /*0460*/  PRMT R23, RZ, 0x7610, R23 ;  /* 0x00007610ff177816 */ /* 0x000fe40000000017 */
[----:B------:R0:W3:Y:S01]  /*0470*/  @!P3 LDG.E.U8 R0, desc[UR8][R14.64] ;  /* 0x000000080e00b981 */ /* 0x0000e2000c1e1100 */
[----:B------:R-:W-:-:S05]  /*0480*/  @!P4 IMAD.X R19, RZ, RZ, R19, P0 ;  /* 0x000000ffff13c224 */ /* 0x000fca00000e0613 */
[----:B------:R1:W3:Y:S01]  /*0490*/  @!P4 LDG.E.U8 R23, desc[UR8][R18.64] ;  /* 0x000000081217c981 */ /* 0x0002e2000c1e1100 */
[----:B------:R-:W-:-:S05]  /*04a0*/  VIADD R12, R2, 0x100 ;  /* 0x00000100020c7836 */ /* 0x000fca0000000000 */
[----:B------:R-:W-:Y:S01]  /*04b0*/  ISETP.GE.U32.AND P4, PT, R12, UR5, PT ;  /* 0x000000050c007c0c */ /* 0x000fe2000bf86070 */
[C---:B------:R-:W-:Y:S02]  /*04c0*/  VIADD R12, R2.reuse, 0x180 ;  /* 0x00000180020c7836 */ /* 0x040fe40000000000 */
[----:B--2---:R-:W-:Y:S01]  /*04d0*/  VIADD R16, R2, 0x80 ;  /* 0x0000008002107836 */ /* 0x004fe20000000000 */
[----:B------:R-:W-:Y:S02]  /*04e0*/  ISETP.GT.U32.OR P1, PT, R8, 0x6, P4 ;  /* 0x000000060800780c */ /* 0x000fe40002724470 */
[----:B------:R-:W-:Y:S02]  /*04f0*/  ISETP.GE.U32.AND P3, PT, R12, UR5, PT ;  /* 0x000000050c007c0c */ /* 0x000fe4000bf66070 */
[----:B------:R-:W-:Y:S01]  /*0500*/  ISETP.GE.U32.AND P5, PT, R16, UR5, PT ;  /* 0x0000000510007c0c */ /* 0x000fe2000bfa6070 */
[----:B------:R-:W-:-:S03]  /*0510*/  VIADD R12, R2, 0x200 ;  /* 0x00000200020c7836 */ /* 0x000fc60000000000 */
[----:B------:R-:W-:Y:S02]  /*0520*/  ISETP.GT.U32.OR P2, PT, R8, 0x6, P5 ;  /* 0x000000060800780c */ /* 0x000fe40002f44470 */
[----:B------:R-:W-:Y:S02]  /*0530*/  ISETP.GE.U32.AND P0, PT, R12, UR5, PT ;  /* 0x000000050c007c0c */ /* 0x000fe4000bf06070 */
[----:B------:R-:W-:Y:S01]  /*0540*/  ISETP.GT.U32.OR P6, PT, R8, 0x6, P3 ;  /* 0x000000060800780c */ /* 0x000fe20001fc4470 */
[C---:B0-----:R-:W-:Y:S02]  /*0550*/  VIADD R15, R2.reuse, 0x280 ;  /* 0x00000280020f7836 */ /* 0x041fe40000000000 */
[----:B-1----:R-:W-:Y:S01]  /*0560*/  VIADD R18, R2, 0x300 ;  /* 0x0000030002127836 */ /* 0x002fe20000000000 */
[----:B------:R-:W-:Y:S04]  /*0570*/  BSSY.RECONVERGENT B0, `(.L_x_7742) ;  /* 0x0000077000007945 */ /* 0x000fe80003800200 */
[----:B------:R-:W-:Y:S01]  /*0580*/  BSSY.RELIABLE B1, `(.L_x_7743) ;  /* 0x000006e000017945 */ /* 0x000fe20003800100 */
[----:B-----5:R-:W-:-:S02]  /*0590*/  @!P4 PRMT R13, R7, 0x8880, RZ ;  /* 0x00008880070dc816 */ /* 0x020fc400000000ff */
[----:B------:R-:W-:-:S04]  /*05a0*/  @!P4 LOP3.LUT R7, R7, 0xffff, RZ, 0xc0, !PT ;  /* 0x0000ffff0707c812 */ /* 0x000fc800078ec0ff */
[----:B------:R-:W-:Y:S02]  /*05b0*/  @!P4 PRMT R14, R7, 0x8880, RZ ;  /* 0x00008880070ec816 */ /* 0x000fe400000000ff */
[----:B------:R-:W-:-:S03]  /*05c0*/  @!P4 SHF.R.S32.HI R7, RZ, 0x7, R13 ;  /* 0x00000007ff07c819 */ /* 0x000fc6000001140d */
[----:B------:R-:W-:-:S05]  /*05d0*/  @!P4 IMAD.MOV.U32 R13, RZ, RZ, R14 ;  /* 0x000000ffff0dc224 */ /* 0x000fca00078e000e */
[----:B------:R-:W-:Y:S02]  /*05e0*/  @!P1 SHF.R.S32.HI R7, RZ, R8, R13 ;  /* 0x00000008ff079219 */ /* 0x000fe4000001140d */
[----:B------:R-:W-:Y:S02]  /*05f0*/  ISETP.GE.U32.AND P1, PT, R2, UR5, PT ;  /* 0x0000000502007c0c */ /* 0x000fe4000bf26070 */
[C---:B------:R-:W-:Y:S02]  /*0600*/  @!P5 PRMT R12, R20.reuse, 0x8880, RZ ;  /* 0x00008880140cd816 */ /* 0x040fe400000000ff */
[----:B------:R-:W-:-:S04]  /*0610*/  @!P5 LOP3.LUT R20, R20, 0xffff, RZ, 0xc0, !PT ;  /* 0x0000ffff1414d812 */ /* 0x000fc800078ec0ff */
[----:B------:R-:W-:Y:S02]  /*0620*/  @!P5 PRMT R13, R20, 0x8880, RZ ;  /* 0x00008880140dd816 */ /* 0x000fe400000000ff */
[C---:B----4-:R-:W-:Y:S02]  /*0630*/  @!P3 PRMT R14, R22.reuse, 0x8880, RZ ;  /* 0x00008880160eb816 */ /* 0x050fe400000000ff */
[----:B------:R-:W-:-:S04]  /*0640*/  @!P3 LOP3.LUT R22, R22, 0xffff, RZ, 0xc0, !PT ;  /* 0x0000ffff1616b812 */ /* 0x000fc800078ec0ff */
[----:B------:R-:W-:Y:S02]  /*0650*/  @!P3 PRMT R22, R22, 0x8880, RZ ;  /* 0x000088801616b816 */ /* 0x000fe400000000ff */
[----:B------:R-:W-:Y:S02]  /*0660*/  @!P5 SHF.R.S32.HI R12, RZ, 0x7, R12 ;  /* 0x00000007ff0cd819 */ /* 0x000fe4000001140c */
[----:B------:R-:W-:Y:S01]  /*0670*/  @!P2 SHF.R.S32.HI R12, RZ, R8, R13 ;  /* 0x00000008ff0ca219 */ /* 0x000fe2000001140d */
[----:B------:R-:W-:Y:S01]  /*0680*/  @!P3 IMAD.MOV.U32 R13, RZ, RZ, R22 ;  /* 0x000000ffff0db224 */ /* 0x000fe200078e0016 */
[----:B------:R-:W-:-:S03]  /*0690*/  @!P3 SHF.R.S32.HI R14, RZ, 0x7, R14 ;  /* 0x00000007ff0eb819 */ /* 0x000fc6000001140e */
[----:B------:R-:W-:Y:S01]  /*06a0*/  @!P5 IMAD.MOV.U32 R3, RZ, RZ, R12 ;  /* 0x000000ffff03d224 */ /* 0x000fe200078e000c */
[----:B------:R-:W-:Y:S02]  /*06b0*/  @!P6 SHF.R.S32.HI R14, RZ, R8, R13 ;  /* 0x00000008ff0ee219 */ /* 0x000fe4000001140d */
[----:B------:R-:W0:Y:S01]  /*06c0*/  @!P1 LDC.64 R12, c[0x0][0x388] ;  /* 0x0000e200ff0c9b82 */ /* 0x000e220000000a00 */
[C---:B------:R-:W-:Y:S02]  /*06d0*/  ISETP.GT.U32.OR P6, PT, R8.reuse, 0x6, P0 ;  /* 0x000000060800780c */ /* 0x040fe400007c4470 */
[----:B------:R-:W-:Y:S01]  /*06e0*/  ISETP.GT.U32.OR P5, PT, R8, 0x6, P1 ;  /* 0x000000060800780c */ /* 0x000fe20000fa4470 */
[----:B------:R-:W-:Y:S01]  /*06f0*/  @!P4 IMAD.MOV.U32 R4, RZ, RZ, R7 ;  /* 0x000000ffff04c224 */ /* 0x000fe200078e0007 */
[----:B------:R-:W-:Y:S02]  /*0700*/  ISETP.GE.U32.AND P2, PT, R15, UR5, PT ;  /* 0x000000050f007c0c */ /* 0x000fe4000bf46070 */
[----:B---3--:R-:W-:-:S02]  /*0710*/  @!P0 PRMT R7, R25, 0x8880, RZ ;  /* 0x0000888019078816 */ /* 0x008fc400000000ff */
[----:B------:R-:W-:Y:S02]  /*0720*/  @!P0 LOP3.LUT R25, R25, 0xffff, RZ, 0xc0, !PT ;  /* 0x0000ffff19198812 */ /* 0x000fe400078ec0ff */
[C---:B------:R-:W-:Y:S02]  /*0730*/  @!P1 PRMT R15, R24.reuse, 0x8880, RZ ;  /* 0x00008880180f9816 */ /* 0x040fe400000000ff */
[----:B------:R-:W-:Y:S02]  /*0740*/  @!P1 LOP3.LUT R24, R24, 0xffff, RZ, 0xc0, !PT ;  /* 0x0000ffff18189812 */ /* 0x000fe400078ec0ff */
[----:B------:R-:W-:Y:S02]  /*0750*/  @!P0 PRMT R19, R25, 0x8880, RZ ;  /* 0x0000888019138816 */ /* 0x000fe400000000ff */
[----:B------:R-:W-:Y:S02]  /*0760*/  @!P1 PRMT R17, R24, 0x8880, RZ ;  /* 0x0000888018119816 */ /* 0x000fe400000000ff */
[----:B------:R-:W-:Y:S01]  /*0770*/  ISETP.GE.U32.AND P4, PT, R18, UR5, PT ;  /* 0x0000000512007c0c */ /* 0x000fe2000bf86070 */
[----:B------:R-:W-:Y:S01]  /*0780*/  VIADD R18, R2, 0x380 ;  /* 0x0000038002127836 */ /* 0x000fe20000000000 */
[----:B------:R-:W-:-:S02]  /*0790*/  @!P0 SHF.R.S32.HI R7, RZ, 0x7, R7 ;  /* 0x00000007ff078819 */ /* 0x000fc40000011407 */
[----:B------:R-:W-:Y:S02]  /*07a0*/  @!P1 SHF.R.S32.HI R15, RZ, 0x7, R15 ;  /* 0x00000007ff0f9819 */ /* 0x000fe4000001140f */
[-C--:B------:R-:W-:Y:S02]  /*07b0*/  @!P6 SHF.R.S32.HI R7, RZ, R8.reuse, R19 ;  /* 0x00000008ff07e219 */ /* 0x080fe40000011413 */
[----:B------:R-:W-:Y:S01]  /*07c0*/  @!P5 SHF.R.S32.HI R15, RZ, R8, R17 ;  /* 0x00000008ff0fd219 */ /* 0x000fe20000011411 */
[----:B------:R-:W-:Y:S01]  /*07d0*/  @!P1 VIADD R17, R2, UR4 ;  /* 0x0000000402119c36 */ /* 0x000fe20008000000 */
[----:B------:R-:W-:Y:S01]  /*07e0*/  ISETP.GT.U32.OR P6, PT, R8, 0x6, P2 ;  /* 0x000000060800780c */ /* 0x000fe200017c4470 */
[----:B------:R-:W-:Y:S01]  /*07f0*/  @!P3 IMAD.MOV.U32 R5, RZ, RZ, R14 ;  /* 0x000000ffff05b224 */ /* 0x000fe200078e000e */
[----:B------:R-:W-:Y:S02]  /*0800*/  ISETP.GE.U32.AND P3, PT, R18, UR5, PT ;  /* 0x0000000512007c0c */ /* 0x000fe4000bf66070 */
[----:B------:R-:W-:-:S02]  /*0810*/  @!P2 PRMT R14, R21, 0x8880, RZ ;  /* 0x00008880150ea816 */ /* 0x000fc400000000ff */
[----:B------:R-:W-:Y:S02]  /*0820*/  @!P2 LOP3.LUT R21, R21, 0xffff, RZ, 0xc0, !PT ;  /* 0x0000ffff1515a812 */ /* 0x000fe400078ec0ff */
[----:B0-----:R-:W-:Y:S02]  /*0830*/  @!P1 IADD3 R12, P5, PT, R17, R12, RZ ;  /* 0x0000000c110c9210 */ /* 0x001fe40007fbe0ff */
[----:B------:R-:W-:Y:S01]  /*0840*/  @!P2 PRMT R17, R21, 0x8880, RZ ;  /* 0x000088801511a816 */ /* 0x000fe200000000ff */
[----:B------:R-:W-:Y:S01]  /*0850*/  @!P1 IMAD.MOV.U32 R6, RZ, RZ, R15 ;  /* 0x000000ffff069224 */ /* 0x000fe200078e000f */
[----:B------:R-:W-:Y:S01]  /*0860*/  @!P2 SHF.R.S32.HI R14, RZ, 0x7, R14 ;  /* 0x00000007ff0ea819 */ /* 0x000fe2000001140e */
[----:B------:R-:W-:Y:S01]  /*0870*/  @!P1 IMAD.X R13, RZ, RZ, R13, P5 ;  /* 0x000000ffff0d9224 */ /* 0x000fe200028e060d */
[----:B------:R-:W-:Y:S01]  /*0880*/  @!P4 PRMT R15, R0, 0x8880, RZ ;  /* 0x00008880000fc816 */ /* 0x000fe200000000ff */
[----:B------:R-:W-:Y:S01]  /*0890*/  @!P1 IMAD.MOV.U32 R2, RZ, RZ, R16 ;  /* 0x000000ffff029224 */ /* 0x000fe200078e0010 */
[----:B------:R-:W-:-:S02]  /*08a0*/  @!P6 SHF.R.S32.HI R14, RZ, R8, R17 ;  /* 0x00000008ff0ee219 */ /* 0x000fc40000011411 */
[----:B------:R-:W-:Y:S02]  /*08b0*/  @!P4 LOP3.LUT R0, R0, 0xffff, RZ, 0xc0, !PT ;  /* 0x0000ffff0000c812 */ /* 0x000fe400078ec0ff */
[C---:B------:R-:W-:Y:S02]  /*08c0*/  ISETP.GT.U32.OR P6, PT, R8.reuse, 0x6, P4 ;  /* 0x000000060800780c */ /* 0x040fe400027c4470 */
[----:B------:R-:W-:Y:S01]  /*08d0*/  ISETP.GT.U32.OR P5, PT, R8, 0x6, P3 ;  /* 0x000000060800780c */ /* 0x000fe20001fa4470 */
[----:B------:R0:W-:Y:S01]  /*08e0*/  @!P1 STG.E.U8 desc[UR8][R12.64], R6 ;  /* 0x000000060c009986 */ /* 0x0001e2000c101108 */
[----:B------:R-:W-:Y:S02]  /*08f0*/  @!P3 PRMT R19, R23, 0x8880, RZ ;  /* 0x000088801713b816 */ /* 0x000fe400000000ff */
[----:B------:R-:W-:Y:S02]  /*0900*/  @!P4 PRMT R18, R0, 0x8880, RZ ;  /* 0x000088800012c816 */ /* 0x000fe400000000ff */
[----:B------:R-:W-:-:S02]  /*0910*/  ISETP.GE.U32.AND P1, PT, R2, UR5, PT ;  /* 0x0000000502007c0c */ /* 0x000fc4000bf26070 */
[----:B------:R-:W-:Y:S01]  /*0920*/  @!P3 LOP3.LUT R23, R23, 0xffff, RZ, 0xc0, !PT ;  /* 0x0000ffff1717b812 */ /* 0x000fe200078ec0ff */
[----:B------:R-:W-:Y:S01]  /*0930*/  @!P3 IMAD.MOV.U32 R0, RZ, RZ, R19 ;  /* 0x000000ffff00b224 */ /* 0x000fe200078e0013 */
[----:B------:R-:W-:Y:S02]  /*0940*/  @!P4 SHF.R.S32.HI R17, RZ, 0x7, R15 ;  /* 0x00000007ff11c819 */ /* 0x000fe4000001140f */
[----:B------:R-:W-:Y:S01]  /*0950*/  @!P3 PRMT R15, R23, 0x8880, RZ ;  /* 0x00008880170fb816 */ /* 0x000fe200000000ff */
[----:B0-----:R-:W-:Y:S01]  /*0960*/  @!P4 IMAD.MOV.U32 R13, RZ, RZ, R18 ;  /* 0x000000ffff0dc224 */ /* 0x001fe200078e0012 */
[----:B------:R-:W-:Y:S02]  /*0970*/  @!P3 SHF.R.S32.HI R0, RZ, 0x7, R0 ;  /* 0x00000007ff00b819 */ /* 0x000fe40000011400 */
[-C--:B------:R-:W-:Y:S02]  /*0980*/  @!P5 SHF.R.S32.HI R0, RZ, R8.reuse, R15 ;  /* 0x00000008ff00d219 */ /* 0x080fe4000001140f */
[----:B------:R-:W-:Y:S01]  /*0990*/  @!P6 SHF.R.S32.HI R17, RZ, R8, R13 ;  /* 0x00000008ff11e219 */ /* 0x000fe2000001140d */
[----:B------:R-:W-:-:S02]  /*09a0*/  @!P0 IMAD.MOV.U32 R8, RZ, RZ, R7 ;  /* 0x000000ffff088224 */ /* 0x000fc400078e0007 */
[----:B------:R-:W-:Y:S02]  /*09b0*/  @!P2 IMAD.MOV.U32 R9, RZ, RZ, R14 ;  /* 0x000000ffff09a224 */ /* 0x000fe400078e000e */
[----:B------:R-:W-:Y:S02]  /*09c0*/  @!P4 IMAD.MOV.U32 R10, RZ, RZ, R17 ;  /* 0x000000ffff0ac224 */ /* 0x000fe400078e0011 */
[----:B------:R-:W-:Y:S01]  /*09d0*/  @!P3 IMAD.MOV.U32 R11, RZ, RZ, R0 ;  /* 0x000000ffff0bb224 */ /* 0x000fe200078e0000 */
[----:B------:R-:W-:Y:S06]  /*09e0*/  @P1 BRA `(.L_x_7744) ;  /* 0x0000000000381947 */ /* 0x000fec0003800000 */
        /* <DEDUP_REMOVED lines=14> */
.L_x_7744:
        /* <DEDUP_REMOVED lines=8> */
.L_x_7745:
[----:B------:R-:W-:-:S13]  /*0b50*/  ISETP.GE.U32.AND P0, PT, R2, UR5, PT ;  /* 0x0000000502007c0c */ /* 0x000fda000bf06070 */
[----:B------:R-:W-:Y:S05]  /*0b60*/  @P0 BRA `(.L_x_7747) ;  /* 0x00000000003c0947 */ /* 0x000fea0003800000 */
[----:B------:R-:W2:Y:S01]  /*0b70*/  LDCU.64 UR6, c[0x0][0x388] ;  /* 0x00007100ff0677ac */ /* 0x000ea20008000a00 */
[C---:B------:R-:W-:Y:S02]  /*0b80*/  VIADD R4, R2.reuse, UR4 ;  /* 0x0000000402047c36 */ /* 0x040fe40008000000 */
[----:B------:R-:W-:-:S03]  /*0b90*/  VIADD R2, R2, 0x80 ;  /* 0x0000008002027836 */ /* 0x000fc60000000000 */
[----:B--2---:R-:W-:-:S05]  /*0ba0*/  IADD3 R4, P0, PT, R4, UR6, RZ ;  /* 0x0000000604047c10 */ /* 0x004fca000ff1e0ff */
[----:B-1----:R-:W-:-:S05]  /*0bb0*/  IMAD.X R5, RZ, RZ, UR7, P0 ;  /* 0x00000007ff057e24 */ /* 0x002fca00080e06ff */
[----:B------:R1:W-:Y:S03]  /*0bc0*/  STG.E.U8 desc[UR8][R4.64], R8 ;  /* 0x0000000804007986 */ /* 0x0003e6000c101108 */
.L_x_7746:
[----:B------:R-:W-:-:S13]  /*0bd0*/  ISETP.GE.U32.AND P0, PT, R2, UR5, PT ;  /* 0x0000000502007c0c */ /* 0x000fda000bf06070 */
[----:B------:R-:W-:Y:S05]  /*0be0*/  @P0 BREAK.RELIABLE B1 ;  /* 0x0000000000010942 */ /* 0x000fea0003800100 */
[----:B------:R-:W-:Y:S05]  /*0bf0*/  @P0 BRA `(.L_x_7748) ;  /* 0x0000000000380947 */ /* 0x000fea0003800000 */
[----:B------:R-:W2:Y:S01]  /*0c00*/  LDCU.64 UR6, c[0x0][0x388] ;  /* 0x00007100ff0677ac */ /* 0x000ea20008000a00 */
[C---:B01----:R-:W-:Y:S02]  /*0c10*/  VIADD R4, R2.reuse, UR4 ;  /* 0x0000000402047c36 */ /* 0x043fe40008000000 */
[----:B------:R-:W-:-:S03]  /*0c20*/  VIADD R2, R2, 0x80 ;  /* 0x0000008002027836 */ /* 0x000fc60000000000 */
[----:B--2---:R-:W-:-:S05]  /*0c30*/  IADD3 R4, P0, PT, R4, UR6, RZ ;  /* 0x0000000604047c10 */ /* 0x004fca000ff1e0ff */
[----:B------:R-:W-:-:S05]  /*0c40*/  IMAD.X R5, RZ, RZ, UR7, P0 ;  /* 0x00000007ff057e24 */ /* 0x000fca00080e06ff */
[----:B------:R2:W-:Y:S03]  /*0c50*/  STG.E.U8 desc[UR8][R4.64], R9 ;  /* 0x0000000904007986 */ /* 0x0005e6000c101108 */
.L_x_7747:
[----:B------:R-:W-:Y:S05]  /*0c60*/  BSYNC.RELIABLE B1 ;  /* 0x0000000000017941 */ /* 0x000fea0003800100 */
.L_x_7743:
[----:B------:R-:W-:-:S13]  /*0c70*/  ISETP.GE.U32.AND P0, PT, R2, UR5, PT ;  /* 0x0000000502007c0c */ /* 0x000fda000bf06070 */
[----:B01----:R-:W0:Y:S01]  /*0c80*/  @!P0 LDC.64 R6, c[0x0][0x388] ;  /* 0x0000e200ff068b82 */ /* 0x003e220000000a00 */
[C---:B--2---:R-:W-:Y:S02]  /*0c90*/  @!P0 VIADD R5, R2.reuse, UR4 ;  /* 0x0000000402058c36 */ /* 0x044fe40008000000 */
[----:B------:R-:W-:-:S03]  /*0ca0*/  @!P0 VIADD R2, R2, 0x80 ;  /* 0x0000008002028836 */ /* 0x000fc60000000000 */
[----:B0-----:R-:W-:-:S05]  /*0cb0*/  @!P0 IADD3 R4, P1, PT, R5, R6, RZ ;  /* 0x0000000605048210 */ /* 0x001fca0007f3e0ff */
[----:B------:R-:W-:-:S05]  /*0cc0*/  @!P0 IMAD.X R5, RZ, RZ, R7, P1 ;  /* 0x000000ffff058224 */ /* 0x000fca00008e0607 */
[----:B------:R2:W-:Y:S03]  /*0cd0*/  @!P0 STG.E.U8 desc[UR8][R4.64], R10 ;  /* 0x0000000a04008986 */ /* 0x0005e6000c101108 */
.L_x_7748:
[----:B------:R-:W-:Y:S05]  /*0ce0*/  BSYNC.RECONVERGENT B0 ;  /* 0x0000000000007941 */ /* 0x000fea0003800200 */
.L_x_7742:
[----:B------:R-:W-:Y:S05]  /*0cf0*/  WARPSYNC.ALL ;  /* 0x0000000000007948 */ /* 0x000fea0003800000 */
[----:B------:R-:W-:-:S13]  /*0d00*/  ISETP.GE.U32.AND P0, PT, R2, UR5, PT ;  /* 0x0000000502007c0c */ /* 0x000fda000bf06070 */
[----:B------:R-:W-:Y:S05]  /*0d10*/  @P0 EXIT ;  /* 0x000000000000094d */ /* 0x000fea0003800000 */
[----:B------:R-:W3:Y:S01]  /*0d20*/  LDCU.64 UR6, c[0x0][0x388] ;  /* 0x00007100ff0677ac */ /* 0x000ee20008000a00 */
[----:B------:R-:W-:-:S05]  /*0d30*/  VIADD R2, R2, UR4 ;  /* 0x0000000402027c36 */ /* 0x000fca0008000000 */
[----:B---3--:R-:W-:-:S05]  /*0d40*/  IADD3 R2, P0, PT, R2, UR6, RZ ;  /* 0x0000000602027c10 */ /* 0x008fca000ff1e0ff */
[----:B0-----:R-:W-:-:S05]  /*0d50*/  IMAD.X R3, RZ, RZ, UR7, P0 ;  /* 0x00000007ff037e24 */ /* 0x001fca00080e06ff */
[----:B------:R-:W-:Y:S01]  /*0d60*/  STG.E.U8 desc[UR8][R2.64], R11 ;  /* 0x0000000b02007986 */ /* 0x000fe2000c101108 */
[----:B------:R-:W-:Y:S05]  /*0d70*/  EXIT ;  /* 0x000000000000794d */ /* 0x000fea0003800000 */
.L_x_7741:
[----:B------:R-:W0:Y:S01]  /*0d80*/  LDCU.64 UR6, c[0x0][0x390] ;  /* 0x00007200ff0677ac */ /* 0x000e220008000a00 */
[----:B------:R-:W1:Y:S01]  /*0d90*/  S2R R7, SR_TID.X ;  /* 0x0000000000077919 */ /* 0x000e620000002100 */
[----:B0-----:R-:W-:-:S04]  /*0da0*/  UIADD3 UR6, UP0, UPT, UR4, UR6, URZ ;  /* 0x0000000604067290 */ /* 0x001fc8000ff1e0ff */
[----:B------:R-:W-:Y:S02]  /*0db0*/  UIADD3.X UR7, UPT, UPT, URZ, UR7, URZ, UP0, !UPT ;  /* 0x00000007ff077290 */ /* 0x000fe400087fe4ff */
[----:B------:R-:W-:-:S04]  /*0dc0*/  IMAD.U32 R4, RZ, RZ, UR6 ;  /* 0x00000006ff047e24 */ /* 0x000fc8000f8e00ff */
[----:B------:R-:W-:Y:S02]  /*0dd0*/  IMAD.U32 R5, RZ, RZ, UR7 ;  /* 0x00000007ff057e24 */ /* 0x000fe4000f8e00ff */
[----:B-1----:R-:W-:-:S03]  /*0de0*/  IMAD.WIDE.U32 R4, R7, 0x2, R4 ;  /* 0x0000000207047825 */ /* 0x002fc600078e0004 */
[----:B------:R-:W0:Y:S02]  /*0df0*/  LDCU.64 UR6, c[0x0][0x388] ;  /* 0x00007100ff0677ac */ /* 0x000e240008000a00 */
[----:B------:R-:W2:Y:S04]  /*0e00*/  LDG.E.U16 R0, desc[UR8][R4.64] ;  /* 0x0000000804007981 */ /* 0x000ea8000c1e1500 */
[----:B------:R-:W4:Y:S04]  /*0e10*/  LDG.E.U16 R6, desc[UR8][R4.64+0x100] ;  /* 0x0001000804067981 */ /* 0x000f28000c1e1500 */
[----:B------:R-:W5:Y:S04]  /*0e20*/  LDG.E.U16 R9, desc[UR8][R4.64+0x200] ;  /* 0x0002000804097981 */ /* 0x000f68000c1e1500 */
[----:B------:R1:W5:Y:S01]  /*0e30*/  LDG.E.U16 R10, desc[UR8][R4.64+0x300] ;  /* 0x00030008040a7981 */ /* 0x000362000c1e1500 */
[----:B---3--:R-:W-:Y:S01]  /*0e40*/  ISETP.GT.U32.AND P0, PT, R8, 0x6, PT ;  /* 0x000000060800780c */ /* 0x008fe20003f04070 */
[----:B0-----:R-:W-:-:S04]  /*0e50*/  UIADD3 UR6, UP0, UPT, UR4, UR6, URZ ;  /* 0x0000000604067290 */ /* 0x001fc8000ff1e0ff */
[----:B------:R-:W-:Y:S02]  /*0e60*/  UIADD3.X UR7, UPT, UPT, URZ, UR7, URZ, UP0, !UPT ;  /* 0x00000007ff077290 */ /* 0x000fe400087fe4ff */
[----:B------:R-:W-:-:S04]  /*0e70*/  IMAD.U32 R2, RZ, RZ, UR6 ;  /* 0x00000006ff027e24 */ /* 0x000fc8000f8e00ff */
[----:B------:R-:W-:Y:S02]  /*0e80*/  IMAD.U32 R3, RZ, RZ, UR7 ;  /* 0x00000007ff037e24 */ /* 0x000fe4000f8e00ff */
[----:B------:R-:W-:Y:S01]  /*0e90*/  IMAD.WIDE.U32 R2, R7, 0x2, R2 ;  /* 0x0000000207027825 */ /* 0x000fe200078e0002 */
[C---:B--2---:R-:W-:Y:S02]  /*0ea0*/  PRMT R13, R0.reuse, 0x9991, RZ ;  /* 0x00009991000d7816 */ /* 0x044fe400000000ff */
[----:B------:R-:W-:Y:S02]  /*0eb0*/  PRMT R11, R0, 0x8880, RZ ;  /* 0x00008880000b7816 */ /* 0x000fe400000000ff */
[C---:B----4-:R-:W-:Y:S02]  /*0ec0*/  PRMT R15, R6.reuse, 0x8880, RZ ;  /* 0x00008880060f7816 */ /* 0x050fe400000000ff */
[----:B------:R-:W-:Y:S02]  /*0ed0*/  PRMT R17, R6, 0x9991, RZ ;  /* 0x0000999106117816 */ /* 0x000fe400000000ff */
[----:B-1----:R-:W-:-:S02]  /*0ee0*/  SHF.R.S32.HI R5, RZ, 0x7, R13 ;  /* 0x00000007ff057819 */ /* 0x002fc4000001140d */
[----:B------:R-:W-:Y:S02]  /*0ef0*/  SHF.R.S32.HI R4, RZ, 0x7, R15 ;  /* 0x00000007ff047819 */ /* 0x000fe4000001140f */
[----:B------:R-:W-:Y:S02]  /*0f00*/  SHF.R.S32.HI R7, RZ, 0x7, R17 ;  /* 0x00000007ff077819 */ /* 0x000fe40000011411 */
[-C--:B------:R-:W-:Y:S02]  /*0f10*/  @!P0 SHF.R.S32.HI R5, RZ, R8.reuse, R13 ;  /* 0x00000008ff058219 */ /* 0x080fe4000001140d */
[-C--:B------:R-:W-:Y:S02]  /*0f20*/  @!P0 SHF.R.S32.HI R4, RZ, R8.reuse, R15 ;  /* 0x00000008ff048219 */ /* 0x080fe4000001140f */
[----:B------:R-:W-:Y:S02]  /*0f30*/  @!P0 SHF.R.S32.HI R7, RZ, R8, R17 ;  /* 0x00000008ff078219 */ /* 0x000fe40000011411 */
[----:B-----5:R-:W-:-:S02]  /*0f40*/  PRMT R13, R9, 0x8880, RZ ;  /* 0x00008880090d7816 */ /* 0x020fc400000000ff */
[----:B------:R-:W-:Y:S02]  /*0f50*/  PRMT R15, R9, 0x9991, RZ ;  /* 0x00009991090f7816 */ /* 0x000fe400000000ff */
[C---:B------:R-:W-:Y:S02]  /*0f60*/  PRMT R17, R10.reuse, 0x8880, RZ ;  /* 0x000088800a117816 */ /* 0x040fe400000000ff */
[----:B------:R-:W-:Y:S02]  /*0f70*/  PRMT R19, R10, 0x9991, RZ ;  /* 0x000099910a137816 */ /* 0x000fe400000000ff */
        /* <DEDUP_REMOVED lines=12> */
[----:B------:R-:W-:Y:S01]  /*1040*/  PRMT R9, R9, 0x7604, R6 ;  /* 0x0000760409097816 */ /* 0x000fe20000000006 */
[----:B------:R-:W-:Y:S01]  /*1050*/  STG.E.U16 desc[UR8][R2.64], R5 ;  /* 0x0000000502007986 */ /* 0x000fe2000c101508 */
[----:B------:R-:W-:-:S03]  /*1060*/  PRMT R11, R11, 0x7604, R10 ;  /* 0x000076040b0b7816 */ /* 0x000fc6000000000a */
[----:B------:R-:W-:Y:S04]  /*1070*/  STG.E.U16 desc[UR8][R2.64+0x100], R7 ;  /* 0x0001000702007986 */ /* 0x000fe8000c101508 */
[----:B------:R-:W-:Y:S04]  /*1080*/  STG.E.U16 desc[UR8][R2.64+0x200], R9 ;  /* 0x0002000902007986 */ /* 0x000fe8000c101508 */
[----:B------:R-:W-:Y:S01]  /*1090*/  STG.E.U16 desc[UR8][R2.64+0x300], R11 ;  /* 0x0003000b02007986 */ /* 0x000fe2000c101508 */
[----:B------:R-:W-:Y:S05]  /*10a0*/  EXIT ;  /* 0x000000000000794d */ /* 0x000fea0003800000 */
.L_x_7749:
        /* <DEDUP_REMOVED lines=13> */
.L_x_20838:


//--------------------- .text._ZN2at6native29vectorized_elementwise_kernelILi4ENS0_13BUnaryFunctorIaaaZZZNS0_18rshift_kernel_cudaERNS_18TensorIteratorBaseEENKUlvE_clEvENKUlvE0_clEvEUlaaE_EESt5arrayIPcLm2EEEEviT0_T1_ --------------------------
	.section	.text._ZN2at6native29vectorized_elementwise_kernelILi4ENS0_13BUnaryFunctorIaaaZZZNS0_18rshift_kernel_cudaERNS_18TensorIteratorBaseEENKUlvE_clEvENKUlvE0_clEvEUlaaE_EESt5arrayIPcLm2EEEEviT0_T1_,"ax",@progbits
	.align	128
        .global         _ZN2at6native29vectorized_elementwise_kernelILi4ENS0_13BUnaryFunctorIaaaZZZNS0_18rshift_kernel_cudaERNS_18TensorIteratorBaseEENKUlvE_clEvENKUlvE0_clEvEUlaaE_EESt5arrayIPcLm2EEEEviT0_T1_
        .type           _ZN2at6native29vectorized_elementwise_kernelILi4ENS0_13BUnaryFunctorIaaaZZZNS0_18rshift_kernel_cudaERNS_18TensorIteratorBaseEENKUlvE_clEvENKUlvE0_clEvEUlaaE_EESt5arrayIPcLm2EEEEviT0_T1_,@function
        .size           _ZN2at6native29vectorized_elementwise_kernelILi4ENS0_13BUnaryFunctorIaaaZZZNS0_18rshift_kernel_cudaERNS_18TensorIteratorBaseEENKUlvE_clEvENKUlvE0_clEvEUlaaE_EESt5arrayIPcLm2EEEEviT0_T1_,(.L_x_20839 - _ZN2at6native29vectorized_elementwise_kernelILi4ENS0_13BUnaryFunctorIaaaZZZNS0_18rshift_kernel_cudaERNS_18TensorIteratorBaseEENKUlvE_clEvENKUlvE0_clEvEUlaaE_EESt5arrayIPcLm2EEEEviT0_T1_)
        .other          _ZN2at6native29vectorized_elementwise_kernelILi4ENS0_13BUnaryFunctorIaaaZZZNS0_18rshift_kernel_cudaERNS_18TensorIteratorBaseEENKUlvE_clEvENKUlvE0_clEvEUlaaE_EESt5arrayIPcLm2EEEEviT0_T1_,@"STO_CUDA_ENTRY STV_DEFAULT"
_ZN2at6native29vectorized_elementwise_kernelILi4ENS0_13BUnaryFunctorIaaaZZZNS0_18rshift_kernel_cudaERNS_18TensorIteratorBaseEENKUlvE_clEvENKUlvE0_clEvEUlaaE_EESt5arrayIPcLm2EEEEviT0_T1_:
.text._ZN2at6native29vectorized_elementwise_kernelILi4ENS0_13BUnaryFunctorIaaaZZZNS0_18rshift_kernel_cudaERNS_18TensorIteratorBaseEENKUlvE_clEvENKUlvE0_clEvEUlaaE_EESt5arrayIPcLm2EEEEviT0_T1_:
        /* <DEDUP_REMOVED lines=173> */
.L_x_7753:
        /* <DEDUP_REMOVED lines=8> */
.L_x_7754:
        /* <DEDUP_REMOVED lines=8> */
.L_x_7755:
        /* <DEDUP_REMOVED lines=9> */
.L_x_7756:
[----:B------:R-:W-:Y:S05]  /*0c60*/  BSYNC.RELIABLE B1 ;  /* 0x0000000000017941 */ /* 0x000fea0003800100 */
.L_x_7752:
[----:B------:R-:W-:-:S13]  /*0c70*/  ISETP.GE.U32.AND P0, PT, R2, UR5, PT ;  /* 0x0000000502007c0c */ /* 0x000fda000bf06070 */
[----:B01----:R-:W0:Y:S01]  /*0c80*/  @!P0 LDC.64 R6, c[0x0][0x388] ;  /* 0x0000e200ff068b82 */ /* 0x003e220000000a00 */
[C---:B--2---:R-:W-:Y:S02]  /*0c90*/  @!P0 VIADD R5, R2.reuse, UR4 ;  /* 0x0000000402058c36 */ /* 0x044fe40008000000 */
[----:B------:R-:W-:-:S03]  /*0ca0*/  @!P0 VIADD R2, R2, 0x80 ;  /* 0x0000008002028836 */ /* 0x000fc60000000000 */
[----:B0-----:R-:W-:-:S05]  /*0cb0*/  @!P0 IADD3 R4, P1, PT, R5, R6, RZ ;  /* 0x0000000605048210 */ /* 0x001fca0007f3e0ff */
[----:B------:R-:W-:-:S05]  /*0cc0*/  @!P0 IMAD.X R5, RZ, RZ, R7, P1 ;  /* 0x000000ffff058224 */ /* 0x000fca00008e0607 */
[----:B------:R2:W-:Y:S03]  /*0cd0*/  @!P0 STG.E.U8 desc[UR8][R4.64], R10 ;  /* 0x0000000a04008986 */ /* 0x0005e6000c101108 */
.L_x_7757:
[----:B------:R-:W-:Y:S05]  /*0ce0*/  BSYNC.RECONVERGENT B0 ;  /* 0x0000000000007941 */ /* 0x000fea0003800200 */
.L_x_7751:
        /* <DEDUP_REMOVED lines=9> */
.L_x_7750:
[----:B------:R-:W0:Y:S01]  /*0d80*/  LDCU.64 UR6, c[0x0][0x390] ;  /* 0x00007200ff0677ac */ /* 0x000e220008000a00 */
[----:B------:R-:W1:Y:S01]  /*0d90*/  S2R R0, SR_TID.X ;  /* 0x0000000000007919 */ /* 0x000e620000002100 */
[----:B0-----:R-:W-:-:S04]  /*0da0*/  UIADD3 UR6, UP0, UPT, UR4, UR6, URZ ;  /* 0x0000000604067290 */ /* 0x001fc8000ff1e0ff */
[----:B------:R-:W-:Y:S02]  /*0db0*/  UIADD3.X UR7, UPT, UPT, URZ, UR7, URZ, UP0, !UPT ;  /* 0x00000007ff077290 */ /* 0x000fe400087fe4ff */
[----:B------:R-:W-:-:S04]  /*0dc0*/  IMAD.U32 R2, RZ, RZ, UR6 ;  /* 0x00000006ff027e24 */ /* 0x000fc8000f8e00ff */
[----:B------:R-:W-:Y:S02]  /*0dd0*/  IMAD.U32 R3, RZ, RZ, UR7 ;  /* 0x00000007ff037e24 */ /* 0x000fe4000f8e00ff */
[----:B-1----:R-:W-:Y:S01]  /*0de0*/  IMAD.WIDE.U32 R2, R0, 0x4, R2 ;  /* 0x0000000400027825 */ /* 0x002fe200078e0002 */
[----:B---3--:R-:W-:Y:S02]  /*0df0*/  ISETP.GT.U32.AND P0, PT, R8, 0x6, PT ;  /* 0x000000060800780c */ /* 0x008fe40003f04070 */
[----:B------:R-:W0:Y:S02]  /*0e00*/  LDCU.64 UR6, c[0x0][0x388] ;  /* 0x00007100ff0677ac */ /* 0x000e240008000a00 */
[----:B------:R-:W2:Y:S04]  /*0e10*/  LDG.E R4, desc[UR8][R2.64] ;  /* 0x0000000802047981 */ /* 0x000ea8000c1e1900 */
[----:B------:R1:W3:Y:S01]  /*0e20*/  LDG.E R6, desc[UR8][R2.64+0x200] ;  /* 0x0002000802067981 */ /* 0x0002e2000c1e1900 */
[----:B0-----:R-:W-:-:S04]  /*0e30*/  UIADD3 UR6, UP0, UPT, UR4, UR6, URZ ;  /* 0x0000000604067290 */ /* 0x001fc8000ff1e0ff */
[----:B------:R-:W-:Y:S02]  /*0e40*/  UIADD3.X UR7, UPT, UPT, URZ, UR7, URZ, UP0, !UPT ;  /* 0x00000007ff077290 */ /* 0x000fe400087fe4ff */
[----:B-1----:R-:W-:Y:S01]  /*0e50*/  IMAD.U32 R2, RZ, RZ, UR6 ;  /* 0x00000006ff027e24 */ /* 0x002fe2000f8e00ff */
[--C-:B--2---:R-:W-:Y:S02]  /*0e60*/  SHF.R.S32.HI R7, RZ, 0x8, R4.reuse ;  /* 0x00000008ff077819 */ /* 0x104fe40000011404 */
[----:B------:R-:W-:Y:S02]  /*0e70*/  SHF.R.S32.HI R9, RZ, 0x10, R4 ;  /* 0x00000010ff097819 */ /* 0x000fe40000011404 */
[----:B------:R-:W-:Y:S02]  /*0e80*/  SGXT R5, R4, 0x8 ;  /* 0x000000080405781a */ /* 0x000fe40000000200 */
[----:B------:R-:W-:Y:S02]  /*0e90*/  SGXT R7, R7, 0x8 ;  /* 0x000000080707781a */ /* 0x000fe40000000200 */
[----:B------:R-:W-:-:S02]  /*0ea0*/  SGXT R9, R9, 0x8 ;  /* 0x000000080909781a */ /* 0x000fc40000000200 */
[----:B------:R-:W-:Y:S02]  /*0eb0*/  SHF.R.S32.HI R11, RZ, 0x18, R4 ;  /* 0x00000018ff0b7819 */ /* 0x000fe40000011404 */
[----:B------:R-:W-:Y:S02]  /*0ec0*/  SHF.R.S32.HI R4, RZ, 0x7, R5 ;  /* 0x00000007ff047819 */ /* 0x000fe40000011405 */
[----:B------:R-:W-:Y:S02]  /*0ed0*/  SHF.R.S32.HI R10, RZ, 0x7, R7 ;  /* 0x00000007ff0a7819 */ /* 0x000fe40000011407 */
[----:B------:R-:W-:Y:S02]  /*0ee0*/  SHF.R.S32.HI R12, RZ, 0x7, R9 ;  /* 0x00000007ff0c7819 */ /* 0x000fe40000011409 */
[-C--:B------:R-:W-:Y:S02]  /*0ef0*/  @!P0 SHF.R.S32.HI R4, RZ, R8.reuse, R5 ;  /* 0x00000008ff048219 */ /* 0x080fe40000011405 */
[----:B------:R-:W-:-:S02]  /*0f00*/  @!P0 SHF.R.S32.HI R10, RZ, R8, R7 ;  /* 0x00000008ff0a8219 */ /* 0x000fc40000011407 */
[----:B------:R-:W-:Y:S02]  /*0f10*/  @!P0 SHF.R.S32.HI R12, RZ, R8, R9 ;  /* 0x00000008ff0c8219 */ /* 0x000fe40000011409 */
[--C-:B---3--:R-:W-:Y:S02]  /*0f20*/  SHF.R.S32.HI R5, RZ, 0x8, R6.reuse ;  /* 0x00000008ff057819 */ /* 0x108fe40000011406 */
[--C-:B------:R-:W-:Y:S02]  /*0f30*/  SHF.R.S32.HI R7, RZ, 0x10, R6.reuse ;  /* 0x00000010ff077819 */ /* 0x100fe40000011406 */
[----:B------:R-:W-:Y:S02]  /*0f40*/  SHF.R.S32.HI R9, RZ, 0x18, R6 ;  /* 0x00000018ff097819 */ /* 0x000fe40000011406 */
[----:B------:R-:W-:Y:S02]  /*0f50*/  SGXT R11, R11, 0x8 ;  /* 0x000000080b0b781a */ /* 0x000fe40000000200 */
[----:B------:R-:W-:-:S02]  /*0f60*/  SGXT R3, R6, 0x8 ;  /* 0x000000080603781a */ /* 0x000fc40000000200 */
[----:B------:R-:W-:Y:S02]  /*0f70*/  SGXT R5, R5, 0x8 ;  /* 0x000000080505781a */ /* 0x000fe40000000200 */
[----:B------:R-:W-:Y:S02]  /*0f80*/  SGXT R7, R7, 0x8 ;  /* 0x000000080707781a */ /* 0x000fe40000000200 */
[----:B------:R-:W-:Y:S02]  /*0f90*/  SGXT R9, R9, 0x8 ;  /* 0x000000080909781a */ /* 0x000fe40000000200 */
[--C-:B------:R-:W-:Y:S02]  /*0fa0*/  SHF.R.S32.HI R13, RZ, 0x7, R11.reuse ;  /* 0x00000007ff0d7819 */ /* 0x100fe4000001140b */
[----:B------:R-:W-:Y:S02]  /*0fb0*/  @!P0 SHF.R.S32.HI R13, RZ, R8, R11 ;  /* 0x00000008ff0d8219 */ /* 0x000fe4000001140b */
[----:B------:R-:W-:-:S02]  /*0fc0*/  SHF.R.S32.HI R6, RZ, 0x7, R3 ;  /* 0x00000007ff067819 */ /* 0x000fc40000011403 */
[----:B------:R-:W-:Y:S02]  /*0fd0*/  SHF.R.S32.HI R11, RZ, 0x7, R5 ;  /* 0x00000007ff0b7819 */ /* 0x000fe40000011405 */
[----:B------:R-:W-:Y:S02]  /*0fe0*/  SHF.R.S32.HI R14, RZ, 0x7, R7 ;  /* 0x00000007ff0e7819 */ /* 0x000fe40000011407 */
[----:B------:R-:W-:Y:S02]  /*0ff0*/  SHF.R.S32.HI R15, RZ, 0x7, R9 ;  /* 0x00000007ff0f7819 */ /* 0x000fe40000011409 */
[-C--:B------:R-:W-:Y:S01]  /*1000*/  @!P0 SHF.R.S32.HI R6, RZ, R8.reuse, R3 ;  /* 0x00000008ff068219 */ /* 0x080fe20000011403 */
[----:B------:R-:W-:Y:S01]  /*1010*/  IMAD.U32 R3, RZ, RZ, UR7 ;  /* 0x00000007ff037e24 */ /* 0x000fe2000f8e00ff */
[-C--:B------:R-:W-:Y:S02]  /*1020*/  @!P0 SHF.R.S32.HI R11, RZ, R8.reuse, R5 ;  /* 0x00000008ff0b8219 */ /* 0x080fe40000011405 */
[-C--:B------:R-:W-:Y:S01]  /*1030*/  @!P0 SHF.R.S32.HI R14, RZ, R8.reuse, R7 ;  /* 0x00000008ff0e8219 */ /* 0x080fe20000011407 */
[----:B------:R-:W-:Y:S01]  /*1040*/  IMAD.WIDE.U32 R2, R0, 0x4, R2 ;  /* 0x0000000400027825 */ /* 0x000fe200078e0002 */
[----:B------:R-:W-:-:S02]  /*1050*/  @!P0 SHF.R.S32.HI R15, RZ, R8, R9 ;  /* 0x00000008ff0f8219 */ /* 0x000fc40000011409 */
[----:B------:R-:W-:Y:S02]  /*1060*/  LOP3.LUT R5, R4, 0xffff, RZ, 0xc0, !PT ;  /* 0x0000ffff04057812 */ /* 0x000fe400078ec0ff */
[----:B------:R-:W-:Y:S02]  /*1070*/  LOP3.LUT R6, R6, 0xffff, RZ, 0xc0, !PT ;  /* 0x0000ffff06067812 */ /* 0x000fe400078ec0ff */
[----:B------:R-:W-:Y:S02]  /*1080*/  LOP3.LUT R10, R10, 0xffff, RZ, 0xc0, !PT ;  /* 0x0000ffff0a0a7812 */ /* 0x000fe400078ec0ff */
[----:B------:R-:W-:Y:S02]  /*1090*/  LOP3.LUT R12, R12, 0xffff, RZ, 0xc0, !PT ;  /* 0x0000ffff0c0c7812 */ /* 0x000fe400078ec0ff */
[----:B------:R-:W-:Y:S02]  /*10a0*/  LOP3.LUT R13, R13, 0xffff, RZ, 0xc0, !PT ;  /* 0x0000ffff0d0d7812 */ /* 0x000fe400078ec0ff */
[----:B------:R-:W-:-:S02]  /*10b0*/  LOP3.LUT R14, R14, 0xffff, RZ, 0xc0, !PT ;  /* 0x0000ffff0e0e7812 */ /* 0x000fc400078ec0ff */
[----:B------:R-:W-:Y:S02]  /*10c0*/  LOP3.LUT R15, R15, 0xffff, RZ, 0xc0, !PT ;  /* 0x0000ffff0f0f7812 */ /* 0x000fe400078ec0ff */
[----:B------:R-:W-:Y:S02]  /*10d0*/  LOP3.LUT R11, R11, 0xffff, RZ, 0xc0, !PT ;  /* 0x0000ffff0b0b7812 */ /* 0x000fe400078ec0ff */
[----:B------:R-:W-:Y:S02]  /*10e0*/  PRMT R5, R5, 0x3340, R10 ;  /* 0x0000334005057816 */ /* 0x000fe4000000000a */
[----:B------:R-:W-:Y:S02]  /*10f0*/  PRMT R12, R12, 0x3340, R13 ;  /* 0x000033400c0c7816 */ /* 0x000fe4000000000d */
[----:B------:R-:W-:Y:S02]  /*1100*/  PRMT R14, R14, 0x3340, R15 ;  /* 0x000033400e0e7816 */ /* 0x000fe4000000000f */
[----:B------:R-:W-:-:S02]  /*1110*/  PRMT R11, R6, 0x3340, R11 ;  /* 0x00003340060b7816 */ /* 0x000fc4000000000b */
[----:B------:R-:W-:Y:S02]  /*1120*/  PRMT R5, R5, 0x5410, R12 ;  /* 0x0000541005057816 */ /* 0x000fe4000000000c */
[----:B------:R-:W-:-:S03]  /*1130*/  PRMT R11, R11, 0x5410, R14 ;  /* 0x000054100b0b7816 */ /* 0x000fc6000000000e */
[----:B------:R-:W-:Y:S04]  /*1140*/  STG.E desc[UR8][R2.64], R5 ;  /* 0x0000000502007986 */ /* 0x000fe8000c101908 */
[----:B------:R-:W-:Y:S01]  /*1150*/  STG.E desc[UR8][R2.64+0x200], R11 ;  /* 0x0002000b02007986 */ /* 0x000fe2000c101908 */
[----:B------:R-:W-:Y:S05]  /*1160*/  EXIT ;  /* 0x000000000000794d */ /* 0x000fea0003800000 */
.L_x_7758:
        /* <DEDUP_REMOVED lines=9> */
.L_x_20839:


//--------------------- .text._ZN2at6native29vectorized_elementwise_kernelILi8ENS0_13BUnaryFunctorIaaaZZZNS0_18rshift_kernel_cudaERNS_18TensorIteratorBaseEENKUlvE_clEvENKUlvE0_clEvEUlaaE_EESt5arrayIPcLm2EEEEviT0_T1_ --------------------------
	.section	.text._ZN2at6native29vectorized_elementwise_kernelILi8ENS0_13BUnaryFunctorIaaaZZZNS0_18rshift_kernel_cudaERNS_18TensorIteratorBaseEENKUlvE_clEvENKUlvE0_clEvEUlaaE_EESt5arrayIPcLm2EEEEviT0_T1_,"ax",@progbits
	.align	128
        .global         _ZN2at6native29vectorized_elementwise_kernelILi8ENS0_13BUnaryFunctorIaaaZZZNS0_18rshift_kernel_cudaERNS_18TensorIteratorBaseEENKUlvE_clEvENKUlvE0_clEvEUlaaE_EESt5arrayIPcLm2EEEEviT0_T1_
        .type           _ZN2at6native29vectorized_elementwise_kernelILi8ENS0_13BUnaryFunctorIaaaZZZNS0_18rshift_kernel_cudaERNS_18TensorIteratorBaseEENKUlvE_clEvENKUlvE0_clEvEUlaaE_EESt5arrayIPcLm2EEEEviT0_T1_,@function
        .size           _ZN2at6native29vectorized_elementwise_kernelILi8ENS0_13BUnaryFunctorIaaaZZZNS0_18rshift_kernel_cudaERNS_18TensorIteratorBaseEENKUlvE_clEvENKUlvE0_clEvEUlaaE_EESt5arrayIPcLm2EEEEviT0_T1_,(.L_x_20840 - _ZN2at6native29vectorized_elementwise_kernelILi8ENS0_13BUnaryFunctorIaaaZZZNS0_18rshift_kernel_cudaERNS_18TensorIteratorBaseEENKUlvE_clEvENKUlvE0_clEvEUlaaE_EESt5arrayIPcLm2EEEEviT0_T1_)
        .other          _ZN2at6native29vectorized_elementwise_kernelILi8ENS0_13BUnaryFunctorIaaaZZZNS0_18rshift_kernel_cudaERNS_18TensorIteratorBaseEENKUlvE_clEvENKUlvE0_clEvEUlaaE_EESt5arrayIPcLm2EEEEviT0_T1_,@"STO_CUDA_ENTRY STV_DEFAULT"
_ZN2at6native29vectorized_elementwise_kernelILi8ENS0_13BUnaryFunctorIaaaZZZNS0_18rshift_kernel_cudaERNS_18TensorIteratorBaseEENKUlvE_clEvENKUlvE0_clEvEUlaaE_EESt5arrayIPcLm2EEEEviT0_T1_:
.text._ZN2at6native29vectorized_elementwise_kernelILi8ENS0_13BUnaryFunctorIaaaZZZNS0_18rshift_kernel_cudaERNS_18TensorIteratorBaseEENKUlvE_clEvENKUlvE0_clEvEUlaaE_EESt5arrayIPcLm2EEEEviT0_T1_:
[----:B------:R-:W-:Y:S01]  /*0000*/  LDC R1, c[0x0][0x37c] ;  /* 0x0000df00ff017b82 */ /* 0x000fe20000000800 */
[----:B------:R-:W-:Y:S05]  /*0010*/  EXIT ;  /* 0x000000000000794d */ /* 0x000fea0003800000 */
.L_x_7759:
        /* <DEDUP_REMOVED lines=14> */
.L_x_20840:


//--------------------- .text._ZN2at6native18elementwise_kernelILi128ELi4EZNS0_15gpu_kernel_implINS0_13AUnaryFunctorIaaaZZZNS0_18rshift_kernel_cudaERNS_18TensorIteratorBaseEENKUlvE_clEvENKUlvE0_clEvEUlaaE_EEEEvS5_RKT_EUliE_EEviT1_ --------------------------
	.section	.text._ZN2at6native18elementwise_kernelILi128ELi4EZNS0_15gpu_kernel_implINS0_13AUnaryFunctorIaaaZZZNS0_18rshift_kernel_cudaERNS_18TensorIteratorBaseEENKUlvE_clEvENKUlvE0_clEvEUlaaE_EEEEvS5_RKT_EUliE_EEviT1_,"ax",@progbits
	.align	128
        .global         _ZN2at6native18elementwise_kernelILi128ELi4EZNS0_15gpu_kernel_implINS0_13AUnaryFunctorIaaaZZZNS0_18rshift_kernel_cudaERNS_18TensorIteratorBaseEENKUlvE_clEvENKUlvE0_clEvEUlaaE_EEEEvS5_RKT_EUliE_EEviT1_
        .type           _ZN2at6native18elementwise_kernelILi128ELi4EZNS0_15gpu_kernel_implINS0_13AUnaryFunctorIaaaZZZNS0_18rshift_kernel_cudaERNS_18TensorIteratorBaseEENKUlvE_clEvENKUlvE0_clEvEUlaaE_EEEEvS5_RKT_EUliE_EEviT1_,@function
        .size           _ZN2at6native18elementwise_kernelILi128ELi4EZNS0_15gpu_kernel_implINS0_13AUnaryFunctorIaaaZZZNS0_18rshift_kernel_cudaERNS_18TensorIteratorBaseEENKUlvE_clEvENKUlvE0_clEvEUlaaE_EEEEvS5_RKT_EUliE_EEviT1_,(.L_x_20841 - _ZN2at6native18elementwise_kernelILi128ELi4EZNS0_15gpu_kernel_implINS0_13AUnaryFunctorIaaaZZZNS0_18rshift_kernel_cudaERNS_18TensorIteratorBaseEENKUlvE_clEvENKUlvE0_clEvEUlaaE_EEEEvS5_RKT_EUliE_EEviT1_)
        .other          _ZN2at6native18elementwise_kernelILi128ELi4EZNS0_15gpu_kernel_implINS0_13AUnaryFunctorIaaaZZZNS0_18rshift_kernel_cudaERNS_18TensorIteratorBaseEENKUlvE_clEvENKUlvE0_clEvEUlaaE_EEEEvS5_RKT_EUliE_EEviT1_,@"STO_CUDA_ENTRY STV_DEFAULT"
_ZN2at6native18elementwise_kernelILi128ELi4EZNS0_15gpu_kernel_implINS0_13AUnaryFunctorIaaaZZZNS0_18rshift_kernel_cudaERNS_18TensorIteratorBaseEENKUlvE_clEvENKUlvE0_clEvEUlaaE_EEEEvS5_RKT_EUliE_EEviT1_:
.text._ZN2at6native18elementwise_kernelILi128ELi4EZNS0_15gpu_kernel_implINS0_13AUnaryFunctorIaaaZZZNS0_18rshift_kernel_cudaERNS_18TensorIteratorBaseEENKUlvE_clEvENKUlvE0_clEvEUlaaE_EEEEvS5_RKT_EUliE_EEviT1_:
[----:B------:R-:W0:Y:S01]  /*0000*/  LDC R1, c[0x0][0x37c] ;  /* 0x0000df00ff017b82 */ /* 0x000e220000000800 */
[----:B------:R-:W1:Y:S07]  /*0010*/  S2R R17, SR_TID.X ;  /* 0x0000000000117919 */ /* 0x000e6e0000002100 */
[----:B------:R-:W2:Y:S01]  /*0020*/  S2UR UR4, SR_CTAID.X ;  /* 0x00000000000479c3 */ /* 0x000ea20000002500 */
[----:B------:R-:W3:Y:S01]  /*0030*/  LDCU UR39, c[0x0][0x388] ;  /* 0x00007100ff2777ac */ /* 0x000ee20008000800 */
[----:B------:R-:W-:Y:S01]  /*0040*/  BSSY.RECONVERGENT B6, `(.L_x_7760) ;  /* 0x000030e000067945 */ /* 0x000fe20003800200 */
[----:B------:R-:W4:Y:S05]  /*0050*/  LDCU UR5, c[0x0][0x380] ;  /* 0x00007000ff0577ac */ /* 0x000f2a0008000800 */
[----:B------:R-:W5:Y:S01]  /*0060*/  LDC.S8 R18, c[0x0][0x591] ;  /* 0x00016440ff127b82 */ /* 0x000f620000000200 */
        /* <DEDUP_REMOVED lines=8> */
[----:B-----5:R-:W-:Y:S01]  /*00f0*/  SHF.R.S32.HI R19, RZ, 0x7, R18 ;  /* 0x00000007ff137819 */ /* 0x020fe20000011412 */
        /* <DEDUP_REMOVED lines=305> */
.L_x_7762:
        /* <DEDUP_REMOVED lines=16> */
.L_x_7766:
[----:B------:R0:W5:Y:S01]  /*1510*/  LDG.E.U8 R0, desc[UR36][R2.64] ;  /* 0x0000002402007981 */ /* 0x000162000c1e1100 */
[----:B------:R-:W-:Y:S05]  /*1520*/  BRA `(.L_x_7768) ;  /* 0x0000000c004c7947 */ /* 0x000fea0003800000 */
.L_x_7765:
        /* <DEDUP_REMOVED lines=8> */
.L_x_7770:
[----:B------:R0:W5:Y:S01]  /*15b0*/  LDG.E.U8 R0, desc[UR36][R2.64] ;  /* 0x0000002402007981 */ /* 0x000162000c1e1100 */
[----:B------:R-:W-:Y:S05]  /*15c0*/  BRA `(.L_x_7768) ;  /* 0x0000000c00247947 */ /* 0x000fea0003800000 */
.L_x_7769:
[----:B------:R0:W5:Y:S01]  /*15d0*/  LDG.E.U16 R0, desc[UR36][R2.64] ;  /* 0x0000002402007981 */ /* 0x000162000c1e1500 */
[----:B------:R-:W-:Y:S05]  /*15e0*/  BRA `(.L_x_7768) ;  /* 0x0000000c001c7947 */ /* 0x000fea0003800000 */
.L_x_7764:
        /* <DEDUP_REMOVED lines=9> */
.L_x_7772:
[----:B------:R-:W2:Y:S02]  /*1680*/  LDG.E.U16 R4, desc[UR36][R2.64] ;  /* 0x0000002402047981 */ /* 0x000ea4000c1e1500 */
[----:B--2---:R-:W-:-:S06]  /*1690*/  HADD2.F32 R4, -RZ, R4.H0_H0 ;  /* 0x20000004ff047230 */ /* 0x004fcc0000004100 */
[----:B------:R-:W0:Y:S02]  /*16a0*/  F2I.FTZ.TRUNC.NTZ R4, R4 ;  /* 0x0000000400047305 */ /* 0x000e24000021f100 */
[----:B0-----:R-:W-:Y:S01]  /*16b0*/  PRMT R0, R4, 0x7610, R0 ;  /* 0x0000761004007816 */ /* 0x001fe20000000000 */
[----:B------:R-:W-:Y:S06]  /*16c0*/  BRA `(.L_x_7768) ;  /* 0x0000000800e47947 */ /* 0x000fec0003800000 */
.L_x_7771:
        /* <DEDUP_REMOVED lines=9> */
.L_x_7774:
[----:B------:R-:W2:Y:S02]  /*1760*/  LDG.E.U16 R2, desc[UR36][R2.64] ;  /* 0x0000002402027981 */ /* 0x000ea4000c1e1500 */
[----:B--2---:R-:W-:-:S06]  /*1770*/  HADD2.F32 R4, -RZ, R2.H0_H0 ;  /* 0x20000002ff047230 */ /* 0x004fcc0000004100 */
[----:B------:R-:W0:Y:S02]  /*1780*/  F2I.FTZ.TRUNC.NTZ R4, R4 ;  /* 0x0000000400047305 */ /* 0x000e24000021f100 */
[----:B0-----:R-:W-:Y:S01]  /*1790*/  PRMT R0, R4, 0x7610, R0 ;  /* 0x0000761004007816 */ /* 0x001fe20000000000 */
[----:B------:R-:W-:Y:S06]  /*17a0*/  BRA `(.L_x_7768) ;  /* 0x0000000800ac7947 */ /* 0x000fec0003800000 */
.L_x_7773:
[----:B------:R-:W2:Y:S02]  /*17b0*/  LDG.E.64 R2, desc[UR36][R2.64] ;  /* 0x0000002402027981 */ /* 0x000ea4000c1e1b00 */
[----:B--2---:R0:W1:Y:S02]  /*17c0*/  F2I.F64.TRUNC R0, R2 ;  /* 0x0000000200007311 */ /* 0x004064000030d100 */
[----:B01----:R-:W-:Y:S05]  /*17d0*/  BRA `(.L_x_7768) ;  /* 0x0000000800a07947 */ /* 0x003fea0003800000 */
.L_x_7763:
        /* <DEDUP_REMOVED lines=12> */
.L_x_7777:
[----:B------:R-:W2:Y:S02]  /*18a0*/  LDG.E.64 R2, desc[UR36][R2.64] ;  /* 0x0000002402027981 */ /* 0x000ea4000c1e1b00 */
[----:B--2---:R3:W4:Y:S02]  /*18b0*/  F2I.F64.TRUNC R0, R2 ;  /* 0x0000000200007311 */ /* 0x004724000030d100 */
[----:B---34-:R-:W-:Y:S05]  /*18c0*/  BRA `(.L_x_7768) ;  /* 0x0000000800647947 */ /* 0x018fea0003800000 */
.L_x_7776:
        /* <DEDUP_REMOVED lines=27> */
.L_x_7779:
        /* <DEDUP_REMOVED lines=14> */
.L_x_7778:
[----:B------:R-:W2:Y:S02]  /*1b60*/  LDG.E.U16 R4, desc[UR36][R2.64] ;  /* 0x0000002402047981 */ /* 0x000ea4000c1e1500 */
[----:B--2---:R-:W-:-:S06]  /*1b70*/  IMAD.U32 R4, R4, 0x10000, RZ ;  /* 0x0001000004047824 */ /* 0x004fcc00078e00ff */
[----:B------:R-:W0:Y:S02]  /*1b80*/  F2I.FTZ.TRUNC.NTZ R4, R4 ;  /* 0x0000000400047305 */ /* 0x000e24000021f100 */
[----:B0-----:R-:W-:Y:S01]  /*1b90*/  PRMT R0, R4, 0x7610, R0 ;  /* 0x0000761004007816 */ /* 0x001fe20000000000 */
[----:B------:R-:W-:Y:S06]  /*1ba0*/  BRA `(.L_x_7768) ;  /* 0x0000000400ac7947 */ /* 0x000fec0003800000 */
.L_x_7775:
        /* <DEDUP_REMOVED lines=10> */
.L_x_7782:
        /* <DEDUP_REMOVED lines=21> */
.L_x_7786:
[----:B------:R-:W-:Y:S05]  /*1da0*/  BSYNC.RECONVERGENT B1 ;  /* 0x0000000000017941 */ /* 0x000fea0003800200 */
.L_x_7785:
[----:B------:R-:W-:Y:S02]  /*1db0*/  SHF.L.U32 R0, R0, 0x14, RZ ;  /* 0x0000001400007819 */ /* 0x000fe400000006ff */
[----:B------:R-:W-:-:S04]  /*1dc0*/  LEA R2, R2, 0x3b800000, 0x17 ;  /* 0x3b80000002027811 */ /* 0x000fc800078eb8ff */
[----:B------:R-:W-:-:S07]  /*1dd0*/  LOP3.LUT R4, R2, R0, R7, 0xfe, !PT ;  /* 0x0000000002047212 */ /* 0x000fce00078efe07 */
.L_x_7784:
[----:B------:R-:W-:Y:S05]  /*1de0*/  BSYNC.RECONVERGENT B0 ;  /* 0x0000000000007941 */ /* 0x000fea0003800200 */
.L_x_7783:
[----:B------:R-:W0:Y:S02]  /*1df0*/  F2I.FTZ.TRUNC.NTZ R4, R4 ;  /* 0x0000000400047305 */ /* 0x000e24000021f100 */
[----:B0-----:R-:W-:Y:S01]  /*1e00*/  PRMT R0, R4, 0x7610, R0 ;  /* 0x0000761004007816 */ /* 0x001fe20000000000 */
[----:B------:R-:W-:Y:S06]  /*1e10*/  BRA `(.L_x_7768) ;  /* 0x0000000400107947 */ /* 0x000fec0003800000 */
.L_x_7781:
        /* <DEDUP_REMOVED lines=21> */
.L_x_7790:
[----:B------:R-:W-:Y:S05]  /*1f70*/  BSYNC.RECONVERGENT B1 ;  /* 0x0000000000017941 */ /* 0x000fea0003800200 */
.L_x_7789:
[----:B------:R-:W-:Y:S01]  /*1f80*/  IMAD.SHL.U32 R0, R0, 0x200000, RZ ;  /* 0x0020000000007824 */ /* 0x000fe200078e00ff */
[----:B------:R-:W-:-:S04]  /*1f90*/  LEA R2, R2, 0x37800000, 0x17 ;  /* 0x3780000002027811 */ /* 0x000fc800078eb8ff */
[----:B------:R-:W-:-:S07]  /*1fa0*/  LOP3.LUT R4, R2, R0, R7, 0xfe, !PT ;  /* 0x0000000002047212 */ /* 0x000fce00078efe07 */
.L_x_7788:
[----:B------:R-:W-:Y:S05]  /*1fb0*/  BSYNC.RECONVERGENT B0 ;  /* 0x0000000000007941 */ /* 0x000fea0003800200 */
.L_x_7787:
[----:B------:R-:W0:Y:S02]  /*1fc0*/  F2I.FTZ.TRUNC.NTZ R4, R4 ;  /* 0x0000000400047305 */ /* 0x000e24000021f100 */
[----:B0-----:R-:W-:Y:S01]  /*1fd0*/  PRMT R0, R4, 0x7610, R0 ;  /* 0x0000761004007816 */ /* 0x001fe20000000000 */
[----:B------:R-:W-:Y:S06]  /*1fe0*/  BRA `(.L_x_7768) ;  /* 0x00000000009c7947 */ /* 0x000fec0003800000 */
.L_x_7780:
[----:B------:R-:W-:-:S09]  /*1ff0*/  UISETP.NE.AND UP0, UPT, UR4, 0x1c, UPT ;  /* 0x0000001c0400788c */ /* 0x000fd2000bf05270 */
[----:B------:R-:W-:Y:S05]  /*2000*/  BRA.U !UP0, `(.L_x_7791) ;  /* 0x0000000108907547 */ /* 0x000fea000b800000 */
[----:B------:R-:W-:-:S09]  /*2010*/  UISETP.NE.AND UP0, UPT, UR4, 0x1d, UPT ;  /* 0x0000001d0400788c */ /* 0x000fd2000bf05270 */
[----:B------:R-:W-:Y:S05]  /*2020*/  BRA.U !UP0, `(.L_x_7792) ;  /* 0x0000000108807547 */ /* 0x000fea000b800000 */
[----:B------:R-:W-:-:S09]  /*2030*/  UISETP.NE.AND UP0, UPT, UR4, 0x2c, UPT ;  /* 0x0000002c0400788c */ /* 0x000fd2000bf05270 */
[----:B------:R-:W-:Y:S05]  /*2040*/  BRA.U !UP0, `(.L_x_7793) ;  /* 0x0000000108487547 */ /* 0x000fea000b800000 */
.L_x_7767:
        /* <DEDUP_REMOVED lines=16> */
.L_x_7794:
[----:B------:R-:W-:Y:S01]  /*2150*/  PRMT R0, RZ, 0x7610, R0 ;  /* 0x00007610ff007816 */ /* 0x000fe20000000000 */
[----:B------:R-:W-:Y:S06]  /*2160*/  BRA `(.L_x_7768) ;  /* 0x00000000003c7947 */ /* 0x000fec0003800000 */
.L_x_7793:
        /* <DEDUP_REMOVED lines=8> */
.L_x_7796:
[----:B------:R-:W-:Y:S05]  /*21f0*/  BSYNC.RECONVERGENT B0 ;  /* 0x0000000000007941 */ /* 0x000fea0003800200 */
.L_x_7795:
[----:B------:R-:W0:Y:S02]  /*2200*/  F2I.FTZ.TRUNC.NTZ R4, R4 ;  /* 0x0000000400047305 */ /* 0x000e24000021f100 */
[----:B0-----:R-:W-:Y:S01]  /*2210*/  PRMT R0, R4, 0x7610, R0 ;  /* 0x0000761004007816 */ /* 0x001fe20000000000 */
[----:B------:R-:W-:Y:S06]  /*2220*/  BRA `(.L_x_7768) ;  /* 0x00000000000c7947 */ /* 0x000fec0003800000 */
.L_x_7792:
[----:B------:R2:W5:Y:S01]  /*2230*/  LDG.E.U8 R0, desc[UR36][R2.64] ;  /* 0x0000002402007981 */ /* 0x000562000c1e1100 */
[----:B------:R-:W-:Y:S05]  /*2240*/  BRA `(.L_x_7768) ;  /* 0x0000000000047947 */ /* 0x000fea0003800000 */
.L_x_7791:
[----:B------:R1:W5:Y:S02]  /*2250*/  LDG.E.U8 R0, desc[UR36][R2.64] ;  /* 0x0000002402007981 */ /* 0x000364000c1e1100 */
.L_x_7768:
[----:B------:R-:W0:Y:S02]  /*2260*/  LDCU.64 UR6, c[0x0][0x580] ;  /* 0x0000b000ff0677ac */ /* 0x000e240008000a00 */
[C---:B012345:R-:W-:Y:S02]  /*2270*/  LOP3.LUT R2, R0.reuse, 0xff, RZ, 0xc0, !PT ;  /* 0x000000ff00027812 */ /* 0x07ffe400078ec0ff */
[----:B------:R-:W-:Y:S01]  /*2280*/  LOP3.LUT R3, R0, 0xff, RZ, 0xc0, !PT ;  /* 0x000000ff00037812 */ /* 0x000fe200078ec0ff */
[----:B------:R-:W-:Y:S01]  /*2290*/  UPRMT UR4, UR41, 0x9910, URZ ;  /* 0x0000991029047896 */ /* 0x000fe200080000ff */
        /* <DEDUP_REMOVED lines=17> */
.L_x_7800:
[----:B------:R3:W-:Y:S01]  /*23b0*/  STG.E.U8 desc[UR36][R2.64], R9 ;  /* 0x0000000902007986 */ /* 0x0007e2000c101124 */
[----:B------:R-:W-:Y:S05]  /*23c0*/  BRA `(.L_x_7802) ;  /* 0x0000000c00507947 */ /* 0x000fea0003800000 */
.L_x_7799:
        /* <DEDUP_REMOVED lines=10> */
.L_x_7804:
[----:B------:R-:W-:-:S05]  /*2470*/  PRMT R5, R9, 0x9910, RZ ;  /* 0x0000991009057816 */ /* 0x000fca00000000ff */
[----:B------:R1:W-:Y:S01]  /*2480*/  STG.E desc[UR36][R2.64], R5 ;  /* 0x0000000502007986 */ /* 0x0003e2000c101924 */
[----:B------:R-:W-:Y:S05]  /*2490*/  BRA `(.L_x_7802) ;  /* 0x0000000c001c7947 */ /* 0x000fea0003800000 */
.L_x_7803:
[----:B------:R2:W-:Y:S01]  /*24a0*/  STG.E.U16 desc[UR36][R2.64], R9 ;  /* 0x0000000902007986 */ /* 0x0005e2000c101524 */
[----:B------:R-:W-:Y:S05]  /*24b0*/  BRA `(.L_x_7802) ;  /* 0x0000000c00147947 */ /* 0x000fea0003800000 */
.L_x_7798:
        /* <DEDUP_REMOVED lines=9> */
.L_x_7806:
[----:B------:R-:W0:Y:S02]  /*2550*/  I2F.S16 R0, R9 ;  /* 0x0000000900007306 */ /* 0x000e240000101400 */
[----:B0-----:R-:W-:-:S05]  /*2560*/  F2FP.F16.F32.PACK_AB R0, RZ, R0 ;  /* 0x00000000ff00723e */ /* 0x001fca00000000ff */
[----:B------:R0:W-:Y:S01]  /*2570*/  STG.E.U16 desc[UR36][R2.64], R0 ;  /* 0x0000000002007986 */ /* 0x0001e2000c101524 */
[----:B------:R-:W-:Y:S05]  /*2580*/  BRA `(.L_x_7802) ;  /* 0x0000000800e07947 */ /* 0x000fea0003800000 */
.L_x_7805:
        /* <DEDUP_REMOVED lines=10> */
.L_x_7808:
[----:B------:R-:W0:Y:S02]  /*2630*/  I2F.S16 R9, R9 ;  /* 0x0000000900097306 */ /* 0x000e240000101400 */
[----:B0-----:R-:W-:-:S04]  /*2640*/  F2FP.F16.F32.PACK_AB R5, RZ, R9 ;  /* 0x00000009ff05723e */ /* 0x001fc800000000ff */
[----:B------:R-:W-:-:S05]  /*2650*/  PRMT R5, R5, 0x5410, RZ ;  /* 0x0000541005057816 */ /* 0x000fca00000000ff */
[----:B------:R0:W-:Y:S01]  /*2660*/  STG.E desc[UR36][R2.64], R5 ;  /* 0x0000000502007986 */ /* 0x0001e2000c101924 */
[----:B------:R-:W-:Y:S05]  /*2670*/  BRA `(.L_x_7802) ;  /* 0x0000000800a47947 */ /* 0x000fea0003800000 */
.L_x_7807:
[----:B------:R-:W0:Y:S02]  /*2680*/  I2F.F64.S16 R4, R9 ;  /* 0x0000000900047312 */ /* 0x000e240000101c00 */
[----:B0-----:R0:W-:Y:S01]  /*2690*/  STG.E.64 desc[UR36][R2.64], R4 ;  /* 0x0000000402007986 */ /* 0x0011e2000c101b24 */
[----:B------:R-:W-:Y:S05]  /*26a0*/  BRA `(.L_x_7802) ;  /* 0x0000000800987947 */ /* 0x000fea0003800000 */
.L_x_7797:
        /* <DEDUP_REMOVED lines=13> */
.L_x_7811:
[----:B------:R-:W-:Y:S01]  /*2780*/  CS2R R6, SRZ ;  /* 0x0000000000067805 */ /* 0x000fe2000001ff00 */
[----:B------:R-:W0:Y:S04]  /*2790*/  I2F.F64.S16 R4, R9 ;  /* 0x0000000900047312 */ /* 0x000e280000101c00 */
[----:B0-----:R0:W-:Y:S01]  /*27a0*/  STG.E.128 desc[UR36][R2.64], R4 ;  /* 0x0000000402007986 */ /* 0x0011e2000c101d24 */
[----:B------:R-:W-:Y:S05]  /*27b0*/  BRA `(.L_x_7802) ;  /* 0x0000000800547947 */ /* 0x000fea0003800000 */
.L_x_7810:
        /* <DEDUP_REMOVED lines=19> */
.L_x_7815:
[----:B------:R-:W-:Y:S05]  /*28f0*/  BSYNC.RECONVERGENT B0 ;  /* 0x0000000000007941 */ /* 0x000fea0003800200 */
.L_x_7814:
[----:B------:R-:W-:-:S05]  /*2900*/  LOP3.LUT R5, R0, 0x80, R5, 0xf8, !PT ;  /* 0x0000008000057812 */ /* 0x000fca00078ef805 */
[----:B------:R0:W-:Y:S01]  /*2910*/  STG.E.U8 desc[UR36][R2.64], R5 ;  /* 0x0000000502007986 */ /* 0x0001e2000c101124 */
[----:B------:R-:W-:Y:S05]  /*2920*/  BRA `(.L_x_7802) ;  /* 0x0000000400f87947 */ /* 0x000fea0003800000 */
.L_x_7813:
        /* <DEDUP_REMOVED lines=15> */
.L_x_7817:
[----:B------:R-:W-:Y:S05]  /*2a20*/  BSYNC.RECONVERGENT B0 ;  /* 0x0000000000007941 */ /* 0x000fea0003800200 */
.L_x_7816:
[----:B------:R-:W-:-:S05]  /*2a30*/  LOP3.LUT R5, R0, 0x80, R5, 0xf8, !PT ;  /* 0x0000008000057812 */ /* 0x000fca00078ef805 */
[----:B------:R0:W-:Y:S01]  /*2a40*/  STG.E.U8 desc[UR36][R2.64], R5 ;  /* 0x0000000502007986 */ /* 0x0001e2000c101124 */
[----:B------:R-:W-:Y:S05]  /*2a50*/  BRA `(.L_x_7802) ;  /* 0x0000000400ac7947 */ /* 0x000fea0003800000 */
.L_x_7812:
[----:B------:R-:W0:Y:S02]  /*2a60*/  I2F.S16 R0, R9 ;  /* 0x0000000900007306 */ /* 0x000e240000101400 */
[----:B0-----:R-:W-:-:S05]  /*2a70*/  F2FP.BF16.F32.PACK_AB R0, RZ, R0 ;  /* 0x00000000ff00723e */ /* 0x001fca00000010ff */
[----:B------:R0:W-:Y:S01]  /*2a80*/  STG.E.U16 desc[UR36][R2.64], R0 ;  /* 0x0000000002007986 */ /* 0x0001e2000c101524 */
[----:B------:R-:W-:Y:S05]  /*2a90*/  BRA `(.L_x_7802) ;  /* 0x00000004009c7947 */ /* 0x000fea0003800000 */
.L_x_7809:
        /* <DEDUP_REMOVED lines=10> */
.L_x_7820:
        /* <DEDUP_REMOVED lines=13> */
.L_x_7823:
[----:B------:R-:W-:-:S04]  /*2c10*/  SHF.R.U32.HI R0, RZ, 0x14, R5 ;  /* 0x00000014ff007819 */ /* 0x000fc80000011605 */
[----:B------:R-:W-:-:S04]  /*2c20*/  LOP3.LUT R0, R0, 0x1, RZ, 0xc0, !PT ;  /* 0x0000000100007812 */ /* 0x000fc800078ec0ff */
[----:B------:R-:W-:-:S04]  /*2c30*/  IADD3 R0, PT, PT, R5, 0x487ffff, R0 ;  /* 0x0487ffff05007810 */ /* 0x000fc80007ffe000 */
[----:B------:R-:W-:-:S04]  /*2c40*/  SHF.R.U32.HI R0, RZ, 0x14, R0 ;  /* 0x00000014ff007819 */ /* 0x000fc80000011600 */
[----:B------:R-:W-:-:S07]  /*2c50*/  LOP3.LUT R4, R0, 0xff, RZ, 0xc0, !PT ;  /* 0x000000ff00047812 */ /* 0x000fce00078ec0ff */
.L_x_7824:
[----:B------:R-:W-:-:S04]  /*2c60*/  SHF.R.U32.HI R5, RZ, 0x18, R5 ;  /* 0x00000018ff057819 */ /* 0x000fc80000011605 */
[----:B------:R-:W-:-:S04]  /*2c70*/  LOP3.LUT R4, R4, 0x80, R5, 0xf8, !PT ;  /* 0x0000008004047812 */ /* 0x000fc800078ef805 */
[----:B------:R-:W-:-:S07]  /*2c80*/  PRMT R0, R4, 0x7610, R0 ;  /* 0x0000761004007816 */ /* 0x000fce0000000000 */
.L_x_7822:
[----:B------:R-:W-:Y:S05]  /*2c90*/  BSYNC.RECONVERGENT B0 ;  /* 0x0000000000007941 */ /* 0x000fea0003800200 */
.L_x_7821:
[----:B------:R0:W-:Y:S01]  /*2ca0*/  STG.E.U8 desc[UR36][R2.64], R0 ;  /* 0x0000000002007986 */ /* 0x0001e2000c101124 */
[----:B------:R-:W-:Y:S05]  /*2cb0*/  BRA `(.L_x_7802) ;  /* 0x0000000400147947 */ /* 0x000fea0003800000 */
.L_x_7819:
        /* <DEDUP_REMOVED lines=13> */
.L_x_7827:
[----:B------:R-:W-:-:S04]  /*2d90*/  SHF.R.U32.HI R0, RZ, 0x15, R5 ;  /* 0x00000015ff007819 */ /* 0x000fc80000011605 */
[----:B------:R-:W-:-:S04]  /*2da0*/  LOP3.LUT R0, R0, 0x1, RZ, 0xc0, !PT ;  /* 0x0000000100007812 */ /* 0x000fc800078ec0ff */
[----:B------:R-:W-:-:S04]  /*2db0*/  IADD3 R0, PT, PT, R5, 0x88fffff, R0 ;  /* 0x088fffff05007810 */ /* 0x000fc80007ffe000 */
[----:B------:R-:W-:-:S04]  /*2dc0*/  SHF.R.U32.HI R0, RZ, 0x15, R0 ;  /* 0x00000015ff007819 */ /* 0x000fc80000011600 */
[----:B------:R-:W-:-:S07]  /*2dd0*/  LOP3.LUT R4, R0, 0xff, RZ, 0xc0, !PT ;  /* 0x000000ff00047812 */ /* 0x000fce00078ec0ff */
.L_x_7828:
[----:B------:R-:W-:-:S04]  /*2de0*/  SHF.R.U32.HI R5, RZ, 0x18, R5 ;  /* 0x00000018ff057819 */ /* 0x000fc80000011605 */
[----:B------:R-:W-:-:S04]  /*2df0*/  LOP3.LUT R4, R4, 0x80, R5, 0xf8, !PT ;  /* 0x0000008004047812 */ /* 0x000fc800078ef805 */
[----:B------:R-:W-:-:S07]  /*2e00*/  PRMT R0, R4, 0x7610, R0 ;  /* 0x0000761004007816 */ /* 0x000fce0000000000 */
.L_x_7826:
[----:B------:R-:W-:Y:S05]  /*2e10*/  BSYNC.RECONVERGENT B0 ;  /* 0x0000000000007941 */ /* 0x000fea0003800200 */
.L_x_7825:
[----:B------:R0:W-:Y:S01]  /*2e20*/  STG.E.U8 desc[UR36][R2.64], R0 ;  /* 0x0000000002007986 */ /* 0x0001e2000c101124 */
[----:B------:R-:W-:Y:S05]  /*2e30*/  BRA `(.L_x_7802) ;  /* 0x0000000000b47947 */ /* 0x000fea0003800000 */
.L_x_7818:
[----:B------:R-:W-:-:S09]  /*2e40*/  UISETP.NE.AND UP0, UPT, UR4, 0x1c, UPT ;  /* 0x0000001c0400788c */ /* 0x000fd2000bf05270 */
[----:B------:R-:W-:Y:S05]  /*2e50*/  BRA.U !UP0, `(.L_x_7829) ;  /* 0x0000000108a47547 */ /* 0x000fea000b800000 */
[----:B------:R-:W-:-:S09]  /*2e60*/  UISETP.NE.AND UP0, UPT, UR4, 0x1d, UPT ;  /* 0x0000001d0400788c */ /* 0x000fd2000bf05270 */
[----:B------:R-:W-:Y:S05]  /*2e70*/  BRA.U !UP0, `(.L_x_7830) ;  /* 0x00000001088c7547 */ /* 0x000fea000b800000 */
[----:B------:R-:W-:-:S09]  /*2e80*/  UISETP.NE.AND UP0, UPT, UR4, 0x2c, UPT ;  /* 0x0000002c0400788c */ /* 0x000fd2000bf05270 */
[----:B------:R-:W-:Y:S05]  /*2e90*/  BRA.U !UP0, `(.L_x_7831) ;  /* 0x0000000108447547 */ /* 0x000fea000b800000 */
.L_x_7801:
        /* <DEDUP_REMOVED lines=16> */
.L_x_7832:
[----:B------:R-:W-:Y:S05]  /*2fa0*/  BRA `(.L_x_7802) ;  /* 0x0000000000587947 */ /* 0x000fea0003800000 */
.L_x_7831:
        /* <DEDUP_REMOVED lines=16> */
.L_x_7830:
[----:B------:R-:W-:-:S04]  /*30b0*/  PRMT R4, R9, 0x9910, RZ ;  /* 0x0000991009047816 */ /* 0x000fc800000000ff */
[----:B------:R-:W-:-:S05]  /*30c0*/  SHF.R.S32.HI R5, RZ, 0x1f, R4 ;  /* 0x0000001fff057819 */ /* 0x000fca0000011404 */
[----:B------:R0:W-:Y:S01]  /*30d0*/  STG.E.64 desc[UR36][R2.64], R4 ;  /* 0x0000000402007986 */ /* 0x0001e2000c101b24 */
[----:B------:R-:W-:Y:S05]  /*30e0*/  BRA `(.L_x_7802) ;  /* 0x0000000000087947 */ /* 0x000fea0003800000 */
.L_x_7829:
[----:B------:R-:W-:-:S05]  /*30f0*/  PRMT R5, R9, 0x9910, RZ ;  /* 0x0000991009057816 */ /* 0x000fca00000000ff */
[----:B------:R0:W-:Y:S02]  /*3100*/  STG.E desc[UR36][R2.64], R5 ;  /* 0x0000000502007986 */ /* 0x0001e4000c101924 */
.L_x_7802:
[----:B------:R-:W-:-:S07]  /*3110*/  VIADD R17, R17, 0x80 ;  /* 0x0000008011117836 */ /* 0x000fce0000000000 */
.L_x_7761:
[----:B------:R-:W-:Y:S05]  /*3120*/  BSYNC.RECONVERGENT B6 ;  /* 0x0000000000067941 */ /* 0x000fea0003800200 */
.L_x_7760:
        /* <DEDUP_REMOVED lines=307> */
.L_x_7835:
        /* <DEDUP_REMOVED lines=16> */
.L_x_7839:
[----:B------:R1:W5:Y:S01]  /*4560*/  LDG.E.U8 R0, desc[UR36][R2.64] ;  /* 0x0000002402007981 */ /* 0x000362000c1e1100 */
[----:B------:R-:W-:Y:S05]  /*4570*/  BRA `(.L_x_7841) ;  /* 0x0000000c004c7947 */ /* 0x000fea0003800000 */
.L_x_7838:
        /* <DEDUP_REMOVED lines=8> */
.L_x_7843:
[----:B------:R3:W5:Y:S01]  /*4600*/  LDG.E.U8 R0, desc[UR36][R2.64] ;  /* 0x0000002402007981 */ /* 0x000762000c1e1100 */
[----:B------:R-:W-:Y:S05]  /*4610*/  BRA `(.L_x_7841) ;  /* 0x0000000c00247947 */ /* 0x000fea0003800000 */
.L_x_7842:
[----:B------:R2:W5:Y:S01]  /*4620*/  LDG.E.U16 R0, desc[UR36][R2.64] ;  /* 0x0000002402007981 */ /* 0x000562000c1e1500 */
[----:B------:R-:W-:Y:S05]  /*4630*/  BRA `(.L_x_7841) ;  /* 0x0000000c001c7947 */ /* 0x000fea0003800000 */
.L_x_7837:
        /* <DEDUP_REMOVED lines=9> */
.L_x_7845:
[----:B------:R-:W2:Y:S02]  /*46d0*/  LDG.E.U16 R4, desc[UR36][R2.64] ;  /* 0x0000002402047981 */ /* 0x000ea4000c1e1500 */
[----:B--2---:R-:W-:-:S06]  /*46e0*/  HADD2.F32 R4, -RZ, R4.H0_H0 ;  /* 0x20000004ff047230 */ /* 0x004fcc0000004100 */
[----:B------:R-:W0:Y:S02]  /*46f0*/  F2I.FTZ.TRUNC.NTZ R4, R4 ;  /* 0x0000000400047305 */ /* 0x000e24000021f100 */
[----:B0-----:R-:W-:Y:S01]  /*4700*/  PRMT R0, R4, 0x7610, R0 ;  /* 0x0000761004007816 */ /* 0x001fe20000000000 */
[----:B------:R-:W-:Y:S06]  /*4710*/  BRA `(.L_x_7841) ;  /* 0x0000000800e47947 */ /* 0x000fec0003800000 */
.L_x_7844:
        /* <DEDUP_REMOVED lines=9> */
.L_x_7847:
[----:B------:R-:W2:Y:S02]  /*47b0*/  LDG.E.U16 R2, desc[UR36][R2.64] ;  /* 0x0000002402027981 */ /* 0x000ea4000c1e1500 */
[----:B--2---:R-:W-:-:S06]  /*47c0*/  HADD2.F32 R4, -RZ, R2.H0_H0 ;  /* 0x20000002ff047230 */ /* 0x004fcc0000004100 */
[----:B------:R-:W0:Y:S02]  /*47d0*/  F2I.FTZ.TRUNC.NTZ R4, R4 ;  /* 0x0000000400047305 */ /* 0x000e24000021f100 */
[----:B0-----:R-:W-:Y:S01]  /*47e0*/  PRMT R0, R4, 0x7610, R0 ;  /* 0x0000761004007816 */ /* 0x001fe20000000000 */
[----:B------:R-:W-:Y:S06]  /*47f0*/  BRA `(.L_x_7841) ;  /* 0x0000000800ac7947 */ /* 0x000fec0003800000 */
.L_x_7846:
[----:B------:R-:W2:Y:S02]  /*4800*/  LDG.E.64 R2, desc[UR36][R2.64] ;  /* 0x0000002402027981 */ /* 0x000ea4000c1e1b00 */
[----:B--2---:R0:W1:Y:S02]  /*4810*/  F2I.F64.TRUNC R0, R2 ;  /* 0x0000000200007311 */ /* 0x004064000030d100 */
[----:B01----:R-:W-:Y:S05]  /*4820*/  BRA `(.L_x_7841) ;  /* 0x0000000800a07947 */ /* 0x003fea0003800000 */
.L_x_7836:
        /* <DEDUP_REMOVED lines=12> */
.L_x_7850:
[----:B------:R-:W2:Y:S02]  /*48f0*/  LDG.E.64 R2, desc[UR36][R2.64] ;  /* 0x0000002402027981 */ /* 0x000ea4000c1e1b00 */
[----:B--2---:R0:W1:Y:S02]  /*4900*/  F2I.F64.TRUNC R0, R2 ;  /* 0x0000000200007311 */ /* 0x004064000030d100 */
[----:B01----:R-:W-:Y:S05]  /*4910*/  BRA `(.L_x_7841) ;  /* 0x0000000800647947 */ /* 0x003fea0003800000 */
.L_x_7849:
        /* <DEDUP_REMOVED lines=27> */
.L_x_7852:
        /* <DEDUP_REMOVED lines=14> */
.L_x_7851:
[----:B------:R-:W2:Y:S02]  /*4bb0*/  LDG.E.U16 R4, desc[UR36][R2.64] ;  /* 0x0000002402047981 */ /* 0x000ea4000c1e1500 */
[----:B--2---:R-:W-:-:S06]  /*4bc0*/  SHF.L.U32 R4, R4, 0x10, RZ ;  /* 0x0000001004047819 */ /* 0x004fcc00000006ff */
[----:B------:R-:W0:Y:S02]  /*4bd0*/  F2I.FTZ.TRUNC.NTZ R4, R4 ;  /* 0x0000000400047305 */ /* 0x000e24000021f100 */
[----:B0-----:R-:W-:Y:S01]  /*4be0*/  PRMT R0, R4, 0x7610, R0 ;  /* 0x0000761004007816 */ /* 0x001fe20000000000 */
[----:B------:R-:W-:Y:S06]  /*4bf0*/  BRA `(.L_x_7841) ;  /* 0x0000000400ac7947 */ /* 0x000fec0003800000 */
.L_x_7848:
        /* <DEDUP_REMOVED lines=10> */
.L_x_7855:
        /* <DEDUP_REMOVED lines=21> */
.L_x_7859:
[----:B------:R-:W-:Y:S05]  /*4df0*/  BSYNC.RECONVERGENT B1 ;  /* 0x0000000000017941 */ /* 0x000fea0003800200 */
.L_x_7858:
[----:B------:R-:W-:Y:S01]  /*4e00*/  IMAD.SHL.U32 R0, R0, 0x100000, RZ ;  /* 0x0010000000007824 */ /* 0x000fe200078e00ff */
[----:B------:R-:W-:-:S04]  /*4e10*/  LEA R2, R2, 0x3b800000, 0x17 ;  /* 0x3b80000002027811 */ /* 0x000fc800078eb8ff */
[----:B------:R-:W-:-:S07]  /*4e20*/  LOP3.LUT R4, R2, R0, R7, 0xfe, !PT ;  /* 0x0000000002047212 */ /* 0x000fce00078efe07 */
.L_x_7857:
[----:B------:R-:W-:Y:S05]  /*4e30*/  BSYNC.RECONVERGENT B0 ;  /* 0x0000000000007941 */ /* 0x000fea0003800200 */
.L_x_7856:
[----:B------:R-:W0:Y:S02]  /*4e40*/  F2I.FTZ.TRUNC.NTZ R4, R4 ;  /* 0x0000000400047305 */ /* 0x000e24000021f100 */
[----:B0-----:R-:W-:Y:S01]  /*4e50*/  PRMT R0, R4, 0x7610, R0 ;  /* 0x0000761004007816 */ /* 0x001fe20000000000 */
[----:B------:R-:W-:Y:S06]  /*4e60*/  BRA `(.L_x_7841) ;  /* 0x0000000400107947 */ /* 0x000fec0003800000 */
.L_x_7854:
        /* <DEDUP_REMOVED lines=21> */
.L_x_7863:
[----:B------:R-:W-:Y:S05]  /*4fc0*/  BSYNC.RECONVERGENT B1 ;  /* 0x0000000000017941 */ /* 0x000fea0003800200 */
.L_x_7862:
[----:B------:R-:W-:Y:S01]  /*4fd0*/  IMAD.SHL.U32 R0, R0, 0x200000, RZ ;  /* 0x0020000000007824 */ /* 0x000fe200078e00ff */
[----:B------:R-:W-:-:S04]  /*4fe0*/  LEA R2, R2, 0x37800000, 0x17 ;  /* 0x3780000002027811 */ /* 0x000fc800078eb8ff */
[----:B------:R-:W-:-:S07]  /*4ff0*/  LOP3.LUT R4, R2, R0, R7, 0xfe, !PT ;  /* 0x0000000002047212 */ /* 0x000fce00078efe07 */
.L_x_7861:
[----:B------:R-:W-:Y:S05]  /*5000*/  BSYNC.RECONVERGENT B0 ;  /* 0x0000000000007941 */ /* 0x000fea0003800200 */
.L_x_7860:
[----:B------:R-:W0:Y:S02]  /*5010*/  F2I.FTZ.TRUNC.NTZ R4, R4 ;  /* 0x0000000400047305 */ /* 0x000e24000021f100 */
[----:B0-----:R-:W-:Y:S01]  /*5020*/  PRMT R0, R4, 0x7610, R0 ;  /* 0x0000761004007816 */ /* 0x001fe20000000000 */
[----:B------:R-:W-:Y:S06]  /*5030*/  BRA `(.L_x_7841) ;  /* 0x00000000009c7947 */ /* 0x000fec0003800000 */
.L_x_7853:
        /* <DEDUP_REMOVED lines=14> */
.L_x_7867:
[----:B------:R-:W-:Y:S05]  /*5120*/  BSYNC.RECONVERGENT B0 ;  /* 0x0000000000007941 */ /* 0x000fea0003800200 */
.L_x_7866:
[----:B------:R-:W0:Y:S02]  /*5130*/  F2I.FTZ.TRUNC.NTZ R4, R4 ;  /* 0x0000000400047305 */ /* 0x000e24000021f100 */
[----:B0-----:R-:W-:Y:S01]  /*5140*/  PRMT R0, R4, 0x7610, R0 ;  /* 0x0000761004007816 */ /* 0x001fe20000000000 */
[----:B------:R-:W-:Y:S06]  /*5150*/  BRA `(.L_x_7841) ;  /* 0x0000000000547947 */ /* 0x000fec0003800000 */
.L_x_7840:
        /* <DEDUP_REMOVED lines=16> */
.L_x_7868:
[----:B------:R-:W-:Y:S01]  /*5260*/  PRMT R0, RZ, 0x7610, R0 ;  /* 0x00007610ff007816 */ /* 0x000fe20000000000 */
[----:B------:R-:W-:Y:S06]  /*5270*/  BRA `(.L_x_7841) ;  /* 0x00000000000c7947 */ /* 0x000fec0003800000 */
.L_x_7865:
[----:B------:R0:W5:Y:S01]  /*5280*/  LDG.E.U8 R0, desc[UR36][R2.64] ;  /* 0x0000002402007981 */ /* 0x000162000c1e1100 */
[----:B------:R-:W-:Y:S05]  /*5290*/  BRA `(.L_x_7841) ;  /* 0x0000000000047947 */ /* 0x000fea0003800000 */
.L_x_7864:
[----:B------:R0:W5:Y:S02]  /*52a0*/  LDG.E.U8 R0, desc[UR36][R2.64] ;  /* 0x0000002402007981 */ /* 0x000164000c1e1100 */
.L_x_7841:
        /* <DEDUP_REMOVED lines=21> */
.L_x_7872:
[----:B------:R0:W-:Y:S01]  /*5400*/  STG.E.U8 desc[UR36][R2.64], R9 ;  /* 0x0000000902007986 */ /* 0x0001e2000c101124 */
[----:B------:R-:W-:Y:S05]  /*5410*/  BRA `(.L_x_7874) ;  /* 0x0000000c004c7947 */ /* 0x000fea0003800000 */
.L_x_7871:
        /* <DEDUP_REMOVED lines=10> */
.L_x_7876:
[----:B------:R-:W-:-:S05]  /*54c0*/  PRMT R5, R9, 0x9910, RZ ;  /* 0x0000991009057816 */ /* 0x000fca00000000ff */
[----:B------:R0:W-:Y:S01]  /*54d0*/  STG.E desc[UR36][R2.64], R5 ;  /* 0x0000000502007986 */ /* 0x0001e2000c101924 */
[----:B------:R-:W-:Y:S05]  /*54e0*/  BRA `(.L_x_7874) ;  /* 0x0000000c00187947 */ /* 0x000fea0003800000 */
.L_x_7875:
[----:B------:R0:W-:Y:S01]  /*54f0*/  STG.E.U16 desc[UR36][R2.64], R9 ;  /* 0x0000000902007986 */ /* 0x0001e2000c101524 */
[----:B------:R-:W-:Y:S05]  /*5500*/  BRA `(.L_x_7874) ;  /* 0x0000000c00107947 */ /* 0x000fea0003800000 */
.L_x_7870:
        /* <DEDUP_REMOVED lines=9> */
.L_x_7878:
[----:B------:R-:W0:Y:S02]  /*55a0*/  I2F.S16 R0, R9 ;  /* 0x0000000900007306 */ /* 0x000e240000101400 */
[----:B0-----:R-:W-:-:S05]  /*55b0*/  F2FP.F16.F32.PACK_AB R0, RZ, R0 ;  /* 0x00000000ff00723e */ /* 0x001fca00000000ff */
[----:B------:R0:W-:Y:S01]  /*55c0*/  STG.E.U16 desc[UR36][R2.64], R0 ;  /* 0x0000000002007986 */ /* 0x0001e2000c101524 */
[----:B------:R-:W-:Y:S05]  /*55d0*/  BRA `(.L_x_7874) ;  /* 0x0000000800dc7947 */ /* 0x000fea0003800000 */
.L_x_7877:
        /* <DEDUP_REMOVED lines=10> */
.L_x_7880:
[----:B------:R-:W0:Y:S02]  /*5680*/  I2F.S16 R9, R9 ;  /* 0x0000000900097306 */ /* 0x000e240000101400 */
[----:B0-----:R-:W-:-:S04]  /*5690*/  F2FP.F16.F32.PACK_AB R5, RZ, R9 ;  /* 0x00000009ff05723e */ /* 0x001fc800000000ff */
[----:B------:R-:W-:-:S05]  /*56a0*/  PRMT R5, R5, 0x5410, RZ ;  /* 0x0000541005057816 */ /* 0x000fca00000000ff */
[----:B------:R0:W-:Y:S01]  /*56b0*/  STG.E desc[UR36][R2.64], R5 ;  /* 0x0000000502007986 */ /* 0x0001e2000c101924 */
[----:B------:R-:W-:Y:S05]  /*56c0*/  BRA `(.L_x_7874) ;  /* 0x0000000800a07947 */ /* 0x000fea0003800000 */
.L_x_7879:
[----:B------:R-:W0:Y:S02]  /*56d0*/  I2F.F64.S16 R4, R9 ;  /* 0x0000000900047312 */ /* 0x000e240000101c00 */
[----:B0-----:R0:W-:Y:S01]  /*56e0*/  STG.E.64 desc[UR36][R2.64], R4 ;  /* 0x0000000402007986 */ /* 0x0011e2000c101b24 */
[----:B------:R-:W-:Y:S05]  /*56f0*/  BRA `(.L_x_7874) ;  /* 0x0000000800947947 */ /* 0x000fea0003800000 */
.L_x_7869:
        /* <DEDUP_REMOVED lines=12> */
.L_x_7884:
        /* <DEDUP_REMOVED lines=18> */
.L_x_7887:
[----:B------:R-:W-:-:S04]  /*58e0*/  SHF.R.U32.HI R5, RZ, 0x18, R5 ;  /* 0x00000018ff057819 */ /* 0x000fc80000011605 */
[----:B------:R-:W-:-:S07]  /*58f0*/  LOP3.LUT R0, R0, 0x80, R5, 0xf8, !PT ;  /* 0x0000008000007812 */ /* 0x000fce00078ef805 */
.L_x_7886:
[----:B------:R-:W-:Y:S05]  /*5900*/  BSYNC.RECONVERGENT B0 ;  /* 0x0000000000007941 */ /* 0x000fea0003800200 */
.L_x_7885:
[----:B------:R0:W-:Y:S01]  /*5910*/  STG.E.U8 desc[UR36][R2.64], R0 ;  /* 0x0000000002007986 */ /* 0x0001e2000c101124 */
[----:B------:R-:W-:Y:S05]  /*5920*/  BRA `(.L_x_7874) ;  /* 0x0000000800087947 */ /* 0x000fea0003800000 */
.L_x_7883:
        /* <DEDUP_REMOVED lines=18> */
.L_x_7890:
[----:B------:R-:W-:-:S04]  /*5a50*/  SHF.R.U32.HI R5, RZ, 0x18, R5 ;  /* 0x00000018ff057819 */ /* 0x000fc80000011605 */
[----:B------:R-:W-:-:S07]  /*5a60*/  LOP3.LUT R0, R0, 0x80, R5, 0xf8, !PT ;  /* 0x0000008000007812 */ /* 0x000fce00078ef805 */
.L_x_7889:
[----:B------:R-:W-:Y:S05]  /*5a70*/  BSYNC.RECONVERGENT B0 ;  /* 0x0000000000007941 */ /* 0x000fea0003800200 */
.L_x_7888:
[----:B------:R0:W-:Y:S01]  /*5a80*/  STG.E.U8 desc[UR36][R2.64], R0 ;  /* 0x0000000002007986 */ /* 0x0001e2000c101124 */
[----:B------:R-:W-:Y:S05]  /*5a90*/  BRA `(.L_x_7874) ;  /* 0x0000000400ac7947 */ /* 0x000fea0003800000 */
.L_x_7882:
        /* <DEDUP_REMOVED lines=22> */
.L_x_7892:
[----:B------:R-:W-:-:S04]  /*5c00*/  PRMT R4, R9, 0x9910, RZ ;  /* 0x0000991009047816 */ /* 0x000fc800000000ff */
[----:B------:R-:W-:-:S05]  /*5c10*/  SHF.R.S32.HI R5, RZ, 0x1f, R4 ;  /* 0x0000001fff057819 */ /* 0x000fca0000011404 */
[----:B------:R0:W-:Y:S01]  /*5c20*/  STG.E.64 desc[UR36][R2.64], R4 ;  /* 0x0000000402007986 */ /* 0x0001e2000c101b24 */
[----:B------:R-:W-:Y:S05]  /*5c30*/  BRA `(.L_x_7874) ;  /* 0x0000000400447947 */ /* 0x000fea0003800000 */
.L_x_7891:
[----:B------:R-:W-:-:S05]  /*5c40*/  PRMT R5, R9, 0x9910, RZ ;  /* 0x0000991009057816 */ /* 0x000fca00000000ff */
[----:B------:R0:W-:Y:S01]  /*5c50*/  STG.E desc[UR36][R2.64], R5 ;  /* 0x0000000502007986 */ /* 0x0001e2000c101924 */
[----:B------:R-:W-:Y:S05]  /*5c60*/  BRA `(.L_x_7874) ;  /* 0x0000000400387947 */ /* 0x000fea0003800000 */
.L_x_7881:
        /* <DEDUP_REMOVED lines=11> */
.L_x_7894:
[----:B------:R-:W-:Y:S01]  /*5d20*/  CS2R R6, SRZ ;  /* 0x0000000000067805 */ /* 0x000fe2000001ff00 */
[----:B------:R-:W0:Y:S04]  /*5d30*/  I2F.F64.S16 R4, R9 ;  /* 0x0000000900047312 */ /* 0x000e280000101c00 */
[----:B0-----:R4:W-:Y:S01]  /*5d40*/  STG.E.128 desc[UR36][R2.64], R4 ;  /* 0x0000000402007986 */ /* 0x0019e2000c101d24 */
[----:B------:R-:W-:Y:S05]  /*5d50*/  BRA `(.L_x_7874) ;  /* 0x0000000000fc7947 */ /* 0x000fea0003800000 */
.L_x_7893:
[----:B------:R-:W-:-:S09]  /*5d60*/  UISETP.NE.AND UP0, UPT, UR4, 0xf, UPT ;  /* 0x0000000f0400788c */ /* 0x000fd2000bf05270 */
[----:B------:R-:W-:Y:S05]  /*5d70*/  BRA.U !UP0, `(.L_x_7895) ;  /* 0x0000000108e87547 */ /* 0x000fea000b800000 */
[----:B------:R-:W-:-:S09]  /*5d80*/  UISETP.NE.AND UP0, UPT, UR4, 0x17, UPT ;  /* 0x000000170400788c */ /* 0x000fd2000bf05270 */
[----:B------:R-:W-:Y:S05]  /*5d90*/  BRA.U !UP0, `(.L_x_7896) ;  /* 0x0000000108907547 */ /* 0x000fea000b800000 */
[----:B------:R-:W-:-:S09]  /*5da0*/  UISETP.NE.AND UP0, UPT, UR4, 0x18, UPT ;  /* 0x000000180400788c */ /* 0x000fd2000bf05270 */
[----:B------:R-:W-:Y:S05]  /*5db0*/  BRA.U !UP0, `(.L_x_7897) ;  /* 0x0000000108447547 */ /* 0x000fea000b800000 */
.L_x_7873:
        /* <DEDUP_REMOVED lines=16> */
.L_x_7898:
[----:B------:R-:W-:Y:S05]  /*5ec0*/  BRA `(.L_x_7874) ;  /* 0x0000000000a07947 */ /* 0x000fea0003800000 */
.L_x_7897:
        /* <DEDUP_REMOVED lines=13> */
.L_x_7900:
[----:B------:R-:W-:Y:S05]  /*5fa0*/  BSYNC.RECONVERGENT B0 ;  /* 0x0000000000007941 */ /* 0x000fea0003800200 */
.L_x_7899:
[----:B------:R-:W-:-:S05]  /*5fb0*/  LOP3.LUT R5, R0, 0x80, R5, 0xf8, !PT ;  /* 0x0000008000057812 */ /* 0x000fca00078ef805 */
[----:B------:R2:W-:Y:S01]  /*5fc0*/  STG.E.U8 desc[UR36][R2.64], R5 ;  /* 0x0000000502007986 */ /* 0x0005e2000c101124 */
[----:B------:R-:W-:Y:S05]  /*5fd0*/  BRA `(.L_x_7874) ;  /* 0x00000000005c7947 */ /* 0x000fea0003800000 */
.L_x_7896:
        /* <DEDUP_REMOVED lines=12> */
.L_x_7902:
[----:B------:R-:W-:Y:S01]  /*60a0*/  IMAD.MOV.U32 R0, RZ, RZ, 0x7f ;  /* 0x0000007fff007424 */ /* 0x000fe200078e00ff */
[----:B------:R-:W-:-:S04]  /*60b0*/  ISETP.GT.U32.AND P0, PT, R4, 0x7f800000, PT ;  /* 0x7f8000000400780c */ /* 0x000fc80003f04070 */
[----:B------:R-:W-:-:S09]  /*60c0*/  SEL R0, R0, 0x7c, P0 ;  /* 0x0000007c00007807 */ /* 0x000fd20000000000 */
.L_x_7903:
[----:B------:R-:W-:Y:S05]  /*60d0*/  BSYNC.RECONVERGENT B0 ;  /* 0x0000000000007941 */ /* 0x000fea0003800200 */
.L_x_7901:
[----:B------:R-:W-:-:S04]  /*60e0*/  SHF.R.U32.HI R5, RZ, 0x18, R5 ;  /* 0x00000018ff057819 */ /* 0x000fc80000011605 */
[----:B------:R-:W-:-:S05]  /*60f0*/  LOP3.LUT R5, R0, 0x80, R5, 0xf8, !PT ;  /* 0x0000008000057812 */ /* 0x000fca00078ef805 */
[----:B------:R1:W-:Y:S01]  /*6100*/  STG.E.U8 desc[UR36][R2.64], R5 ;  /* 0x0000000502007986 */ /* 0x0003e2000c101124 */
[----:B------:R-:W-:Y:S05]  /*6110*/  BRA `(.L_x_7874) ;  /* 0x00000000000c7947 */ /* 0x000fea0003800000 */
.L_x_7895:
[----:B------:R-:W0:Y:S02]  /*6120*/  I2F.S16 R0, R9 ;  /* 0x0000000900007306 */ /* 0x000e240000101400 */
[----:B0-----:R-:W-:-:S05]  /*6130*/  F2FP.BF16.F32.PACK_AB R0, RZ, R0 ;  /* 0x00000000ff00723e */ /* 0x001fca00000010ff */
[----:B------:R0:W-:Y:S02]  /*6140*/  STG.E.U16 desc[UR36][R2.64], R0 ;  /* 0x0000000002007986 */ /* 0x0001e4000c101524 */
.L_x_7874:
[----:B------:R-:W-:-:S07]  /*6150*/  IADD3 R17, PT, PT, R17, 0x80, RZ ;  /* 0x0000008011117810 */ /* 0x000fce0007ffe0ff */
.L_x_7834:
[----:B------:R-:W-:Y:S05]  /*6160*/  BSYNC.RECONVERGENT B6 ;  /* 0x0000000000067941 */ /* 0x000fea0003800200 */
.L_x_7833:
        /* <DEDUP_REMOVED lines=307> */
.L_x_7906:
        /* <DEDUP_REMOVED lines=16> */
.L_x_7910:
[----:B------:R0:W5:Y:S01]  /*75a0*/  LDG.E.U8 R0, desc[UR36][R2.64] ;  /* 0x0000002402007981 */ /* 0x000162000c1e1100 */
[----:B------:R-:W-:Y:S05]  /*75b0*/  BRA `(.L_x_7912) ;  /* 0x0000000c004c7947 */ /* 0x000fea0003800000 */
.L_x_7909:
        /* <DEDUP_REMOVED lines=8> */
.L_x_7914:
[----:B------:R3:W5:Y:S01]  /*7640*/  LDG.E.U8 R0, desc[UR36][R2.64] ;  /* 0x0000002402007981 */ /* 0x000762000c1e1100 */
[----:B------:R-:W-:Y:S05]  /*7650*/  BRA `(.L_x_7912) ;  /* 0x0000000c00247947 */ /* 0x000fea0003800000 */
.L_x_7913:
[----:B------:R0:W5:Y:S01]  /*7660*/  LDG.E.U16 R0, desc[UR36][R2.64] ;  /* 0x0000002402007981 */ /* 0x000162000c1e1500 */
[----:B------:R-:W-:Y:S05]  /*7670*/  BRA `(.L_x_7912) ;  /* 0x0000000c001c7947 */ /* 0x000fea0003800000 */
.L_x_7908:
        /* <DEDUP_REMOVED lines=9> */
.L_x_7916:
[----:B------:R-:W2:Y:S02]  /*7710*/  LDG.E.U16 R4, desc[UR36][R2.64] ;  /* 0x0000002402047981 */ /* 0x000ea4000c1e1500 */
[----:B--2---:R-:W-:-:S06]  /*7720*/  HADD2.F32 R4, -RZ, R4.H0_H0 ;  /* 0x20000004ff047230 */ /* 0x004fcc0000004100 */
[----:B------:R-:W0:Y:S02]  /*7730*/  F2I.FTZ.TRUNC.NTZ R4, R4 ;  /* 0x0000000400047305 */ /* 0x000e24000021f100 */
[----:B0-----:R-:W-:Y:S01]  /*7740*/  PRMT R0, R4, 0x7610, R0 ;  /* 0x0000761004007816 */ /* 0x001fe20000000000 */
[----:B------:R-:W-:Y:S06]  /*7750*/  BRA `(.L_x_7912) ;  /* 0x0000000800e47947 */ /* 0x000fec0003800000 */
.L_x_7915:
        /* <DEDUP_REMOVED lines=9> */
.L_x_7918:
[----:B------:R-:W2:Y:S02]  /*77f0*/  LDG.E.U16 R2, desc[UR36][R2.64] ;  /* 0x0000002402027981 */ /* 0x000ea4000c1e1500 */
[----:B--2---:R-:W-:-:S06]  /*7800*/  HADD2.F32 R4, -RZ, R2.H0_H0 ;  /* 0x20000002ff047230 */ /* 0x004fcc0000004100 */
[----:B------:R-:W0:Y:S02]  /*7810*/  F2I.FTZ.TRUNC.NTZ R4, R4 ;  /* 0x0000000400047305 */ /* 0x000e24000021f100 */
[----:B0-----:R-:W-:Y:S01]  /*7820*/  PRMT R0, R4, 0x7610, R0 ;  /* 0x0000761004007816 */ /* 0x001fe20000000000 */
[----:B------:R-:W-:Y:S06]  /*7830*/  BRA `(.L_x_7912) ;  /* 0x0000000800ac7947 */ /* 0x000fec0003800000 */
.L_x_7917:
[----:B------:R-:W2:Y:S02]  /*7840*/  LDG.E.64 R2, desc[UR36][R2.64] ;  /* 0x0000002402027981 */ /* 0x000ea4000c1e1b00 */
[----:B--2---:R0:W1:Y:S02]  /*7850*/  F2I.F64.TRUNC R0, R2 ;  /* 0x0000000200007311 */ /* 0x004064000030d100 */
[----:B01----:R-:W-:Y:S05]  /*7860*/  BRA `(.L_x_7912) ;  /* 0x0000000800a07947 */ /* 0x003fea0003800000 */
.L_x_7907:
        /* <DEDUP_REMOVED lines=12> */
.L_x_7921:
[----:B------:R-:W2:Y:S02]  /*7930*/  LDG.E.64 R2, desc[UR36][R2.64] ;  /* 0x0000002402027981 */ /* 0x000ea4000c1e1b00 */
[----:B--2---:R0:W1:Y:S02]  /*7940*/  F2I.F64.TRUNC R0, R2 ;  /* 0x0000000200007311 */ /* 0x004064000030d100 */
[----:B01----:R-:W-:Y:S05]  /*7950*/  BRA `(.L_x_7912) ;  /* 0x0000000800647947 */ /* 0x003fea0003800000 */
.L_x_7920:
        /* <DEDUP_REMOVED lines=27> */
.L_x_7923:
        /* <DEDUP_REMOVED lines=14> */
.L_x_7922:
[----:B------:R-:W2:Y:S02]  /*7bf0*/  LDG.E.U16 R4, desc[UR36][R2.64] ;  /* 0x0000002402047981 */ /* 0x000ea4000c1e1500 */
[----:B--2---:R-:W-:-:S06]  /*7c00*/  IMAD.U32 R4, R4, 0x10000, RZ ;  /* 0x0001000004047824 */ /* 0x004fcc00078e00ff */
[----:B------:R-:W0:Y:S02]  /*7c10*/  F2I.FTZ.TRUNC.NTZ R4, R4 ;  /* 0x0000000400047305 */ /* 0x000e24000021f100 */
[----:B0-----:R-:W-:Y:S01]  /*7c20*/  PRMT R0, R4, 0x7610, R0 ;  /* 0x0000761004007816 */ /* 0x001fe20000000000 */
[----:B------:R-:W-:Y:S06]  /*7c30*/  BRA `(.L_x_7912) ;  /* 0x0000000400ac7947 */ /* 0x000fec0003800000 */
.L_x_7919:
        /* <DEDUP_REMOVED lines=10> */
.L_x_7926:
        /* <DEDUP_REMOVED lines=21> */
.L_x_7930:
[----:B------:R-:W-:Y:S05]  /*7e30*/  BSYNC.RECONVERGENT B1 ;  /* 0x0000000000017941 */ /* 0x000fea0003800200 */
.L_x_7929:
[----:B------:R-:W-:Y:S02]  /*7e40*/  SHF.L.U32 R0, R0, 0x14, RZ ;  /* 0x0000001400007819 */ /* 0x000fe400000006ff */
[----:B------:R-:W-:-:S04]  /*7e50*/  LEA R2, R2, 0x3b800000, 0x17 ;  /* 0x3b80000002027811 */ /* 0x000fc800078eb8ff */
[----:B------:R-:W-:-:S07]  /*7e60*/  LOP3.LUT R4, R2, R0, R7, 0xfe, !PT ;  /* 0x0000000002047212 */ /* 0x000fce00078efe07 */
.L_x_7928:
[----:B------:R-:W-:Y:S05]  /*7e70*/  BSYNC.RECONVERGENT B0 ;  /* 0x0000000000007941 */ /* 0x000fea0003800200 */
.L_x_7927:
[----:B------:R-:W0:Y:S02]  /*7e80*/  F2I.FTZ.TRUNC.NTZ R4, R4 ;  /* 0x0000000400047305 */ /* 0x000e24000021f100 */
[----:B0-----:R-:W-:Y:S01]  /*7e90*/  PRMT R0, R4, 0x7610, R0 ;  /* 0x0000761004007816 */ /* 0x001fe20000000000 */
[----:B------:R-:W-:Y:S06]  /*7ea0*/  BRA `(.L_x_7912) ;  /* 0x0000000400107947 */ /* 0x000fec0003800000 */
.L_x_7925:
        /* <DEDUP_REMOVED lines=21> */
.L_x_7934:
[----:B------:R-:W-:Y:S05]  /*8000*/  BSYNC.RECONVERGENT B1 ;  /* 0x0000000000017941 */ /* 0x000fea0003800200 */
.L_x_7933:
[----:B------:R-:W-:Y:S01]  /*8010*/  IMAD.SHL.U32 R0, R0, 0x200000, RZ ;  /* 0x0020000000007824 */ /* 0x000fe200078e00ff */
[----:B------:R-:W-:-:S04]  /*8020*/  LEA R2, R2, 0x37800000, 0x17 ;  /* 0x3780000002027811 */ /* 0x000fc800078eb8ff */
[----:B------:R-:W-:-:S07]  /*8030*/  LOP3.LUT R4, R2, R0, R7, 0xfe, !PT ;  /* 0x0000000002047212 */ /* 0x000fce00078efe07 */
.L_x_7932:
[----:B------:R-:W-:Y:S05]  /*8040*/  BSYNC.RECONVERGENT B0 ;  /* 0x0000000000007941 */ /* 0x000fea0003800200 */
.L_x_7931:
[----:B------:R-:W0:Y:S02]  /*8050*/  F2I.FTZ.TRUNC.NTZ R4, R4 ;  /* 0x0000000400047305 */ /* 0x000e24000021f100 */
[----:B0-----:R-:W-:Y:S01]  /*8060*/  PRMT R0, R4, 0x7610, R0 ;  /* 0x0000761004007816 */ /* 0x001fe20000000000 */
[----:B------:R-:W-:Y:S06]  /*8070*/  BRA `(.L_x_7912) ;  /* 0x00000000009c7947 */ /* 0x000fec0003800000 */
.L_x_7924:
        /* <DEDUP_REMOVED lines=14> */
.L_x_7938:
[----:B------:R-:W-:Y:S05]  /*8160*/  BSYNC.RECONVERGENT B0 ;  /* 0x0000000000007941 */ /* 0x000fea0003800200 */
.L_x_7937:
[----:B------:R-:W0:Y:S02]  /*8170*/  F2I.FTZ.TRUNC.NTZ R4, R4 ;  /* 0x0000000400047305 */ /* 0x000e24000021f100 */
[----:B0-----:R-:W-:Y:S01]  /*8180*/  PRMT R0, R4, 0x7610, R0 ;  /* 0x0000761004007816 */ /* 0x001fe20000000000 */
[----:B------:R-:W-:Y:S06]  /*8190*/  BRA `(.L_x_7912) ;  /* 0x0000000000547947 */ /* 0x000fec0003800000 */
.L_x_7911:
        /* <DEDUP_REMOVED lines=16> */
.L_x_7939:
[----:B------:R-:W-:Y:S01]  /*82a0*/  PRMT R0, RZ, 0x7610, R0 ;  /* 0x00007610ff007816 */ /* 0x000fe20000000000 */
[----:B------:R-:W-:Y:S06]  /*82b0*/  BRA `(.L_x_7912) ;  /* 0x00000000000c7947 */ /* 0x000fec0003800000 */
.L_x_7936:
[----:B------:R1:W5:Y:S01]  /*82c0*/  LDG.E.U8 R0, desc[UR36][R2.64] ;  /* 0x0000002402007981 */ /* 0x000362000c1e1100 */
[----:B------:R-:W-:Y:S05]  /*82d0*/  BRA `(.L_x_7912) ;  /* 0x0000000000047947 */ /* 0x000fea0003800000 */
.L_x_7935:
[----:B------:R2:W5:Y:S02]  /*82e0*/  LDG.E.U8 R0, desc[UR36][R2.64] ;  /* 0x0000002402007981 */ /* 0x000564000c1e1100 */
.L_x_7912:
        /* <DEDUP_REMOVED lines=21> */
.L_x_7943:
[----:B------:R4:W-:Y:S01]  /*8440*/  STG.E.U8 desc[UR36][R2.64], R9 ;  /* 0x0000000902007986 */ /* 0x0009e2000c101124 */
[----:B------:R-:W-:Y:S05]  /*8450*/  BRA `(.L_x_7945) ;  /* 0x0000000c004c7947 */ /* 0x000fea0003800000 */
.L_x_7942:
        /* <DEDUP_REMOVED lines=10> */
.L_x_7947:
[----:B------:R-:W-:-:S05]  /*8500*/  PRMT R5, R9, 0x9910, RZ ;  /* 0x0000991009057816 */ /* 0x000fca00000000ff */
[----:B------:R2:W-:Y:S01]  /*8510*/  STG.E desc[UR36][R2.64], R5 ;  /* 0x0000000502007986 */ /* 0x0005e2000c101924 */
[----:B------:R-:W-:Y:S05]  /*8520*/  BRA `(.L_x_7945) ;  /* 0x0000000c00187947 */ /* 0x000fea0003800000 */
.L_x_7946:
[----:B------:R0:W-:Y:S01]  /*8530*/  STG.E.U16 desc[UR36][R2.64], R9 ;  /* 0x0000000902007986 */ /* 0x0001e2000c101524 */
[----:B------:R-:W-:Y:S05]  /*8540*/  BRA `(.L_x_7945) ;  /* 0x0000000c00107947 */ /* 0x000fea0003800000 */
.L_x_7941:
        /* <DEDUP_REMOVED lines=9> */
.L_x_7949:
[----:B------:R-:W0:Y:S02]  /*85e0*/  I2F.S16 R0, R9 ;  /* 0x0000000900007306 */ /* 0x000e240000101400 */
[----:B0-----:R-:W-:-:S05]  /*85f0*/  F2FP.F16.F32.PACK_AB R0, RZ, R0 ;  /* 0x00000000ff00723e */ /* 0x001fca00000000ff */
[----:B------:R0:W-:Y:S01]  /*8600*/  STG.E.U16 desc[UR36][R2.64], R0 ;  /* 0x0000000002007986 */ /* 0x0001e2000c101524 */
[----:B------:R-:W-:Y:S05]  /*8610*/  BRA `(.L_x_7945) ;  /* 0x0000000800dc7947 */ /* 0x000fea0003800000 */
.L_x_7948:
        /* <DEDUP_REMOVED lines=10> */
.L_x_7951:
[----:B------:R-:W0:Y:S02]  /*86c0*/  I2F.S16 R9, R9 ;  /* 0x0000000900097306 */ /* 0x000e240000101400 */
[----:B0-----:R-:W-:-:S04]  /*86d0*/  F2FP.F16.F32.PACK_AB R5, RZ, R9 ;  /* 0x00000009ff05723e */ /* 0x001fc800000000ff */
[----:B------:R-:W-:-:S05]  /*86e0*/  PRMT R5, R5, 0x5410, RZ ;  /* 0x0000541005057816 */ /* 0x000fca00000000ff */
[----:B------:R0:W-:Y:S01]  /*86f0*/  STG.E desc[UR36][R2.64], R5 ;  /* 0x0000000502007986 */ /* 0x0001e2000c101924 */
[----:B------:R-:W-:Y:S05]  /*8700*/  BRA `(.L_x_7945) ;  /* 0x0000000800a07947 */ /* 0x000fea0003800000 */
.L_x_7950:
[----:B------:R-:W0:Y:S02]  /*8710*/  I2F.F64.S16 R4, R9 ;  /* 0x0000000900047312 */ /* 0x000e240000101c00 */
[----:B0-----:R0:W-:Y:S01]  /*8720*/  STG.E.64 desc[UR36][R2.64], R4 ;  /* 0x0000000402007986 */ /* 0x0011e2000c101b24 */
[----:B------:R-:W-:Y:S05]  /*8730*/  BRA `(.L_x_7945) ;  /* 0x0000000800947947 */ /* 0x000fea0003800000 */
.L_x_7940:
        /* <DEDUP_REMOVED lines=12> */
.L_x_7955:
        /* <DEDUP_REMOVED lines=18> */
.L_x_7958:
[----:B------:R-:W-:-:S04]  /*8920*/  SHF.R.U32.HI R5, RZ, 0x18, R5 ;  /* 0x00000018ff057819 */ /* 0x000fc80000011605 */
[----:B------:R-:W-:-:S07]  /*8930*/  LOP3.LUT R0, R0, 0x80, R5, 0xf8, !PT ;  /* 0x0000008000007812 */ /* 0x000fce00078ef805 */
.L_x_7957:
[----:B------:R-:W-:Y:S05]  /*8940*/  BSYNC.RECONVERGENT B0 ;  /* 0x0000000000007941 */ /* 0x000fea0003800200 */
.L_x_7956:
[----:B------:R0:W-:Y:S01]  /*8950*/  STG.E.U8 desc[UR36][R2.64], R0 ;  /* 0x0000000002007986 */ /* 0x0001e2000c101124 */
[----:B------:R-:W-:Y:S05]  /*8960*/  BRA `(.L_x_7945) ;  /* 0x0000000800087947 */ /* 0x000fea0003800000 */
.L_x_7954:
        /* <DEDUP_REMOVED lines=18> */
.L_x_7961:
[----:B------:R-:W-:-:S04]  /*8a90*/  SHF.R.U32.HI R5, RZ, 0x18, R5 ;  /* 0x00000018ff057819 */ /* 0x000fc80000011605 */
[----:B------:R-:W-:-:S07]  /*8aa0*/  LOP3.LUT R0, R0, 0x80, R5, 0xf8, !PT ;  /* 0x0000008000007812 */ /* 0x000fce00078ef805 */
.L_x_7960:
[----:B------:R-:W-:Y:S05]  /*8ab0*/  BSYNC.RECONVERGENT B0 ;  /* 0x0000000000007941 */ /* 0x000fea0003800200 */
.L_x_7959:
[----:B------:R0:W-:Y:S01]  /*8ac0*/  STG.E.U8 desc[UR36][R2.64], R0 ;  /* 0x0000000002007986 */ /* 0x0001e2000c101124 */
[----:B------:R-:W-:Y:S05]  /*8ad0*/  BRA `(.L_x_7945) ;  /* 0x0000000400ac7947 */ /* 0x000fea0003800000 */
.L_x_7953:
        /* <DEDUP_REMOVED lines=22> */
.L_x_7963:
[----:B------:R-:W-:-:S04]  /*8c40*/  PRMT R4, R9, 0x9910, RZ ;  /* 0x0000991009047816 */ /* 0x000fc800000000ff */
[----:B------:R-:W-:-:S05]  /*8c50*/  SHF.R.S32.HI R5, RZ, 0x1f, R4 ;  /* 0x0000001fff057819 */ /* 0x000fca0000011404 */
[----:B------:R0:W-:Y:S01]  /*8c60*/  STG.E.64 desc[UR36][R2.64], R4 ;  /* 0x0000000402007986 */ /* 0x0001e2000c101b24 */
[----:B------:R-:W-:Y:S05]  /*8c70*/  BRA `(.L_x_7945) ;  /* 0x0000000400447947 */ /* 0x000fea0003800000 */
.L_x_7962:
[----:B------:R-:W-:-:S05]  /*8c80*/  PRMT R5, R9, 0x9910, RZ ;  /* 0x0000991009057816 */ /* 0x000fca00000000ff */
[----:B------:R0:W-:Y:S01]  /*8c90*/  STG.E desc[UR36][R2.64], R5 ;  /* 0x0000000502007986 */ /* 0x0001e2000c101924 */
[----:B------:R-:W-:Y:S05]  /*8ca0*/  BRA `(.L_x_7945) ;  /* 0x0000000400387947 */ /* 0x000fea0003800000 */
.L_x_7952:
        /* <DEDUP_REMOVED lines=11> */
.L_x_7965:
[----:B------:R-:W-:Y:S01]  /*8d60*/  CS2R R6, SRZ ;  /* 0x0000000000067805 */ /* 0x000fe2000001ff00 */
[----:B------:R-:W0:Y:S04]  /*8d70*/  I2F.F64.S16 R4, R9 ;  /* 0x0000000900047312 */ /* 0x000e280000101c00 */
[----:B0-----:R0:W-:Y:S01]  /*8d80*/  STG.E.128 desc[UR36][R2.64], R4 ;  /* 0x0000000402007986 */ /* 0x0011e2000c101d24 */
[----:B------:R-:W-:Y:S05]  /*8d90*/  BRA `(.L_x_7945) ;  /* 0x0000000000fc7947 */ /* 0x000fea0003800000 */
.L_x_7964:
[----:B------:R-:W-:-:S09]  /*8da0*/  UISETP.NE.AND UP0, UPT, UR4, 0xf, UPT ;  /* 0x0000000f0400788c */ /* 0x000fd2000bf05270 */
[----:B------:R-:W-:Y:S05]  /*8db0*/  BRA.U !UP0, `(.L_x_7966) ;  /* 0x0000000108e87547 */ /* 0x000fea000b800000 */
[----:B------:R-:W-:-:S09]  /*8dc0*/  UISETP.NE.AND UP0, UPT, UR4, 0x17, UPT ;  /* 0x000000170400788c */ /* 0x000fd2000bf05270 */
[----:B------:R-:W-:Y:S05]  /*8dd0*/  BRA.U !UP0, `(.L_x_7967) ;  /* 0x0000000108907547 */ /* 0x000fea000b800000 */
[----:B------:R-:W-:-:S09]  /*8de0*/  UISETP.NE.AND UP0, UPT, UR4, 0x18, UPT ;  /* 0x000000180400788c */ /* 0x000fd2000bf05270 */
[----:B------:R-:W-:Y:S05]  /*8df0*/  BRA.U !UP0, `(.L_x_7968) ;  /* 0x0000000108447547 */ /* 0x000fea000b800000 */
.L_x_7944:
        /* <DEDUP_REMOVED lines=16> */
.L_x_7969:
[----:B------:R-:W-:Y:S05]  /*8f00*/  BRA `(.L_x_7945) ;  /* 0x0000000000a07947 */ /* 0x000fea0003800000 */
.L_x_7968:
        /* <DEDUP_REMOVED lines=13> */
.L_x_7971:
[----:B------:R-:W-:Y:S05]  /*8fe0*/  BSYNC.RECONVERGENT B0 ;  /* 0x0000000000007941 */ /* 0x000fea0003800200 */
.L_x_7970:
[----:B------:R-:W-:-:S05]  /*8ff0*/  LOP3.LUT R5, R0, 0x80, R5, 0xf8, !PT ;  /* 0x0000008000057812 */ /* 0x000fca00078ef805 */
[----:B------:R0:W-:Y:S01]  /*9000*/  STG.E.U8 desc[UR36][R2.64], R5 ;  /* 0x0000000502007986 */ /* 0x0001e2000c101124 */
[----:B------:R-:W-:Y:S05]  /*9010*/  BRA `(.L_x_7945) ;  /* 0x00000000005c7947 */ /* 0x000fea0003800000 */
.L_x_7967:
        /* <DEDUP_REMOVED lines=12> */
.L_x_7973:
[----:B------:R-:W-:Y:S01]  /*90e0*/  IMAD.MOV.U32 R0, RZ, RZ, 0x7f ;  /* 0x0000007fff007424 */ /* 0x000fe200078e00ff */
[----:B------:R-:W-:-:S04]  /*90f0*/  ISETP.GT.U32.AND P0, PT, R4, 0x7f800000, PT ;  /* 0x7f8000000400780c */ /* 0x000fc80003f04070 */
[----:B------:R-:W-:-:S09]  /*9100*/  SEL R0, R0, 0x7c, P0 ;  /* 0x0000007c00007807 */ /* 0x000fd20000000000 */
.L_x_7974:
[----:B------:R-:W-:Y:S05]  /*9110*/  BSYNC.RECONVERGENT B0 ;  /* 0x0000000000007941 */ /* 0x000fea0003800200 */
.L_x_7972:
[----:B------:R-:W-:-:S04]  /*9120*/  SHF.R.U32.HI R5, RZ, 0x18, R5 ;  /* 0x00000018ff057819 */ /* 0x000fc80000011605 */
[----:B------:R-:W-:-:S05]  /*9130*/  LOP3.LUT R5, R0, 0x80, R5, 0xf8, !PT ;  /* 0x0000008000057812 */ /* 0x000fca00078ef805 */
[----:B------:R0:W-:Y:S01]  /*9140*/  STG.E.U8 desc[UR36][R2.64], R5 ;  /* 0x0000000502007986 */ /* 0x0001e2000c101124 */
[----:B------:R-:W-:Y:S05]  /*9150*/  BRA `(.L_x_7945) ;  /* 0x00000000000c7947 */ /* 0x000fea0003800000 */
.L_x_7966:
[----:B------:R-:W0:Y:S02]  /*9160*/  I2F.S16 R0, R9 ;  /* 0x0000000900007306 */ /* 0x000e240000101400 */
[----:B0-----:R-:W-:-:S05]  /*9170*/  F2FP.BF16.F32.PACK_AB R0, RZ, R0 ;  /* 0x00000000ff00723e */ /* 0x001fca00000010ff */
[----:B------:R0:W-:Y:S02]  /*9180*/  STG.E.U16 desc[UR36][R2.64], R0 ;  /* 0x0000000002007986 */ /* 0x0001e4000c101524 */
.L_x_7945:
[----:B------:R-:W-:-:S07]  /*9190*/  VIADD R17, R17, 0x80 ;  /* 0x0000008011117836 */ /* 0x000fce0000000000 */
.L_x_7905:
[----:B------:R-:W-:Y:S05]  /*91a0*/  BSYNC.RECONVERGENT B6 ;  /* 0x0000000000067941 */ /* 0x000fea0003800200 */
.L_x_7904:
        /* <DEDUP_REMOVED lines=306> */
.L_x_7975:
        /* <DEDUP_REMOVED lines=18> */
.L_x_7979:
[----:B------:R0:W5:Y:S01]  /*a5f0*/  LDG.E.U8 R0, desc[UR36][R2.64] ;  /* 0x0000002402007981 */ /* 0x000162000c1e1100 */
[----:B------:R-:W-:Y:S05]  /*a600*/  BRA `(.L_x_7981) ;  /* 0x0000000c004c7947 */ /* 0x000fea0003800000 */
.L_x_7978:
        /* <DEDUP_REMOVED lines=8> */
.L_x_7983:
[----:B------:R0:W5:Y:S01]  /*a690*/  LDG.E.U8 R0, desc[UR36][R2.64] ;  /* 0x0000002402007981 */ /* 0x000162000c1e1100 */
[----:B------:R-:W-:Y:S05]  /*a6a0*/  BRA `(.L_x_7981) ;  /* 0x0000000c00247947 */ /* 0x000fea0003800000 */
.L_x_7982:
[----:B------:R0:W5:Y:S01]  /*a6b0*/  LDG.E.U16 R0, desc[UR36][R2.64] ;  /* 0x0000002402007981 */ /* 0x000162000c1e1500 */
[----:B------:R-:W-:Y:S05]  /*a6c0*/  BRA `(.L_x_7981) ;  /* 0x0000000c001c7947 */ /* 0x000fea0003800000 */
.L_x_7977:
        /* <DEDUP_REMOVED lines=9> */
.L_x_7985:
[----:B------:R-:W2:Y:S02]  /*a760*/  LDG.E.U16 R4, desc[UR36][R2.64] ;  /* 0x0000002402047981 */ /* 0x000ea4000c1e1500 */
[----:B--2---:R-:W-:-:S06]  /*a770*/  HADD2.F32 R4, -RZ, R4.H0_H0 ;  /* 0x20000004ff047230 */ /* 0x004fcc0000004100 */
[----:B------:R-:W0:Y:S02]  /*a780*/  F2I.FTZ.TRUNC.NTZ R4, R4 ;  /* 0x0000000400047305 */ /* 0x000e24000021f100 */
[----:B0-----:R-:W-:Y:S01]  /*a790*/  PRMT R0, R4, 0x7610, R0 ;  /* 0x0000761004007816 */ /* 0x001fe20000000000 */
[----:B------:R-:W-:Y:S06]  /*a7a0*/  BRA `(.L_x_7981) ;  /* 0x0000000800e47947 */ /* 0x000fec0003800000 */
.L_x_7984:
        /* <DEDUP_REMOVED lines=9> */
.L_x_7987:
[----:B------:R-:W2:Y:S02]  /*a840*/  LDG.E.U16 R2, desc[UR36][R2.64] ;  /* 0x0000002402027981 */ /* 0x000ea4000c1e1500 */
[----:B--2---:R-:W-:-:S06]  /*a850*/  HADD2.F32 R4, -RZ, R2.H0_H0 ;  /* 0x20000002ff047230 */ /* 0x004fcc0000004100 */
[----:B------:R-:W0:Y:S02]  /*a860*/  F2I.FTZ.TRUNC.NTZ R4, R4 ;  /* 0x0000000400047305 */ /* 0x000e24000021f100 */
[----:B0-----:R-:W-:Y:S01]  /*a870*/  PRMT R0, R4, 0x7610, R0 ;  /* 0x0000761004007816 */ /* 0x001fe20000000000 */
[----:B------:R-:W-:Y:S06]  /*a880*/  BRA `(.L_x_7981) ;  /* 0x0000000800ac7947 */ /* 0x000fec0003800000 */
.L_x_7986:
[----:B------:R-:W2:Y:S02]  /*a890*/  LDG.E.64 R2, desc[UR36][R2.64] ;  /* 0x0000002402027981 */ /* 0x000ea4000c1e1b00 */
[----:B--2---:R0:W1:Y:S02]  /*a8a0*/  F2I.F64.TRUNC R0, R2 ;  /* 0x0000000200007311 */ /* 0x004064000030d100 */
[----:B01----:R-:W-:Y:S05]  /*a8b0*/  BRA `(.L_x_7981) ;  /* 0x0000000800a07947 */ /* 0x003fea0003800000 */
.L_x_7976:
        /* <DEDUP_REMOVED lines=12> */
.L_x_7990:
[----:B------:R-:W2:Y:S02]  /*a980*/  LDG.E.64 R2, desc[UR36][R2.64] ;  /* 0x0000002402027981 */ /* 0x000ea4000c1e1b00 */
[----:B--2---:R3:W4:Y:S02]  /*a990*/  F2I.F64.TRUNC R0, R2 ;  /* 0x0000000200007311 */ /* 0x004724000030d100 */
[----:B---34-:R-:W-:Y:S05]  /*a9a0*/  BRA `(.L_x_7981) ;  /* 0x0000000800647947 */ /* 0x018fea0003800000 */
.L_x_7989:
        /* <DEDUP_REMOVED lines=27> */
.L_x_7992:
        /* <DEDUP_REMOVED lines=14> */
.L_x_7991:
[----:B------:R-:W2:Y:S02]  /*ac40*/  LDG.E.U16 R4, desc[UR36][R2.64] ;  /* 0x0000002402047981 */ /* 0x000ea4000c1e1500 */
[----:B--2---:R-:W-:-:S06]  /*ac50*/  SHF.L.U32 R4, R4, 0x10, RZ ;  /* 0x0000001004047819 */ /* 0x004fcc00000006ff */
[----:B------:R-:W0:Y:S02]  /*ac60*/  F2I.FTZ.TRUNC.NTZ R4, R4 ;  /* 0x0000000400047305 */ /* 0x000e24000021f100 */
[----:B0-----:R-:W-:Y:S01]  /*ac70*/  PRMT R0, R4, 0x7610, R0 ;  /* 0x0000761004007816 */ /* 0x001fe20000000000 */
[----:B------:R-:W-:Y:S06]  /*ac80*/  BRA `(.L_x_7981) ;  /* 0x0000000400ac7947 */ /* 0x000fec0003800000 */
.L_x_7988:
        /* <DEDUP_REMOVED lines=10> */
.L_x_7995:
        /* <DEDUP_REMOVED lines=21> */
.L_x_7999:
[----:B------:R-:W-:Y:S05]  /*ae80*/  BSYNC.RECONVERGENT B1 ;  /* 0x0000000000017941 */ /* 0x000fea0003800200 */
.L_x_7998:
[----:B------:R-:W-:Y:S01]  /*ae90*/  IMAD.SHL.U32 R0, R0, 0x100000, RZ ;  /* 0x0010000000007824 */ /* 0x000fe200078e00ff */
[----:B------:R-:W-:-:S04]  /*aea0*/  LEA R2, R2, 0x3b800000, 0x17 ;  /* 0x3b80000002027811 */ /* 0x000fc800078eb8ff */
[----:B------:R-:W-:-:S07]  /*aeb0*/  LOP3.LUT R4, R2, R0, R7, 0xfe, !PT ;  /* 0x0000000002047212 */ /* 0x000fce00078efe07 */
.L_x_7997:
[----:B------:R-:W-:Y:S05]  /*aec0*/  BSYNC.RECONVERGENT B0 ;  /* 0x0000000000007941 */ /* 0x000fea0003800200 */
.L_x_7996:
[----:B------:R-:W0:Y:S02]  /*aed0*/  F2I.FTZ.TRUNC.NTZ R4, R4 ;  /* 0x0000000400047305 */ /* 0x000e24000021f100 */
[----:B0-----:R-:W-:Y:S01]  /*aee0*/  PRMT R0, R4, 0x7610, R0 ;  /* 0x0000761004007816 */ /* 0x001fe20000000000 */
[----:B------:R-:W-:Y:S06]  /*aef0*/  BRA `(.L_x_7981) ;  /* 0x0000000400107947 */ /* 0x000fec0003800000 */
.L_x_7994:
        /* <DEDUP_REMOVED lines=21> */
.L_x_8003:
[----:B------:R-:W-:Y:S05]  /*b050*/  BSYNC.RECONVERGENT B1 ;  /* 0x0000000000017941 */ /* 0x000fea0003800200 */
.L_x_8002:
[----:B------:R-:W-:Y:S01]  /*b060*/  IMAD.SHL.U32 R0, R0, 0x200000, RZ ;  /* 0x0020000000007824 */ /* 0x000fe200078e00ff */
[----:B------:R-:W-:-:S04]  /*b070*/  LEA R2, R2, 0x37800000, 0x17 ;  /* 0x3780000002027811 */ /* 0x000fc800078eb8ff */
[----:B------:R-:W-:-:S07]  /*b080*/  LOP3.LUT R4, R2, R0, R7, 0xfe, !PT ;  /* 0x0000000002047212 */ /* 0x000fce00078efe07 */
.L_x_8001:
[----:B------:R-:W-:Y:S05]  /*b090*/  BSYNC.RECONVERGENT B0 ;  /* 0x0000000000007941 */ /* 0x000fea0003800200 */
.L_x_8000:
[----:B------:R-:W0:Y:S02]  /*b0a0*/  F2I.FTZ.TRUNC.NTZ R4, R4 ;  /* 0x0000000400047305 */ /* 0x000e24000021f100 */
[----:B0-----:R-:W-:Y:S01]  /*b0b0*/  PRMT R0, R4, 0x7610, R0 ;  /* 0x0000761004007816 */ /* 0x001fe20000000000 */
[----:B------:R-:W-:Y:S06]  /*b0c0*/  BRA `(.L_x_7981) ;  /* 0x00000000009c7947 */ /* 0x000fec0003800000 */
.L_x_7993:
        /* <DEDUP_REMOVED lines=14> */
.L_x_8007:
[----:B------:R-:W-:Y:S05]  /*b1b0*/  BSYNC.RECONVERGENT B0 ;  /* 0x0000000000007941 */ /* 0x000fea0003800200 */
.L_x_8006:
[----:B------:R-:W0:Y:S02]  /*b1c0*/  F2I.FTZ.TRUNC.NTZ R4, R4 ;  /* 0x0000000400047305 */ /* 0x000e24000021f100 */
[----:B0-----:R-:W-:Y:S01]  /*b1d0*/  PRMT R0, R4, 0x7610, R0 ;  /* 0x0000761004007816 */ /* 0x001fe20000000000 */
[----:B------:R-:W-:Y:S06]  /*b1e0*/  BRA `(.L_x_7981) ;  /* 0x0000000000547947 */ /* 0x000fec0003800000 */
.L_x_7980:
        /* <DEDUP_REMOVED lines=16> */
.L_x_8008:
[----:B------:R-:W-:Y:S01]  /*b2f0*/  PRMT R0, RZ, 0x7610, R0 ;  /* 0x00007610ff007816 */ /* 0x000fe20000000000 */
[----:B------:R-:W-:Y:S06]  /*b300*/  BRA `(.L_x_7981) ;  /* 0x00000000000c7947 */ /* 0x000fec0003800000 */
.L_x_8005:
[----:B------:R2:W5:Y:S01]  /*b310*/  LDG.E.U8 R0, desc[UR36][R2.64] ;  /* 0x0000002402007981 */ /* 0x000562000c1e1100 */
[----:B------:R-:W-:Y:S05]  /*b320*/  BRA `(.L_x_7981) ;  /* 0x0000000000047947 */ /* 0x000fea0003800000 */
.L_x_8004:
[----:B------:R1:W5:Y:S02]  /*b330*/  LDG.E.U8 R0, desc[UR36][R2.64] ;  /* 0x0000002402007981 */ /* 0x000364000c1e1100 */
.L_x_7981:
[C---:B012345:R-:W-:Y:S01]  /*b340*/  LOP3.LUT R2, R0.reuse, 0xff, RZ, 0xc0, !PT ;  /* 0x000000ff00027812 */ /* 0x07ffe200078ec0ff */
[----:B------:R-:W-:Y:S01]  /*b350*/  UPRMT UR4, UR41, 0x9910, URZ ;  /* 0x0000991029047896 */ /* 0x000fe200080000ff */
[----:B------:R-:W-:Y:S02]  /*b360*/  LOP3.LUT R3, R0, 0xff, RZ, 0xc0, !PT ;  /* 0x000000ff00037812 */ /* 0x000fe400078ec0ff */
        /* <DEDUP_REMOVED lines=14> */
.L_x_8012:
[----:B------:R-:W-:Y:S01]  /*b450*/  STG.E.U8 desc[UR36][R16.64], R19 ;  /* 0x0000001310007986 */ /* 0x000fe2000c101124 */
[----:B------:R-:W-:Y:S05]  /*b460*/  EXIT ;  /* 0x000000000000794d */ /* 0x000fea0003800000 */
.L_x_8011:
        /* <DEDUP_REMOVED lines=10> */
.L_x_8015:
[----:B------:R-:W-:-:S05]  /*b510*/  PRMT R3, R19, 0x9910, RZ ;  /* 0x0000991013037816 */ /* 0x000fca00000000ff */
[----:B------:R-:W-:Y:S01]  /*b520*/  STG.E desc[UR36][R16.64], R3 ;  /* 0x0000000310007986 */ /* 0x000fe2000c101924 */
[----:B------:R-:W-:Y:S05]  /*b530*/  EXIT ;  /* 0x000000000000794d */ /* 0x000fea0003800000 */
.L_x_8014:
[----:B------:R-:W-:Y:S01]  /*b540*/  STG.E.U16 desc[UR36][R16.64], R19 ;  /* 0x0000001310007986 */ /* 0x000fe2000c101524 */
[----:B------:R-:W-:Y:S05]  /*b550*/  EXIT ;  /* 0x000000000000794d */ /* 0x000fea0003800000 */
.L_x_8010:
        /* <DEDUP_REMOVED lines=9> */
.L_x_8017:
[----:B------:R-:W0:Y:S02]  /*b5f0*/  I2F.S16 R0, R19 ;  /* 0x0000001300007306 */ /* 0x000e240000101400 */
[----:B0-----:R-:W-:-:S05]  /*b600*/  F2FP.F16.F32.PACK_AB R0, RZ, R0 ;  /* 0x00000000ff00723e */ /* 0x001fca00000000ff */
[----:B------:R-:W-:Y:S01]  /*b610*/  STG.E.U16 desc[UR36][R16.64], R0 ;  /* 0x0000000010007986 */ /* 0x000fe2000c101524 */
[----:B------:R-:W-:Y:S05]  /*b620*/  EXIT ;  /* 0x000000000000794d */ /* 0x000fea0003800000 */
.L_x_8016:
        /* <DEDUP_REMOVED lines=10> */
.L_x_8019:
[----:B------:R-:W0:Y:S02]  /*b6d0*/  I2F.S16 R19, R19 ;  /* 0x0000001300137306 */ /* 0x000e240000101400 */
[----:B0-----:R-:W-:-:S04]  /*b6e0*/  F2FP.F16.F32.PACK_AB R3, RZ, R19 ;  /* 0x00000013ff03723e */ /* 0x001fc800000000ff */
[----:B------:R-:W-:-:S05]  /*b6f0*/  PRMT R3, R3, 0x5410, RZ ;  /* 0x0000541003037816 */ /* 0x000fca00000000ff */
[----:B------:R-:W-:Y:S01]  /*b700*/  STG.E desc[UR36][R16.64], R3 ;  /* 0x0000000310007986 */ /* 0x000fe2000c101924 */
[----:B------:R-:W-:Y:S05]  /*b710*/  EXIT ;  /* 0x000000000000794d */ /* 0x000fea0003800000 */
.L_x_8018:
[----:B------:R-:W0:Y:S02]  /*b720*/  I2F.F64.S16 R2, R19 ;  /* 0x0000001300027312 */ /* 0x000e240000101c00 */
[----:B0-----:R-:W-:Y:S01]  /*b730*/  STG.E.64 desc[UR36][R16.64], R2 ;  /* 0x0000000210007986 */ /* 0x001fe2000c101b24 */
[----:B------:R-:W-:Y:S05]  /*b740*/  EXIT ;  /* 0x000000000000794d */ /* 0x000fea0003800000 */
.L_x_8009:
        /* <DEDUP_REMOVED lines=12> */
.L_x_8023:
        /* <DEDUP_REMOVED lines=17> */
.L_x_8026:
[----:B------:R-:W-:-:S04]  /*b920*/  SHF.R.U32.HI R3, RZ, 0x18, R3 ;  /* 0x00000018ff037819 */ /* 0x000fc80000011603 */
[----:B------:R-:W-:-:S04]  /*b930*/  LOP3.LUT R0, R0, 0x80, R3, 0xf8, !PT ;  /* 0x0000008000007812 */ /* 0x000fc800078ef803 */
[----:B------:R-:W-:-:S07]  /*b940*/  PRMT R8, R0, 0x7610, R8 ;  /* 0x0000761000087816 */ /* 0x000fce0000000008 */
.L_x_8025:
[----:B------:R-:W-:Y:S05]  /*b950*/  BSYNC.RECONVERGENT B0 ;  /* 0x0000000000007941 */ /* 0x000fea0003800200 */
.L_x_8024:
[----:B------:R-:W-:Y:S01]  /*b960*/  STG.E.U8 desc[UR36][R16.64], R8 ;  /* 0x0000000810007986 */ /* 0x000fe2000c101124 */
[----:B------:R-:W-:Y:S05]  /*b970*/  EXIT ;  /* 0x000000000000794d */ /* 0x000fea0003800000 */
.L_x_8022:
        /* <DEDUP_REMOVED lines=17> */
.L_x_8029:
[----:B------:R-:W-:-:S04]  /*ba90*/  SHF.R.U32.HI R3, RZ, 0x18, R3 ;  /* 0x00000018ff037819 */ /* 0x000fc80000011603 */
[----:B------:R-:W-:-:S04]  /*baa0*/  LOP3.LUT R0, R0, 0x80, R3, 0xf8, !PT ;  /* 0x0000008000007812 */ /* 0x000fc800078ef803 */
[----:B------:R-:W-:-:S07]  /*bab0*/  PRMT R8, R0, 0x7610, R8 ;  /* 0x0000761000087816 */ /* 0x000fce0000000008 */
.L_x_8028:
[----:B------:R-:W-:Y:S05]  /*bac0*/  BSYNC.RECONVERGENT B0 ;  /* 0x0000000000007941 */ /* 0x000fea0003800200 */
.L_x_8027:
[----:B------:R-:W-:Y:S01]  /*bad0*/  STG.E.U8 desc[UR36][R16.64], R8 ;  /* 0x0000000810007986 */ /* 0x000fe2000c101124 */
[----:B------:R-:W-:Y:S05]  /*bae0*/  EXIT ;  /* 0x000000000000794d */ /* 0x000fea0003800000 */
.L_x_8021:
        /* <DEDUP_REMOVED lines=22> */
.L_x_8031:
[----:B------:R-:W-:-:S04]  /*bc50*/  PRMT R2, R19, 0x9910, RZ ;  /* 0x0000991013027816 */ /* 0x000fc800000000ff */
[----:B------:R-:W-:-:S05]  /*bc60*/  SHF.R.S32.HI R3, RZ, 0x1f, R2 ;  /* 0x0000001fff037819 */ /* 0x000fca0000011402 */
[----:B------:R-:W-:Y:S01]  /*bc70*/  STG.E.64 desc[UR36][R16.64], R2 ;  /* 0x0000000210007986 */ /* 0x000fe2000c101b24 */
[----:B------:R-:W-:Y:S05]  /*bc80*/  EXIT ;  /* 0x000000000000794d */ /* 0x000fea0003800000 */
.L_x_8030:
[----:B------:R-:W-:-:S05]  /*bc90*/  PRMT R3, R19, 0x9910, RZ ;  /* 0x0000991013037816 */ /* 0x000fca00000000ff */
[----:B------:R-:W-:Y:S01]  /*bca0*/  STG.E desc[UR36][R16.64], R3 ;  /* 0x0000000310007986 */ /* 0x000fe2000c101924 */
[----:B------:R-:W-:Y:S05]  /*bcb0*/  EXIT ;  /* 0x000000000000794d */ /* 0x000fea0003800000 */
.L_x_8020:
        /* <DEDUP_REMOVED lines=11> */
.L_x_8033:
[----:B------:R-:W-:Y:S01]  /*bd70*/  CS2R R6, SRZ ;  /* 0x0000000000067805 */ /* 0x000fe2000001ff00 */
[----:B------:R-:W0:Y:S04]  /*bd80*/  I2F.F64.S16 R4, R19 ;  /* 0x0000001300047312 */ /* 0x000e280000101c00 */
[----:B0-----:R-:W-:Y:S01]  /*bd90*/  STG.E.128 desc[UR36][R16.64], R4 ;  /* 0x0000000410007986 */ /* 0x001fe2000c101d24 */
[----:B------:R-:W-:Y:S05]  /*bda0*/  EXIT ;  /* 0x000000000000794d */ /* 0x000fea0003800000 */
.L_x_8032:
[----:B------:R-:W-:-:S09]  /*bdb0*/  UISETP.NE.AND UP0, UPT, UR4, 0xf, UPT ;  /* 0x0000000f0400788c */ /* 0x000fd2000bf05270 */
[----:B------:R-:W-:Y:S05]  /*bdc0*/  BRA.U !UP0, `(.L_x_8034) ;  /* 0x0000000108e87547 */ /* 0x000fea000b800000 */
[----:B------:R-:W-:-:S09]  /*bdd0*/  UISETP.NE.AND UP0, UPT, UR4, 0x17, UPT ;  /* 0x000000170400788c */ /* 0x000fd2000bf05270 */
[----:B------:R-:W-:Y:S05]  /*bde0*/  BRA.U !UP0, `(.L_x_8035) ;  /* 0x0000000108907547 */ /* 0x000fea000b800000 */
[----:B------:R-:W-:-:S09]  /*bdf0*/  UISETP.NE.AND UP0, UPT, UR4, 0x18, UPT ;  /* 0x000000180400788c */ /* 0x000fd2000bf05270 */
[----:B------:R-:W-:Y:S05]  /*be00*/  BRA.U !UP0, `(.L_x_8036) ;  /* 0x0000000108447547 */ /* 0x000fea000b800000 */
.L_x_8013:
        /* <DEDUP_REMOVED lines=16> */
.L_x_8037:
[----:B------:R-:W-:Y:S05]  /*bf10*/  EXIT ;  /* 0x000000000000794d */ /* 0x000fea0003800000 */
.L_x_8036:
        /* <DEDUP_REMOVED lines=13> */
.L_x_8039:
[----:B------:R-:W-:Y:S05]  /*bff0*/  BSYNC.RECONVERGENT B0 ;  /* 0x0000000000007941 */ /* 0x000fea0003800200 */
.L_x_8038:
[----:B------:R-:W-:-:S05]  /*c000*/  LOP3.LUT R3, R0, 0x80, R3, 0xf8, !PT ;  /* 0x0000008000037812 */ /* 0x000fca00078ef803 */
[----:B------:R-:W-:Y:S01]  /*c010*/  STG.E.U8 desc[UR36][R16.64], R3 ;  /* 0x0000000310007986 */ /* 0x000fe2000c101124 */
[----:B------:R-:W-:Y:S05]  /*c020*/  EXIT ;  /* 0x000000000000794d */ /* 0x000fea0003800000 */
.L_x_8035:
        /* <DEDUP_REMOVED lines=12> */
.L_x_8041:
[----:B------:R-:W-:Y:S01]  /*c0f0*/  IMAD.MOV.U32 R0, RZ, RZ, 0x7f ;  /* 0x0000007fff007424 */ /* 0x000fe200078e00ff */
[----:B------:R-:W-:-:S04]  /*c100*/  ISETP.GT.U32.AND P0, PT, R2, 0x7f800000, PT ;  /* 0x7f8000000200780c */ /* 0x000fc80003f04070 */
[----:B------:R-:W-:-:S09]  /*c110*/  SEL R0, R0, 0x7c, P0 ;  /* 0x0000007c00007807 */ /* 0x000fd20000000000 */
.L_x_8042:
[----:B------:R-:W-:Y:S05]  /*c120*/  BSYNC.RECONVERGENT B0 ;  /* 0x0000000000007941 */ /* 0x000fea0003800200 */
.L_x_8040:
[----:B------:R-:W-:-:S04]  /*c130*/  SHF.R.U32.HI R3, RZ, 0x18, R3 ;  /* 0x00000018ff037819 */ /* 0x000fc80000011603 */
[----:B------:R-:W-:-:S05]  /*c140*/  LOP3.LUT R3, R0, 0x80, R3, 0xf8, !PT ;  /* 0x0000008000037812 */ /* 0x000fca00078ef803 */
[----:B------:R-:W-:Y:S01]  /*c150*/  STG.E.U8 desc[UR36][R16.64], R3 ;  /* 0x0000000310007986 */ /* 0x000fe2000c101124 */
[----:B------:R-:W-:Y:S05]  /*c160*/  EXIT ;  /* 0x000000000000794d */ /* 0x000fea0003800000 */
.L_x_8034:
[----:B------:R-:W0:Y:S02]  /*c170*/  I2F.S16 R0, R19 ;  /* 0x0000001300007306 */ /* 0x000e240000101400 */
[----:B0-----:R-:W-:-:S05]  /*c180*/  F2FP.BF16.F32.PACK_AB R0, RZ, R0 ;  /* 0x00000000ff00723e */ /* 0x001fca00000010ff */
[----:B------:R-:W-:Y:S01]  /*c190*/  STG.E.U16 desc[UR36][R16.64], R0 ;  /* 0x0000000010007986 */ /* 0x000fe2000c101524 */
[----:B------:R-:W-:Y:S05]  /*c1a0*/  EXIT ;  /* 0x000000000000794d */ /* 0x000fea0003800000 */
.L_x_8043:
        /* <DEDUP_REMOVED lines=13> */
.L_x_20841:


//--------------------- .text._ZN2at6native27unrolled_elementwise_kernelINS0_13AUnaryFunctorIaaaZZZNS0_18rshift_kernel_cudaERNS_18TensorIteratorBaseEENKUlvE_clEvENKUlvE0_clEvEUlaaE_EESt5arrayIPcLm2EELi4E23TrivialOffsetCalculatorILi1EjESD_NS0_6memory12LoadWithCastILi1EEENSE_13StoreWithCastILi1EEEEEviT_T0_T2_T3_T4_T5_ --------------------------
	.section	.text._ZN2at6native27unrolled_elementwise_kernelINS0_13AUnaryFunctorIaaaZZZNS0_18rshift_kernel_cudaERNS_18TensorIteratorBaseEENKUlvE_clEvENKUlvE0_clEvEUlaaE_EESt5arrayIPcLm2EELi4E23TrivialOffsetCalculatorILi1EjESD_NS0_6memory12LoadWithCastILi1EEENSE_13StoreWithCastILi1EEEEEviT_T0_T2_T3_T4_T5_,"ax",@progbits
	.align	128
        .global         _ZN2at6native27unrolled_elementwise_kernelINS0_13AUnaryFunctorIaaaZZZNS0_18rshift_kernel_cudaERNS_18TensorIteratorBaseEENKUlvE_clEvENKUlvE0_clEvEUlaaE_EESt5arrayIPcLm2EELi4E23TrivialOffsetCalculatorILi1EjESD_NS0_6memory12LoadWithCastILi1EEENSE_13StoreWithCastILi1EEEEEviT_T0_T2_T3_T4_T5_
        .type           _ZN2at6native27unrolled_elementwise_kernelINS0_13AUnaryFunctorIaaaZZZNS0_18rshift_kernel_cudaERNS_18TensorIteratorBaseEENKUlvE_clEvENKUlvE0_clEvEUlaaE_EESt5arrayIPcLm2EELi4E23TrivialOffsetCalculatorILi1EjESD_NS0_6memory12LoadWithCastILi1EEENSE_13StoreWithCastILi1EEEEEviT_T0_T2_T3_T4_T5_,@function
        .size           _ZN2at6native27unrolled_elementwise_kernelINS0_13AUnaryFunctorIaaaZZZNS0_18rshift_kernel_cudaERNS_18TensorIteratorBaseEENKUlvE_clEvENKUlvE0_clEvEUlaaE_EESt5arrayIPcLm2EELi4E23TrivialOffsetCalculatorILi1EjESD_NS0_6memory12LoadWithCastILi1EEENSE_13StoreWithCastILi1EEEEEviT_T0_T2_T3_T4_T5_,(.L_x_20842 - _ZN2at6native27unrolled_elementwise_kernelINS0_13AUnaryFunctorIaaaZZZNS0_18rshift_kernel_cudaERNS_18TensorIteratorBaseEENKUlvE_clEvENKUlvE0_clEvEUlaaE_EESt5arrayIPcLm2EELi4E23TrivialOffsetCalculatorILi1EjESD_NS0_6memory12LoadWithCastILi1EEENSE_13StoreWithCastILi1EEEEEviT_T0_T2_T3_T4_T5_)
        .other          _ZN2at6native27unrolled_elementwise_kernelINS0_13AUnaryFunctorIaaaZZZNS0_18rshift_kernel_cudaERNS_18TensorIteratorBaseEENKUlvE_clEvENKUlvE0_clEvEUlaaE_EESt5arrayIPcLm2EELi4E23TrivialOffsetCalculatorILi1EjESD_NS0_6memory12LoadWithCastILi1EEENSE_13StoreWithCastILi1EEEEEviT_T0_T2_T3_T4_T5_,@"STO_CUDA_ENTRY STV_DEFAULT"
_ZN2at6native27unrolled_elementwise_kernelINS0_13AUnaryFunctorIaaaZZZNS0_18rshift_kernel_cudaERNS_18TensorIteratorBaseEENKUlvE_clEvENKUlvE0_clEvEUlaaE_EESt5arrayIPcLm2EELi4E23TrivialOffsetCalculatorILi1EjESD_NS0_6memory12LoadWithCastILi1EEENSE_13StoreWithCastILi1EEEEEviT_T0_T2_T3_T4_T5_:
.text._ZN2at6native27unrolled_elementwise_kernelINS0_13AUnaryFunctorIaaaZZZNS0_18rshift_kernel_cudaERNS_18TensorIteratorBaseEENKUlvE_clEvENKUlvE0_clEvEUlaaE_EESt5arrayIPcLm2EELi4E23TrivialOffsetCalculatorILi1EjESD_NS0_6memory12LoadWithCastILi1EEENSE_13StoreWithCastILi1EEEEEviT_T0_T2_T3_T4_T5_:
        /* <DEDUP_REMOVED lines=31> */
.L_x_8049:
[----:B------:R3:W5:Y:S01]  /*01f0*/  LDG.E.U8 R17, desc[UR36][R4.64] ;  /* 0x0000002404117981 */ /* 0x000762000c1e1100 */
[----:B------:R-:W-:Y:S05]  /*0200*/  BRA `(.L_x_8051) ;  /* 0x0000000c00507947 */ /* 0x000fea0003800000 */
.L_x_8048:
        /* <DEDUP_REMOVED lines=8> */
.L_x_8053:
[----:B------:R1:W5:Y:S01]  /*0290*/  LDG.E.U8 R17, desc[UR36][R4.64] ;  /* 0x0000002404117981 */ /* 0x000362000c1e1100 */
[----:B------:R-:W-:Y:S05]  /*02a0*/  BRA `(.L_x_8051) ;  /* 0x0000000c00287947 */ /* 0x000fea0003800000 */
.L_x_8052:
[----:B------:R2:W5:Y:S01]  /*02b0*/  LDG.E.U16 R17, desc[UR36][R4.64] ;  /* 0x0000002404117981 */ /* 0x000562000c1e1500 */
[----:B------:R-:W-:Y:S05]  /*02c0*/  BRA `(.L_x_8051) ;  /* 0x0000000c00207947 */ /* 0x000fea0003800000 */
.L_x_8047:
        /* <DEDUP_REMOVED lines=9> */
.L_x_8055:
[----:B------:R-:W2:Y:S02]  /*0360*/  LDG.E.U16 R0, desc[UR36][R4.64] ;  /* 0x0000002404007981 */ /* 0x000ea4000c1e1500 */
[----:B--2---:R-:W-:-:S06]  /*0370*/  HADD2.F32 R0, -RZ, R0.H0_H0 ;  /* 0x20000000ff007230 */ /* 0x004fcc0000004100 */
[----:B------:R-:W0:Y:S02]  /*0380*/  F2I.FTZ.TRUNC.NTZ R0, R0 ;  /* 0x0000000000007305 */ /* 0x000e24000021f100 */
[----:B0-----:R-:W-:Y:S01]  /*0390*/  PRMT R17, R0, 0x7610, R17 ;  /* 0x0000761000117816 */ /* 0x001fe20000000011 */
[----:B------:R-:W-:Y:S06]  /*03a0*/  BRA `(.L_x_8051) ;  /* 0x0000000800e87947 */ /* 0x000fec0003800000 */
.L_x_8054:
        /* <DEDUP_REMOVED lines=9> */
.L_x_8057:
[----:B------:R-:W2:Y:S02]  /*0440*/  LDG.E.U16 R4, desc[UR36][R4.64] ;  /* 0x0000002404047981 */ /* 0x000ea4000c1e1500 */
[----:B--2---:R-:W-:-:S06]  /*0450*/  HADD2.F32 R0, -RZ, R4.H0_H0 ;  /* 0x20000004ff007230 */ /* 0x004fcc0000004100 */
[----:B------:R-:W0:Y:S02]  /*0460*/  F2I.FTZ.TRUNC.NTZ R0, R0 ;  /* 0x0000000000007305 */ /* 0x000e24000021f100 */
[----:B0-----:R-:W-:Y:S01]  /*0470*/  PRMT R17, R0, 0x7610, R17 ;  /* 0x0000761000117816 */ /* 0x001fe20000000011 */
[----:B------:R-:W-:Y:S06]  /*0480*/  BRA `(.L_x_8051) ;  /* 0x0000000800b07947 */ /* 0x000fec0003800000 */
.L_x_8056:
[----:B------:R-:W2:Y:S02]  /*0490*/  LDG.E.64 R4, desc[UR36][R4.64] ;  /* 0x0000002404047981 */ /* 0x000ea4000c1e1b00 */
[----:B--2---:R0:W1:Y:S02]  /*04a0*/  F2I.F64.TRUNC R17, R4 ;  /* 0x0000000400117311 */ /* 0x004064000030d100 */
[----:B01----:R-:W-:Y:S05]  /*04b0*/  BRA `(.L_x_8051) ;  /* 0x0000000800a47947 */ /* 0x003fea0003800000 */
.L_x_8046:
        /* <DEDUP_REMOVED lines=12> */
.L_x_8060:
[----:B------:R-:W2:Y:S02]  /*0580*/  LDG.E.64 R4, desc[UR36][R4.64] ;  /* 0x0000002404047981 */ /* 0x000ea4000c1e1b00 */
[----:B--2---:R0:W1:Y:S02]  /*0590*/  F2I.F64.TRUNC R17, R4 ;  /* 0x0000000400117311 */ /* 0x004064000030d100 */
[----:B01----:R-:W-:Y:S05]  /*05a0*/  BRA `(.L_x_8051) ;  /* 0x0000000800687947 */ /* 0x003fea0003800000 */
.L_x_8059:
        /* <DEDUP_REMOVED lines=27> */
.L_x_8062:
        /* <DEDUP_REMOVED lines=15> */
.L_x_8061:
[----:B------:R-:W2:Y:S02]  /*0850*/  LDG.E.U16 R0, desc[UR36][R4.64] ;  /* 0x0000002404007981 */ /* 0x000ea4000c1e1500 */
[----:B--2---:R-:W-:-:S06]  /*0860*/  IMAD.U32 R0, R0, 0x10000, RZ ;  /* 0x0001000000007824 */ /* 0x004fcc00078e00ff */
[----:B------:R-:W0:Y:S02]  /*0870*/  F2I.FTZ.TRUNC.NTZ R0, R0 ;  /* 0x0000000000007305 */ /* 0x000e24000021f100 */
[----:B0-----:R-:W-:Y:S01]  /*0880*/  PRMT R17, R0, 0x7610, R17 ;  /* 0x0000761000117816 */ /* 0x001fe20000000011 */
[----:B------:R-:W-:Y:S06]  /*0890*/  BRA `(.L_x_8051) ;  /* 0x0000000400ac7947 */ /* 0x000fec0003800000 */
.L_x_8058:
        /* <DEDUP_REMOVED lines=10> */
.L_x_8065:
        /* <DEDUP_REMOVED lines=21> */
.L_x_8069:
[----:B------:R-:W-:Y:S05]  /*0a90*/  BSYNC.RECONVERGENT B1 ;  /* 0x0000000000017941 */ /* 0x000fea0003800200 */
.L_x_8068:
[----:B------:R-:W-:Y:S01]  /*0aa0*/  IMAD.SHL.U32 R0, R0, 0x100000, RZ ;  /* 0x0010000000007824 */ /* 0x000fe200078e00ff */
[----:B------:R-:W-:-:S04]  /*0ab0*/  LEA R3, R3, 0x3b800000, 0x17 ;  /* 0x3b80000003037811 */ /* 0x000fc800078eb8ff */
[----:B------:R-:W-:-:S07]  /*0ac0*/  LOP3.LUT R0, R3, R0, R7, 0xfe, !PT ;  /* 0x0000000003007212 */ /* 0x000fce00078efe07 */
.L_x_8067:
[----:B------:R-:W-:Y:S05]  /*0ad0*/  BSYNC.RECONVERGENT B0 ;  /* 0x0000000000007941 */ /* 0x000fea0003800200 */
.L_x_8066:
[----:B------:R-:W0:Y:S02]  /*0ae0*/  F2I.FTZ.TRUNC.NTZ R0, R0 ;  /* 0x0000000000007305 */ /* 0x000e24000021f100 */
[----:B0-----:R-:W-:Y:S01]  /*0af0*/  PRMT R17, R0, 0x7610, R17 ;  /* 0x0000761000117816 */ /* 0x001fe20000000011 */
[----:B------:R-:W-:Y:S06]  /*0b00*/  BRA `(.L_x_8051) ;  /* 0x0000000400107947 */ /* 0x000fec0003800000 */
.L_x_8064:
        /* <DEDUP_REMOVED lines=21> */
.L_x_8073:
[----:B------:R-:W-:Y:S05]  /*0c60*/  BSYNC.RECONVERGENT B1 ;  /* 0x0000000000017941 */ /* 0x000fea0003800200 */
.L_x_8072:
[----:B------:R-:W-:Y:S01]  /*0c70*/  IMAD.SHL.U32 R0, R0, 0x200000, RZ ;  /* 0x0020000000007824 */ /* 0x000fe200078e00ff */
[----:B------:R-:W-:-:S04]  /*0c80*/  LEA R3, R3, 0x37800000, 0x17 ;  /* 0x3780000003037811 */ /* 0x000fc800078eb8ff */
[----:B------:R-:W-:-:S07]  /*0c90*/  LOP3.LUT R0, R3, R0, R7, 0xfe, !PT ;  /* 0x0000000003007212 */ /* 0x000fce00078efe07 */
.L_x_8071:
[----:B------:R-:W-:Y:S05]  /*0ca0*/  BSYNC.RECONVERGENT B0 ;  /* 0x0000000000007941 */ /* 0x000fea0003800200 */
.L_x_8070:
[----:B------:R-:W0:Y:S02]  /*0cb0*/  F2I.FTZ.TRUNC.NTZ R0, R0 ;  /* 0x0000000000007305 */ /* 0x000e24000021f100 */
[----:B0-----:R-:W-:Y:S01]  /*0cc0*/  PRMT R17, R0, 0x7610, R17 ;  /* 0x0000761000117816 */ /* 0x001fe20000000011 */
[----:B------:R-:W-:Y:S06]  /*0cd0*/  BRA `(.L_x_8051) ;  /* 0x00000000009c7947 */ /* 0x000fec0003800000 */
.L_x_8063:
[----:B------:R-:W-:-:S09]  /*0ce0*/  UISETP.NE.AND UP0, UPT, UR4, 0x1c, UPT ;  /* 0x0000001c0400788c */ /* 0x000fd2000bf05270 */
[----:B------:R-:W-:Y:S05]  /*0cf0*/  BRA.U !UP0, `(.L_x_8074) ;  /* 0x0000000108907547 */ /* 0x000fea000b800000 */
[----:B------:R-:W-:-:S09]  /*0d00*/  UISETP.NE.AND UP0, UPT, UR4, 0x1d, UPT ;  /* 0x0000001d0400788c */ /* 0x000fd2000bf05270 */
[----:B------:R-:W-:Y:S05]  /*0d10*/  BRA.U !UP0, `(.L_x_8075) ;  /* 0x0000000108807547 */ /* 0x000fea000b800000 */
[----:B------:R-:W-:-:S09]  /*0d20*/  UISETP.NE.AND UP0, UPT, UR4, 0x2c, UPT ;  /* 0x0000002c0400788c */ /* 0x000fd2000bf05270 */
[----:B------:R-:W-:Y:S05]  /*0d30*/  BRA.U !UP0, `(.L_x_8076) ;  /* 0x0000000108487547 */ /* 0x000fea000b800000 */
.L_x_8050:
        /* <DEDUP_REMOVED lines=16> */
.L_x_8077:
[----:B------:R-:W-:Y:S01]  /*0e40*/  PRMT R17, RZ, 0x7610, R17 ;  /* 0x00007610ff117816 */ /* 0x000fe20000000011 */
[----:B------:R-:W-:Y:S06]  /*0e50*/  BRA `(.L_x_8051) ;  /* 0x00000000003c7947 */ /* 0x000fec0003800000 */
.L_x_8076:
        /* <DEDUP_REMOVED lines=8> */
.L_x_8079:
[----:B------:R-:W-:Y:S05]  /*0ee0*/  BSYNC.RECONVERGENT B0 ;  /* 0x0000000000007941 */ /* 0x000fea0003800200 */
.L_x_8078:
[----:B------:R-:W0:Y:S02]  /*0ef0*/  F2I.FTZ.TRUNC.NTZ R0, R0 ;  /* 0x0000000000007305 */ /* 0x000e24000021f100 */
[----:B0-----:R-:W-:Y:S01]  /*0f00*/  PRMT R17, R0, 0x7610, R17 ;  /* 0x0000761000117816 */ /* 0x001fe20000000011 */
[----:B------:R-:W-:Y:S06]  /*0f10*/  BRA `(.L_x_8051) ;  /* 0x00000000000c7947 */ /* 0x000fec0003800000 */
.L_x_8075:
[----:B------:R0:W5:Y:S01]  /*0f20*/  LDG.E.U8 R17, desc[UR36][R4.64] ;  /* 0x0000002404117981 */ /* 0x000162000c1e1100 */
[----:B------:R-:W-:Y:S05]  /*0f30*/  BRA `(.L_x_8051) ;  /* 0x0000000000047947 */ /* 0x000fea0003800000 */
.L_x_8074:
[----:B------:R0:W5:Y:S02]  /*0f40*/  LDG.E.U8 R17, desc[UR36][R4.64] ;  /* 0x0000002404117981 */ /* 0x000164000c1e1100 */
.L_x_8051:
[----:B------:R-:W-:-:S07]  /*0f50*/  VIADD R23, R25, 0x80 ;  /* 0x0000008019177836 */ /* 0x000fce0000000000 */
.L_x_8045:
[----:B------:R-:W-:Y:S05]  /*0f60*/  BSYNC.RECONVERGENT B6 ;  /* 0x0000000000067941 */ /* 0x000fea0003800200 */
.L_x_8044:
        /* <DEDUP_REMOVED lines=23> */
.L_x_8085:
[----:B------:R0:W5:Y:S01]  /*10e0*/  LDG.E.U8 R18, desc[UR36][R4.64] ;  /* 0x0000002404127981 */ /* 0x000162000c1e1100 */
[----:B------:R-:W-:Y:S05]  /*10f0*/  BRA `(.L_x_8087) ;  /* 0x0000000c00507947 */ /* 0x000fea0003800000 */
.L_x_8084:
        /* <DEDUP_REMOVED lines=8> */
.L_x_8089:
[----:B------:R0:W5:Y:S01]  /*1180*/  LDG.E.U8 R18, desc[UR36][R4.64] ;  /* 0x0000002404127981 */ /* 0x000162000c1e1100 */
[----:B------:R-:W-:Y:S05]  /*1190*/  BRA `(.L_x_8087) ;  /* 0x0000000c00287947 */ /* 0x000fea0003800000 */
.L_x_8088:
[----:B------:R0:W5:Y:S01]  /*11a0*/  LDG.E.U16 R18, desc[UR36][R4.64] ;  /* 0x0000002404127981 */ /* 0x000162000c1e1500 */
[----:B------:R-:W-:Y:S05]  /*11b0*/  BRA `(.L_x_8087) ;  /* 0x0000000c00207947 */ /* 0x000fea0003800000 */
.L_x_8083:
        /* <DEDUP_REMOVED lines=9> */
.L_x_8091:
[----:B------:R-:W2:Y:S02]  /*1250*/  LDG.E.U16 R0, desc[UR36][R4.64] ;  /* 0x0000002404007981 */ /* 0x000ea4000c1e1500 */
[----:B--2---:R-:W-:-:S06]  /*1260*/  HADD2.F32 R0, -RZ, R0.H0_H0 ;  /* 0x20000000ff007230 */ /* 0x004fcc0000004100 */
[----:B------:R-:W0:Y:S02]  /*1270*/  F2I.FTZ.TRUNC.NTZ R0, R0 ;  /* 0x0000000000007305 */ /* 0x000e24000021f100 */
[----:B0-----:R-:W-:Y:S01]  /*1280*/  PRMT R18, R0, 0x7610, R18 ;  /* 0x0000761000127816 */ /* 0x001fe20000000012 */
[----:B------:R-:W-:Y:S06]  /*1290*/  BRA `(.L_x_8087) ;  /* 0x0000000800e87947 */ /* 0x000fec0003800000 */
.L_x_8090:
        /* <DEDUP_REMOVED lines=9> */
.L_x_8093:
[----:B------:R-:W2:Y:S02]  /*1330*/  LDG.E.U16 R4, desc[UR36][R4.64] ;  /* 0x0000002404047981 */ /* 0x000ea4000c1e1500 */
[----:B--2---:R-:W-:-:S06]  /*1340*/  HADD2.F32 R0, -RZ, R4.H0_H0 ;  /* 0x20000004ff007230 */ /* 0x004fcc0000004100 */
[----:B------:R-:W0:Y:S02]  /*1350*/  F2I.FTZ.TRUNC.NTZ R0, R0 ;  /* 0x0000000000007305 */ /* 0x000e24000021f100 */
[----:B0-----:R-:W-:Y:S01]  /*1360*/  PRMT R18, R0, 0x7610, R18 ;  /* 0x0000761000127816 */ /* 0x001fe20000000012 */
[----:B------:R-:W-:Y:S06]  /*1370*/  BRA `(.L_x_8087) ;  /* 0x0000000800b07947 */ /* 0x000fec0003800000 */
.L_x_8092:
[----:B------:R-:W2:Y:S02]  /*1380*/  LDG.E.64 R4, desc[UR36][R4.64] ;  /* 0x0000002404047981 */ /* 0x000ea4000c1e1b00 */
[----:B--2---:R0:W1:Y:S02]  /*1390*/  F2I.F64.TRUNC R18, R4 ;  /* 0x0000000400127311 */ /* 0x004064000030d100 */
[----:B01----:R-:W-:Y:S05]  /*13a0*/  BRA `(.L_x_8087) ;  /* 0x0000000800a47947 */ /* 0x003fea0003800000 */
.L_x_8082:
        /* <DEDUP_REMOVED lines=12> */
.L_x_8096:
[----:B------:R-:W2:Y:S02]  /*1470*/  LDG.E.64 R4, desc[UR36][R4.64] ;  /* 0x0000002404047981 */ /* 0x000ea4000c1e1b00 */
[----:B--2---:R0:W1:Y:S02]  /*1480*/  F2I.F64.TRUNC R18, R4 ;  /* 0x0000000400127311 */ /* 0x004064000030d100 */
[----:B01----:R-:W-:Y:S05]  /*1490*/  BRA `(.L_x_8087) ;  /* 0x0000000800687947 */ /* 0x003fea0003800000 */
.L_x_8095:
        /* <DEDUP_REMOVED lines=27> */
.L_x_8098:
        /* <DEDUP_REMOVED lines=15> */
.L_x_8097:
[----:B------:R-:W2:Y:S02]  /*1740*/  LDG.E.U16 R0, desc[UR36][R4.64] ;  /* 0x0000002404007981 */ /* 0x000ea4000c1e1500 */
[----:B--2---:R-:W-:-:S06]  /*1750*/  IMAD.U32 R0, R0, 0x10000, RZ ;  /* 0x0001000000007824 */ /* 0x004fcc00078e00ff */
[----:B------:R-:W0:Y:S02]  /*1760*/  F2I.FTZ.TRUNC.NTZ R0, R0 ;  /* 0x0000000000007305 */ /* 0x000e24000021f100 */
[----:B0-----:R-:W-:Y:S01]  /*1770*/  PRMT R18, R0, 0x7610, R18 ;  /* 0x0000761000127816 */ /* 0x001fe20000000012 */
[----:B------:R-:W-:Y:S06]  /*1780*/  BRA `(.L_x_8087) ;  /* 0x0000000400ac7947 */ /* 0x000fec0003800000 */
.L_x_8094:
        /* <DEDUP_REMOVED lines=10> */
.L_x_8101:
        /* <DEDUP_REMOVED lines=21> */
.L_x_8105:
[----:B------:R-:W-:Y:S05]  /*1980*/  BSYNC.RECONVERGENT B1 ;  /* 0x0000000000017941 */ /* 0x000fea0003800200 */
.L_x_8104:
[----:B------:R-:W-:Y:S01]  /*1990*/  IMAD.SHL.U32 R0, R0, 0x100000, RZ ;  /* 0x0010000000007824 */ /* 0x000fe200078e00ff */
[----:B------:R-:W-:-:S04]  /*19a0*/  LEA R3, R3, 0x3b800000, 0x17 ;  /* 0x3b80000003037811 */ /* 0x000fc800078eb8ff */
[----:B------:R-:W-:-:S07]  /*19b0*/  LOP3.LUT R0, R3, R0, R7, 0xfe, !PT ;  /* 0x0000000003007212 */ /* 0x000fce00078efe07 */
.L_x_8103:
[----:B------:R-:W-:Y:S05]  /*19c0*/  BSYNC.RECONVERGENT B0 ;  /* 0x0000000000007941 */ /* 0x000fea0003800200 */
.L_x_8102:
[----:B------:R-:W0:Y:S02]  /*19d0*/  F2I.FTZ.TRUNC.NTZ R0, R0 ;  /* 0x0000000000007305 */ /* 0x000e24000021f100 */
[----:B0-----:R-:W-:Y:S01]  /*19e0*/  PRMT R18, R0, 0x7610, R18 ;  /* 0x0000761000127816 */ /* 0x001fe20000000012 */
[----:B------:R-:W-:Y:S06]  /*19f0*/  BRA `(.L_x_8087) ;  /* 0x0000000400107947 */ /* 0x000fec0003800000 */
.L_x_8100:
        /* <DEDUP_REMOVED lines=21> */
.L_x_8109:
[----:B------:R-:W-:Y:S05]  /*1b50*/  BSYNC.RECONVERGENT B1 ;  /* 0x0000000000017941 */ /* 0x000fea0003800200 */
.L_x_8108:
[----:B------:R-:W-:Y:S01]  /*1b60*/  IMAD.SHL.U32 R0, R0, 0x200000, RZ ;  /* 0x0020000000007824 */ /* 0x000fe200078e00ff */
[----:B------:R-:W-:-:S04]  /*1b70*/  LEA R3, R3, 0x37800000, 0x17 ;  /* 0x3780000003037811 */ /* 0x000fc800078eb8ff */
[----:B------:R-:W-:-:S07]  /*1b80*/  LOP3.LUT R0, R3, R0, R7, 0xfe, !PT ;  /* 0x0000000003007212 */ /* 0x000fce00078efe07 */
.L_x_8107:
[----:B------:R-:W-:Y:S05]  /*1b90*/  BSYNC.RECONVERGENT B0 ;  /* 0x0000000000007941 */ /* 0x000fea0003800200 */
.L_x_8106:
[----:B------:R-:W0:Y:S02]  /*1ba0*/  F2I.FTZ.TRUNC.NTZ R0, R0 ;  /* 0x0000000000007305 */ /* 0x000e24000021f100 */
[----:B0-----:R-:W-:Y:S01]  /*1bb0*/  PRMT R18, R0, 0x7610, R18 ;  /* 0x0000761000127816 */ /* 0x001fe20000000012 */
[----:B------:R-:W-:Y:S06]  /*1bc0*/  BRA `(.L_x_8087) ;  /* 0x00000000009c7947 */ /* 0x000fec0003800000 */
.L_x_8099:
        /* <DEDUP_REMOVED lines=14> */
.L_x_8113:
[----:B------:R-:W-:Y:S05]  /*1cb0*/  BSYNC.RECONVERGENT B0 ;  /* 0x0000000000007941 */ /* 0x000fea0003800200 */
.L_x_8112:
[----:B------:R-:W0:Y:S02]  /*1cc0*/  F2I.FTZ.TRUNC.NTZ R0, R0 ;  /* 0x0000000000007305 */ /* 0x000e24000021f100 */
[----:B0-----:R-:W-:Y:S01]  /*1cd0*/  PRMT R18, R0, 0x7610, R18 ;  /* 0x0000761000127816 */ /* 0x001fe20000000012 */
[----:B------:R-:W-:Y:S06]  /*1ce0*/  BRA `(.L_x_8087) ;  /* 0x0000000000547947 */ /* 0x000fec0003800000 */
.L_x_8086:
        /* <DEDUP_REMOVED lines=16> */
.L_x_8114:
[----:B------:R-:W-:Y:S01]  /*1df0*/  PRMT R18, RZ, 0x7610, R18 ;  /* 0x00007610ff127816 */ /* 0x000fe20000000012 */
[----:B------:R-:W-:Y:S06]  /*1e00*/  BRA `(.L_x_8087) ;  /* 0x00000000000c7947 */ /* 0x000fec0003800000 */
.L_x_8111:
[----:B------:R1:W5:Y:S01]  /*1e10*/  LDG.E.U8 R18, desc[UR36][R4.64] ;  /* 0x0000002404127981 */ /* 0x000362000c1e1100 */
[----:B------:R-:W-:Y:S05]  /*1e20*/  BRA `(.L_x_8087) ;  /* 0x0000000000047947 */ /* 0x000fea0003800000 */
.L_x_8110:
[----:B------:R0:W5:Y:S02]  /*1e30*/  LDG.E.U8 R18, desc[UR36][R4.64] ;  /* 0x0000002404127981 */ /* 0x000164000c1e1100 */
.L_x_8087:
[----:B------:R-:W-:-:S07]  /*1e40*/  VIADD R23, R23, 0x80 ;  /* 0x0000008017177836 */ /* 0x000fce0000000000 */
.L_x_8081:
[----:B------:R-:W-:Y:S05]  /*1e50*/  BSYNC.RECONVERGENT B6 ;  /* 0x0000000000067941 */ /* 0x000fea0003800200 */
.L_x_8080:
        /* <DEDUP_REMOVED lines=23> */
.L_x_8120:
[----:B------:R0:W5:Y:S01]  /*1fd0*/  LDG.E.U8 R19, desc[UR36][R4.64] ;  /* 0x0000002404137981 */ /* 0x000162000c1e1100 */
[----:B------:R-:W-:Y:S05]  /*1fe0*/  BRA `(.L_x_8122) ;  /* 0x0000000c00507947 */ /* 0x000fea0003800000 */
.L_x_8119:
        /* <DEDUP_REMOVED lines=8> */
.L_x_8124:
[----:B------:R0:W5:Y:S01]  /*2070*/  LDG.E.U8 R19, desc[UR36][R4.64] ;  /* 0x0000002404137981 */ /* 0x000162000c1e1100 */
[----:B------:R-:W-:Y:S05]  /*2080*/  BRA `(.L_x_8122) ;  /* 0x0000000c00287947 */ /* 0x000fea0003800000 */
.L_x_8123:
[----:B------:R0:W5:Y:S01]  /*2090*/  LDG.E.U16 R19, desc[UR36][R4.64] ;  /* 0x0000002404137981 */ /* 0x000162000c1e1500 */
[----:B------:R-:W-:Y:S05]  /*20a0*/  BRA `(.L_x_8122) ;  /* 0x0000000c00207947 */ /* 0x000fea0003800000 */
.L_x_8118:
        /* <DEDUP_REMOVED lines=9> */
.L_x_8126:
[----:B------:R-:W2:Y:S02]  /*2140*/  LDG.E.U16 R0, desc[UR36][R4.64] ;  /* 0x0000002404007981 */ /* 0x000ea4000c1e1500 */
[----:B--2---:R-:W-:-:S06]  /*2150*/  HADD2.F32 R0, -RZ, R0.H0_H0 ;  /* 0x20000000ff007230 */ /* 0x004fcc0000004100 */
[----:B------:R-:W0:Y:S02]  /*2160*/  F2I.FTZ.TRUNC.NTZ R0, R0 ;  /* 0x0000000000007305 */ /* 0x000e24000021f100 */
[----:B0-----:R-:W-:Y:S01]  /*2170*/  PRMT R19, R0, 0x7610, R19 ;  /* 0x0000761000137816 */ /* 0x001fe20000000013 */
[----:B------:R-:W-:Y:S06]  /*2180*/  BRA `(.L_x_8122) ;  /* 0x0000000800e87947 */ /* 0x000fec0003800000 */
.L_x_8125:
        /* <DEDUP_REMOVED lines=9> */
.L_x_8128:
[----:B------:R-:W2:Y:S02]  /*2220*/  LDG.E.U16 R4, desc[UR36][R4.64] ;  /* 0x0000002404047981 */ /* 0x000ea4000c1e1500 */
[----:B--2---:R-:W-:-:S06]  /*2230*/  HADD2.F32 R0, -RZ, R4.H0_H0 ;  /* 0x20000004ff007230 */ /* 0x004fcc0000004100 */
[----:B------:R-:W0:Y:S02]  /*2240*/  F2I.FTZ.TRUNC.NTZ R0, R0 ;  /* 0x0000000000007305 */ /* 0x000e24000021f100 */
[----:B0-----:R-:W-:Y:S01]  /*2250*/  PRMT R19, R0, 0x7610, R19 ;  /* 0x0000761000137816 */ /* 0x001fe20000000013 */
[----:B------:R-:W-:Y:S06]  /*2260*/  BRA `(.L_x_8122) ;  /* 0x0000000800b07947 */ /* 0x000fec0003800000 */
.L_x_8127:
[----:B------:R-:W2:Y:S02]  /*2270*/  LDG.E.64 R4, desc[UR36][R4.64] ;  /* 0x0000002404047981 */ /* 0x000ea4000c1e1b00 */
[----:B--2---:R0:W1:Y:S02]  /*2280*/  F2I.F64.TRUNC R19, R4 ;  /* 0x0000000400137311 */ /* 0x004064000030d100 */
[----:B01----:R-:W-:Y:S05]  /*2290*/  BRA `(.L_x_8122) ;  /* 0x0000000800a47947 */ /* 0x003fea0003800000 */
.L_x_8117:
        /* <DEDUP_REMOVED lines=12> */
.L_x_8131:
[----:B------:R-:W2:Y:S02]  /*2360*/  LDG.E.64 R4, desc[UR36][R4.64] ;  /* 0x0000002404047981 */ /* 0x000ea4000c1e1b00 */
[----:B--2---:R3:W4:Y:S02]  /*2370*/  F2I.F64.TRUNC R19, R4 ;  /* 0x0000000400137311 */ /* 0x004724000030d100 */
[----:B---34-:R-:W-:Y:S05]  /*2380*/  BRA `(.L_x_8122) ;  /* 0x0000000800687947 */ /* 0x018fea0003800000 */
.L_x_8130:
        /* <DEDUP_REMOVED lines=27> */
.L_x_8133:
        /* <DEDUP_REMOVED lines=15> */
.L_x_8132:
[----:B------:R-:W2:Y:S02]  /*2630*/  LDG.E.U16 R0, desc[UR36][R4.64] ;  /* 0x0000002404007981 */ /* 0x000ea4000c1e1500 */
[----:B--2---:R-:W-:-:S06]  /*2640*/  IMAD.U32 R0, R0, 0x10000, RZ ;  /* 0x0001000000007824 */ /* 0x004fcc00078e00ff */
[----:B------:R-:W0:Y:S02]  /*2650*/  F2I.FTZ.TRUNC.NTZ R0, R0 ;  /* 0x0000000000007305 */ /* 0x000e24000021f100 */
[----:B0-----:R-:W-:Y:S01]  /*2660*/  PRMT R19, R0, 0x7610, R19 ;  /* 0x0000761000137816 */ /* 0x001fe20000000013 */
[----:B------:R-:W-:Y:S06]  /*2670*/  BRA `(.L_x_8122) ;  /* 0x0000000400ac7947 */ /* 0x000fec0003800000 */
.L_x_8129:
        /* <DEDUP_REMOVED lines=10> */
.L_x_8136:
        /* <DEDUP_REMOVED lines=21> */
.L_x_8140:
[----:B------:R-:W-:Y:S05]  /*2870*/  BSYNC.RECONVERGENT B1 ;  /* 0x0000000000017941 */ /* 0x000fea0003800200 */
.L_x_8139:
[----:B------:R-:W-:Y:S01]  /*2880*/  IMAD.SHL.U32 R0, R0, 0x100000, RZ ;  /* 0x0010000000007824 */ /* 0x000fe200078e00ff */
[----:B------:R-:W-:-:S04]  /*2890*/  LEA R3, R3, 0x3b800000, 0x17 ;  /* 0x3b80000003037811 */ /* 0x000fc800078eb8ff */
[----:B------:R-:W-:-:S07]  /*28a0*/  LOP3.LUT R0, R3, R0, R7, 0xfe, !PT ;  /* 0x0000000003007212 */ /* 0x000fce00078efe07 */
.L_x_8138:
[----:B------:R-:W-:Y:S05]  /*28b0*/  BSYNC.RECONVERGENT B0 ;  /* 0x0000000000007941 */ /* 0x000fea0003800200 */
.L_x_8137:
[----:B------:R-:W0:Y:S02]  /*28c0*/  F2I.FTZ.TRUNC.NTZ R0, R0 ;  /* 0x0000000000007305 */ /* 0x000e24000021f100 */
[----:B0-----:R-:W-:Y:S01]  /*28d0*/  PRMT R19, R0, 0x7610, R19 ;  /* 0x0000761000137816 */ /* 0x001fe20000000013 */
[----:B------:R-:W-:Y:S06]  /*28e0*/  BRA `(.L_x_8122) ;  /* 0x0000000400107947 */ /* 0x000fec0003800000 */
.L_x_8135:
        /* <DEDUP_REMOVED lines=21> */
.L_x_8144:
[----:B------:R-:W-:Y:S05]  /*2a40*/  BSYNC.RECONVERGENT B1 ;  /* 0x0000000000017941 */ /* 0x000fea0003800200 */
.L_x_8143:
[----:B------:R-:W-:Y:S01]  /*2a50*/  IMAD.SHL.U32 R0, R0, 0x200000, RZ ;  /* 0x0020000000007824 */ /* 0x000fe200078e00ff */
[----:B------:R-:W-:-:S04]  /*2a60*/  LEA R3, R3, 0x37800000, 0x17 ;  /* 0x3780000003037811 */ /* 0x000fc800078eb8ff */
[----:B------:R-:W-:-:S07]  /*2a70*/  LOP3.LUT R0, R3, R0, R7, 0xfe, !PT ;  /* 0x0000000003007212 */ /* 0x000fce00078efe07 */
.L_x_8142:
[----:B------:R-:W-:Y:S05]  /*2a80*/  BSYNC.RECONVERGENT B0 ;  /* 0x0000000000007941 */ /* 0x000fea0003800200 */
.L_x_8141:
[----:B------:R-:W0:Y:S02]  /*2a90*/  F2I.FTZ.TRUNC.NTZ R0, R0 ;  /* 0x0000000000007305 */ /* 0x000e24000021f100 */
[----:B0-----:R-:W-:Y:S01]  /*2aa0*/  PRMT R19, R0, 0x7610, R19 ;  /* 0x0000761000137816 */ /* 0x001fe20000000013 */
[----:B------:R-:W-:Y:S06]  /*2ab0*/  BRA `(.L_x_8122) ;  /* 0x00000000009c7947 */ /* 0x000fec0003800000 */
.L_x_8134:
        /* <DEDUP_REMOVED lines=14> */
.L_x_8148:
[----:B------:R-:W-:Y:S05]  /*2ba0*/  BSYNC.RECONVERGENT B0 ;  /* 0x0000000000007941 */ /* 0x000fea0003800200 */
.L_x_8147:
[----:B------:R-:W0:Y:S02]  /*2bb0*/  F2I.FTZ.TRUNC.NTZ R0, R0 ;  /* 0x0000000000007305 */ /* 0x000e24000021f100 */
[----:B0-----:R-:W-:Y:S01]  /*2bc0*/  PRMT R19, R0, 0x7610, R19 ;  /* 0x0000761000137816 */ /* 0x001fe20000000013 */
[----:B------:R-:W-:Y:S06]  /*2bd0*/  BRA `(.L_x_8122) ;  /* 0x0000000000547947 */ /* 0x000fec0003800000 */
.L_x_8121:
        /* <DEDUP_REMOVED lines=16> */
.L_x_8149:
[----:B------:R-:W-:Y:S01]  /*2ce0*/  PRMT R19, RZ, 0x7610, R19 ;  /* 0x00007610ff137816 */ /* 0x000fe20000000013 */
[----:B------:R-:W-:Y:S06]  /*2cf0*/  BRA `(.L_x_8122) ;  /* 0x00000000000c7947 */ /* 0x000fec0003800000 */
.L_x_8146:
[----:B------:R2:W5:Y:S01]  /*2d00*/  LDG.E.U8 R19, desc[UR36][R4.64] ;  /* 0x0000002404137981 */ /* 0x000562000c1e1100 */
[----:B------:R-:W-:Y:S05]  /*2d10*/  BRA `(.L_x_8122) ;  /* 0x0000000000047947 */ /* 0x000fea0003800000 */
.L_x_8145:
[----:B------:R1:W5:Y:S02]  /*2d20*/  LDG.E.U8 R19, desc[UR36][R4.64] ;  /* 0x0000002404137981 */ /* 0x000364000c1e1100 */
.L_x_8122:
[----:B------:R-:W-:-:S07]  /*2d30*/  VIADD R23, R23, 0x80 ;  /* 0x0000008017177836 */ /* 0x000fce0000000000 */
.L_x_8116:
[----:B------:R-:W-:Y:S05]  /*2d40*/  BSYNC.RECONVERGENT B6 ;  /* 0x0000000000067941 */ /* 0x000fea0003800200 */
.L_x_8115:
        /* <DEDUP_REMOVED lines=23> */
.L_x_8155:
[----:B------:R0:W5:Y:S01]  /*2ec0*/  LDG.E.U8 R22, desc[UR36][R4.64] ;  /* 0x0000002404167981 */ /* 0x000162000c1e1100 */
[----:B------:R-:W-:Y:S05]  /*2ed0*/  BRA `(.L_x_8151) ;  /* 0x0000000c004c7947 */ /* 0x000fea0003800000 */
.L_x_8154:
        /* <DEDUP_REMOVED lines=8> */
.L_x_8158:
[----:B------:R0:W5:Y:S01]  /*2f60*/  LDG.E.U8 R22, desc[UR36][R4.64] ;  /* 0x0000002404167981 */ /* 0x000162000c1e1100 */
[----:B------:R-:W-:Y:S05]  /*2f70*/  BRA `(.L_x_8151) ;  /* 0x0000000c00247947 */ /* 0x000fea0003800000 */
.L_x_8157:
[----:B------:R0:W5:Y:S01]  /*2f80*/  LDG.E.U16 R22, desc[UR36][R4.64] ;  /* 0x0000002404167981 */ /* 0x000162000c1e1500 */
[----:B------:R-:W-:Y:S05]  /*2f90*/  BRA `(.L_x_8151) ;  /* 0x0000000c001c7947 */ /* 0x000fea0003800000 */
.L_x_8153:
        /* <DEDUP_REMOVED lines=9> */
.L_x_8160:
[----:B------:R-:W2:Y:S02]  /*3030*/  LDG.E.U16 R0, desc[UR36][R4.64] ;  /* 0x0000002404007981 */ /* 0x000ea4000c1e1500 */
[----:B--2---:R-:W-:-:S06]  /*3040*/  HADD2.F32 R0, -RZ, R0.H0_H0 ;  /* 0x20000000ff007230 */ /* 0x004fcc0000004100 */
[----:B------:R-:W0:Y:S02]  /*3050*/  F2I.FTZ.TRUNC.NTZ R0, R0 ;  /* 0x0000000000007305 */ /* 0x000e24000021f100 */
[----:B0-----:R-:W-:Y:S01]  /*3060*/  PRMT R22, R0, 0x7610, R22 ;  /* 0x0000761000167816 */ /* 0x001fe20000000016 */
[----:B------:R-:W-:Y:S06]  /*3070*/  BRA `(.L_x_8151) ;  /* 0x0000000800e47947 */ /* 0x000fec0003800000 */
.L_x_8159:
        /* <DEDUP_REMOVED lines=9> */
.L_x_8162:
[----:B------:R-:W2:Y:S02]  /*3110*/  LDG.E.U16 R4, desc[UR36][R4.64] ;  /* 0x0000002404047981 */ /* 0x000ea4000c1e1500 */
[----:B--2---:R-:W-:-:S06]  /*3120*/  HADD2.F32 R0, -RZ, R4.H0_H0 ;  /* 0x20000004ff007230 */ /* 0x004fcc0000004100 */
[----:B------:R-:W0:Y:S02]  /*3130*/  F2I.FTZ.TRUNC.NTZ R0, R0 ;  /* 0x0000000000007305 */ /* 0x000e24000021f100 */
[----:B0-----:R-:W-:Y:S01]  /*3140*/  PRMT R22, R0, 0x7610, R22 ;  /* 0x0000761000167816 */ /* 0x001fe20000000016 */
[----:B------:R-:W-:Y:S06]  /*3150*/  BRA `(.L_x_8151) ;  /* 0x0000000800ac7947 */ /* 0x000fec0003800000 */
.L_x_8161:
[----:B------:R-:W2:Y:S02]  /*3160*/  LDG.E.64 R4, desc[UR36][R4.64] ;  /* 0x0000002404047981 */ /* 0x000ea4000c1e1b00 */
[----:B--2---:R0:W1:Y:S02]  /*3170*/  F2I.F64.TRUNC R22, R4 ;  /* 0x0000000400167311 */ /* 0x004064000030d100 */
[----:B01----:R-:W-:Y:S05]  /*3180*/  BRA `(.L_x_8151) ;  /* 0x0000000800a07947 */ /* 0x003fea0003800000 */
.L_x_8152:
        /* <DEDUP_REMOVED lines=12> */
.L_x_8165:
[----:B------:R-:W2:Y:S02]  /*3250*/  LDG.E.64 R4, desc[UR36][R4.64] ;  /* 0x0000002404047981 */ /* 0x000ea4000c1e1b00 */
[----:B--2---:R0:W1:Y:S02]  /*3260*/  F2I.F64.TRUNC R22, R4 ;  /* 0x0000000400167311 */ /* 0x004064000030d100 */
[----:B01----:R-:W-:Y:S05]  /*3270*/  BRA `(.L_x_8151) ;  /* 0x0000000800647947 */ /* 0x003fea0003800000 */
.L_x_8164:
        /* <DEDUP_REMOVED lines=27> */
.L_x_8167:
        /* <DEDUP_REMOVED lines=15> */
.L_x_8166:
[----:B------:R-:W2:Y:S02]  /*3520*/  LDG.E.U16 R0, desc[UR36][R4.64] ;  /* 0x0000002404007981 */ /* 0x000ea4000c1e1500 */
[----:B--2---:R-:W-:-:S06]  /*3530*/  IMAD.U32 R0, R0, 0x10000, RZ ;  /* 0x0001000000007824 */ /* 0x004fcc00078e00ff */
[----:B------:R-:W0:Y:S02]  /*3540*/  F2I.FTZ.TRUNC.NTZ R0, R0 ;  /* 0x0000000000007305 */ /* 0x000e24000021f100 */
[----:B0-----:R-:W-:Y:S01]  /*3550*/  PRMT R22, R0, 0x7610, R22 ;  /* 0x0000761000167816 */ /* 0x001fe20000000016 */
[----:B------:R-:W-:Y:S06]  /*3560*/  BRA `(.L_x_8151) ;  /* 0x0000000400a87947 */ /* 0x000fec0003800000 */
.L_x_8163:
        /* <DEDUP_REMOVED lines=10> */
.L_x_8170:
        /* <DEDUP_REMOVED lines=21> */
.L_x_8174:
[----:B------:R-:W-:Y:S05]  /*3760*/  BSYNC.RECONVERGENT B1 ;  /* 0x0000000000017941 */ /* 0x000fea0003800200 */
.L_x_8173:
[----:B------:R-:W-:Y:S01]  /*3770*/  IMAD.SHL.U32 R0, R0, 0x100000, RZ ;  /* 0x0010000000007824 */ /* 0x000fe200078e00ff */
[----:B------:R-:W-:-:S04]  /*3780*/  LEA R3, R3, 0x3b800000, 0x17 ;  /* 0x3b80000003037811 */ /* 0x000fc800078eb8ff */
[----:B------:R-:W-:-:S07]  /*3790*/  LOP3.LUT R0, R3, R0, R7, 0xfe, !PT ;  /* 0x0000000003007212 */ /* 0x000fce00078efe07 */
.L_x_8172:
[----:B------:R-:W-:Y:S05]  /*37a0*/  BSYNC.RECONVERGENT B0 ;  /* 0x0000000000007941 */ /* 0x000fea0003800200 */
.L_x_8171:
[----:B------:R-:W0:Y:S02]  /*37b0*/  F2I.FTZ.TRUNC.NTZ R0, R0 ;  /* 0x0000000000007305 */ /* 0x000e24000021f100 */
[----:B0-----:R-:W-:Y:S01]  /*37c0*/  PRMT R22, R0, 0x7610, R22 ;  /* 0x0000761000167816 */ /* 0x001fe20000000016 */
[----:B------:R-:W-:Y:S06]  /*37d0*/  BRA `(.L_x_8151) ;  /* 0x00000004000c7947 */ /* 0x000fec0003800000 */
.L_x_8169:
        /* <DEDUP_REMOVED lines=21> */
.L_x_8178:
[----:B------:R-:W-:Y:S05]  /*3930*/  BSYNC.RECONVERGENT B1 ;  /* 0x0000000000017941 */ /* 0x000fea0003800200 */
.L_x_8177:
[----:B------:R-:W-:Y:S01]  /*3940*/  IMAD.SHL.U32 R0, R0, 0x200000, RZ ;  /* 0x0020000000007824 */ /* 0x000fe200078e00ff */
[----:B------:R-:W-:-:S04]  /*3950*/  LEA R3, R3, 0x37800000, 0x17 ;  /* 0x3780000003037811 */ /* 0x000fc800078eb8ff */
[----:B------:R-:W-:-:S07]  /*3960*/  LOP3.LUT R0, R3, R0, R7, 0xfe, !PT ;  /* 0x0000000003007212 */ /* 0x000fce00078efe07 */
.L_x_8176:
[----:B------:R-:W-:Y:S05]  /*3970*/  BSYNC.RECONVERGENT B0 ;  /* 0x0000000000007941 */ /* 0x000fea0003800200 */
.L_x_8175:
[----:B------:R-:W0:Y:S02]  /*3980*/  F2I.FTZ.TRUNC.NTZ R0, R0 ;  /* 0x0000000000007305 */ /* 0x000e24000021f100 */
[----:B0-----:R-:W-:Y:S01]  /*3990*/  PRMT R22, R0, 0x7610, R22 ;  /* 0x0000761000167816 */ /* 0x001fe20000000016 */
[----:B------:R-:W-:Y:S06]  /*39a0*/  BRA `(.L_x_8151) ;  /* 0x0000000000987947 */ /* 0x000fec0003800000 */
.L_x_8168:
        /* <DEDUP_REMOVED lines=14> */
.L_x_8182:
[----:B------:R-:W-:Y:S05]  /*3a90*/  BSYNC.RECONVERGENT B0 ;  /* 0x0000000000007941 */ /* 0x000fea0003800200 */
.L_x_8181:
[----:B------:R-:W0:Y:S02]  /*3aa0*/  F2I.FTZ.TRUNC.NTZ R0, R0 ;  /* 0x0000000000007305 */ /* 0x000e24000021f100 */
[----:B0-----:R-:W-:Y:S01]  /*3ab0*/  PRMT R22, R0, 0x7610, R22 ;  /* 0x0000761000167816 */ /* 0x001fe20000000016 */
[----:B------:R-:W-:Y:S06]  /*3ac0*/  BRA `(.L_x_8151) ;  /* 0x0000000000507947 */ /* 0x000fec0003800000 */
.L_x_8156:
        /* <DEDUP_REMOVED lines=16> */
.L_x_8183:
[----:B------:R-:W-:Y:S05]  /*3bd0*/  BRA `(.L_x_8151) ;  /* 0x00000000000c7947 */ /* 0x000fea0003800000 */
.L_x_8180:
[----:B------:R0:W5:Y:S01]  /*3be0*/  LDG.E.U8 R22, desc[UR36][R4.64] ;  /* 0x0000002404167981 */ /* 0x000162000c1e1100 */
[----:B------:R-:W-:Y:S05]  /*3bf0*/  BRA `(.L_x_8151) ;  /* 0x0000000000047947 */ /* 0x000fea0003800000 */
.L_x_8179:
[----:B------:R0:W5:Y:S02]  /*3c00*/  LDG.E.U8 R22, desc[UR36][R4.64] ;  /* 0x0000002404167981 */ /* 0x000164000c1e1100 */
.L_x_8151:
[----:B------:R-:W-:Y:S05]  /*3c10*/  BSYNC.RECONVERGENT B6 ;  /* 0x0000000000067941 */ /* 0x000fea0003800200 */
.L_x_8150:
[----:B------:R-:W0:Y:S01]  /*3c20*/  LDC.S8 R9, c[0x0][0x385] ;  /* 0x0000e140ff097b82 */ /* 0x000e220000000200 */
[C---:B------:R-:W-:Y:S01]  /*3c30*/  VIADD R7, R25.reuse, 0x180 ;  /* 0x0000018019077836 */ /* 0x040fe20000000000 */
[CC--:B------:R-:W-:Y:S01]  /*3c40*/  ISETP.GE.AND P0, PT, R25.reuse, R16.reuse, PT ;  /* 0x000000101900720c */ /* 0x0c0fe20003f06270 */
[C---:B01234-:R-:W-:Y:S01]  /*3c50*/  VIADD R5, R25.reuse, 0x100 ;  /* 0x0000010019057836 */ /* 0x05ffe20000000000 */
[----:B------:R-:W-:Y:S01]  /*3c60*/  BSSY.RECONVERGENT B6, `(.L_x_8184) ;  /* 0x0000129000067945 */ /* 0x000fe20003800200 */
[----:B------:R-:W-:Y:S01]  /*3c70*/  VIADD R23, R25, 0x80 ;  /* 0x0000008019177836 */ /* 0x000fe20000000000 */
[-C--:B------:R-:W-:Y:S02]  /*3c80*/  ISETP.GE.AND P1, PT, R7, R16.reuse, PT ;  /* 0x000000100700720c */ /* 0x080fe40003f26270 */
[-C--:B------:R-:W-:Y:S02]  /*3c90*/  ISETP.GE.AND P5, PT, R5, R16.reuse, PT ;  /* 0x000000100500720c */ /* 0x080fe40003fa6270 */
[----:B------:R-:W-:-:S05]  /*3ca0*/  ISETP.GE.AND P3, PT, R23, R16, PT ;  /* 0x000000101700720c */ /* 0x000fca0003f66270 */
[----:B-----5:R-:W-:Y:S02]  /*3cb0*/  @!P0 LOP3.LUT R0, R17, 0xff, RZ, 0xc0, !PT ;  /* 0x000000ff11008812 */ /* 0x020fe400078ec0ff */
[----:B------:R-:W0:Y:S02]  /*3cc0*/  LDC.U8 R17, c[0x0][0x3a4] ;  /* 0x0000e900ff117b82 */ /* 0x000e240000000000 */
[----:B------:R-:W-:Y:S02]  /*3cd0*/  @!P1 LOP3.LUT R5, R22, 0xff, RZ, 0xc0, !PT ;  /* 0x000000ff16059812 */ /* 0x000fe400078ec0ff */
[----:B------:R-:W-:Y:S02]  /*3ce0*/  @!P5 LOP3.LUT R4, R19, 0xff, RZ, 0xc0, !PT ;  /* 0x000000ff1304d812 */ /* 0x000fe400078ec0ff */
[----:B------:R-:W-:Y:S02]  /*3cf0*/  ISETP.GT.U32.OR P2, PT, R5, 0x6, P1 ;  /* 0x000000060500780c */ /* 0x000fe40000f44470 */
[----:B------:R-:W-:-:S02]  /*3d00*/  @!P0 ISETP.GT.U32.AND P6, PT, R0, 0x6, PT ;  /* 0x000000060000880c */ /* 0x000fc40003fc4070 */
[--C-:B------:R-:W-:Y:S02]  /*3d10*/  @!P0 SHF.R.S32.HI R5, RZ, R0, R9.reuse ;  /* 0x00000000ff058219 */ /* 0x100fe40000011409 */
[----:B------:R-:W-:Y:S02]  /*3d20*/  SHF.R.S32.HI R0, RZ, 0x7, R9 ;  /* 0x00000007ff007819 */ /* 0x000fe40000011409 */
[----:B------:R-:W-:Y:S02]  /*3d30*/  @!P5 ISETP.GT.U32.AND P4, PT, R4, 0x6, PT ;  /* 0x000000060400d80c */ /* 0x000fe40003f84070 */
[C---:B------:R-:W-:Y:S02]  /*3d40*/  @!P3 LOP3.LUT R7, R18.reuse, 0xff, RZ, 0xc0, !PT ;  /* 0x000000ff1207b812 */ /* 0x040fe400078ec0ff */
[----:B------:R-:W-:Y:S02]  /*3d50*/  @!P5 LOP3.LUT R6, R19, 0xff, RZ, 0xc0, !PT ;  /* 0x000000ff1306d812 */ /* 0x000fe400078ec0ff */
[----:B------:R-:W-:-:S02]  /*3d60*/  @!P3 LOP3.LUT R4, R18, 0xff, RZ, 0xc0, !PT ;  /* 0x000000ff1204b812 */ /* 0x000fc400078ec0ff */
[----:B------:R-:W-:Y:S02]  /*3d70*/  @!P0 SEL R3, R0, R5, P6 ;  /* 0x0000000500038207 */ /* 0x000fe40003000000 */
[----:B------:R-:W-:Y:S02]  /*3d80*/  @!P3 ISETP.GT.U32.AND P6, PT, R7, 0x6, PT ;  /* 0x000000060700b80c */ /* 0x000fe40003fc4070 */
[--C-:B------:R-:W-:Y:S02]  /*3d90*/  @!P5 SHF.R.S32.HI R7, RZ, R6, R9.reuse ;  /* 0x00000006ff07d219 */ /* 0x100fe40000011409 */
[----:B------:R-:W-:Y:S02]  /*3da0*/  @!P3 SHF.R.S32.HI R5, RZ, R4, R9 ;  /* 0x00000004ff05b219 */ /* 0x000fe40000011409 */
[----:B------:R-:W-:Y:S02]  /*3db0*/  @!P1 LOP3.LUT R4, R22, 0xff, RZ, 0xc0, !PT ;  /* 0x000000ff16049812 */ /* 0x000fe400078ec0ff */
[----:B------:R-:W-:-:S02]  /*3dc0*/  @!P5 SEL R18, R0, R7, P4 ;  /* 0x000000070012d207 */ /* 0x000fc40002000000 */
[----:B------:R-:W-:Y:S02]  /*3dd0*/  @!P3 SEL R22, R0, R5, P6 ;  /* 0x000000050016b207 */ /* 0x000fe40003000000 */
[----:B------:R-:W-:-:S05]  /*3de0*/  @!P2 SHF.R.S32.HI R0, RZ, R4, R9 ;  /* 0x00000004ff00a219 */ /* 0x000fca0000011409 */
[----:B------:R-:W-:Y:S01]  /*3df0*/  @!P1 IMAD.MOV.U32 R19, RZ, RZ, R0 ;  /* 0x000000ffff139224 */ /* 0x000fe200078e0000 */
[----:B0-----:R-:W-:Y:S06]  /*3e00*/  @P0 BRA `(.L_x_8185) ;  /* 0x0000001000380947 */ /* 0x001fec0003800000 */
        /* <DEDUP_REMOVED lines=21> */
.L_x_8189:
[----:B------:R0:W-:Y:S01]  /*3f60*/  STG.E.U8 desc[UR36][R8.64], R3 ;  /* 0x0000000308007986 */ /* 0x0001e2000c101124 */
[----:B------:R-:W-:Y:S01]  /*3f70*/  IMAD.MOV.U32 R25, RZ, RZ, R23 ;  /* 0x000000ffff197224 */ /* 0x000fe200078e0017 */
[----:B------:R-:W-:Y:S06]  /*3f80*/  BRA `(.L_x_8185) ;  /* 0x0000000c00d87947 */ /* 0x000fec0003800000 */
.L_x_8188:
        /* <DEDUP_REMOVED lines=13> */
.L_x_8192:
[----:B------:R-:W-:Y:S01]  /*4060*/  LOP3.LUT R3, R3, 0xffff, RZ, 0xc0, !PT ;  /* 0x0000ffff03037812 */ /* 0x000fe200078ec0ff */
[----:B------:R-:W-:-:S03]  /*4070*/  IMAD.MOV.U32 R25, RZ, RZ, R23 ;  /* 0x000000ffff197224 */ /* 0x000fc600078e0017 */
[----:B------:R-:W-:-:S05]  /*4080*/  PRMT R3, R3, 0x8880, RZ ;  /* 0x0000888003037816 */ /* 0x000fca00000000ff */
[----:B------:R0:W-:Y:S01]  /*4090*/  STG.E desc[UR36][R8.64], R3 ;  /* 0x0000000308007986 */ /* 0x0001e2000c101924 */
[----:B------:R-:W-:Y:S05]  /*40a0*/  BRA `(.L_x_8185) ;  /* 0x0000000c00907947 */ /* 0x000fea0003800000 */
.L_x_8191:
[----:B------:R-:W-:Y:S01]  /*40b0*/  PRMT R3, R3, 0x8880, RZ ;  /* 0x0000888003037816 */ /* 0x000fe200000000ff */
[----:B------:R-:W-:-:S03]  /*40c0*/  IMAD.MOV.U32 R25, RZ, RZ, R23 ;  /* 0x000000ffff197224 */ /* 0x000fc600078e0017 */
[----:B------:R-:W-:-:S05]  /*40d0*/  PRMT R3, R3, 0x7710, RZ ;  /* 0x0000771003037816 */ /* 0x000fca00000000ff */
[----:B------:R0:W-:Y:S01]  /*40e0*/  STG.E.U16 desc[UR36][R8.64], R3 ;  /* 0x0000000308007986 */ /* 0x0001e2000c101524 */
[----:B------:R-:W-:Y:S05]  /*40f0*/  BRA `(.L_x_8185) ;  /* 0x0000000c007c7947 */ /* 0x000fea0003800000 */
.L_x_8187:
        /* <DEDUP_REMOVED lines=10> */
.L_x_8194:
[----:B------:R-:W0:Y:S01]  /*41a0*/  I2F.S8 R0, R3 ;  /* 0x0000000300007306 */ /* 0x000e220000001400 */
[----:B------:R-:W-:Y:S01]  /*41b0*/  IMAD.MOV.U32 R25, RZ, RZ, R23 ;  /* 0x000000ffff197224 */ /* 0x000fe200078e0017 */
[----:B0-----:R-:W-:-:S05]  /*41c0*/  F2FP.F16.F32.PACK_AB R0, RZ, R0 ;  /* 0x00000000ff00723e */ /* 0x001fca00000000ff */
[----:B------:R0:W-:Y:S01]  /*41d0*/  STG.E.U16 desc[UR36][R8.64], R0 ;  /* 0x0000000008007986 */ /* 0x0001e2000c101524 */
[----:B------:R-:W-:Y:S05]  /*41e0*/  BRA `(.L_x_8185) ;  /* 0x0000000c00407947 */ /* 0x000fea0003800000 */
.L_x_8193:
        /* <DEDUP_REMOVED lines=11> */
.L_x_8196:
[----:B------:R-:W0:Y:S01]  /*42a0*/  I2F.S8 R3, R3 ;  /* 0x0000000300037306 */ /* 0x000e220000001400 */
[----:B------:R-:W-:Y:S01]  /*42b0*/  IMAD.MOV.U32 R25, RZ, RZ, R23 ;  /* 0x000000ffff197224 */ /* 0x000fe200078e0017 */
[----:B0-----:R-:W-:-:S04]  /*42c0*/  F2FP.F16.F32.PACK_AB R3, RZ, R3 ;  /* 0x00000003ff03723e */ /* 0x001fc800000000ff */
[----:B------:R-:W-:-:S05]  /*42d0*/  PRMT R3, R3, 0x5410, RZ ;  /* 0x0000541003037816 */ /* 0x000fca00000000ff */
[----:B------:R0:W-:Y:S01]  /*42e0*/  STG.E desc[UR36][R8.64], R3 ;  /* 0x0000000308007986 */ /* 0x0001e2000c101924 */
[----:B------:R-:W-:Y:S05]  /*42f0*/  BRA `(.L_x_8185) ;  /* 0x0000000800fc7947 */ /* 0x000fea0003800000 */
.L_x_8195:
[----:B------:R-:W-:Y:S01]  /*4300*/  PRMT R4, R3, 0x8880, RZ ;  /* 0x0000888003047816 */ /* 0x000fe200000000ff */
[----:B------:R-:W-:-:S03]  /*4310*/  IMAD.MOV.U32 R25, RZ, RZ, R23 ;  /* 0x000000ffff197224 */ /* 0x000fc600078e0017 */
[----:B------:R-:W-:-:S06]  /*4320*/  PRMT R4, R4, 0x7710, RZ ;  /* 0x0000771004047816 */ /* 0x000fcc00000000ff */
[----:B------:R-:W0:Y:S02]  /*4330*/  I2F.F64.S16 R4, R4 ;  /* 0x0000000400047312 */ /* 0x000e240000101c00 */
[----:B0-----:R0:W-:Y:S01]  /*4340*/  STG.E.64 desc[UR36][R8.64], R4 ;  /* 0x0000000408007986 */ /* 0x0011e2000c101b24 */
[----:B------:R-:W-:Y:S05]  /*4350*/  BRA `(.L_x_8185) ;  /* 0x0000000800e47947 */ /* 0x000fea0003800000 */
.L_x_8186:
        /* <DEDUP_REMOVED lines=13> */
.L_x_8199:
[----:B------:R-:W-:Y:S02]  /*4430*/  PRMT R4, R3, 0x8880, RZ ;  /* 0x0000888003047816 */ /* 0x000fe400000000ff */
[----:B------:R-:W-:Y:S01]  /*4440*/  CS2R R6, SRZ ;  /* 0x0000000000067805 */ /* 0x000fe2000001ff00 */
[----:B------:R-:W-:Y:S01]  /*4450*/  IMAD.MOV.U32 R25, RZ, RZ, R23 ;  /* 0x000000ffff197224 */ /* 0x000fe200078e0017 */
[----:B------:R-:W-:-:S06]  /*4460*/  PRMT R4, R4, 0x7710, RZ ;  /* 0x0000771004047816 */ /* 0x000fcc00000000ff */
[----:B------:R-:W0:Y:S02]  /*4470*/  I2F.F64.S16 R4, R4 ;  /* 0x0000000400047312 */ /* 0x000e240000101c00 */
[----:B0-----:R3:W-:Y:S01]  /*4480*/  STG.E.128 desc[UR36][R8.64], R4 ;  /* 0x0000000408007986 */ /* 0x0017e2000c101d24 */
[----:B------:R-:W-:Y:S05]  /*4490*/  BRA `(.L_x_8185) ;  /* 0x0000000800947947 */ /* 0x000fea0003800000 */
.L_x_8198:
        /* <DEDUP_REMOVED lines=19> */
.L_x_8203:
[----:B------:R-:W-:Y:S05]  /*45d0*/  BSYNC.RECONVERGENT B0 ;  /* 0x0000000000007941 */ /* 0x000fea0003800200 */
.L_x_8202:
[----:B------:R-:W-:Y:S01]  /*45e0*/  LOP3.LUT R5, R0, 0x80, R5, 0xf8, !PT ;  /* 0x0000008000057812 */ /* 0x000fe200078ef805 */
[----:B------:R-:W-:-:S04]  /*45f0*/  IMAD.MOV.U32 R25, RZ, RZ, R23 ;  /* 0x000000ffff197224 */ /* 0x000fc800078e0017 */
[----:B------:R2:W-:Y:S01]  /*4600*/  STG.E.U8 desc[UR36][R8.64], R5 ;  /* 0x0000000508007986 */ /* 0x0005e2000c101124 */
[----:B------:R-:W-:Y:S05]  /*4610*/  BRA `(.L_x_8185) ;  /* 0x0000000800347947 */ /* 0x000fea0003800000 */
.L_x_8201:
        /* <DEDUP_REMOVED lines=15> */
.L_x_8205:
[----:B------:R-:W-:Y:S05]  /*4710*/  BSYNC.RECONVERGENT B0 ;  /* 0x0000000000007941 */ /* 0x000fea0003800200 */
.L_x_8204:
[----:B------:R-:W-:Y:S01]  /*4720*/  LOP3.LUT R5, R0, 0x80, R5, 0xf8, !PT ;  /* 0x0000008000057812 */ /* 0x000fe200078ef805 */
[----:B------:R-:W-:-:S04]  /*4730*/  IMAD.MOV.U32 R25, RZ, RZ, R23 ;  /* 0x000000ffff197224 */ /* 0x000fc800078e0017 */
[----:B------:R1:W-:Y:S01]  /*4740*/  STG.E.U8 desc[UR36][R8.64], R5 ;  /* 0x0000000508007986 */ /* 0x0003e2000c101124 */
[----:B------:R-:W-:Y:S05]  /*4750*/  BRA `(.L_x_8185) ;  /* 0x0000000400e47947 */ /* 0x000fea0003800000 */
.L_x_8200:
[----:B------:R-:W0:Y:S01]  /*4760*/  I2F.S8 R0, R3 ;  /* 0x0000000300007306 */ /* 0x000e220000001400 */
[----:B------:R-:W-:Y:S01]  /*4770*/  IMAD.MOV.U32 R25, RZ, RZ, R23 ;  /* 0x000000ffff197224 */ /* 0x000fe200078e0017 */
[----:B0-----:R-:W-:-:S05]  /*4780*/  F2FP.BF16.F32.PACK_AB R0, RZ, R0 ;  /* 0x00000000ff00723e */ /* 0x001fca00000010ff */
[----:B------:R0:W-:Y:S01]  /*4790*/  STG.E.U16 desc[UR36][R8.64], R0 ;  /* 0x0000000008007986 */ /* 0x0001e2000c101524 */
[----:B------:R-:W-:Y:S05]  /*47a0*/  BRA `(.L_x_8185) ;  /* 0x0000000400d07947 */ /* 0x000fea0003800000 */
.L_x_8197:
        /* <DEDUP_REMOVED lines=13> */
.L_x_8208:
        /* <DEDUP_REMOVED lines=13> */
.L_x_8211:
[----:B------:R-:W-:-:S04]  /*4950*/  SHF.R.U32.HI R0, RZ, 0x14, R3 ;  /* 0x00000014ff007819 */ /* 0x000fc80000011603 */
[----:B------:R-:W-:-:S04]  /*4960*/  LOP3.LUT R0, R0, 0x1, RZ, 0xc0, !PT ;  /* 0x0000000100007812 */ /* 0x000fc800078ec0ff */
[----:B------:R-:W-:-:S04]  /*4970*/  IADD3 R0, PT, PT, R3, 0x487ffff, R0 ;  /* 0x0487ffff03007810 */ /* 0x000fc80007ffe000 */
[----:B------:R-:W-:-:S04]  /*4980*/  SHF.R.U32.HI R0, RZ, 0x14, R0 ;  /* 0x00000014ff007819 */ /* 0x000fc80000011600 */
[----:B------:R-:W-:-:S07]  /*4990*/  LOP3.LUT R0, R0, 0xff, RZ, 0xc0, !PT ;  /* 0x000000ff00007812 */ /* 0x000fce00078ec0ff */
.L_x_8212:
[----:B------:R-:W-:-:S04]  /*49a0*/  SHF.R.U32.HI R3, RZ, 0x18, R3 ;  /* 0x00000018ff037819 */ /* 0x000fc80000011603 */
[----:B------:R-:W-:-:S04]  /*49b0*/  LOP3.LUT R0, R0, 0x80, R3, 0xf8, !PT ;  /* 0x0000008000007812 */ /* 0x000fc800078ef803 */
[----:B------:R-:W-:-:S07]  /*49c0*/  PRMT R4, R0, 0x7610, R4 ;  /* 0x0000761000047816 */ /* 0x000fce0000000004 */
.L_x_8210:
[----:B------:R-:W-:Y:S05]  /*49d0*/  BSYNC.RECONVERGENT B0 ;  /* 0x0000000000007941 */ /* 0x000fea0003800200 */
.L_x_8209:
[----:B------:R0:W-:Y:S01]  /*49e0*/  STG.E.U8 desc[UR36][R8.64], R4 ;  /* 0x0000000408007986 */ /* 0x0001e2000c101124 */
[----:B------:R-:W-:Y:S01]  /*49f0*/  IMAD.MOV.U32 R25, RZ, RZ, R23 ;  /* 0x000000ffff197224 */ /* 0x000fe200078e0017 */
[----:B------:R-:W-:Y:S06]  /*4a00*/  BRA `(.L_x_8185) ;  /* 0x0000000400387947 */ /* 0x000fec0003800000 */
.L_x_8207:
        /* <DEDUP_REMOVED lines=13> */
.L_x_8215:
[----:B------:R-:W-:-:S04]  /*4ae0*/  SHF.R.U32.HI R0, RZ, 0x15, R3 ;  /* 0x00000015ff007819 */ /* 0x000fc80000011603 */
[----:B------:R-:W-:-:S04]  /*4af0*/  LOP3.LUT R0, R0, 0x1, RZ, 0xc0, !PT ;  /* 0x0000000100007812 */ /* 0x000fc800078ec0ff */
[----:B------:R-:W-:-:S04]  /*4b00*/  IADD3 R0, PT, PT, R3, 0x88fffff, R0 ;  /* 0x088fffff03007810 */ /* 0x000fc80007ffe000 */
[----:B------:R-:W-:-:S04]  /*4b10*/  SHF.R.U32.HI R0, RZ, 0x15, R0 ;  /* 0x00000015ff007819 */ /* 0x000fc80000011600 */
[----:B------:R-:W-:-:S07]  /*4b20*/  LOP3.LUT R0, R0, 0xff, RZ, 0xc0, !PT ;  /* 0x000000ff00007812 */ /* 0x000fce00078ec0ff */
.L_x_8216:
[----:B------:R-:W-:-:S04]  /*4b30*/  SHF.R.U32.HI R3, RZ, 0x18, R3 ;  /* 0x00000018ff037819 */ /* 0x000fc80000011603 */
[----:B------:R-:W-:-:S04]  /*4b40*/  LOP3.LUT R0, R0, 0x80, R3, 0xf8, !PT ;  /* 0x0000008000007812 */ /* 0x000fc800078ef803 */
[----:B------:R-:W-:-:S07]  /*4b50*/  PRMT R4, R0, 0x7610, R4 ;  /* 0x0000761000047816 */ /* 0x000fce0000000004 */
.L_x_8214:
[----:B------:R-:W-:Y:S05]  /*4b60*/  BSYNC.RECONVERGENT B0 ;  /* 0x0000000000007941 */ /* 0x000fea0003800200 */
.L_x_8213:
[----:B------:R0:W-:Y:S01]  /*4b70*/  STG.E.U8 desc[UR36][R8.64], R4 ;  /* 0x0000000408007986 */ /* 0x0001e2000c101124 */
[----:B------:R-:W-:Y:S01]  /*4b80*/  IMAD.MOV.U32 R25, RZ, RZ, R23 ;  /* 0x000000ffff197224 */ /* 0x000fe200078e0017 */
[----:B------:R-:W-:Y:S06]  /*4b90*/  BRA `(.L_x_8185) ;  /* 0x0000000000d47947 */ /* 0x000fec0003800000 */
.L_x_8206:
[----:B------:R-:W-:-:S13]  /*4ba0*/  ISETP.NE.AND P0, PT, R0, 0x1c, PT ;  /* 0x0000001c0000780c */ /* 0x000fda0003f05270 */
[----:B------:R-:W-:Y:S05]  /*4bb0*/  @!P0 BRA `(.L_x_8217) ;  /* 0x0000000000bc8947 */ /* 0x000fea0003800000 */
[----:B------:R-:W-:-:S13]  /*4bc0*/  ISETP.NE.AND P0, PT, R0, 0x1d, PT ;  /* 0x0000001d0000780c */ /* 0x000fda0003f05270 */
[----:B------:R-:W-:Y:S05]  /*4bd0*/  @!P0 BRA `(.L_x_8218) ;  /* 0x0000000000988947 */ /* 0x000fea0003800000 */
[----:B------:R-:W-:-:S13]  /*4be0*/  ISETP.NE.AND P0, PT, R0, 0x2c, PT ;  /* 0x0000002c0000780c */ /* 0x000fda0003f05270 */
[----:B------:R-:W-:Y:S05]  /*4bf0*/  @!P0 BRA `(.L_x_8219) ;  /* 0x0000000000488947 */ /* 0x000fea0003800000 */
.L_x_8190:
        /* <DEDUP_REMOVED lines=16> */
.L_x_8220:
[----:B------:R-:W-:Y:S01]  /*4d00*/  IMAD.MOV.U32 R25, RZ, RZ, R23 ;  /* 0x000000ffff197224 */ /* 0x000fe200078e0017 */
[----:B------:R-:W-:Y:S06]  /*4d10*/  BRA `(.L_x_8185) ;  /* 0x0000000000747947 */ /* 0x000fec0003800000 */
.L_x_8219:
        /* <DEDUP_REMOVED lines=18> */
.L_x_8218:
[----:B------:R-:W-:Y:S01]  /*4e40*/  LOP3.LUT R3, R3, 0xffff, RZ, 0xc0, !PT ;  /* 0x0000ffff03037812 */ /* 0x000fe200078ec0ff */
[----:B------:R-:W-:-:S03]  /*4e50*/  IMAD.MOV.U32 R25, RZ, RZ, R23 ;  /* 0x000000ffff197224 */ /* 0x000fc600078e0017 */
[----:B------:R-:W-:-:S05]  /*4e60*/  PRMT R3, R3, 0x8880, RZ ;  /* 0x0000888003037816 */ /* 0x000fca00000000ff */
[----:B------:R-:W-:-:S05]  /*4e70*/  IMAD.MOV.U32 R4, RZ, RZ, R3 ;  /* 0x000000ffff047224 */ /* 0x000fca00078e0003 */
[----:B------:R-:W-:-:S05]  /*4e80*/  SHF.R.S32.HI R5, RZ, 0x1f, R4 ;  /* 0x0000001fff057819 */ /* 0x000fca0000011404 */
[----:B------:R0:W-:Y:S01]  /*4e90*/  STG.E.64 desc[UR36][R8.64], R4 ;  /* 0x0000000408007986 */ /* 0x0001e2000c101b24 */
[----:B------:R-:W-:Y:S05]  /*4ea0*/  BRA `(.L_x_8185) ;  /* 0x0000000000107947 */ /* 0x000fea0003800000 */
.L_x_8217:
[----:B------:R-:W-:Y:S01]  /*4eb0*/  LOP3.LUT R3, R3, 0xffff, RZ, 0xc0, !PT ;  /* 0x0000ffff03037812 */ /* 0x000fe200078ec0ff */
[----:B------:R-:W-:-:S03]  /*4ec0*/  IMAD.MOV.U32 R25, RZ, RZ, R23 ;  /* 0x000000ffff197224 */ /* 0x000fc600078e0017 */
[----:B------:R-:W-:-:S05]  /*4ed0*/  PRMT R3, R3, 0x8880, RZ ;  /* 0x0000888003037816 */ /* 0x000fca00000000ff */
[----:B------:R0:W-:Y:S02]  /*4ee0*/  STG.E desc[UR36][R8.64], R3 ;  /* 0x0000000308007986 */ /* 0x0001e4000c101924 */
.L_x_8185:
[----:B------:R-:W-:Y:S05]  /*4ef0*/  BSYNC.RECONVERGENT B6 ;  /* 0x0000000000067941 */ /* 0x000fea0003800200 */
.L_x_8184:
        /* <DEDUP_REMOVED lines=23> */
.L_x_8226:
[----:B------:R0:W-:Y:S01]  /*5070*/  STG.E.U8 desc[UR36][R8.64], R22 ;  /* 0x0000001608007986 */ /* 0x0001e2000c101124 */
[----:B------:R-:W-:Y:S05]  /*5080*/  BRA `(.L_x_8228) ;  /* 0x0000000c00807947 */ /* 0x000fea0003800000 */
.L_x_8225:
        /* <DEDUP_REMOVED lines=12> */
.L_x_8230:
[----:B------:R-:W-:-:S04]  /*5150*/  LOP3.LUT R22, R22, 0xffff, RZ, 0xc0, !PT ;  /* 0x0000ffff16167812 */ /* 0x000fc800078ec0ff */
[----:B------:R-:W-:-:S05]  /*5160*/  PRMT R3, R22, 0x8880, RZ ;  /* 0x0000888016037816 */ /* 0x000fca00000000ff */
[----:B------:R0:W-:Y:S01]  /*5170*/  STG.E desc[UR36][R8.64], R3 ;  /* 0x0000000308007986 */ /* 0x0001e2000c101924 */
[----:B------:R-:W-:Y:S05]  /*5180*/  BRA `(.L_x_8228) ;  /* 0x0000000c00407947 */ /* 0x000fea0003800000 */
.L_x_8229:
[----:B------:R-:W-:-:S04]  /*5190*/  PRMT R3, R22, 0x8880, RZ ;  /* 0x0000888016037816 */ /* 0x000fc800000000ff */
[----:B------:R-:W-:-:S05]  /*51a0*/  PRMT R3, R3, 0x7710, RZ ;  /* 0x0000771003037816 */ /* 0x000fca00000000ff */
[----:B------:R0:W-:Y:S01]  /*51b0*/  STG.E.U16 desc[UR36][R8.64], R3 ;  /* 0x0000000308007986 */ /* 0x0001e2000c101524 */
[----:B------:R-:W-:Y:S05]  /*51c0*/  BRA `(.L_x_8228) ;  /* 0x0000000c00307947 */ /* 0x000fea0003800000 */
.L_x_8224:
        /* <DEDUP_REMOVED lines=9> */
.L_x_8232:
[----:B------:R-:W0:Y:S02]  /*5260*/  I2F.S8 R0, R22 ;  /* 0x0000001600007306 */ /* 0x000e240000001400 */
[----:B0-----:R-:W-:-:S05]  /*5270*/  F2FP.F16.F32.PACK_AB R0, RZ, R0 ;  /* 0x00000000ff00723e */ /* 0x001fca00000000ff */
[----:B------:R0:W-:Y:S01]  /*5280*/  STG.E.U16 desc[UR36][R8.64], R0 ;  /* 0x0000000008007986 */ /* 0x0001e2000c101524 */
[----:B------:R-:W-:Y:S05]  /*5290*/  BRA `(.L_x_8228) ;  /* 0x0000000800fc7947 */ /* 0x000fea0003800000 */
.L_x_8231:
        /* <DEDUP_REMOVED lines=10> */
.L_x_8234:
[----:B------:R-:W0:Y:S02]  /*5340*/  I2F.S8 R22, R22 ;  /* 0x0000001600167306 */ /* 0x000e240000001400 */
[----:B0-----:R-:W-:-:S04]  /*5350*/  F2FP.F16.F32.PACK_AB R3, RZ, R22 ;  /* 0x00000016ff03723e */ /* 0x001fc800000000ff */
[----:B------:R-:W-:-:S05]  /*5360*/  PRMT R3, R3, 0x5410, RZ ;  /* 0x0000541003037816 */ /* 0x000fca00000000ff */
[----:B------:R0:W-:Y:S01]  /*5370*/  STG.E desc[UR36][R8.64], R3 ;  /* 0x0000000308007986 */ /* 0x0001e2000c101924 */
[----:B------:R-:W-:Y:S05]  /*5380*/  BRA `(.L_x_8228) ;  /* 0x0000000800c07947 */ /* 0x000fea0003800000 */
.L_x_8233:
[----:B------:R-:W-:-:S04]  /*5390*/  PRMT R4, R22, 0x8880, RZ ;  /* 0x0000888016047816 */ /* 0x000fc800000000ff */
[----:B------:R-:W-:-:S06]  /*53a0*/  PRMT R4, R4, 0x7710, RZ ;  /* 0x0000771004047816 */ /* 0x000fcc00000000ff */
[----:B------:R-:W0:Y:S02]  /*53b0*/  I2F.F64.S16 R4, R4 ;  /* 0x0000000400047312 */ /* 0x000e240000101c00 */
[----:B0-----:R0:W-:Y:S01]  /*53c0*/  STG.E.64 desc[UR36][R8.64], R4 ;  /* 0x0000000408007986 */ /* 0x0011e2000c101b24 */
[----:B------:R-:W-:Y:S05]  /*53d0*/  BRA `(.L_x_8228) ;  /* 0x0000000800ac7947 */ /* 0x000fea0003800000 */
.L_x_8223:
        /* <DEDUP_REMOVED lines=14> */
.L_x_8238:
        /* <DEDUP_REMOVED lines=17> */
.L_x_8241:
[----:B------:R-:W-:-:S04]  /*55d0*/  SHF.R.U32.HI R3, RZ, 0x18, R5 ;  /* 0x00000018ff037819 */ /* 0x000fc80000011605 */
[----:B------:R-:W-:-:S04]  /*55e0*/  LOP3.LUT R0, R0, 0x80, R3, 0xf8, !PT ;  /* 0x0000008000007812 */ /* 0x000fc800078ef803 */
[----:B------:R-:W-:-:S07]  /*55f0*/  PRMT R4, R0, 0x7610, R4 ;  /* 0x0000761000047816 */ /* 0x000fce0000000004 */
.L_x_8240:
[----:B------:R-:W-:Y:S05]  /*5600*/  BSYNC.RECONVERGENT B0 ;  /* 0x0000000000007941 */ /* 0x000fea0003800200 */
.L_x_8239:
[----:B------:R0:W-:Y:S01]  /*5610*/  STG.E.U8 desc[UR36][R8.64], R4 ;  /* 0x0000000408007986 */ /* 0x0001e2000c101124 */
[----:B------:R-:W-:Y:S05]  /*5620*/  BRA `(.L_x_8228) ;  /* 0x0000000800187947 */ /* 0x000fea0003800000 */
.L_x_8237:
        /* <DEDUP_REMOVED lines=17> */
.L_x_8244:
[----:B------:R-:W-:-:S04]  /*5740*/  SHF.R.U32.HI R3, RZ, 0x18, R5 ;  /* 0x00000018ff037819 */ /* 0x000fc80000011605 */
[----:B------:R-:W-:-:S04]  /*5750*/  LOP3.LUT R0, R0, 0x80, R3, 0xf8, !PT ;  /* 0x0000008000007812 */ /* 0x000fc800078ef803 */
[----:B------:R-:W-:-:S07]  /*5760*/  PRMT R4, R0, 0x7610, R4 ;  /* 0x0000761000047816 */ /* 0x000fce0000000004 */
.L_x_8243:
[----:B------:R-:W-:Y:S05]  /*5770*/  BSYNC.RECONVERGENT B0 ;  /* 0x0000000000007941 */ /* 0x000fea0003800200 */
.L_x_8242:
[----:B------:R0:W-:Y:S01]  /*5780*/  STG.E.U8 desc[UR36][R8.64], R4 ;  /* 0x0000000408007986 */ /* 0x0001e2000c101124 */
[----:B------:R-:W-:Y:S05]  /*5790*/  BRA `(.L_x_8228) ;  /* 0x0000000400bc7947 */ /* 0x000fea0003800000 */
.L_x_8236:
        /* <DEDUP_REMOVED lines=22> */
.L_x_8246:
[----:B------:R-:W-:-:S04]  /*5900*/  LOP3.LUT R22, R22, 0xffff, RZ, 0xc0, !PT ;  /* 0x0000ffff16167812 */ /* 0x000fc800078ec0ff */
[----:B------:R-:W-:-:S05]  /*5910*/  PRMT R22, R22, 0x8880, RZ ;  /* 0x0000888016167816 */ /* 0x000fca00000000ff */
[----:B------:R-:W-:-:S05]  /*5920*/  IMAD.MOV.U32 R4, RZ, RZ, R22 ;  /* 0x000000ffff047224 */ /* 0x000fca00078e0016 */
[----:B------:R-:W-:-:S05]  /*5930*/  SHF.R.S32.HI R5, RZ, 0x1f, R4 ;  /* 0x0000001fff057819 */ /* 0x000fca0000011404 */
[----:B------:R0:W-:Y:S01]  /*5940*/  STG.E.64 desc[UR36][R8.64], R4 ;  /* 0x0000000408007986 */ /* 0x0001e2000c101b24 */
[----:B------:R-:W-:Y:S05]  /*5950*/  BRA `(.L_x_8228) ;  /* 0x00000004004c7947 */ /* 0x000fea0003800000 */
.L_x_8245:
[----:B------:R-:W-:-:S04]  /*5960*/  LOP3.LUT R22, R22, 0xffff, RZ, 0xc0, !PT ;  /* 0x0000ffff16167812 */ /* 0x000fc800078ec0ff */
[----:B------:R-:W-:-:S05]  /*5970*/  PRMT R3, R22, 0x8880, RZ ;  /* 0x0000888016037816 */ /* 0x000fca00000000ff */
[----:B------:R0:W-:Y:S01]  /*5980*/  STG.E desc[UR36][R8.64], R3 ;  /* 0x0000000308007986 */ /* 0x0001e2000c101924 */
[----:B------:R-:W-:Y:S05]  /*5990*/  BRA `(.L_x_8228) ;  /* 0x00000004003c7947 */ /* 0x000fea0003800000 */
.L_x_8235:
        /* <DEDUP_REMOVED lines=10> */
.L_x_8248:
[----:B------:R-:W-:Y:S02]  /*5a40*/  PRMT R4, R22, 0x8880, RZ ;  /* 0x0000888016047816 */ /* 0x000fe400000000ff */
[----:B------:R-:W-:Y:S02]  /*5a50*/  CS2R R6, SRZ ;  /* 0x0000000000067805 */ /* 0x000fe4000001ff00 */
[----:B------:R-:W-:-:S06]  /*5a60*/  PRMT R4, R4, 0x7710, RZ ;  /* 0x0000771004047816 */ /* 0x000fcc00000000ff */
[----:B------:R-:W0:Y:S02]  /*5a70*/  I2F.F64.S16 R4, R4 ;  /* 0x0000000400047312 */ /* 0x000e240000101c00 */
[----:B0-----:R4:W-:Y:S01]  /*5a80*/  STG.E.128 desc[UR36][R8.64], R4 ;  /* 0x0000000408007986 */ /* 0x0019e2000c101d24 */
[----:B------:R-:W-:Y:S05]  /*5a90*/  BRA `(.L_x_8228) ;  /* 0x0000000000fc7947 */ /* 0x000fea0003800000 */
.L_x_8247:
[----:B------:R-:W-:-:S13]  /*5aa0*/  ISETP.NE.AND P0, PT, R0, 0xf, PT ;  /* 0x0000000f0000780c */ /* 0x000fda0003f05270 */
[----:B------:R-:W-:Y:S05]  /*5ab0*/  @!P0 BRA `(.L_x_8249) ;  /* 0x0000000000e88947 */ /* 0x000fea0003800000 */
[----:B------:R-:W-:-:S13]  /*5ac0*/  ISETP.NE.AND P0, PT, R0, 0x17, PT ;  /* 0x000000170000780c */ /* 0x000fda0003f05270 */
[----:B------:R-:W-:Y:S05]  /*5ad0*/  @!P0 BRA `(.L_x_8250) ;  /* 0x0000000000908947 */ /* 0x000fea0003800000 */
[----:B------:R-:W-:-:S13]  /*5ae0*/  ISETP.NE.AND P0, PT, R0, 0x18, PT ;  /* 0x000000180000780c */ /* 0x000fda0003f05270 */
[----:B------:R-:W-:Y:S05]  /*5af0*/  @!P0 BRA `(.L_x_8251) ;  /* 0x0000000000448947 */ /* 0x000fea0003800000 */
.L_x_8227:
        /* <DEDUP_REMOVED lines=16> */
.L_x_8252:
[----:B------:R-:W-:Y:S05]  /*5c00*/  BRA `(.L_x_8228) ;  /* 0x0000000000a07947 */ /* 0x000fea0003800000 */
.L_x_8251:
        /* <DEDUP_REMOVED lines=13> */
.L_x_8254:
[----:B------:R-:W-:Y:S05]  /*5ce0*/  BSYNC.RECONVERGENT B0 ;  /* 0x0000000000007941 */ /* 0x000fea0003800200 */
.L_x_8253:
[----:B------:R-:W-:-:S05]  /*5cf0*/  LOP3.LUT R3, R0, 0x80, R3, 0xf8, !PT ;  /* 0x0000008000037812 */ /* 0x000fca00078ef803 */
[----:B------:R2:W-:Y:S01]  /*5d00*/  STG.E.U8 desc[UR36][R8.64], R3 ;  /* 0x0000000308007986 */ /* 0x0005e2000c101124 */
[----:B------:R-:W-:Y:S05]  /*5d10*/  BRA `(.L_x_8228) ;  /* 0x00000000005c7947 */ /* 0x000fea0003800000 */
.L_x_8250:
        /* <DEDUP_REMOVED lines=12> */
.L_x_8256:
[----:B------:R-:W-:Y:S01]  /*5de0*/  IMAD.MOV.U32 R0, RZ, RZ, 0x7f ;  /* 0x0000007fff007424 */ /* 0x000fe200078e00ff */
[----:B------:R-:W-:-:S04]  /*5df0*/  ISETP.GT.U32.AND P0, PT, R3, 0x7f800000, PT ;  /* 0x7f8000000300780c */ /* 0x000fc80003f04070 */
[----:B------:R-:W-:-:S09]  /*5e00*/  SEL R0, R0, 0x7c, P0 ;  /* 0x0000007c00007807 */ /* 0x000fd20000000000 */
.L_x_8257:
[----:B------:R-:W-:Y:S05]  /*5e10*/  BSYNC.RECONVERGENT B0 ;  /* 0x0000000000007941 */ /* 0x000fea0003800200 */
.L_x_8255:
[----:B------:R-:W-:-:S04]  /*5e20*/  SHF.R.U32.HI R3, RZ, 0x18, R5 ;  /* 0x00000018ff037819 */ /* 0x000fc80000011605 */
[----:B------:R-:W-:-:S05]  /*5e30*/  LOP3.LUT R3, R0, 0x80, R3, 0xf8, !PT ;  /* 0x0000008000037812 */ /* 0x000fca00078ef803 */
[----:B------:R1:W-:Y:S01]  /*5e40*/  STG.E.U8 desc[UR36][R8.64], R3 ;  /* 0x0000000308007986 */ /* 0x0003e2000c101124 */
[----:B------:R-:W-:Y:S05]  /*5e50*/  BRA `(.L_x_8228) ;  /* 0x00000000000c7947 */ /* 0x000fea0003800000 */
.L_x_8249:
[----:B------:R-:W0:Y:S02]  /*5e60*/  I2F.S8 R0, R22 ;  /* 0x0000001600007306 */ /* 0x000e240000001400 */
[----:B0-----:R-:W-:-:S05]  /*5e70*/  F2FP.BF16.F32.PACK_AB R0, RZ, R0 ;  /* 0x00000000ff00723e */ /* 0x001fca00000010ff */
[----:B------:R0:W-:Y:S02]  /*5e80*/  STG.E.U16 desc[UR36][R8.64], R0 ;  /* 0x0000000008007986 */ /* 0x0001e4000c101524 */
.L_x_8228:
        /* <DEDUP_REMOVED lines=23> */
.L_x_8261:
[----:B------:R0:W-:Y:S01]  /*6000*/  STG.E.U8 desc[UR36][R8.64], R18 ;  /* 0x0000001208007986 */ /* 0x0001e2000c101124 */
[----:B------:R-:W-:Y:S05]  /*6010*/  BRA `(.L_x_8263) ;  /* 0x0000000c00807947 */ /* 0x000fea0003800000 */
.L_x_8260:
        /* <DEDUP_REMOVED lines=12> */
.L_x_8265:
[----:B------:R-:W-:-:S04]  /*60e0*/  LOP3.LUT R18, R18, 0xffff, RZ, 0xc0, !PT ;  /* 0x0000ffff12127812 */ /* 0x000fc800078ec0ff */
[----:B------:R-:W-:-:S05]  /*60f0*/  PRMT R3, R18, 0x8880, RZ ;  /* 0x0000888012037816 */ /* 0x000fca00000000ff */
[----:B------:R3:W-:Y:S01]  /*6100*/  STG.E desc[UR36][R8.64], R3 ;  /* 0x0000000308007986 */ /* 0x0007e2000c101924 */
[----:B------:R-:W-:Y:S05]  /*6110*/  BRA `(.L_x_8263) ;  /* 0x0000000c00407947 */ /* 0x000fea0003800000 */
.L_x_8264:
[----:B------:R-:W-:-:S04]  /*6120*/  PRMT R3, R18, 0x8880, RZ ;  /* 0x0000888012037816 */ /* 0x000fc800000000ff */
[----:B------:R-:W-:-:S05]  /*6130*/  PRMT R3, R3, 0x7710, RZ ;  /* 0x0000771003037816 */ /* 0x000fca00000000ff */
[----:B------:R2:W-:Y:S01]  /*6140*/  STG.E.U16 desc[UR36][R8.64], R3 ;  /* 0x0000000308007986 */ /* 0x0005e2000c101524 */
[----:B------:R-:W-:Y:S05]  /*6150*/  BRA `(.L_x_8263) ;  /* 0x0000000c00307947 */ /* 0x000fea0003800000 */
.L_x_8259:
        /* <DEDUP_REMOVED lines=9> */
.L_x_8267:
[----:B------:R-:W0:Y:S02]  /*61f0*/  I2F.S8 R0, R18 ;  /* 0x0000001200007306 */ /* 0x000e240000001400 */
[----:B0-----:R-:W-:-:S05]  /*6200*/  F2FP.F16.F32.PACK_AB R0, RZ, R0 ;  /* 0x00000000ff00723e */ /* 0x001fca00000000ff */
[----:B------:R0:W-:Y:S01]  /*6210*/  STG.E.U16 desc[UR36][R8.64], R0 ;  /* 0x0000000008007986 */ /* 0x0001e2000c101524 */
[----:B------:R-:W-:Y:S05]  /*6220*/  BRA `(.L_x_8263) ;  /* 0x0000000800fc7947 */ /* 0x000fea0003800000 */
.L_x_8266:
        /* <DEDUP_REMOVED lines=10> */
.L_x_8269:
[----:B------:R-:W0:Y:S02]  /*62d0*/  I2F.S8 R18, R18 ;  /* 0x0000001200127306 */ /* 0x000e240000001400 */
[----:B0-----:R-:W-:-:S04]  /*62e0*/  F2FP.F16.F32.PACK_AB R3, RZ, R18 ;  /* 0x00000012ff03723e */ /* 0x001fc800000000ff */
[----:B------:R-:W-:-:S05]  /*62f0*/  PRMT R3, R3, 0x5410, RZ ;  /* 0x0000541003037816 */ /* 0x000fca00000000ff */
[----:B------:R0:W-:Y:S01]  /*6300*/  STG.E desc[UR36][R8.64], R3 ;  /* 0x0000000308007986 */ /* 0x0001e2000c101924 */
[----:B------:R-:W-:Y:S05]  /*6310*/  BRA `(.L_x_8263) ;  /* 0x0000000800c07947 */ /* 0x000fea0003800000 */
.L_x_8268:
[----:B------:R-:W-:-:S04]  /*6320*/  PRMT R4, R18, 0x8880, RZ ;  /* 0x0000888012047816 */ /* 0x000fc800000000ff */
[----:B------:R-:W-:-:S06]  /*6330*/  PRMT R4, R4, 0x7710, RZ ;  /* 0x0000771004047816 */ /* 0x000fcc00000000ff */
[----:B------:R-:W0:Y:S02]  /*6340*/  I2F.F64.S16 R4, R4 ;  /* 0x0000000400047312 */ /* 0x000e240000101c00 */
[----:B0-----:R0:W-:Y:S01]  /*6350*/  STG.E.64 desc[UR36][R8.64], R4 ;  /* 0x0000000408007986 */ /* 0x0011e2000c101b24 */
[----:B------:R-:W-:Y:S05]  /*6360*/  BRA `(.L_x_8263) ;  /* 0x0000000800ac7947 */ /* 0x000fea0003800000 */
.L_x_8258:
        /* <DEDUP_REMOVED lines=14> */
.L_x_8273:
        /* <DEDUP_REMOVED lines=17> */
.L_x_8276:
[----:B------:R-:W-:-:S04]  /*6560*/  SHF.R.U32.HI R3, RZ, 0x18, R5 ;  /* 0x00000018ff037819 */ /* 0x000fc80000011605 */
[----:B------:R-:W-:-:S04]  /*6570*/  LOP3.LUT R0, R0, 0x80, R3, 0xf8, !PT ;  /* 0x0000008000007812 */ /* 0x000fc800078ef803 */
[----:B------:R-:W-:-:S07]  /*6580*/  PRMT R4, R0, 0x7610, R4 ;  /* 0x0000761000047816 */ /* 0x000fce0000000004 */
.L_x_8275:
[----:B------:R-:W-:Y:S05]  /*6590*/  BSYNC.RECONVERGENT B0 ;  /* 0x0000000000007941 */ /* 0x000fea0003800200 */
.L_x_8274:
[----:B------:R0:W-:Y:S01]  /*65a0*/  STG.E.U8 desc[UR36][R8.64], R4 ;  /* 0x0000000408007986 */ /* 0x0001e2000c101124 */
[----:B------:R-:W-:Y:S05]  /*65b0*/  BRA `(.L_x_8263) ;  /* 0x0000000800187947 */ /* 0x000fea0003800000 */
.L_x_8272:
        /* <DEDUP_REMOVED lines=17> */
.L_x_8279:
[----:B------:R-:W-:-:S04]  /*66d0*/  SHF.R.U32.HI R3, RZ, 0x18, R5 ;  /* 0x00000018ff037819 */ /* 0x000fc80000011605 */
[----:B------:R-:W-:-:S04]  /*66e0*/  LOP3.LUT R0, R0, 0x80, R3, 0xf8, !PT ;  /* 0x0000008000007812 */ /* 0x000fc800078ef803 */
[----:B------:R-:W-:-:S07]  /*66f0*/  PRMT R4, R0, 0x7610, R4 ;  /* 0x0000761000047816 */ /* 0x000fce0000000004 */
.L_x_8278:
[----:B------:R-:W-:Y:S05]  /*6700*/  BSYNC.RECONVERGENT B0 ;  /* 0x0000000000007941 */ /* 0x000fea0003800200 */
.L_x_8277:
[----:B------:R0:W-:Y:S01]  /*6710*/  STG.E.U8 desc[UR36][R8.64], R4 ;  /* 0x0000000408007986 */ /* 0x0001e2000c101124 */
[----:B------:R-:W-:Y:S05]  /*6720*/  BRA `(.L_x_8263) ;  /* 0x0000000400bc7947 */ /* 0x000fea0003800000 */
.L_x_8271:
        /* <DEDUP_REMOVED lines=22> */
.L_x_8281:
[----:B------:R-:W-:-:S04]  /*6890*/  LOP3.LUT R18, R18, 0xffff, RZ, 0xc0, !PT ;  /* 0x0000ffff12127812 */ /* 0x000fc800078ec0ff */
[----:B------:R-:W-:-:S05]  /*68a0*/  PRMT R18, R18, 0x8880, RZ ;  /* 0x0000888012127816 */ /* 0x000fca00000000ff */
[----:B------:R-:W-:-:S05]  /*68b0*/  IMAD.MOV.U32 R4, RZ, RZ, R18 ;  /* 0x000000ffff047224 */ /* 0x000fca00078e0012 */
[----:B------:R-:W-:-:S05]  /*68c0*/  SHF.R.S32.HI R5, RZ, 0x1f, R4 ;  /* 0x0000001fff057819 */ /* 0x000fca0000011404 */
[----:B------:R0:W-:Y:S01]  /*68d0*/  STG.E.64 desc[UR36][R8.64], R4 ;  /* 0x0000000408007986 */ /* 0x0001e2000c101b24 */
[----:B------:R-:W-:Y:S05]  /*68e0*/  BRA `(.L_x_8263) ;  /* 0x00000004004c7947 */ /* 0x000fea0003800000 */
.L_x_8280:
[----:B------:R-:W-:-:S04]  /*68f0*/  LOP3.LUT R18, R18, 0xffff, RZ, 0xc0, !PT ;  /* 0x0000ffff12127812 */ /* 0x000fc800078ec0ff */
[----:B------:R-:W-:-:S05]  /*6900*/  PRMT R3, R18, 0x8880, RZ ;  /* 0x0000888012037816 */ /* 0x000fca00000000ff */
[----:B------:R0:W-:Y:S01]  /*6910*/  STG.E desc[UR36][R8.64], R3 ;  /* 0x0000000308007986 */ /* 0x0001e2000c101924 */
[----:B------:R-:W-:Y:S05]  /*6920*/  BRA `(.L_x_8263) ;  /* 0x00000004003c7947 */ /* 0x000fea0003800000 */
.L_x_8270:
        /* <DEDUP_REMOVED lines=10> */
.L_x_8283:
[----:B------:R-:W-:Y:S02]  /*69d0*/  PRMT R4, R18, 0x8880, RZ ;  /* 0x0000888012047816 */ /* 0x000fe400000000ff */
[----:B------:R-:W-:Y:S02]  /*69e0*/  CS2R R6, SRZ ;  /* 0x0000000000067805 */ /* 0x000fe4000001ff00 */
[----:B------:R-:W-:-:S06]  /*69f0*/  PRMT R4, R4, 0x7710, RZ ;  /* 0x0000771004047816 */ /* 0x000fcc00000000ff */
[----:B------:R-:W0:Y:S02]  /*6a00*/  I2F.F64.S16 R4, R4 ;  /* 0x0000000400047312 */ /* 0x000e240000101c00 */
[----:B0-----:R0:W-:Y:S01]  /*6a10*/  STG.E.128 desc[UR36][R8.64], R4 ;  /* 0x0000000408007986 */ /* 0x0011e2000c101d24 */
[----:B------:R-:W-:Y:S05]  /*6a20*/  BRA `(.L_x_8263) ;  /* 0x0000000000fc7947 */ /* 0x000fea0003800000 */
.L_x_8282:
[----:B------:R-:W-:-:S13]  /*6a30*/  ISETP.NE.AND P0, PT, R0, 0xf, PT ;  /* 0x0000000f0000780c */ /* 0x000fda0003f05270 */
[----:B------:R-:W-:Y:S05]  /*6a40*/  @!P0 BRA `(.L_x_8284) ;  /* 0x0000000000e88947 */ /* 0x000fea0003800000 */
[----:B------:R-:W-:-:S13]  /*6a50*/  ISETP.NE.AND P0, PT, R0, 0x17, PT ;  /* 0x000000170000780c */ /* 0x000fda0003f05270 */
[----:B------:R-:W-:Y:S05]  /*6a60*/  @!P0 BRA `(.L_x_8285) ;  /* 0x0000000000908947 */ /* 0x000fea0003800000 */
[----:B------:R-:W-:-:S13]  /*6a70*/  ISETP.NE.AND P0, PT, R0, 0x18, PT ;  /* 0x000000180000780c */ /* 0x000fda0003f05270 */
[----:B------:R-:W-:Y:S05]  /*6a80*/  @!P0 BRA `(.L_x_8286) ;  /* 0x0000000000448947 */ /* 0x000fea0003800000 */
.L_x_8262:
        /* <DEDUP_REMOVED lines=16> */
.L_x_8287:
[----:B------:R-:W-:Y:S05]  /*6b90*/  BRA `(.L_x_8263) ;  /* 0x0000000000a07947 */ /* 0x000fea0003800000 */
.L_x_8286:
        /* <DEDUP_REMOVED lines=13> */
.L_x_8289:
[----:B------:R-:W-:Y:S05]  /*6c70*/  BSYNC.RECONVERGENT B0 ;  /* 0x0000000000007941 */ /* 0x000fea0003800200 */
.L_x_8288:
[----:B------:R-:W-:-:S05]  /*6c80*/  LOP3.LUT R3, R0, 0x80, R3, 0xf8, !PT ;  /* 0x0000008000037812 */ /* 0x000fca00078ef803 */
[----:B------:R0:W-:Y:S01]  /*6c90*/  STG.E.U8 desc[UR36][R8.64], R3 ;  /* 0x0000000308007986 */ /* 0x0001e2000c101124 */
[----:B------:R-:W-:Y:S05]  /*6ca0*/  BRA `(.L_x_8263) ;  /* 0x00000000005c7947 */ /* 0x000fea0003800000 */
.L_x_8285:
        /* <DEDUP_REMOVED lines=12> */
.L_x_8291:
[----:B------:R-:W-:Y:S01]  /*6d70*/  IMAD.MOV.U32 R0, RZ, RZ, 0x7f ;  /* 0x0000007fff007424 */ /* 0x000fe200078e00ff */
[----:B------:R-:W-:-:S04]  /*6d80*/  ISETP.GT.U32.AND P0, PT, R3, 0x7f800000, PT ;  /* 0x7f8000000300780c */ /* 0x000fc80003f04070 */
[----:B------:R-:W-:-:S09]  /*6d90*/  SEL R0, R0, 0x7c, P0 ;  /* 0x0000007c00007807 */ /* 0x000fd20000000000 */
.L_x_8292:
[----:B------:R-:W-:Y:S05]  /*6da0*/  BSYNC.RECONVERGENT B0 ;  /* 0x0000000000007941 */ /* 0x000fea0003800200 */
.L_x_8290:
[----:B------:R-:W-:-:S04]  /*6db0*/  SHF.R.U32.HI R3, RZ, 0x18, R5 ;  /* 0x00000018ff037819 */ /* 0x000fc80000011605 */
[----:B------:R-:W-:-:S05]  /*6dc0*/  LOP3.LUT R3, R0, 0x80, R3, 0xf8, !PT ;  /* 0x0000008000037812 */ /* 0x000fca00078ef803 */
[----:B------:R0:W-:Y:S01]  /*6dd0*/  STG.E.U8 desc[UR36][R8.64], R3 ;  /* 0x0000000308007986 */ /* 0x0001e2000c101124 */
[----:B------:R-:W-:Y:S05]  /*6de0*/  BRA `(.L_x_8263) ;  /* 0x00000000000c7947 */ /* 0x000fea0003800000 */
.L_x_8284:
[----:B------:R-:W0:Y:S02]  /*6df0*/  I2F.S8 R0, R18 ;  /* 0x0000001200007306 */ /* 0x000e240000001400 */
[----:B0-----:R-:W-:-:S05]  /*6e00*/  F2FP.BF16.F32.PACK_AB R0, RZ, R0 ;  /* 0x00000000ff00723e */ /* 0x001fca00000010ff */
[----:B------:R0:W-:Y:S02]  /*6e10*/  STG.E.U16 desc[UR36][R8.64], R0 ;  /* 0x0000000008007986 */ /* 0x0001e4000c101524 */
.L_x_8263:
[----:B------:R-:W-:-:S07]  /*6e20*/  VIADD R25, R25, 0x80 ;  /* 0x0000008019197836 */ /* 0x000fce0000000000 */
.L_x_8222:
[----:B------:R-:W-:Y:S05]  /*6e30*/  BSYNC.RECONVERGENT B6 ;  /* 0x0000000000067941 */ /* 0x000fea0003800200 */
.L_x_8221:
        /* <DEDUP_REMOVED lines=21> */
.L_x_8296:
[----:B------:R-:W-:Y:S01]  /*6f90*/  STG.E.U8 desc[UR36][R2.64], R19 ;  /* 0x0000001302007986 */ /* 0x000fe2000c101124 */
[----:B------:R-:W-:Y:S05]  /*6fa0*/  EXIT ;  /* 0x000000000000794d */ /* 0x000fea0003800000 */
.L_x_8295:
        /* <DEDUP_REMOVED lines=12> */
.L_x_8299:
[----:B------:R-:W-:-:S04]  /*7070*/  LOP3.LUT R19, R19, 0xffff, RZ, 0xc0, !PT ;  /* 0x0000ffff13137812 */ /* 0x000fc800078ec0ff */
[----:B------:R-:W-:-:S05]  /*7080*/  PRMT R5, R19, 0x8880, RZ ;  /* 0x0000888013057816 */ /* 0x000fca00000000ff */
[----:B------:R-:W-:Y:S01]  /*7090*/  STG.E desc[UR36][R2.64], R5 ;  /* 0x0000000502007986 */ /* 0x000fe2000c101924 */
[----:B------:R-:W-:Y:S05]  /*70a0*/  EXIT ;  /* 0x000000000000794d */ /* 0x000fea0003800000 */
.L_x_8298:
[----:B------:R-:W-:-:S04]  /*70b0*/  PRMT R5, R19, 0x8880, RZ ;  /* 0x0000888013057816 */ /* 0x000fc800000000ff */
[----:B------:R-:W-:-:S05]  /*70c0*/  PRMT R5, R5, 0x7710, RZ ;  /* 0x0000771005057816 */ /* 0x000fca00000000ff */
[----:B------:R-:W-:Y:S01]  /*70d0*/  STG.E.U16 desc[UR36][R2.64], R5 ;  /* 0x0000000502007986 */ /* 0x000fe2000c101524 */
[----:B------:R-:W-:Y:S05]  /*70e0*/  EXIT ;  /* 0x000000000000794d */ /* 0x000fea0003800000 */
.L_x_8294:
        /* <DEDUP_REMOVED lines=9> */
.L_x_8301:
[----:B------:R-:W0:Y:S02]  /*7180*/  I2F.S8 R0, R19 ;  /* 0x0000001300007306 */ /* 0x000e240000001400 */
[----:B0-----:R-:W-:-:S05]  /*7190*/  F2FP.F16.F32.PACK_AB R0, RZ, R0 ;  /* 0x00000000ff00723e */ /* 0x001fca00000000ff */
[----:B------:R-:W-:Y:S01]  /*71a0*/  STG.E.U16 desc[UR36][R2.64], R0 ;  /* 0x0000000002007986 */ /* 0x000fe2000c101524 */
[----:B------:R-:W-:Y:S05]  /*71b0*/  EXIT ;  /* 0x000000000000794d */ /* 0x000fea0003800000 */
.L_x_8300:
        /* <DEDUP_REMOVED lines=10> */
.L_x_8303:
[----:B------:R-:W0:Y:S02]  /*7260*/  I2F.S8 R19, R19 ;  /* 0x0000001300137306 */ /* 0x000e240000001400 */
[----:B0-----:R-:W-:-:S04]  /*7270*/  F2FP.F16.F32.PACK_AB R5, RZ, R19 ;  /* 0x00000013ff05723e */ /* 0x001fc800000000ff */
[----:B------:R-:W-:-:S05]  /*7280*/  PRMT R5, R5, 0x5410, RZ ;  /* 0x0000541005057816 */ /* 0x000fca00000000ff */
[----:B------:R-:W-:Y:S01]  /*7290*/  STG.E desc[UR36][R2.64], R5 ;  /* 0x0000000502007986 */ /* 0x000fe2000c101924 */
[----:B------:R-:W-:Y:S05]  /*72a0*/  EXIT ;  /* 0x000000000000794d */ /* 0x000fea0003800000 */
.L_x_8302:
[----:B------:R-:W-:-:S04]  /*72b0*/  PRMT R4, R19, 0x8880, RZ ;  /* 0x0000888013047816 */ /* 0x000fc800000000ff */
[----:B------:R-:W-:-:S06]  /*72c0*/  PRMT R4, R4, 0x7710, RZ ;  /* 0x0000771004047816 */ /* 0x000fcc00000000ff */
[----:B------:R-:W0:Y:S02]  /*72d0*/  I2F.F64.S16 R4, R4 ;  /* 0x0000000400047312 */ /* 0x000e240000101c00 */
[----:B0-----:R-:W-:Y:S01]  /*72e0*/  STG.E.64 desc[UR36][R2.64], R4 ;  /* 0x0000000402007986 */ /* 0x001fe2000c101b24 */
[----:B------:R-:W-:Y:S05]  /*72f0*/  EXIT ;  /* 0x000000000000794d */ /* 0x000fea0003800000 */
.L_x_8293:
        /* <DEDUP_REMOVED lines=14> */
.L_x_8307:
        /* <DEDUP_REMOVED lines=18> */
.L_x_8310:
[----:B------:R-:W-:-:S04]  /*7500*/  SHF.R.U32.HI R5, RZ, 0x18, R5 ;  /* 0x00000018ff057819 */ /* 0x000fc80000011605 */
[----:B------:R-:W-:-:S07]  /*7510*/  LOP3.LUT R0, R0, 0x80, R5, 0xf8, !PT ;  /* 0x0000008000007812 */ /* 0x000fce00078ef805 */
.L_x_8309:
[----:B------:R-:W-:Y:S05]  /*7520*/  BSYNC.RECONVERGENT B0 ;  /* 0x0000000000007941 */ /* 0x000fea0003800200 */
.L_x_8308:
[----:B------:R-:W-:Y:S01]  /*7530*/  STG.E.U8 desc[UR36][R2.64], R0 ;  /* 0x0000000002007986 */ /* 0x000fe2000c101124 */
[----:B------:R-:W-:Y:S05]  /*7540*/  EXIT ;  /* 0x000000000000794d */ /* 0x000fea0003800000 */
.L_x_8306:
        /* <DEDUP_REMOVED lines=18> */
.L_x_8313:
[----:B------:R-:W-:-:S04]  /*7670*/  SHF.R.U32.HI R5, RZ, 0x18, R5 ;  /* 0x00000018ff057819 */ /* 0x000fc80000011605 */
[----:B------:R-:W-:-:S07]  /*7680*/  LOP3.LUT R0, R0, 0x80, R5, 0xf8, !PT ;  /* 0x0000008000007812 */ /* 0x000fce00078ef805 */
.L_x_8312:
[----:B------:R-:W-:Y:S05]  /*7690*/  BSYNC.RECONVERGENT B0 ;  /* 0x0000000000007941 */ /* 0x000fea0003800200 */
.L_x_8311:
[----:B------:R-:W-:Y:S01]  /*76a0*/  STG.E.U8 desc[UR36][R2.64], R0 ;  /* 0x0000000002007986 */ /* 0x000fe2000c101124 */
[----:B------:R-:W-:Y:S05]  /*76b0*/  EXIT ;  /* 0x000000000000794d */ /* 0x000fea0003800000 */
.L_x_8305:
        /* <DEDUP_REMOVED lines=22> */
.L_x_8315:
[----:B------:R-:W-:-:S04]  /*7820*/  LOP3.LUT R19, R19, 0xffff, RZ, 0xc0, !PT ;  /* 0x0000ffff13137812 */ /* 0x000fc800078ec0ff */
[----:B------:R-:W-:-:S05]  /*7830*/  PRMT R19, R19, 0x8880, RZ ;  /* 0x0000888013137816 */ /* 0x000fca00000000ff */
[----:B------:R-:W-:-:S05]  /*7840*/  IMAD.MOV.U32 R4, RZ, RZ, R19 ;  /* 0x000000ffff047224 */ /* 0x000fca00078e0013 */
[----:B------:R-:W-:-:S05]  /*7850*/  SHF.R.S32.HI R5, RZ, 0x1f, R4 ;  /* 0x0000001fff057819 */ /* 0x000fca0000011404 */
[----:B------:R-:W-:Y:S01]  /*7860*/  STG.E.64 desc[UR36][R2.64], R4 ;  /* 0x0000000402007986 */ /* 0x000fe2000c101b24 */
[----:B------:R-:W-:Y:S05]  /*7870*/  EXIT ;  /* 0x000000000000794d */ /* 0x000fea0003800000 */
.L_x_8314:
[----:B------:R-:W-:-:S04]  /*7880*/  LOP3.LUT R19, R19, 0xffff, RZ, 0xc0, !PT ;  /* 0x0000ffff13137812 */ /* 0x000fc800078ec0ff */
[----:B------:R-:W-:-:S05]  /*7890*/  PRMT R5, R19, 0x8880, RZ ;  /* 0x0000888013057816 */ /* 0x000fca00000000ff */
[----:B------:R-:W-:Y:S01]  /*78a0*/  STG.E desc[UR36][R2.64], R5 ;  /* 0x0000000502007986 */ /* 0x000fe2000c101924 */
[----:B------:R-:W-:Y:S05]  /*78b0*/  EXIT ;  /* 0x000000000000794d */ /* 0x000fea0003800000 */
.L_x_8304:
        /* <DEDUP_REMOVED lines=10> */
.L_x_8317:
[----:B------:R-:W-:Y:S02]  /*7960*/  PRMT R4, R19, 0x8880, RZ ;  /* 0x0000888013047816 */ /* 0x000fe400000000ff */
[----:B------:R-:W-:Y:S02]  /*7970*/  CS2R R6, SRZ ;  /* 0x0000000000067805 */ /* 0x000fe4000001ff00 */
[----:B------:R-:W-:-:S06]  /*7980*/  PRMT R4, R4, 0x7710, RZ ;  /* 0x0000771004047816 */ /* 0x000fcc00000000ff */
[----:B------:R-:W0:Y:S02]  /*7990*/  I2F.F64.S16 R4, R4 ;  /* 0x0000000400047312 */ /* 0x000e240000101c00 */
[----:B0-----:R-:W-:Y:S01]  /*79a0*/  STG.E.128 desc[UR36][R2.64], R4 ;  /* 0x0000000402007986 */ /* 0x001fe2000c101d24 */
[----:B------:R-:W-:Y:S05]  /*79b0*/  EXIT ;  /* 0x000000000000794d */ /* 0x000fea0003800000 */
.L_x_8316:
[----:B------:R-:W-:-:S13]  /*79c0*/  ISETP.NE.AND P0, PT, R0, 0xf, PT ;  /* 0x0000000f0000780c */ /* 0x000fda0003f05270 */
[----:B------:R-:W-:Y:S05]  /*79d0*/  @!P0 BRA `(.L_x_8318) ;  /* 0x0000000000e88947 */ /* 0x000fea0003800000 */
[----:B------:R-:W-:-:S13]  /*79e0*/  ISETP.NE.AND P0, PT, R0, 0x17, PT ;  /* 0x000000170000780c */ /* 0x000fda0003f05270 */
[----:B------:R-:W-:Y:S05]  /*79f0*/  @!P0 BRA `(.L_x_8319) ;  /* 0x0000000000908947 */ /* 0x000fea0003800000 */
[----:B------:R-:W-:-:S13]  /*7a00*/  ISETP.NE.AND P0, PT, R0, 0x18, PT ;  /* 0x000000180000780c */ /* 0x000fda0003f05270 */
[----:B------:R-:W-:Y:S05]  /*7a10*/  @!P0 BRA `(.L_x_8320) ;  /* 0x0000000000448947 */ /* 0x000fea0003800000 */
.L_x_8297:
        /* <DEDUP_REMOVED lines=16> */
.L_x_8321:
[----:B------:R-:W-:Y:S05]  /*7b20*/  EXIT ;  /* 0x000000000000794d */ /* 0x000fea0003800000 */
.L_x_8320:
        /* <DEDUP_REMOVED lines=13> */
.L_x_8323:
[----:B------:R-:W-:Y:S05]  /*7c00*/  BSYNC.RECONVERGENT B0 ;  /* 0x0000000000007941 */ /* 0x000fea0003800200 */
.L_x_8322:
[----:B------:R-:W-:-:S05]  /*7c10*/  LOP3.LUT R5, R0, 0x80, R5, 0xf8, !PT ;  /* 0x0000008000057812 */ /* 0x000fca00078ef805 */
[----:B------:R-:W-:Y:S01]  /*7c20*/  STG.E.U8 desc[UR36][R2.64], R5 ;  /* 0x0000000502007986 */ /* 0x000fe2000c101124 */
[----:B------:R-:W-:Y:S05]  /*7c30*/  EXIT ;  /* 0x000000000000794d */ /* 0x000fea0003800000 */
.L_x_8319:
        /* <DEDUP_REMOVED lines=12> */
.L_x_8325:
[----:B------:R-:W-:Y:S01]  /*7d00*/  IMAD.MOV.U32 R0, RZ, RZ, 0x7f ;  /* 0x0000007fff007424 */ /* 0x000fe200078e00ff */
[----:B------:R-:W-:-:S04]  /*7d10*/  ISETP.GT.U32.AND P0, PT, R4, 0x7f800000, PT ;  /* 0x7f8000000400780c */ /* 0x000fc80003f04070 */
[----:B------:R-:W-:-:S09]  /*7d20*/  SEL R0, R0, 0x7c, P0 ;  /* 0x0000007c00007807 */ /* 0x000fd20000000000 */
.L_x_8326:
[----:B------:R-:W-:Y:S05]  /*7d30*/  BSYNC.RECONVERGENT B0 ;  /* 0x0000000000007941 */ /* 0x000fea0003800200 */
.L_x_8324:
[----:B------:R-:W-:-:S04]  /*7d40*/  SHF.R.U32.HI R5, RZ, 0x18, R5 ;  /* 0x00000018ff057819 */ /* 0x000fc80000011605 */
[----:B------:R-:W-:-:S05]  /*7d50*/  LOP3.LUT R5, R0, 0x80, R5, 0xf8, !PT ;  /* 0x0000008000057812 */ /* 0x000fca00078ef805 */
[----:B------:R-:W-:Y:S01]  /*7d60*/  STG.E.U8 desc[UR36][R2.64], R5 ;  /* 0x0000000502007986 */ /* 0x000fe2000c101124 */
[----:B------:R-:W-:Y:S05]  /*7d70*/  EXIT ;  /* 0x000000000000794d */ /* 0x000fea0003800000 */
.L_x_8318:
[----:B------:R-:W0:Y:S02]  /*7d80*/  I2F.S8 R0, R19 ;  /* 0x0000001300007306 */ /* 0x000e240000001400 */
[----:B0-----:R-:W-:-:S05]  /*7d90*/  F2FP.BF16.F32.PACK_AB R0, RZ, R0 ;  /* 0x00000000ff00723e */ /* 0x001fca00000010ff */
[----:B------:R-:W-:Y:S01]  /*7da0*/  STG.E.U16 desc[UR36][R2.64], R0 ;  /* 0x0000000002007986 */ /* 0x000fe2000c101524 */
[----:B------:R-:W-:Y:S05]  /*7db0*/  EXIT ;  /* 0x000000000000794d */ /* 0x000fea0003800000 */
.L_x_8327:
        /* <DEDUP_REMOVED lines=12> */
.L_x_20842:


//--------------------- .text._ZN2at6native18elementwise_kernelILi128ELi4EZNS0_22gpu_kernel_impl_nocastINS0_13AUnaryFunctorIaaaZZZNS0_18rshift_kernel_cudaERNS_18TensorIteratorBaseEENKUlvE_clEvENKUlvE0_clEvEUlaaE_EEEEvS5_RKT_EUliE_EEviT1_ --------------------------
	.section	.text._ZN2at6native18elementwise_kernelILi128ELi4EZNS0_22gpu_kernel_impl_nocastINS0_13AUnaryFunctorIaaaZZZNS0_18rshift_kernel_cudaERNS_18TensorIteratorBaseEENKUlvE_clEvENKUlvE0_clEvEUlaaE_EEEEvS5_RKT_EUliE_EEviT1_,"ax",@progbits
	.align	128
        .global         _ZN2at6native18elementwise_kernelILi128ELi4EZNS0_22gpu_kernel_impl_nocastINS0_13AUnaryFunctorIaaaZZZNS0_18rshift_kernel_cudaERNS_18TensorIteratorBaseEENKUlvE_clEvENKUlvE0_clEvEUlaaE_EEEEvS5_RKT_EUliE_EEviT1_
        .type           _ZN2at6native18elementwise_kernelILi128ELi4EZNS0_22gpu_kernel_impl_nocastINS0_13AUnaryFunctorIaaaZZZNS0_18rshift_kernel_cudaERNS_18TensorIteratorBaseEENKUlvE_clEvENKUlvE0_clEvEUlaaE_EEEEvS5_RKT_EUliE_EEviT1_,@function
        .size           _ZN2at6native18elementwise_kernelILi128ELi4EZNS0_22gpu_kernel_impl_nocastINS0_13AUnaryFunctorIaaaZZZNS0_18rshift_kernel_cudaERNS_18TensorIteratorBaseEENKUlvE_clEvENKUlvE0_clEvEUlaaE_EEEEvS5_RKT_EUliE_EEviT1_,(.L_x_20843 - _ZN2at6native18elementwise_kernelILi128ELi4EZNS0_22gpu_kernel_impl_nocastINS0_13AUnaryFunctorIaaaZZZNS0_18rshift_kernel_cudaERNS_18TensorIteratorBaseEENKUlvE_clEvENKUlvE0_clEvEUlaaE_EEEEvS5_RKT_EUliE_EEviT1_)
        .other          _ZN2at6native18elementwise_kernelILi128ELi4EZNS0_22gpu_kernel_impl_nocastINS0_13AUnaryFunctorIaaaZZZNS0_18rshift_kernel_cudaERNS_18TensorIteratorBaseEENKUlvE_clEvENKUlvE0_clEvEUlaaE_EEEEvS5_RKT_EUliE_EEviT1_,@"STO_CUDA_ENTRY STV_DEFAULT"
_ZN2at6native18elementwise_kernelILi128ELi4EZNS0_22gpu_kernel_impl_nocastINS0_13AUnaryFunctorIaaaZZZNS0_18rshift_kernel_cudaERNS_18TensorIteratorBaseEENKUlvE_clEvENKUlvE0_clEvEUlaaE_EEEEvS5_RKT_EUliE_EEviT1_:
.text._ZN2at6native18elementwise_kernelILi128ELi4EZNS0_22gpu_kernel_impl_nocastINS0_13AUnaryFunctorIaaaZZZNS0_18rshift_kernel_cudaERNS_18TensorIteratorBaseEENKUlvE_clEvENKUlvE0_clEvEUlaaE_EEEEvS5_RKT_EUliE_EEviT1_:
[----:B------:R-:W-:Y:S08]  /*0000*/  LDC R1, c[0x0][0x37c] ;  /* 0x0000df00ff017b82 */ /* 0x000ff00000000800 */
[----:B------:R-:W0:Y:S01]  /*0010*/  LDC R4, c[0x0][0x388] ;  /* 0x0000e200ff047b82 */ /* 0x000e220000000800 */
[----:B------:R-:W1:Y:S01]  /*0020*/  S2R R5, SR_TID.X ;  /* 0x0000000000057919 */ /* 0x000e620000002100 */
[----:B------:R-:W2:Y:S06]  /*0030*/  LDCU.64 UR6, c[0x0][0x358] ;  /* 0x00006b00ff0677ac */ /* 0x000eac0008000a00 */
[----:B------:R-:W3:Y:S08]  /*0040*/  S2UR UR4, SR_CTAID.X ;  /* 0x00000000000479c3 */ /* 0x000ef00000002500 */
[----:B------:R-:W4:Y:S01]  /*0050*/  LDC.S8 R0, c[0x0][0x591] ;  /* 0x00016440ff007b82 */ /* 0x000f220000000200 */
[----:B0-----:R-:W-:Y:S01]  /*0060*/  ISETP.NE.AND P0, PT, R4, RZ, PT ;  /* 0x000000ff0400720c */ /* 0x001fe20003f05270 */
[----:B---3--:R-:W-:-:S06]  /*0070*/  USHF.L.U32 UR4, UR4, 0x9, URZ ;  /* 0x0000000904047899 */ /* 0x008fcc00080006ff */
[----:B-1----:R-:W-:Y:S02]  /*0080*/  LOP3.LUT R5, R5, UR4, RZ, 0xfc, !PT ;  /* 0x0000000405057c12 */ /* 0x002fe4000f8efcff */
[----:B----4-:R-:W-:-:S04]  /*0090*/  SHF.R.S32.HI R2, RZ, 0x7, R0 ;  /* 0x00000007ff027819 */ /* 0x010fc80000011400 */
[----:B--2---:R-:W-:Y:S05]  /*00a0*/  @P0 BRA `(.L_x_8328) ;  /* 0x0000000000c00947 */ /* 0x004fea0003800000 */
[----:B------:R-:W0:Y:S01]  /*00b0*/  LDCU UR4, c[0x0][0x380] ;  /* 0x00007000ff0477ac */ /* 0x000e220008000800 */
[----:B------:R-:W-:Y:S04]  /*00c0*/  BSSY.RECONVERGENT B0, `(.L_x_8329) ;  /* 0x0000023000007945 */ /* 0x000fe80003800200 */
[----:B------:R-:W-:Y:S01]  /*00d0*/  BSSY.RELIABLE B1, `(.L_x_8330) ;  /* 0x0000019000017945 */ /* 0x000fe20003800100 */
[----:B0-----:R-:W-:-:S13]  /*00e0*/  ISETP.GE.AND P0, PT, R5, UR4, PT ;  /* 0x0000000405007c0c */ /* 0x001fda000bf06270 */
[----:B------:R-:W-:Y:S05]  /*00f0*/  @P0 BRA `(.L_x_8331) ;  /* 0x00000000004c0947 */ /* 0x000fea0003800000 */
[----:B------:R-:W0:Y:S02]  /*0100*/  LDC.64 R6, c[0x0][0x588] ;  /* 0x00016200ff067b82 */ /* 0x000e240000000a00 */
[----:B0-----:R-:W2:Y:S06]  /*0110*/  LDG.E.U8 R7, desc[UR6][R6.64] ;  /* 0x0000000606077981 */ /* 0x001eac000c1e1100 */
[----:B------:R-:W0:Y:S01]  /*0120*/  LDC.64 R8, c[0x0][0x580] ;  /* 0x00016000ff087b82 */ /* 0x000e220000000a00 */
[----:B------:R-:W-:Y:S02]  /*0130*/  IADD3 R5, PT, PT, R5, 0x80, RZ ;  /* 0x0000008005057810 */ /* 0x000fe40007ffe0ff */
[----:B--2---:R-:W-:-:S02]  /*0140*/  ISETP.GT.U32.AND P0, PT, R7, 0x6, PT ;  /* 0x000000060700780c */ /* 0x004fc40003f04070 */
[----:B------:R-:W-:-:S04]  /*0150*/  SHF.R.S32.HI R3, RZ, R7, R0 ;  /* 0x00000007ff037219 */ /* 0x000fc80000011400 */
[----:B------:R-:W-:Y:S02]  /*0160*/  SEL R3, R2, R3, P0 ;  /* 0x0000000302037207 */ /* 0x000fe40000000000 */
[----:B------:R-:W-:-:S03]  /*0170*/  ISETP.GE.AND P0, PT, R5, UR4, PT ;  /* 0x0000000405007c0c */ /* 0x000fc6000bf06270 */
[----:B0-----:R0:W-:Y:S10]  /*0180*/  STG.E.U8 desc[UR6][R8.64], R3 ;  /* 0x0000000308007986 */ /* 0x0011f4000c101106 */
[----:B------:R-:W-:Y:S05]  /*0190*/  @P0 BREAK.RELIABLE B1 ;  /* 0x0000000000010942 */ /* 0x000fea0003800100 */
[----:B------:R-:W-:Y:S05]  /*01a0*/  @P0 BRA `(.L_x_8332) ;  /* 0x0000000000500947 */ /* 0x000fea0003800000 */
[----:B------:R-:W1:Y:S02]  /*01b0*/  LDC.64 R6, c[0x0][0x588] ;  /* 0x00016200ff067b82 */ /* 0x000e640000000a00 */
[----:B-1----:R-:W2:Y:S06]  /*01c0*/  LDG.E.U8 R7, desc[UR6][R6.64] ;  /* 0x0000000606077981 */ /* 0x002eac000c1e1100 */
[----:B0-----:R-:W0:Y:S01]  /*01d0*/  LDC.64 R8, c[0x0][0x580] ;  /* 0x00016000ff087b82 */ /* 0x001e220000000a00 */
[----:B------:R-:W-:Y:S02]  /*01e0*/  IADD3 R5, PT, PT, R5, 0x80, RZ ;  /* 0x0000008005057810 */ /* 0x000fe40007ffe0ff */
[----:B--2---:R-:W-:-:S02]  /*01f0*/  ISETP.GT.U32.AND P0, PT, R7, 0x6, PT ;  /* 0x000000060700780c */ /* 0x004fc40003f04070 */
[----:B------:R-:W-:-:S04]  /*0200*/  SHF.R.S32.HI R3, RZ, R7, R0 ;  /* 0x00000007ff037219 */ /* 0x000fc80000011400 */
[----:B------:R-:W-:-:S05]  /*0210*/  SEL R3, R2, R3, P0 ;  /* 0x0000000302037207 */ /* 0x000fca0000000000 */
[----:B0-----:R0:W-:Y:S02]  /*0220*/  STG.E.U8 desc[UR6][R8.64], R3 ;  /* 0x0000000308007986 */ /* 0x0011e4000c101106 */
.L_x_8331:
[----:B------:R-:W-:-:S13]  /*0230*/  ISETP.GE.AND P0, PT, R5, UR4, PT ;  /* 0x0000000405007c0c */ /* 0x000fda000bf06270 */
[----:B------:R-:W-:Y:S05]  /*0240*/  @P0 BREAK.RELIABLE B1 ;  /* 0x0000000000010942 */ /* 0x000fea0003800100 */
[----:B------:R-:W-:Y:S05]  /*0250*/  @P0 BRA `(.L_x_8332) ;  /* 0x0000000000240947 */ /* 0x000fea0003800000 */
[----:B------:R-:W-:Y:S05]  /*0260*/  BSYNC.RELIABLE B1 ;  /* 0x0000000000017941 */ /* 0x000fea0003800100 */
.L_x_8330:
        /* <DEDUP_REMOVED lines=8> */
.L_x_8332:
[----:B------:R-:W-:Y:S05]  /*02f0*/  BSYNC.RECONVERGENT B0 ;  /* 0x0000000000007941 */ /* 0x000fea0003800200 */
.L_x_8329:
[----:B------:R-:W-:Y:S05]  /*0300*/  WARPSYNC.ALL ;  /* 0x0000000000007948 */ /* 0x000fea0003800000 */
[----:B------:R-:W-:-:S13]  /*0310*/  ISETP.GE.AND P0, PT, R5, UR4, PT ;  /* 0x0000000405007c0c */ /* 0x000fda000bf06270 */
[----:B------:R-:W-:Y:S05]  /*0320*/  @P0 EXIT ;  /* 0x000000000000094d */ /* 0x000fea0003800000 */
[----:B------:R-:W2:Y:S02]  /*0330*/  LDC.64 R4, c[0x0][0x588] ;  /* 0x00016200ff047b82 */ /* 0x000ea40000000a00 */
[----:B--2---:R-:W2:Y:S06]  /*0340*/  LDG.E.U8 R5, desc[UR6][R4.64] ;  /* 0x0000000604057981 */ /* 0x004eac000c1e1100 */
[----:B------:R-:W3:Y:S01]  /*0350*/  LDC.64 R6, c[0x0][0x580] ;  /* 0x00016000ff067b82 */ /* 0x000ee20000000a00 */
[----:B--2---:R-:W-:Y:S02]  /*0360*/  ISETP.GT.U32.AND P0, PT, R5, 0x6, PT ;  /* 0x000000060500780c */ /* 0x004fe40003f04070 */
[----:B01----:R-:W-:-:S04]  /*0370*/  SHF.R.S32.HI R3, RZ, R5, R0 ;  /* 0x00000005ff037219 */ /* 0x003fc80000011400 */
[----:B------:R-:W-:-:S05]  /*0380*/  SEL R3, R2, R3, P0 ;  /* 0x0000000302037207 */ /* 0x000fca0000000000 */
[----:B---3--:R-:W-:Y:S01]  /*0390*/  STG.E.U8 desc[UR6][R6.64], R3 ;  /* 0x0000000306007986 */ /* 0x008fe2000c101106 */
[----:B------:R-:W-:Y:S05]  /*03a0*/  EXIT ;  /* 0x000000000000794d */ /* 0x000fea0003800000 */
.L_x_8328:
        /* <DEDUP_REMOVED lines=306> */
.L_x_8336:
[----:B------:R-:W0:Y:S02]  /*16d0*/  LDCU.128 UR8, c[0x0][0x580] ;  /* 0x0000b000ff0877ac */ /* 0x000e240008000c00 */
[----:B0-----:R-:W-:-:S04]  /*16e0*/  IADD3 R8, P0, PT, R6, UR10, RZ ;  /* 0x0000000a06087c10 */ /* 0x001fc8000ff1e0ff */
[----:B------:R-:W-:-:S06]  /*16f0*/  IADD3.X R9, PT, PT, RZ, UR11, RZ, P0, !PT ;  /* 0x0000000bff097c10 */ /* 0x000fcc00087fe4ff */
[----:B------:R-:W2:Y:S01]  /*1700*/  LDG.E.U8 R9, desc[UR6][R8.64] ;  /* 0x0000000608097981 */ /* 0x000ea2000c1e1100 */
[----:B------:R-:W-:Y:S02]  /*1710*/  IADD3 R6, P1, PT, R7, UR8, RZ ;  /* 0x0000000807067c10 */ /* 0x000fe4000ff3e0ff */
[----:B------:R-:W-:Y:S02]  /*1720*/  IADD3 R5, PT, PT, R5, 0x80, RZ ;  /* 0x0000008005057810 */ /* 0x000fe40007ffe0ff */
[----:B------:R-:W-:Y:S02]  /*1730*/  IADD3.X R7, PT, PT, RZ, UR9, RZ, P1, !PT ;  /* 0x00000009ff077c10 */ /* 0x000fe40008ffe4ff */
[----:B--2---:R-:W-:Y:S02]  /*1740*/  ISETP.GT.U32.AND P0, PT, R9, 0x6, PT ;  /* 0x000000060900780c */ /* 0x004fe40003f04070 */
[----:B------:R-:W-:-:S04]  /*1750*/  SHF.R.S32.HI R11, RZ, R9, R0 ;  /* 0x00000009ff0b7219 */ /* 0x000fc80000011400 */
[----:B------:R-:W-:Y:S02]  /*1760*/  SEL R11, R2, R11, P0 ;  /* 0x0000000b020b7207 */ /* 0x000fe40000000000 */
        /* <DEDUP_REMOVED lines=302> */
.L_x_8338:
[----:B------:R-:W0:Y:S02]  /*2a50*/  LDCU.128 UR8, c[0x0][0x580] ;  /* 0x0000b000ff0877ac */ /* 0x000e240008000c00 */
[----:B0-----:R-:W-:-:S04]  /*2a60*/  IADD3 R8, P0, PT, R6, UR10, RZ ;  /* 0x0000000a06087c10 */ /* 0x001fc8000ff1e0ff */
[----:B------:R-:W-:-:S06]  /*2a70*/  IADD3.X R9, PT, PT, RZ, UR11, RZ, P0, !PT ;  /* 0x0000000bff097c10 */ /* 0x000fcc00087fe4ff */
[----:B------:R-:W2:Y:S01]  /*2a80*/  LDG.E.U8 R9, desc[UR6][R8.64] ;  /* 0x0000000608097981 */ /* 0x000ea2000c1e1100 */
[----:B------:R-:W-:Y:S02]  /*2a90*/  IADD3 R6, P1, PT, R7, UR8, RZ ;  /* 0x0000000807067c10 */ /* 0x000fe4000ff3e0ff */
[----:B------:R-:W-:-:S03]  /*2aa0*/  IADD3 R5, PT, PT, R5, 0x80, RZ ;  /* 0x0000008005057810 */ /* 0x000fc60007ffe0ff */
[----:B------:R-:W-:Y:S01]  /*2ab0*/  IMAD.X R7, RZ, RZ, UR9, P1 ;  /* 0x00000009ff077e24 */ /* 0x000fe200088e06ff */
[----:B--2---:R-:W-:Y:S02]  /*2ac0*/  ISETP.GT.U32.AND P0, PT, R9, 0x6, PT ;  /* 0x000000060900780c */ /* 0x004fe40003f04070 */
[----:B------:R-:W-:-:S04]  /*2ad0*/  SHF.R.S32.HI R11, RZ, R9, R0 ;  /* 0x00000009ff0b7219 */ /* 0x000fc80000011400 */
[----:B------:R-:W-:-:S05]  /*2ae0*/  SEL R11, R2, R11, P0 ;  /* 0x0000000b020b7207 */ /* 0x000fca0000000000 */
[----:B------:R0:W-:Y:S02]  /*2af0*/  STG.E.U8 desc[UR6][R6.64], R11 ;  /* 0x0000000b06007986 */ /* 0x0001e4000c101106 */
.L_x_8335:
[----:B------:R-:W-:-:S13]  /*2b00*/  ISETP.GE.AND P0, PT, R5, UR4, PT ;  /* 0x0000000405007c0c */ /* 0x000fda000bf06270 */
[----:B------:R-:W-:Y:S05]  /*2b10*/  @P0 BREAK.RELIABLE B1 ;  /* 0x0000000000010942 */ /* 0x000fea0003800100 */
[----:B------:R-:W-:Y:S05]  /*2b20*/  @P0 BRA `(.L_x_8337) ;  /* 0x0000001000d80947 */ /* 0x000fea0003800000 */
[----:B------:R-:W-:Y:S05]  /*2b30*/  BSYNC.RELIABLE B1 ;  /* 0x0000000000017941 */ /* 0x000fea0003800100 */
.L_x_8334:
        /* <DEDUP_REMOVED lines=298> */
.L_x_8339:
[----:B------:R-:W0:Y:S02]  /*3de0*/  LDCU.128 UR8, c[0x0][0x580] ;  /* 0x0000b000ff0877ac */ /* 0x000e240008000c00 */
[----:B0-----:R-:W-:-:S05]  /*3df0*/  IADD3 R8, P0, PT, R6, UR10, RZ ;  /* 0x0000000a06087c10 */ /* 0x001fca000ff1e0ff */
[----:B------:R-:W-:-:S06]  /*3e00*/  IMAD.X R9, RZ, RZ, UR11, P0 ;  /* 0x0000000bff097e24 */ /* 0x000fcc00080e06ff */
[----:B------:R-:W2:Y:S01]  /*3e10*/  LDG.E.U8 R9, desc[UR6][R8.64] ;  /* 0x0000000608097981 */ /* 0x000ea2000c1e1100 */
[----:B------:R-:W-:Y:S02]  /*3e20*/  IADD3 R6, P1, PT, R7, UR8, RZ ;  /* 0x0000000807067c10 */ /* 0x000fe4000ff3e0ff */
[----:B------:R-:W-:Y:S02]  /*3e30*/  IADD3 R5, PT, PT, R5, 0x80, RZ ;  /* 0x0000008005057810 */ /* 0x000fe40007ffe0ff */
[----:B------:R-:W-:Y:S02]  /*3e40*/  IADD3.X R7, PT, PT, RZ, UR9, RZ, P1, !PT ;  /* 0x00000009ff077c10 */ /* 0x000fe40008ffe4ff */
[----:B--2---:R-:W-:Y:S02]  /*3e50*/  ISETP.GT.U32.AND P0, PT, R9, 0x6, PT ;  /* 0x000000060900780c */ /* 0x004fe40003f04070 */
[----:B------:R-:W-:-:S04]  /*3e60*/  SHF.R.S32.HI R11, RZ, R9, R0 ;  /* 0x00000009ff0b7219 */ /* 0x000fc80000011400 */
[----:B------:R-:W-:-:S05]  /*3e70*/  SEL R11, R2, R11, P0 ;  /* 0x0000000b020b7207 */ /* 0x000fca0000000000 */
[----:B------:R1:W-:Y:S02]  /*3e80*/  STG.E.U8 desc[UR6][R6.64], R11 ;  /* 0x0000000b06007986 */ /* 0x0003e4000c101106 */
.L_x_8337:
[----:B------:R-:W-:Y:S05]  /*3e90*/  BSYNC.RECONVERGENT B0 ;  /* 0x0000000000007941 */ /* 0x000fea0003800200 */
.L_x_8333:
[----:B------:R-:W-:Y:S05]  /*3ea0*/  WARPSYNC.ALL ;  /* 0x0000000000007948 */ /* 0x000fea0003800000 */
[----:B------:R-:W-:-:S13]  /*3eb0*/  ISETP.GE.AND P0, PT, R5, UR4, PT ;  /* 0x0000000405007c0c */ /* 0x000fda000bf06270 */
[----:B------:R-:W-:Y:S05]  /*3ec0*/  @P0 EXIT ;  /* 0x000000000000094d */ /* 0x000fea0003800000 */
[----:B------:R-:W2:Y:S01]  /*3ed0*/  LDCU.64 UR4, c[0x0][0x390] ;  /* 0x00007200ff0477ac */ /* 0x000ea20008000a00 */
[----:B01----:R-:W-:Y:S02]  /*3ee0*/  MOV R6, RZ ;  /* 0x000000ff00067202 */ /* 0x003fe40000000f00 */
[----:B------:R-:W-:Y:S01]  /*3ef0*/  MOV R7, R5 ;  /* 0x0000000500077202 */ /* 0x000fe20000000f00 */
[----:B------:R-:W0:Y:S01]  /*3f00*/  LDCU UR8, c[0x0][0x38c] ;  /* 0x00007180ff0877ac */ /* 0x000e220008000800 */
[----:B------:R-:W-:Y:S01]  /*3f10*/  ISETP.NE.AND P0, PT, R4, RZ, PT ;  /* 0x000000ff0400720c */ /* 0x000fe20003f05270 */
        /* <DEDUP_REMOVED lines=293> */
.L_x_8340:
[----:B------:R-:W0:Y:S02]  /*5170*/  LDCU.128 UR8, c[0x0][0x580] ;  /* 0x0000b000ff0877ac */ /* 0x000e240008000c00 */
[----:B0-----:R-:W-:-:S04]  /*5180*/  IADD3 R6, P0, PT, R4, UR10, RZ ;  /* 0x0000000a04067c10 */ /* 0x001fc8000ff1e0ff */
[----:B------:R-:W-:-:S06]  /*5190*/  IADD3.X R7, PT, PT, RZ, UR11, RZ, P0, !PT ;  /* 0x0000000bff077c10 */ /* 0x000fcc00087fe4ff */
[----:B------:R-:W2:Y:S01]  /*51a0*/  LDG.E.U8 R7, desc[UR6][R6.64] ;  /* 0x0000000606077981 */ /* 0x000ea2000c1e1100 */
[----:B------:R-:W-:-:S04]  /*51b0*/  IADD3 R4, P1, PT, R5, UR8, RZ ;  /* 0x0000000805047c10 */ /* 0x000fc8000ff3e0ff */
[----:B------:R-:W-:Y:S02]  /*51c0*/  IADD3.X R5, PT, PT, RZ, UR9, RZ, P1, !PT ;  /* 0x00000009ff057c10 */ /* 0x000fe40008ffe4ff */
[----:B--2---:R-:W-:-:S13]  /*51d0*/  ISETP.GT.U32.AND P0, PT, R7, 0x6, PT ;  /* 0x000000060700780c */ /* 0x004fda0003f04070 */
[----:B------:R-:W-:-:S05]  /*51e0*/  @!P0 SHF.R.S32.HI R2, RZ, R7, R0 ;  /* 0x00000007ff028219 */ /* 0x000fca0000011400 */
[----:B------:R-:W-:Y:S01]  /*51f0*/  STG.E.U8 desc[UR6][R4.64], R2 ;  /* 0x0000000204007986 */ /* 0x000fe2000c101106 */
[----:B------:R-:W-:Y:S05]  /*5200*/  EXIT ;  /* 0x000000000000794d */ /* 0x000fea0003800000 */
.L_x_8341:
        /* <DEDUP_REMOVED lines=15> */
.L_x_20843:


//--------------------- .text._ZN2at6native27unrolled_elementwise_kernelINS0_13AUnaryFunctorIaaaZZZNS0_18rshift_kernel_cudaERNS_18TensorIteratorBaseEENKUlvE_clEvENKUlvE0_clEvEUlaaE_EESt5arrayIPcLm2EELi4E23TrivialOffsetCalculatorILi1EjESD_NS0_6memory15LoadWithoutCastENSE_16StoreWithoutCastEEEviT_T0_T2_T3_T4_T5_ --------------------------
	.section	.text._ZN2at6native27unrolled_elementwise_kernelINS0_13AUnaryFunctorIaaaZZZNS0_18rshift_kernel_cudaERNS_18TensorIteratorBaseEENKUlvE_clEvENKUlvE0_clEvEUlaaE_EESt5arrayIPcLm2EELi4E23TrivialOffsetCalculatorILi1EjESD_NS0_6memory15LoadWithoutCastENSE_16StoreWithoutCastEEEviT_T0_T2_T3_T4_T5_,"ax",@progbits
	.align	128
        .global         _ZN2at6native27unrolled_elementwise_kernelINS0_13AUnaryFunctorIaaaZZZNS0_18rshift_kernel_cudaERNS_18TensorIteratorBaseEENKUlvE_clEvENKUlvE0_clEvEUlaaE_EESt5arrayIPcLm2EELi4E23TrivialOffsetCalculatorILi1EjESD_NS0_6memory15LoadWithoutCastENSE_16StoreWithoutCastEEEviT_T0_T2_T3_T4_T5_
        .type           _ZN2at6native27unrolled_elementwise_kernelINS0_13AUnaryFunctorIaaaZZZNS0_18rshift_kernel_cudaERNS_18TensorIteratorBaseEENKUlvE_clEvENKUlvE0_clEvEUlaaE_EESt5arrayIPcLm2EELi4E23TrivialOffsetCalculatorILi1EjESD_NS0_6memory15LoadWithoutCastENSE_16StoreWithoutCastEEEviT_T0_T2_T3_T4_T5_,@function
        .size           _ZN2at6native27unrolled_elementwise_kernelINS0_13AUnaryFunctorIaaaZZZNS0_18rshift_kernel_cudaERNS_18TensorIteratorBaseEENKUlvE_clEvENKUlvE0_clEvEUlaaE_EESt5arrayIPcLm2EELi4E23TrivialOffsetCalculatorILi1EjESD_NS0_6memory15LoadWithoutCastENSE_16StoreWithoutCastEEEviT_T0_T2_T3_T4_T5_,(.L_x_20844 - _ZN2at6native27unrolled_elementwise_kernelINS0_13AUnaryFunctorIaaaZZZNS0_18rshift_kernel_cudaERNS_18TensorIteratorBaseEENKUlvE_clEvENKUlvE0_clEvEUlaaE_EESt5arrayIPcLm2EELi4E23TrivialOffsetCalculatorILi1EjESD_NS0_6memory15LoadWithoutCastENSE_16StoreWithoutCastEEEviT_T0_T2_T3_T4_T5_)
        .other          _ZN2at6native27unrolled_elementwise_kernelINS0_13AUnaryFunctorIaaaZZZNS0_18rshift_kernel_cudaERNS_18TensorIteratorBaseEENKUlvE_clEvENKUlvE0_clEvEUlaaE_EESt5arrayIPcLm2EELi4E23TrivialOffsetCalculatorILi1EjESD_NS0_6memory15LoadWithoutCastENSE_16StoreWithoutCastEEEviT_T0_T2_T3_T4_T5_,@"STO_CUDA_ENTRY STV_DEFAULT"
_ZN2at6native27unrolled_elementwise_kernelINS0_13AUnaryFunctorIaaaZZZNS0_18rshift_kernel_cudaERNS_18TensorIteratorBaseEENKUlvE_clEvENKUlvE0_clEvEUlaaE_EESt5arrayIPcLm2EELi4E23TrivialOffsetCalculatorILi1EjESD_NS0_6memory15LoadWithoutCastENSE_16StoreWithoutCastEEEviT_T0_T2_T3_T4_T5_:
.text._ZN2at6native27unrolled_elementwise_kernelINS0_13AUnaryFunctorIaaaZZZNS0_18rshift_kernel_cudaERNS_18TensorIteratorBaseEENKUlvE_clEvENKUlvE0_clEvEUlaaE_EESt5arrayIPcLm2EELi4E23TrivialOffsetCalculatorILi1EjESD_NS0_6memory15LoadWithoutCastENSE_16StoreWithoutCastEEEviT_T0_T2_T3_T4_T5_:
[----:B------:R-:W-:Y:S01]  /*0000*/  LDC R1, c[0x0][0x37c] ;  /* 0x0000df00ff017b82 */ /* 0x000fe20000000800 */
[----:B------:R-:W0:Y:S07]  /*0010*/  S2R R0, SR_CTAID.X ;  /* 0x0000000000007919 */ /* 0x000e2e0000002500 */
[----:B------:R-:W0:Y:S01]  /*0020*/  LDC R3, c[0x0][0x380] ;  /* 0x0000e000ff037b82 */ /* 0x000e220000000800 */
[----:B------:R-:W1:Y:S01]  /*0030*/  LDCU.64 UR4, c[0x0][0x358] ;  /* 0x00006b00ff0477ac */ /* 0x000e620008000a00 */
[----:B------:R-:W-:Y:S01]  /*0040*/  PRMT R9, RZ, 0x7610, R9 ;  /* 0x00007610ff097816 */ /* 0x000fe20000000009 */
        /* <DEDUP_REMOVED lines=12> */
[----:B0-----:R-:W-:-:S05]  /*0110*/  @!P0 IADD3 R2, P2, PT, R3, R18, RZ ;  /* 0x0000001203028210 */ /* 0x001fca0007f5e0ff */
[----:B------:R-:W-:-:S05]  /*0120*/  @!P0 IMAD.X R3, RZ, RZ, R19, P2 ;  /* 0x000000ffff038224 */ /* 0x000fca00010e0613 */
[----:B-1----:R0:W3:Y:S01]  /*0130*/  @!P0 LDG.E.U8 R9, desc[UR4][R2.64] ;  /* 0x0000000402098981 */ /* 0x0020e2000c1e1100 */
[----:B------:R-:W1:Y:S01]  /*0140*/  @!P3 LDC.64 R12, c[0x0][0x390] ;  /* 0x0000e400ff0cbb82 */ /* 0x000e620000000a00 */
[----:B------:R-:W-:Y:S01]  /*0150*/  @!P3 IMAD R19, R0, 0x200, R15 ;  /* 0x000002000013b824 */ /* 0x000fe200078e020f */
[----:B--2---:R-:W-:Y:S02]  /*0160*/  @!P1 IADD3 R10, P2, PT, R17, R10, RZ ;  /* 0x0000000a110a9210 */ /* 0x004fe40007f5e0ff */
[----:B------:R-:W-:-:S03]  /*0170*/  PRMT R16, RZ, 0x7610, R16 ;  /* 0x00007610ff107816 */ /* 0x000fc60000000010 */
[----:B------:R-:W-:Y:S01]  /*0180*/  @!P1 IMAD.X R11, RZ, RZ, R11, P2 ;  /* 0x000000ffff0b9224 */ /* 0x000fe200010e060b */
[----:B------:R-:W-:-:S04]  /*0190*/  PRMT R14, RZ, 0x7610, R14 ;  /* 0x00007610ff0e7816 */ /* 0x000fc8000000000e */
[----:B------:R2:W4:Y:S01]  /*01a0*/  @!P1 LDG.E.U8 R16, desc[UR4][R10.64] ;  /* 0x000000040a109981 */ /* 0x000522000c1e1100 */
[----:B-1----:R-:W-:-:S05]  /*01b0*/  @!P3 IADD3 R12, P4, PT, R19, R12, RZ ;  /* 0x0000000c130cb210 */ /* 0x002fca0007f9e0ff */
[----:B------:R-:W-:-:S05]  /*01c0*/  @!P3 IMAD.X R13, RZ, RZ, R13, P4 ;  /* 0x000000ffff0db224 */ /* 0x000fca00020e060d */
[----:B------:R1:W4:Y:S01]  /*01d0*/  @!P3 LDG.E.U8 R14, desc[UR4][R12.64] ;  /* 0x000000040c0eb981 */ /* 0x000322000c1e1100 */
[----:B------:R-:W-:-:S05]  /*01e0*/  @!P3 VIADD R15, R15, 0x80 ;  /* 0x000000800f0fb836 */ /* 0x000fca0000000000 */
[----:B------:R-:W-:-:S13]  /*01f0*/  ISETP.GE.AND P0, PT, R15, R4, PT ;  /* 0x000000040f00720c */ /* 0x000fda0003f06270 */
[----:B------:R-:W0:Y:S01]  /*0200*/  @!P0 LDC.64 R20, c[0x0][0x390] ;  /* 0x0000e400ff148b82 */ /* 0x000e220000000a00 */
[--C-:B------:R-:W-:Y:S01]  /*0210*/  @!P0 IMAD R19, R0, 0x200, R15.reuse ;  /* 0x0000020000138824 */ /* 0x100fe200078e020f */
[----:B------:R-:W-:-:S04]  /*0220*/  PRMT R15, RZ, 0x7610, R15 ;  /* 0x00007610ff0f7816 */ /* 0x000fc8000000000f */
[----:B0-----:R-:W-:-:S05]  /*0230*/  @!P0 IADD3 R18, P1, PT, R19, R20, RZ ;  /* 0x0000001413128210 */ /* 0x001fca0007f3e0ff */
[----:B------:R-:W-:-:S05]  /*0240*/  @!P0 IMAD.X R19, RZ, RZ, R21, P1 ;  /* 0x000000ffff138224 */ /* 0x000fca00008e0615 */
[----:B------:R0:W5:Y:S01]  /*0250*/  @!P0 LDG.E.U8 R15, desc[UR4][R18.64] ;  /* 0x00000004120f8981 */ /* 0x000162000c1e1100 */
[----:B------:R-:W-:Y:S01]  /*0260*/  ISETP.GE.AND P0, PT, R5, R4, PT ;  /* 0x000000040500720c */ /* 0x000fe20003f06270 */
[----:B------:R-:W0:-:S12]  /*0270*/  LDC.S8 R17, c[0x0][0x385] ;  /* 0x0000e140ff117b82 */ /* 0x000e180000000200 */
[----:B------:R-:W1:Y:S01]  /*0280*/  @!P0 LDC.64 R2, c[0x0][0x388] ;  /* 0x0000e200ff028b82 */ /* 0x000e620000000a00 */
[----:B------:R-:W-:Y:S02]  /*0290*/  @!P0 IMAD R23, R0, 0x200, R5 ;  /* 0x0000020000178824 */ /* 0x000fe400078e0205 */
[C---:B------:R-:W-:Y:S02]  /*02a0*/  VIADD R21, R5.reuse, 0x80 ;  /* 0x0000008005157836 */ /* 0x040fe40000000000 */
[----:B--2---:R-:W-:-:S03]  /*02b0*/  VIADD R11, R5, 0x100 ;  /* 0x00000100050b7836 */ /* 0x004fc60000000000 */
[-C--:B------:R-:W-:Y:S02]  /*02c0*/  ISETP.GE.AND P4, PT, R21, R4.reuse, PT ;  /* 0x000000041500720c */ /* 0x080fe40003f86270 */
[----:B------:R-:W-:Y:S01]  /*02d0*/  ISETP.GE.AND P2, PT, R11, R4, PT ;  /* 0x000000040b00720c */ /* 0x000fe20003f46270 */
[----:B------:R-:W-:Y:S02]  /*02e0*/  VIADD R11, R5, 0x180 ;  /* 0x00000180050b7836 */ /* 0x000fe40000000000 */
[----:B------:R-:W-:Y:S01]  /*02f0*/  @!P0 IMAD.MOV.U32 R5, RZ, RZ, R21 ;  /* 0x000000ffff058224 */ /* 0x000fe200078e0015 */
[----:B-1----:R-:W-:-:S05]  /*0300*/  @!P0 IADD3 R2, P6, PT, R23, R2, RZ ;  /* 0x0000000217028210 */ /* 0x002fca0007fde0ff */
[----:B------:R-:W-:Y:S01]  /*0310*/  @!P0 IMAD.X R3, RZ, RZ, R3, P6 ;  /* 0x000000ffff038224 */ /* 0x000fe200030e0603 */
[----:B------:R-:W-:Y:S01]  /*0320*/  BSSY.RECONVERGENT B0, `(.L_x_8342) ;  /* 0x0000021000007945 */ /* 0x000fe20003800200 */
[C---:B---3--:R-:W-:Y:S02]  /*0330*/  @!P0 LOP3.LUT R10, R9.reuse, 0xff, RZ, 0xc0, !PT ;  /* 0x000000ff090a8812 */ /* 0x048fe400078ec0ff */
[----:B------:R-:W-:Y:S02]  /*0340*/  @!P0 LOP3.LUT R13, R9, 0xff, RZ, 0xc0, !PT ;  /* 0x000000ff090d8812 */ /* 0x000fe400078ec0ff */
[----:B------:R-:W-:Y:S01]  /*0350*/  @!P0 ISETP.GT.U32.AND P5, PT, R10, 0x6, PT ;  /* 0x000000060a00880c */ /* 0x000fe20003fa4070 */
[----:B0-----:R-:W-:-:S05]  /*0360*/  IMAD.MOV.U32 R10, RZ, RZ, R17 ;  /* 0x000000ffff0a7224 */ /* 0x001fca00078e0011 */
[--C-:B------:R-:W-:Y:S02]  /*0370*/  SHF.R.S32.HI R9, RZ, 0x7, R10.reuse ;  /* 0x00000007ff097819 */ /* 0x100fe4000001140a */
[----:B------:R-:W-:-:S04]  /*0380*/  @!P0 SHF.R.S32.HI R12, RZ, R13, R10 ;  /* 0x0000000dff0c8219 */ /* 0x000fc8000001140a */
[----:B------:R-:W-:-:S05]  /*0390*/  @!P0 SEL R8, R9, R12, P5 ;  /* 0x0000000c09088207 */ /* 0x000fca0002800000 */
[----:B------:R0:W-:Y:S01]  /*03a0*/  @!P0 STG.E.U8 desc[UR4][R2.64], R8 ;  /* 0x0000000802008986 */ /* 0x0001e2000c101104 */
[----:B------:R-:W-:Y:S02]  /*03b0*/  ISETP.GE.AND P5, PT, R5, R4, PT ;  /* 0x000000040500720c */ /* 0x000fe40003fa6270 */
[C---:B----4-:R-:W-:Y:S02]  /*03c0*/  @!P4 LOP3.LUT R17, R16.reuse, 0xff, RZ, 0xc0, !PT ;  /* 0x000000ff1011c812 */ /* 0x050fe400078ec0ff */
[----:B------:R-:W-:Y:S02]  /*03d0*/  @!P4 LOP3.LUT R13, R16, 0xff, RZ, 0xc0, !PT ;  /* 0x000000ff100dc812 */ /* 0x000fe400078ec0ff */
[----:B------:R-:W-:Y:S02]  /*03e0*/  @!P4 ISETP.GT.U32.AND P3, PT, R17, 0x6, PT ;  /* 0x000000061100c80c */ /* 0x000fe40003f64070 */
[----:B------:R-:W-:Y:S02]  /*03f0*/  @!P4 SHF.R.S32.HI R12, RZ, R13, R10 ;  /* 0x0000000dff0cc219 */ /* 0x000fe4000001140a */
[----:B------:R-:W-:-:S02]  /*0400*/  @!P2 LOP3.LUT R18, R14, 0xff, RZ, 0xc0, !PT ;  /* 0x000000ff0e12a812 */ /* 0x000fc400078ec0ff */
[----:B------:R-:W-:Y:S02]  /*0410*/  @!P2 LOP3.LUT R17, R14, 0xff, RZ, 0xc0, !PT ;  /* 0x000000ff0e11a812 */ /* 0x000fe400078ec0ff */
[----:B------:R-:W-:Y:S02]  /*0420*/  @!P2 ISETP.GT.U32.AND P1, PT, R18, 0x6, PT ;  /* 0x000000061200a80c */ /* 0x000fe40003f24070 */
[----:B------:R-:W-:Y:S02]  /*0430*/  @!P2 SHF.R.S32.HI R14, RZ, R17, R10 ;  /* 0x00000011ff0ea219 */ /* 0x000fe4000001140a */
[C---:B------:R-:W-:Y:S02]  /*0440*/  @!P4 SEL R7, R9.reuse, R12, P3 ;  /* 0x0000000c0907c207 */ /* 0x040fe40001800000 */
[----:B------:R-:W-:Y:S01]  /*0450*/  @!P2 SEL R6, R9, R14, P1 ;  /* 0x0000000e0906a207 */ /* 0x000fe20000800000 */
        /* <DEDUP_REMOVED lines=13> */
.L_x_8343:
[----:B------:R-:W-:Y:S05]  /*0530*/  BSYNC.RECONVERGENT B0 ;  /* 0x0000000000007941 */ /* 0x000fea0003800200 */
.L_x_8342:
[-C--:B------:R-:W-:Y:S02]  /*0540*/  ISETP.GE.AND P1, PT, R5, R4.reuse, PT ;  /* 0x000000040500720c */ /* 0x080fe40003f26270 */
[----:B------:R-:W-:-:S11]  /*0550*/  ISETP.GE.AND P0, PT, R11, R4, PT ;  /* 0x000000040b00720c */ /* 0x000fd60003f06270 */
[----:B------:R-:W-:Y:S05]  /*0560*/  @P1 EXIT ;  /* 0x000000000000194d */ /* 0x000fea0003800000 */
[----:B------:R-:W1:Y:S01]  /*0570*/  LDCU.64 UR6, c[0x0][0x388] ;  /* 0x00007100ff0677ac */ /* 0x000e620008000a00 */
[C---:B0----5:R-:W-:Y:S01]  /*0580*/  @!P0 LOP3.LUT R2, R15.reuse, 0xff, RZ, 0xc0, !PT ;  /* 0x000000ff0f028812 */ /* 0x061fe200078ec0ff */
[----:B------:R-:W-:Y:S01]  /*0590*/  IMAD R0, R0, 0x200, R5 ;  /* 0x0000020000007824 */ /* 0x000fe200078e0205 */
[----:B------:R-:W-:Y:S02]  /*05a0*/  @!P0 LOP3.LUT R15, R15, 0xff, RZ, 0xc0, !PT ;  /* 0x000000ff0f0f8812 */ /* 0x000fe400078ec0ff */
[----:B------:R-:W-:Y:S02]  /*05b0*/  ISETP.GT.U32.OR P2, PT, R2, 0x6, P0 ;  /* 0x000000060200780c */ /* 0x000fe40000744470 */
[----:B-1----:R-:W-:-:S11]  /*05c0*/  IADD3 R2, P1, PT, R0, UR6, RZ ;  /* 0x0000000600027c10 */ /* 0x002fd6000ff3e0ff */
[----:B------:R-:W-:Y:S01]  /*05d0*/  @!P2 SHF.R.S32.HI R9, RZ, R15, R10 ;  /* 0x0000000fff09a219 */ /* 0x000fe2000001140a */
[----:B------:R-:W-:-:S04]  /*05e0*/  IMAD.X R3, RZ, RZ, UR7, P1 ;  /* 0x00000007ff037e24 */ /* 0x000fc800088e06ff */
[----:B------:R-:W-:-:S05]  /*05f0*/  @!P0 IMAD.MOV.U32 R5, RZ, RZ, R9 ;  /* 0x000000ffff058224 */ /* 0x000fca00078e0009 */
[----:B------:R-:W-:Y:S01]  /*0600*/  STG.E.U8 desc[UR4][R2.64], R5 ;  /* 0x0000000502007986 */ /* 0x000fe2000c101104 */
[----:B------:R-:W-:Y:S05]  /*0610*/  EXIT ;  /* 0x000000000000794d */ /* 0x000fea0003800000 */
.L_x_8344:
        /* <DEDUP_REMOVED lines=14> */
.L_x_20844:


//--------------------- .text._ZN2at6native29vectorized_elementwise_kernelILi2ENS0_13AUnaryFunctorIaaaZZZNS0_18rshift_kernel_cudaERNS_18TensorIteratorBaseEENKUlvE_clEvENKUlvE0_clEvEUlaaE_EESt5arrayIPcLm2EEEEviT0_T1_ --------------------------
	.section	.text._ZN2at6native29vectorized_elementwise_kernelILi2ENS0_13AUnaryFunctorIaaaZZZNS0_18rshift_kernel_cudaERNS_18TensorIteratorBaseEENKUlvE_clEvENKUlvE0_clEvEUlaaE_EESt5arrayIPcLm2EEEEviT0_T1_,"ax",@progbits
	.align	128
        .global         _ZN2at6native29vectorized_elementwise_kernelILi2ENS0_13AUnaryFunctorIaaaZZZNS0_18rshift_kernel_cudaERNS_18TensorIteratorBaseEENKUlvE_clEvENKUlvE0_clEvEUlaaE_EESt5arrayIPcLm2EEEEviT0_T1_
        .type           _ZN2at6native29vectorized_elementwise_kernelILi2ENS0_13AUnaryFunctorIaaaZZZNS0_18rshift_kernel_cudaERNS_18TensorIteratorBaseEENKUlvE_clEvENKUlvE0_clEvEUlaaE_EESt5arrayIPcLm2EEEEviT0_T1_,@function
        .size           _ZN2at6native29vectorized_elementwise_kernelILi2ENS0_13AUnaryFunctorIaaaZZZNS0_18rshift_kernel_cudaERNS_18TensorIteratorBaseEENKUlvE_clEvENKUlvE0_clEvEUlaaE_EESt5arrayIPcLm2EEEEviT0_T1_,(.L_x_20845 - _ZN2at6native29vectorized_elementwise_kernelILi2ENS0_13AUnaryFunctorIaaaZZZNS0_18rshift_kernel_cudaERNS_18TensorIteratorBaseEENKUlvE_clEvENKUlvE0_clEvEUlaaE_EESt5arrayIPcLm2EEEEviT0_T1_)
        .other          _ZN2at6native29vectorized_elementwise_kernelILi2ENS0_13AUnaryFunctorIaaaZZZNS0_18rshift_kernel_cudaERNS_18TensorIteratorBaseEENKUlvE_clEvENKUlvE0_clEvEUlaaE_EESt5arrayIPcLm2EEEEviT0_T1_,@"STO_CUDA_ENTRY STV_DEFAULT"
_ZN2at6native29vectorized_elementwise_kernelILi2ENS0_13AUnaryFunctorIaaaZZZNS0_18rshift_kernel_cudaERNS_18TensorIteratorBaseEENKUlvE_clEvENKUlvE0_clEvEUlaaE_EESt5arrayIPcLm2EEEEviT0_T1_:
.text._ZN2at6native29vectorized_elementwise_kernelILi2ENS0_13AUnaryFunctorIaaaZZZNS0_18rshift_kernel_cudaERNS_18TensorIteratorBaseEENKUlvE_clEvENKUlvE0_clEvEUlaaE_EESt5arrayIPcLm2EEEEviT0_T1_:
        /* <DEDUP_REMOVED lines=13> */
[C---:B------:R-:W-:Y:S01]  /*00d0*/  @!P6 VIADD R0, R2.reuse, 0x80 ;  /* 0x000000800200e836 */ /* 0x040fe20000000000 */
[----:B------:R-:W0:Y:S01]  /*00e0*/  @!P6 LDC.64 R12, c[0x0][0x390] ;  /* 0x0000e400ff0ceb82 */ /* 0x000e220000000a00 */
[----:B------:R-:W-:-:S03]  /*00f0*/  @!P6 VIADD R29, R2, UR4 ;  /* 0x00000004021dec36 */ /* 0x000fc60008000000 */
[----:B------:R-:W-:-:S13]  /*0100*/  ISETP.GE.U32.AND P5, PT, R0, UR5, PT ;  /* 0x0000000500007c0c */ /* 0x000fda000bfa6070 */
[C---:B------:R-:W-:Y:S01]  /*0110*/  @!P5 VIADD R21, R0.reuse, UR4 ;  /* 0x000000040015dc36 */ /* 0x040fe20008000000 */
[----:B------:R-:W1:Y:S01]  /*0120*/  @!P5 LDC.64 R14, c[0x0][0x390] ;  /* 0x0000e400ff0edb82 */ /* 0x000e620000000a00 */
[----:B------:R-:W-:-:S05]  /*0130*/  @!P5 VIADD R0, R0, 0x80 ;  /* 0x000000800000d836 */ /* 0x000fca0000000000 */
[----:B------:R-:W-:Y:S02]  /*0140*/  ISETP.GE.U32.AND P4, PT, R0, UR5, PT ;  /* 0x0000000500007c0c */ /* 0x000fe4000bf86070 */
[----:B0-----:R-:W-:-:S05]  /*0150*/  @!P6 IADD3 R28, P0, PT, R29, R12, RZ ;  /* 0x0000000c1d1ce210 */ /* 0x001fca0007f1e0ff */
[----:B------:R-:W-:-:S05]  /*0160*/  @!P6 IMAD.X R29, RZ, RZ, R13, P0 ;  /* 0x000000ffff1de224 */ /* 0x000fca00000e060d */
[----:B------:R0:W2:Y:S01]  /*0170*/  @!P6 LDG.E.U8 R22, desc[UR8][R28.64] ;  /* 0x000000081c16e981 */ /* 0x0000a2000c1e1100 */
[C---:B------:R-:W-:Y:S01]  /*0180*/  @!P4 VIADD R27, R0.reuse, UR4 ;  /* 0x00000004001bcc36 */ /* 0x040fe20008000000 */
[----:B------:R-:W4:Y:S01]  /*0190*/  @!P4 LDC.64 R12, c[0x0][0x390] ;  /* 0x0000e400ff0ccb82 */ /* 0x000f220000000a00 */
[----:B------:R-:W-:-:S05]  /*01a0*/  @!P4 VIADD R0, R0, 0x80 ;  /* 0x000000800000c836 */ /* 0x000fca0000000000 */
[----:B------:R-:W-:-:S13]  /*01b0*/  ISETP.GE.U32.AND P3, PT, R0, UR5, PT ;  /* 0x0000000500007c0c */ /* 0x000fda000bf66070 */
[C---:B------:R-:W-:Y:S01]  /*01c0*/  @!P3 VIADD R19, R0.reuse, UR4 ;  /* 0x000000040013bc36 */ /* 0x040fe20008000000 */
[----:B------:R-:W0:Y:S01]  /*01d0*/  @!P3 LDC.64 R16, c[0x0][0x390] ;  /* 0x0000e400ff10bb82 */ /* 0x000e220000000a00 */
[----:B------:R-:W-:-:S05]  /*01e0*/  @!P3 VIADD R0, R0, 0x80 ;  /* 0x000000800000b836 */ /* 0x000fca0000000000 */
[----:B------:R-:W-:-:S13]  /*01f0*/  ISETP.GE.U32.AND P2, PT, R0, UR5, PT ;  /* 0x0000000500007c0c */ /* 0x000fda000bf46070 */
[C---:B------:R-:W-:Y:S02]  /*0200*/  @!P2 VIADD R23, R0.reuse, UR4 ;  /* 0x000000040017ac36 */ /* 0x040fe40008000000 */
[----:B------:R-:W-:-:S05]  /*0210*/  @!P2 VIADD R0, R0, 0x80 ;  /* 0x000000800000a836 */ /* 0x000fca0000000000 */
[----:B------:R-:W-:-:S13]  /*0220*/  ISETP.GE.U32.AND P1, PT, R0, UR5, PT ;  /* 0x0000000500007c0c */ /* 0x000fda000bf26070 */
[C---:B------:R-:W-:Y:S02]  /*0230*/  @!P1 VIADD R11, R0.reuse, UR4 ;  /* 0x00000004000b9c36 */ /* 0x040fe40008000000 */
[----:B------:R-:W-:-:S05]  /*0240*/  @!P1 VIADD R0, R0, 0x80 ;  /* 0x0000008000009836 */ /* 0x000fca0000000000 */
[----:B------:R-:W-:Y:S02]  /*0250*/  ISETP.GE.U32.AND P0, PT, R0, UR5, PT ;  /* 0x0000000500007c0c */ /* 0x000fe4000bf06070 */
[----:B-1----:R-:W-:Y:S02]  /*0260*/  @!P5 IADD3 R20, P6, PT, R21, R14, RZ ;  /* 0x0000000e1514d210 */ /* 0x002fe40007fde0ff */
[----:B------:R-:W-:-:S03]  /*0270*/  PRMT R24, RZ, 0x7610, R24 ;  /* 0x00007610ff187816 */ /* 0x000fc60000000018 */
[----:B------:R-:W-:Y:S01]  /*0280*/  @!P5 IMAD.X R21, RZ, RZ, R15, P6 ;  /* 0x000000ffff15d224 */ /* 0x000fe200030e060f */
[----:B------:R-:W-:Y:S01]  /*0290*/  PRMT R26, RZ, 0x7610, R26 ;  /* 0x00007610ff1a7816 */ /* 0x000fe2000000001a */
[----:B------:R-:W1:Y:S03]  /*02a0*/  @!P2 LDC.64 R14, c[0x0][0x390] ;  /* 0x0000e400ff0eab82 */ /* 0x000e660000000a00 */
[----:B------:R5:W2:Y:S01]  /*02b0*/  @!P5 LDG.E.U8 R24, desc[UR8][R20.64] ;  /* 0x000000081418d981 */ /* 0x000aa2000c1e1100 */
[C---:B------:R-:W-:Y:S02]  /*02c0*/  @!P0 VIADD R25, R0.reuse, UR4 ;  /* 0x0000000400198c36 */ /* 0x040fe40008000000 */
[----:B------:R-:W-:Y:S01]  /*02d0*/  @!P0 VIADD R0, R0, 0x80 ;  /* 0x0000008000008836 */ /* 0x000fe20000000000 */
[----:B----4-:R-:W-:-:S04]  /*02e0*/  @!P4 IADD3 R12, P5, PT, R27, R12, RZ ;  /* 0x0000000c1b0cc210 */ /* 0x010fc80007fbe0ff */
[----:B------:R-:W-:Y:S01]  /*02f0*/  ISETP.GE.U32.AND P6, PT, R0, UR5, PT ;  /* 0x0000000500007c0c */ /* 0x000fe2000bfc6070 */
[----:B------:R-:W-:Y:S01]  /*0300*/  @!P4 IMAD.X R13, RZ, RZ, R13, P5 ;  /* 0x000000ffff0dc224 */ /* 0x000fe200028e060d */
[----:B0-----:R-:W-:Y:S01]  /*0310*/  @!P3 IADD3 R28, P5, PT, R19, R16, RZ ;  /* 0x00000010131cb210 */ /* 0x001fe20007fbe0ff */
[----:B-----5:R-:W0:Y:S03]  /*0320*/  @!P0 LDC.64 R20, c[0x0][0x390] ;  /* 0x0000e400ff148b82 */ /* 0x020e260000000a00 */
[----:B------:R4:W5:Y:S01]  /*0330*/  @!P4 LDG.E.U8 R26, desc[UR8][R12.64] ;  /* 0x000000080c1ac981 */ /* 0x000962000c1e1100 */
[----:B------:R-:W-:Y:S01]  /*0340*/  PRMT R27, RZ, 0x7610, R27 ;  /* 0x00007610ff1b7816 */ /* 0x000fe2000000001b */
[----:B------:R-:W-:-:S03]  /*0350*/  @!P3 IMAD.X R29, RZ, RZ, R17, P5 ;  /* 0x000000ffff1db224 */ /* 0x000fc600028e0611 */
[----:B------:R-:W3:Y:S02]  /*0360*/  @!P1 LDC.64 R16, c[0x0][0x390] ;  /* 0x0000e400ff109b82 */ /* 0x000ee40000000a00 */
[----:B------:R-:W2:Y:S06]  /*0370*/  @!P3 LDG.E.U8 R27, desc[UR8][R28.64] ;  /* 0x000000081c1bb981 */ /* 0x000eac000c1e1100 */
[----:B------:R-:W4:Y:S01]  /*0380*/  @!P6 LDC.64 R18, c[0x0][0x390] ;  /* 0x0000e400ff12eb82 */ /* 0x000f220000000a00 */
[----:B-1----:R-:W-:Y:S01]  /*0390*/  @!P2 IADD3 R14, P4, PT, R23, R14, RZ ;  /* 0x0000000e170ea210 */ /* 0x002fe20007f9e0ff */
[----:B------:R-:W-:Y:S01]  /*03a0*/  @!P6 VIADD R23, R0, UR4 ;  /* 0x000000040017ec36 */ /* 0x000fe20008000000 */
[----:B------:R-:W-:-:S03]  /*03b0*/  PRMT R0, RZ, 0x7610, R0 ;  /* 0x00007610ff007816 */ /* 0x000fc60000000000 */
[----:B------:R-:W-:-:S05]  /*03c0*/  @!P2 IMAD.X R15, RZ, RZ, R15, P4 ;  /* 0x000000ffff0fa224 */ /* 0x000fca00020e060f */
[----:B------:R1:W2:Y:S01]  /*03d0*/  @!P2 LDG.E.U8 R0, desc[UR8][R14.64] ;  /* 0x000000080e00a981 */ /* 0x0002a2000c1e1100 */
[----:B---3--:R-:W-:Y:S02]  /*03e0*/  @!P1 IADD3 R16, P2, PT, R11, R16, RZ ;  /* 0x000000100b109210 */ /* 0x008fe40007f5e0ff */
[----:B----4-:R-:W-:Y:S02]  /*03f0*/  @!P6 IADD3 R18, P3, PT, R23, R18, RZ ;  /* 0x000000121712e210 */ /* 0x010fe40007f7e0ff */
[----:B------:R-:W-:-:S03]  /*0400*/  PRMT R23, RZ, 0x7610, R23 ;  /* 0x00007610ff177816 */ /* 0x000fc60000000017 */
[----:B------:R-:W-:Y:S01]  /*0410*/  @!P6 IMAD.X R19, RZ, RZ, R19, P3 ;  /* 0x000000ffff13e224 */ /* 0x000fe200018e0613 */
[----:B------:R-:W-:Y:S01]  /*0420*/  PRMT R11, RZ, 0x7610, R11 ;  /* 0x00007610ff0b7816 */ /* 0x000fe2000000000b */
[----:B------:R-:W-:-:S03]  /*0430*/  @!P1 IMAD.X R17, RZ, RZ, R17, P2 ;  /* 0x000000ffff119224 */ /* 0x000fc600010e0611 */
[----:B------:R-:W3:Y:S01]  /*0440*/  @!P6 LDG.E.U8 R23, desc[UR8][R18.64] ;  /* 0x000000081217e981 */ /* 0x000ee2000c1e1100 */
[----:B0-----:R-:W-:-:S03]  /*0450*/  @!P0 IADD3 R20, P3, PT, R25, R20, RZ ;  /* 0x0000001419148210 */ /* 0x001fc60007f7e0ff */
[----:B------:R0:W4:Y:S01]  /*0460*/  @!P1 LDG.E.U8 R11, desc[UR8][R16.64] ;  /* 0x00000008100b9981 */ /* 0x000122000c1e1100 */
[----:B------:R-:W-:Y:S01]  /*0470*/  PRMT R25, RZ, 0x7610, R25 ;  /* 0x00007610ff197816 */ /* 0x000fe20000000019 */
[----:B------:R-:W-:-:S05]  /*0480*/  @!P0 IMAD.X R21, RZ, RZ, R21, P3 ;  /* 0x000000ffff158224 */ /* 0x000fca00018e0615 */
[----:B------:R0:W4:Y:S01]  /*0490*/  @!P0 LDG.E.U8 R25, desc[UR8][R20.64] ;  /* 0x0000000814198981 */ /* 0x000122000c1e1100 */
[----:B------:R-:W-:-:S05]  /*04a0*/  VIADD R12, R2, 0x100 ;  /* 0x00000100020c7836 */ /* 0x000fca0000000000 */
[----:B------:R-:W-:Y:S01]  /*04b0*/  ISETP.GE.U32.AND P6, PT, R12, UR5, PT ;  /* 0x000000050c007c0c */ /* 0x000fe2000bfc6070 */
[C---:B------:R-:W-:Y:S01]  /*04c0*/  VIADD R12, R2.reuse, 0x180 ;  /* 0x00000180020c7836 */ /* 0x040fe20000000000 */
[----:B------:R-:W-:-:S04]  /*04d0*/  ISETP.GE.U32.AND P1, PT, R2, UR5, PT ;  /* 0x0000000502007c0c */ /* 0x000fc8000bf26070 */
[----:B------:R-:W-:Y:S01]  /*04e0*/  ISETP.GE.U32.AND P4, PT, R12, UR5, PT ;  /* 0x000000050c007c0c */ /* 0x000fe2000bf86070 */
[C---:B------:R-:W-:Y:S02]  /*04f0*/  VIADD R12, R2.reuse, 0x280 ;  /* 0x00000280020c7836 */ /* 0x040fe40000000000 */
[C---:B-1----:R-:W-:Y:S02]  /*0500*/  VIADD R15, R2.reuse, 0x80 ;  /* 0x00000080020f7836 */ /* 0x042fe40000000000 */
[----:B------:R-:W-:Y:S01]  /*0510*/  VIADD R13, R2, 0x200 ;  /* 0x00000200020d7836 */ /* 0x000fe20000000000 */
[----:B------:R-:W-:Y:S02]  /*0520*/  ISETP.GE.U32.AND P2, PT, R12, UR5, PT ;  /* 0x000000050c007c0c */ /* 0x000fe4000bf46070 */
[----:B------:R-:W-:Y:S02]  /*0530*/  ISETP.GE.U32.AND P5, PT, R15, UR5, PT ;  /* 0x000000050f007c0c */ /* 0x000fe4000bfa6070 */
[----:B------:R-:W-:-:S02]  /*0540*/  ISETP.GE.U32.AND P3, PT, R13, UR5, PT ;  /* 0x000000050d007c0c */ /* 0x000fc4000bf66070 */
[----:B------:R-:W-:-:S04]  /*0550*/  PRMT R14, R3, 0x8880, RZ ;  /* 0x00008880030e7816 */ /* 0x000fc800000000ff */
[----:B0-----:R-:W-:Y:S01]  /*0560*/  SHF.R.S32.HI R16, RZ, 0x7, R14 ;  /* 0x00000007ff107819 */ /* 0x001fe2000001140e */
[C---:B------:R-:W-:Y:S02]  /*0570*/  VIADD R19, R2.reuse, 0x300 ;  /* 0x0000030002137836 */ /* 0x040fe40000000000 */
[----:B------:R-:W-:Y:S01]  /*0580*/  VIADD R20, R2, 0x380 ;  /* 0x0000038002147836 */ /* 0x000fe20000000000 */
[----:B------:R-:W-:Y:S04]  /*0590*/  BSSY.RECONVERGENT B0, `(.L_x_8346) ;  /* 0x0000063000007945 */ /* 0x000fe80003800200 */
[----:B------:R-:W-:Y:S01]  /*05a0*/  BSSY.RELIABLE B1, `(.L_x_8347) ;  /* 0x000005a000017945 */ /* 0x000fe20003800100 */
[C---:B-----5:R-:W-:Y:S02]  /*05b0*/  @!P6 LOP3.LUT R12, R26.reuse, 0xff, RZ, 0xc0, !PT ;  /* 0x000000ff1a0ce812 */ /* 0x060fe400078ec0ff */
[----:B------:R-:W-:-:S02]  /*05c0*/  @!P6 LOP3.LUT R17, R26, 0xff, RZ, 0xc0, !PT ;  /* 0x000000ff1a11e812 */ /* 0x000fc400078ec0ff */
[----:B------:R-:W-:Y:S02]  /*05d0*/  @!P6 ISETP.GT.U32.AND P0, PT, R12, 0x6, PT ;  /* 0x000000060c00e80c */ /* 0x000fe40003f04070 */
[----:B------:R-:W0:Y:S01]  /*05e0*/  @!P1 LDC.64 R12, c[0x0][0x388] ;  /* 0x0000e200ff0c9b82 */ /* 0x000e220000000a00 */
[----:B------:R-:W-:Y:S02]  /*05f0*/  @!P6 SHF.R.S32.HI R17, RZ, R17, R14 ;  /* 0x00000011ff11e219 */ /* 0x000fe4000001140e */
[C---:B--2---:R-:W-:Y:S02]  /*0600*/  @!P4 LOP3.LUT R18, R27.reuse, 0xff, RZ, 0xc0, !PT ;  /* 0x000000ff1b12c812 */ /* 0x044fe400078ec0ff */
[----:B------:R-:W-:Y:S02]  /*0610*/  @!P4 LOP3.LUT R27, R27, 0xff, RZ, 0xc0, !PT ;  /* 0x000000ff1b1bc812 */ /* 0x000fe400078ec0ff */
[----:B------:R-:W-:Y:S02]  /*0620*/  @!P6 SEL R3, R16, R17, P0 ;  /* 0x000000111003e207 */ /* 0x000fe40000000000 */
[----:B------:R-:W-:-:S02]  /*0630*/  @!P4 ISETP.GT.U32.AND P6, PT, R18, 0x6, PT ;  /* 0x000000061200c80c */ /* 0x000fc40003fc4070 */
[----:B------:R-:W-:Y:S02]  /*0640*/  @!P4 SHF.R.S32.HI R27, RZ, R27, R14 ;  /* 0x0000001bff1bc219 */ /* 0x000fe4000001140e */
[C---:B------:R-:W-:Y:S02]  /*0650*/  @!P5 LOP3.LUT R18, R24.reuse, 0xff, RZ, 0xc0, !PT ;  /* 0x000000ff1812d812 */ /* 0x040fe400078ec0ff */
[----:B------:R-:W-:Y:S02]  /*0660*/  @!P5 LOP3.LUT R17, R24, 0xff, RZ, 0xc0, !PT ;  /* 0x000000ff1811d812 */ /* 0x000fe400078ec0ff */
[----:B------:R-:W-:Y:S02]  /*0670*/  ISETP.GE.U32.AND P0, PT, R19, UR5, PT ;  /* 0x0000000513007c0c */ /* 0x000fe4000bf06070 */
[----:B------:R-:W-:Y:S02]  /*0680*/  @!P4 SEL R4, R16, R27, P6 ;  /* 0x0000001b1004c207 */ /* 0x000fe40003000000 */
[----:B------:R-:W-:-:S02]  /*0690*/  @!P5 ISETP.GT.U32.AND P6, PT, R18, 0x6, PT ;  /* 0x000000061200d80c */ /* 0x000fc40003fc4070 */
[----:B------:R-:W-:Y:S02]  /*06a0*/  @!P5 SHF.R.S32.HI R19, RZ, R17, R14 ;  /* 0x00000011ff13d219 */ /* 0x000fe4000001140e */
[----:B------:R-:W-:Y:S02]  /*06b0*/  ISETP.GE.U32.AND P4, PT, R20, UR5, PT ;  /* 0x0000000514007c0c */ /* 0x000fe4000bf86070 */
[----:B------:R-:W-:Y:S01]  /*06c0*/  @!P5 SEL R5, R16, R19, P6 ;  /* 0x000000131005d207 */ /* 0x000fe20003000000 */
[----:B------:R-:W-:Y:S01]  /*06d0*/  @!P1 VIADD R19, R2, UR4 ;  /* 0x0000000402139c36 */ /* 0x000fe20008000000 */
[C---:B------:R-:W-:Y:S02]  /*06e0*/  @!P1 LOP3.LUT R18, R22.reuse, 0xff, RZ, 0xc0, !PT ;  /* 0x000000ff16129812 */ /* 0x040fe400078ec0ff */
[----:B------:R-:W-:Y:S02]  /*06f0*/  @!P1 LOP3.LUT R17, R22, 0xff, RZ, 0xc0, !PT ;  /* 0x000000ff16119812 */ /* 0x000fe400078ec0ff */
[----:B------:R-:W-:-:S02]  /*0700*/  @!P1 ISETP.GT.U32.AND P6, PT, R18, 0x6, PT ;  /* 0x000000061200980c */ /* 0x000fc40003fc4070 */
[----:B------:R-:W-:Y:S02]  /*0710*/  @!P1 SHF.R.S32.HI R17, RZ, R17, R14 ;  /* 0x00000011ff119219 */ /* 0x000fe4000001140e */
[----:B0-----:R-:W-:Y:S02]  /*0720*/  @!P1 IADD3 R12, P5, PT, R19, R12, RZ ;  /* 0x0000000c130c9210 */ /* 0x001fe40007fbe0ff */
[C---:B------:R-:W-:Y:S02]  /*0730*/  @!P3 LOP3.LUT R18, R0.reuse, 0xff, RZ, 0xc0, !PT ;  /* 0x000000ff0012b812 */ /* 0x040fe400078ec0ff */
[----:B------:R-:W-:Y:S02]  /*0740*/  @!P3 LOP3.LUT R19, R0, 0xff, RZ, 0xc0, !PT ;  /* 0x000000ff0013b812 */ /* 0x000fe400078ec0ff */
[----:B------:R-:W-:Y:S02]  /*0750*/  @!P1 SEL R10, R16, R17, P6 ;  /* 0x00000011100a9207 */ /* 0x000fe40003000000 */
[----:B------:R-:W-:-:S02]  /*0760*/  @!P3 ISETP.GT.U32.AND P6, PT, R18, 0x6, PT ;  /* 0x000000061200b80c */ /* 0x000fc40003fc4070 */
[----:B------:R-:W-:Y:S02]  /*0770*/  @!P3 SHF.R.S32.HI R19, RZ, R19, R14 ;  /* 0x00000013ff13b219 */ /* 0x000fe4000001140e */
[----:B---3--:R-:W-:Y:S01]  /*0780*/  @!P4 LOP3.LUT R0, R23, 0xff, RZ, 0xc0, !PT ;  /* 0x000000ff1700c812 */ /* 0x008fe200078ec0ff */
[----:B------:R-:W-:Y:S01]  /*0790*/  @!P1 IMAD.X R13, RZ, RZ, R13, P5 ;  /* 0x000000ffff0d9224 */ /* 0x000fe200028e060d */
[----:B------:R-:W-:Y:S02]  /*07a0*/  @!P3 SEL R6, R16, R19, P6 ;  /* 0x000000131006b207 */ /* 0x000fe40003000000 */
[----:B------:R-:W-:Y:S02]  /*07b0*/  ISETP.GT.U32.OR P3, PT, R0, 0x6, P4 ;  /* 0x000000060000780c */ /* 0x000fe40002764470 */
[C---:B----4-:R-:W-:Y:S02]  /*07c0*/  @!P2 LOP3.LUT R0, R11.reuse, 0xff, RZ, 0xc0, !PT ;  /* 0x000000ff0b00a812 */ /* 0x050fe400078ec0ff */
[----:B------:R-:W-:Y:S01]  /*07d0*/  @!P2 LOP3.LUT R11, R11, 0xff, RZ, 0xc0, !PT ;  /* 0x000000ff0b0ba812 */ /* 0x000fe200078ec0ff */
[----:B------:R-:W-:Y:S01]  /*07e0*/  @!P1 IMAD.MOV.U32 R2, RZ, RZ, R15 ;  /* 0x000000ffff029224 */ /* 0x000fe200078e000f */
[----:B------:R0:W-:Y:S01]  /*07f0*/  @!P1 STG.E.U8 desc[UR8][R12.64], R10 ;  /* 0x0000000a0c009986 */ /* 0x0001e2000c101108 */
[----:B------:R-:W-:-:S02]  /*0800*/  @!P2 ISETP.GT.U32.AND P1, PT, R0, 0x6, PT ;  /* 0x000000060000a80c */ /* 0x000fc40003f24070 */
[----:B------:R-:W-:Y:S02]  /*0810*/  @!P2 SHF.R.S32.HI R11, RZ, R11, R14 ;  /* 0x0000000bff0ba219 */ /* 0x000fe4000001140e */
[C---:B------:R-:W-:Y:S02]  /*0820*/  @!P0 LOP3.LUT R15, R25.reuse, 0xff, RZ, 0xc0, !PT ;  /* 0x000000ff190f8812 */ /* 0x040fe400078ec0ff */
[----:B------:R-:W-:Y:S02]  /*0830*/  @!P2 SEL R7, R16, R11, P1 ;  /* 0x0000000b1007a207 */ /* 0x000fe40000800000 */
[----:B------:R-:W-:Y:S02]  /*0840*/  ISETP.GE.U32.AND P1, PT, R2, UR5, PT ;  /* 0x0000000502007c0c */ /* 0x000fe4000bf26070 */
[----:B------:R-:W-:Y:S02]  /*0850*/  @!P0 LOP3.LUT R25, R25, 0xff, RZ, 0xc0, !PT ;  /* 0x000000ff19198812 */ /* 0x000fe400078ec0ff */
[----:B------:R-:W-:-:S02]  /*0860*/  @!P0 ISETP.GT.U32.AND P5, PT, R15, 0x6, PT ;  /* 0x000000060f00880c */ /* 0x000fc40003fa4070 */
[--C-:B------:R-:W-:Y:S02]  /*0870*/  @!P0 SHF.R.S32.HI R25, RZ, R25, R14.reuse ;  /* 0x00000019ff198219 */ /* 0x100fe4000001140e */
[----:B------:R-:W-:Y:S02]  /*0880*/  @!P4 LOP3.LUT R23, R23, 0xff, RZ, 0xc0, !PT ;  /* 0x000000ff1717c812 */ /* 0x000fe400078ec0ff */
[----:B------:R-:W-:Y:S02]  /*0890*/  @!P0 SEL R8, R16, R25, P5 ;  /* 0x0000001910088207 */ /* 0x000fe40002800000 */
[----:B------:R-:W-:-:S05]  /*08a0*/  @!P3 SHF.R.S32.HI R16, RZ, R23, R14 ;  /* 0x00000017ff10b219 */ /* 0x000fca000001140e */
[----:B------:R-:W-:Y:S01]  /*08b0*/  @!P4 IMAD.MOV.U32 R9, RZ, RZ, R16 ;  /* 0x000000ffff09c224 */ /* 0x000fe200078e0010 */
[----:B0-----:R-:W-:Y:S06]  /*08c0*/  @P1 BRA `(.L_x_8348) ;  /* 0x0000000000381947 */ /* 0x001fec0003800000 */
        /* <DEDUP_REMOVED lines=14> */
.L_x_8348:
        /* <DEDUP_REMOVED lines=8> */
.L_x_8349:
[----:B------:R-:W-:-:S13]  /*0a30*/  ISETP.GE.U32.AND P0, PT, R2, UR5, PT ;  /* 0x0000000502007c0c */ /* 0x000fda000bf06070 */
[----:B------:R-:W-:Y:S05]  /*0a40*/  @P0 BRA `(.L_x_8351) ;  /* 0x00000000003c0947 */ /* 0x000fea0003800000 */
[----:B------:R-:W2:Y:S01]  /*0a50*/  LDCU.64 UR6, c[0x0][0x388] ;  /* 0x00007100ff0677ac */ /* 0x000ea20008000a00 */
[C---:B-1----:R-:W-:Y:S02]  /*0a60*/  VIADD R4, R2.reuse, UR4 ;  /* 0x0000000402047c36 */ /* 0x042fe40008000000 */
[----:B------:R-:W-:-:S03]  /*0a70*/  VIADD R2, R2, 0x80 ;  /* 0x0000008002027836 */ /* 0x000fc60000000000 */
[----:B--2---:R-:W-:-:S05]  /*0a80*/  IADD3 R4, P0, PT, R4, UR6, RZ ;  /* 0x0000000604047c10 */ /* 0x004fca000ff1e0ff */
[----:B0-----:R-:W-:-:S05]  /*0a90*/  IMAD.X R5, RZ, RZ, UR7, P0 ;  /* 0x00000007ff057e24 */ /* 0x001fca00080e06ff */
[----:B------:R1:W-:Y:S03]  /*0aa0*/  STG.E.U8 desc[UR8][R4.64], R6 ;  /* 0x0000000604007986 */ /* 0x0003e6000c101108 */
.L_x_8350:
[----:B------:R-:W-:-:S13]  /*0ab0*/  ISETP.GE.U32.AND P0, PT, R2, UR5, PT ;  /* 0x0000000502007c0c */ /* 0x000fda000bf06070 */
[----:B------:R-:W-:Y:S05]  /*0ac0*/  @P0 BREAK.RELIABLE B1 ;  /* 0x0000000000010942 */ /* 0x000fea0003800100 */
[----:B------:R-:W-:Y:S05]  /*0ad0*/  @P0 BRA `(.L_x_8352) ;  /* 0x0000000000380947 */ /* 0x000fea0003800000 */
[----:B------:R-:W2:Y:S01]  /*0ae0*/  LDCU.64 UR6, c[0x0][0x388] ;  /* 0x00007100ff0677ac */ /* 0x000ea20008000a00 */
[C---:B-1----:R-:W-:Y:S02]  /*0af0*/  VIADD R4, R2.reuse, UR4 ;  /* 0x0000000402047c36 */ /* 0x042fe40008000000 */
[----:B------:R-:W-:-:S03]  /*0b00*/  VIADD R2, R2, 0x80 ;  /* 0x0000008002027836 */ /* 0x000fc60000000000 */
[----:B--2---:R-:W-:-:S05]  /*0b10*/  IADD3 R4, P0, PT, R4, UR6, RZ ;  /* 0x0000000604047c10 */ /* 0x004fca000ff1e0ff */
[----:B------:R-:W-:-:S05]  /*0b20*/  IMAD.X R5, RZ, RZ, UR7, P0 ;  /* 0x00000007ff057e24 */ /* 0x000fca00080e06ff */
[----:B------:R2:W-:Y:S03]  /*0b30*/  STG.E.U8 desc[UR8][R4.64], R7 ;  /* 0x0000000704007986 */ /* 0x0005e6000c101108 */
.L_x_8351:
[----:B------:R-:W-:Y:S05]  /*0b40*/  BSYNC.RELIABLE B1 ;  /* 0x0000000000017941 */ /* 0x000fea0003800100 */
.L_x_8347:
[----:B------:R-:W-:-:S13]  /*0b50*/  ISETP.GE.U32.AND P0, PT, R2, UR5, PT ;  /* 0x0000000502007c0c */ /* 0x000fda000bf06070 */
[----:B--2---:R-:W1:Y:S01]  /*0b60*/  @!P0 LDC.64 R6, c[0x0][0x388] ;  /* 0x0000e200ff068b82 */ /* 0x004e620000000a00 */
[C---:B0-----:R-:W-:Y:S02]  /*0b70*/  @!P0 VIADD R5, R2.reuse, UR4 ;  /* 0x0000000402058c36 */ /* 0x041fe40008000000 */
[----:B------:R-:W-:-:S03]  /*0b80*/  @!P0 VIADD R2, R2, 0x80 ;  /* 0x0000008002028836 */ /* 0x000fc60000000000 */
[----:B-1----:R-:W-:-:S05]  /*0b90*/  @!P0 IADD3 R4, P1, PT, R5, R6, RZ ;  /* 0x0000000605048210 */ /* 0x002fca0007f3e0ff */
[----:B------:R-:W-:-:S05]  /*0ba0*/  @!P0 IMAD.X R5, RZ, RZ, R7, P1 ;  /* 0x000000ffff058224 */ /* 0x000fca00008e0607 */
[----:B------:R2:W-:Y:S03]  /*0bb0*/  @!P0 STG.E.U8 desc[UR8][R4.64], R8 ;  /* 0x0000000804008986 */ /* 0x0005e6000c101108 */
.L_x_8352:
[----:B------:R-:W-:Y:S05]  /*0bc0*/  BSYNC.RECONVERGENT B0 ;  /* 0x0000000000007941 */ /* 0x000fea0003800200 */
.L_x_8346:
        /* <DEDUP_REMOVED lines=9> */
.L_x_8345:
        /* <DEDUP_REMOVED lines=11> */
[----:B------:R-:W5:Y:S01]  /*0d10*/  LDG.E.U16 R15, desc[UR8][R6.64+0x200] ;  /* 0x00020008060f7981 */ /* 0x000f62000c1e1500 */
[----:B0-----:R-:W-:-:S04]  /*0d20*/  UIADD3 UR6, UP0, UPT, UR4, UR6, URZ ;  /* 0x0000000604067290 */ /* 0x001fc8000ff1e0ff */
[----:B------:R-:W-:Y:S01]  /*0d30*/  UIADD3.X UR7, UPT, UPT, URZ, UR7, URZ, UP0, !UPT ;  /* 0x00000007ff077290 */ /* 0x000fe200087fe4ff */
[----:B---3--:R-:W-:Y:S01]  /*0d40*/  PRMT R0, R3, 0x8880, RZ ;  /* 0x0000888003007816 */ /* 0x008fe200000000ff */
[----:B------:R-:W-:-:S04]  /*0d50*/  IMAD.U32 R2, RZ, RZ, UR6 ;  /* 0x00000006ff027e24 */ /* 0x000fc8000f8e00ff */
[----:B------:R-:W-:Y:S02]  /*0d60*/  IMAD.U32 R3, RZ, RZ, UR7 ;  /* 0x00000007ff037e24 */ /* 0x000fe4000f8e00ff */
[----:B------:R-:W-:Y:S01]  /*0d70*/  IMAD.WIDE.U32 R2, R5, 0x2, R2 ;  /* 0x0000000205027825 */ /* 0x000fe200078e0002 */
[----:B------:R-:W-:Y:S02]  /*0d80*/  SHF.R.S32.HI R4, RZ, 0x7, R0 ;  /* 0x00000007ff047819 */ /* 0x000fe40000011400 */
[C---:B--2---:R-:W-:Y:S02]  /*0d90*/  PRMT R17, R19.reuse, 0x7770, RZ ;  /* 0x0000777013117816 */ /* 0x044fe400000000ff */
[----:B------:R-:W-:Y:S02]  /*0da0*/  PRMT R19, R19, 0x7771, RZ ;  /* 0x0000777113137816 */ /* 0x000fe400000000ff */
[----:B----4-:R-:W-:Y:S02]  /*0db0*/  PRMT R5, R8, 0x7770, RZ ;  /* 0x0000777008057816 */ /* 0x010fe400000000ff */
[----:B------:R-:W-:-:S02]  /*0dc0*/  ISETP.GT.U32.AND P0, PT, R19, 0x6, PT ;  /* 0x000000061300780c */ /* 0x000fc40003f04070 */
[----:B------:R-:W-:Y:S02]  /*0dd0*/  ISETP.GT.U32.AND P6, PT, R5, 0x6, PT ;  /* 0x000000060500780c */ /* 0x000fe40003fc4070 */
[----:B-----5:R-:W-:Y:S02]  /*0de0*/  PRMT R9, R11, 0x7770, RZ ;  /* 0x000077700b097816 */ /* 0x020fe400000000ff */
[----:B------:R-:W-:Y:S02]  /*0df0*/  PRMT R13, R15, 0x7770, RZ ;  /* 0x000077700f0d7816 */ /* 0x000fe400000000ff */
[----:B------:R-:W-:Y:S02]  /*0e00*/  SHF.R.S32.HI R5, RZ, R5, R0 ;  /* 0x00000005ff057219 */ /* 0x000fe40000011400 */
[----:B------:R-:W-:Y:S02]  /*0e10*/  PRMT R7, R8, 0x7771, RZ ;  /* 0x0000777108077816 */ /* 0x000fe400000000ff */
[----:B------:R-:W-:-:S02]  /*0e20*/  PRMT R11, R11, 0x7771, RZ ;  /* 0x000077710b0b7816 */ /* 0x000fc400000000ff */
[----:B------:R-:W-:Y:S02]  /*0e30*/  PRMT R15, R15, 0x7771, RZ ;  /* 0x000077710f0f7816 */ /* 0x000fe400000000ff */
[----:B------:R-:W-:Y:S02]  /*0e40*/  SEL R5, R4, R5, P6 ;  /* 0x0000000504057207 */ /* 0x000fe40003000000 */
[----:B------:R-:W-:Y:S02]  /*0e50*/  ISETP.GT.U32.AND P5, PT, R7, 0x6, PT ;  /* 0x000000060700780c */ /* 0x000fe40003fa4070 */
[----:B------:R-:W-:Y:S02]  /*0e60*/  ISETP.GT.U32.AND P4, PT, R9, 0x6, PT ;  /* 0x000000060900780c */ /* 0x000fe40003f84070 */
[----:B------:R-:W-:Y:S02]  /*0e70*/  ISETP.GT.U32.AND P3, PT, R11, 0x6, PT ;  /* 0x000000060b00780c */ /* 0x000fe40003f64070 */
[----:B------:R-:W-:-:S02]  /*0e80*/  ISETP.GT.U32.AND P2, PT, R13, 0x6, PT ;  /* 0x000000060d00780c */ /* 0x000fc40003f44070 */
[----:B------:R-:W-:Y:S02]  /*0e90*/  ISETP.GT.U32.AND P1, PT, R15, 0x6, PT ;  /* 0x000000060f00780c */ /* 0x000fe40003f24070 */
[----:B------:R-:W-:Y:S02]  /*0ea0*/  ISETP.GT.U32.AND P6, PT, R17, 0x6, PT ;  /* 0x000000061100780c */ /* 0x000fe40003fc4070 */
[--C-:B------:R-:W-:Y:S02]  /*0eb0*/  SHF.R.S32.HI R7, RZ, R7, R0.reuse ;  /* 0x00000007ff077219 */ /* 0x100fe40000011400 */
[--C-:B------:R-:W-:Y:S02]  /*0ec0*/  SHF.R.S32.HI R9, RZ, R9, R0.reuse ;  /* 0x00000009ff097219 */ /* 0x100fe40000011400 */
[--C-:B------:R-:W-:Y:S02]  /*0ed0*/  SHF.R.S32.HI R11, RZ, R11, R0.reuse ;  /* 0x0000000bff0b7219 */ /* 0x100fe40000011400 */
[----:B------:R-:W-:-:S02]  /*0ee0*/  SHF.R.S32.HI R13, RZ, R13, R0 ;  /* 0x0000000dff0d7219 */ /* 0x000fc40000011400 */
[--C-:B------:R-:W-:Y:S02]  /*0ef0*/  SHF.R.S32.HI R15, RZ, R15, R0.reuse ;  /* 0x0000000fff0f7219 */ /* 0x100fe40000011400 */
[----:B------:R-:W-:Y:S02]  /*0f00*/  SHF.R.S32.HI R17, RZ, R17, R0 ;  /* 0x00000011ff117219 */ /* 0x000fe40000011400 */
[C---:B------:R-:W-:Y:S02]  /*0f10*/  SEL R6, R4.reuse, R7, P5 ;  /* 0x0000000704067207 */ /* 0x040fe40002800000 */
[C---:B------:R-:W-:Y:S02]  /*0f20*/  SEL R9, R4.reuse, R9, P4 ;  /* 0x0000000904097207 */ /* 0x040fe40002000000 */
[C---:B------:R-:W-:Y:S02]  /*0f30*/  SEL R8, R4.reuse, R11, P3 ;  /* 0x0000000b04087207 */ /* 0x040fe40001800000 */
[----:B------:R-:W-:-:S02]  /*0f40*/  SEL R13, R4, R13, P2 ;  /* 0x0000000d040d7207 */ /* 0x000fc40001000000 */
[C---:B------:R-:W-:Y:S02]  /*0f50*/  SEL R10, R4.reuse, R15, P1 ;  /* 0x0000000f040a7207 */ /* 0x040fe40000800000 */
[----:B------:R-:W-:Y:S02]  /*0f60*/  SEL R17, R4, R17, P6 ;  /* 0x0000001104117207 */ /* 0x000fe40003000000 */
[----:B------:R-:W-:Y:S02]  /*0f70*/  @!P0 SHF.R.S32.HI R4, RZ, R19, R0 ;  /* 0x00000013ff048219 */ /* 0x000fe40000011400 */
[----:B------:R-:W-:Y:S02]  /*0f80*/  PRMT R5, R6, 0x7604, R5 ;  /* 0x0000760406057816 */ /* 0x000fe40000000005 */
[----:B------:R-:W-:Y:S02]  /*0f90*/  PRMT R9, R8, 0x7604, R9 ;  /* 0x0000760408097816 */ /* 0x000fe40000000009 */
[----:B------:R-:W-:-:S02]  /*0fa0*/  PRMT R13, R10, 0x7604, R13 ;  /* 0x000076040a0d7816 */ /* 0x000fc4000000000d */
[----:B------:R-:W-:Y:S01]  /*0fb0*/  PRMT R17, R4, 0x7604, R17 ;  /* 0x0000760404117816 */ /* 0x000fe20000000011 */
[----:B------:R-:W-:Y:S04]  /*0fc0*/  STG.E.U16 desc[UR8][R2.64], R5 ;  /* 0x0000000502007986 */ /* 0x000fe8000c101508 */
[----:B------:R-:W-:Y:S04]  /*0fd0*/  STG.E.U16 desc[UR8][R2.64+0x100], R9 ;  /* 0x0001000902007986 */ /* 0x000fe8000c101508 */
[----:B------:R-:W-:Y:S04]  /*0fe0*/  STG.E.U16 desc[UR8][R2.64+0x200], R13 ;  /* 0x0002000d02007986 */ /* 0x000fe8000c101508 */
[----:B------:R-:W-:Y:S01]  /*0ff0*/  STG.E.U16 desc[UR8][R2.64+0x300], R17 ;  /* 0x0003001102007986 */ /* 0x000fe2000c101508 */
[----:B------:R-:W-:Y:S05]  /*1000*/  EXIT ;  /* 0x000000000000794d */ /* 0x000fea0003800000 */
.L_x_8353:
        /* <DEDUP_REMOVED lines=15> */
.L_x_20845:


//--------------------- .text._ZN2at6native29vectorized_elementwise_kernelILi4ENS0_13AUnaryFunctorIaaaZZZNS0_18rshift_kernel_cudaERNS_18TensorIteratorBaseEENKUlvE_clEvENKUlvE0_clEvEUlaaE_EESt5arrayIPcLm2EEEEviT0_T1_ --------------------------
	.section	.text._ZN2at6native29vectorized_elementwise_kernelILi4ENS0_13AUnaryFunctorIaaaZZZNS0_18rshift_kernel_cudaERNS_18TensorIteratorBaseEENKUlvE_clEvENKUlvE0_clEvEUlaaE_EESt5arrayIPcLm2EEEEviT0_T1_,"ax",@progbits
	.align	128
        .global         _ZN2at6native29vectorized_elementwise_kernelILi4ENS0_13AUnaryFunctorIaaaZZZNS0_18rshift_kernel_cudaERNS_18TensorIteratorBaseEENKUlvE_clEvENKUlvE0_clEvEUlaaE_EESt5arrayIPcLm2EEEEviT0_T1_
        .type           _ZN2at6native29vectorized_elementwise_kernelILi4ENS0_13AUnaryFunctorIaaaZZZNS0_18rshift_kernel_cudaERNS_18TensorIteratorBaseEENKUlvE_clEvENKUlvE0_clEvEUlaaE_EESt5arrayIPcLm2EEEEviT0_T1_,@function
        .size           _ZN2at6native29vectorized_elementwise_kernelILi4ENS0_13AUnaryFunctorIaaaZZZNS0_18rshift_kernel_cudaERNS_18TensorIteratorBaseEENKUlvE_clEvENKUlvE0_clEvEUlaaE_EESt5arrayIPcLm2EEEEviT0_T1_,(.L_x_20846 - _ZN2at6native29vectorized_elementwise_kernelILi4ENS0_13AUnaryFunctorIaaaZZZNS0_18rshift_kernel_cudaERNS_18TensorIteratorBaseEENKUlvE_clEvENKUlvE0_clEvEUlaaE_EESt5arrayIPcLm2EEEEviT0_T1_)
        .other          _ZN2at6native29vectorized_elementwise_kernelILi4ENS0_13AUnaryFunctorIaaaZZZNS0_18rshift_kernel_cudaERNS_18TensorIteratorBaseEENKUlvE_clEvENKUlvE0_clEvEUlaaE_EESt5arrayIPcLm2EEEEviT0_T1_,@"STO_CUDA_ENTRY STV_DEFAULT"
_ZN2at6native29vectorized_elementwise_kernelILi4ENS0_13AUnaryFunctorIaaaZZZNS0_18rshift_kernel_cudaERNS_18TensorIteratorBaseEENKUlvE_clEvENKUlvE0_clEvEUlaaE_EESt5arrayIPcLm2EEEEviT0_T1_:
.text._ZN2at6native29vectorized_elementwise_kernelILi4ENS0_13AUnaryFunctorIaaaZZZNS0_18rshift_kernel_cudaERNS_18TensorIteratorBaseEENKUlvE_clEvENKUlvE0_clEvEUlaaE_EESt5arrayIPcLm2EEEEviT0_T1_:
        /* <DEDUP_REMOVED lines=155> */
.L_x_8357:
        /* <DEDUP_REMOVED lines=8> */
.L_x_8358:
        /* <DEDUP_REMOVED lines=8> */
.L_x_8359:
        /* <DEDUP_REMOVED lines=9> */
.L_x_8360:
[----:B------:R-:W-:Y:S05]  /*0b40*/  BSYNC.RELIABLE B1 ;  /* 0x0000000000017941 */ /* 0x000fea0003800100 */
.L_x_8356:
[----:B------:R-:W-:-:S13]  /*0b50*/  ISETP.GE.U32.AND P0, PT, R2, UR5, PT ;  /* 0x0000000502007c0c */ /* 0x000fda000bf06070 */
[----:B--2---:R-:W1:Y:S01]  /*0b60*/  @!P0 LDC.64 R6, c[0x0][0x388] ;  /* 0x0000e200ff068b82 */ /* 0x004e620000000a00 */
[C---:B0-----:R-:W-:Y:S02]  /*0b70*/  @!P0 VIADD R5, R2.reuse, UR4 ;  /* 0x0000000402058c36 */ /* 0x041fe40008000000 */
[----:B------:R-:W-:-:S03]  /*0b80*/  @!P0 VIADD R2, R2, 0x80 ;  /* 0x0000008002028836 */ /* 0x000fc60000000000 */
[----:B-1----:R-:W-:-:S05]  /*0b90*/  @!P0 IADD3 R4, P1, PT, R5, R6, RZ ;  /* 0x0000000605048210 */ /* 0x002fca0007f3e0ff */
[----:B------:R-:W-:-:S05]  /*0ba0*/  @!P0 IMAD.X R5, RZ, RZ, R7, P1 ;  /* 0x000000ffff058224 */ /* 0x000fca00008e0607 */
[----:B------:R2:W-:Y:S03]  /*0bb0*/  @!P0 STG.E.U8 desc[UR8][R4.64], R8 ;  /* 0x0000000804008986 */ /* 0x0005e6000c101108 */
.L_x_8361:
[----:B------:R-:W-:Y:S05]  /*0bc0*/  BSYNC.RECONVERGENT B0 ;  /* 0x0000000000007941 */ /* 0x000fea0003800200 */
.L_x_8355:
        /* <DEDUP_REMOVED lines=9> */
.L_x_8354:
        /* <DEDUP_REMOVED lines=8> */
[----:B------:R-:W2:Y:S04]  /*0ce0*/  LDG.E R10, desc[UR8][R6.64+0x200] ;  /* 0x00020008060a7981 */ /* 0x000ea8000c1e1900 */
[----:B------:R2:W4:Y:S01]  /*0cf0*/  LDG.E R4, desc[UR8][R6.64] ;  /* 0x0000000806047981 */ /* 0x000522000c1e1900 */
[----:B---3--:R-:W-:-:S04]  /*0d00*/  PRMT R21, R3, 0x8880, RZ ;  /* 0x0000888003157816 */ /* 0x008fc800000000ff */
[----:B------:R-:W-:Y:S01]  /*0d10*/  SHF.R.S32.HI R0, RZ, 0x7, R21 ;  /* 0x00000007ff007819 */ /* 0x000fe20000011415 */
[----:B0-----:R-:W-:-:S04]  /*0d20*/  UIADD3 UR6, UP0, UPT, UR4, UR6, URZ ;  /* 0x0000000604067290 */ /* 0x001fc8000ff1e0ff */
[----:B------:R-:W-:Y:S02]  /*0d30*/  UIADD3.X UR7, UPT, UPT, URZ, UR7, URZ, UP0, !UPT ;  /* 0x00000007ff077290 */ /* 0x000fe400087fe4ff */
[----:B------:R-:W-:-:S04]  /*0d40*/  IMAD.U32 R2, RZ, RZ, UR6 ;  /* 0x00000006ff027e24 */ /* 0x000fc8000f8e00ff */
[----:B------:R-:W-:Y:S02]  /*0d50*/  IMAD.U32 R3, RZ, RZ, UR7 ;  /* 0x00000007ff037e24 */ /* 0x000fe4000f8e00ff */
[----:B------:R-:W-:Y:S01]  /*0d60*/  IMAD.WIDE.U32 R2, R5, 0x4, R2 ;  /* 0x0000000405027825 */ /* 0x000fe200078e0002 */
[C---:B--2---:R-:W-:Y:S02]  /*0d70*/  PRMT R7, R10.reuse, 0x7770, RZ ;  /* 0x000077700a077816 */ /* 0x044fe400000000ff */
[C---:B------:R-:W-:Y:S02]  /*0d80*/  PRMT R11, R10.reuse, 0x7771, RZ ;  /* 0x000077710a0b7816 */ /* 0x040fe400000000ff */
[C---:B------:R-:W-:Y:S02]  /*0d90*/  PRMT R12, R10.reuse, 0x7772, RZ ;  /* 0x000077720a0c7816 */ /* 0x040fe400000000ff */
[----:B------:R-:W-:Y:S02]  /*0da0*/  PRMT R10, R10, 0x7773, RZ ;  /* 0x000077730a0a7816 */ /* 0x000fe400000000ff */
[----:B----4-:R-:W-:-:S02]  /*0db0*/  PRMT R8, R4, 0x7770, RZ ;  /* 0x0000777004087816 */ /* 0x010fc400000000ff */
[----:B------:R-:W-:Y:S02]  /*0dc0*/  ISETP.GT.U32.AND P0, PT, R10, 0x6, PT ;  /* 0x000000060a00780c */ /* 0x000fe40003f04070 */
[C---:B------:R-:W-:Y:S02]  /*0dd0*/  PRMT R9, R4.reuse, 0x7771, RZ ;  /* 0x0000777104097816 */ /* 0x040fe400000000ff */
[----:B------:R-:W-:Y:S02]  /*0de0*/  PRMT R6, R4, 0x7772, RZ ;  /* 0x0000777204067816 */ /* 0x000fe400000000ff */
[----:B------:R-:W-:Y:S02]  /*0df0*/  ISETP.GT.U32.AND P6, PT, R8, 0x6, PT ;  /* 0x000000060800780c */ /* 0x000fe40003fc4070 */
[----:B------:R-:W-:Y:S02]  /*0e00*/  SHF.R.S32.HI R13, RZ, R8, R21 ;  /* 0x00000008ff0d7219 */ /* 0x000fe40000011415 */
[----:B------:R-:W-:-:S02]  /*0e10*/  PRMT R4, R4, 0x7773, RZ ;  /* 0x0000777304047816 */ /* 0x000fc400000000ff */
[----:B------:R-:W-:Y:S02]  /*0e20*/  ISETP.GT.U32.AND P5, PT, R9, 0x6, PT ;  /* 0x000000060900780c */ /* 0x000fe40003fa4070 */
[----:B------:R-:W-:Y:S02]  /*0e30*/  ISETP.GT.U32.AND P2, PT, R7, 0x6, PT ;  /* 0x000000060700780c */ /* 0x000fe40003f44070 */
[----:B------:R-:W-:Y:S02]  /*0e40*/  ISETP.GT.U32.AND P1, PT, R11, 0x6, PT ;  /* 0x000000060b00780c */ /* 0x000fe40003f24070 */
[----:B------:R-:W-:Y:S02]  /*0e50*/  SEL R13, R0, R13, P6 ;  /* 0x0000000d000d7207 */ /* 0x000fe40003000000 */
[----:B------:R-:W-:Y:S02]  /*0e60*/  SHF.R.S32.HI R9, RZ, R9, R21 ;  /* 0x00000009ff097219 */ /* 0x000fe40000011415 */
[----:B------:R-:W-:-:S02]  /*0e70*/  ISETP.GT.U32.AND P4, PT, R6, 0x6, PT ;  /* 0x000000060600780c */ /* 0x000fc40003f84070 */
[--C-:B------:R-:W-:Y:S02]  /*0e80*/  SHF.R.S32.HI R15, RZ, R6, R21.reuse ;  /* 0x00000006ff0f7219 */ /* 0x100fe40000011415 */
[----:B------:R-:W-:Y:S02]  /*0e90*/  ISETP.GT.U32.AND P3, PT, R4, 0x6, PT ;  /* 0x000000060400780c */ /* 0x000fe40003f64070 */
[--C-:B------:R-:W-:Y:S02]  /*0ea0*/  SHF.R.S32.HI R17, RZ, R4, R21.reuse ;  /* 0x00000004ff117219 */ /* 0x100fe40000011415 */
[--C-:B------:R-:W-:Y:S02]  /*0eb0*/  SHF.R.S32.HI R7, RZ, R7, R21.reuse ;  /* 0x00000007ff077219 */ /* 0x100fe40000011415 */
[----:B------:R-:W-:Y:S02]  /*0ec0*/  SHF.R.S32.HI R11, RZ, R11, R21 ;  /* 0x0000000bff0b7219 */ /* 0x000fe40000011415 */
[----:B------:R-:W-:-:S02]  /*0ed0*/  ISETP.GT.U32.AND P6, PT, R12, 0x6, PT ;  /* 0x000000060c00780c */ /* 0x000fc40003fc4070 */
[----:B------:R-:W-:Y:S02]  /*0ee0*/  SHF.R.S32.HI R19, RZ, R12, R21 ;  /* 0x0000000cff137219 */ /* 0x000fe40000011415 */
[C---:B------:R-:W-:Y:S02]  /*0ef0*/  SEL R9, R0.reuse, R9, P5 ;  /* 0x0000000900097207 */ /* 0x040fe40002800000 */
[C---:B------:R-:W-:Y:S02]  /*0f00*/  SEL R15, R0.reuse, R15, P4 ;  /* 0x0000000f000f7207 */ /* 0x040fe40002000000 */
[C---:B------:R-:W-:Y:S02]  /*0f10*/  SEL R17, R0.reuse, R17, P3 ;  /* 0x0000001100117207 */ /* 0x040fe40001800000 */
[C---:B------:R-:W-:Y:S02]  /*0f20*/  SEL R7, R0.reuse, R7, P2 ;  /* 0x0000000700077207 */ /* 0x040fe40001000000 */
[----:B------:R-:W-:-:S02]  /*0f30*/  SEL R11, R0, R11, P1 ;  /* 0x0000000b000b7207 */ /* 0x000fc40000800000 */
[----:B------:R-:W-:Y:S02]  /*0f40*/  SEL R19, R0, R19, P6 ;  /* 0x0000001300137207 */ /* 0x000fe40003000000 */
[----:B------:R-:W-:Y:S02]  /*0f50*/  @!P0 SHF.R.S32.HI R0, RZ, R10, R21 ;  /* 0x0000000aff008219 */ /* 0x000fe40000011415 */
[----:B------:R-:W-:Y:S02]  /*0f60*/  LOP3.LUT R6, R13, 0xffff, RZ, 0xc0, !PT ;  /* 0x0000ffff0d067812 */ /* 0x000fe400078ec0ff */
[----:B------:R-:W-:Y:S02]  /*0f70*/  LOP3.LUT R9, R9, 0xffff, RZ, 0xc0, !PT ;  /* 0x0000ffff09097812 */ /* 0x000fe400078ec0ff */
[----:B------:R-:W-:Y:S02]  /*0f80*/  LOP3.LUT R4, R15, 0xffff, RZ, 0xc0, !PT ;  /* 0x0000ffff0f047812 */ /* 0x000fe400078ec0ff */
[----:B------:R-:W-:-:S02]  /*0f90*/  LOP3.LUT R17, R17, 0xffff, RZ, 0xc0, !PT ;  /* 0x0000ffff11117812 */ /* 0x000fc400078ec0ff */
[----:B------:R-:W-:Y:S02]  /*0fa0*/  LOP3.LUT R19, R19, 0xffff, RZ, 0xc0, !PT ;  /* 0x0000ffff13137812 */ /* 0x000fe400078ec0ff */
[----:B------:R-:W-:Y:S02]  /*0fb0*/  LOP3.LUT R11, R11, 0xffff, RZ, 0xc0, !PT ;  /* 0x0000ffff0b0b7812 */ /* 0x000fe400078ec0ff */
[----:B------:R-:W-:Y:S02]  /*0fc0*/  LOP3.LUT R8, R7, 0xffff, RZ, 0xc0, !PT ;  /* 0x0000ffff07087812 */ /* 0x000fe400078ec0ff */
[----:B------:R-:W-:Y:S02]  /*0fd0*/  LOP3.LUT R0, R0, 0xffff, RZ, 0xc0, !PT ;  /* 0x0000ffff00007812 */ /* 0x000fe400078ec0ff */
[----:B------:R-:W-:Y:S02]  /*0fe0*/  PRMT R9, R6, 0x3340, R9 ;  /* 0x0000334006097816 */ /* 0x000fe40000000009 */
[----:B------:R-:W-:-:S02]  /*0ff0*/  PRMT R4, R4, 0x3340, R17 ;  /* 0x0000334004047816 */ /* 0x000fc40000000011 */
[----:B------:R-:W-:Y:S02]  /*1000*/  PRMT R11, R8, 0x3340, R11 ;  /* 0x00003340080b7816 */ /* 0x000fe4000000000b */
[----:B------:R-:W-:Y:S02]  /*1010*/  PRMT R0, R19, 0x3340, R0 ;  /* 0x0000334013007816 */ /* 0x000fe40000000000 */
[----:B------:R-:W-:Y:S02]  /*1020*/  PRMT R9, R9, 0x5410, R4 ;  /* 0x0000541009097816 */ /* 0x000fe40000000004 */
[----:B------:R-:W-:-:S03]  /*1030*/  PRMT R11, R11, 0x5410, R0 ;  /* 0x000054100b0b7816 */ /* 0x000fc60000000000 */
[----:B------:R-:W-:Y:S04]  /*1040*/  STG.E desc[UR8][R2.64], R9 ;  /* 0x0000000902007986 */ /* 0x000fe8000c101908 */
[----:B------:R-:W-:Y:S01]  /*1050*/  STG.E desc[UR8][R2.64+0x200], R11 ;  /* 0x0002000b02007986 */ /* 0x000fe2000c101908 */
[----:B------:R-:W-:Y:S05]  /*1060*/  EXIT ;  /* 0x000000000000794d */ /* 0x000fea0003800000 */
.L_x_8362:
        /* <DEDUP_REMOVED lines=9> */
.L_x_20846:


//--------------------- .text._ZN2at6native29vectorized_elementwise_kernelILi8ENS0_13AUnaryFunctorIaaaZZZNS0_18rshift_kernel_cudaERNS_18TensorIteratorBaseEENKUlvE_clEvENKUlvE0_clEvEUlaaE_EESt5arrayIPcLm2EEEEviT0_T1_ --------------------------
	.section	.text._ZN2at6native29vectorized_elementwise_kernelILi8ENS0_13AUnaryFunctorIaaaZZZNS0_18rshift_kernel_cudaERNS_18TensorIteratorBaseEENKUlvE_clEvENKUlvE0_clEvEUlaaE_EESt5arrayIPcLm2EEEEviT0_T1_,"ax",@progbits
	.align	128
        .global         _ZN2at6native29vectorized_elementwise_kernelILi8ENS0_13AUnaryFunctorIaaaZZZNS0_18rshift_kernel_cudaERNS_18TensorIteratorBaseEENKUlvE_clEvENKUlvE0_clEvEUlaaE_EESt5arrayIPcLm2EEEEviT0_T1_
        .type           _ZN2at6native29vectorized_elementwise_kernelILi8ENS0_13AUnaryFunctorIaaaZZZNS0_18rshift_kernel_cudaERNS_18TensorIteratorBaseEENKUlvE_clEvENKUlvE0_clEvEUlaaE_EESt5arrayIPcLm2EEEEviT0_T1_,@function
        .size           _ZN2at6native29vectorized_elementwise_kernelILi8ENS0_13AUnaryFunctorIaaaZZZNS0_18rshift_kernel_cudaERNS_18TensorIteratorBaseEENKUlvE_clEvENKUlvE0_clEvEUlaaE_EESt5arrayIPcLm2EEEEviT0_T1_,(.L_x_20847 - _ZN2at6native29vectorized_elementwise_kernelILi8ENS0_13AUnaryFunctorIaaaZZZNS0_18rshift_kernel_cudaERNS_18TensorIteratorBaseEENKUlvE_clEvENKUlvE0_clEvEUlaaE_EESt5arrayIPcLm2EEEEviT0_T1_)
        .other          _ZN2at6native29vectorized_elementwise_kernelILi8ENS0_13AUnaryFunctorIaaaZZZNS0_18rshift_kernel_cudaERNS_18TensorIteratorBaseEENKUlvE_clEvENKUlvE0_clEvEUlaaE_EESt5arrayIPcLm2EEEEviT0_T1_,@"STO_CUDA_ENTRY STV_DEFAULT"
_ZN2at6native29vectorized_elementwise_kernelILi8ENS0_13AUnaryFunctorIaaaZZZNS0_18rshift_kernel_cudaERNS_18TensorIteratorBaseEENKUlvE_clEvENKUlvE0_clEvEUlaaE_EESt5arrayIPcLm2EEEEviT0_T1_:
.text._ZN2at6native29vectorized_elementwise_kernelILi8ENS0_13AUnaryFunctorIaaaZZZNS0_18rshift_kernel_cudaERNS_18TensorIteratorBaseEENKUlvE_clEvENKUlvE0_clEvEUlaaE_EESt5arrayIPcLm2EEEEviT0_T1_:
[----:B------:R-:W-:Y:S01]  /*0000*/  LDC R1, c[0x0][0x37c] ;  /* 0x0000df00ff017b82 */ /* 0x000fe20000000800 */
[----:B------:R-:W-:Y:S05]  /*0010*/  EXIT ;  /* 0x000000000000794d */ /* 0x000fea0003800000 */
.L_x_8363:
        /* <DEDUP_REMOVED lines=14> */
.L_x_20847:


//--------------------- .text._ZN2at6native18elementwise_kernelILi128ELi4EZNS0_15gpu_kernel_implINS0_13BinaryFunctorIhhhZZZNS0_18rshift_kernel_cudaERNS_18TensorIteratorBaseEENKUlvE_clEvENKUlvE_clEvEUlhhE_EEEEvS5_RKT_EUliE_EEviT1_ --------------------------
	.section	.text._ZN2at6native18elementwise_kernelILi128ELi4EZNS0_15gpu_kernel_implINS0_13BinaryFunctorIhhhZZZNS0_18rshift_kernel_cudaERNS_18TensorIteratorBaseEENKUlvE_clEvENKUlvE_clEvEUlhhE_EEEEvS5_RKT_EUliE_EEviT1_,"ax",@progbits
	.align	128
        .global         _ZN2at6native18elementwise_kernelILi128ELi4EZNS0_15gpu_kernel_implINS0_13BinaryFunctorIhhhZZZNS0_18rshift_kernel_cudaERNS_18TensorIteratorBaseEENKUlvE_clEvENKUlvE_clEvEUlhhE_EEEEvS5_RKT_EUliE_EEviT1_
        .type           _ZN2at6native18elementwise_kernelILi128ELi4EZNS0_15gpu_kernel_implINS0_13BinaryFunctorIhhhZZZNS0_18rshift_kernel_cudaERNS_18TensorIteratorBaseEENKUlvE_clEvENKUlvE_clEvEUlhhE_EEEEvS5_RKT_EUliE_EEviT1_,@function
        .size           _ZN2at6native18elementwise_kernelILi128ELi4EZNS0_15gpu_kernel_implINS0_13BinaryFunctorIhhhZZZNS0_18rshift_kernel_cudaERNS_18TensorIteratorBaseEENKUlvE_clEvENKUlvE_clEvEUlhhE_EEEEvS5_RKT_EUliE_EEviT1_,(.L_x_20848 - _ZN2at6native18elementwise_kernelILi128ELi4EZNS0_15gpu_kernel_implINS0_13BinaryFunctorIhhhZZZNS0_18rshift_kernel_cudaERNS_18TensorIteratorBaseEENKUlvE_clEvENKUlvE_clEvEUlhhE_EEEEvS5_RKT_EUliE_EEviT1_)
        .other          _ZN2at6native18elementwise_kernelILi128ELi4EZNS0_15gpu_kernel_implINS0_13BinaryFunctorIhhhZZZNS0_18rshift_kernel_cudaERNS_18TensorIteratorBaseEENKUlvE_clEvENKUlvE_clEvEUlhhE_EEEEvS5_RKT_EUliE_EEviT1_,@"STO_CUDA_ENTRY STV_DEFAULT"
_ZN2at6native18elementwise_kernelILi128ELi4EZNS0_15gpu_kernel_implINS0_13BinaryFunctorIhhhZZZNS0_18rshift_kernel_cudaERNS_18TensorIteratorBaseEENKUlvE_clEvENKUlvE_clEvEUlhhE_EEEEvS5_RKT_EUliE_EEviT1_:
.text._ZN2at6native18elementwise_kernelILi128ELi4EZNS0_15gpu_kernel_implINS0_13BinaryFunctorIhhhZZZNS0_18rshift_kernel_cudaERNS_18TensorIteratorBaseEENKUlvE_clEvENKUlvE_clEvEUlhhE_EEEEvS5_RKT_EUliE_EEviT1_:
        /* <DEDUP_REMOVED lines=371> */
.L_x_8366:
        /* <DEDUP_REMOVED lines=16> */
.L_x_8370:
[----:B------:R0:W5:Y:S01]  /*1830*/  LDG.E.U8 R19, desc[UR36][R4.64] ;  /* 0x0000002404137981 */ /* 0x000162000c1e1100 */
[----:B------:R-:W-:Y:S05]  /*1840*/  BRA `(.L_x_8372) ;  /* 0x0000000c005c7947 */ /* 0x000fea0003800000 */
.L_x_8369:
        /* <DEDUP_REMOVED lines=8> */
.L_x_8374:
[----:B------:R3:W5:Y:S01]  /*18d0*/  LDG.E.U8 R19, desc[UR36][R4.64] ;  /* 0x0000002404137981 */ /* 0x000762000c1e1100 */
[----:B------:R-:W-:Y:S05]  /*18e0*/  BRA `(.L_x_8372) ;  /* 0x0000000c00347947 */ /* 0x000fea0003800000 */
.L_x_8373:
[----:B------:R0:W5:Y:S01]  /*18f0*/  LDG.E.U16 R19, desc[UR36][R4.64] ;  /* 0x0000002404137981 */ /* 0x000162000c1e1500 */
[----:B------:R-:W-:Y:S05]  /*1900*/  BRA `(.L_x_8372) ;  /* 0x0000000c002c7947 */ /* 0x000fea0003800000 */
.L_x_8368:
        /* <DEDUP_REMOVED lines=8> */
[----:B0-----:R-:W-:Y:S01]  /*1990*/  PRMT R19, R2, 0x7610, R19 ;  /* 0x0000761002137816 */ /* 0x001fe20000000013 */
[----:B------:R-:W-:Y:S06]  /*19a0*/  BRA `(.L_x_8372) ;  /* 0x0000000c00047947 */ /* 0x000fec0003800000 */
.L_x_8376:
[----:B------:R-:W2:Y:S02]  /*19b0*/  LDG.E.U16 R2, desc[UR36][R4.64] ;  /* 0x0000002404027981 */ /* 0x000ea4000c1e1500 */
[----:B--2---:R-:W-:-:S06]  /*19c0*/  HADD2.F32 R2, -RZ, R2.H0_H0 ;  /* 0x20000002ff027230 */ /* 0x004fcc0000004100 */
[----:B------:R-:W0:Y:S02]  /*19d0*/  F2I.S64.TRUNC R2, R2 ;  /* 0x0000000200027311 */ /* 0x000e24000020d900 */
[----:B0-----:R-:W-:Y:S01]  /*19e0*/  PRMT R19, R2, 0x7610, R19 ;  /* 0x0000761002137816 */ /* 0x001fe20000000013 */
[----:B------:R-:W-:Y:S06]  /*19f0*/  BRA `(.L_x_8372) ;  /* 0x0000000800f07947 */ /* 0x000fec0003800000 */
.L_x_8375:
        /* <DEDUP_REMOVED lines=10> */
.L_x_8378:
[----:B------:R-:W2:Y:S02]  /*1aa0*/  LDG.E.U16 R4, desc[UR36][R4.64] ;  /* 0x0000002404047981 */ /* 0x000ea4000c1e1500 */
[----:B--2---:R-:W-:-:S06]  /*1ab0*/  HADD2.F32 R2, -RZ, R4.H0_H0 ;  /* 0x20000004ff027230 */ /* 0x004fcc0000004100 */
[----:B------:R-:W0:Y:S02]  /*1ac0*/  F2I.S64.TRUNC R2, R2 ;  /* 0x0000000200027311 */ /* 0x000e24000020d900 */
[----:B0-----:R-:W-:Y:S01]  /*1ad0*/  PRMT R19, R2, 0x7610, R19 ;  /* 0x0000761002137816 */ /* 0x001fe20000000013 */
[----:B------:R-:W-:Y:S06]  /*1ae0*/  BRA `(.L_x_8372) ;  /* 0x0000000800b47947 */ /* 0x000fec0003800000 */
.L_x_8377:
[----:B------:R-:W2:Y:S02]  /*1af0*/  LDG.E.64 R2, desc[UR36][R4.64] ;  /* 0x0000002404027981 */ /* 0x000ea4000c1e1b00 */
[----:B--2---:R-:W0:Y:S02]  /*1b00*/  F2I.S64.F64.TRUNC R2, R2 ;  /* 0x0000000200027311 */ /* 0x004e24000030d900 */
[----:B0-----:R-:W-:Y:S01]  /*1b10*/  PRMT R19, R2, 0x7610, R19 ;  /* 0x0000761002137816 */ /* 0x001fe20000000013 */
[----:B------:R-:W-:Y:S06]  /*1b20*/  BRA `(.L_x_8372) ;  /* 0x0000000800a47947 */ /* 0x000fec0003800000 */
.L_x_8367:
        /* <DEDUP_REMOVED lines=12> */
.L_x_8381:
[----:B------:R-:W2:Y:S02]  /*1bf0*/  LDG.E.64 R4, desc[UR36][R4.64] ;  /* 0x0000002404047981 */ /* 0x000ea4000c1e1b00 */
[----:B--2---:R-:W0:Y:S02]  /*1c00*/  F2I.S64.F64.TRUNC R2, R4 ;  /* 0x0000000400027311 */ /* 0x004e24000030d900 */
[----:B0-----:R-:W-:Y:S01]  /*1c10*/  PRMT R19, R2, 0x7610, R19 ;  /* 0x0000761002137816 */ /* 0x001fe20000000013 */
[----:B------:R-:W-:Y:S06]  /*1c20*/  BRA `(.L_x_8372) ;  /* 0x0000000800647947 */ /* 0x000fec0003800000 */
.L_x_8380:
        /* <DEDUP_REMOVED lines=25> */
[----:B0-----:R-:W-:Y:S01]  /*1dc0*/  PRMT R19, R2, 0x7610, R19 ;  /* 0x0000761002137816 */ /* 0x001fe20000000013 */
[----:B------:R-:W-:Y:S06]  /*1dd0*/  BRA `(.L_x_8372) ;  /* 0x0000000400f87947 */ /* 0x000fec0003800000 */
.L_x_8383:
        /* <DEDUP_REMOVED lines=11> */
[----:B------:R-:W0:Y:S02]  /*1e90*/  F2I.S64.TRUNC R2, R3 ;  /* 0x0000000300027311 */ /* 0x000e24000020d900 */
[----:B0-----:R-:W-:Y:S01]  /*1ea0*/  PRMT R19, R2, 0x7610, R19 ;  /* 0x0000761002137816 */ /* 0x001fe20000000013 */
[----:B------:R-:W-:Y:S06]  /*1eb0*/  BRA `(.L_x_8372) ;  /* 0x0000000400c07947 */ /* 0x000fec0003800000 */
.L_x_8382:
[----:B------:R-:W2:Y:S02]  /*1ec0*/  LDG.E.U16 R2, desc[UR36][R4.64] ;  /* 0x0000002404027981 */ /* 0x000ea4000c1e1500 */
[----:B--2---:R-:W-:-:S06]  /*1ed0*/  SHF.L.U32 R2, R2, 0x10, RZ ;  /* 0x0000001002027819 */ /* 0x004fcc00000006ff */
[----:B------:R-:W0:Y:S02]  /*1ee0*/  F2I.S64.TRUNC R2, R2 ;  /* 0x0000000200027311 */ /* 0x000e24000020d900 */
[----:B0-----:R-:W-:Y:S01]  /*1ef0*/  PRMT R19, R2, 0x7610, R19 ;  /* 0x0000761002137816 */ /* 0x001fe20000000013 */
[----:B------:R-:W-:Y:S06]  /*1f00*/  BRA `(.L_x_8372) ;  /* 0x0000000400ac7947 */ /* 0x000fec0003800000 */
.L_x_8379:
        /* <DEDUP_REMOVED lines=10> */
.L_x_8386:
        /* <DEDUP_REMOVED lines=21> */
.L_x_8390:
[----:B------:R-:W-:Y:S05]  /*2100*/  BSYNC.RECONVERGENT B1 ;  /* 0x0000000000017941 */ /* 0x000fea0003800200 */
.L_x_8389:
[----:B------:R-:W-:Y:S01]  /*2110*/  IMAD.SHL.U32 R0, R0, 0x100000, RZ ;  /* 0x0010000000007824 */ /* 0x000fe200078e00ff */
[----:B------:R-:W-:-:S04]  /*2120*/  LEA R2, R2, 0x3b800000, 0x17 ;  /* 0x3b80000002027811 */ /* 0x000fc800078eb8ff */
[----:B------:R-:W-:-:S07]  /*2130*/  LOP3.LUT R2, R2, R0, R7, 0xfe, !PT ;  /* 0x0000000002027212 */ /* 0x000fce00078efe07 */
.L_x_8388:
[----:B------:R-:W-:Y:S05]  /*2140*/  BSYNC.RECONVERGENT B0 ;  /* 0x0000000000007941 */ /* 0x000fea0003800200 */
.L_x_8387:
[----:B------:R-:W0:Y:S02]  /*2150*/  F2I.S64.TRUNC R2, R2 ;  /* 0x0000000200027311 */ /* 0x000e24000020d900 */
[----:B0-----:R-:W-:Y:S01]  /*2160*/  PRMT R19, R2, 0x7610, R19 ;  /* 0x0000761002137816 */ /* 0x001fe20000000013 */
[----:B------:R-:W-:Y:S06]  /*2170*/  BRA `(.L_x_8372) ;  /* 0x0000000400107947 */ /* 0x000fec0003800000 */
.L_x_8385:
        /* <DEDUP_REMOVED lines=21> */
.L_x_8394:
[----:B------:R-:W-:Y:S05]  /*22d0*/  BSYNC.RECONVERGENT B1 ;  /* 0x0000000000017941 */ /* 0x000fea0003800200 */
.L_x_8393:
[----:B------:R-:W-:Y:S01]  /*22e0*/  IMAD.SHL.U32 R0, R0, 0x200000, RZ ;  /* 0x0020000000007824 */ /* 0x000fe200078e00ff */
[----:B------:R-:W-:-:S04]  /*22f0*/  LEA R2, R2, 0x37800000, 0x17 ;  /* 0x3780000002027811 */ /* 0x000fc800078eb8ff */
[----:B------:R-:W-:-:S07]  /*2300*/  LOP3.LUT R2, R2, R0, R7, 0xfe, !PT ;  /* 0x0000000002027212 */ /* 0x000fce00078efe07 */
.L_x_8392:
[----:B------:R-:W-:Y:S05]  /*2310*/  BSYNC.RECONVERGENT B0 ;  /* 0x0000000000007941 */ /* 0x000fea0003800200 */
.L_x_8391:
[----:B------:R-:W0:Y:S02]  /*2320*/  F2I.S64.TRUNC R2, R2 ;  /* 0x0000000200027311 */ /* 0x000e24000020d900 */
[----:B0-----:R-:W-:Y:S01]  /*2330*/  PRMT R19, R2, 0x7610, R19 ;  /* 0x0000761002137816 */ /* 0x001fe20000000013 */
[----:B------:R-:W-:Y:S06]  /*2340*/  BRA `(.L_x_8372) ;  /* 0x00000000009c7947 */ /* 0x000fec0003800000 */
.L_x_8384:
[----:B------:R-:W-:-:S09]  /*2350*/  UISETP.NE.AND UP0, UPT, UR4, 0x1c, UPT ;  /* 0x0000001c0400788c */ /* 0x000fd2000bf05270 */
[----:B------:R-:W-:Y:S05]  /*2360*/  BRA.U !UP0, `(.L_x_8395) ;  /* 0x0000000108907547 */ /* 0x000fea000b800000 */
[----:B------:R-:W-:-:S09]  /*2370*/  UISETP.NE.AND UP0, UPT, UR4, 0x1d, UPT ;  /* 0x0000001d0400788c */ /* 0x000fd2000bf05270 */
[----:B------:R-:W-:Y:S05]  /*2380*/  BRA.U !UP0, `(.L_x_8396) ;  /* 0x0000000108807547 */ /* 0x000fea000b800000 */
[----:B------:R-:W-:-:S09]  /*2390*/  UISETP.NE.AND UP0, UPT, UR4, 0x2c, UPT ;  /* 0x0000002c0400788c */ /* 0x000fd2000bf05270 */
[----:B------:R-:W-:Y:S05]  /*23a0*/  BRA.U !UP0, `(.L_x_8397) ;  /* 0x0000000108487547 */ /* 0x000fea000b800000 */
.L_x_8371:
        /* <DEDUP_REMOVED lines=16> */
.L_x_8398:
[----:B------:R-:W-:Y:S01]  /*24b0*/  PRMT R19, RZ, 0x7610, R19 ;  /* 0x00007610ff137816 */ /* 0x000fe20000000013 */
[----:B------:R-:W-:Y:S06]  /*24c0*/  BRA `(.L_x_8372) ;  /* 0x00000000003c7947 */ /* 0x000fec0003800000 */
.L_x_8397:
        /* <DEDUP_REMOVED lines=8> */
.L_x_8400:
[----:B------:R-:W-:Y:S05]  /*2550*/  BSYNC.RECONVERGENT B0 ;  /* 0x0000000000007941 */ /* 0x000fea0003800200 */
.L_x_8399:
[----:B------:R-:W0:Y:S02]  /*2560*/  F2I.S64.TRUNC R2, R2 ;  /* 0x0000000200027311 */ /* 0x000e24000020d900 */
[----:B0-----:R-:W-:Y:S01]  /*2570*/  PRMT R19, R2, 0x7610, R19 ;  /* 0x0000761002137816 */ /* 0x001fe20000000013 */
[----:B------:R-:W-:Y:S06]  /*2580*/  BRA `(.L_x_8372) ;  /* 0x00000000000c7947 */ /* 0x000fec0003800000 */
.L_x_8396:
[----:B------:R2:W5:Y:S01]  /*2590*/  LDG.E.U8 R19, desc[UR36][R4.64] ;  /* 0x0000002404137981 */ /* 0x000562000c1e1100 */
[----:B------:R-:W-:Y:S05]  /*25a0*/  BRA `(.L_x_8372) ;  /* 0x0000000000047947 */ /* 0x000fea0003800000 */
.L_x_8395:
[----:B------:R1:W5:Y:S02]  /*25b0*/  LDG.E.U8 R19, desc[UR36][R4.64] ;  /* 0x0000002404137981 */ /* 0x000364000c1e1100 */
.L_x_8372:
        /* <DEDUP_REMOVED lines=16> */
.L_x_8404:
[----:B------:R3:W5:Y:S01]  /*26c0*/  LDG.E.U8 R0, desc[UR36][R4.64] ;  /* 0x0000002404007981 */ /* 0x000762000c1e1100 */
[----:B------:R-:W-:Y:S05]  /*26d0*/  BRA `(.L_x_8406) ;  /* 0x0000000c005c7947 */ /* 0x000fea0003800000 */
.L_x_8403:
        /* <DEDUP_REMOVED lines=8> */
.L_x_8408:
[----:B------:R1:W5:Y:S01]  /*2760*/  LDG.E.U8 R0, desc[UR36][R4.64] ;  /* 0x0000002404007981 */ /* 0x000362000c1e1100 */
[----:B------:R-:W-:Y:S05]  /*2770*/  BRA `(.L_x_8406) ;  /* 0x0000000c00347947 */ /* 0x000fea0003800000 */
.L_x_8407:
[----:B------:R2:W5:Y:S01]  /*2780*/  LDG.E.U16 R0, desc[UR36][R4.64] ;  /* 0x0000002404007981 */ /* 0x000562000c1e1500 */
[----:B------:R-:W-:Y:S05]  /*2790*/  BRA `(.L_x_8406) ;  /* 0x0000000c002c7947 */ /* 0x000fea0003800000 */
.L_x_8402:
        /* <DEDUP_REMOVED lines=10> */
.L_x_8410:
[----:B------:R-:W2:Y:S02]  /*2840*/  LDG.E.U16 R2, desc[UR36][R4.64] ;  /* 0x0000002404027981 */ /* 0x000ea4000c1e1500 */
[----:B--2---:R-:W-:-:S06]  /*2850*/  HADD2.F32 R2, -RZ, R2.H0_H0 ;  /* 0x20000002ff027230 */ /* 0x004fcc0000004100 */
[----:B------:R-:W0:Y:S02]  /*2860*/  F2I.S64.TRUNC R2, R2 ;  /* 0x0000000200027311 */ /* 0x000e24000020d900 */
[----:B0-----:R-:W-:Y:S01]  /*2870*/  PRMT R0, R2, 0x7610, R0 ;  /* 0x0000761002007816 */ /* 0x001fe20000000000 */
[----:B------:R-:W-:Y:S06]  /*2880*/  BRA `(.L_x_8406) ;  /* 0x0000000800f07947 */ /* 0x000fec0003800000 */
.L_x_8409:
        /* <DEDUP_REMOVED lines=10> */
.L_x_8412:
[----:B------:R-:W2:Y:S02]  /*2930*/  LDG.E.U16 R4, desc[UR36][R4.64] ;  /* 0x0000002404047981 */ /* 0x000ea4000c1e1500 */
[----:B--2---:R-:W-:-:S06]  /*2940*/  HADD2.F32 R2, -RZ, R4.H0_H0 ;  /* 0x20000004ff027230 */ /* 0x004fcc0000004100 */
[----:B------:R-:W0:Y:S02]  /*2950*/  F2I.S64.TRUNC R2, R2 ;  /* 0x0000000200027311 */ /* 0x000e24000020d900 */
[----:B0-----:R-:W-:Y:S01]  /*2960*/  PRMT R0, R2, 0x7610, R0 ;  /* 0x0000761002007816 */ /* 0x001fe20000000000 */
[----:B------:R-:W-:Y:S06]  /*2970*/  BRA `(.L_x_8406) ;  /* 0x0000000800b47947 */ /* 0x000fec0003800000 */
.L_x_8411:
[----:B------:R-:W2:Y:S02]  /*2980*/  LDG.E.64 R2, desc[UR36][R4.64] ;  /* 0x0000002404027981 */ /* 0x000ea4000c1e1b00 */
[----:B--2---:R-:W0:Y:S02]  /*2990*/  F2I.S64.F64.TRUNC R2, R2 ;  /* 0x0000000200027311 */ /* 0x004e24000030d900 */
[----:B0-----:R-:W-:Y:S01]  /*29a0*/  PRMT R0, R2, 0x7610, R0 ;  /* 0x0000761002007816 */ /* 0x001fe20000000000 */
[----:B------:R-:W-:Y:S06]  /*29b0*/  BRA `(.L_x_8406) ;  /* 0x0000000800a47947 */ /* 0x000fec0003800000 */
.L_x_8401:
        /* <DEDUP_REMOVED lines=12> */
.L_x_8415:
[----:B------:R-:W2:Y:S02]  /*2a80*/  LDG.E.64 R4, desc[UR36][R4.64] ;  /* 0x0000002404047981 */ /* 0x000ea4000c1e1b00 */
[----:B--2---:R-:W0:Y:S02]  /*2a90*/  F2I.S64.F64.TRUNC R2, R4 ;  /* 0x0000000400027311 */ /* 0x004e24000030d900 */
[----:B0-----:R-:W-:Y:S01]  /*2aa0*/  PRMT R0, R2, 0x7610, R0 ;  /* 0x0000761002007816 */ /* 0x001fe20000000000 */
[----:B------:R-:W-:Y:S06]  /*2ab0*/  BRA `(.L_x_8406) ;  /* 0x0000000800647947 */ /* 0x000fec0003800000 */
.L_x_8414:
        /* <DEDUP_REMOVED lines=27> */
.L_x_8417:
        /* <DEDUP_REMOVED lines=14> */
.L_x_8416:
[----:B------:R-:W2:Y:S02]  /*2d50*/  LDG.E.U16 R2, desc[UR36][R4.64] ;  /* 0x0000002404027981 */ /* 0x000ea4000c1e1500 */
[----:B--2---:R-:W-:-:S06]  /*2d60*/  IMAD.U32 R2, R2, 0x10000, RZ ;  /* 0x0001000002027824 */ /* 0x004fcc00078e00ff */
[----:B------:R-:W0:Y:S02]  /*2d70*/  F2I.S64.TRUNC R2, R2 ;  /* 0x0000000200027311 */ /* 0x000e24000020d900 */
[----:B0-----:R-:W-:Y:S01]  /*2d80*/  PRMT R0, R2, 0x7610, R0 ;  /* 0x0000761002007816 */ /* 0x001fe20000000000 */
[----:B------:R-:W-:Y:S06]  /*2d90*/  BRA `(.L_x_8406) ;  /* 0x0000000400ac7947 */ /* 0x000fec0003800000 */
.L_x_8413:
        /* <DEDUP_REMOVED lines=10> */
.L_x_8420:
        /* <DEDUP_REMOVED lines=21> */
.L_x_8424:
[----:B------:R-:W-:Y:S05]  /*2f90*/  BSYNC.RECONVERGENT B1 ;  /* 0x0000000000017941 */ /* 0x000fea0003800200 */
.L_x_8423:
[----:B------:R-:W-:Y:S01]  /*2fa0*/  IMAD.SHL.U32 R0, R0, 0x100000, RZ ;  /* 0x0010000000007824 */ /* 0x000fe200078e00ff */
[----:B------:R-:W-:-:S04]  /*2fb0*/  LEA R2, R2, 0x3b800000, 0x17 ;  /* 0x3b80000002027811 */ /* 0x000fc800078eb8ff */
[----:B------:R-:W-:-:S07]  /*2fc0*/  LOP3.LUT R2, R2, R0, R7, 0xfe, !PT ;  /* 0x0000000002027212 */ /* 0x000fce00078efe07 */
.L_x_8422:
[----:B------:R-:W-:Y:S05]  /*2fd0*/  BSYNC.RECONVERGENT B0 ;  /* 0x0000000000007941 */ /* 0x000fea0003800200 */
.L_x_8421:
[----:B------:R-:W0:Y:S02]  /*2fe0*/  F2I.S64.TRUNC R2, R2 ;  /* 0x0000000200027311 */ /* 0x000e24000020d900 */
[----:B0-----:R-:W-:Y:S01]  /*2ff0*/  PRMT R0, R2, 0x7610, R0 ;  /* 0x0000761002007816 */ /* 0x001fe20000000000 */
[----:B------:R-:W-:Y:S06]  /*3000*/  BRA `(.L_x_8406) ;  /* 0x0000000400107947 */ /* 0x000fec0003800000 */
.L_x_8419:
        /* <DEDUP_REMOVED lines=21> */
.L_x_8428:
[----:B------:R-:W-:Y:S05]  /*3160*/  BSYNC.RECONVERGENT B1 ;  /* 0x0000000000017941 */ /* 0x000fea0003800200 */
.L_x_8427:
[----:B------:R-:W-:Y:S01]  /*3170*/  IMAD.SHL.U32 R0, R0, 0x200000, RZ ;  /* 0x0020000000007824 */ /* 0x000fe200078e00ff */
[----:B------:R-:W-:-:S04]  /*3180*/  LEA R2, R2, 0x37800000, 0x17 ;  /* 0x3780000002027811 */ /* 0x000fc800078eb8ff */
[----:B------:R-:W-:-:S07]  /*3190*/  LOP3.LUT R2, R2, R0, R7, 0xfe, !PT ;  /* 0x0000000002027212 */ /* 0x000fce00078efe07 */
.L_x_8426:
[----:B------:R-:W-:Y:S05]  /*31a0*/  BSYNC.RECONVERGENT B0 ;  /* 0x0000000000007941 */ /* 0x000fea0003800200 */
.L_x_8425:
[----:B------:R-:W0:Y:S02]  /*31b0*/  F2I.S64.TRUNC R2, R2 ;  /* 0x0000000200027311 */ /* 0x000e24000020d900 */
[----:B0-----:R-:W-:Y:S01]  /*31c0*/  PRMT R0, R2, 0x7610, R0 ;  /* 0x0000761002007816 */ /* 0x001fe20000000000 */
[----:B------:R-:W-:Y:S06]  /*31d0*/  BRA `(.L_x_8406) ;  /* 0x00000000009c7947 */ /* 0x000fec0003800000 */
.L_x_8418:
[----:B------:R-:W-:-:S09]  /*31e0*/  UISETP.NE.AND UP0, UPT, UR4, 0x1c, UPT ;  /* 0x0000001c0400788c */ /* 0x000fd2000bf05270 */
[----:B------:R-:W-:Y:S05]  /*31f0*/  BRA.U !UP0, `(.L_x_8429) ;  /* 0x0000000108907547 */ /* 0x000fea000b800000 */
[----:B------:R-:W-:-:S09]  /*3200*/  UISETP.NE.AND UP0, UPT, UR4, 0x1d, UPT ;  /* 0x0000001d0400788c */ /* 0x000fd2000bf05270 */
[----:B------:R-:W-:Y:S05]  /*3210*/  BRA.U !UP0, `(.L_x_8430) ;  /* 0x0000000108807547 */ /* 0x000fea000b800000 */
[----:B------:R-:W-:-:S09]  /*3220*/  UISETP.NE.AND UP0, UPT, UR4, 0x2c, UPT ;  /* 0x0000002c0400788c */ /* 0x000fd2000bf05270 */
[----:B------:R-:W-:Y:S05]  /*3230*/  BRA.U !UP0, `(.L_x_8431) ;  /* 0x0000000108487547 */ /* 0x000fea000b800000 */
.L_x_8405:
        /* <DEDUP_REMOVED lines=15> */
[----:B--2--5:R-:W-:Y:S05]  /*3330*/  CALL.ABS.NOINC R2 ;  /* 0x0000000002007343 */ /* 0x024fea0003c00000 */
.L_x_8432:
[----:B------:R-:W-:Y:S01]  /*3340*/  PRMT R0, RZ, 0x7610, R0 ;  /* 0x00007610ff007816 */ /* 0x000fe20000000000 */
[----:B------:R-:W-:Y:S06]  /*3350*/  BRA `(.L_x_8406) ;  /* 0x00000000003c7947 */ /* 0x000fec0003800000 */
.L_x_8431:
        /* <DEDUP_REMOVED lines=8> */
.L_x_8434:
[----:B------:R-:W-:Y:S05]  /*33e0*/  BSYNC.RECONVERGENT B0 ;  /* 0x0000000000007941 */ /* 0x000fea0003800200 */
.L_x_8433:
[----:B------:R-:W0:Y:S02]  /*33f0*/  F2I.S64.TRUNC R2, R2 ;  /* 0x0000000200027311 */ /* 0x000e24000020d900 */
[----:B0-----:R-:W-:Y:S01]  /*3400*/  PRMT R0, R2, 0x7610, R0 ;  /* 0x0000761002007816 */ /* 0x001fe20000000000 */
[----:B------:R-:W-:Y:S06]  /*3410*/  BRA `(.L_x_8406) ;  /* 0x00000000000c7947 */ /* 0x000fec0003800000 */
.L_x_8430:
[----:B------:R0:W5:Y:S01]  /*3420*/  LDG.E.U8 R0, desc[UR36][R4.64] ;  /* 0x0000002404007981 */ /* 0x000162000c1e1100 */
[----:B------:R-:W-:Y:S05]  /*3430*/  BRA `(.L_x_8406) ;  /* 0x0000000000047947 */ /* 0x000fea0003800000 */
.L_x_8429:
[----:B------:R0:W5:Y:S02]  /*3440*/  LDG.E.U8 R0, desc[UR36][R4.64] ;  /* 0x0000002404007981 */ /* 0x000164000c1e1100 */
.L_x_8406:
[----:B------:R-:W1:Y:S01]  /*3450*/  LDCU.64 UR6, c[0x0][0x5e8] ;  /* 0x0000bd00ff0677ac */ /* 0x000e620008000a00 */
[C---:B-----5:R-:W-:Y:S01]  /*3460*/  LOP3.LUT R2, R0.reuse, 0xff, RZ, 0xc0, !PT ;  /* 0x000000ff00027812 */ /* 0x060fe200078ec0ff */
[----:B------:R-:W-:Y:S01]  /*3470*/  BSSY.RECONVERGENT B6, `(.L_x_8435) ;  /* 0x00000de000067945 */ /* 0x000fe20003800200 */
[----:B------:R-:W-:Y:S01]  /*3480*/  LOP3.LUT R19, R19, 0xff, RZ, 0xc0, !PT ;  /* 0x000000ff13137812 */ /* 0x000fe200078ec0ff */
[----:B------:R-:W-:Y:S01]  /*3490*/  UPRMT UR4, UR43, 0x9910, URZ ;  /* 0x000099102b047896 */ /* 0x000fe200080000ff */
[----:B------:R-:W-:Y:S02]  /*34a0*/  LOP3.LUT R0, R0, 0xff, RZ, 0xc0, !PT ;  /* 0x000000ff00007812 */ /* 0x000fe400078ec0ff */
[----:B------:R-:W-:Y:S01]  /*34b0*/  ISETP.GT.U32.AND P0, PT, R2, 0x7, PT ;  /* 0x000000070200780c */ /* 0x000fe20003f04070 */
[----:B------:R-:W-:Y:S01]  /*34c0*/  UISETP.GT.AND UP0, UPT, UR4, 0x9, UPT ;  /* 0x000000090400788c */ /* 0x000fe2000bf04270 */
[----:B------:R-:W-:-:S04]  /*34d0*/  SHF.R.U32.HI R0, RZ, R0, R19 ;  /* 0x00000000ff007219 */ /* 0x000fc80000011613 */
[----:B------:R-:W-:Y:S02]  /*34e0*/  SEL R9, R0, RZ, !P0 ;  /* 0x000000ff00097207 */ /* 0x000fe40004000000 */
[----:B-1----:R-:W-:-:S04]  /*34f0*/  IADD3 R2, P1, PT, R16, UR6, RZ ;  /* 0x0000000610027c10 */ /* 0x002fc8000ff3e0ff */
        /* <DEDUP_REMOVED lines=12> */
.L_x_8439:
[----:B------:R1:W-:Y:S01]  /*35c0*/  STG.E.U8 desc[UR36][R2.64], R9 ;  /* 0x0000000902007986 */ /* 0x0003e2000c101124 */
[----:B------:R-:W-:Y:S05]  /*35d0*/  BRA `(.L_x_8441) ;  /* 0x0000000c001c7947 */ /* 0x000fea0003800000 */
.L_x_8438:
[----:B------:R-:W-:-:S09]  /*35e0*/  UISETP.NE.AND UP0, UPT, UR4, 0x2, UPT ;  /* 0x000000020400788c */ /* 0x000fd2000bf05270 */
[----:B------:R-:W-:Y:S05]  /*35f0*/  BRA.U !UP0, `(.L_x_8442) ;  /* 0x00000001082c7547 */ /* 0x000fea000b800000 */
[----:B------:R-:W-:-:S09]  /*3600*/  UISETP.NE.AND UP0, UPT, UR4, 0x3, UPT ;  /* 0x000000030400788c */ /* 0x000fd2000bf05270 */
[----:B------:R-:W-:Y:S05]  /*3610*/  BRA.U !UP0, `(.L_x_8443) ;  /* 0x0000000108187547 */ /* 0x000fea000b800000 */
[----:B------:R-:W-:-:S09]  /*3620*/  UISETP.NE.AND UP0, UPT, UR4, 0x4, UPT ;  /* 0x000000040400788c */ /* 0x000fd2000bf05270 */
[----:B------:R-:W-:Y:S05]  /*3630*/  BRA.U UP0, `(.L_x_8440) ;  /* 0x00000009006c7547 */ /* 0x000fea000b800000 */
[----:B0-234-:R-:W-:Y:S01]  /*3640*/  LOP3.LUT R4, R9, 0xffff, RZ, 0xc0, !PT ;  /* 0x0000ffff09047812 */ /* 0x01dfe200078ec0ff */
[----:B------:R-:W-:-:S05]  /*3650*/  IMAD.MOV.U32 R5, RZ, RZ, RZ ;  /* 0x000000ffff057224 */ /* 0x000fca00078e00ff */
[----:B------:R0:W-:Y:S01]  /*3660*/  STG.E.64 desc[UR36][R2.64], R4 ;  /* 0x0000000402007986 */ /* 0x0001e2000c101b24 */
[----:B------:R-:W-:Y:S05]  /*3670*/  BRA `(.L_x_8441) ;  /* 0x0000000800f47947 */ /* 0x000fea0003800000 */
.L_x_8443:
[----:B------:R-:W-:-:S05]  /*3680*/  LOP3.LUT R9, R9, 0xffff, RZ, 0xc0, !PT ;  /* 0x0000ffff09097812 */ /* 0x000fca00078ec0ff */
[----:B------:R1:W-:Y:S01]  /*3690*/  STG.E desc[UR36][R2.64], R9 ;  /* 0x0000000902007986 */ /* 0x0003e2000c101924 */
[----:B------:R-:W-:Y:S05]  /*36a0*/  BRA `(.L_x_8441) ;  /* 0x0000000800e87947 */ /* 0x000fea0003800000 */
.L_x_8442:
[----:B------:R1:W-:Y:S01]  /*36b0*/  STG.E.U16 desc[UR36][R2.64], R9 ;  /* 0x0000000902007986 */ /* 0x0003e2000c101524 */
[----:B------:R-:W-:Y:S05]  /*36c0*/  BRA `(.L_x_8441) ;  /* 0x0000000800e07947 */ /* 0x000fea0003800000 */
.L_x_8437:
[----:B------:R-:W-:-:S09]  /*36d0*/  UISETP.GT.AND UP0, UPT, UR4, 0x6, UPT ;  /* 0x000000060400788c */ /* 0x000fd2000bf04270 */
[----:B------:R-:W-:Y:S05]  /*36e0*/  BRA.U UP0, `(.L_x_8444) ;  /* 0x00000001002c7547 */ /* 0x000fea000b800000 */
[----:B------:R-:W-:-:S09]  /*36f0*/  UISETP.NE.AND UP0, UPT, UR4, 0x5, UPT ;  /* 0x000000050400788c */ /* 0x000fd2000bf05270 */
[----:B------:R-:W-:Y:S05]  /*3700*/  BRA.U !UP0, `(.L_x_8445) ;  /* 0x0000000108147547 */ /* 0x000fea000b800000 */
[----:B------:R-:W-:-:S09]  /*3710*/  UISETP.NE.AND UP0, UPT, UR4, 0x6, UPT ;  /* 0x000000060400788c */ /* 0x000fd2000bf05270 */
[----:B------:R-:W-:Y:S05]  /*3720*/  BRA.U UP0, `(.L_x_8440) ;  /* 0x0000000900307547 */ /* 0x000fea000b800000 */
[----:B0-234-:R-:W0:Y:S02]  /*3730*/  I2F.U16 R5, R9 ;  /* 0x0000000900057306 */ /* 0x01de240000101000 */
[----:B0-----:R0:W-:Y:S01]  /*3740*/  STG.E desc[UR36][R2.64], R5 ;  /* 0x0000000502007986 */ /* 0x0011e2000c101924 */
[----:B------:R-:W-:Y:S05]  /*3750*/  BRA `(.L_x_8441) ;  /* 0x0000000800bc7947 */ /* 0x000fea0003800000 */
.L_x_8445:
[----:B------:R-:W1:Y:S02]  /*3760*/  I2F.U16 R0, R9 ;  /* 0x0000000900007306 */ /* 0x000e640000101000 */
[----:B-1----:R-:W-:-:S05]  /*3770*/  F2FP.F16.F32.PACK_AB R0, RZ, R0 ;  /* 0x00000000ff00723e */ /* 0x002fca00000000ff */
[----:B------:R1:W-:Y:S01]  /*3780*/  STG.E.U16 desc[UR36][R2.64], R0 ;  /* 0x0000000002007986 */ /* 0x0003e2000c101524 */
[----:B------:R-:W-:Y:S05]  /*3790*/  BRA `(.L_x_8441) ;  /* 0x0000000800ac7947 */ /* 0x000fea0003800000 */
.L_x_8444:
[----:B------:R-:W-:-:S09]  /*37a0*/  UISETP.NE.AND UP0, UPT, UR4, 0x7, UPT ;  /* 0x000000070400788c */ /* 0x000fd2000bf05270 */
[----:B------:R-:W-:Y:S05]  /*37b0*/  BRA.U !UP0, `(.L_x_8446) ;  /* 0x0000000108347547 */ /* 0x000fea000b800000 */
[----:B------:R-:W-:-:S09]  /*37c0*/  UISETP.NE.AND UP0, UPT, UR4, 0x8, UPT ;  /* 0x000000080400788c */ /* 0x000fd2000bf05270 */
[----:B------:R-:W-:Y:S05]  /*37d0*/  BRA.U !UP0, `(.L_x_8447) ;  /* 0x0000000108187547 */ /* 0x000fea000b800000 */
[----:B------:R-:W-:-:S09]  /*37e0*/  UISETP.NE.AND UP0, UPT, UR4, 0x9, UPT ;  /* 0x000000090400788c */ /* 0x000fd2000bf05270 */
[----:B------:R-:W-:Y:S05]  /*37f0*/  BRA.U UP0, `(.L_x_8440) ;  /* 0x0000000500fc7547 */ /* 0x000fea000b800000 */
[----:B0-234-:R-:W0:Y:S01]  /*3800*/  I2F.U16 R4, R9 ;  /* 0x0000000900047306 */ /* 0x01de220000101000 */
[----:B------:R-:W-:-:S05]  /*3810*/  IMAD.MOV.U32 R5, RZ, RZ, RZ ;  /* 0x000000ffff057224 */ /* 0x000fca00078e00ff */
[----:B0-----:R0:W-:Y:S01]  /*3820*/  STG.E.64 desc[UR36][R2.64], R4 ;  /* 0x0000000402007986 */ /* 0x0011e2000c101b24 */
[----:B------:R-:W-:Y:S05]  /*3830*/  BRA `(.L_x_8441) ;  /* 0x0000000800847947 */ /* 0x000fea0003800000 */
.L_x_8447:
[----:B------:R-:W0:Y:S02]  /*3840*/  I2F.U16 R9, R9 ;  /* 0x0000000900097306 */ /* 0x000e240000101000 */
[----:B0-234-:R-:W-:-:S04]  /*3850*/  F2FP.F16.F32.PACK_AB R5, RZ, R9 ;  /* 0x00000009ff05723e */ /* 0x01dfc800000000ff */
[----:B------:R-:W-:-:S05]  /*3860*/  PRMT R5, R5, 0x5410, RZ ;  /* 0x0000541005057816 */ /* 0x000fca00000000ff */
[----:B------:R0:W-:Y:S01]  /*3870*/  STG.E desc[UR36][R2.64], R5 ;  /* 0x0000000502007986 */ /* 0x0001e2000c101924 */
[----:B------:R-:W-:Y:S05]  /*3880*/  BRA `(.L_x_8441) ;  /* 0x0000000800707947 */ /* 0x000fea0003800000 */
.L_x_8446:
[----:B0-234-:R-:W0:Y:S02]  /*3890*/  I2F.F64.U16 R4, R9 ;  /* 0x0000000900047312 */ /* 0x01de240000101800 */
[----:B0-----:R0:W-:Y:S01]  /*38a0*/  STG.E.64 desc[UR36][R2.64], R4 ;  /* 0x0000000402007986 */ /* 0x0011e2000c101b24 */
[----:B------:R-:W-:Y:S05]  /*38b0*/  BRA `(.L_x_8441) ;  /* 0x0000000800647947 */ /* 0x000fea0003800000 */
.L_x_8436:
        /* <DEDUP_REMOVED lines=10> */
[----:B0-234-:R-:W-:-:S05]  /*3960*/  SEL R5, RZ, 0x1, !P0 ;  /* 0x00000001ff057807 */ /* 0x01dfca0004000000 */
[----:B------:R0:W-:Y:S01]  /*3970*/  STG.E.U8 desc[UR36][R2.64], R5 ;  /* 0x0000000502007986 */ /* 0x0001e2000c101124 */
[----:B------:R-:W-:Y:S05]  /*3980*/  BRA `(.L_x_8441) ;  /* 0x0000000800307947 */ /* 0x000fea0003800000 */
.L_x_8450:
[----:B------:R-:W-:Y:S01]  /*3990*/  CS2R R6, SRZ ;  /* 0x0000000000067805 */ /* 0x000fe2000001ff00 */
[----:B0-234-:R-:W0:Y:S04]  /*39a0*/  I2F.F64.U16 R4, R9 ;  /* 0x0000000900047312 */ /* 0x01de280000101800 */
[----:B0-----:R0:W-:Y:S01]  /*39b0*/  STG.E.128 desc[UR36][R2.64], R4 ;  /* 0x0000000402007986 */ /* 0x0011e2000c101d24 */
[----:B------:R-:W-:Y:S05]  /*39c0*/  BRA `(.L_x_8441) ;  /* 0x0000000800207947 */ /* 0x000fea0003800000 */
.L_x_8449:
[----:B------:R-:W-:-:S09]  /*39d0*/  UISETP.NE.AND UP0, UPT, UR4, 0xf, UPT ;  /* 0x0000000f0400788c */ /* 0x000fd2000bf05270 */
[----:B------:R-:W-:Y:S05]  /*39e0*/  BRA.U !UP0, `(.L_x_8451) ;  /* 0x0000000108887547 */ /* 0x000fea000b800000 */
[----:B------:R-:W-:-:S09]  /*39f0*/  UISETP.NE.AND UP0, UPT, UR4, 0x17, UPT ;  /* 0x000000170400788c */ /* 0x000fd2000bf05270 */
[----:B------:R-:W-:Y:S05]  /*3a00*/  BRA.U !UP0, `(.L_x_8452) ;  /* 0x0000000108407547 */ /* 0x000fea000b800000 */
[----:B------:R-:W-:-:S09]  /*3a10*/  UISETP.NE.AND UP0, UPT, UR4, 0x18, UPT ;  /* 0x000000180400788c */ /* 0x000fd2000bf05270 */
[----:B------:R-:W-:Y:S05]  /*3a20*/  BRA.U UP0, `(.L_x_8440) ;  /* 0x0000000500707547 */ /* 0x000fea000b800000 */
[----:B------:R-:W1:Y:S01]  /*3a30*/  I2F.U16 R9, R9 ;  /* 0x0000000900097306 */ /* 0x000e620000101000 */
[----:B------:R-:W-:Y:S01]  /*3a40*/  BSSY.RECONVERGENT B0, `(.L_x_8453) ;  /* 0x000000a000007945 */ /* 0x000fe20003800200 */
[----:B0-234-:R-:W-:Y:S01]  /*3a50*/  IMAD.MOV.U32 R5, RZ, RZ, 0x7f ;  /* 0x0000007fff057424 */ /* 0x01dfe200078e00ff */
[----:B-1----:R-:W-:-:S13]  /*3a60*/  ISETP.GT.U32.AND P0, PT, R9, 0x43efffff, PT ;  /* 0x43efffff0900780c */ /* 0x002fda0003f04070 */
[----:B------:R-:W-:Y:S05]  /*3a70*/  @P0 BRA `(.L_x_8454) ;  /* 0x0000000000180947 */ /* 0x000fea0003800000 */
[----:B------:R-:W-:-:S13]  /*3a80*/  ISETP.GT.U32.AND P0, PT, R9, 0x3c7fffff, PT ;  /* 0x3c7fffff0900780c */ /* 0x000fda0003f04070 */
[----:B------:R-:W-:Y:S01]  /*3a90*/  @P0 SHF.R.U32.HI R0, RZ, 0x14, R9 ;  /* 0x00000014ff000819 */ /* 0x000fe20000011609 */
[----:B------:R-:W-:-:S03]  /*3aa0*/  @!P0 FADD.FTZ R5, R9, 16384 ;  /* 0x4680000009058421 */ /* 0x000fc60000010000 */
[----:B------:R-:W-:-:S04]  /*3ab0*/  @P0 LOP3.LUT R0, R0, 0x1, RZ, 0xc0, !PT ;  /* 0x0000000100000812 */ /* 0x000fc800078ec0ff */
[----:B------:R-:W-:-:S04]  /*3ac0*/  @P0 IADD3 R0, PT, PT, R9, 0x407ffff, R0 ;  /* 0x0407ffff09000810 */ /* 0x000fc80007ffe000 */
[----:B------:R-:W-:-:S07]  /*3ad0*/  @P0 SHF.R.U32.HI R5, RZ, 0x14, R0 ;  /* 0x00000014ff050819 */ /* 0x000fce0000011600 */
.L_x_8454:
[----:B------:R-:W-:Y:S05]  /*3ae0*/  BSYNC.RECONVERGENT B0 ;  /* 0x0000000000007941 */ /* 0x000fea0003800200 */
.L_x_8453:
[----:B------:R0:W-:Y:S01]  /*3af0*/  STG.E.U8 desc[UR36][R2.64], R5 ;  /* 0x0000000502007986 */ /* 0x0001e2000c101124 */
[----:B------:R-:W-:Y:S05]  /*3b00*/  BRA `(.L_x_8441) ;  /* 0x0000000400d07947 */ /* 0x000fea0003800000 */
.L_x_8452:
[----:B------:R-:W1:Y:S02]  /*3b10*/  I2F.U16 R9, R9 ;  /* 0x0000000900097306 */ /* 0x000e640000101000 */
[----:B-1----:R-:W-:-:S13]  /*3b20*/  ISETP.GE.U32.AND P1, PT, R9, 0x47800000, PT ;  /* 0x478000000900780c */ /* 0x002fda0003f26070 */
[----:B------:R-:W-:Y:S02]  /*3b30*/  @P1 ISETP.GT.U32.AND P0, PT, R9, 0x7f800000, PT ;  /* 0x7f8000000900180c */ /* 0x000fe40003f04070 */
[----:B0-234-:R-:W-:-:S04]  /*3b40*/  @P1 MOV R5, 0x7f ;  /* 0x0000007f00051802 */ /* 0x01dfc80000000f00 */
[----:B------:R-:W-:-:S05]  /*3b50*/  @P1 SEL R5, R5, 0x7c, P0 ;  /* 0x0000007c05051807 */ /* 0x000fca0000000000 */
[----:B------:R0:W-:Y:S01]  /*3b60*/  @P1 STG.E.U8 desc[UR36][R2.64], R5 ;  /* 0x0000000502001986 */ /* 0x0001e2000c101124 */
[----:B------:R-:W-:Y:S05]  /*3b70*/  @P1 BRA `(.L_x_8441) ;  /* 0x0000000400b41947 */ /* 0x000fea0003800000 */
[----:B------:R-:W-:-:S13]  /*3b80*/  ISETP.GT.U32.AND P0, PT, R9, 0x387fffff, PT ;  /* 0x387fffff0900780c */ /* 0x000fda0003f04070 */
[----:B------:R-:W-:Y:S01]  /*3b90*/  @P0 SHF.R.U32.HI R0, RZ, 0x15, R9 ;  /* 0x00000015ff000819 */ /* 0x000fe20000011609 */
[----:B0-----:R-:W-:-:S03]  /*3ba0*/  @!P0 FADD.FTZ R5, R9, 128 ;  /* 0x4300000009058421 */ /* 0x001fc60000010000 */
[----:B------:R-:W-:Y:S02]  /*3bb0*/  @P0 LOP3.LUT R0, R0, 0x1, RZ, 0xc0, !PT ;  /* 0x0000000100000812 */ /* 0x000fe400078ec0ff */
[----:B------:R0:W-:Y:S02]  /*3bc0*/  @!P0 STG.E.U8 desc[UR36][R2.64], R5 ;  /* 0x0000000502008986 */ /* 0x0001e4000c101124 */
[----:B------:R-:W-:-:S04]  /*3bd0*/  @P0 IADD3 R0, PT, PT, R9, 0x80fffff, R0 ;  /* 0x080fffff09000810 */ /* 0x000fc80007ffe000 */
[----:B------:R-:W-:-:S05]  /*3be0*/  @P0 SHF.R.U32.HI R7, RZ, 0x15, R0 ;  /* 0x00000015ff070819 */ /* 0x000fca0000011600 */
[----:B------:R0:W-:Y:S01]  /*3bf0*/  @P0 STG.E.U8 desc[UR36][R2.64], R7 ;  /* 0x0000000702000986 */ /* 0x0001e2000c101124 */
[----:B------:R-:W-:Y:S05]  /*3c00*/  BRA `(.L_x_8441) ;  /* 0x0000000400907947 */ /* 0x000fea0003800000 */
.L_x_8451:
[----:B------:R-:W1:Y:S02]  /*3c10*/  I2F.U16 R0, R9 ;  /* 0x0000000900007306 */ /* 0x000e640000101000 */
[----:B-1----:R-:W-:-:S05]  /*3c20*/  F2FP.BF16.F32.PACK_AB R0, RZ, R0 ;  /* 0x00000000ff00723e */ /* 0x002fca00000010ff */
[----:B------:R1:W-:Y:S01]  /*3c30*/  STG.E.U16 desc[UR36][R2.64], R0 ;  /* 0x0000000002007986 */ /* 0x0003e2000c101524 */
[----:B------:R-:W-:Y:S05]  /*3c40*/  BRA `(.L_x_8441) ;  /* 0x0000000400807947 */ /* 0x000fea0003800000 */
.L_x_8448:
        /* <DEDUP_REMOVED lines=10> */
.L_x_8457:
[----:B------:R-:W1:Y:S01]  /*3cf0*/  I2F.U16 R9, R9 ;  /* 0x0000000900097306 */ /* 0x000e620000101000 */
[----:B------:R-:W-:Y:S01]  /*3d00*/  BSSY.RECONVERGENT B0, `(.L_x_8458) ;  /* 0x0000011000007945 */ /* 0x000fe20003800200 */
[----:B------:R-:W-:Y:S01]  /*3d10*/  IMAD.MOV.U32 R0, RZ, RZ, 0x80 ;  /* 0x00000080ff007424 */ /* 0x000fe200078e00ff */
[----:B-1----:R-:W-:-:S13]  /*3d20*/  ISETP.GT.U32.AND P0, PT, R9, 0x437fffff, PT ;  /* 0x437fffff0900780c */ /* 0x002fda0003f04070 */
[----:B------:R-:W-:Y:S05]  /*3d30*/  @P0 BRA `(.L_x_8459) ;  /* 0x0000000000340947 */ /* 0x000fea0003800000 */
[----:B------:R-:W-:-:S13]  /*3d40*/  ISETP.GT.U32.AND P0, PT, R9, 0x3bffffff, PT ;  /* 0x3bffffff0900780c */ /* 0x000fda0003f04070 */
[----:B------:R-:W-:Y:S05]  /*3d50*/  @P0 BRA `(.L_x_8460) ;  /* 0x0000000000140947 */ /* 0x000fea0003800000 */
[----:B------:R-:W-:-:S05]  /*3d60*/  FADD.FTZ R0, R9, 8192 ;  /* 0x4600000009007421 */ /* 0x000fca0000010000 */
[----:B0-234-:R-:W-:Y:S02]  /*3d70*/  LOP3.LUT P0, R4, R0, 0xff, RZ, 0xc0, !PT ;  /* 0x000000ff00047812 */ /* 0x01dfe4000780c0ff */
[----:B------:R-:W-:-:S11]  /*3d80*/  PRMT R0, RZ, 0x7610, R0 ;  /* 0x00007610ff007816 */ /* 0x000fd60000000000 */
[----:B------:R-:W-:Y:S05]  /*3d90*/  @!P0 BRA `(.L_x_8459) ;  /* 0x00000000001c8947 */ /* 0x000fea0003800000 */
[----:B------:R-:W-:Y:S05]  /*3da0*/  BRA `(.L_x_8461) ;  /* 0x0000000000147947 */ /* 0x000fea0003800000 */
.L_x_8460:
[----:B------:R-:W-:-:S04]  /*3db0*/  SHF.R.U32.HI R0, RZ, 0x14, R9 ;  /* 0x00000014ff007819 */ /* 0x000fc80000011609 */
[----:B------:R-:W-:-:S04]  /*3dc0*/  LOP3.LUT R0, R0, 0x1, RZ, 0xc0, !PT ;  /* 0x0000000100007812 */ /* 0x000fc800078ec0ff */
[----:B------:R-:W-:-:S04]  /*3dd0*/  IADD3 R0, PT, PT, R9, 0x487ffff, R0 ;  /* 0x0487ffff09007810 */ /* 0x000fc80007ffe000 */
[----:B------:R-:W-:-:S04]  /*3de0*/  SHF.R.U32.HI R0, RZ, 0x14, R0 ;  /* 0x00000014ff007819 */ /* 0x000fc80000011600 */
[----:B0-234-:R-:W-:-:S07]  /*3df0*/  LOP3.LUT R4, R0, 0xff, RZ, 0xc0, !PT ;  /* 0x000000ff00047812 */ /* 0x01dfce00078ec0ff */
.L_x_8461:
[----:B------:R-:W-:-:S07]  /*3e00*/  PRMT R0, R4, 0x7610, R0 ;  /* 0x0000761004007816 */ /* 0x000fce0000000000 */
.L_x_8459:
[----:B------:R-:W-:Y:S05]  /*3e10*/  BSYNC.RECONVERGENT B0 ;  /* 0x0000000000007941 */ /* 0x000fea0003800200 */
.L_x_8458:
[----:B------:R1:W-:Y:S01]  /*3e20*/  STG.E.U8 desc[UR36][R2.64], R0 ;  /* 0x0000000002007986 */ /* 0x0003e2000c101124 */
[----:B------:R-:W-:Y:S05]  /*3e30*/  BRA `(.L_x_8441) ;  /* 0x0000000400047947 */ /* 0x000fea0003800000 */
.L_x_8456:
        /* <DEDUP_REMOVED lines=12> */
.L_x_8464:
[----:B------:R-:W-:-:S04]  /*3f00*/  SHF.R.U32.HI R0, RZ, 0x15, R9 ;  /* 0x00000015ff007819 */ /* 0x000fc80000011609 */
[----:B------:R-:W-:-:S04]  /*3f10*/  LOP3.LUT R0, R0, 0x1, RZ, 0xc0, !PT ;  /* 0x0000000100007812 */ /* 0x000fc800078ec0ff */
[----:B------:R-:W-:-:S04]  /*3f20*/  IADD3 R0, PT, PT, R9, 0x88fffff, R0 ;  /* 0x088fffff09007810 */ /* 0x000fc80007ffe000 */
[----:B------:R-:W-:-:S04]  /*3f30*/  SHF.R.U32.HI R0, RZ, 0x15, R0 ;  /* 0x00000015ff007819 */ /* 0x000fc80000011600 */
[----:B0-234-:R-:W-:-:S07]  /*3f40*/  LOP3.LUT R4, R0, 0xff, RZ, 0xc0, !PT ;  /* 0x000000ff00047812 */ /* 0x01dfce00078ec0ff */
.L_x_8465:
[----:B------:R-:W-:-:S07]  /*3f50*/  PRMT R0, R4, 0x7610, R0 ;  /* 0x0000761004007816 */ /* 0x000fce0000000000 */
.L_x_8463:
[----:B------:R-:W-:Y:S05]  /*3f60*/  BSYNC.RECONVERGENT B0 ;  /* 0x0000000000007941 */ /* 0x000fea0003800200 */
.L_x_8462:
[----:B------:R1:W-:Y:S01]  /*3f70*/  STG.E.U8 desc[UR36][R2.64], R0 ;  /* 0x0000000002007986 */ /* 0x0003e2000c101124 */
[----:B------:R-:W-:Y:S05]  /*3f80*/  BRA `(.L_x_8441) ;  /* 0x0000000000b07947 */ /* 0x000fea0003800000 */
.L_x_8455:
[----:B------:R-:W-:-:S09]  /*3f90*/  UISETP.NE.AND UP0, UPT, UR4, 0x1c, UPT ;  /* 0x0000001c0400788c */ /* 0x000fd2000bf05270 */
[----:B------:R-:W-:Y:S05]  /*3fa0*/  BRA.U !UP0, `(.L_x_8466) ;  /* 0x0000000108a07547 */ /* 0x000fea000b800000 */
[----:B------:R-:W-:-:S09]  /*3fb0*/  UISETP.NE.AND UP0, UPT, UR4, 0x1d, UPT ;  /* 0x0000001d0400788c */ /* 0x000fd2000bf05270 */
[----:B------:R-:W-:Y:S05]  /*3fc0*/  BRA.U !UP0, `(.L_x_8467) ;  /* 0x0000000108887547 */ /* 0x000fea000b800000 */
[----:B------:R-:W-:-:S09]  /*3fd0*/  UISETP.NE.AND UP0, UPT, UR4, 0x2c, UPT ;  /* 0x0000002c0400788c */ /* 0x000fd2000bf05270 */
[----:B------:R-:W-:Y:S05]  /*3fe0*/  BRA.U !UP0, `(.L_x_8468) ;  /* 0x0000000108447547 */ /* 0x000fea000b800000 */
.L_x_8440:
[----:B------:R-:W-:Y:S01]  /*3ff0*/  MOV R0, 0x0 ;  /* 0x0000000000007802 */ /* 0x000fe20000000f00 */
[----:B------:R-:W0:Y:S01]  /*4000*/  LDCU.64 UR6, c[0x4][0x138] ;  /* 0x01002700ff0677ac */ /* 0x000e220008000a00 */
[----:B------:R-:W-:Y:S02]  /*4010*/  IMAD.MOV.U32 R8, RZ, RZ, 0x65 ;  /* 0x00000065ff087424 */ /* 0x000fe400078e00ff */
[----:B------:R1:W1:Y:S01]  /*4020*/  LDC.64 R2, c[0x4][R0] ;  /* 0x0100000000027b82 */ /* 0x0002620000000a00 */
[----:B------:R-:W5:Y:S01]  /*4030*/  LDCU.64 UR8, c[0x4][0x140] ;  /* 0x01002800ff0877ac */ /* 0x000f620008000a00 */
[----:B------:R-:W-:Y:S02]  /*4040*/  IMAD.MOV.U32 R12, RZ, RZ, 0x1 ;  /* 0x00000001ff0c7424 */ /* 0x000fe400078e00ff */
[----:B------:R-:W-:Y:S01]  /*4050*/  IMAD.MOV.U32 R13, RZ, RZ, RZ ;  /* 0x000000ffff0d7224 */ /* 0x000fe200078e00ff */
[----:B------:R-:W5:Y:S01]  /*4060*/  LDCU.64 UR4, c[0x4][0x10] ;  /* 0x01000200ff0477ac */ /* 0x000f620008000a00 */
[----:B0-234-:R-:W-:Y:S01]  /*4070*/  IMAD.U32 R4, RZ, RZ, UR6 ;  /* 0x00000006ff047e24 */ /* 0x01dfe2000f8e00ff */
[----:B------:R-:W-:Y:S01]  /*4080*/  MOV R5, UR7 ;  /* 0x0000000700057c02 */ /* 0x000fe20008000f00 */
[----:B-----5:R-:W-:-:S02]  /*4090*/  IMAD.U32 R6, RZ, RZ, UR8 ;  /* 0x00000008ff067e24 */ /* 0x020fc4000f8e00ff */
[----:B------:R-:W-:Y:S02]  /*40a0*/  IMAD.U32 R7, RZ, RZ, UR9 ;  /* 0x00000009ff077e24 */ /* 0x000fe4000f8e00ff */
[----:B------:R-:W-:Y:S01]  /*40b0*/  IMAD.U32 R10, RZ, RZ, UR4 ;  /* 0x00000004ff0a7e24 */ /* 0x000fe2000f8e00ff */
[----:B------:R-:W-:-:S07]  /*40c0*/  MOV R11, UR5 ;  /* 0x00000005000b7c02 */ /* 0x000fce0008000f00 */
[----:B------:R-:W-:-:S07]  /*40d0*/  LEPC R20, `(.L_x_8469) ;  /* 0x000000001014794e */ /* 0x000fce0000000000 */
[----:B-1----:R-:W-:Y:S05]  /*40e0*/  CALL.ABS.NOINC R2 ;  /* 0x0000000002007343 */ /* 0x002fea0003c00000 */
.L_x_8469:
[----:B------:R-:W-:Y:S05]  /*40f0*/  BRA `(.L_x_8441) ;  /* 0x0000000000547947 */ /* 0x000fea0003800000 */
.L_x_8468:
[----:B------:R-:W1:Y:S01]  /*4100*/  I2F.U16 R9, R9 ;  /* 0x0000000900097306 */ /* 0x000e620000101000 */
[----:B0-234-:R-:W-:Y:S01]  /*4110*/  HFMA2 R5, -RZ, RZ, 0, 1.5199184417724609375e-05 ;  /* 0x000000ffff057431 */ /* 0x01dfe200000001ff */
[----:B-1----:R-:W-:-:S04]  /*4120*/  SHF.R.U32.HI R4, RZ, 0x17, R9 ;  /* 0x00000017ff047819 */ /* 0x002fc80000011609 */
[----:B------:R-:W-:-:S13]  /*4130*/  ISETP.NE.AND P1, PT, R4, 0xff, PT ;  /* 0x000000ff0400780c */ /* 0x000fda0003f25270 */
[--C-:B------:R-:W-:Y:S02]  /*4140*/  @P1 SHF.R.U32.HI R0, RZ, 0x16, R9.reuse ;  /* 0x00000016ff001819 */ /* 0x100fe40000011609 */
[----:B------:R-:W-:Y:S02]  /*4150*/  @P1 LOP3.LUT P0, RZ, R4, 0x3fffff, R9, 0xf8, !PT ;  /* 0x003fffff04ff1812 */ /* 0x000fe4000780f809 */
        /* <DEDUP_REMOVED lines=9> */
.L_x_8467:
[----:B0-234-:R-:W-:Y:S02]  /*41f0*/  LOP3.LUT R4, R9, 0xffff, RZ, 0xc0, !PT ;  /* 0x0000ffff09047812 */ /* 0x01dfe400078ec0ff */
[----:B------:R-:W-:-:S05]  /*4200*/  MOV R5, RZ ;  /* 0x000000ff00057202 */ /* 0x000fca0000000f00 */
[----:B------:R0:W-:Y:S01]  /*4210*/  STG.E.64 desc[UR36][R2.64], R4 ;  /* 0x0000000402007986 */ /* 0x0001e2000c101b24 */
[----:B------:R-:W-:Y:S05]  /*4220*/  BRA `(.L_x_8441) ;  /* 0x0000000000087947 */ /* 0x000fea0003800000 */
.L_x_8466:
[----:B------:R-:W-:-:S05]  /*4230*/  LOP3.LUT R9, R9, 0xffff, RZ, 0xc0, !PT ;  /* 0x0000ffff09097812 */ /* 0x000fca00078ec0ff */
[----:B------:R1:W-:Y:S02]  /*4240*/  STG.E desc[UR36][R2.64], R9 ;  /* 0x0000000902007986 */ /* 0x0003e4000c101924 */
.L_x_8441:
[----:B------:R-:W-:Y:S05]  /*4250*/  BSYNC.RECONVERGENT B6 ;  /* 0x0000000000067941 */ /* 0x000fea0003800200 */
.L_x_8435:
[----:B------:R-:W-:-:S07]  /*4260*/  VIADD R17, R17, 0x80 ;  /* 0x0000008011117836 */ /* 0x000fce0000000000 */
.L_x_8365:
[----:B------:R-:W-:Y:S05]  /*4270*/  BSYNC.RECONVERGENT B7 ;  /* 0x0000000000077941 */ /* 0x000fea0003800200 */
.L_x_8364:
[----:B------:R-:W5:Y:S01]  /*4280*/  LDCU UR4, c[0x0][0x380] ;  /* 0x00007000ff0477ac */ /* 0x000f620008000800 */
[----:B------:R-:W-:Y:S01]  /*4290*/  BSSY.RECONVERGENT B7, `(.L_x_8470) ;  /* 0x0000418000077945 */ /* 0x000fe20003800200 */
[----:B-----5:R-:W-:-:S13]  /*42a0*/  ISETP.GE.AND P0, PT, R17, UR4, PT ;  /* 0x0000000411007c0c */ /* 0x020fda000bf06270 */
[----:B------:R-:W-:Y:S05]  /*42b0*/  @P0 BRA `(.L_x_8471) ;  /* 0x0000004000540947 */ /* 0x000fea0003800000 */
[----:B------:R-:W5:Y:S01]  /*42c0*/  LDCU UR4, c[0x0][0x388] ;  /* 0x00007100ff0477ac */ /* 0x000f620008000800 */
[----:B------:R-:W-:Y:S02]  /*42d0*/  HFMA2 R16, -RZ, RZ, 0, 0 ;  /* 0x00000000ff107431 */ /* 0x000fe400000001ff */
[----:B------:R-:W-:Y:S02]  /*42e0*/  IMAD.MOV.U32 R18, RZ, RZ, RZ ;  /* 0x000000ffff127224 */ /* 0x000fe400078e00ff */
[----:B-1----:R-:W-:Y:S01]  /*42f0*/  IMAD.MOV.U32 R0, RZ, RZ, RZ ;  /* 0x000000ffff007224 */ /* 0x002fe200078e00ff */
[----:B-----5:R-:W-:-:S09]  /*4300*/  UISETP.NE.AND UP0, UPT, UR4, URZ, UPT ;  /* 0x000000ff0400728c */ /* 0x020fd2000bf05270 */
[----:B------:R-:W-:Y:S05]  /*4310*/  BRA.U !UP0, `(.L_x_8472) ;  /* 0x0000001508707547 */ /* 0x000fea000b800000 */
[----:B------:R-:W0:Y:S01]  /*4320*/  LDCU.64 UR4, c[0x0][0x390] ;  /* 0x00007200ff0477ac */ /* 0x000e220008000a00 */
[----:B------:R-:W-:Y:S01]  /*4330*/  IMAD.MOV.U32 R16, RZ, RZ, RZ ;  /* 0x000000ffff107224 */ /* 0x000fe200078e00ff */
[----:B------:R-:W1:Y:S01]  /*4340*/  LDCU UR6, c[0x0][0x38c] ;  /* 0x00007180ff0677ac */ /* 0x000e620008000800 */
[----:B------:R-:W5:Y:S01]  /*4350*/  LDCU.64 UR8, c[0x0][0x4b8] ;  /* 0x00009700ff0877ac */ /* 0x000f620008000a00 */
[----:B------:R-:W-:Y:S01]  /*4360*/  UISETP.NE.AND UP0, UPT, UR41, URZ, UPT ;  /* 0x000000ff2900728c */ /* 0x000fe2000bf05270 */
[----:B0-----:R-:W-:Y:S01]  /*4370*/  IMAD.HI.U32 R2, R17, UR4, R16 ;  /* 0x0000000411027c27 */ /* 0x001fe2000f8e0010 */
[----:B------:R-:W0:Y:S04]  /*4380*/  LDCU UR4, c[0x0][0x4c0] ;  /* 0x00009800ff0477ac */ /* 0x000e280008000800 */
[----:B------:R-:W-:-:S05]  /*4390*/  SHF.R.U32.HI R3, RZ, UR5, R2 ;  /* 0x00000005ff037c19 */ /* 0x000fca0008011602 */
[----:B------:R-:W-:-:S04]  /*43a0*/  IMAD.MOV R18, RZ, RZ, -R3 ;  /* 0x000000ffff127224 */ /* 0x000fc800078e0a03 */
[----:B-1----:R-:W-:-:S04]  /*43b0*/  IMAD R18, R18, UR6, R17 ;  /* 0x0000000612127c24 */ /* 0x002fc8000f8e0211 */
[C---:B-----5:R-:W-:Y:S02]  /*43c0*/  IMAD R16, R18.reuse, UR8, RZ ;  /* 0x0000000812107c24 */ /* 0x060fe4000f8e02ff */
[C---:B------:R-:W-:Y:S02]  /*43d0*/  IMAD R0, R18.reuse, UR9, RZ ;  /* 0x0000000912007c24 */ /* 0x040fe4000f8e02ff */
[----:B0-----:R-:W-:Y:S01]  /*43e0*/  IMAD R18, R18, UR4, RZ ;  /* 0x0000000412127c24 */ /* 0x001fe2000f8e02ff */
[----:B------:R-:W-:Y:S06]  /*43f0*/  BRA.U !UP0, `(.L_x_8472) ;  /* 0x0000001508387547 */ /* 0x000fec000b800000 */
[----:B------:R-:W2:Y:S01]  /*4400*/  LDCU.64 UR6, c[0x0][0x398] ;  /* 0x00007300ff0677ac */ /* 0x000ea20008000a00 */
[----:B------:R-:W-:Y:S01]  /*4410*/  IMAD.MOV.U32 R2, RZ, RZ, RZ ;  /* 0x000000ffff027224 */ /* 0x000fe200078e00ff */
[----:B------:R-:W0:Y:S01]  /*4420*/  LDCU UR4, c[0x0][0x3a0] ;  /* 0x00007400ff0477ac */ /* 0x000e220008000800 */
[----:B------:R-:W1:Y:S01]  /*4430*/  LDCU UR5, c[0x0][0x4c4] ;  /* 0x00009880ff0577ac */ /* 0x000e620008000800 */
[----:B------:R-:W5:Y:S01]  /*4440*/  LDCU.64 UR8, c[0x0][0x4c8] ;  /* 0x00009900ff0877ac */ /* 0x000f620008000a00 */
[----:B------:R-:W-:Y:S01]  /*4450*/  UISETP.NE.AND UP0, UPT, UR38, 0x2, UPT ;  /* 0x000000022600788c */ /* 0x000fe2000bf05270 */
[----:B--234-:R-:W-:-:S05]  /*4460*/  IMAD.HI.U32 R4, R3, UR7, R2 ;  /* 0x0000000703047c27 */ /* 0x01cfca000f8e0002 */
[----:B0-----:R-:W-:-:S04]  /*4470*/  SHF.R.U32.HI R5, RZ, UR4, R4 ;  /* 0x00000004ff057c19 */ /* 0x001fc80008011604 */
[----:B------:R-:W-:-:S05]  /*4480*/  IADD3 R2, PT, PT, -R5, RZ, RZ ;  /* 0x000000ff05027210 */ /* 0x000fca0007ffe1ff */
[----:B------:R-:W-:-:S04]  /*4490*/  IMAD R3, R2, UR6, R3 ;  /* 0x0000000602037c24 */ /* 0x000fc8000f8e0203 */
[C---:B-1----:R-:W-:Y:S02]  /*44a0*/  IMAD R16, R3.reuse, UR5, R16 ;  /* 0x0000000503107c24 */ /* 0x042fe4000f8e0210 */
[C---:B-----5:R-:W-:Y:S02]  /*44b0*/  IMAD R0, R3.reuse, UR8, R0 ;  /* 0x0000000803007c24 */ /* 0x060fe4000f8e0200 */
        /* <DEDUP_REMOVED lines=322> */
.L_x_8472:
[----:B------:R-:W0:Y:S01]  /*58e0*/  LDCU.64 UR6, c[0x0][0x5f0] ;  /* 0x0000be00ff0677ac */ /* 0x000e220008000a00 */
[----:B------:R-:W-:-:S04]  /*58f0*/  UPRMT UR4, UR39, 0x9910, URZ ;  /* 0x0000991027047896 */ /* 0x000fc800080000ff */
[----:B------:R-:W-:Y:S01]  /*5900*/  UISETP.GT.AND UP0, UPT, UR4, 0x9, UPT ;  /* 0x000000090400788c */ /* 0x000fe2000bf04270 */
[----:B0-234-:R-:W-:-:S05]  /*5910*/  IADD3 R4, P0, PT, R0, UR6, RZ ;  /* 0x0000000600047c10 */ /* 0x01dfca000ff1e0ff */
        /* <DEDUP_REMOVED lines=12> */
.L_x_8476:
[----:B------:R3:W5:Y:S01]  /*59e0*/  LDG.E.U8 R19, desc[UR36][R4.64] ;  /* 0x0000002404137981 */ /* 0x000762000c1e1100 */
[----:B------:R-:W-:Y:S05]  /*59f0*/  BRA `(.L_x_8478) ;  /* 0x0000000c005c7947 */ /* 0x000fea0003800000 */
.L_x_8475:
        /* <DEDUP_REMOVED lines=8> */
.L_x_8480:
[----:B------:R0:W5:Y:S01]  /*5a80*/  LDG.E.U8 R19, desc[UR36][R4.64] ;  /* 0x0000002404137981 */ /* 0x000162000c1e1100 */
[----:B------:R-:W-:Y:S05]  /*5a90*/  BRA `(.L_x_8478) ;  /* 0x0000000c00347947 */ /* 0x000fea0003800000 */
.L_x_8479:
[----:B------:R0:W5:Y:S01]  /*5aa0*/  LDG.E.U16 R19, desc[UR36][R4.64] ;  /* 0x0000002404137981 */ /* 0x000162000c1e1500 */
[----:B------:R-:W-:Y:S05]  /*5ab0*/  BRA `(.L_x_8478) ;  /* 0x0000000c002c7947 */ /* 0x000fea0003800000 */
.L_x_8474:
        /* <DEDUP_REMOVED lines=10> */
.L_x_8482:
[----:B------:R-:W2:Y:S02]  /*5b60*/  LDG.E.U16 R2, desc[UR36][R4.64] ;  /* 0x0000002404027981 */ /* 0x000ea4000c1e1500 */
[----:B--2---:R-:W-:-:S06]  /*5b70*/  HADD2.F32 R2, -RZ, R2.H0_H0 ;  /* 0x20000002ff027230 */ /* 0x004fcc0000004100 */
[----:B------:R-:W0:Y:S02]  /*5b80*/  F2I.S64.TRUNC R2, R2 ;  /* 0x0000000200027311 */ /* 0x000e24000020d900 */
[----:B0-----:R-:W-:Y:S01]  /*5b90*/  PRMT R19, R2, 0x7610, R19 ;  /* 0x0000761002137816 */ /* 0x001fe20000000013 */
[----:B------:R-:W-:Y:S06]  /*5ba0*/  BRA `(.L_x_8478) ;  /* 0x0000000800f07947 */ /* 0x000fec0003800000 */
.L_x_8481:
        /* <DEDUP_REMOVED lines=10> */
.L_x_8484:
[----:B------:R-:W2:Y:S02]  /*5c50*/  LDG.E.U16 R4, desc[UR36][R4.64] ;  /* 0x0000002404047981 */ /* 0x000ea4000c1e1500 */
[----:B--2---:R-:W-:-:S06]  /*5c60*/  HADD2.F32 R2, -RZ, R4.H0_H0 ;  /* 0x20000004ff027230 */ /* 0x004fcc0000004100 */
[----:B------:R-:W0:Y:S02]  /*5c70*/  F2I.S64.TRUNC R2, R2 ;  /* 0x0000000200027311 */ /* 0x000e24000020d900 */
[----:B0-----:R-:W-:Y:S01]  /*5c80*/  PRMT R19, R2, 0x7610, R19 ;  /* 0x0000761002137816 */ /* 0x001fe20000000013 */
[----:B------:R-:W-:Y:S06]  /*5c90*/  BRA `(.L_x_8478) ;  /* 0x0000000800b47947 */ /* 0x000fec0003800000 */
.L_x_8483:
[----:B------:R-:W2:Y:S02]  /*5ca0*/  LDG.E.64 R2, desc[UR36][R4.64] ;  /* 0x0000002404027981 */ /* 0x000ea4000c1e1b00 */
[----:B--2---:R-:W0:Y:S02]  /*5cb0*/  F2I.S64.F64.TRUNC R2, R2 ;  /* 0x0000000200027311 */ /* 0x004e24000030d900 */
[----:B0-----:R-:W-:Y:S01]  /*5cc0*/  PRMT R19, R2, 0x7610, R19 ;  /* 0x0000761002137816 */ /* 0x001fe20000000013 */
[----:B------:R-:W-:Y:S06]  /*5cd0*/  BRA `(.L_x_8478) ;  /* 0x0000000800a47947 */ /* 0x000fec0003800000 */
.L_x_8473:
        /* <DEDUP_REMOVED lines=12> */
.L_x_8487:
[----:B------:R-:W2:Y:S02]  /*5da0*/  LDG.E.64 R4, desc[UR36][R4.64] ;  /* 0x0000002404047981 */ /* 0x000ea4000c1e1b00 */
[----:B--2---:R-:W0:Y:S02]  /*5db0*/  F2I.S64.F64.TRUNC R2, R4 ;  /* 0x0000000400027311 */ /* 0x004e24000030d900 */
[----:B0-----:R-:W-:Y:S01]  /*5dc0*/  PRMT R19, R2, 0x7610, R19 ;  /* 0x0000761002137816 */ /* 0x001fe20000000013 */
[----:B------:R-:W-:Y:S06]  /*5dd0*/  BRA `(.L_x_8478) ;  /* 0x0000000800647947 */ /* 0x000fec0003800000 */
.L_x_8486:
        /* <DEDUP_REMOVED lines=27> */
.L_x_8489:
        /* <DEDUP_REMOVED lines=12> */
[----:B0-----:R-:W-:Y:S01]  /*6050*/  PRMT R19, R2, 0x7610, R19 ;  /* 0x0000761002137816 */ /* 0x001fe20000000013 */
[----:B------:R-:W-:Y:S06]  /*6060*/  BRA `(.L_x_8478) ;  /* 0x0000000400c07947 */ /* 0x000fec0003800000 */
.L_x_8488:
[----:B------:R-:W2:Y:S02]  /*6070*/  LDG.E.U16 R2, desc[UR36][R4.64] ;  /* 0x0000002404027981 */ /* 0x000ea4000c1e1500 */
[----:B--2---:R-:W-:-:S06]  /*6080*/  IMAD.U32 R2, R2, 0x10000, RZ ;  /* 0x0001000002027824 */ /* 0x004fcc00078e00ff */
[----:B------:R-:W0:Y:S02]  /*6090*/  F2I.S64.TRUNC R2, R2 ;  /* 0x0000000200027311 */ /* 0x000e24000020d900 */
[----:B0-----:R-:W-:Y:S01]  /*60a0*/  PRMT R19, R2, 0x7610, R19 ;  /* 0x0000761002137816 */ /* 0x001fe20000000013 */
[----:B------:R-:W-:Y:S06]  /*60b0*/  BRA `(.L_x_8478) ;  /* 0x0000000400ac7947 */ /* 0x000fec0003800000 */
.L_x_8485:
        /* <DEDUP_REMOVED lines=10> */
.L_x_8492:
        /* <DEDUP_REMOVED lines=21> */
.L_x_8496:
[----:B------:R-:W-:Y:S05]  /*62b0*/  BSYNC.RECONVERGENT B1 ;  /* 0x0000000000017941 */ /* 0x000fea0003800200 */
.L_x_8495:
[----:B------:R-:W-:Y:S01]  /*62c0*/  IMAD.SHL.U32 R0, R0, 0x100000, RZ ;  /* 0x0010000000007824 */ /* 0x000fe200078e00ff */
[----:B------:R-:W-:-:S04]  /*62d0*/  LEA R2, R2, 0x3b800000, 0x17 ;  /* 0x3b80000002027811 */ /* 0x000fc800078eb8ff */
[----:B------:R-:W-:-:S07]  /*62e0*/  LOP3.LUT R2, R2, R0, R7, 0xfe, !PT ;  /* 0x0000000002027212 */ /* 0x000fce00078efe07 */
.L_x_8494:
[----:B------:R-:W-:Y:S05]  /*62f0*/  BSYNC.RECONVERGENT B0 ;  /* 0x0000000000007941 */ /* 0x000fea0003800200 */
.L_x_8493:
[----:B------:R-:W0:Y:S02]  /*6300*/  F2I.S64.TRUNC R2, R2 ;  /* 0x0000000200027311 */ /* 0x000e24000020d900 */
[----:B0-----:R-:W-:Y:S01]  /*6310*/  PRMT R19, R2, 0x7610, R19 ;  /* 0x0000761002137816 */ /* 0x001fe20000000013 */
[----:B------:R-:W-:Y:S06]  /*6320*/  BRA `(.L_x_8478) ;  /* 0x0000000400107947 */ /* 0x000fec0003800000 */
.L_x_8491:
        /* <DEDUP_REMOVED lines=21> */
.L_x_8500:
[----:B------:R-:W-:Y:S05]  /*6480*/  BSYNC.RECONVERGENT B1 ;  /* 0x0000000000017941 */ /* 0x000fea0003800200 */
.L_x_8499:
[----:B------:R-:W-:Y:S01]  /*6490*/  IMAD.SHL.U32 R0, R0, 0x200000, RZ ;  /* 0x0020000000007824 */ /* 0x000fe200078e00ff */
[----:B------:R-:W-:-:S04]  /*64a0*/  LEA R2, R2, 0x37800000, 0x17 ;  /* 0x3780000002027811 */ /* 0x000fc800078eb8ff */
[----:B------:R-:W-:-:S07]  /*64b0*/  LOP3.LUT R2, R2, R0, R7, 0xfe, !PT ;  /* 0x0000000002027212 */ /* 0x000fce00078efe07 */
.L_x_8498:
[----:B------:R-:W-:Y:S05]  /*64c0*/  BSYNC.RECONVERGENT B0 ;  /* 0x0000000000007941 */ /* 0x000fea0003800200 */
.L_x_8497:
[----:B------:R-:W0:Y:S02]  /*64d0*/  F2I.S64.TRUNC R2, R2 ;  /* 0x0000000200027311 */ /* 0x000e24000020d900 */
[----:B0-----:R-:W-:Y:S01]  /*64e0*/  PRMT R19, R2, 0x7610, R19 ;  /* 0x0000761002137816 */ /* 0x001fe20000000013 */
[----:B------:R-:W-:Y:S06]  /*64f0*/  BRA `(.L_x_8478) ;  /* 0x00000000009c7947 */ /* 0x000fec0003800000 */
.L_x_8490:
        /* <DEDUP_REMOVED lines=14> */
.L_x_8504:
[----:B------:R-:W-:Y:S05]  /*65e0*/  BSYNC.RECONVERGENT B0 ;  /* 0x0000000000007941 */ /* 0x000fea0003800200 */
.L_x_8503:
[----:B------:R-:W0:Y:S02]  /*65f0*/  F2I.S64.TRUNC R2, R2 ;  /* 0x0000000200027311 */ /* 0x000e24000020d900 */
[----:B0-----:R-:W-:Y:S01]  /*6600*/  PRMT R19, R2, 0x7610, R19 ;  /* 0x0000761002137816 */ /* 0x001fe20000000013 */
[----:B------:R-:W-:Y:S06]  /*6610*/  BRA `(.L_x_8478) ;  /* 0x0000000000547947 */ /* 0x000fec0003800000 */
.L_x_8477:
        /* <DEDUP_REMOVED lines=16> */
.L_x_8505:
[----:B------:R-:W-:Y:S01]  /*6720*/  PRMT R19, RZ, 0x7610, R19 ;  /* 0x00007610ff137816 */ /* 0x000fe20000000013 */
[----:B------:R-:W-:Y:S06]  /*6730*/  BRA `(.L_x_8478) ;  /* 0x00000000000c7947 */ /* 0x000fec0003800000 */
.L_x_8502:
[----:B------:R2:W5:Y:S01]  /*6740*/  LDG.E.U8 R19, desc[UR36][R4.64] ;  /* 0x0000002404137981 */ /* 0x000562000c1e1100 */
[----:B------:R-:W-:Y:S05]  /*6750*/  BRA `(.L_x_8478) ;  /* 0x0000000000047947 */ /* 0x000fea0003800000 */
.L_x_8501:
[----:B------:R1:W5:Y:S02]  /*6760*/  LDG.E.U8 R19, desc[UR36][R4.64] ;  /* 0x0000002404137981 */ /* 0x000364000c1e1100 */
.L_x_8478:
[----:B------:R-:W0:Y:S01]  /*6770*/  LDCU.64 UR6, c[0x0][0x5f8] ;  /* 0x0000bf00ff0677ac */ /* 0x000e220008000a00 */
[----:B------:R-:W-:-:S04]  /*6780*/  UPRMT UR4, UR42, 0x9910, URZ ;  /* 0x000099102a047896 */ /* 0x000fc800080000ff */
[----:B------:R-:W-:Y:S01]  /*6790*/  UISETP.GT.AND UP0, UPT, UR4, 0x9, UPT ;  /* 0x000000090400788c */ /* 0x000fe2000bf04270 */
[----:B01234-:R-:W-:-:S04]  /*67a0*/  IADD3 R4, P0, PT, R18, UR6, RZ ;  /* 0x0000000612047c10 */ /* 0x01ffc8000ff1e0ff */
        /* <DEDUP_REMOVED lines=12> */
.L_x_8509:
[----:B------:R0:W5:Y:S01]  /*6870*/  LDG.E.U8 R0, desc[UR36][R4.64] ;  /* 0x0000002404007981 */ /* 0x000162000c1e1100 */
[----:B------:R-:W-:Y:S05]  /*6880*/  BRA `(.L_x_8511) ;  /* 0x0000000c005c7947 */ /* 0x000fea0003800000 */
.L_x_8508:
        /* <DEDUP_REMOVED lines=8> */
.L_x_8513:
[----:B------:R3:W5:Y:S01]  /*6910*/  LDG.E.U8 R0, desc[UR36][R4.64] ;  /* 0x0000002404007981 */ /* 0x000762000c1e1100 */
[----:B------:R-:W-:Y:S05]  /*6920*/  BRA `(.L_x_8511) ;  /* 0x0000000c00347947 */ /* 0x000fea0003800000 */
.L_x_8512:
[----:B------:R0:W5:Y:S01]  /*6930*/  LDG.E.U16 R0, desc[UR36][R4.64] ;  /* 0x0000002404007981 */ /* 0x000162000c1e1500 */
[----:B------:R-:W-:Y:S05]  /*6940*/  BRA `(.L_x_8511) ;  /* 0x0000000c002c7947 */ /* 0x000fea0003800000 */
.L_x_8507:
        /* <DEDUP_REMOVED lines=10> */
.L_x_8515:
[----:B------:R-:W2:Y:S02]  /*69f0*/  LDG.E.U16 R2, desc[UR36][R4.64] ;  /* 0x0000002404027981 */ /* 0x000ea4000c1e1500 */
[----:B--2---:R-:W-:-:S06]  /*6a00*/  HADD2.F32 R2, -RZ, R2.H0_H0 ;  /* 0x20000002ff027230 */ /* 0x004fcc0000004100 */
[----:B------:R-:W0:Y:S02]  /*6a10*/  F2I.S64.TRUNC R2, R2 ;  /* 0x0000000200027311 */ /* 0x000e24000020d900 */
[----:B0-----:R-:W-:Y:S01]  /*6a20*/  PRMT R0, R2, 0x7610, R0 ;  /* 0x0000761002007816 */ /* 0x001fe20000000000 */
[----:B------:R-:W-:Y:S06]  /*6a30*/  BRA `(.L_x_8511) ;  /* 0x0000000800f07947 */ /* 0x000fec0003800000 */
.L_x_8514:
        /* <DEDUP_REMOVED lines=10> */
.L_x_8517:
[----:B------:R-:W2:Y:S02]  /*6ae0*/  LDG.E.U16 R4, desc[UR36][R4.64] ;  /* 0x0000002404047981 */ /* 0x000ea4000c1e1500 */
[----:B--2---:R-:W-:-:S06]  /*6af0*/  HADD2.F32 R2, -RZ, R4.H0_H0 ;  /* 0x20000004ff027230 */ /* 0x004fcc0000004100 */
[----:B------:R-:W0:Y:S02]  /*6b00*/  F2I.S64.TRUNC R2, R2 ;  /* 0x0000000200027311 */ /* 0x000e24000020d900 */
[----:B0-----:R-:W-:Y:S01]  /*6b10*/  PRMT R0, R2, 0x7610, R0 ;  /* 0x0000761002007816 */ /* 0x001fe20000000000 */
[----:B------:R-:W-:Y:S06]  /*6b20*/  BRA `(.L_x_8511) ;  /* 0x0000000800b47947 */ /* 0x000fec0003800000 */
.L_x_8516:
[----:B------:R-:W2:Y:S02]  /*6b30*/  LDG.E.64 R2, desc[UR36][R4.64] ;  /* 0x0000002404027981 */ /* 0x000ea4000c1e1b00 */
[----:B--2---:R-:W0:Y:S02]  /*6b40*/  F2I.S64.F64.TRUNC R2, R2 ;  /* 0x0000000200027311 */ /* 0x004e24000030d900 */
[----:B0-----:R-:W-:Y:S01]  /*6b50*/  PRMT R0, R2, 0x7610, R0 ;  /* 0x0000761002007816 */ /* 0x001fe20000000000 */
[----:B------:R-:W-:Y:S06]  /*6b60*/  BRA `(.L_x_8511) ;  /* 0x0000000800a47947 */ /* 0x000fec0003800000 */
.L_x_8506:
        /* <DEDUP_REMOVED lines=12> */
.L_x_8520:
[----:B------:R-:W2:Y:S02]  /*6c30*/  LDG.E.64 R4, desc[UR36][R4.64] ;  /* 0x0000002404047981 */ /* 0x000ea4000c1e1b00 */
[----:B--2---:R-:W0:Y:S02]  /*6c40*/  F2I.S64.F64.TRUNC R2, R4 ;  /* 0x0000000400027311 */ /* 0x004e24000030d900 */
[----:B0-----:R-:W-:Y:S01]  /*6c50*/  PRMT R0, R2, 0x7610, R0 ;  /* 0x0000761002007816 */ /* 0x001fe20000000000 */
[----:B------:R-:W-:Y:S06]  /*6c60*/  BRA `(.L_x_8511) ;  /* 0x0000000800647947 */ /* 0x000fec0003800000 */
.L_x_8519:
        /* <DEDUP_REMOVED lines=27> */
.L_x_8522:
        /* <DEDUP_REMOVED lines=14> */
.L_x_8521:
[----:B------:R-:W2:Y:S02]  /*6f00*/  LDG.E.U16 R2, desc[UR36][R4.64] ;  /* 0x0000002404027981 */ /* 0x000ea4000c1e1500 */
[----:B--2---:R-:W-:-:S06]  /*6f10*/  IMAD.U32 R2, R2, 0x10000, RZ ;  /* 0x0001000002027824 */ /* 0x004fcc00078e00ff */
[----:B------:R-:W0:Y:S02]  /*6f20*/  F2I.S64.TRUNC R2, R2 ;  /* 0x0000000200027311 */ /* 0x000e24000020d900 */
[----:B0-----:R-:W-:Y:S01]  /*6f30*/  PRMT R0, R2, 0x7610, R0 ;  /* 0x0000761002007816 */ /* 0x001fe20000000000 */
[----:B------:R-:W-:Y:S06]  /*6f40*/  BRA `(.L_x_8511) ;  /* 0x0000000400ac7947 */ /* 0x000fec0003800000 */
.L_x_8518:
        /* <DEDUP_REMOVED lines=10> */
.L_x_8525:
        /* <DEDUP_REMOVED lines=21> */
.L_x_8529:
[----:B------:R-:W-:Y:S05]  /*7140*/  BSYNC.RECONVERGENT B1 ;  /* 0x0000000000017941 */ /* 0x000fea0003800200 */
.L_x_8528:
[----:B------:R-:W-:Y:S01]  /*7150*/  IMAD.SHL.U32 R0, R0, 0x100000, RZ ;  /* 0x0010000000007824 */ /* 0x000fe200078e00ff */
[----:B------:R-:W-:-:S04]  /*7160*/  LEA R2, R2, 0x3b800000, 0x17 ;  /* 0x3b80000002027811 */ /* 0x000fc800078eb8ff */
[----:B------:R-:W-:-:S07]  /*7170*/  LOP3.LUT R2, R2, R0, R7, 0xfe, !PT ;  /* 0x0000000002027212 */ /* 0x000fce00078efe07 */
.L_x_8527:
[----:B------:R-:W-:Y:S05]  /*7180*/  BSYNC.RECONVERGENT B0 ;  /* 0x0000000000007941 */ /* 0x000fea0003800200 */
.L_x_8526:
[----:B------:R-:W0:Y:S02]  /*7190*/  F2I.S64.TRUNC R2, R2 ;  /* 0x0000000200027311 */ /* 0x000e24000020d900 */
[----:B0-----:R-:W-:Y:S01]  /*71a0*/  PRMT R0, R2, 0x7610, R0 ;  /* 0x0000761002007816 */ /* 0x001fe20000000000 */
[----:B------:R-:W-:Y:S06]  /*71b0*/  BRA `(.L_x_8511) ;  /* 0x0000000400107947 */ /* 0x000fec0003800000 */
.L_x_8524:
        /* <DEDUP_REMOVED lines=21> */
.L_x_8533:
[----:B------:R-:W-:Y:S05]  /*7310*/  BSYNC.RECONVERGENT B1 ;  /* 0x0000000000017941 */ /* 0x000fea0003800200 */
.L_x_8532:
[----:B------:R-:W-:Y:S02]  /*7320*/  SHF.L.U32 R0, R0, 0x15, RZ ;  /* 0x0000001500007819 */ /* 0x000fe400000006ff */
[----:B------:R-:W-:-:S04]  /*7330*/  LEA R2, R2, 0x37800000, 0x17 ;  /* 0x3780000002027811 */ /* 0x000fc800078eb8ff */
[----:B------:R-:W-:-:S07]  /*7340*/  LOP3.LUT R2, R2, R0, R7, 0xfe, !PT ;  /* 0x0000000002027212 */ /* 0x000fce00078efe07 */
.L_x_8531:
[----:B------:R-:W-:Y:S05]  /*7350*/  BSYNC.RECONVERGENT B0 ;  /* 0x0000000000007941 */ /* 0x000fea0003800200 */
.L_x_8530:
[----:B------:R-:W0:Y:S02]  /*7360*/  F2I.S64.TRUNC R2, R2 ;  /* 0x0000000200027311 */ /* 0x000e24000020d900 */
[----:B0-----:R-:W-:Y:S01]  /*7370*/  PRMT R0, R2, 0x7610, R0 ;  /* 0x0000761002007816 */ /* 0x001fe20000000000 */
[----:B------:R-:W-:Y:S06]  /*7380*/  BRA `(.L_x_8511) ;  /* 0x00000000009c7947 */ /* 0x000fec0003800000 */
.L_x_8523:
        /* <DEDUP_REMOVED lines=14> */
.L_x_8537:
[----:B------:R-:W-:Y:S05]  /*7470*/  BSYNC.RECONVERGENT B0 ;  /* 0x0000000000007941 */ /* 0x000fea0003800200 */
.L_x_8536:
[----:B------:R-:W0:Y:S02]  /*7480*/  F2I.S64.TRUNC R2, R2 ;  /* 0x0000000200027311 */ /* 0x000e24000020d900 */
[----:B0-----:R-:W-:Y:S01]  /*7490*/  PRMT R0, R2, 0x7610, R0 ;  /* 0x0000761002007816 */ /* 0x001fe20000000000 */
[----:B------:R-:W-:Y:S06]  /*74a0*/  BRA `(.L_x_8511) ;  /* 0x0000000000547947 */ /* 0x000fec0003800000 */
.L_x_8510:
        /* <DEDUP_REMOVED lines=16> */
.L_x_8538:
[----:B------:R-:W-:Y:S01]  /*75b0*/  PRMT R0, RZ, 0x7610, R0 ;  /* 0x00007610ff007816 */ /* 0x000fe20000000000 */
[----:B------:R-:W-:Y:S06]  /*75c0*/  BRA `(.L_x_8511) ;  /* 0x00000000000c7947 */ /* 0x000fec0003800000 */
.L_x_8535:
[----:B------:R1:W5:Y:S01]  /*75d0*/  LDG.E.U8 R0, desc[UR36][R4.64] ;  /* 0x0000002404007981 */ /* 0x000362000c1e1100 */
[----:B------:R-:W-:Y:S05]  /*75e0*/  BRA `(.L_x_8511) ;  /* 0x0000000000047947 */ /* 0x000fea0003800000 */
.L_x_8534:
[----:B------:R2:W5:Y:S02]  /*75f0*/  LDG.E.U8 R0, desc[UR36][R4.64] ;  /* 0x0000002404007981 */ /* 0x000564000c1e1100 */
.L_x_8511:
[----:B------:R-:W0:Y:S01]  /*7600*/  LDCU.64 UR6, c[0x0][0x5e8] ;  /* 0x0000bd00ff0677ac */ /* 0x000e220008000a00 */
        /* <DEDUP_REMOVED lines=9> */
[----:B0-----:R-:W-:-:S05]  /*76a0*/  IADD3 R2, P1, PT, R16, UR6, RZ ;  /* 0x0000000610027c10 */ /* 0x001fca000ff3e0ff */
        /* <DEDUP_REMOVED lines=12> */
.L_x_8543:
[----:B------:R0:W-:Y:S01]  /*7770*/  STG.E.U8 desc[UR36][R2.64], R9 ;  /* 0x0000000902007986 */ /* 0x0001e2000c101124 */
[----:B------:R-:W-:Y:S05]  /*7780*/  BRA `(.L_x_8545) ;  /* 0x0000000c00187947 */ /* 0x000fea0003800000 */
.L_x_8542:
[----:B------:R-:W-:-:S09]  /*7790*/  UISETP.NE.AND UP0, UPT, UR4, 0x2, UPT ;  /* 0x000000020400788c */ /* 0x000fd2000bf05270 */
[----:B------:R-:W-:Y:S05]  /*77a0*/  BRA.U !UP0, `(.L_x_8546) ;  /* 0x00000001082c7547 */ /* 0x000fea000b800000 */
[----:B------:R-:W-:-:S09]  /*77b0*/  UISETP.NE.AND UP0, UPT, UR4, 0x3, UPT ;  /* 0x000000030400788c */ /* 0x000fd2000bf05270 */
[----:B------:R-:W-:Y:S05]  /*77c0*/  BRA.U !UP0, `(.L_x_8547) ;  /* 0x0000000108187547 */ /* 0x000fea000b800000 */
[----:B------:R-:W-:-:S09]  /*77d0*/  UISETP.NE.AND UP0, UPT, UR4, 0x4, UPT ;  /* 0x000000040400788c */ /* 0x000fd2000bf05270 */
[----:B------:R-:W-:Y:S05]  /*77e0*/  BRA.U UP0, `(.L_x_8544) ;  /* 0x0000000900347547 */ /* 0x000fea000b800000 */
[----:B-1234-:R-:W-:Y:S01]  /*77f0*/  LOP3.LUT R4, R9, 0xffff, RZ, 0xc0, !PT ;  /* 0x0000ffff09047812 */ /* 0x01efe200078ec0ff */
[----:B------:R-:W-:-:S05]  /*7800*/  IMAD.MOV.U32 R5, RZ, RZ, RZ ;  /* 0x000000ffff057224 */ /* 0x000fca00078e00ff */
[----:B------:R0:W-:Y:S01]  /*7810*/  STG.E.64 desc[UR36][R2.64], R4 ;  /* 0x0000000402007986 */ /* 0x0001e2000c101b24 */
[----:B------:R-:W-:Y:S05]  /*7820*/  BRA `(.L_x_8545) ;  /* 0x0000000800f07947 */ /* 0x000fea0003800000 */
.L_x_8547:
[----:B------:R-:W-:-:S05]  /*7830*/  LOP3.LUT R9, R9, 0xffff, RZ, 0xc0, !PT ;  /* 0x0000ffff09097812 */ /* 0x000fca00078ec0ff */
[----:B------:R0:W-:Y:S01]  /*7840*/  STG.E desc[UR36][R2.64], R9 ;  /* 0x0000000902007986 */ /* 0x0001e2000c101924 */
[----:B------:R-:W-:Y:S05]  /*7850*/  BRA `(.L_x_8545) ;  /* 0x0000000800e47947 */ /* 0x000fea0003800000 */
.L_x_8546:
[----:B------:R0:W-:Y:S01]  /*7860*/  STG.E.U16 desc[UR36][R2.64], R9 ;  /* 0x0000000902007986 */ /* 0x0001e2000c101524 */
[----:B------:R-:W-:Y:S05]  /*7870*/  BRA `(.L_x_8545) ;  /* 0x0000000800dc7947 */ /* 0x000fea0003800000 */
.L_x_8541:
[----:B------:R-:W-:-:S09]  /*7880*/  UISETP.GT.AND UP0, UPT, UR4, 0x6, UPT ;  /* 0x000000060400788c */ /* 0x000fd2000bf04270 */
[----:B------:R-:W-:Y:S05]  /*7890*/  BRA.U UP0, `(.L_x_8548) ;  /* 0x00000001002c7547 */ /* 0x000fea000b800000 */
[----:B------:R-:W-:-:S09]  /*78a0*/  UISETP.NE.AND UP0, UPT, UR4, 0x5, UPT ;  /* 0x000000050400788c */ /* 0x000fd2000bf05270 */
[----:B------:R-:W-:Y:S05]  /*78b0*/  BRA.U !UP0, `(.L_x_8549) ;  /* 0x0000000108147547 */ /* 0x000fea000b800000 */
[----:B------:R-:W-:-:S09]  /*78c0*/  UISETP.NE.AND UP0, UPT, UR4, 0x6, UPT ;  /* 0x000000060400788c */ /* 0x000fd2000bf05270 */
[----:B------:R-:W-:Y:S05]  /*78d0*/  BRA.U UP0, `(.L_x_8544) ;  /* 0x0000000500f87547 */ /* 0x000fea000b800000 */
[----:B-1234-:R-:W0:Y:S02]  /*78e0*/  I2F.U16 R5, R9 ;  /* 0x0000000900057306 */ /* 0x01ee240000101000 */
[----:B0-----:R0:W-:Y:S01]  /*78f0*/  STG.E desc[UR36][R2.64], R5 ;  /* 0x0000000502007986 */ /* 0x0011e2000c101924 */
[----:B------:R-:W-:Y:S05]  /*7900*/  BRA `(.L_x_8545) ;  /* 0x0000000800b87947 */ /* 0x000fea0003800000 */
.L_x_8549:
[----:B------:R-:W0:Y:S02]  /*7910*/  I2F.U16 R0, R9 ;  /* 0x0000000900007306 */ /* 0x000e240000101000 */
[----:B0-----:R-:W-:-:S05]  /*7920*/  F2FP.F16.F32.PACK_AB R0, RZ, R0 ;  /* 0x00000000ff00723e */ /* 0x001fca00000000ff */
[----:B------:R0:W-:Y:S01]  /*7930*/  STG.E.U16 desc[UR36][R2.64], R0 ;  /* 0x0000000002007986 */ /* 0x0001e2000c101524 */
[----:B------:R-:W-:Y:S05]  /*7940*/  BRA `(.L_x_8545) ;  /* 0x0000000800a87947 */ /* 0x000fea0003800000 */
.L_x_8548:
[----:B------:R-:W-:-:S09]  /*7950*/  UISETP.NE.AND UP0, UPT, UR4, 0x7, UPT ;  /* 0x000000070400788c */ /* 0x000fd2000bf05270 */
[----:B------:R-:W-:Y:S05]  /*7960*/  BRA.U !UP0, `(.L_x_8550) ;  /* 0x0000000108347547 */ /* 0x000fea000b800000 */
[----:B------:R-:W-:-:S09]  /*7970*/  UISETP.NE.AND UP0, UPT, UR4, 0x8, UPT ;  /* 0x000000080400788c */ /* 0x000fd2000bf05270 */
[----:B------:R-:W-:Y:S05]  /*7980*/  BRA.U !UP0, `(.L_x_8551) ;  /* 0x0000000108187547 */ /* 0x000fea000b800000 */
[----:B------:R-:W-:-:S09]  /*7990*/  UISETP.NE.AND UP0, UPT, UR4, 0x9, UPT ;  /* 0x000000090400788c */ /* 0x000fd2000bf05270 */
[----:B------:R-:W-:Y:S05]  /*79a0*/  BRA.U UP0, `(.L_x_8544) ;  /* 0x0000000500c47547 */ /* 0x000fea000b800000 */
[----:B-1234-:R-:W0:Y:S01]  /*79b0*/  I2F.U16 R4, R9 ;  /* 0x0000000900047306 */ /* 0x01ee220000101000 */
[----:B------:R-:W-:-:S05]  /*79c0*/  IMAD.MOV.U32 R5, RZ, RZ, RZ ;  /* 0x000000ffff057224 */ /* 0x000fca00078e00ff */
[----:B0-----:R0:W-:Y:S01]  /*79d0*/  STG.E.64 desc[UR36][R2.64], R4 ;  /* 0x0000000402007986 */ /* 0x0011e2000c101b24 */
[----:B------:R-:W-:Y:S05]  /*79e0*/  BRA `(.L_x_8545) ;  /* 0x0000000800807947 */ /* 0x000fea0003800000 */
.L_x_8551:
[----:B------:R-:W1:Y:S02]  /*79f0*/  I2F.U16 R9, R9 ;  /* 0x0000000900097306 */ /* 0x000e640000101000 */
[----:B-1234-:R-:W-:-:S04]  /*7a00*/  F2FP.F16.F32.PACK_AB R5, RZ, R9 ;  /* 0x00000009ff05723e */ /* 0x01efc800000000ff */
[----:B------:R-:W-:-:S05]  /*7a10*/  PRMT R5, R5, 0x5410, RZ ;  /* 0x0000541005057816 */ /* 0x000fca00000000ff */
[----:B------:R0:W-:Y:S01]  /*7a20*/  STG.E desc[UR36][R2.64], R5 ;  /* 0x0000000502007986 */ /* 0x0001e2000c101924 */
[----:B------:R-:W-:Y:S05]  /*7a30*/  BRA `(.L_x_8545) ;  /* 0x00000008006c7947 */ /* 0x000fea0003800000 */
.L_x_8550:
[----:B-1234-:R-:W0:Y:S02]  /*7a40*/  I2F.F64.U16 R4, R9 ;  /* 0x0000000900047312 */ /* 0x01ee240000101800 */
[----:B0-----:R0:W-:Y:S01]  /*7a50*/  STG.E.64 desc[UR36][R2.64], R4 ;  /* 0x0000000402007986 */ /* 0x0011e2000c101b24 */
[----:B------:R-:W-:Y:S05]  /*7a60*/  BRA `(.L_x_8545) ;  /* 0x0000000800607947 */ /* 0x000fea0003800000 */
.L_x_8540:
        /* <DEDUP_REMOVED lines=12> */
.L_x_8555:
[----:B------:R-:W0:Y:S01]  /*7b30*/  I2F.U16 R9, R9 ;  /* 0x0000000900097306 */ /* 0x000e220000101000 */
[----:B------:R-:W-:Y:S01]  /*7b40*/  BSSY.RECONVERGENT B0, `(.L_x_8556) ;  /* 0x0000010000007945 */ /* 0x000fe20003800200 */
[----:B------:R-:W-:Y:S02]  /*7b50*/  MOV R0, 0x80 ;  /* 0x0000008000007802 */ /* 0x000fe40000000f00 */
[----:B0-----:R-:W-:-:S13]  /*7b60*/  ISETP.GT.U32.AND P0, PT, R9, 0x437fffff, PT ;  /* 0x437fffff0900780c */ /* 0x001fda0003f04070 */
        /* <DEDUP_REMOVED lines=9> */
[----:B-1234-:R-:W-:Y:S02]  /*7c00*/  LOP3.LUT P0, R4, R0, 0xff, RZ, 0xc0, !PT ;  /* 0x000000ff00047812 */ /* 0x01efe4000780c0ff */
[----:B------:R-:W-:-:S11]  /*7c10*/  PRMT R0, RZ, 0x7610, R0 ;  /* 0x00007610ff007816 */ /* 0x000fd60000000000 */
[----:B------:R-:W-:Y:S05]  /*7c20*/  @!P0 BRA `(.L_x_8557) ;  /* 0x0000000000048947 */ /* 0x000fea0003800000 */
[----:B------:R-:W-:-:S07]  /*7c30*/  IMAD.MOV.U32 R0, RZ, RZ, R4 ;  /* 0x000000ffff007224 */ /* 0x000fce00078e0004 */
.L_x_8557:
[----:B------:R-:W-:Y:S05]  /*7c40*/  BSYNC.RECONVERGENT B0 ;  /* 0x0000000000007941 */ /* 0x000fea0003800200 */
.L_x_8556:
[----:B------:R0:W-:Y:S01]  /*7c50*/  STG.E.U8 desc[UR36][R2.64], R0 ;  /* 0x0000000002007986 */ /* 0x0001e2000c101124 */
[----:B------:R-:W-:Y:S05]  /*7c60*/  BRA `(.L_x_8545) ;  /* 0x0000000400e07947 */ /* 0x000fea0003800000 */
.L_x_8554:
[----:B------:R-:W0:Y:S01]  /*7c70*/  I2F.U16 R9, R9 ;  /* 0x0000000900097306 */ /* 0x000e220000101000 */
[----:B------:R-:W-:Y:S01]  /*7c80*/  BSSY.RECONVERGENT B0, `(.L_x_8558) ;  /* 0x0000010000007945 */ /* 0x000fe20003800200 */
[----:B------:R-:W-:Y:S01]  /*7c90*/  IMAD.MOV.U32 R0, RZ, RZ, 0x80 ;  /* 0x00000080ff007424 */ /* 0x000fe200078e00ff */
        /* <DEDUP_REMOVED lines=14> */
.L_x_8559:
[----:B------:R-:W-:Y:S05]  /*7d80*/  BSYNC.RECONVERGENT B0 ;  /* 0x0000000000007941 */ /* 0x000fea0003800200 */
.L_x_8558:
[----:B------:R0:W-:Y:S01]  /*7d90*/  STG.E.U8 desc[UR36][R2.64], R0 ;  /* 0x0000000002007986 */ /* 0x0001e2000c101124 */
[----:B------:R-:W-:Y:S05]  /*7da0*/  BRA `(.L_x_8545) ;  /* 0x0000000400907947 */ /* 0x000fea0003800000 */
.L_x_8553:
[----:B------:R-:W-:-:S09]  /*7db0*/  UISETP.NE.AND UP0, UPT, UR4, 0x1c, UPT ;  /* 0x0000001c0400788c */ /* 0x000fd2000bf05270 */
[----:B------:R-:W-:Y:S05]  /*7dc0*/  BRA.U !UP0, `(.L_x_8560) ;  /* 0x00000001085c7547 */ /* 0x000fea000b800000 */
[----:B------:R-:W-:-:S09]  /*7dd0*/  UISETP.NE.AND UP0, UPT, UR4, 0x1d, UPT ;  /* 0x0000001d0400788c */ /* 0x000fd2000bf05270 */
[----:B------:R-:W-:Y:S05]  /*7de0*/  BRA.U !UP0, `(.L_x_8561) ;  /* 0x0000000108447547 */ /* 0x000fea000b800000 */
[----:B------:R-:W-:-:S09]  /*7df0*/  UISETP.NE.AND UP0, UPT, UR4, 0x2c, UPT ;  /* 0x0000002c0400788c */ /* 0x000fd2000bf05270 */
[----:B------:R-:W-:Y:S05]  /*7e00*/  BRA.U UP0, `(.L_x_8544) ;  /* 0x0000000100ac7547 */ /* 0x000fea000b800000 */
[----:B------:R-:W0:Y:S01]  /*7e10*/  I2F.U16 R9, R9 ;  /* 0x0000000900097306 */ /* 0x000e220000101000 */
[----:B-1234-:R-:W-:Y:S01]  /*7e20*/  HFMA2 R5, -RZ, RZ, 0, 1.5199184417724609375e-05 ;  /* 0x000000ffff057431 */ /* 0x01efe200000001ff */
[----:B0-----:R-:W-:-:S04]  /*7e30*/  SHF.R.U32.HI R4, RZ, 0x17, R9 ;  /* 0x00000017ff047819 */ /* 0x001fc80000011609 */
        /* <DEDUP_REMOVED lines=12> */
.L_x_8561:
[----:B-1234-:R-:W-:Y:S02]  /*7f00*/  LOP3.LUT R4, R9, 0xffff, RZ, 0xc0, !PT ;  /* 0x0000ffff09047812 */ /* 0x01efe400078ec0ff */
[----:B------:R-:W-:-:S05]  /*7f10*/  MOV R5, RZ ;  /* 0x000000ff00057202 */ /* 0x000fca0000000f00 */
[----:B------:R0:W-:Y:S01]  /*7f20*/  STG.E.64 desc[UR36][R2.64], R4 ;  /* 0x0000000402007986 */ /* 0x0001e2000c101b24 */
[----:B------:R-:W-:Y:S05]  /*7f30*/  BRA `(.L_x_8545) ;  /* 0x00000004002c7947 */ /* 0x000fea0003800000 */
.L_x_8560:
[----:B------:R-:W-:-:S05]  /*7f40*/  LOP3.LUT R9, R9, 0xffff, RZ, 0xc0, !PT ;  /* 0x0000ffff09097812 */ /* 0x000fca00078ec0ff */
[----:B------:R0:W-:Y:S01]  /*7f50*/  STG.E desc[UR36][R2.64], R9 ;  /* 0x0000000902007986 */ /* 0x0001e2000c101924 */
[----:B------:R-:W-:Y:S05]  /*7f60*/  BRA `(.L_x_8545) ;  /* 0x0000000400207947 */ /* 0x000fea0003800000 */
.L_x_8552:
        /* <DEDUP_REMOVED lines=8> */
[----:B-1234-:R-:W-:-:S05]  /*7ff0*/  SEL R5, RZ, 0x1, !P0 ;  /* 0x00000001ff057807 */ /* 0x01efca0004000000 */
[----:B------:R0:W-:Y:S01]  /*8000*/  STG.E.U8 desc[UR36][R2.64], R5 ;  /* 0x0000000502007986 */ /* 0x0001e2000c101124 */
[----:B------:R-:W-:Y:S05]  /*8010*/  BRA `(.L_x_8545) ;  /* 0x0000000000f47947 */ /* 0x000fea0003800000 */
.L_x_8563:
[----:B------:R-:W-:Y:S01]  /*8020*/  CS2R R6, SRZ ;  /* 0x0000000000067805 */ /* 0x000fe2000001ff00 */
[----:B-1234-:R-:W0:Y:S04]  /*8030*/  I2F.F64.U16 R4, R9 ;  /* 0x0000000900047312 */ /* 0x01ee280000101800 */
[----:B0-----:R0:W-:Y:S01]  /*8040*/  STG.E.128 desc[UR36][R2.64], R4 ;  /* 0x0000000402007986 */ /* 0x0011e2000c101d24 */
[----:B------:R-:W-:Y:S05]  /*8050*/  BRA `(.L_x_8545) ;  /* 0x0000000000e47947 */ /* 0x000fea0003800000 */
.L_x_8562:
[----:B------:R-:W-:-:S09]  /*8060*/  UISETP.NE.AND UP0, UPT, UR4, 0xf, UPT ;  /* 0x0000000f0400788c */ /* 0x000fd2000bf05270 */
[----:B------:R-:W-:Y:S05]  /*8070*/  BRA.U !UP0, `(.L_x_8564) ;  /* 0x0000000108d07547 */ /* 0x000fea000b800000 */
[----:B------:R-:W-:-:S09]  /*8080*/  UISETP.NE.AND UP0, UPT, UR4, 0x17, UPT ;  /* 0x000000170400788c */ /* 0x000fd2000bf05270 */
[----:B------:R-:W-:Y:S05]  /*8090*/  BRA.U !UP0, `(.L_x_8565) ;  /* 0x0000000108847547 */ /* 0x000fea000b800000 */
[----:B------:R-:W-:-:S09]  /*80a0*/  UISETP.NE.AND UP0, UPT, UR4, 0x18, UPT ;  /* 0x000000180400788c */ /* 0x000fd2000bf05270 */
[----:B------:R-:W-:Y:S05]  /*80b0*/  BRA.U !UP0, `(.L_x_8566) ;  /* 0x0000000108447547 */ /* 0x000fea000b800000 */
.L_x_8544:
[----:B------:R-:W-:Y:S01]  /*80c0*/  MOV R0, 0x0 ;  /* 0x0000000000007802 */ /* 0x000fe20000000f00 */
[----:B------:R-:W1:Y:S01]  /*80d0*/  LDCU.64 UR4, c[0x4][0x138] ;  /* 0x01002700ff0477ac */ /* 0x000e620008000a00 */
[----:B------:R-:W-:Y:S02]  /*80e0*/  HFMA2 R12, -RZ, RZ, 0, 5.9604644775390625e-08 ;  /* 0x00000001ff0c7431 */ /* 0x000fe400000001ff */
[----:B------:R-:W-:Y:S01]  /*80f0*/  IMAD.MOV.U32 R8, RZ, RZ, 0x65 ;  /* 0x00000065ff087424 */ /* 0x000fe200078e00ff */
[----:B------:R0:W0:Y:S01]  /*8100*/  LDC.64 R2, c[0x4][R0] ;  /* 0x0100000000027b82 */ /* 0x0000220000000a00 */
[----:B------:R-:W5:Y:S01]  /*8110*/  LDCU.64 UR6, c[0x4][0x140] ;  /* 0x01002800ff0677ac */ /* 0x000f620008000a00 */
[----:B------:R-:W-:Y:S01]  /*8120*/  IMAD.MOV.U32 R13, RZ, RZ, RZ ;  /* 0x000000ffff0d7224 */ /* 0x000fe200078e00ff */
[----:B------:R-:W5:Y:S01]  /*8130*/  LDCU.64 UR8, c[0x4][0x10] ;  /* 0x01000200ff0877ac */ /* 0x000f620008000a00 */
[----:B-1234-:R-:W-:Y:S02]  /*8140*/  IMAD.U32 R4, RZ, RZ, UR4 ;  /* 0x00000004ff047e24 */ /* 0x01efe4000f8e00ff */
[----:B------:R-:W-:-:S02]  /*8150*/  IMAD.U32 R5, RZ, RZ, UR5 ;  /* 0x00000005ff057e24 */ /* 0x000fc4000f8e00ff */
[----:B-----5:R-:W-:Y:S01]  /*8160*/  IMAD.U32 R6, RZ, RZ, UR6 ;  /* 0x00000006ff067e24 */ /* 0x020fe2000f8e00ff */
[----:B------:R-:W-:Y:S01]  /*8170*/  MOV R7, UR7 ;  /* 0x0000000700077c02 */ /* 0x000fe20008000f00 */
[----:B------:R-:W-:Y:S02]  /*8180*/  IMAD.U32 R10, RZ, RZ, UR8 ;  /* 0x00000008ff0a7e24 */ /* 0x000fe4000f8e00ff */
[----:B------:R-:W-:-:S07]  /*8190*/  IMAD.U32 R11, RZ, RZ, UR9 ;  /* 0x00000009ff0b7e24 */ /* 0x000fce000f8e00ff */
[----:B------:R-:W-:-:S07]  /*81a0*/  LEPC R20, `(.L_x_8567) ;  /* 0x000000001014794e */ /* 0x000fce0000000000 */
[----:B0-----:R-:W-:Y:S05]  /*81b0*/  CALL.ABS.NOINC R2 ;  /* 0x0000000002007343 */ /* 0x001fea0003c00000 */
.L_x_8567:
[----:B------:R-:W-:Y:S05]  /*81c0*/  BRA `(.L_x_8545) ;  /* 0x0000000000887947 */ /* 0x000fea0003800000 */
.L_x_8566:
[----:B------:R-:W0:Y:S01]  /*81d0*/  I2F.U16 R9, R9 ;  /* 0x0000000900097306 */ /* 0x000e220000101000 */
[----:B------:R-:W-:Y:S01]  /*81e0*/  BSSY.RECONVERGENT B0, `(.L_x_8568) ;  /* 0x000000a000007945 */ /* 0x000fe20003800200 */
[----:B-1234-:R-:W-:Y:S01]  /*81f0*/  IMAD.MOV.U32 R5, RZ, RZ, 0x7f ;  /* 0x0000007fff057424 */ /* 0x01efe200078e00ff */
[----:B0-----:R-:W-:-:S13]  /*8200*/  ISETP.GT.U32.AND P0, PT, R9, 0x43efffff, PT ;  /* 0x43efffff0900780c */ /* 0x001fda0003f04070 */
[----:B------:R-:W-:Y:S05]  /*8210*/  @P0 BRA `(.L_x_8569) ;  /* 0x0000000000180947 */ /* 0x000fea0003800000 */
[----:B------:R-:W-:-:S13]  /*8220*/  ISETP.GE.U32.AND P0, PT, R9, 0x3c800000, PT ;  /* 0x3c8000000900780c */ /* 0x000fda0003f06070 */
[----:B------:R-:W-:-:S04]  /*8230*/  @P0 SHF.R.U32.HI R0, RZ, 0x14, R9 ;  /* 0x00000014ff000819 */ /* 0x000fc80000011609 */
[----:B------:R-:W-:-:S04]  /*8240*/  @P0 LOP3.LUT R0, R0, 0x1, RZ, 0xc0, !PT ;  /* 0x0000000100000812 */ /* 0x000fc800078ec0ff */
[----:B------:R-:W-:-:S04]  /*8250*/  @P0 IADD3 R0, PT, PT, R9, 0x407ffff, R0 ;  /* 0x0407ffff09000810 */ /* 0x000fc80007ffe000 */
[----:B------:R-:W-:Y:S01]  /*8260*/  @P0 SHF.R.U32.HI R5, RZ, 0x14, R0 ;  /* 0x00000014ff050819 */ /* 0x000fe20000011600 */
[----:B------:R-:W-:-:S07]  /*8270*/  @!P0 FADD.FTZ R5, R9, 16384 ;  /* 0x4680000009058421 */ /* 0x000fce0000010000 */
.L_x_8569:
[----:B------:R-:W-:Y:S05]  /*8280*/  BSYNC.RECONVERGENT B0 ;  /* 0x0000000000007941 */ /* 0x000fea0003800200 */
.L_x_8568:
[----:B------:R0:W-:Y:S01]  /*8290*/  STG.E.U8 desc[UR36][R2.64], R5 ;  /* 0x0000000502007986 */ /* 0x0001e2000c101124 */
[----:B------:R-:W-:Y:S05]  /*82a0*/  BRA `(.L_x_8545) ;  /* 0x0000000000507947 */ /* 0x000fea0003800000 */
.L_x_8565:
[----:B------:R-:W0:Y:S02]  /*82b0*/  I2F.U16 R7, R9 ;  /* 0x0000000900077306 */ /* 0x000e240000101000 */
[----:B0-----:R-:W-:-:S13]  /*82c0*/  ISETP.GT.U32.AND P0, PT, R7, 0x477fffff, PT ;  /* 0x477fffff0700780c */ /* 0x001fda0003f04070 */
[----:B------:R-:W-:Y:S05]  /*82d0*/  @P0 BRA `(.L_x_8570) ;  /* 0x0000000000240947 */ /* 0x000fea0003800000 */
[----:B------:R-:W-:-:S13]  /*82e0*/  ISETP.GE.U32.AND P0, PT, R7, 0x38800000, PT ;  /* 0x388000000700780c */ /* 0x000fda0003f06070 */
[----:B------:R-:W-:-:S04]  /*82f0*/  @P0 SHF.R.U32.HI R0, RZ, 0x15, R7 ;  /* 0x00000015ff000819 */ /* 0x000fc80000011607 */
[----:B------:R-:W-:-:S04]  /*8300*/  @P0 LOP3.LUT R0, R0, 0x1, RZ, 0xc0, !PT ;  /* 0x0000000100000812 */ /* 0x000fc800078ec0ff */
[C---:B------:R-:W-:Y:S01]  /*8310*/  @P0 IADD3 R0, PT, PT, R7.reuse, 0x80fffff, R0 ;  /* 0x080fffff07000810 */ /* 0x040fe20007ffe000 */
[----:B------:R-:W-:-:S03]  /*8320*/  @!P0 FADD.FTZ R7, R7, 128 ;  /* 0x4300000007078421 */ /* 0x000fc60000010000 */
[----:B-1234-:R-:W-:-:S05]  /*8330*/  @P0 SHF.R.U32.HI R5, RZ, 0x15, R0 ;  /* 0x00000015ff050819 */ /* 0x01efca0000011600 */
[----:B------:R0:W-:Y:S04]  /*8340*/  @P0 STG.E.U8 desc[UR36][R2.64], R5 ;  /* 0x0000000502000986 */ /* 0x0001e8000c101124 */
[----:B------:R0:W-:Y:S01]  /*8350*/  @!P0 STG.E.U8 desc[UR36][R2.64], R7 ;  /* 0x0000000702008986 */ /* 0x0001e2000c101124 */
[----:B------:R-:W-:Y:S05]  /*8360*/  BRA `(.L_x_8545) ;  /* 0x0000000000207947 */ /* 0x000fea0003800000 */
.L_x_8570:
[----:B-1234-:R-:W-:Y:S01]  /*8370*/  IMAD.MOV.U32 R5, RZ, RZ, 0x7f ;  /* 0x0000007fff057424 */ /* 0x01efe200078e00ff */
[----:B------:R-:W-:-:S04]  /*8380*/  ISETP.GT.U32.AND P0, PT, R7, 0x7f800000, PT ;  /* 0x7f8000000700780c */ /* 0x000fc80003f04070 */
[----:B------:R-:W-:-:S05]  /*8390*/  SEL R5, R5, 0x7c, P0 ;  /* 0x0000007c05057807 */ /* 0x000fca0000000000 */
[----:B------:R0:W-:Y:S01]  /*83a0*/  STG.E.U8 desc[UR36][R2.64], R5 ;  /* 0x0000000502007986 */ /* 0x0001e2000c101124 */
[----:B------:R-:W-:Y:S05]  /*83b0*/  BRA `(.L_x_8545) ;  /* 0x00000000000c7947 */ /* 0x000fea0003800000 */
.L_x_8564:
[----:B------:R-:W0:Y:S02]  /*83c0*/  I2F.U16 R0, R9 ;  /* 0x0000000900007306 */ /* 0x000e240000101000 */
[----:B0-----:R-:W-:-:S05]  /*83d0*/  F2FP.BF16.F32.PACK_AB R0, RZ, R0 ;  /* 0x00000000ff00723e */ /* 0x001fca00000010ff */
[----:B------:R0:W-:Y:S02]  /*83e0*/  STG.E.U16 desc[UR36][R2.64], R0 ;  /* 0x0000000002007986 */ /* 0x0001e4000c101524 */
.L_x_8545:
[----:B------:R-:W-:Y:S05]  /*83f0*/  BSYNC.RECONVERGENT B6 ;  /* 0x0000000000067941 */ /* 0x000fea0003800200 */
.L_x_8539:
[----:B------:R-:W-:-:S07]  /*8400*/  IADD3 R17, PT, PT, R17, 0x80, RZ ;  /* 0x0000008011117810 */ /* 0x000fce0007ffe0ff */
.L_x_8471:
[----:B------:R-:W-:Y:S05]  /*8410*/  BSYNC.RECONVERGENT B7 ;  /* 0x0000000000077941 */ /* 0x000fea0003800200 */
.L_x_8470:
[----:B------:R-:W5:Y:S01]  /*8420*/  LDCU UR4, c[0x0][0x380] ;  /* 0x00007000ff0477ac */ /* 0x000f620008000800 */
[----:B------:R-:W-:Y:S01]  /*8430*/  BSSY.RECONVERGENT B7, `(.L_x_8571) ;  /* 0x0000418000077945 */ /* 0x000fe20003800200 */
[----:B-----5:R-:W-:-:S13]  /*8440*/  ISETP.GE.AND P0, PT, R17, UR4, PT ;  /* 0x0000000411007c0c */ /* 0x020fda000bf06270 */
[----:B------:R-:W-:Y:S05]  /*8450*/  @P0 BRA `(.L_x_8572) ;  /* 0x0000004000540947 */ /* 0x000fea0003800000 */
[----:B------:R-:W5:Y:S01]  /*8460*/  LDCU UR4, c[0x0][0x388] ;  /* 0x00007100ff0477ac */ /* 0x000f620008000800 */
[----:B------:R-:W-:Y:S02]  /*8470*/  IMAD.MOV.U32 R18, RZ, RZ, RZ ;  /* 0x000000ffff127224 */ /* 0x000fe400078e00ff */
[----:B01----:R-:W-:Y:S02]  /*8480*/  IMAD.MOV.U32 R0, RZ, RZ, RZ ;  /* 0x000000ffff007224 */ /* 0x003fe400078e00ff */
[----:B------:R-:W-:Y:S01]  /*8490*/  IMAD.MOV.U32 R16, RZ, RZ, RZ ;  /* 0x000000ffff107224 */ /* 0x000fe200078e00ff */
[----:B-----5:R-:W-:-:S09]  /*84a0*/  UISETP.NE.AND UP0, UPT, UR4, URZ, UPT ;  /* 0x000000ff0400728c */ /* 0x020fd2000bf05270 */
[----:B------:R-:W-:Y:S05]  /*84b0*/  BRA.U !UP0, `(.L_x_8573) ;  /* 0x0000001508707547 */ /* 0x000fea000b800000 */
[----:B------:R-:W0:Y:S01]  /*84c0*/  LDCU.64 UR4, c[0x0][0x390] ;  /* 0x00007200ff0477ac */ /* 0x000e220008000a00 */
[----:B------:R-:W-:Y:S01]  /*84d0*/  MOV R16, RZ ;  /* 0x000000ff00107202 */ /* 0x000fe20000000f00 */
[----:B------:R-:W1:Y:S01]  /*84e0*/  LDCU UR6, c[0x0][0x38c] ;  /* 0x00007180ff0677ac */ /* 0x000e620008000800 */
[----:B------:R-:W5:Y:S01]  /*84f0*/  LDCU.64 UR8, c[0x0][0x4b8] ;  /* 0x00009700ff0877ac */ /* 0x000f620008000a00 */
[----:B------:R-:W-:Y:S02]  /*8500*/  UISETP.NE.AND UP0, UPT, UR41, URZ, UPT ;  /* 0x000000ff2900728c */ /* 0x000fe4000bf05270 */
        /* <DEDUP_REMOVED lines=16> */
[----:B0-----:R-:W-:-:S05]  /*8610*/  SHF.R.U32.HI R5, RZ, UR4, R4 ;  /* 0x00000004ff057c19 */ /* 0x001fca0008011604 */
[----:B------:R-:W-:-:S04]  /*8620*/  IMAD.MOV R2, RZ, RZ, -R5 ;  /* 0x000000ffff027224 */ /* 0x000fc800078e0a05 */
[----:B------:R-:W-:-:S04]  /*8630*/  IMAD R3, R2, UR6, R3 ;  /* 0x0000000602037c24 */ /* 0x000fc8000f8e0203 */
[C---:B-1----:R-:W-:Y:S02]  /*8640*/  IMAD R16, R3.reuse, UR5, R16 ;  /* 0x0000000503107c24 */ /* 0x042fe4000f8e0210 */
[C---:B-----5:R-:W-:Y:S02]  /*8650*/  IMAD R0, R3.reuse, UR8, R0 ;  /* 0x0000000803007c24 */ /* 0x060fe4000f8e0200 */
        /* <DEDUP_REMOVED lines=322> */
.L_x_8573:
        /* <DEDUP_REMOVED lines=16> */
.L_x_8577:
[----:B------:R3:W5:Y:S01]  /*9b80*/  LDG.E.U8 R19, desc[UR36][R4.64] ;  /* 0x0000002404137981 */ /* 0x000762000c1e1100 */
[----:B------:R-:W-:Y:S05]  /*9b90*/  BRA `(.L_x_8579) ;  /* 0x0000000c005c7947 */ /* 0x000fea0003800000 */
.L_x_8576:
        /* <DEDUP_REMOVED lines=8> */
.L_x_8581:
[----:B------:R0:W5:Y:S01]  /*9c20*/  LDG.E.U8 R19, desc[UR36][R4.64] ;  /* 0x0000002404137981 */ /* 0x000162000c1e1100 */
[----:B------:R-:W-:Y:S05]  /*9c30*/  BRA `(.L_x_8579) ;  /* 0x0000000c00347947 */ /* 0x000fea0003800000 */
.L_x_8580:
[----:B------:R0:W5:Y:S01]  /*9c40*/  LDG.E.U16 R19, desc[UR36][R4.64] ;  /* 0x0000002404137981 */ /* 0x000162000c1e1500 */
[----:B------:R-:W-:Y:S05]  /*9c50*/  BRA `(.L_x_8579) ;  /* 0x0000000c002c7947 */ /* 0x000fea0003800000 */
.L_x_8575:
        /* <DEDUP_REMOVED lines=10> */
.L_x_8583:
[----:B------:R-:W2:Y:S02]  /*9d00*/  LDG.E.U16 R2, desc[UR36][R4.64] ;  /* 0x0000002404027981 */ /* 0x000ea4000c1e1500 */
[----:B--2---:R-:W-:-:S06]  /*9d10*/  HADD2.F32 R2, -RZ, R2.H0_H0 ;  /* 0x20000002ff027230 */ /* 0x004fcc0000004100 */
[----:B------:R-:W0:Y:S02]  /*9d20*/  F2I.S64.TRUNC R2, R2 ;  /* 0x0000000200027311 */ /* 0x000e24000020d900 */
[----:B0-----:R-:W-:Y:S01]  /*9d30*/  PRMT R19, R2, 0x7610, R19 ;  /* 0x0000761002137816 */ /* 0x001fe20000000013 */
[----:B------:R-:W-:Y:S06]  /*9d40*/  BRA `(.L_x_8579) ;  /* 0x0000000800f07947 */ /* 0x000fec0003800000 */
.L_x_8582:
        /* <DEDUP_REMOVED lines=10> */
.L_x_8585:
[----:B------:R-:W2:Y:S02]  /*9df0*/  LDG.E.U16 R4, desc[UR36][R4.64] ;  /* 0x0000002404047981 */ /* 0x000ea4000c1e1500 */
[----:B--2---:R-:W-:-:S06]  /*9e00*/  HADD2.F32 R2, -RZ, R4.H0_H0 ;  /* 0x20000004ff027230 */ /* 0x004fcc0000004100 */
[----:B------:R-:W0:Y:S02]  /*9e10*/  F2I.S64.TRUNC R2, R2 ;  /* 0x0000000200027311 */ /* 0x000e24000020d900 */
[----:B0-----:R-:W-:Y:S01]  /*9e20*/  PRMT R19, R2, 0x7610, R19 ;  /* 0x0000761002137816 */ /* 0x001fe20000000013 */
[----:B------:R-:W-:Y:S06]  /*9e30*/  BRA `(.L_x_8579) ;  /* 0x0000000800b47947 */ /* 0x000fec0003800000 */
.L_x_8584:
[----:B------:R-:W2:Y:S02]  /*9e40*/  LDG.E.64 R2, desc[UR36][R4.64] ;  /* 0x0000002404027981 */ /* 0x000ea4000c1e1b00 */
[----:B--2---:R-:W0:Y:S02]  /*9e50*/  F2I.S64.F64.TRUNC R2, R2 ;  /* 0x0000000200027311 */ /* 0x004e24000030d900 */
[----:B0-----:R-:W-:Y:S01]  /*9e60*/  PRMT R19, R2, 0x7610, R19 ;  /* 0x0000761002137816 */ /* 0x001fe20000000013 */
[----:B------:R-:W-:Y:S06]  /*9e70*/  BRA `(.L_x_8579) ;  /* 0x0000000800a47947 */ /* 0x000fec0003800000 */
.L_x_8574:
        /* <DEDUP_REMOVED lines=12> */
.L_x_8588:
[----:B------:R-:W2:Y:S02]  /*9f40*/  LDG.E.64 R4, desc[UR36][R4.64] ;  /* 0x0000002404047981 */ /* 0x000ea4000c1e1b00 */
[----:B--2---:R-:W0:Y:S02]  /*9f50*/  F2I.S64.F64.TRUNC R2, R4 ;  /* 0x0000000400027311 */ /* 0x004e24000030d900 */
[----:B0-----:R-:W-:Y:S01]  /*9f60*/  PRMT R19, R2, 0x7610, R19 ;  /* 0x0000761002137816 */ /* 0x001fe20000000013 */
[----:B------:R-:W-:Y:S06]  /*9f70*/  BRA `(.L_x_8579) ;  /* 0x0000000800647947 */ /* 0x000fec0003800000 */
.L_x_8587:
        /* <DEDUP_REMOVED lines=27> */
.L_x_8590:
        /* <DEDUP_REMOVED lines=14> */
.L_x_8589:
[----:B------:R-:W2:Y:S02]  /*a210*/  LDG.E.U16 R2, desc[UR36][R4.64] ;  /* 0x0000002404027981 */ /* 0x000ea4000c1e1500 */
[----:B--2---:R-:W-:-:S06]  /*a220*/  SHF.L.U32 R2, R2, 0x10, RZ ;  /* 0x0000001002027819 */ /* 0x004fcc00000006ff */
[----:B------:R-:W0:Y:S02]  /*a230*/  F2I.S64.TRUNC R2, R2 ;  /* 0x0000000200027311 */ /* 0x000e24000020d900 */
[----:B0-----:R-:W-:Y:S01]  /*a240*/  PRMT R19, R2, 0x7610, R19 ;  /* 0x0000761002137816 */ /* 0x001fe20000000013 */
[----:B------:R-:W-:Y:S06]  /*a250*/  BRA `(.L_x_8579) ;  /* 0x0000000400ac7947 */ /* 0x000fec0003800000 */
.L_x_8586:
        /* <DEDUP_REMOVED lines=10> */
.L_x_8593:
        /* <DEDUP_REMOVED lines=21> */
.L_x_8597:
[----:B------:R-:W-:Y:S05]  /*a450*/  BSYNC.RECONVERGENT B1 ;  /* 0x0000000000017941 */ /* 0x000fea0003800200 */
.L_x_8596:
[----:B------:R-:W-:Y:S01]  /*a460*/  IMAD.SHL.U32 R0, R0, 0x100000, RZ ;  /* 0x0010000000007824 */ /* 0x000fe200078e00ff */
[----:B------:R-:W-:-:S04]  /*a470*/  LEA R2, R2, 0x3b800000, 0x17 ;  /* 0x3b80000002027811 */ /* 0x000fc800078eb8ff */
[----:B------:R-:W-:-:S07]  /*a480*/  LOP3.LUT R2, R2, R0, R7, 0xfe, !PT ;  /* 0x0000000002027212 */ /* 0x000fce00078efe07 */
.L_x_8595:
[----:B------:R-:W-:Y:S05]  /*a490*/  BSYNC.RECONVERGENT B0 ;  /* 0x0000000000007941 */ /* 0x000fea0003800200 */
.L_x_8594:
[----:B------:R-:W0:Y:S02]  /*a4a0*/  F2I.S64.TRUNC R2, R2 ;  /* 0x0000000200027311 */ /* 0x000e24000020d900 */
[----:B0-----:R-:W-:Y:S01]  /*a4b0*/  PRMT R19, R2, 0x7610, R19 ;  /* 0x0000761002137816 */ /* 0x001fe20000000013 */
[----:B------:R-:W-:Y:S06]  /*a4c0*/  BRA `(.L_x_8579) ;  /* 0x0000000400107947 */ /* 0x000fec0003800000 */
.L_x_8592:
        /* <DEDUP_REMOVED lines=21> */
.L_x_8601:
[----:B------:R-:W-:Y:S05]  /*a620*/  BSYNC.RECONVERGENT B1 ;  /* 0x0000000000017941 */ /* 0x000fea0003800200 */
.L_x_8600:
[----:B------:R-:W-:Y:S01]  /*a630*/  IMAD.SHL.U32 R0, R0, 0x200000, RZ ;  /* 0x0020000000007824 */ /* 0x000fe200078e00ff */
[----:B------:R-:W-:-:S04]  /*a640*/  LEA R2, R2, 0x37800000, 0x17 ;  /* 0x3780000002027811 */ /* 0x000fc800078eb8ff */
[----:B------:R-:W-:-:S07]  /*a650*/  LOP3.LUT R2, R2, R0, R7, 0xfe, !PT ;  /* 0x0000000002027212 */ /* 0x000fce00078efe07 */
.L_x_8599:
[----:B------:R-:W-:Y:S05]  /*a660*/  BSYNC.RECONVERGENT B0 ;  /* 0x0000000000007941 */ /* 0x000fea0003800200 */
.L_x_8598:
[----:B------:R-:W0:Y:S02]  /*a670*/  F2I.S64.TRUNC R2, R2 ;  /* 0x0000000200027311 */ /* 0x000e24000020d900 */
[----:B0-----:R-:W-:Y:S01]  /*a680*/  PRMT R19, R2, 0x7610, R19 ;  /* 0x0000761002137816 */ /* 0x001fe20000000013 */
[----:B------:R-:W-:Y:S06]  /*a690*/  BRA `(.L_x_8579) ;  /* 0x00000000009c7947 */ /* 0x000fec0003800000 */
.L_x_8591:
        /* <DEDUP_REMOVED lines=14> */
.L_x_8605:
[----:B------:R-:W-:Y:S05]  /*a780*/  BSYNC.RECONVERGENT B0 ;  /* 0x0000000000007941 */ /* 0x000fea0003800200 */
.L_x_8604:
[----:B------:R-:W0:Y:S02]  /*a790*/  F2I.S64.TRUNC R2, R2 ;  /* 0x0000000200027311 */ /* 0x000e24000020d900 */
[----:B0-----:R-:W-:Y:S01]  /*a7a0*/  PRMT R19, R2, 0x7610, R19 ;  /* 0x0000761002137816 */ /* 0x001fe20000000013 */
[----:B------:R-:W-:Y:S06]  /*a7b0*/  BRA `(.L_x_8579) ;  /* 0x0000000000547947 */ /* 0x000fec0003800000 */
.L_x_8578:
        /* <DEDUP_REMOVED lines=16> */
.L_x_8606:
[----:B------:R-:W-:Y:S01]  /*a8c0*/  PRMT R19, RZ, 0x7610, R19 ;  /* 0x00007610ff137816 */ /* 0x000fe20000000013 */
[----:B------:R-:W-:Y:S06]  /*a8d0*/  BRA `(.L_x_8579) ;  /* 0x00000000000c7947 */ /* 0x000fec0003800000 */
.L_x_8603:
[----:B------:R2:W5:Y:S01]  /*a8e0*/  LDG.E.U8 R19, desc[UR36][R4.64] ;  /* 0x0000002404137981 */ /* 0x000562000c1e1100 */
[----:B------:R-:W-:Y:S05]  /*a8f0*/  BRA `(.L_x_8579) ;  /* 0x0000000000047947 */ /* 0x000fea0003800000 */
.L_x_8602:
[----:B------:R1:W5:Y:S02]  /*a900*/  LDG.E.U8 R19, desc[UR36][R4.64] ;  /* 0x0000002404137981 */ /* 0x000364000c1e1100 */
.L_x_8579:
        /* <DEDUP_REMOVED lines=16> */
.L_x_8610:
[----:B------:R0:W5:Y:S01]  /*aa10*/  LDG.E.U8 R0, desc[UR36][R4.64] ;  /* 0x0000002404007981 */ /* 0x000162000c1e1100 */
[----:B------:R-:W-:Y:S05]  /*aa20*/  BRA `(.L_x_8612) ;  /* 0x0000000c005c7947 */ /* 0x000fea0003800000 */
.L_x_8609:
        /* <DEDUP_REMOVED lines=8> */
.L_x_8614:
[----:B------:R4:W5:Y:S01]  /*aab0*/  LDG.E.U8 R0, desc[UR36][R4.64] ;  /* 0x0000002404007981 */ /* 0x000962000c1e1100 */
[----:B------:R-:W-:Y:S05]  /*aac0*/  BRA `(.L_x_8612) ;  /* 0x0000000c00347947 */ /* 0x000fea0003800000 */
.L_x_8613:
[----:B------:R0:W5:Y:S01]  /*aad0*/  LDG.E.U16 R0, desc[UR36][R4.64] ;  /* 0x0000002404007981 */ /* 0x000162000c1e1500 */
[----:B------:R-:W-:Y:S05]  /*aae0*/  BRA `(.L_x_8612) ;  /* 0x0000000c002c7947 */ /* 0x000fea0003800000 */
.L_x_8608:
        /* <DEDUP_REMOVED lines=10> */
.L_x_8616:
[----:B------:R-:W2:Y:S02]  /*ab90*/  LDG.E.U16 R2, desc[UR36][R4.64] ;  /* 0x0000002404027981 */ /* 0x000ea4000c1e1500 */
[----:B--2---:R-:W-:-:S06]  /*aba0*/  HADD2.F32 R2, -RZ, R2.H0_H0 ;  /* 0x20000002ff027230 */ /* 0x004fcc0000004100 */
[----:B------:R-:W0:Y:S02]  /*abb0*/  F2I.S64.TRUNC R2, R2 ;  /* 0x0000000200027311 */ /* 0x000e24000020d900 */
[----:B0-----:R-:W-:Y:S01]  /*abc0*/  PRMT R0, R2, 0x7610, R0 ;  /* 0x0000761002007816 */ /* 0x001fe20000000000 */
[----:B------:R-:W-:Y:S06]  /*abd0*/  BRA `(.L_x_8612) ;  /* 0x0000000800f07947 */ /* 0x000fec0003800000 */
.L_x_8615:
        /* <DEDUP_REMOVED lines=10> */
.L_x_8618:
[----:B------:R-:W2:Y:S02]  /*ac80*/  LDG.E.U16 R4, desc[UR36][R4.64] ;  /* 0x0000002404047981 */ /* 0x000ea4000c1e1500 */
[----:B--2---:R-:W-:-:S06]  /*ac90*/  HADD2.F32 R2, -RZ, R4.H0_H0 ;  /* 0x20000004ff027230 */ /* 0x004fcc0000004100 */
[----:B------:R-:W0:Y:S02]  /*aca0*/  F2I.S64.TRUNC R2, R2 ;  /* 0x0000000200027311 */ /* 0x000e24000020d900 */
[----:B0-----:R-:W-:Y:S01]  /*acb0*/  PRMT R0, R2, 0x7610, R0 ;  /* 0x0000761002007816 */ /* 0x001fe20000000000 */
[----:B------:R-:W-:Y:S06]  /*acc0*/  BRA `(.L_x_8612) ;  /* 0x0000000800b47947 */ /* 0x000fec0003800000 */
.L_x_8617:
[----:B------:R-:W2:Y:S02]  /*acd0*/  LDG.E.64 R2, desc[UR36][R4.64] ;  /* 0x0000002404027981 */ /* 0x000ea4000c1e1b00 */
[----:B--2---:R-:W0:Y:S02]  /*ace0*/  F2I.S64.F64.TRUNC R2, R2 ;  /* 0x0000000200027311 */ /* 0x004e24000030d900 */
[----:B0-----:R-:W-:Y:S01]  /*acf0*/  PRMT R0, R2, 0x7610, R0 ;  /* 0x0000761002007816 */ /* 0x001fe20000000000 */
[----:B------:R-:W-:Y:S06]  /*ad00*/  BRA `(.L_x_8612) ;  /* 0x0000000800a47947 */ /* 0x000fec0003800000 */
.L_x_8607:
        /* <DEDUP_REMOVED lines=12> */
.L_x_8621:
[----:B------:R-:W2:Y:S02]  /*add0*/  LDG.E.64 R4, desc[UR36][R4.64] ;  /* 0x0000002404047981 */ /* 0x000ea4000c1e1b00 */
[----:B--2---:R-:W0:Y:S02]  /*ade0*/  F2I.S64.F64.TRUNC R2, R4 ;  /* 0x0000000400027311 */ /* 0x004e24000030d900 */
[----:B0-----:R-:W-:Y:S01]  /*adf0*/  PRMT R0, R2, 0x7610, R0 ;  /* 0x0000761002007816 */ /* 0x001fe20000000000 */
[----:B------:R-:W-:Y:S06]  /*ae00*/  BRA `(.L_x_8612) ;  /* 0x0000000800647947 */ /* 0x000fec0003800000 */
.L_x_8620:
        /* <DEDUP_REMOVED lines=27> */
.L_x_8623:
        /* <DEDUP_REMOVED lines=14> */
.L_x_8622:
[----:B------:R-:W2:Y:S02]  /*b0a0*/  LDG.E.U16 R2, desc[UR36][R4.64] ;  /* 0x0000002404027981 */ /* 0x000ea4000c1e1500 */
[----:B--2---:R-:W-:-:S06]  /*b0b0*/  IMAD.U32 R2, R2, 0x10000, RZ ;  /* 0x0001000002027824 */ /* 0x004fcc00078e00ff */
[----:B------:R-:W0:Y:S02]  /*b0c0*/  F2I.S64.TRUNC R2, R2 ;  /* 0x0000000200027311 */ /* 0x000e24000020d900 */
[----:B0-----:R-:W-:Y:S01]  /*b0d0*/  PRMT R0, R2, 0x7610, R0 ;  /* 0x0000761002007816 */ /* 0x001fe20000000000 */
[----:B------:R-:W-:Y:S06]  /*b0e0*/  BRA `(.L_x_8612) ;  /* 0x0000000400ac7947 */ /* 0x000fec0003800000 */
.L_x_8619:
        /* <DEDUP_REMOVED lines=10> */
.L_x_8626:
        /* <DEDUP_REMOVED lines=21> */
.L_x_8630:
[----:B------:R-:W-:Y:S05]  /*b2e0*/  BSYNC.RECONVERGENT B1 ;  /* 0x0000000000017941 */ /* 0x000fea0003800200 */
.L_x_8629:
[----:B------:R-:W-:Y:S01]  /*b2f0*/  IMAD.SHL.U32 R0, R0, 0x100000, RZ ;  /* 0x0010000000007824 */ /* 0x000fe200078e00ff */
[----:B------:R-:W-:-:S04]  /*b300*/  LEA R2, R2, 0x3b800000, 0x17 ;  /* 0x3b80000002027811 */ /* 0x000fc800078eb8ff */
[----:B------:R-:W-:-:S07]  /*b310*/  LOP3.LUT R2, R2, R0, R7, 0xfe, !PT ;  /* 0x0000000002027212 */ /* 0x000fce00078efe07 */
.L_x_8628:
[----:B------:R-:W-:Y:S05]  /*b320*/  BSYNC.RECONVERGENT B0 ;  /* 0x0000000000007941 */ /* 0x000fea0003800200 */
.L_x_8627:
[----:B------:R-:W0:Y:S02]  /*b330*/  F2I.S64.TRUNC R2, R2 ;  /* 0x0000000200027311 */ /* 0x000e24000020d900 */
[----:B0-----:R-:W-:Y:S01]  /*b340*/  PRMT R0, R2, 0x7610, R0 ;  /* 0x0000761002007816 */ /* 0x001fe20000000000 */
[----:B------:R-:W-:Y:S06]  /*b350*/  BRA `(.L_x_8612) ;  /* 0x0000000400107947 */ /* 0x000fec0003800000 */
.L_x_8625:
        /* <DEDUP_REMOVED lines=21> */
.L_x_8634:
[----:B------:R-:W-:Y:S05]  /*b4b0*/  BSYNC.RECONVERGENT B1 ;  /* 0x0000000000017941 */ /* 0x000fea0003800200 */
.L_x_8633:
[----:B------:R-:W-:Y:S01]  /*b4c0*/  IMAD.SHL.U32 R0, R0, 0x200000, RZ ;  /* 0x0020000000007824 */ /* 0x000fe200078e00ff */
[----:B------:R-:W-:-:S04]  /*b4d0*/  LEA R2, R2, 0x37800000, 0x17 ;  /* 0x3780000002027811 */ /* 0x000fc800078eb8ff */
[----:B------:R-:W-:-:S07]  /*b4e0*/  LOP3.LUT R2, R2, R0, R7, 0xfe, !PT ;  /* 0x0000000002027212 */ /* 0x000fce00078efe07 */
.L_x_8632:
[----:B------:R-:W-:Y:S05]  /*b4f0*/  BSYNC.RECONVERGENT B0 ;  /* 0x0000000000007941 */ /* 0x000fea0003800200 */
.L_x_8631:
[----:B------:R-:W0:Y:S02]  /*b500*/  F2I.S64.TRUNC R2, R2 ;  /* 0x0000000200027311 */ /* 0x000e24000020d900 */
[----:B0-----:R-:W-:Y:S01]  /*b510*/  PRMT R0, R2, 0x7610, R0 ;  /* 0x0000761002007816 */ /* 0x001fe20000000000 */
[----:B------:R-:W-:Y:S06]  /*b520*/  BRA `(.L_x_8612) ;  /* 0x00000000009c7947 */ /* 0x000fec0003800000 */
.L_x_8624:
        /* <DEDUP_REMOVED lines=14> */
.L_x_8638:
[----:B------:R-:W-:Y:S05]  /*b610*/  BSYNC.RECONVERGENT B0 ;  /* 0x0000000000007941 */ /* 0x000fea0003800200 */
.L_x_8637:
[----:B------:R-:W0:Y:S02]  /*b620*/  F2I.S64.TRUNC R2, R2 ;  /* 0x0000000200027311 */ /* 0x000e24000020d900 */
[----:B0-----:R-:W-:Y:S01]  /*b630*/  PRMT R0, R2, 0x7610, R0 ;  /* 0x0000761002007816 */ /* 0x001fe20000000000 */
[----:B------:R-:W-:Y:S06]  /*b640*/  BRA `(.L_x_8612) ;  /* 0x0000000000547947 */ /* 0x000fec0003800000 */
.L_x_8611:
        /* <DEDUP_REMOVED lines=16> */
.L_x_8639:
[----:B------:R-:W-:Y:S01]  /*b750*/  PRMT R0, RZ, 0x7610, R0 ;  /* 0x00007610ff007816 */ /* 0x000fe20000000000 */
[----:B------:R-:W-:Y:S06]  /*b760*/  BRA `(.L_x_8612) ;  /* 0x00000000000c7947 */ /* 0x000fec0003800000 */
.L_x_8636:
[----:B------:R2:W5:Y:S01]  /*b770*/  LDG.E.U8 R0, desc[UR36][R4.64] ;  /* 0x0000002404007981 */ /* 0x000562000c1e1100 */
[----:B------:R-:W-:Y:S05]  /*b780*/  BRA `(.L_x_8612) ;  /* 0x0000000000047947 */ /* 0x000fea0003800000 */
.L_x_8635:
[----:B------:R1:W5:Y:S02]  /*b790*/  LDG.E.U8 R0, desc[UR36][R4.64] ;  /* 0x0000002404007981 */ /* 0x000364000c1e1100 */
.L_x_8612:
        /* <DEDUP_REMOVED lines=10> */
[----:B0-----:R-:W-:-:S04]  /*b840*/  IADD3 R2, P1, PT, R16, UR6, RZ ;  /* 0x0000000610027c10 */ /* 0x001fc8000ff3e0ff */
        /* <DEDUP_REMOVED lines=12> */
.L_x_8644:
[----:B------:R0:W-:Y:S01]  /*b910*/  STG.E.U8 desc[UR36][R2.64], R9 ;  /* 0x0000000902007986 */ /* 0x0001e2000c101124 */
[----:B------:R-:W-:Y:S05]  /*b920*/  BRA `(.L_x_8646) ;  /* 0x0000000c00187947 */ /* 0x000fea0003800000 */
.L_x_8643:
        /* <DEDUP_REMOVED lines=10> */
.L_x_8648:
[----:B------:R-:W-:-:S05]  /*b9d0*/  LOP3.LUT R9, R9, 0xffff, RZ, 0xc0, !PT ;  /* 0x0000ffff09097812 */ /* 0x000fca00078ec0ff */
[----:B------:R0:W-:Y:S01]  /*b9e0*/  STG.E desc[UR36][R2.64], R9 ;  /* 0x0000000902007986 */ /* 0x0001e2000c101924 */
[----:B------:R-:W-:Y:S05]  /*b9f0*/  BRA `(.L_x_8646) ;  /* 0x0000000800e47947 */ /* 0x000fea0003800000 */
.L_x_8647:
[----:B------:R0:W-:Y:S01]  /*ba00*/  STG.E.U16 desc[UR36][R2.64], R9 ;  /* 0x0000000902007986 */ /* 0x0001e2000c101524 */
[----:B------:R-:W-:Y:S05]  /*ba10*/  BRA `(.L_x_8646) ;  /* 0x0000000800dc7947 */ /* 0x000fea0003800000 */
.L_x_8642:
        /* <DEDUP_REMOVED lines=9> */
.L_x_8650:
[----:B------:R-:W0:Y:S02]  /*bab0*/  I2F.U16 R0, R9 ;  /* 0x0000000900007306 */ /* 0x000e240000101000 */
[----:B0-----:R-:W-:-:S05]  /*bac0*/  F2FP.F16.F32.PACK_AB R0, RZ, R0 ;  /* 0x00000000ff00723e */ /* 0x001fca00000000ff */
[----:B------:R0:W-:Y:S01]  /*bad0*/  STG.E.U16 desc[UR36][R2.64], R0 ;  /* 0x0000000002007986 */ /* 0x0001e2000c101524 */
[----:B------:R-:W-:Y:S05]  /*bae0*/  BRA `(.L_x_8646) ;  /* 0x0000000800a87947 */ /* 0x000fea0003800000 */
.L_x_8649:
        /* <DEDUP_REMOVED lines=10> */
.L_x_8652:
[----:B------:R-:W1:Y:S02]  /*bb90*/  I2F.U16 R9, R9 ;  /* 0x0000000900097306 */ /* 0x000e640000101000 */
[----:B-1234-:R-:W-:-:S04]  /*bba0*/  F2FP.F16.F32.PACK_AB R5, RZ, R9 ;  /* 0x00000009ff05723e */ /* 0x01efc800000000ff */
[----:B------:R-:W-:-:S05]  /*bbb0*/  PRMT R5, R5, 0x5410, RZ ;  /* 0x0000541005057816 */ /* 0x000fca00000000ff */
[----:B------:R0:W-:Y:S01]  /*bbc0*/  STG.E desc[UR36][R2.64], R5 ;  /* 0x0000000502007986 */ /* 0x0001e2000c101924 */
[----:B------:R-:W-:Y:S05]  /*bbd0*/  BRA `(.L_x_8646) ;  /* 0x00000008006c7947 */ /* 0x000fea0003800000 */
.L_x_8651:
[----:B-1234-:R-:W0:Y:S02]  /*bbe0*/  I2F.F64.U16 R4, R9 ;  /* 0x0000000900047312 */ /* 0x01ee240000101800 */
[----:B0-----:R0:W-:Y:S01]  /*bbf0*/  STG.E.64 desc[UR36][R2.64], R4 ;  /* 0x0000000402007986 */ /* 0x0011e2000c101b24 */
[----:B------:R-:W-:Y:S05]  /*bc00*/  BRA `(.L_x_8646) ;  /* 0x0000000800607947 */ /* 0x000fea0003800000 */
.L_x_8641:
        /* <DEDUP_REMOVED lines=12> */
.L_x_8656:
        /* <DEDUP_REMOVED lines=16> */
[----:B------:R-:W-:-:S07]  /*bdd0*/  MOV R0, R4 ;  /* 0x0000000400007202 */ /* 0x000fce0000000f00 */
.L_x_8658:
[----:B------:R-:W-:Y:S05]  /*bde0*/  BSYNC.RECONVERGENT B0 ;  /* 0x0000000000007941 */ /* 0x000fea0003800200 */
.L_x_8657:
[----:B------:R0:W-:Y:S01]  /*bdf0*/  STG.E.U8 desc[UR36][R2.64], R0 ;  /* 0x0000000002007986 */ /* 0x0001e2000c101124 */
[----:B------:R-:W-:Y:S05]  /*be00*/  BRA `(.L_x_8646) ;  /* 0x0000000400e07947 */ /* 0x000fea0003800000 */
.L_x_8655:
        /* <DEDUP_REMOVED lines=17> */
.L_x_8660:
[----:B------:R-:W-:Y:S05]  /*bf20*/  BSYNC.RECONVERGENT B0 ;  /* 0x0000000000007941 */ /* 0x000fea0003800200 */
.L_x_8659:
[----:B------:R0:W-:Y:S01]  /*bf30*/  STG.E.U8 desc[UR36][R2.64], R0 ;  /* 0x0000000002007986 */ /* 0x0001e2000c101124 */
[----:B------:R-:W-:Y:S05]  /*bf40*/  BRA `(.L_x_8646) ;  /* 0x0000000400907947 */ /* 0x000fea0003800000 */
.L_x_8654:
[----:B------:R-:W-:-:S09]  /*bf50*/  UISETP.NE.AND UP0, UPT, UR4, 0x1c, UPT ;  /* 0x0000001c0400788c */ /* 0x000fd2000bf05270 */
[----:B------:R-:W-:Y:S05]  /*bf60*/  BRA.U !UP0, `(.L_x_8661) ;  /* 0x00000001085c7547 */ /* 0x000fea000b800000 */
[----:B------:R-:W-:-:S09]  /*bf70*/  UISETP.NE.AND UP0, UPT, UR4, 0x1d, UPT ;  /* 0x0000001d0400788c */ /* 0x000fd2000bf05270 */
[----:B------:R-:W-:Y:S05]  /*bf80*/  BRA.U !UP0, `(.L_x_8662) ;  /* 0x0000000108447547 */ /* 0x000fea000b800000 */
[----:B------:R-:W-:-:S09]  /*bf90*/  UISETP.NE.AND UP0, UPT, UR4, 0x2c, UPT ;  /* 0x0000002c0400788c */ /* 0x000fd2000bf05270 */
[----:B------:R-:W-:Y:S05]  /*bfa0*/  BRA.U UP0, `(.L_x_8645) ;  /* 0x0000000100ac7547 */ /* 0x000fea000b800000 */
[----:B------:R-:W0:Y:S01]  /*bfb0*/  I2F.U16 R9, R9 ;  /* 0x0000000900097306 */ /* 0x000e220000101000 */
[----:B-1234-:R-:W-:Y:S01]  /*bfc0*/  IMAD.MOV.U32 R5, RZ, RZ, 0xff ;  /* 0x000000ffff057424 */ /* 0x01efe200078e00ff */
[----:B0-----:R-:W-:-:S04]  /*bfd0*/  SHF.R.U32.HI R4, RZ, 0x17, R9 ;  /* 0x00000017ff047819 */ /* 0x001fc80000011609 */
[----:B------:R-:W-:-:S13]  /*bfe0*/  ISETP.NE.AND P1, PT, R4, 0xff, PT ;  /* 0x000000ff0400780c */ /* 0x000fda0003f25270 */
[--C-:B------:R-:W-:Y:S02]  /*bff0*/  @P1 SHF.R.U32.HI R0, RZ, 0x16, R9.reuse ;  /* 0x00000016ff001819 */ /* 0x100fe40000011609 */
[----:B------:R-:W-:Y:S02]  /*c000*/  @P1 LOP3.LUT P0, RZ, R4, 0x3fffff, R9, 0xf8, !PT ;  /* 0x003fffff04ff1812 */ /* 0x000fe4000780f809 */
        /* <DEDUP_REMOVED lines=9> */
.L_x_8662:
[----:B-1234-:R-:W-:Y:S01]  /*c0a0*/  LOP3.LUT R4, R9, 0xffff, RZ, 0xc0, !PT ;  /* 0x0000ffff09047812 */ /* 0x01efe200078ec0ff */
[----:B------:R-:W-:-:S05]  /*c0b0*/  IMAD.MOV.U32 R5, RZ, RZ, RZ ;  /* 0x000000ffff057224 */ /* 0x000fca00078e00ff */
[----:B------:R0:W-:Y:S01]  /*c0c0*/  STG.E.64 desc[UR36][R2.64], R4 ;  /* 0x0000000402007986 */ /* 0x0001e2000c101b24 */
[----:B------:R-:W-:Y:S05]  /*c0d0*/  BRA `(.L_x_8646) ;  /* 0x00000004002c7947 */ /* 0x000fea0003800000 */
.L_x_8661:
[----:B------:R-:W-:-:S05]  /*c0e0*/  LOP3.LUT R9, R9, 0xffff, RZ, 0xc0, !PT ;  /* 0x0000ffff09097812 */ /* 0x000fca00078ec0ff */
[----:B------:R0:W-:Y:S01]  /*c0f0*/  STG.E desc[UR36][R2.64], R9 ;  /* 0x0000000902007986 */ /* 0x0001e2000c101924 */
[----:B------:R-:W-:Y:S05]  /*c100*/  BRA `(.L_x_8646) ;  /* 0x0000000400207947 */ /* 0x000fea0003800000 */
.L_x_8653:
        /* <DEDUP_REMOVED lines=11> */
.L_x_8664:
[----:B------:R-:W-:Y:S01]  /*c1c0*/  CS2R R6, SRZ ;  /* 0x0000000000067805 */ /* 0x000fe2000001ff00 */
[----:B-1234-:R-:W0:Y:S04]  /*c1d0*/  I2F.F64.U16 R4, R9 ;  /* 0x0000000900047312 */ /* 0x01ee280000101800 */
[----:B0-----:R0:W-:Y:S01]  /*c1e0*/  STG.E.128 desc[UR36][R2.64], R4 ;  /* 0x0000000402007986 */ /* 0x0011e2000c101d24 */
[----:B------:R-:W-:Y:S05]  /*c1f0*/  BRA `(.L_x_8646) ;  /* 0x0000000000e47947 */ /* 0x000fea0003800000 */
.L_x_8663:
[----:B------:R-:W-:-:S09]  /*c200*/  UISETP.NE.AND UP0, UPT, UR4, 0xf, UPT ;  /* 0x0000000f0400788c */ /* 0x000fd2000bf05270 */
[----:B------:R-:W-:Y:S05]  /*c210*/  BRA.U !UP0, `(.L_x_8665) ;  /* 0x0000000108d07547 */ /* 0x000fea000b800000 */
[----:B------:R-:W-:-:S09]  /*c220*/  UISETP.NE.AND UP0, UPT, UR4, 0x17, UPT ;  /* 0x000000170400788c */ /* 0x000fd2000bf05270 */
[----:B------:R-:W-:Y:S05]  /*c230*/  BRA.U !UP0, `(.L_x_8666) ;  /* 0x0000000108847547 */ /* 0x000fea000b800000 */
[----:B------:R-:W-:-:S09]  /*c240*/  UISETP.NE.AND UP0, UPT, UR4, 0x18, UPT ;  /* 0x000000180400788c */ /* 0x000fd2000bf05270 */
[----:B------:R-:W-:Y:S05]  /*c250*/  BRA.U !UP0, `(.L_x_8667) ;  /* 0x0000000108447547 */ /* 0x000fea000b800000 */
.L_x_8645:
[----:B------:R-:W-:Y:S01]  /*c260*/  MOV R0, 0x0 ;  /* 0x0000000000007802 */ /* 0x000fe20000000f00 */
[----:B------:R-:W1:Y:S01]  /*c270*/  LDCU.64 UR4, c[0x4][0x138] ;  /* 0x01002700ff0477ac */ /* 0x000e620008000a00 */
[----:B------:R-:W-:Y:S02]  /*c280*/  HFMA2 R13, -RZ, RZ, 0, 0 ;  /* 0x00000000ff0d7431 */ /* 0x000fe400000001ff */
[----:B------:R-:W-:Y:S01]  /*c290*/  IMAD.MOV.U32 R8, RZ, RZ, 0x65 ;  /* 0x00000065ff087424 */ /* 0x000fe200078e00ff */
[----:B------:R0:W0:Y:S01]  /*c2a0*/  LDC.64 R2, c[0x4][R0] ;  /* 0x0100000000027b82 */ /* 0x0000220000000a00 */
[----:B------:R-:W5:Y:S01]  /*c2b0*/  LDCU.64 UR6, c[0x4][0x140] ;  /* 0x01002800ff0677ac */ /* 0x000f620008000a00 */
[----:B------:R-:W-:Y:S01]  /*c2c0*/  IMAD.MOV.U32 R12, RZ, RZ, 0x1 ;  /* 0x00000001ff0c7424 */ /* 0x000fe200078e00ff */
[----:B------:R-:W5:Y:S01]  /*c2d0*/  LDCU.64 UR8, c[0x4][0x10] ;  /* 0x01000200ff0877ac */ /* 0x000f620008000a00 */
[----:B-1234-:R-:W-:Y:S01]  /*c2e0*/  MOV R4, UR4 ;  /* 0x0000000400047c02 */ /* 0x01efe20008000f00 */
[----:B------:R-:W-:-:S02]  /*c2f0*/  IMAD.U32 R5, RZ, RZ, UR5 ;  /* 0x00000005ff057e24 */ /* 0x000fc4000f8e00ff */
[----:B-----5:R-:W-:Y:S02]  /*c300*/  IMAD.U32 R6, RZ, RZ, UR6 ;  /* 0x00000006ff067e24 */ /* 0x020fe4000f8e00ff */
[----:B------:R-:W-:Y:S01]  /*c310*/  IMAD.U32 R7, RZ, RZ, UR7 ;  /* 0x00000007ff077e24 */ /* 0x000fe2000f8e00ff */
[----:B------:R-:W-:Y:S01]  /*c320*/  MOV R10, UR8 ;  /* 0x00000008000a7c02 */ /* 0x000fe20008000f00 */
[----:B------:R-:W-:-:S07]  /*c330*/  IMAD.U32 R11, RZ, RZ, UR9 ;  /* 0x00000009ff0b7e24 */ /* 0x000fce000f8e00ff */
[----:B------:R-:W-:-:S07]  /*c340*/  LEPC R20, `(.L_x_8668) ;  /* 0x000000001014794e */ /* 0x000fce0000000000 */
[----:B0-----:R-:W-:Y:S05]  /*c350*/  CALL.ABS.NOINC R2 ;  /* 0x0000000002007343 */ /* 0x001fea0003c00000 */
.L_x_8668:
[----:B------:R-:W-:Y:S05]  /*c360*/  BRA `(.L_x_8646) ;  /* 0x0000000000887947 */ /* 0x000fea0003800000 */
.L_x_8667:
        /* <DEDUP_REMOVED lines=11> */
.L_x_8670:
[----:B------:R-:W-:Y:S05]  /*c420*/  BSYNC.RECONVERGENT B0 ;  /* 0x0000000000007941 */ /* 0x000fea0003800200 */
.L_x_8669:
[----:B------:R0:W-:Y:S01]  /*c430*/  STG.E.U8 desc[UR36][R2.64], R5 ;  /* 0x0000000502007986 */ /* 0x0001e2000c101124 */
[----:B------:R-:W-:Y:S05]  /*c440*/  BRA `(.L_x_8646) ;  /* 0x0000000000507947 */ /* 0x000fea0003800000 */
.L_x_8666:
        /* <DEDUP_REMOVED lines=12> */
.L_x_8671:
[----:B-1234-:R-:W-:Y:S01]  /*c510*/  IMAD.MOV.U32 R5, RZ, RZ, 0x7f ;  /* 0x0000007fff057424 */ /* 0x01efe200078e00ff */
[----:B------:R-:W-:-:S04]  /*c520*/  ISETP.GT.U32.AND P0, PT, R7, 0x7f800000, PT ;  /* 0x7f8000000700780c */ /* 0x000fc80003f04070 */
[----:B------:R-:W-:-:S05]  /*c530*/  SEL R5, R5, 0x7c, P0 ;  /* 0x0000007c05057807 */ /* 0x000fca0000000000 */
[----:B------:R0:W-:Y:S01]  /*c540*/  STG.E.U8 desc[UR36][R2.64], R5 ;  /* 0x0000000502007986 */ /* 0x0001e2000c101124 */
[----:B------:R-:W-:Y:S05]  /*c550*/  BRA `(.L_x_8646) ;  /* 0x00000000000c7947 */ /* 0x000fea0003800000 */
.L_x_8665:
[----:B------:R-:W0:Y:S02]  /*c560*/  I2F.U16 R0, R9 ;  /* 0x0000000900007306 */ /* 0x000e240000101000 */
[----:B0-----:R-:W-:-:S05]  /*c570*/  F2FP.BF16.F32.PACK_AB R0, RZ, R0 ;  /* 0x00000000ff00723e */ /* 0x001fca00000010ff */
[----:B------:R0:W-:Y:S02]  /*c580*/  STG.E.U16 desc[UR36][R2.64], R0 ;  /* 0x0000000002007986 */ /* 0x0001e4000c101524 */
.L_x_8646:
[----:B------:R-:W-:Y:S05]  /*c590*/  BSYNC.RECONVERGENT B6 ;  /* 0x0000000000067941 */ /* 0x000fea0003800200 */
.L_x_8640:
[----:B------:R-:W-:-:S07]  /*c5a0*/  VIADD R17, R17, 0x80 ;  /* 0x0000008011117836 */ /* 0x000fce0000000000 */
.L_x_8572:
[----:B------:R-:W-:Y:S05]  /*c5b0*/  BSYNC.RECONVERGENT B7 ;  /* 0x0000000000077941 */ /* 0x000fea0003800200 */
.L_x_8571:
[----:B------:R-:W5:Y:S02]  /*c5c0*/  LDCU UR4, c[0x0][0x380] ;  /* 0x00007000ff0477ac */ /* 0x000f640008000800 */
[----:B-----5:R-:W-:-:S13]  /*c5d0*/  ISETP.GE.AND P0, PT, R17, UR4, PT ;  /* 0x0000000411007c0c */ /* 0x020fda000bf06270 */
[----:B------:R-:W-:Y:S05]  /*c5e0*/  @P0 EXIT ;  /* 0x000000000000094d */ /* 0x000fea0003800000 */
[----:B------:R-:W5:Y:S01]  /*c5f0*/  LDCU UR4, c[0x0][0x388] ;  /* 0x00007100ff0477ac */ /* 0x000f620008000800 */
[----:B------:R-:W-:Y:S01]  /*c600*/  MOV R18, RZ ;  /* 0x000000ff00127202 */ /* 0x000fe20000000f00 */
[----:B01----:R-:W-:Y:S02]  /*c610*/  IMAD.MOV.U32 R0, RZ, RZ, RZ ;  /* 0x000000ffff007224 */ /* 0x003fe400078e00ff */
[----:B------:R-:W-:Y:S01]  /*c620*/  IMAD.MOV.U32 R16, RZ, RZ, RZ ;  /* 0x000000ffff107224 */ /* 0x000fe200078e00ff */
        /* <DEDUP_REMOVED lines=9> */
[----:B------:R-:W-:-:S04]  /*c6c0*/  SHF.R.U32.HI R3, RZ, UR5, R2 ;  /* 0x00000005ff037c19 */ /* 0x000fc80008011602 */
[----:B------:R-:W-:-:S05]  /*c6d0*/  IADD3 R0, PT, PT, -R3, RZ, RZ ;  /* 0x000000ff03007210 */ /* 0x000fca0007ffe1ff */
        /* <DEDUP_REMOVED lines=339> */
.L_x_8672:
[----:B------:R-:W0:Y:S01]  /*dc10*/  LDCU.64 UR6, c[0x0][0x5e8] ;  /* 0x0000bd00ff0677ac */ /* 0x000e220008000a00 */
[----:B------:R-:W2:Y:S01]  /*dc20*/  LDCU.64 UR8, c[0x0][0x5f0] ;  /* 0x0000be00ff0877ac */ /* 0x000ea20008000a00 */
[----:B------:R-:W-:-:S04]  /*dc30*/  UPRMT UR4, UR39, 0x9910, URZ ;  /* 0x0000991027047896 */ /* 0x000fc800080000ff */
[----:B------:R-:W-:Y:S01]  /*dc40*/  UISETP.GT.AND UP0, UPT, UR4, 0x9, UPT ;  /* 0x000000090400788c */ /* 0x000fe2000bf04270 */
[----:B0-----:R-:W-:Y:S02]  /*dc50*/  IADD3 R16, P0, PT, R16, UR6, RZ ;  /* 0x0000000610107c10 */ /* 0x001fe4000ff1e0ff */
[----:B--234-:R-:W-:-:S03]  /*dc60*/  IADD3 R4, P1, PT, R0, UR8, RZ ;  /* 0x0000000800047c10 */ /* 0x01cfc6000ff3e0ff */
        /* <DEDUP_REMOVED lines=13> */
.L_x_8676:
[----:B------:R0:W5:Y:S01]  /*dd40*/  LDG.E.U8 R19, desc[UR36][R4.64] ;  /* 0x0000002404137981 */ /* 0x000162000c1e1100 */
[----:B------:R-:W-:Y:S05]  /*dd50*/  BRA `(.L_x_8678) ;  /* 0x0000000c005c7947 */ /* 0x000fea0003800000 */
.L_x_8675:
        /* <DEDUP_REMOVED lines=8> */
.L_x_8680:
[----:B------:R4:W5:Y:S01]  /*dde0*/  LDG.E.U8 R19, desc[UR36][R4.64] ;  /* 0x0000002404137981 */ /* 0x000962000c1e1100 */
[----:B------:R-:W-:Y:S05]  /*ddf0*/  BRA `(.L_x_8678) ;  /* 0x0000000c00347947 */ /* 0x000fea0003800000 */
.L_x_8679:
[----:B------:R0:W5:Y:S01]  /*de00*/  LDG.E.U16 R19, desc[UR36][R4.64] ;  /* 0x0000002404137981 */ /* 0x000162000c1e1500 */
[----:B------:R-:W-:Y:S05]  /*de10*/  BRA `(.L_x_8678) ;  /* 0x0000000c002c7947 */ /* 0x000fea0003800000 */
.L_x_8674:
        /* <DEDUP_REMOVED lines=10> */
.L_x_8682:
[----:B------:R-:W2:Y:S02]  /*dec0*/  LDG.E.U16 R2, desc[UR36][R4.64] ;  /* 0x0000002404027981 */ /* 0x000ea4000c1e1500 */
[----:B--2---:R-:W-:-:S06]  /*ded0*/  HADD2.F32 R2, -RZ, R2.H0_H0 ;  /* 0x20000002ff027230 */ /* 0x004fcc0000004100 */
[----:B------:R-:W0:Y:S02]  /*dee0*/  F2I.S64.TRUNC R2, R2 ;  /* 0x0000000200027311 */ /* 0x000e24000020d900 */
[----:B0-----:R-:W-:Y:S01]  /*def0*/  PRMT R19, R2, 0x7610, R19 ;  /* 0x0000761002137816 */ /* 0x001fe20000000013 */
[----:B------:R-:W-:Y:S06]  /*df00*/  BRA `(.L_x_8678) ;  /* 0x0000000800f07947 */ /* 0x000fec0003800000 */
.L_x_8681:
        /* <DEDUP_REMOVED lines=10> */
.L_x_8684:
[----:B------:R-:W2:Y:S02]  /*dfb0*/  LDG.E.U16 R4, desc[UR36][R4.64] ;  /* 0x0000002404047981 */ /* 0x000ea4000c1e1500 */
[----:B--2---:R-:W-:-:S06]  /*dfc0*/  HADD2.F32 R2, -RZ, R4.H0_H0 ;  /* 0x20000004ff027230 */ /* 0x004fcc0000004100 */
[----:B------:R-:W0:Y:S02]  /*dfd0*/  F2I.S64.TRUNC R2, R2 ;  /* 0x0000000200027311 */ /* 0x000e24000020d900 */
[----:B0-----:R-:W-:Y:S01]  /*dfe0*/  PRMT R19, R2, 0x7610, R19 ;  /* 0x0000761002137816 */ /* 0x001fe20000000013 */
[----:B------:R-:W-:Y:S06]  /*dff0*/  BRA `(.L_x_8678) ;  /* 0x0000000800b47947 */ /* 0x000fec0003800000 */
.L_x_8683:
[----:B------:R-:W2:Y:S02]  /*e000*/  LDG.E.64 R2, desc[UR36][R4.64] ;  /* 0x0000002404027981 */ /* 0x000ea4000c1e1b00 */
[----:B--2---:R-:W0:Y:S02]  /*e010*/  F2I.S64.F64.TRUNC R2, R2 ;  /* 0x0000000200027311 */ /* 0x004e24000030d900 */
[----:B0-----:R-:W-:Y:S01]  /*e020*/  PRMT R19, R2, 0x7610, R19 ;  /* 0x0000761002137816 */ /* 0x001fe20000000013 */
[----:B------:R-:W-:Y:S06]  /*e030*/  BRA `(.L_x_8678) ;  /* 0x0000000800a47947 */ /* 0x000fec0003800000 */
.L_x_8673:
        /* <DEDUP_REMOVED lines=12> */
.L_x_8687:
[----:B------:R-:W2:Y:S02]  /*e100*/  LDG.E.64 R4, desc[UR36][R4.64] ;  /* 0x0000002404047981 */ /* 0x000ea4000c1e1b00 */
[----:B--2---:R-:W0:Y:S02]  /*e110*/  F2I.S64.F64.TRUNC R2, R4 ;  /* 0x0000000400027311 */ /* 0x004e24000030d900 */
[----:B0-----:R-:W-:Y:S01]  /*e120*/  PRMT R19, R2, 0x7610, R19 ;  /* 0x0000761002137816 */ /* 0x001fe20000000013 */
[----:B------:R-:W-:Y:S06]  /*e130*/  BRA `(.L_x_8678) ;  /* 0x0000000800647947 */ /* 0x000fec0003800000 */
.L_x_8686:
        /* <DEDUP_REMOVED lines=27> */
.L_x_8689:
        /* <DEDUP_REMOVED lines=14> */
.L_x_8688:
[----:B------:R-:W2:Y:S02]  /*e3d0*/  LDG.E.U16 R2, desc[UR36][R4.64] ;  /* 0x0000002404027981 */ /* 0x000ea4000c1e1500 */
[----:B--2---:R-:W-:-:S06]  /*e3e0*/  SHF.L.U32 R2, R2, 0x10, RZ ;  /* 0x0000001002027819 */ /* 0x004fcc00000006ff */
[----:B------:R-:W0:Y:S02]  /*e3f0*/  F2I.S64.TRUNC R2, R2 ;  /* 0x0000000200027311 */ /* 0x000e24000020d900 */
[----:B0-----:R-:W-:Y:S01]  /*e400*/  PRMT R19, R2, 0x7610, R19 ;  /* 0x0000761002137816 */ /* 0x001fe20000000013 */
[----:B------:R-:W-:Y:S06]  /*e410*/  BRA `(.L_x_8678) ;  /* 0x0000000400ac7947 */ /* 0x000fec0003800000 */
.L_x_8685:
        /* <DEDUP_REMOVED lines=10> */
.L_x_8692:
        /* <DEDUP_REMOVED lines=21> */
.L_x_8696:
[----:B------:R-:W-:Y:S05]  /*e610*/  BSYNC.RECONVERGENT B1 ;  /* 0x0000000000017941 */ /* 0x000fea0003800200 */
.L_x_8695:
[----:B------:R-:W-:Y:S01]  /*e620*/  IMAD.SHL.U32 R0, R0, 0x100000, RZ ;  /* 0x0010000000007824 */ /* 0x000fe200078e00ff */
[----:B------:R-:W-:-:S04]  /*e630*/  LEA R2, R2, 0x3b800000, 0x17 ;  /* 0x3b80000002027811 */ /* 0x000fc800078eb8ff */
[----:B------:R-:W-:-:S07]  /*e640*/  LOP3.LUT R2, R2, R0, R7, 0xfe, !PT ;  /* 0x0000000002027212 */ /* 0x000fce00078efe07 */
.L_x_8694:
[----:B------:R-:W-:Y:S05]  /*e650*/  BSYNC.RECONVERGENT B0 ;  /* 0x0000000000007941 */ /* 0x000fea0003800200 */
.L_x_8693:
[----:B------:R-:W0:Y:S02]  /*e660*/  F2I.S64.TRUNC R2, R2 ;  /* 0x0000000200027311 */ /* 0x000e24000020d900 */
[----:B0-----:R-:W-:Y:S01]  /*e670*/  PRMT R19, R2, 0x7610, R19 ;  /* 0x0000761002137816 */ /* 0x001fe20000000013 */
[----:B------:R-:W-:Y:S06]  /*e680*/  BRA `(.L_x_8678) ;  /* 0x0000000400107947 */ /* 0x000fec0003800000 */
.L_x_8691:
        /* <DEDUP_REMOVED lines=21> */
.L_x_8700:
[----:B------:R-:W-:Y:S05]  /*e7e0*/  BSYNC.RECONVERGENT B1 ;  /* 0x0000000000017941 */ /* 0x000fea0003800200 */
.L_x_8699:
[----:B------:R-:W-:Y:S01]  /*e7f0*/  IMAD.SHL.U32 R0, R0, 0x200000, RZ ;  /* 0x0020000000007824 */ /* 0x000fe200078e00ff */
[----:B------:R-:W-:-:S04]  /*e800*/  LEA R2, R2, 0x37800000, 0x17 ;  /* 0x3780000002027811 */ /* 0x000fc800078eb8ff */
[----:B------:R-:W-:-:S07]  /*e810*/  LOP3.LUT R2, R2, R0, R7, 0xfe, !PT ;  /* 0x0000000002027212 */ /* 0x000fce00078efe07 */
.L_x_8698:
[----:B------:R-:W-:Y:S05]  /*e820*/  BSYNC.RECONVERGENT B0 ;  /* 0x0000000000007941 */ /* 0x000fea0003800200 */
.L_x_8697:
[----:B------:R-:W0:Y:S02]  /*e830*/  F2I.S64.TRUNC R2, R2 ;  /* 0x0000000200027311 */ /* 0x000e24000020d900 */
[----:B0-----:R-:W-:Y:S01]  /*e840*/  PRMT R19, R2, 0x7610, R19 ;  /* 0x0000761002137816 */ /* 0x001fe20000000013 */
[----:B------:R-:W-:Y:S06]  /*e850*/  BRA `(.L_x_8678) ;  /* 0x00000000009c7947 */ /* 0x000fec0003800000 */
.L_x_8690:
        /* <DEDUP_REMOVED lines=14> */
.L_x_8704:
[----:B------:R-:W-:Y:S05]  /*e940*/  BSYNC.RECONVERGENT B0 ;  /* 0x0000000000007941 */ /* 0x000fea0003800200 */
.L_x_8703:
[----:B------:R-:W0:Y:S02]  /*e950*/  F2I.S64.TRUNC R2, R2 ;  /* 0x0000000200027311 */ /* 0x000e24000020d900 */
[----:B0-----:R-:W-:Y:S01]  /*e960*/  PRMT R19, R2, 0x7610, R19 ;  /* 0x0000761002137816 */ /* 0x001fe20000000013 */
[----:B------:R-:W-:Y:S06]  /*e970*/  BRA `(.L_x_8678) ;  /* 0x0000000000547947 */ /* 0x000fec0003800000 */
.L_x_8677:
        /* <DEDUP_REMOVED lines=16> */
.L_x_8705:
[----:B------:R-:W-:Y:S01]  /*ea80*/  PRMT R19, RZ, 0x7610, R19 ;  /* 0x00007610ff137816 */ /* 0x000fe20000000013 */
[----:B------:R-:W-:Y:S06]  /*ea90*/  BRA `(.L_x_8678) ;  /* 0x00000000000c7947 */ /* 0x000fec0003800000 */
.L_x_8702:
[----:B------:R0:W5:Y:S01]  /*eaa0*/  LDG.E.U8 R19, desc[UR36][R4.64] ;  /* 0x0000002404137981 */ /* 0x000162000c1e1100 */
[----:B------:R-:W-:Y:S05]  /*eab0*/  BRA `(.L_x_8678) ;  /* 0x0000000000047947 */ /* 0x000fea0003800000 */
.L_x_8701:
[----:B------:R1:W5:Y:S02]  /*eac0*/  LDG.E.U8 R19, desc[UR36][R4.64] ;  /* 0x0000002404137981 */ /* 0x000364000c1e1100 */
.L_x_8678:
        /* <DEDUP_REMOVED lines=16> */
.L_x_8709:
[----:B------:R1:W5:Y:S01]  /*ebd0*/  LDG.E.U8 R0, desc[UR36][R4.64] ;  /* 0x0000002404007981 */ /* 0x000362000c1e1100 */
[----:B------:R-:W-:Y:S05]  /*ebe0*/  BRA `(.L_x_8711) ;  /* 0x0000000c005c7947 */ /* 0x000fea0003800000 */
.L_x_8708:
        /* <DEDUP_REMOVED lines=8> */
.L_x_8713:
[----:B------:R3:W5:Y:S01]  /*ec70*/  LDG.E.U8 R0, desc[UR36][R4.64] ;  /* 0x0000002404007981 */ /* 0x000762000c1e1100 */
[----:B------:R-:W-:Y:S05]  /*ec80*/  BRA `(.L_x_8711) ;  /* 0x0000000c00347947 */ /* 0x000fea0003800000 */
.L_x_8712:
[----:B------:R4:W5:Y:S01]  /*ec90*/  LDG.E.U16 R0, desc[UR36][R4.64] ;  /* 0x0000002404007981 */ /* 0x000962000c1e1500 */
[----:B------:R-:W-:Y:S05]  /*eca0*/  BRA `(.L_x_8711) ;  /* 0x0000000c002c7947 */ /* 0x000fea0003800000 */
.L_x_8707:
        /* <DEDUP_REMOVED lines=10> */
.L_x_8715:
[----:B------:R-:W2:Y:S02]  /*ed50*/  LDG.E.U16 R2, desc[UR36][R4.64] ;  /* 0x0000002404027981 */ /* 0x000ea4000c1e1500 */
[----:B--2---:R-:W-:-:S06]  /*ed60*/  HADD2.F32 R2, -RZ, R2.H0_H0 ;  /* 0x20000002ff027230 */ /* 0x004fcc0000004100 */
[----:B------:R-:W0:Y:S02]  /*ed70*/  F2I.S64.TRUNC R2, R2 ;  /* 0x0000000200027311 */ /* 0x000e24000020d900 */
[----:B0-----:R-:W-:Y:S01]  /*ed80*/  PRMT R0, R2, 0x7610, R0 ;  /* 0x0000761002007816 */ /* 0x001fe20000000000 */
[----:B------:R-:W-:Y:S06]  /*ed90*/  BRA `(.L_x_8711) ;  /* 0x0000000800f07947 */ /* 0x000fec0003800000 */
.L_x_8714:
        /* <DEDUP_REMOVED lines=10> */
.L_x_8717:
[----:B------:R-:W2:Y:S02]  /*ee40*/  LDG.E.U16 R4, desc[UR36][R4.64] ;  /* 0x0000002404047981 */ /* 0x000ea4000c1e1500 */
[----:B--2---:R-:W-:-:S06]  /*ee50*/  HADD2.F32 R2, -RZ, R4.H0_H0 ;  /* 0x20000004ff027230 */ /* 0x004fcc0000004100 */
[----:B------:R-:W0:Y:S02]  /*ee60*/  F2I.S64.TRUNC R2, R2 ;  /* 0x0000000200027311 */ /* 0x000e24000020d900 */
[----:B0-----:R-:W-:Y:S01]  /*ee70*/  PRMT R0, R2, 0x7610, R0 ;  /* 0x0000761002007816 */ /* 0x001fe20000000000 */
[----:B------:R-:W-:Y:S06]  /*ee80*/  BRA `(.L_x_8711) ;  /* 0x0000000800b47947 */ /* 0x000fec0003800000 */
.L_x_8716:
[----:B------:R-:W2:Y:S02]  /*ee90*/  LDG.E.64 R2, desc[UR36][R4.64] ;  /* 0x0000002404027981 */ /* 0x000ea4000c1e1b00 */
[----:B--2---:R-:W0:Y:S02]  /*eea0*/  F2I.S64.F64.TRUNC R2, R2 ;  /* 0x0000000200027311 */ /* 0x004e24000030d900 */
[----:B0-----:R-:W-:Y:S01]  /*eeb0*/  PRMT R0, R2, 0x7610, R0 ;  /* 0x0000761002007816 */ /* 0x001fe20000000000 */
[----:B------:R-:W-:Y:S06]  /*eec0*/  BRA `(.L_x_8711) ;  /* 0x0000000800a47947 */ /* 0x000fec0003800000 */
.L_x_8706:
        /* <DEDUP_REMOVED lines=12> */
.L_x_8720:
[----:B------:R-:W2:Y:S02]  /*ef90*/  LDG.E.64 R4, desc[UR36][R4.64] ;  /* 0x0000002404047981 */ /* 0x000ea4000c1e1b00 */
[----:B--2---:R-:W0:Y:S02]  /*efa0*/  F2I.S64.F64.TRUNC R2, R4 ;  /* 0x0000000400027311 */ /* 0x004e24000030d900 */
[----:B0-----:R-:W-:Y:S01]  /*efb0*/  PRMT R0, R2, 0x7610, R0 ;  /* 0x0000761002007816 */ /* 0x001fe20000000000 */
[----:B------:R-:W-:Y:S06]  /*efc0*/  BRA `(.L_x_8711) ;  /* 0x0000000800647947 */ /* 0x000fec0003800000 */
.L_x_8719:
        /* <DEDUP_REMOVED lines=27> */
.L_x_8722:
        /* <DEDUP_REMOVED lines=14> */
.L_x_8721:
[----:B------:R-:W2:Y:S02]  /*f260*/  LDG.E.U16 R2, desc[UR36][R4.64] ;  /* 0x0000002404027981 */ /* 0x000ea4000c1e1500 */
[----:B--2---:R-:W-:-:S06]  /*f270*/  IMAD.U32 R2, R2, 0x10000, RZ ;  /* 0x0001000002027824 */ /* 0x004fcc00078e00ff */
[----:B------:R-:W0:Y:S02]  /*f280*/  F2I.S64.TRUNC R2, R2 ;  /* 0x0000000200027311 */ /* 0x000e24000020d900 */
[----:B0-----:R-:W-:Y:S01]  /*f290*/  PRMT R0, R2, 0x7610, R0 ;  /* 0x0000761002007816 */ /* 0x001fe20000000000 */
[----:B------:R-:W-:Y:S06]  /*f2a0*/  BRA `(.L_x_8711) ;  /* 0x0000000400ac7947 */ /* 0x000fec0003800000 */
.L_x_8718:
        /* <DEDUP_REMOVED lines=10> */
.L_x_8725:
        /* <DEDUP_REMOVED lines=21> */
.L_x_8729:
[----:B------:R-:W-:Y:S05]  /*f4a0*/  BSYNC.RECONVERGENT B1 ;  /* 0x0000000000017941 */ /* 0x000fea0003800200 */
.L_x_8728:
[----:B------:R-:W-:Y:S02]  /*f4b0*/  SHF.L.U32 R0, R0, 0x14, RZ ;  /* 0x0000001400007819 */ /* 0x000fe400000006ff */
[----:B------:R-:W-:-:S04]  /*f4c0*/  LEA R2, R2, 0x3b800000, 0x17 ;  /* 0x3b80000002027811 */ /* 0x000fc800078eb8ff */
[----:B------:R-:W-:-:S07]  /*f4d0*/  LOP3.LUT R2, R2, R0, R7, 0xfe, !PT ;  /* 0x0000000002027212 */ /* 0x000fce00078efe07 */
.L_x_8727:
[----:B------:R-:W-:Y:S05]  /*f4e0*/  BSYNC.RECONVERGENT B0 ;  /* 0x0000000000007941 */ /* 0x000fea0003800200 */
.L_x_8726:
[----:B------:R-:W0:Y:S02]  /*f4f0*/  F2I.S64.TRUNC R2, R2 ;  /* 0x0000000200027311 */ /* 0x000e24000020d900 */
[----:B0-----:R-:W-:Y:S01]  /*f500*/  PRMT R0, R2, 0x7610, R0 ;  /* 0x0000761002007816 */ /* 0x001fe20000000000 */
[----:B------:R-:W-:Y:S06]  /*f510*/  BRA `(.L_x_8711) ;  /* 0x0000000400107947 */ /* 0x000fec0003800000 */
.L_x_8724:
        /* <DEDUP_REMOVED lines=21> */
.L_x_8733:
[----:B------:R-:W-:Y:S05]  /*f670*/  BSYNC.RECONVERGENT B1 ;  /* 0x0000000000017941 */ /* 0x000fea0003800200 */
.L_x_8732:
[----:B------:R-:W-:Y:S01]  /*f680*/  IMAD.SHL.U32 R0, R0, 0x200000, RZ ;  /* 0x0020000000007824 */ /* 0x000fe200078e00ff */
[----:B------:R-:W-:-:S04]  /*f690*/  LEA R2, R2, 0x37800000, 0x17 ;  /* 0x3780000002027811 */ /* 0x000fc800078eb8ff */
[----:B------:R-:W-:-:S07]  /*f6a0*/  LOP3.LUT R2, R2, R0, R7, 0xfe, !PT ;  /* 0x0000000002027212 */ /* 0x000fce00078efe07 */
.L_x_8731:
[----:B------:R-:W-:Y:S05]  /*f6b0*/  BSYNC.RECONVERGENT B0 ;  /* 0x0000000000007941 */ /* 0x000fea0003800200 */
.L_x_8730:
[----:B------:R-:W0:Y:S02]  /*f6c0*/  F2I.S64.TRUNC R2, R2 ;  /* 0x0000000200027311 */ /* 0x000e24000020d900 */
[----:B0-----:R-:W-:Y:S01]  /*f6d0*/  PRMT R0, R2, 0x7610, R0 ;  /* 0x0000761002007816 */ /* 0x001fe20000000000 */
[----:B------:R-:W-:Y:S06]  /*f6e0*/  BRA `(.L_x_8711) ;  /* 0x00000000009c7947 */ /* 0x000fec0003800000 */
.L_x_8723:
        /* <DEDUP_REMOVED lines=14> */
.L_x_8737:
[----:B------:R-:W-:Y:S05]  /*f7d0*/  BSYNC.RECONVERGENT B0 ;  /* 0x0000000000007941 */ /* 0x000fea0003800200 */
.L_x_8736:
[----:B------:R-:W0:Y:S02]  /*f7e0*/  F2I.S64.TRUNC R2, R2 ;  /* 0x0000000200027311 */ /* 0x000e24000020d900 */
[----:B0-----:R-:W-:Y:S01]  /*f7f0*/  PRMT R0, R2, 0x7610, R0 ;  /* 0x0000761002007816 */ /* 0x001fe20000000000 */
[----:B------:R-:W-:Y:S06]  /*f800*/  BRA `(.L_x_8711) ;  /* 0x0000000000547947 */ /* 0x000fec0003800000 */
.L_x_8710:
        /* <DEDUP_REMOVED lines=16> */
.L_x_8738:
[----:B------:R-:W-:Y:S01]  /*f910*/  PRMT R0, RZ, 0x7610, R0 ;  /* 0x00007610ff007816 */ /* 0x000fe20000000000 */
[----:B------:R-:W-:Y:S06]  /*f920*/  BRA `(.L_x_8711) ;  /* 0x00000000000c7947 */ /* 0x000fec0003800000 */
.L_x_8735:
[----:B------:R0:W5:Y:S01]  /*f930*/  LDG.E.U8 R0, desc[UR36][R4.64] ;  /* 0x0000002404007981 */ /* 0x000162000c1e1100 */
[----:B------:R-:W-:Y:S05]  /*f940*/  BRA `(.L_x_8711) ;  /* 0x0000000000047947 */ /* 0x000fea0003800000 */
.L_x_8734:
[----:B------:R0:W5:Y:S02]  /*f950*/  LDG.E.U8 R0, desc[UR36][R4.64] ;  /* 0x0000002404007981 */ /* 0x000164000c1e1100 */
.L_x_8711:
[----:B------:R-:W-:Y:S01]  /*f960*/  UPRMT UR4, UR43, 0x9910, URZ ;  /* 0x000099102b047896 */ /* 0x000fe200080000ff */
[C---:B-----5:R-:W-:Y:S02]  /*f970*/  LOP3.LUT R2, R0.reuse, 0xff, RZ, 0xc0, !PT ;  /* 0x000000ff00027812 */ /* 0x060fe400078ec0ff */
[----:B------:R-:W-:Y:S01]  /*f980*/  LOP3.LUT R19, R19, 0xff, RZ, 0xc0, !PT ;  /* 0x000000ff13137812 */ /* 0x000fe200078ec0ff */
[----:B------:R-:W-:Y:S01]  /*f990*/  UISETP.GT.AND UP0, UPT, UR4, 0x9, UPT ;  /* 0x000000090400788c */ /* 0x000fe2000bf04270 */
[----:B------:R-:W-:Y:S02]  /*f9a0*/  LOP3.LUT R0, R0, 0xff, RZ, 0xc0, !PT ;  /* 0x000000ff00007812 */ /* 0x000fe400078ec0ff */
[----:B------:R-:W-:Y:S02]  /*f9b0*/  ISETP.GT.U32.AND P0, PT, R2, 0x7, PT ;  /* 0x000000070200780c */ /* 0x000fe40003f04070 */
[----:B------:R-:W-:-:S04]  /*f9c0*/  SHF.R.U32.HI R0, RZ, R0, R19 ;  /* 0x00000000ff007219 */ /* 0x000fc80000011613 */
[----:B01234-:R-:W-:Y:S01]  /*f9d0*/  SEL R5, R0, RZ, !P0 ;  /* 0x000000ff00057207 */ /* 0x01ffe20004000000 */
        /* <DEDUP_REMOVED lines=11> */
.L_x_8742:
[----:B------:R-:W-:Y:S01]  /*fa90*/  STG.E.U8 desc[UR36][R16.64], R5 ;  /* 0x0000000510007986 */ /* 0x000fe2000c101124 */
[----:B------:R-:W-:Y:S05]  /*faa0*/  EXIT ;  /* 0x000000000000794d */ /* 0x000fea0003800000 */
.L_x_8741:
[----:B------:R-:W-:-:S09]  /*fab0*/  UISETP.NE.AND UP0, UPT, UR4, 0x2, UPT ;  /* 0x000000020400788c */ /* 0x000fd2000bf05270 */
[----:B------:R-:W-:Y:S05]  /*fac0*/  BRA.U !UP0, `(.L_x_8744) ;  /* 0x00000001082c7547 */ /* 0x000fea000b800000 */
[----:B------:R-:W-:-:S09]  /*fad0*/  UISETP.NE.AND UP0, UPT, UR4, 0x3, UPT ;  /* 0x000000030400788c */ /* 0x000fd2000bf05270 */
[----:B------:R-:W-:Y:S05]  /*fae0*/  BRA.U !UP0, `(.L_x_8745) ;  /* 0x0000000108187547 */ /* 0x000fea000b800000 */
[----:B------:R-:W-:-:S09]  /*faf0*/  UISETP.NE.AND UP0, UPT, UR4, 0x4, UPT ;  /* 0x000000040400788c */ /* 0x000fd2000bf05270 */
[----:B------:R-:W-:Y:S05]  /*fb00*/  BRA.U UP0, `(.L_x_8743) ;  /* 0x0000000900347547 */ /* 0x000fea000b800000 */
[----:B------:R-:W-:Y:S02]  /*fb10*/  LOP3.LUT R2, R5, 0xffff, RZ, 0xc0, !PT ;  /* 0x0000ffff05027812 */ /* 0x000fe400078ec0ff */
[----:B------:R-:W-:-:S05]  /*fb20*/  MOV R3, RZ ;  /* 0x000000ff00037202 */ /* 0x000fca0000000f00 */
[----:B------:R-:W-:Y:S01]  /*fb30*/  STG.E.64 desc[UR36][R16.64], R2 ;  /* 0x0000000210007986 */ /* 0x000fe2000c101b24 */
[----:B------:R-:W-:Y:S05]  /*fb40*/  EXIT ;  /* 0x000000000000794d */ /* 0x000fea0003800000 */
.L_x_8745:
[----:B------:R-:W-:-:S05]  /*fb50*/  LOP3.LUT R5, R5, 0xffff, RZ, 0xc0, !PT ;  /* 0x0000ffff05057812 */ /* 0x000fca00078ec0ff */
[----:B------:R-:W-:Y:S01]  /*fb60*/  STG.E desc[UR36][R16.64], R5 ;  /* 0x0000000510007986 */ /* 0x000fe2000c101924 */
[----:B------:R-:W-:Y:S05]  /*fb70*/  EXIT ;  /* 0x000000000000794d */ /* 0x000fea0003800000 */
.L_x_8744:
[----:B------:R-:W-:Y:S01]  /*fb80*/  STG.E.U16 desc[UR36][R16.64], R5 ;  /* 0x0000000510007986 */ /* 0x000fe2000c101524 */
[----:B------:R-:W-:Y:S05]  /*fb90*/  EXIT ;  /* 0x000000000000794d */ /* 0x000fea0003800000 */
.L_x_8740:
[----:B------:R-:W-:-:S09]  /*fba0*/  UISETP.GT.AND UP0, UPT, UR4, 0x6, UPT ;  /* 0x000000060400788c */ /* 0x000fd2000bf04270 */
[----:B------:R-:W-:Y:S05]  /*fbb0*/  BRA.U UP0, `(.L_x_8746) ;  /* 0x00000001002c7547 */ /* 0x000fea000b800000 */
[----:B------:R-:W-:-:S09]  /*fbc0*/  UISETP.NE.AND UP0, UPT, UR4, 0x5, UPT ;  /* 0x000000050400788c */ /* 0x000fd2000bf05270 */
[----:B------:R-:W-:Y:S05]  /*fbd0*/  BRA.U !UP0, `(.L_x_8747) ;  /* 0x0000000108147547 */ /* 0x000fea000b800000 */
[----:B------:R-:W-:-:S09]  /*fbe0*/  UISETP.NE.AND UP0, UPT, UR4, 0x6, UPT ;  /* 0x000000060400788c */ /* 0x000fd2000bf05270 */
[----:B------:R-:W-:Y:S05]  /*fbf0*/  BRA.U UP0, `(.L_x_8743) ;  /* 0x0000000500f87547 */ /* 0x000fea000b800000 */
[----:B------:R-:W0:Y:S02]  /*fc00*/  I2F.U16 R3, R5 ;  /* 0x0000000500037306 */ /* 0x000e240000101000 */
[----:B0-----:R-:W-:Y:S01]  /*fc10*/  STG.E desc[UR36][R16.64], R3 ;  /* 0x0000000310007986 */ /* 0x001fe2000c101924 */
[----:B------:R-:W-:Y:S05]  /*fc20*/  EXIT ;  /* 0x000000000000794d */ /* 0x000fea0003800000 */
.L_x_8747:
[----:B------:R-:W0:Y:S02]  /*fc30*/  I2F.U16 R0, R5 ;  /* 0x0000000500007306 */ /* 0x000e240000101000 */
[----:B0-----:R-:W-:-:S05]  /*fc40*/  F2FP.F16.F32.PACK_AB R0, RZ, R0 ;  /* 0x00000000ff00723e */ /* 0x001fca00000000ff */
[----:B------:R-:W-:Y:S01]  /*fc50*/  STG.E.U16 desc[UR36][R16.64], R0 ;  /* 0x0000000010007986 */ /* 0x000fe2000c101524 */
[----:B------:R-:W-:Y:S05]  /*fc60*/  EXIT ;  /* 0x000000000000794d */ /* 0x000fea0003800000 */
.L_x_8746:
[----:B------:R-:W-:-:S09]  /*fc70*/  UISETP.NE.AND UP0, UPT, UR4, 0x7, UPT ;  /* 0x000000070400788c */ /* 0x000fd2000bf05270 */
[----:B------:R-:W-:Y:S05]  /*fc80*/  BRA.U !UP0, `(.L_x_8748) ;  /* 0x0000000108347547 */ /* 0x000fea000b800000 */
[----:B------:R-:W-:-:S09]  /*fc90*/  UISETP.NE.AND UP0, UPT, UR4, 0x8, UPT ;  /* 0x000000080400788c */ /* 0x000fd2000bf05270 */
[----:B------:R-:W-:Y:S05]  /*fca0*/  BRA.U !UP0, `(.L_x_8749) ;  /* 0x0000000108187547 */ /* 0x000fea000b800000 */
[----:B------:R-:W-:-:S09]  /*fcb0*/  UISETP.NE.AND UP0, UPT, UR4, 0x9, UPT ;  /* 0x000000090400788c */ /* 0x000fd2000bf05270 */
[----:B------:R-:W-:Y:S05]  /*fcc0*/  BRA.U UP0, `(.L_x_8743) ;  /* 0x0000000500c47547 */ /* 0x000fea000b800000 */
[----:B------:R-:W0:Y:S01]  /*fcd0*/  I2F.U16 R2, R5 ;  /* 0x0000000500027306 */ /* 0x000e220000101000 */
[----:B------:R-:W-:-:S05]  /*fce0*/  IMAD.MOV.U32 R3, RZ, RZ, RZ ;  /* 0x000000ffff037224 */ /* 0x000fca00078e00ff */
[----:B0-----:R-:W-:Y:S01]  /*fcf0*/  STG.E.64 desc[UR36][R16.64], R2 ;  /* 0x0000000210007986 */ /* 0x001fe2000c101b24 */
[----:B------:R-:W-:Y:S05]  /*fd00*/  EXIT ;  /* 0x000000000000794d */ /* 0x000fea0003800000 */
.L_x_8749:
[----:B------:R-:W0:Y:S02]  /*fd10*/  I2F.U16 R5, R5 ;  /* 0x0000000500057306 */ /* 0x000e240000101000 */
[----:B0-----:R-:W-:-:S04]  /*fd20*/  F2FP.F16.F32.PACK_AB R3, RZ, R5 ;  /* 0x00000005ff03723e */ /* 0x001fc800000000ff */
[----:B------:R-:W-:-:S05]  /*fd30*/  PRMT R3, R3, 0x5410, RZ ;  /* 0x0000541003037816 */ /* 0x000fca00000000ff */
[----:B------:R-:W-:Y:S01]  /*fd40*/  STG.E desc[UR36][R16.64], R3 ;  /* 0x0000000310007986 */ /* 0x000fe2000c101924 */
[----:B------:R-:W-:Y:S05]  /*fd50*/  EXIT ;  /* 0x000000000000794d */ /* 0x000fea0003800000 */
.L_x_8748:
[----:B------:R-:W0:Y:S02]  /*fd60*/  I2F.F64.U16 R2, R5 ;  /* 0x0000000500027312 */ /* 0x000e240000101800 */
[----:B0-----:R-:W-:Y:S01]  /*fd70*/  STG.E.64 desc[UR36][R16.64], R2 ;  /* 0x0000000210007986 */ /* 0x001fe2000c101b24 */
[----:B------:R-:W-:Y:S05]  /*fd80*/  EXIT ;  /* 0x000000000000794d */ /* 0x000fea0003800000 */
.L_x_8739:
        /* <DEDUP_REMOVED lines=12> */
.L_x_8753:
        /* <DEDUP_REMOVED lines=16> */
.L_x_8756:
[----:B------:R-:W-:-:S07]  /*ff50*/  PRMT R8, R0, 0x7610, R8 ;  /* 0x0000761000087816 */ /* 0x000fce0000000008 */
.L_x_8755:
[----:B------:R-:W-:Y:S05]  /*ff60*/  BSYNC.RECONVERGENT B0 ;  /* 0x0000000000007941 */ /* 0x000fea0003800200 */
.L_x_8754:
[----:B------:R-:W-:Y:S01]  /*ff70*/  STG.E.U8 desc[UR36][R16.64], R8 ;  /* 0x0000000810007986 */ /* 0x000fe2000c101124 */
[----:B------:R-:W-:Y:S05]  /*ff80*/  EXIT ;  /* 0x000000000000794d */ /* 0x000fea0003800000 */
.L_x_8752:
[----:B------:R-:W0:Y:S01]  /*ff90*/  I2F.U16 R5, R5 ;  /* 0x0000000500057306 */ /* 0x000e220000101000 */
[----:B------:R-:W-:Y:S01]  /*ffa0*/  BSSY.RECONVERGENT B0, `(.L_x_8757) ;  /* 0x0000010000007945 */ /* 0x000fe20003800200 */
[----:B------:R-:W-:Y:S01]  /*ffb0*/  HFMA2 R8, -RZ, RZ, 0, 7.62939453125e-06 ;  /* 0x00000080ff087431 */ /* 0x000fe200000001ff */
        /* <DEDUP_REMOVED lines=13> */
.L_x_8759:
[----:B------:R-:W-:-:S07]  /*10090*/  PRMT R8, R0, 0x7610, R8 ;  /* 0x0000761000087816 */ /* 0x000fce0000000008 */
.L_x_8758:
[----:B------:R-:W-:Y:S05]  /*100a0*/  BSYNC.RECONVERGENT B0 ;  /* 0x0000000000007941 */ /* 0x000fea0003800200 */
.L_x_8757:
[----:B------:R-:W-:Y:S01]  /*100b0*/  STG.E.U8 desc[UR36][R16.64], R8 ;  /* 0x0000000810007986 */ /* 0x000fe2000c101124 */
[----:B------:R-:W-:Y:S05]  /*100c0*/  EXIT ;  /* 0x000000000000794d */ /* 0x000fea0003800000 */
.L_x_8751:
[----:B------:R-:W-:-:S09]  /*100d0*/  UISETP.NE.AND UP0, UPT, UR4, 0x1c, UPT ;  /* 0x0000001c0400788c */ /* 0x000fd2000bf05270 */
[----:B------:R-:W-:Y:S05]  /*100e0*/  BRA.U !UP0, `(.L_x_8760) ;  /* 0x00000001085c7547 */ /* 0x000fea000b800000 */
[----:B------:R-:W-:-:S09]  /*100f0*/  UISETP.NE.AND UP0, UPT, UR4, 0x1d, UPT ;  /* 0x0000001d0400788c */ /* 0x000fd2000bf05270 */
[----:B------:R-:W-:Y:S05]  /*10100*/  BRA.U !UP0, `(.L_x_8761) ;  /* 0x0000000108447547 */ /* 0x000fea000b800000 */
[----:B------:R-:W-:-:S09]  /*10110*/  UISETP.NE.AND UP0, UPT, UR4, 0x2c, UPT ;  /* 0x0000002c0400788c */ /* 0x000fd2000bf05270 */
[----:B------:R-:W-:Y:S05]  /*10120*/  BRA.U UP0, `(.L_x_8743) ;  /* 0x0000000100ac7547 */ /* 0x000fea000b800000 */
[----:B------:R-:W0:Y:S01]  /*10130*/  I2F.U16 R5, R5 ;  /* 0x0000000500057306 */ /* 0x000e220000101000 */
[----:B------:R-:W-:Y:S01]  /*10140*/  IMAD.MOV.U32 R3, RZ, RZ, 0xff ;  /* 0x000000ffff037424 */ /* 0x000fe200078e00ff */
        /* <DEDUP_REMOVED lines=9> */
[----:B------:R-:W-:-:S05]  /*101e0*/  @!P0 IADD3 R0, PT, PT, R2, RZ, RZ ;  /* 0x000000ff02008210 */ /* 0x000fca0007ffe0ff */
[----:B------:R-:W-:-:S05]  /*101f0*/  @P1 IMAD.MOV.U32 R3, RZ, RZ, R0 ;  /* 0x000000ffff031224 */ /* 0x000fca00078e0000 */
[----:B------:R-:W-:Y:S01]  /*10200*/  STG.E.U8 desc[UR36][R16.64], R3 ;  /* 0x0000000310007986 */ /* 0x000fe2000c101124 */
[----:B------:R-:W-:Y:S05]  /*10210*/  EXIT ;  /* 0x000000000000794d */ /* 0x000fea0003800000 */
.L_x_8761:
[----:B------:R-:W-:Y:S01]  /*10220*/  LOP3.LUT R2, R5, 0xffff, RZ, 0xc0, !PT ;  /* 0x0000ffff05027812 */ /* 0x000fe200078ec0ff */
[----:B------:R-:W-:-:S05]  /*10230*/  IMAD.MOV.U32 R3, RZ, RZ, RZ ;  /* 0x000000ffff037224 */ /* 0x000fca00078e00ff */
[----:B------:R-:W-:Y:S01]  /*10240*/  STG.E.64 desc[UR36][R16.64], R2 ;  /* 0x0000000210007986 */ /* 0x000fe2000c101b24 */
[----:B------:R-:W-:Y:S05]  /*10250*/  EXIT ;  /* 0x000000000000794d */ /* 0x000fea0003800000 */
.L_x_8760:
[----:B------:R-:W-:-:S05]  /*10260*/  LOP3.LUT R5, R5, 0xffff, RZ, 0xc0, !PT ;  /* 0x0000ffff05057812 */ /* 0x000fca00078ec0ff */
[----:B------:R-:W-:Y:S01]  /*10270*/  STG.E desc[UR36][R16.64], R5 ;  /* 0x0000000510007986 */ /* 0x000fe2000c101924 */
[----:B------:R-:W-:Y:S05]  /*10280*/  EXIT ;  /* 0x000000000000794d */ /* 0x000fea0003800000 */
.L_x_8750:
        /* <DEDUP_REMOVED lines=11> */
.L_x_8763:
[----:B------:R-:W-:Y:S01]  /*10340*/  CS2R R6, SRZ ;  /* 0x0000000000067805 */ /* 0x000fe2000001ff00 */
[----:B------:R-:W0:Y:S04]  /*10350*/  I2F.F64.U16 R4, R5 ;  /* 0x0000000500047312 */ /* 0x000e280000101800 */
[----:B0-----:R-:W-:Y:S01]  /*10360*/  STG.E.128 desc[UR36][R16.64], R4 ;  /* 0x0000000410007986 */ /* 0x001fe2000c101d24 */
[----:B------:R-:W-:Y:S05]  /*10370*/  EXIT ;  /* 0x000000000000794d */ /* 0x000fea0003800000 */
.L_x_8762:
[----:B------:R-:W-:-:S09]  /*10380*/  UISETP.NE.AND UP0, UPT, UR4, 0xf, UPT ;  /* 0x0000000f0400788c */ /* 0x000fd2000bf05270 */
[----:B------:R-:W-:Y:S05]  /*10390*/  BRA.U !UP0, `(.L_x_8764) ;  /* 0x0000000108d47547 */ /* 0x000fea000b800000 */
[----:B------:R-:W-:-:S09]  /*103a0*/  UISETP.NE.AND UP0, UPT, UR4, 0x17, UPT ;  /* 0x000000170400788c */ /* 0x000fd2000bf05270 */
[----:B------:R-:W-:Y:S05]  /*103b0*/  BRA.U !UP0, `(.L_x_8765) ;  /* 0x0000000108847547 */ /* 0x000fea000b800000 */
[----:B------:R-:W-:-:S09]  /*103c0*/  UISETP.NE.AND UP0, UPT, UR4, 0x18, UPT ;  /* 0x000000180400788c */ /* 0x000fd2000bf05270 */
[----:B------:R-:W-:Y:S05]  /*103d0*/  BRA.U !UP0, `(.L_x_8766) ;  /* 0x0000000108447547 */ /* 0x000fea000b800000 */
.L_x_8743:
        /* <DEDUP_REMOVED lines=16> */
.L_x_8767:
[----:B------:R-:W-:Y:S05]  /*104e0*/  EXIT ;  /* 0x000000000000794d */ /* 0x000fea0003800000 */
.L_x_8766:
        /* <DEDUP_REMOVED lines=11> */
.L_x_8769:
[----:B------:R-:W-:Y:S05]  /*105a0*/  BSYNC.RECONVERGENT B0 ;  /* 0x0000000000007941 */ /* 0x000fea0003800200 */
.L_x_8768:
[----:B------:R-:W-:Y:S01]  /*105b0*/  STG.E.U8 desc[UR36][R16.64], R3 ;  /* 0x0000000310007986 */ /* 0x000fe2000c101124 */
[----:B------:R-:W-:Y:S05]  /*105c0*/  EXIT ;  /* 0x000000000000794d */ /* 0x000fea0003800000 */
.L_x_8765:
[----:B------:R-:W0:Y:S02]  /*105d0*/  I2F.U16 R5, R5 ;  /* 0x0000000500057306 */ /* 0x000e240000101000 */
[----:B0-----:R-:W-:-:S13]  /*105e0*/  ISETP.GT.U32.AND P0, PT, R5, 0x477fffff, PT ;  /* 0x477fffff0500780c */ /* 0x001fda0003f04070 */
[----:B------:R-:W-:Y:S05]  /*105f0*/  @P0 BRA `(.L_x_8770) ;  /* 0x0000000000280947 */ /* 0x000fea0003800000 */
[----:B------:R-:W-:-:S13]  /*10600*/  ISETP.GE.U32.AND P0, PT, R5, 0x38800000, PT ;  /* 0x388000000500780c */ /* 0x000fda0003f06070 */
[----:B------:R-:W-:-:S04]  /*10610*/  @P0 SHF.R.U32.HI R0, RZ, 0x15, R5 ;  /* 0x00000015ff000819 */ /* 0x000fc80000011605 */
[----:B------:R-:W-:-:S04]  /*10620*/  @P0 LOP3.LUT R0, R0, 0x1, RZ, 0xc0, !PT ;  /* 0x0000000100000812 */ /* 0x000fc800078ec0ff */
[----:B------:R-:W-:-:S04]  /*10630*/  @P0 IADD3 R0, PT, PT, R5, 0x80fffff, R0 ;  /* 0x080fffff05000810 */ /* 0x000fc80007ffe000 */
[----:B------:R-:W-:-:S05]  /*10640*/  @P0 SHF.R.U32.HI R3, RZ, 0x15, R0 ;  /* 0x00000015ff030819 */ /* 0x000fca0000011600 */
[----:B------:R0:W-:Y:S01]  /*10650*/  @P0 STG.E.U8 desc[UR36][R16.64], R3 ;  /* 0x0000000310000986 */ /* 0x0001e2000c101124 */
[----:B------:R-:W-:Y:S05]  /*10660*/  @P0 EXIT ;  /* 0x000000000000094d */ /* 0x000fea0003800000 */
[----:B0-----:R-:W-:-:S05]  /*10670*/  FADD.FTZ R3, R5, 128 ;  /* 0x4300000005037421 */ /* 0x001fca0000010000 */
[----:B------:R-:W-:Y:S01]  /*10680*/  STG.E.U8 desc[UR36][R16.64], R3 ;  /* 0x0000000310007986 */ /* 0x000fe2000c101124 */
[----:B------:R-:W-:Y:S05]  /*10690*/  EXIT ;  /* 0x000000000000794d */ /* 0x000fea0003800000 */
.L_x_8770:
[----:B------:R-:W-:Y:S01]  /*106a0*/  IMAD.MOV.U32 R3, RZ, RZ, 0x7f ;  /* 0x0000007fff037424 */ /* 0x000fe200078e00ff */
[----:B------:R-:W-:-:S04]  /*106b0*/  ISETP.GT.U32.AND P0, PT, R5, 0x7f800000, PT ;  /* 0x7f8000000500780c */ /* 0x000fc80003f04070 */
[----:B------:R-:W-:-:S05]  /*106c0*/  SEL R3, R3, 0x7c, P0 ;  /* 0x0000007c03037807 */ /* 0x000fca0000000000 */
[----:B------:R-:W-:Y:S01]  /*106d0*/  STG.E.U8 desc[UR36][R16.64], R3 ;  /* 0x0000000310007986 */ /* 0x000fe2000c101124 */
[----:B------:R-:W-:Y:S05]  /*106e0*/  EXIT ;  /* 0x000000000000794d */ /* 0x000fea0003800000 */
.L_x_8764:
[----:B------:R-:W0:Y:S02]  /*106f0*/  I2F.U16 R0, R5 ;  /* 0x0000000500007306 */ /* 0x000e240000101000 */
[----:B0-----:R-:W-:-:S05]  /*10700*/  F2FP.BF16.F32.PACK_AB R0, RZ, R0 ;  /* 0x00000000ff00723e */ /* 0x001fca00000010ff */
[----:B------:R-:W-:Y:S01]  /*10710*/  STG.E.U16 desc[UR36][R16.64], R0 ;  /* 0x0000000010007986 */ /* 0x000fe2000c101524 */
[----:B------:R-:W-:Y:S05]  /*10720*/  EXIT ;  /* 0x000000000000794d */ /* 0x000fea0003800000 */
.L_x_8771:
        /* <DEDUP_REMOVED lines=13> */
.L_x_20848:


//--------------------- .text._ZN2at6native27unrolled_elementwise_kernelINS0_13BinaryFunctorIhhhZZZNS0_18rshift_kernel_cudaERNS_18TensorIteratorBaseEENKUlvE_clEvENKUlvE_clEvEUlhhE_EESt5arrayIPcLm3EELi4E23TrivialOffsetCalculatorILi2EjESC_ILi1EjENS0_6memory12LoadWithCastILi2EEENSF_13StoreWithCastILi1EEEEEviT_T0_T2_T3_T4_T5_ --------------------------
	.section	.text._ZN2at6native27unrolled_elementwise_kernelINS0_13BinaryFunctorIhhhZZZNS0_18rshift_kernel_cudaERNS_18TensorIteratorBaseEENKUlvE_clEvENKUlvE_clEvEUlhhE_EESt5arrayIPcLm3EELi4E23TrivialOffsetCalculatorILi2EjESC_ILi1EjENS0_6memory12LoadWithCastILi2EEENSF_13StoreWithCastILi1EEEEEviT_T0_T2_T3_T4_T5_,"ax",@progbits
	.align	128
        .global         _ZN2at6native27unrolled_elementwise_kernelINS0_13BinaryFunctorIhhhZZZNS0_18rshift_kernel_cudaERNS_18TensorIteratorBaseEENKUlvE_clEvENKUlvE_clEvEUlhhE_EESt5arrayIPcLm3EELi4E23TrivialOffsetCalculatorILi2EjESC_ILi1EjENS0_6memory12LoadWithCastILi2EEENSF_13StoreWithCastILi1EEEEEviT_T0_T2_T3_T4_T5_
        .type           _ZN2at6native27unrolled_elementwise_kernelINS0_13BinaryFunctorIhhhZZZNS0_18rshift_kernel_cudaERNS_18TensorIteratorBaseEENKUlvE_clEvENKUlvE_clEvEUlhhE_EESt5arrayIPcLm3EELi4E23TrivialOffsetCalculatorILi2EjESC_ILi1EjENS0_6memory12LoadWithCastILi2EEENSF_13StoreWithCastILi1EEEEEviT_T0_T2_T3_T4_T5_,@function
        .size           _ZN2at6native27unrolled_elementwise_kernelINS0_13BinaryFunctorIhhhZZZNS0_18rshift_kernel_cudaERNS_18TensorIteratorBaseEENKUlvE_clEvENKUlvE_clEvEUlhhE_EESt5arrayIPcLm3EELi4E23TrivialOffsetCalculatorILi2EjESC_ILi1EjENS0_6memory12LoadWithCastILi2EEENSF_13StoreWithCastILi1EEEEEviT_T0_T2_T3_T4_T5_,(.L_x_20849 - _ZN2at6native27unrolled_elementwise_kernelINS0_13BinaryFunctorIhhhZZZNS0_18rshift_kernel_cudaERNS_18TensorIteratorBaseEENKUlvE_clEvENKUlvE_clEvEUlhhE_EESt5arrayIPcLm3EELi4E23TrivialOffsetCalculatorILi2EjESC_ILi1EjENS0_6memory12LoadWithCastILi2EEENSF_13StoreWithCastILi1EEEEEviT_T0_T2_T3_T4_T5_)
        .other          _ZN2at6native27unrolled_elementwise_kernelINS0_13BinaryFunctorIhhhZZZNS0_18rshift_kernel_cudaERNS_18TensorIteratorBaseEENKUlvE_clEvENKUlvE_clEvEUlhhE_EESt5arrayIPcLm3EELi4E23TrivialOffsetCalculatorILi2EjESC_ILi1EjENS0_6memory12LoadWithCastILi2EEENSF_13StoreWithCastILi1EEEEEviT_T0_T2_T3_T4_T5_,@"STO_CUDA_ENTRY STV_DEFAULT"
_ZN2at6native27unrolled_elementwise_kernelINS0_13BinaryFunctorIhhhZZZNS0_18rshift_kernel_cudaERNS_18TensorIteratorBaseEENKUlvE_clEvENKUlvE_clEvEUlhhE_EESt5arrayIPcLm3EELi4E23TrivialOffsetCalculatorILi2EjESC_ILi1EjENS0_6memory12LoadWithCastILi2EEENSF_13StoreWithCastILi1EEEEEviT_T0_T2_T3_T4_T5_:
.text._ZN2at6native27unrolled_elementwise_kernelINS0_13BinaryFunctorIhhhZZZNS0_18rshift_kernel_cudaERNS_18TensorIteratorBaseEENKUlvE_clEvENKUlvE_clEvEUlhhE_EESt5arrayIPcLm3EELi4E23TrivialOffsetCalculatorILi2EjESC_ILi1EjENS0_6memory12LoadWithCastILi2EEENSF_13StoreWithCastILi1EEEEEviT_T0_T2_T3_T4_T5_:
        /* <DEDUP_REMOVED lines=33> */
.L_x_8777:
[----:B------:R3:W5:Y:S01]  /*0210*/  LDG.E.U8 R18, desc[UR36][R6.64] ;  /* 0x0000002406127981 */ /* 0x000762000c1e1100 */
[----:B------:R-:W-:Y:S05]  /*0220*/  BRA `(.L_x_8779) ;  /* 0x0000000c00607947 */ /* 0x000fea0003800000 */
.L_x_8776:
        /* <DEDUP_REMOVED lines=8> */
.L_x_8781:
[----:B------:R1:W5:Y:S01]  /*02b0*/  LDG.E.U8 R18, desc[UR36][R6.64] ;  /* 0x0000002406127981 */ /* 0x000362000c1e1100 */
[----:B------:R-:W-:Y:S05]  /*02c0*/  BRA `(.L_x_8779) ;  /* 0x0000000c00387947 */ /* 0x000fea0003800000 */
.L_x_8780:
[----:B------:R2:W5:Y:S01]  /*02d0*/  LDG.E.U16 R18, desc[UR36][R6.64] ;  /* 0x0000002406127981 */ /* 0x000562000c1e1500 */
[----:B------:R-:W-:Y:S05]  /*02e0*/  BRA `(.L_x_8779) ;  /* 0x0000000c00307947 */ /* 0x000fea0003800000 */
.L_x_8775:
        /* <DEDUP_REMOVED lines=10> */
.L_x_8783:
[----:B------:R-:W2:Y:S02]  /*0390*/  LDG.E.U16 R4, desc[UR36][R6.64] ;  /* 0x0000002406047981 */ /* 0x000ea4000c1e1500 */
[----:B--2---:R-:W-:-:S06]  /*03a0*/  HADD2.F32 R4, -RZ, R4.H0_H0 ;  /* 0x20000004ff047230 */ /* 0x004fcc0000004100 */
[----:B------:R-:W0:Y:S02]  /*03b0*/  F2I.S64.TRUNC R4, R4 ;  /* 0x0000000400047311 */ /* 0x000e24000020d900 */
[----:B0-----:R-:W-:Y:S01]  /*03c0*/  PRMT R18, R4, 0x7610, R18 ;  /* 0x0000761004127816 */ /* 0x001fe20000000012 */
[----:B------:R-:W-:Y:S06]  /*03d0*/  BRA `(.L_x_8779) ;  /* 0x0000000800f47947 */ /* 0x000fec0003800000 */
.L_x_8782:
        /* <DEDUP_REMOVED lines=10> */
.L_x_8785:
[----:B------:R-:W2:Y:S02]  /*0480*/  LDG.E.U16 R6, desc[UR36][R6.64] ;  /* 0x0000002406067981 */ /* 0x000ea4000c1e1500 */
[----:B--2---:R-:W-:-:S06]  /*0490*/  HADD2.F32 R4, -RZ, R6.H0_H0 ;  /* 0x20000006ff047230 */ /* 0x004fcc0000004100 */
[----:B------:R-:W0:Y:S02]  /*04a0*/  F2I.S64.TRUNC R4, R4 ;  /* 0x0000000400047311 */ /* 0x000e24000020d900 */
[----:B0-----:R-:W-:Y:S01]  /*04b0*/  PRMT R18, R4, 0x7610, R18 ;  /* 0x0000761004127816 */ /* 0x001fe20000000012 */
[----:B------:R-:W-:Y:S06]  /*04c0*/  BRA `(.L_x_8779) ;  /* 0x0000000800b87947 */ /* 0x000fec0003800000 */
.L_x_8784:
[----:B------:R-:W2:Y:S02]  /*04d0*/  LDG.E.64 R4, desc[UR36][R6.64] ;  /* 0x0000002406047981 */ /* 0x000ea4000c1e1b00 */
[----:B--2---:R-:W0:Y:S02]  /*04e0*/  F2I.S64.F64.TRUNC R4, R4 ;  /* 0x0000000400047311 */ /* 0x004e24000030d900 */
[----:B0-----:R-:W-:Y:S01]  /*04f0*/  PRMT R18, R4, 0x7610, R18 ;  /* 0x0000761004127816 */ /* 0x001fe20000000012 */
[----:B------:R-:W-:Y:S06]  /*0500*/  BRA `(.L_x_8779) ;  /* 0x0000000800a87947 */ /* 0x000fec0003800000 */
.L_x_8774:
        /* <DEDUP_REMOVED lines=12> */
.L_x_8788:
[----:B------:R-:W2:Y:S02]  /*05d0*/  LDG.E.64 R6, desc[UR36][R6.64] ;  /* 0x0000002406067981 */ /* 0x000ea4000c1e1b00 */
[----:B--2---:R-:W0:Y:S02]  /*05e0*/  F2I.S64.F64.TRUNC R4, R6 ;  /* 0x0000000600047311 */ /* 0x004e24000030d900 */
[----:B0-----:R-:W-:Y:S01]  /*05f0*/  PRMT R18, R4, 0x7610, R18 ;  /* 0x0000761004127816 */ /* 0x001fe20000000012 */
[----:B------:R-:W-:Y:S06]  /*0600*/  BRA `(.L_x_8779) ;  /* 0x0000000800687947 */ /* 0x000fec0003800000 */
.L_x_8787:
        /* <DEDUP_REMOVED lines=24> */
[----:B------:R-:W0:Y:S02]  /*0790*/  F2I.S64.TRUNC R4, R3 ;  /* 0x0000000300047311 */ /* 0x000e24000020d900 */
[----:B0-----:R-:W-:Y:S01]  /*07a0*/  PRMT R18, R4, 0x7610, R18 ;  /* 0x0000761004127816 */ /* 0x001fe20000000012 */
[----:B------:R-:W-:Y:S06]  /*07b0*/  BRA `(.L_x_8779) ;  /* 0x0000000400fc7947 */ /* 0x000fec0003800000 */
.L_x_8790:
        /* <DEDUP_REMOVED lines=12> */
[----:B------:R-:W0:Y:S02]  /*0880*/  F2I.S64.TRUNC R4, R0 ;  /* 0x0000000000047311 */ /* 0x000e24000020d900 */
[----:B0-----:R-:W-:Y:S01]  /*0890*/  PRMT R18, R4, 0x7610, R18 ;  /* 0x0000761004127816 */ /* 0x001fe20000000012 */
[----:B------:R-:W-:Y:S06]  /*08a0*/  BRA `(.L_x_8779) ;  /* 0x0000000400c07947 */ /* 0x000fec0003800000 */
.L_x_8789:
[----:B------:R-:W2:Y:S02]  /*08b0*/  LDG.E.U16 R4, desc[UR36][R6.64] ;  /* 0x0000002406047981 */ /* 0x000ea4000c1e1500 */
[----:B--2---:R-:W-:-:S06]  /*08c0*/  IMAD.U32 R4, R4, 0x10000, RZ ;  /* 0x0001000004047824 */ /* 0x004fcc00078e00ff */
[----:B------:R-:W0:Y:S02]  /*08d0*/  F2I.S64.TRUNC R4, R4 ;  /* 0x0000000400047311 */ /* 0x000e24000020d900 */
[----:B0-----:R-:W-:Y:S01]  /*08e0*/  PRMT R18, R4, 0x7610, R18 ;  /* 0x0000761004127816 */ /* 0x001fe20000000012 */
[----:B------:R-:W-:Y:S06]  /*08f0*/  BRA `(.L_x_8779) ;  /* 0x0000000400ac7947 */ /* 0x000fec0003800000 */
.L_x_8786:
        /* <DEDUP_REMOVED lines=10> */
.L_x_8793:
        /* <DEDUP_REMOVED lines=21> */
.L_x_8797:
[----:B------:R-:W-:Y:S05]  /*0af0*/  BSYNC.RECONVERGENT B1 ;  /* 0x0000000000017941 */ /* 0x000fea0003800200 */
.L_x_8796:
[----:B------:R-:W-:Y:S01]  /*0b00*/  IMAD.SHL.U32 R0, R0, 0x100000, RZ ;  /* 0x0010000000007824 */ /* 0x000fe200078e00ff */
[----:B------:R-:W-:-:S04]  /*0b10*/  LEA R3, R3, 0x3b800000, 0x17 ;  /* 0x3b80000003037811 */ /* 0x000fc800078eb8ff */
[----:B------:R-:W-:-:S07]  /*0b20*/  LOP3.LUT R4, R3, R0, R7, 0xfe, !PT ;  /* 0x0000000003047212 */ /* 0x000fce00078efe07 */
.L_x_8795:
[----:B------:R-:W-:Y:S05]  /*0b30*/  BSYNC.RECONVERGENT B0 ;  /* 0x0000000000007941 */ /* 0x000fea0003800200 */
.L_x_8794:
[----:B------:R-:W0:Y:S02]  /*0b40*/  F2I.S64.TRUNC R4, R4 ;  /* 0x0000000400047311 */ /* 0x000e24000020d900 */
[----:B0-----:R-:W-:Y:S01]  /*0b50*/  PRMT R18, R4, 0x7610, R18 ;  /* 0x0000761004127816 */ /* 0x001fe20000000012 */
[----:B------:R-:W-:Y:S06]  /*0b60*/  BRA `(.L_x_8779) ;  /* 0x0000000400107947 */ /* 0x000fec0003800000 */
.L_x_8792:
        /* <DEDUP_REMOVED lines=21> */
.L_x_8801:
[----:B------:R-:W-:Y:S05]  /*0cc0*/  BSYNC.RECONVERGENT B1 ;  /* 0x0000000000017941 */ /* 0x000fea0003800200 */
.L_x_8800:
[----:B------:R-:W-:Y:S01]  /*0cd0*/  IMAD.SHL.U32 R0, R0, 0x200000, RZ ;  /* 0x0020000000007824 */ /* 0x000fe200078e00ff */
[----:B------:R-:W-:-:S04]  /*0ce0*/  LEA R3, R3, 0x37800000, 0x17 ;  /* 0x3780000003037811 */ /* 0x000fc800078eb8ff */
[----:B------:R-:W-:-:S07]  /*0cf0*/  LOP3.LUT R4, R3, R0, R7, 0xfe, !PT ;  /* 0x0000000003047212 */ /* 0x000fce00078efe07 */
.L_x_8799:
[----:B------:R-:W-:Y:S05]  /*0d00*/  BSYNC.RECONVERGENT B0 ;  /* 0x0000000000007941 */ /* 0x000fea0003800200 */
.L_x_8798:
[----:B------:R-:W0:Y:S02]  /*0d10*/  F2I.S64.TRUNC R4, R4 ;  /* 0x0000000400047311 */ /* 0x000e24000020d900 */
[----:B0-----:R-:W-:Y:S01]  /*0d20*/  PRMT R18, R4, 0x7610, R18 ;  /* 0x0000761004127816 */ /* 0x001fe20000000012 */
[----:B------:R-:W-:Y:S06]  /*0d30*/  BRA `(.L_x_8779) ;  /* 0x00000000009c7947 */ /* 0x000fec0003800000 */
.L_x_8791:
[----:B------:R-:W-:-:S09]  /*0d40*/  UISETP.NE.AND UP0, UPT, UR4, 0x1c, UPT ;  /* 0x0000001c0400788c */ /* 0x000fd2000bf05270 */
[----:B------:R-:W-:Y:S05]  /*0d50*/  BRA.U !UP0, `(.L_x_8802) ;  /* 0x0000000108907547 */ /* 0x000fea000b800000 */
[----:B------:R-:W-:-:S09]  /*0d60*/  UISETP.NE.AND UP0, UPT, UR4, 0x1d, UPT ;  /* 0x0000001d0400788c */ /* 0x000fd2000bf05270 */
[----:B------:R-:W-:Y:S05]  /*0d70*/  BRA.U !UP0, `(.L_x_8803) ;  /* 0x0000000108807547 */ /* 0x000fea000b800000 */
[----:B------:R-:W-:-:S09]  /*0d80*/  UISETP.NE.AND UP0, UPT, UR4, 0x2c, UPT ;  /* 0x0000002c0400788c */ /* 0x000fd2000bf05270 */
[----:B------:R-:W-:Y:S05]  /*0d90*/  BRA.U !UP0, `(.L_x_8804) ;  /* 0x0000000108487547 */ /* 0x000fea000b800000 */
.L_x_8778:
        /* <DEDUP_REMOVED lines=16> */
.L_x_8805:
[----:B------:R-:W-:Y:S01]  /*0ea0*/  PRMT R18, RZ, 0x7610, R18 ;  /* 0x00007610ff127816 */ /* 0x000fe20000000012 */
[----:B------:R-:W-:Y:S06]  /*0eb0*/  BRA `(.L_x_8779) ;  /* 0x00000000003c7947 */ /* 0x000fec0003800000 */
.L_x_8804:
        /* <DEDUP_REMOVED lines=8> */
.L_x_8807:
[----:B------:R-:W-:Y:S05]  /*0f40*/  BSYNC.RECONVERGENT B0 ;  /* 0x0000000000007941 */ /* 0x000fea0003800200 */
.L_x_8806:
[----:B------:R-:W0:Y:S02]  /*0f50*/  F2I.S64.TRUNC R4, R4 ;  /* 0x0000000400047311 */ /* 0x000e24000020d900 */
[----:B0-----:R-:W-:Y:S01]  /*0f60*/  PRMT R18, R4, 0x7610, R18 ;  /* 0x0000761004127816 */ /* 0x001fe20000000012 */
[----:B------:R-:W-:Y:S06]  /*0f70*/  BRA `(.L_x_8779) ;  /* 0x00000000000c7947 */ /* 0x000fec0003800000 */
.L_x_8803:
[----:B------:R0:W5:Y:S01]  /*0f80*/  LDG.E.U8 R18, desc[UR36][R6.64] ;  /* 0x0000002406127981 */ /* 0x000162000c1e1100 */
[----:B------:R-:W-:Y:S05]  /*0f90*/  BRA `(.L_x_8779) ;  /* 0x0000000000047947 */ /* 0x000fea0003800000 */
.L_x_8802:
[----:B------:R0:W5:Y:S02]  /*0fa0*/  LDG.E.U8 R18, desc[UR36][R6.64] ;  /* 0x0000002406127981 */ /* 0x000164000c1e1100 */
.L_x_8779:
        /* <DEDUP_REMOVED lines=18> */
.L_x_8811:
[----:B------:R1:W5:Y:S01]  /*10d0*/  LDG.E.U8 R26, desc[UR36][R6.64] ;  /* 0x00000024061a7981 */ /* 0x000362000c1e1100 */
[----:B------:R-:W-:Y:S05]  /*10e0*/  BRA `(.L_x_8813) ;  /* 0x0000000c00607947 */ /* 0x000fea0003800000 */
.L_x_8810:
        /* <DEDUP_REMOVED lines=8> */
.L_x_8815:
[----:B------:R3:W5:Y:S01]  /*1170*/  LDG.E.U8 R26, desc[UR36][R6.64] ;  /* 0x00000024061a7981 */ /* 0x000762000c1e1100 */
[----:B------:R-:W-:Y:S05]  /*1180*/  BRA `(.L_x_8813) ;  /* 0x0000000c00387947 */ /* 0x000fea0003800000 */
.L_x_8814:
[----:B------:R2:W5:Y:S01]  /*1190*/  LDG.E.U16 R26, desc[UR36][R6.64] ;  /* 0x00000024061a7981 */ /* 0x000562000c1e1500 */
[----:B------:R-:W-:Y:S05]  /*11a0*/  BRA `(.L_x_8813) ;  /* 0x0000000c00307947 */ /* 0x000fea0003800000 */
.L_x_8809:
        /* <DEDUP_REMOVED lines=10> */
.L_x_8817:
[----:B------:R-:W2:Y:S02]  /*1250*/  LDG.E.U16 R4, desc[UR36][R6.64] ;  /* 0x0000002406047981 */ /* 0x000ea4000c1e1500 */
[----:B--2---:R-:W-:-:S06]  /*1260*/  HADD2.F32 R4, -RZ, R4.H0_H0 ;  /* 0x20000004ff047230 */ /* 0x004fcc0000004100 */
[----:B------:R-:W0:Y:S02]  /*1270*/  F2I.S64.TRUNC R4, R4 ;  /* 0x0000000400047311 */ /* 0x000e24000020d900 */
[----:B0-----:R-:W-:Y:S01]  /*1280*/  PRMT R26, R4, 0x7610, R26 ;  /* 0x00007610041a7816 */ /* 0x001fe2000000001a */
[----:B------:R-:W-:Y:S06]  /*1290*/  BRA `(.L_x_8813) ;  /* 0x0000000800f47947 */ /* 0x000fec0003800000 */
.L_x_8816:
        /* <DEDUP_REMOVED lines=10> */
.L_x_8819:
[----:B------:R-:W2:Y:S02]  /*1340*/  LDG.E.U16 R6, desc[UR36][R6.64] ;  /* 0x0000002406067981 */ /* 0x000ea4000c1e1500 */
[----:B--2---:R-:W-:-:S06]  /*1350*/  HADD2.F32 R4, -RZ, R6.H0_H0 ;  /* 0x20000006ff047230 */ /* 0x004fcc0000004100 */
[----:B------:R-:W0:Y:S02]  /*1360*/  F2I.S64.TRUNC R4, R4 ;  /* 0x0000000400047311 */ /* 0x000e24000020d900 */
[----:B0-----:R-:W-:Y:S01]  /*1370*/  PRMT R26, R4, 0x7610, R26 ;  /* 0x00007610041a7816 */ /* 0x001fe2000000001a */
[----:B------:R-:W-:Y:S06]  /*1380*/  BRA `(.L_x_8813) ;  /* 0x0000000800b87947 */ /* 0x000fec0003800000 */
.L_x_8818:
[----:B------:R-:W2:Y:S02]  /*1390*/  LDG.E.64 R4, desc[UR36][R6.64] ;  /* 0x0000002406047981 */ /* 0x000ea4000c1e1b00 */
[----:B--2---:R-:W0:Y:S02]  /*13a0*/  F2I.S64.F64.TRUNC R4, R4 ;  /* 0x0000000400047311 */ /* 0x004e24000030d900 */
[----:B0-----:R-:W-:Y:S01]  /*13b0*/  PRMT R26, R4, 0x7610, R26 ;  /* 0x00007610041a7816 */ /* 0x001fe2000000001a */
[----:B------:R-:W-:Y:S06]  /*13c0*/  BRA `(.L_x_8813) ;  /* 0x0000000800a87947 */ /* 0x000fec0003800000 */
.L_x_8808:
        /* <DEDUP_REMOVED lines=12> */
.L_x_8822:
[----:B------:R-:W2:Y:S02]  /*1490*/  LDG.E.64 R6, desc[UR36][R6.64] ;  /* 0x0000002406067981 */ /* 0x000ea4000c1e1b00 */
[----:B--2---:R-:W0:Y:S02]  /*14a0*/  F2I.S64.F64.TRUNC R4, R6 ;  /* 0x0000000600047311 */ /* 0x004e24000030d900 */
[----:B0-----:R-:W-:Y:S01]  /*14b0*/  PRMT R26, R4, 0x7610, R26 ;  /* 0x00007610041a7816 */ /* 0x001fe2000000001a */
[----:B------:R-:W-:Y:S06]  /*14c0*/  BRA `(.L_x_8813) ;  /* 0x0000000800687947 */ /* 0x000fec0003800000 */
.L_x_8821:
        /* <DEDUP_REMOVED lines=27> */
.L_x_8824:
        /* <DEDUP_REMOVED lines=15> */
.L_x_8823:
[----:B------:R-:W2:Y:S02]  /*1770*/  LDG.E.U16 R4, desc[UR36][R6.64] ;  /* 0x0000002406047981 */ /* 0x000ea4000c1e1500 */
[----:B--2---:R-:W-:-:S06]  /*1780*/  IMAD.U32 R4, R4, 0x10000, RZ ;  /* 0x0001000004047824 */ /* 0x004fcc00078e00ff */
[----:B------:R-:W0:Y:S02]  /*1790*/  F2I.S64.TRUNC R4, R4 ;  /* 0x0000000400047311 */ /* 0x000e24000020d900 */
[----:B0-----:R-:W-:Y:S01]  /*17a0*/  PRMT R26, R4, 0x7610, R26 ;  /* 0x00007610041a7816 */ /* 0x001fe2000000001a */
[----:B------:R-:W-:Y:S06]  /*17b0*/  BRA `(.L_x_8813) ;  /* 0x0000000400ac7947 */ /* 0x000fec0003800000 */
.L_x_8820:
        /* <DEDUP_REMOVED lines=10> */
.L_x_8827:
        /* <DEDUP_REMOVED lines=21> */
.L_x_8831:
[----:B------:R-:W-:Y:S05]  /*19b0*/  BSYNC.RECONVERGENT B1 ;  /* 0x0000000000017941 */ /* 0x000fea0003800200 */
.L_x_8830:
[----:B------:R-:W-:Y:S01]  /*19c0*/  IMAD.SHL.U32 R0, R0, 0x100000, RZ ;  /* 0x0010000000007824 */ /* 0x000fe200078e00ff */
[----:B------:R-:W-:-:S04]  /*19d0*/  LEA R3, R3, 0x3b800000, 0x17 ;  /* 0x3b80000003037811 */ /* 0x000fc800078eb8ff */
[----:B------:R-:W-:-:S07]  /*19e0*/  LOP3.LUT R4, R3, R0, R7, 0xfe, !PT ;  /* 0x0000000003047212 */ /* 0x000fce00078efe07 */
.L_x_8829:
[----:B------:R-:W-:Y:S05]  /*19f0*/  BSYNC.RECONVERGENT B0 ;  /* 0x0000000000007941 */ /* 0x000fea0003800200 */
.L_x_8828:
[----:B------:R-:W0:Y:S02]  /*1a00*/  F2I.S64.TRUNC R4, R4 ;  /* 0x0000000400047311 */ /* 0x000e24000020d900 */
[----:B0-----:R-:W-:Y:S01]  /*1a10*/  PRMT R26, R4, 0x7610, R26 ;  /* 0x00007610041a7816 */ /* 0x001fe2000000001a */
[----:B------:R-:W-:Y:S06]  /*1a20*/  BRA `(.L_x_8813) ;  /* 0x0000000400107947 */ /* 0x000fec0003800000 */
.L_x_8826:
        /* <DEDUP_REMOVED lines=21> */
.L_x_8835:
[----:B------:R-:W-:Y:S05]  /*1b80*/  BSYNC.RECONVERGENT B1 ;  /* 0x0000000000017941 */ /* 0x000fea0003800200 */
.L_x_8834:
[----:B------:R-:W-:Y:S01]  /*1b90*/  IMAD.SHL.U32 R0, R0, 0x200000, RZ ;  /* 0x0020000000007824 */ /* 0x000fe200078e00ff */
[----:B------:R-:W-:-:S04]  /*1ba0*/  LEA R3, R3, 0x37800000, 0x17 ;  /* 0x3780000003037811 */ /* 0x000fc800078eb8ff */
[----:B------:R-:W-:-:S07]  /*1bb0*/  LOP3.LUT R4, R3, R0, R7, 0xfe, !PT ;  /* 0x0000000003047212 */ /* 0x000fce00078efe07 */
.L_x_8833:
[----:B------:R-:W-:Y:S05]  /*1bc0*/  BSYNC.RECONVERGENT B0 ;  /* 0x0000000000007941 */ /* 0x000fea0003800200 */
.L_x_8832:
[----:B------:R-:W0:Y:S02]  /*1bd0*/  F2I.S64.TRUNC R4, R4 ;  /* 0x0000000400047311 */ /* 0x000e24000020d900 */
[----:B0-----:R-:W-:Y:S01]  /*1be0*/  PRMT R26, R4, 0x7610, R26 ;  /* 0x00007610041a7816 */ /* 0x001fe2000000001a */
[----:B------:R-:W-:Y:S06]  /*1bf0*/  BRA `(.L_x_8813) ;  /* 0x00000000009c7947 */ /* 0x000fec0003800000 */
.L_x_8825:
[----:B------:R-:W-:-:S09]  /*1c00*/  UISETP.NE.AND UP0, UPT, UR4, 0x1c, UPT ;  /* 0x0000001c0400788c */ /* 0x000fd2000bf05270 */
[----:B------:R-:W-:Y:S05]  /*1c10*/  BRA.U !UP0, `(.L_x_8836) ;  /* 0x0000000108907547 */ /* 0x000fea000b800000 */
[----:B------:R-:W-:-:S09]  /*1c20*/  UISETP.NE.AND UP0, UPT, UR4, 0x1d, UPT ;  /* 0x0000001d0400788c */ /* 0x000fd2000bf05270 */
[----:B------:R-:W-:Y:S05]  /*1c30*/  BRA.U !UP0, `(.L_x_8837) ;  /* 0x0000000108807547 */ /* 0x000fea000b800000 */
[----:B------:R-:W-:-:S09]  /*1c40*/  UISETP.NE.AND UP0, UPT, UR4, 0x2c, UPT ;  /* 0x0000002c0400788c */ /* 0x000fd2000bf05270 */
[----:B------:R-:W-:Y:S05]  /*1c50*/  BRA.U !UP0, `(.L_x_8838) ;  /* 0x0000000108487547 */ /* 0x000fea000b800000 */
.L_x_8812:
        /* <DEDUP_REMOVED lines=16> */
.L_x_8839:
[----:B------:R-:W-:Y:S01]  /*1d60*/  PRMT R26, RZ, 0x7610, R26 ;  /* 0x00007610ff1a7816 */ /* 0x000fe2000000001a */
[----:B------:R-:W-:Y:S06]  /*1d70*/  BRA `(.L_x_8813) ;  /* 0x00000000003c7947 */ /* 0x000fec0003800000 */
.L_x_8838:
        /* <DEDUP_REMOVED lines=8> */
.L_x_8841:
[----:B------:R-:W-:Y:S05]  /*1e00*/  BSYNC.RECONVERGENT B0 ;  /* 0x0000000000007941 */ /* 0x000fea0003800200 */
.L_x_8840:
[----:B------:R-:W0:Y:S02]  /*1e10*/  F2I.S64.TRUNC R4, R4 ;  /* 0x0000000400047311 */ /* 0x000e24000020d900 */
[----:B0-----:R-:W-:Y:S01]  /*1e20*/  PRMT R26, R4, 0x7610, R26 ;  /* 0x00007610041a7816 */ /* 0x001fe2000000001a */
[----:B------:R-:W-:Y:S06]  /*1e30*/  BRA `(.L_x_8813) ;  /* 0x00000000000c7947 */ /* 0x000fec0003800000 */
.L_x_8837:
[----:B------:R0:W5:Y:S01]  /*1e40*/  LDG.E.U8 R26, desc[UR36][R6.64] ;  /* 0x00000024061a7981 */ /* 0x000162000c1e1100 */
[----:B------:R-:W-:Y:S05]  /*1e50*/  BRA `(.L_x_8813) ;  /* 0x0000000000047947 */ /* 0x000fea0003800000 */
.L_x_8836:
[----:B------:R0:W5:Y:S02]  /*1e60*/  LDG.E.U8 R26, desc[UR36][R6.64] ;  /* 0x00000024061a7981 */ /* 0x000164000c1e1100 */
.L_x_8813:
[----:B-----5:R-:W-:Y:S01]  /*1e70*/  LOP3.LUT R17, R18, 0xff, RZ, 0xc0, !PT ;  /* 0x000000ff12117812 */ /* 0x020fe200078ec0ff */
[----:B------:R-:W-:-:S07]  /*1e80*/  VIADD R23, R25, 0x80 ;  /* 0x0000008019177836 */ /* 0x000fce0000000000 */
.L_x_8773:
[----:B------:R-:W-:Y:S05]  /*1e90*/  BSYNC.RECONVERGENT B6 ;  /* 0x0000000000067941 */ /* 0x000fea0003800200 */
.L_x_8772:
[----:B------:R-:W-:Y:S01]  /*1ea0*/  ISETP.GE.AND P0, PT, R23, R16, PT ;  /* 0x000000101700720c */ /* 0x000fe20003f06270 */
[----:B------:R-:W-:Y:S01]  /*1eb0*/  BSSY.RECONVERGENT B6, `(.L_x_8842) ;  /* 0x00001df000067945 */ /* 0x000fe20003800200 */
[----:B------:R-:W-:Y:S01]  /*1ec0*/  PRMT R24, RZ, 0x7610, R24 ;  /* 0x00007610ff187816 */ /* 0x000fe20000000018 */
[----:B------:R-:W-:-:S10]  /*1ed0*/  IMAD.MOV.U32 R22, RZ, RZ, RZ ;  /* 0x000000ffff167224 */ /* 0x000fd400078e00ff */
        /* <DEDUP_REMOVED lines=20> */
.L_x_8847:
[----:B------:R3:W5:Y:S01]  /*2020*/  LDG.E.U8 R22, desc[UR36][R6.64] ;  /* 0x0000002406167981 */ /* 0x000762000c1e1100 */
[----:B------:R-:W-:Y:S05]  /*2030*/  BRA `(.L_x_8849) ;  /* 0x0000000c00607947 */ /* 0x000fea0003800000 */
.L_x_8846:
        /* <DEDUP_REMOVED lines=8> */
.L_x_8851:
[----:B------:R0:W5:Y:S01]  /*20c0*/  LDG.E.U8 R22, desc[UR36][R6.64] ;  /* 0x0000002406167981 */ /* 0x000162000c1e1100 */
[----:B------:R-:W-:Y:S05]  /*20d0*/  BRA `(.L_x_8849) ;  /* 0x0000000c00387947 */ /* 0x000fea0003800000 */
.L_x_8850:
[----:B------:R0:W5:Y:S01]  /*20e0*/  LDG.E.U16 R22, desc[UR36][R6.64] ;  /* 0x0000002406167981 */ /* 0x000162000c1e1500 */
[----:B------:R-:W-:Y:S05]  /*20f0*/  BRA `(.L_x_8849) ;  /* 0x0000000c00307947 */ /* 0x000fea0003800000 */
.L_x_8845:
        /* <DEDUP_REMOVED lines=10> */
.L_x_8853:
[----:B------:R-:W2:Y:S02]  /*21a0*/  LDG.E.U16 R4, desc[UR36][R6.64] ;  /* 0x0000002406047981 */ /* 0x000ea4000c1e1500 */
[----:B--2---:R-:W-:-:S06]  /*21b0*/  HADD2.F32 R4, -RZ, R4.H0_H0 ;  /* 0x20000004ff047230 */ /* 0x004fcc0000004100 */
[----:B------:R-:W0:Y:S02]  /*21c0*/  F2I.S64.TRUNC R4, R4 ;  /* 0x0000000400047311 */ /* 0x000e24000020d900 */
[----:B0-----:R-:W-:Y:S01]  /*21d0*/  PRMT R22, R4, 0x7610, R22 ;  /* 0x0000761004167816 */ /* 0x001fe20000000016 */
[----:B------:R-:W-:Y:S06]  /*21e0*/  BRA `(.L_x_8849) ;  /* 0x0000000800f47947 */ /* 0x000fec0003800000 */
.L_x_8852:
        /* <DEDUP_REMOVED lines=10> */
.L_x_8855:
[----:B------:R-:W2:Y:S02]  /*2290*/  LDG.E.U16 R6, desc[UR36][R6.64] ;  /* 0x0000002406067981 */ /* 0x000ea4000c1e1500 */
[----:B--2---:R-:W-:-:S06]  /*22a0*/  HADD2.F32 R4, -RZ, R6.H0_H0 ;  /* 0x20000006ff047230 */ /* 0x004fcc0000004100 */
[----:B------:R-:W0:Y:S02]  /*22b0*/  F2I.S64.TRUNC R4, R4 ;  /* 0x0000000400047311 */ /* 0x000e24000020d900 */
[----:B0-----:R-:W-:Y:S01]  /*22c0*/  PRMT R22, R4, 0x7610, R22 ;  /* 0x0000761004167816 */ /* 0x001fe20000000016 */
[----:B------:R-:W-:Y:S06]  /*22d0*/  BRA `(.L_x_8849) ;  /* 0x0000000800b87947 */ /* 0x000fec0003800000 */
.L_x_8854:
[----:B------:R-:W2:Y:S02]  /*22e0*/  LDG.E.64 R4, desc[UR36][R6.64] ;  /* 0x0000002406047981 */ /* 0x000ea4000c1e1b00 */
[----:B--2---:R-:W0:Y:S02]  /*22f0*/  F2I.S64.F64.TRUNC R4, R4 ;  /* 0x0000000400047311 */ /* 0x004e24000030d900 */
[----:B0-----:R-:W-:Y:S01]  /*2300*/  PRMT R22, R4, 0x7610, R22 ;  /* 0x0000761004167816 */ /* 0x001fe20000000016 */
[----:B------:R-:W-:Y:S06]  /*2310*/  BRA `(.L_x_8849) ;  /* 0x0000000800a87947 */ /* 0x000fec0003800000 */
.L_x_8844:
        /* <DEDUP_REMOVED lines=12> */
.L_x_8858:
[----:B------:R-:W2:Y:S02]  /*23e0*/  LDG.E.64 R6, desc[UR36][R6.64] ;  /* 0x0000002406067981 */ /* 0x000ea4000c1e1b00 */
[----:B--2---:R-:W0:Y:S02]  /*23f0*/  F2I.S64.F64.TRUNC R4, R6 ;  /* 0x0000000600047311 */ /* 0x004e24000030d900 */
[----:B0-----:R-:W-:Y:S01]  /*2400*/  PRMT R22, R4, 0x7610, R22 ;  /* 0x0000761004167816 */ /* 0x001fe20000000016 */
[----:B------:R-:W-:Y:S06]  /*2410*/  BRA `(.L_x_8849) ;  /* 0x0000000800687947 */ /* 0x000fec0003800000 */
.L_x_8857:
        /* <DEDUP_REMOVED lines=27> */
.L_x_8860:
        /* <DEDUP_REMOVED lines=12> */
[----:B------:R-:W0:Y:S02]  /*2690*/  F2I.S64.TRUNC R4, R0 ;  /* 0x0000000000047311 */ /* 0x000e24000020d900 */
[----:B0-----:R-:W-:Y:S01]  /*26a0*/  PRMT R22, R4, 0x7610, R22 ;  /* 0x0000761004167816 */ /* 0x001fe20000000016 */
[----:B------:R-:W-:Y:S06]  /*26b0*/  BRA `(.L_x_8849) ;  /* 0x0000000400c07947 */ /* 0x000fec0003800000 */
.L_x_8859:
[----:B------:R-:W2:Y:S02]  /*26c0*/  LDG.E.U16 R4, desc[UR36][R6.64] ;  /* 0x0000002406047981 */ /* 0x000ea4000c1e1500 */
[----:B--2---:R-:W-:-:S06]  /*26d0*/  IMAD.U32 R4, R4, 0x10000, RZ ;  /* 0x0001000004047824 */ /* 0x004fcc00078e00ff */
[----:B------:R-:W0:Y:S02]  /*26e0*/  F2I.S64.TRUNC R4, R4 ;  /* 0x0000000400047311 */ /* 0x000e24000020d900 */
[----:B0-----:R-:W-:Y:S01]  /*26f0*/  PRMT R22, R4, 0x7610, R22 ;  /* 0x0000761004167816 */ /* 0x001fe20000000016 */
[----:B------:R-:W-:Y:S06]  /*2700*/  BRA `(.L_x_8849) ;  /* 0x0000000400ac7947 */ /* 0x000fec0003800000 */
.L_x_8856:
        /* <DEDUP_REMOVED lines=10> */
.L_x_8863:
        /* <DEDUP_REMOVED lines=21> */
.L_x_8867:
[----:B------:R-:W-:Y:S05]  /*2900*/  BSYNC.RECONVERGENT B1 ;  /* 0x0000000000017941 */ /* 0x000fea0003800200 */
.L_x_8866:
[----:B------:R-:W-:Y:S01]  /*2910*/  IMAD.SHL.U32 R0, R0, 0x100000, RZ ;  /* 0x0010000000007824 */ /* 0x000fe200078e00ff */
[----:B------:R-:W-:-:S04]  /*2920*/  LEA R3, R3, 0x3b800000, 0x17 ;  /* 0x3b80000003037811 */ /* 0x000fc800078eb8ff */
[----:B------:R-:W-:-:S07]  /*2930*/  LOP3.LUT R4, R3, R0, R7, 0xfe, !PT ;  /* 0x0000000003047212 */ /* 0x000fce00078efe07 */
.L_x_8865:
[----:B------:R-:W-:Y:S05]  /*2940*/  BSYNC.RECONVERGENT B0 ;  /* 0x0000000000007941 */ /* 0x000fea0003800200 */
.L_x_8864:
[----:B------:R-:W0:Y:S02]  /*2950*/  F2I.S64.TRUNC R4, R4 ;  /* 0x0000000400047311 */ /* 0x000e24000020d900 */
[----:B0-----:R-:W-:Y:S01]  /*2960*/  PRMT R22, R4, 0x7610, R22 ;  /* 0x0000761004167816 */ /* 0x001fe20000000016 */
[----:B------:R-:W-:Y:S06]  /*2970*/  BRA `(.L_x_8849) ;  /* 0x0000000400107947 */ /* 0x000fec0003800000 */
.L_x_8862:
        /* <DEDUP_REMOVED lines=21> */
.L_x_8871:
[----:B------:R-:W-:Y:S05]  /*2ad0*/  BSYNC.RECONVERGENT B1 ;  /* 0x0000000000017941 */ /* 0x000fea0003800200 */
.L_x_8870:
[----:B------:R-:W-:Y:S01]  /*2ae0*/  IMAD.SHL.U32 R0, R0, 0x200000, RZ ;  /* 0x0020000000007824 */ /* 0x000fe200078e00ff */
[----:B------:R-:W-:-:S04]  /*2af0*/  LEA R3, R3, 0x37800000, 0x17 ;  /* 0x3780000003037811 */ /* 0x000fc800078eb8ff */
[----:B------:R-:W-:-:S07]  /*2b00*/  LOP3.LUT R4, R3, R0, R7, 0xfe, !PT ;  /* 0x0000000003047212 */ /* 0x000fce00078efe07 */
.L_x_8869:
[----:B------:R-:W-:Y:S05]  /*2b10*/  BSYNC.RECONVERGENT B0 ;  /* 0x0000000000007941 */ /* 0x000fea0003800200 */
.L_x_8868:
[----:B------:R-:W0:Y:S02]  /*2b20*/  F2I.S64.TRUNC R4, R4 ;  /* 0x0000000400047311 */ /* 0x000e24000020d900 */
[----:B0-----:R-:W-:Y:S01]  /*2b30*/  PRMT R22, R4, 0x7610, R22 ;  /* 0x0000761004167816 */ /* 0x001fe20000000016 */
[----:B------:R-:W-:Y:S06]  /*2b40*/  BRA `(.L_x_8849) ;  /* 0x00000000009c7947 */ /* 0x000fec0003800000 */
.L_x_8861:
        /* <DEDUP_REMOVED lines=14> */
.L_x_8875:
[----:B------:R-:W-:Y:S05]  /*2c30*/  BSYNC.RECONVERGENT B0 ;  /* 0x0000000000007941 */ /* 0x000fea0003800200 */
.L_x_8874:
[----:B------:R-:W0:Y:S02]  /*2c40*/  F2I.S64.TRUNC R4, R4 ;  /* 0x0000000400047311 */ /* 0x000e24000020d900 */
[----:B0-----:R-:W-:Y:S01]  /*2c50*/  PRMT R22, R4, 0x7610, R22 ;  /* 0x0000761004167816 */ /* 0x001fe20000000016 */
[----:B------:R-:W-:Y:S06]  /*2c60*/  BRA `(.L_x_8849) ;  /* 0x0000000000547947 */ /* 0x000fec0003800000 */
.L_x_8848:
        /* <DEDUP_REMOVED lines=16> */
.L_x_8876:
[----:B------:R-:W-:Y:S01]  /*2d70*/  PRMT R22, RZ, 0x7610, R22 ;  /* 0x00007610ff167816 */ /* 0x000fe20000000016 */
[----:B------:R-:W-:Y:S06]  /*2d80*/  BRA `(.L_x_8849) ;  /* 0x00000000000c7947 */ /* 0x000fec0003800000 */
.L_x_8873:
[----:B------:R0:W5:Y:S01]  /*2d90*/  LDG.E.U8 R22, desc[UR36][R6.64] ;  /* 0x0000002406167981 */ /* 0x000162000c1e1100 */
[----:B------:R-:W-:Y:S05]  /*2da0*/  BRA `(.L_x_8849) ;  /* 0x0000000000047947 */ /* 0x000fea0003800000 */
.L_x_8872:
[----:B------:R1:W5:Y:S02]  /*2db0*/  LDG.E.U8 R22, desc[UR36][R6.64] ;  /* 0x0000002406167981 */ /* 0x000364000c1e1100 */
.L_x_8849:
        /* <DEDUP_REMOVED lines=18> */
.L_x_8880:
[----:B------:R4:W5:Y:S01]  /*2ee0*/  LDG.E.U8 R24, desc[UR36][R6.64] ;  /* 0x0000002406187981 */ /* 0x000962000c1e1100 */
[----:B------:R-:W-:Y:S05]  /*2ef0*/  BRA `(.L_x_8882) ;  /* 0x0000000c00607947 */ /* 0x000fea0003800000 */
.L_x_8879:
        /* <DEDUP_REMOVED lines=8> */
.L_x_8884:
[----:B------:R0:W5:Y:S01]  /*2f80*/  LDG.E.U8 R24, desc[UR36][R6.64] ;  /* 0x0000002406187981 */ /* 0x000162000c1e1100 */
[----:B------:R-:W-:Y:S05]  /*2f90*/  BRA `(.L_x_8882) ;  /* 0x0000000c00387947 */ /* 0x000fea0003800000 */
.L_x_8883:
[----:B------:R0:W5:Y:S01]  /*2fa0*/  LDG.E.U16 R24, desc[UR36][R6.64] ;  /* 0x0000002406187981 */ /* 0x000162000c1e1500 */
[----:B------:R-:W-:Y:S05]  /*2fb0*/  BRA `(.L_x_8882) ;  /* 0x0000000c00307947 */ /* 0x000fea0003800000 */
.L_x_8878:
        /* <DEDUP_REMOVED lines=10> */
.L_x_8886:
[----:B------:R-:W2:Y:S02]  /*3060*/  LDG.E.U16 R4, desc[UR36][R6.64] ;  /* 0x0000002406047981 */ /* 0x000ea4000c1e1500 */
[----:B--2---:R-:W-:-:S06]  /*3070*/  HADD2.F32 R4, -RZ, R4.H0_H0 ;  /* 0x20000004ff047230 */ /* 0x004fcc0000004100 */
[----:B------:R-:W0:Y:S02]  /*3080*/  F2I.S64.TRUNC R4, R4 ;  /* 0x0000000400047311 */ /* 0x000e24000020d900 */
[----:B0-----:R-:W-:Y:S01]  /*3090*/  PRMT R24, R4, 0x7610, R24 ;  /* 0x0000761004187816 */ /* 0x001fe20000000018 */
[----:B------:R-:W-:Y:S06]  /*30a0*/  BRA `(.L_x_8882) ;  /* 0x0000000800f47947 */ /* 0x000fec0003800000 */
.L_x_8885:
        /* <DEDUP_REMOVED lines=10> */
.L_x_8888:
[----:B------:R-:W2:Y:S02]  /*3150*/  LDG.E.U16 R6, desc[UR36][R6.64] ;  /* 0x0000002406067981 */ /* 0x000ea4000c1e1500 */
[----:B--2---:R-:W-:-:S06]  /*3160*/  HADD2.F32 R4, -RZ, R6.H0_H0 ;  /* 0x20000006ff047230 */ /* 0x004fcc0000004100 */
[----:B------:R-:W0:Y:S02]  /*3170*/  F2I.S64.TRUNC R4, R4 ;  /* 0x0000000400047311 */ /* 0x000e24000020d900 */
[----:B0-----:R-:W-:Y:S01]  /*3180*/  PRMT R24, R4, 0x7610, R24 ;  /* 0x0000761004187816 */ /* 0x001fe20000000018 */
[----:B------:R-:W-:Y:S06]  /*3190*/  BRA `(.L_x_8882) ;  /* 0x0000000800b87947 */ /* 0x000fec0003800000 */
.L_x_8887:
[----:B------:R-:W2:Y:S02]  /*31a0*/  LDG.E.64 R4, desc[UR36][R6.64] ;  /* 0x0000002406047981 */ /* 0x000ea4000c1e1b00 */
[----:B--2---:R-:W0:Y:S02]  /*31b0*/  F2I.S64.F64.TRUNC R4, R4 ;  /* 0x0000000400047311 */ /* 0x004e24000030d900 */
[----:B0-----:R-:W-:Y:S01]  /*31c0*/  PRMT R24, R4, 0x7610, R24 ;  /* 0x0000761004187816 */ /* 0x001fe20000000018 */
[----:B------:R-:W-:Y:S06]  /*31d0*/  BRA `(.L_x_8882) ;  /* 0x0000000800a87947 */ /* 0x000fec0003800000 */
.L_x_8877:
        /* <DEDUP_REMOVED lines=12> */
.L_x_8891:
[----:B------:R-:W2:Y:S02]  /*32a0*/  LDG.E.64 R6, desc[UR36][R6.64] ;  /* 0x0000002406067981 */ /* 0x000ea4000c1e1b00 */
[----:B--2---:R-:W0:Y:S02]  /*32b0*/  F2I.S64.F64.TRUNC R4, R6 ;  /* 0x0000000600047311 */ /* 0x004e24000030d900 */
[----:B0-----:R-:W-:Y:S01]  /*32c0*/  PRMT R24, R4, 0x7610, R24 ;  /* 0x0000761004187816 */ /* 0x001fe20000000018 */
[----:B------:R-:W-:Y:S06]  /*32d0*/  BRA `(.L_x_8882) ;  /* 0x0000000800687947 */ /* 0x000fec0003800000 */
.L_x_8890:
        /* <DEDUP_REMOVED lines=27> */
.L_x_8893:
        /* <DEDUP_REMOVED lines=15> */
.L_x_8892:
[----:B------:R-:W2:Y:S02]  /*3580*/  LDG.E.U16 R4, desc[UR36][R6.64] ;  /* 0x0000002406047981 */ /* 0x000ea4000c1e1500 */
[----:B--2---:R-:W-:-:S06]  /*3590*/  IMAD.U32 R4, R4, 0x10000, RZ ;  /* 0x0001000004047824 */ /* 0x004fcc00078e00ff */
[----:B------:R-:W0:Y:S02]  /*35a0*/  F2I.S64.TRUNC R4, R4 ;  /* 0x0000000400047311 */ /* 0x000e24000020d900 */
[----:B0-----:R-:W-:Y:S01]  /*35b0*/  PRMT R24, R4, 0x7610, R24 ;  /* 0x0000761004187816 */ /* 0x001fe20000000018 */
[----:B------:R-:W-:Y:S06]  /*35c0*/  BRA `(.L_x_8882) ;  /* 0x0000000400ac7947 */ /* 0x000fec0003800000 */
.L_x_8889:
        /* <DEDUP_REMOVED lines=10> */
.L_x_8896:
        /* <DEDUP_REMOVED lines=21> */
.L_x_8900:
[----:B------:R-:W-:Y:S05]  /*37c0*/  BSYNC.RECONVERGENT B1 ;  /* 0x0000000000017941 */ /* 0x000fea0003800200 */
.L_x_8899:
[----:B------:R-:W-:Y:S01]  /*37d0*/  IMAD.SHL.U32 R0, R0, 0x100000, RZ ;  /* 0x0010000000007824 */ /* 0x000fe200078e00ff */
[----:B------:R-:W-:-:S04]  /*37e0*/  LEA R3, R3, 0x3b800000, 0x17 ;  /* 0x3b80000003037811 */ /* 0x000fc800078eb8ff */
[----:B------:R-:W-:-:S07]  /*37f0*/  LOP3.LUT R4, R3, R0, R7, 0xfe, !PT ;  /* 0x0000000003047212 */ /* 0x000fce00078efe07 */
.L_x_8898:
[----:B------:R-:W-:Y:S05]  /*3800*/  BSYNC.RECONVERGENT B0 ;  /* 0x0000000000007941 */ /* 0x000fea0003800200 */
.L_x_8897:
[----:B------:R-:W0:Y:S02]  /*3810*/  F2I.S64.TRUNC R4, R4 ;  /* 0x0000000400047311 */ /* 0x000e24000020d900 */
[----:B0-----:R-:W-:Y:S01]  /*3820*/  PRMT R24, R4, 0x7610, R24 ;  /* 0x0000761004187816 */ /* 0x001fe20000000018 */
[----:B------:R-:W-:Y:S06]  /*3830*/  BRA `(.L_x_8882) ;  /* 0x0000000400107947 */ /* 0x000fec0003800000 */
.L_x_8895:
        /* <DEDUP_REMOVED lines=21> */
.L_x_8904:
[----:B------:R-:W-:Y:S05]  /*3990*/  BSYNC.RECONVERGENT B1 ;  /* 0x0000000000017941 */ /* 0x000fea0003800200 */
.L_x_8903:
[----:B------:R-:W-:Y:S01]  /*39a0*/  IMAD.SHL.U32 R0, R0, 0x200000, RZ ;  /* 0x0020000000007824 */ /* 0x000fe200078e00ff */
[----:B------:R-:W-:-:S04]  /*39b0*/  LEA R3, R3, 0x37800000, 0x17 ;  /* 0x3780000003037811 */ /* 0x000fc800078eb8ff */
[----:B------:R-:W-:-:S07]  /*39c0*/  LOP3.LUT R4, R3, R0, R7, 0xfe, !PT ;  /* 0x0000000003047212 */ /* 0x000fce00078efe07 */
.L_x_8902:
[----:B------:R-:W-:Y:S05]  /*39d0*/  BSYNC.RECONVERGENT B0 ;  /* 0x0000000000007941 */ /* 0x000fea0003800200 */
.L_x_8901:
[----:B------:R-:W0:Y:S02]  /*39e0*/  F2I.S64.TRUNC R4, R4 ;  /* 0x0000000400047311 */ /* 0x000e24000020d900 */
[----:B0-----:R-:W-:Y:S01]  /*39f0*/  PRMT R24, R4, 0x7610, R24 ;  /* 0x0000761004187816 */ /* 0x001fe20000000018 */
[----:B------:R-:W-:Y:S06]  /*3a00*/  BRA `(.L_x_8882) ;  /* 0x00000000009c7947 */ /* 0x000fec0003800000 */
.L_x_8894:
        /* <DEDUP_REMOVED lines=14> */
.L_x_8908:
[----:B------:R-:W-:Y:S05]  /*3af0*/  BSYNC.RECONVERGENT B0 ;  /* 0x0000000000007941 */ /* 0x000fea0003800200 */
.L_x_8907:
[----:B------:R-:W0:Y:S02]  /*3b00*/  F2I.S64.TRUNC R4, R4 ;  /* 0x0000000400047311 */ /* 0x000e24000020d900 */
[----:B0-----:R-:W-:Y:S01]  /*3b10*/  PRMT R24, R4, 0x7610, R24 ;  /* 0x0000761004187816 */ /* 0x001fe20000000018 */
[----:B------:R-:W-:Y:S06]  /*3b20*/  BRA `(.L_x_8882) ;  /* 0x0000000000547947 */ /* 0x000fec0003800000 */
.L_x_8881:
        /* <DEDUP_REMOVED lines=16> */
.L_x_8909:
[----:B------:R-:W-:Y:S01]  /*3c30*/  PRMT R24, RZ, 0x7610, R24 ;  /* 0x00007610ff187816 */ /* 0x000fe20000000018 */
[----:B------:R-:W-:Y:S06]  /*3c40*/  BRA `(.L_x_8882) ;  /* 0x00000000000c7947 */ /* 0x000fec0003800000 */
.L_x_8906:
[----:B------:R1:W5:Y:S01]  /*3c50*/  LDG.E.U8 R24, desc[UR36][R6.64] ;  /* 0x0000002406187981 */ /* 0x000362000c1e1100 */
[----:B------:R-:W-:Y:S05]  /*3c60*/  BRA `(.L_x_8882) ;  /* 0x0000000000047947 */ /* 0x000fea0003800000 */
.L_x_8905:
[----:B------:R2:W5:Y:S02]  /*3c70*/  LDG.E.U8 R24, desc[UR36][R6.64] ;  /* 0x0000002406187981 */ /* 0x000564000c1e1100 */
.L_x_8882:
[----:B------:R-:W-:Y:S01]  /*3c80*/  VIADD R23, R23, 0x80 ;  /* 0x0000008017177836 */ /* 0x000fe20000000000 */
[----:B-----5:R-:W-:-:S07]  /*3c90*/  LOP3.LUT R22, R22, 0xff, RZ, 0xc0, !PT ;  /* 0x000000ff16167812 */ /* 0x020fce00078ec0ff */
.L_x_8843:
[----:B------:R-:W-:Y:S05]  /*3ca0*/  BSYNC.RECONVERGENT B6 ;  /* 0x0000000000067941 */ /* 0x000fea0003800200 */
.L_x_8842:
        /* <DEDUP_REMOVED lines=24> */
.L_x_8915:
[----:B------:R3:W5:Y:S01]  /*3e30*/  LDG.E.U8 R18, desc[UR36][R6.64] ;  /* 0x0000002406127981 */ /* 0x000762000c1e1100 */
[----:B------:R-:W-:Y:S05]  /*3e40*/  BRA `(.L_x_8917) ;  /* 0x0000000c00607947 */ /* 0x000fea0003800000 */
.L_x_8914:
        /* <DEDUP_REMOVED lines=8> */
.L_x_8919:
[----:B------:R0:W5:Y:S01]  /*3ed0*/  LDG.E.U8 R18, desc[UR36][R6.64] ;  /* 0x0000002406127981 */ /* 0x000162000c1e1100 */
[----:B------:R-:W-:Y:S05]  /*3ee0*/  BRA `(.L_x_8917) ;  /* 0x0000000c00387947 */ /* 0x000fea0003800000 */
.L_x_8918:
[----:B------:R0:W5:Y:S01]  /*3ef0*/  LDG.E.U16 R18, desc[UR36][R6.64] ;  /* 0x0000002406127981 */ /* 0x000162000c1e1500 */
[----:B------:R-:W-:Y:S05]  /*3f00*/  BRA `(.L_x_8917) ;  /* 0x0000000c00307947 */ /* 0x000fea0003800000 */
.L_x_8913:
        /* <DEDUP_REMOVED lines=10> */
.L_x_8921:
[----:B------:R-:W2:Y:S02]  /*3fb0*/  LDG.E.U16 R4, desc[UR36][R6.64] ;  /* 0x0000002406047981 */ /* 0x000ea4000c1e1500 */
[----:B--2---:R-:W-:-:S06]  /*3fc0*/  HADD2.F32 R4, -RZ, R4.H0_H0 ;  /* 0x20000004ff047230 */ /* 0x004fcc0000004100 */
[----:B------:R-:W0:Y:S02]  /*3fd0*/  F2I.S64.TRUNC R4, R4 ;  /* 0x0000000400047311 */ /* 0x000e24000020d900 */
[----:B0-----:R-:W-:Y:S01]  /*3fe0*/  PRMT R18, R4, 0x7610, R18 ;  /* 0x0000761004127816 */ /* 0x001fe20000000012 */
[----:B------:R-:W-:Y:S06]  /*3ff0*/  BRA `(.L_x_8917) ;  /* 0x0000000800f47947 */ /* 0x000fec0003800000 */
.L_x_8920:
        /* <DEDUP_REMOVED lines=10> */
.L_x_8923:
[----:B------:R-:W2:Y:S02]  /*40a0*/  LDG.E.U16 R6, desc[UR36][R6.64] ;  /* 0x0000002406067981 */ /* 0x000ea4000c1e1500 */
[----:B--2---:R-:W-:-:S06]  /*40b0*/  HADD2.F32 R4, -RZ, R6.H0_H0 ;  /* 0x20000006ff047230 */ /* 0x004fcc0000004100 */
[----:B------:R-:W0:Y:S02]  /*40c0*/  F2I.S64.TRUNC R4, R4 ;  /* 0x0000000400047311 */ /* 0x000e24000020d900 */
[----:B0-----:R-:W-:Y:S01]  /*40d0*/  PRMT R18, R4, 0x7610, R18 ;  /* 0x0000761004127816 */ /* 0x001fe20000000012 */
[----:B------:R-:W-:Y:S06]  /*40e0*/  BRA `(.L_x_8917) ;  /* 0x0000000800b87947 */ /* 0x000fec0003800000 */
.L_x_8922:
[----:B------:R-:W2:Y:S02]  /*40f0*/  LDG.E.64 R4, desc[UR36][R6.64] ;  /* 0x0000002406047981 */ /* 0x000ea4000c1e1b00 */
[----:B--2---:R-:W0:Y:S02]  /*4100*/  F2I.S64.F64.TRUNC R4, R4 ;  /* 0x0000000400047311 */ /* 0x004e24000030d900 */
[----:B0-----:R-:W-:Y:S01]  /*4110*/  PRMT R18, R4, 0x7610, R18 ;  /* 0x0000761004127816 */ /* 0x001fe20000000012 */
[----:B------:R-:W-:Y:S06]  /*4120*/  BRA `(.L_x_8917) ;  /* 0x0000000800a87947 */ /* 0x000fec0003800000 */
.L_x_8912:
        /* <DEDUP_REMOVED lines=12> */
.L_x_8926:
[----:B------:R-:W2:Y:S02]  /*41f0*/  LDG.E.64 R6, desc[UR36][R6.64] ;  /* 0x0000002406067981 */ /* 0x000ea4000c1e1b00 */
[----:B--2---:R-:W0:Y:S02]  /*4200*/  F2I.S64.F64.TRUNC R4, R6 ;  /* 0x0000000600047311 */ /* 0x004e24000030d900 */
[----:B0-----:R-:W-:Y:S01]  /*4210*/  PRMT R18, R4, 0x7610, R18 ;  /* 0x0000761004127816 */ /* 0x001fe20000000012 */
[----:B------:R-:W-:Y:S06]  /*4220*/  BRA `(.L_x_8917) ;  /* 0x0000000800687947 */ /* 0x000fec0003800000 */
.L_x_8925:
        /* <DEDUP_REMOVED lines=27> */
.L_x_8928:
        /* <DEDUP_REMOVED lines=15> */
.L_x_8927:
[----:B------:R-:W2:Y:S02]  /*44d0*/  LDG.E.U16 R4, desc[UR36][R6.64] ;  /* 0x0000002406047981 */ /* 0x000ea4000c1e1500 */
[----:B--2---:R-:W-:-:S06]  /*44e0*/  IMAD.U32 R4, R4, 0x10000, RZ ;  /* 0x0001000004047824 */ /* 0x004fcc00078e00ff */
[----:B------:R-:W0:Y:S02]  /*44f0*/  F2I.S64.TRUNC R4, R4 ;  /* 0x0000000400047311 */ /* 0x000e24000020d900 */
[----:B0-----:R-:W-:Y:S01]  /*4500*/  PRMT R18, R4, 0x7610, R18 ;  /* 0x0000761004127816 */ /* 0x001fe20000000012 */
[----:B------:R-:W-:Y:S06]  /*4510*/  BRA `(.L_x_8917) ;  /* 0x0000000400ac7947 */ /* 0x000fec0003800000 */
.L_x_8924:
        /* <DEDUP_REMOVED lines=10> */
.L_x_8931:
        /* <DEDUP_REMOVED lines=21> */
.L_x_8935:
[----:B------:R-:W-:Y:S05]  /*4710*/  BSYNC.RECONVERGENT B1 ;  /* 0x0000000000017941 */ /* 0x000fea0003800200 */
.L_x_8934:
[----:B------:R-:W-:Y:S01]  /*4720*/  IMAD.SHL.U32 R0, R0, 0x100000, RZ ;  /* 0x0010000000007824 */ /* 0x000fe200078e00ff */
[----:B------:R-:W-:-:S04]  /*4730*/  LEA R3, R3, 0x3b800000, 0x17 ;  /* 0x3b80000003037811 */ /* 0x000fc800078eb8ff */
[----:B------:R-:W-:-:S07]  /*4740*/  LOP3.LUT R4, R3, R0, R7, 0xfe, !PT ;  /* 0x0000000003047212 */ /* 0x000fce00078efe07 */
.L_x_8933:
[----:B------:R-:W-:Y:S05]  /*4750*/  BSYNC.RECONVERGENT B0 ;  /* 0x0000000000007941 */ /* 0x000fea0003800200 */
.L_x_8932:
[----:B------:R-:W0:Y:S02]  /*4760*/  F2I.S64.TRUNC R4, R4 ;  /* 0x0000000400047311 */ /* 0x000e24000020d900 */
[----:B0-----:R-:W-:Y:S01]  /*4770*/  PRMT R18, R4, 0x7610, R18 ;  /* 0x0000761004127816 */ /* 0x001fe20000000012 */
[----:B------:R-:W-:Y:S06]  /*4780*/  BRA `(.L_x_8917) ;  /* 0x0000000400107947 */ /* 0x000fec0003800000 */
.L_x_8930:
        /* <DEDUP_REMOVED lines=21> */
.L_x_8939:
[----:B------:R-:W-:Y:S05]  /*48e0*/  BSYNC.RECONVERGENT B1 ;  /* 0x0000000000017941 */ /* 0x000fea0003800200 */
.L_x_8938:
[----:B------:R-:W-:Y:S01]  /*48f0*/  IMAD.SHL.U32 R0, R0, 0x200000, RZ ;  /* 0x0020000000007824 */ /* 0x000fe200078e00ff */
[----:B------:R-:W-:-:S04]  /*4900*/  LEA R3, R3, 0x37800000, 0x17 ;  /* 0x3780000003037811 */ /* 0x000fc800078eb8ff */
[----:B------:R-:W-:-:S07]  /*4910*/  LOP3.LUT R4, R3, R0, R7, 0xfe, !PT ;  /* 0x0000000003047212 */ /* 0x000fce00078efe07 */
.L_x_8937:
[----:B------:R-:W-:Y:S05]  /*4920*/  BSYNC.RECONVERGENT B0 ;  /* 0x0000000000007941 */ /* 0x000fea0003800200 */
.L_x_8936:
[----:B------:R-:W0:Y:S02]  /*4930*/  F2I.S64.TRUNC R4, R4 ;  /* 0x0000000400047311 */ /* 0x000e24000020d900 */
[----:B0-----:R-:W-:Y:S01]  /*4940*/  PRMT R18, R4, 0x7610, R18 ;  /* 0x0000761004127816 */ /* 0x001fe20000000012 */
[----:B------:R-:W-:Y:S06]  /*4950*/  BRA `(.L_x_8917) ;  /* 0x00000000009c7947 */ /* 0x000fec0003800000 */
.L_x_8929:
        /* <DEDUP_REMOVED lines=14> */
.L_x_8943:
[----:B------:R-:W-:Y:S05]  /*4a40*/  BSYNC.RECONVERGENT B0 ;  /* 0x0000000000007941 */ /* 0x000fea0003800200 */
.L_x_8942:
[----:B------:R-:W0:Y:S02]  /*4a50*/  F2I.S64.TRUNC R4, R4 ;  /* 0x0000000400047311 */ /* 0x000e24000020d900 */
[----:B0-----:R-:W-:Y:S01]  /*4a60*/  PRMT R18, R4, 0x7610, R18 ;  /* 0x0000761004127816 */ /* 0x001fe20000000012 */
[----:B------:R-:W-:Y:S06]  /*4a70*/  BRA `(.L_x_8917) ;  /* 0x0000000000547947 */ /* 0x000fec0003800000 */
.L_x_8916:
        /* <DEDUP_REMOVED lines=16> */
.L_x_8944:
[----:B------:R-:W-:Y:S01]  /*4b80*/  PRMT R18, RZ, 0x7610, R18 ;  /* 0x00007610ff127816 */ /* 0x000fe20000000012 */
[----:B------:R-:W-:Y:S06]  /*4b90*/  BRA `(.L_x_8917) ;  /* 0x00000000000c7947 */ /* 0x000fec0003800000 */
.L_x_8941:
[----:B------:R1:W5:Y:S01]  /*4ba0*/  LDG.E.U8 R18, desc[UR36][R6.64] ;  /* 0x0000002406127981 */ /* 0x000362000c1e1100 */
[----:B------:R-:W-:Y:S05]  /*4bb0*/  BRA `(.L_x_8917) ;  /* 0x0000000000047947 */ /* 0x000fea0003800000 */
.L_x_8940:
[----:B------:R2:W5:Y:S02]  /*4bc0*/  LDG.E.U8 R18, desc[UR36][R6.64] ;  /* 0x0000002406127981 */ /* 0x000564000c1e1100 */
.L_x_8917:
        /* <DEDUP_REMOVED lines=19> */
.L_x_8948:
[----:B------:R0:W5:Y:S01]  /*4d00*/  LDG.E.U8 R19, desc[UR36][R6.64] ;  /* 0x0000002406137981 */ /* 0x000162000c1e1100 */
[----:B------:R-:W-:Y:S05]  /*4d10*/  BRA `(.L_x_8950) ;  /* 0x0000000c00607947 */ /* 0x000fea0003800000 */
.L_x_8947:
        /* <DEDUP_REMOVED lines=8> */
.L_x_8952:
[----:B------:R4:W5:Y:S01]  /*4da0*/  LDG.E.U8 R19, desc[UR36][R6.64] ;  /* 0x0000002406137981 */ /* 0x000962000c1e1100 */
[----:B------:R-:W-:Y:S05]  /*4db0*/  BRA `(.L_x_8950) ;  /* 0x0000000c00387947 */ /* 0x000fea0003800000 */
.L_x_8951:
[----:B------:R3:W5:Y:S01]  /*4dc0*/  LDG.E.U16 R19, desc[UR36][R6.64] ;  /* 0x0000002406137981 */ /* 0x000762000c1e1500 */
[----:B------:R-:W-:Y:S05]  /*4dd0*/  BRA `(.L_x_8950) ;  /* 0x0000000c00307947 */ /* 0x000fea0003800000 */
.L_x_8946:
        /* <DEDUP_REMOVED lines=10> */
.L_x_8954:
[----:B------:R-:W2:Y:S02]  /*4e80*/  LDG.E.U16 R4, desc[UR36][R6.64] ;  /* 0x0000002406047981 */ /* 0x000ea4000c1e1500 */
[----:B--2---:R-:W-:-:S06]  /*4e90*/  HADD2.F32 R4, -RZ, R4.H0_H0 ;  /* 0x20000004ff047230 */ /* 0x004fcc0000004100 */
[----:B------:R-:W0:Y:S02]  /*4ea0*/  F2I.S64.TRUNC R4, R4 ;  /* 0x0000000400047311 */ /* 0x000e24000020d900 */
[----:B0-----:R-:W-:Y:S01]  /*4eb0*/  PRMT R19, R4, 0x7610, R19 ;  /* 0x0000761004137816 */ /* 0x001fe20000000013 */
[----:B------:R-:W-:Y:S06]  /*4ec0*/  BRA `(.L_x_8950) ;  /* 0x0000000800f47947 */ /* 0x000fec0003800000 */
.L_x_8953:
        /* <DEDUP_REMOVED lines=10> */
.L_x_8956:
[----:B------:R-:W2:Y:S02]  /*4f70*/  LDG.E.U16 R6, desc[UR36][R6.64] ;  /* 0x0000002406067981 */ /* 0x000ea4000c1e1500 */
[----:B--2---:R-:W-:-:S06]  /*4f80*/  HADD2.F32 R4, -RZ, R6.H0_H0 ;  /* 0x20000006ff047230 */ /* 0x004fcc0000004100 */
[----:B------:R-:W0:Y:S02]  /*4f90*/  F2I.S64.TRUNC R4, R4 ;  /* 0x0000000400047311 */ /* 0x000e24000020d900 */
[----:B0-----:R-:W-:Y:S01]  /*4fa0*/  PRMT R19, R4, 0x7610, R19 ;  /* 0x0000761004137816 */ /* 0x001fe20000000013 */
[----:B------:R-:W-:Y:S06]  /*4fb0*/  BRA `(.L_x_8950) ;  /* 0x0000000800b87947 */ /* 0x000fec0003800000 */
.L_x_8955:
[----:B------:R-:W2:Y:S02]  /*4fc0*/  LDG.E.64 R4, desc[UR36][R6.64] ;  /* 0x0000002406047981 */ /* 0x000ea4000c1e1b00 */
[----:B--2---:R-:W0:Y:S02]  /*4fd0*/  F2I.S64.F64.TRUNC R4, R4 ;  /* 0x0000000400047311 */ /* 0x004e24000030d900 */
[----:B0-----:R-:W-:Y:S01]  /*4fe0*/  PRMT R19, R4, 0x7610, R19 ;  /* 0x0000761004137816 */ /* 0x001fe20000000013 */
[----:B------:R-:W-:Y:S06]  /*4ff0*/  BRA `(.L_x_8950) ;  /* 0x0000000800a87947 */ /* 0x000fec0003800000 */
.L_x_8945:
        /* <DEDUP_REMOVED lines=12> */
.L_x_8959:
[----:B------:R-:W2:Y:S02]  /*50c0*/  LDG.E.64 R6, desc[UR36][R6.64] ;  /* 0x0000002406067981 */ /* 0x000ea4000c1e1b00 */
[----:B--2---:R-:W0:Y:S02]  /*50d0*/  F2I.S64.F64.TRUNC R4, R6 ;  /* 0x0000000600047311 */ /* 0x004e24000030d900 */
[----:B0-----:R-:W-:Y:S01]  /*50e0*/  PRMT R19, R4, 0x7610, R19 ;  /* 0x0000761004137816 */ /* 0x001fe20000000013 */
[----:B------:R-:W-:Y:S06]  /*50f0*/  BRA `(.L_x_8950) ;  /* 0x0000000800687947 */ /* 0x000fec0003800000 */
.L_x_8958:
        /* <DEDUP_REMOVED lines=27> */
.L_x_8961:
        /* <DEDUP_REMOVED lines=15> */
.L_x_8960:
[----:B------:R-:W2:Y:S02]  /*53a0*/  LDG.E.U16 R4, desc[UR36][R6.64] ;  /* 0x0000002406047981 */ /* 0x000ea4000c1e1500 */
[----:B--2---:R-:W-:-:S06]  /*53b0*/  IMAD.U32 R4, R4, 0x10000, RZ ;  /* 0x0001000004047824 */ /* 0x004fcc00078e00ff */
[----:B------:R-:W0:Y:S02]  /*53c0*/  F2I.S64.TRUNC R4, R4 ;  /* 0x0000000400047311 */ /* 0x000e24000020d900 */
[----:B0-----:R-:W-:Y:S01]  /*53d0*/  PRMT R19, R4, 0x7610, R19 ;  /* 0x0000761004137816 */ /* 0x001fe20000000013 */
[----:B------:R-:W-:Y:S06]  /*53e0*/  BRA `(.L_x_8950) ;  /* 0x0000000400ac7947 */ /* 0x000fec0003800000 */
.L_x_8957:
        /* <DEDUP_REMOVED lines=10> */
.L_x_8964:
        /* <DEDUP_REMOVED lines=21> */
.L_x_8968:
[----:B------:R-:W-:Y:S05]  /*55e0*/  BSYNC.RECONVERGENT B1 ;  /* 0x0000000000017941 */ /* 0x000fea0003800200 */
.L_x_8967:
[----:B------:R-:W-:Y:S01]  /*55f0*/  IMAD.SHL.U32 R0, R0, 0x100000, RZ ;  /* 0x0010000000007824 */ /* 0x000fe200078e00ff */
[----:B------:R-:W-:-:S04]  /*5600*/  LEA R3, R3, 0x3b800000, 0x17 ;  /* 0x3b80000003037811 */ /* 0x000fc800078eb8ff */
[----:B------:R-:W-:-:S07]  /*5610*/  LOP3.LUT R4, R3, R0, R7, 0xfe, !PT ;  /* 0x0000000003047212 */ /* 0x000fce00078efe07 */
.L_x_8966:
[----:B------:R-:W-:Y:S05]  /*5620*/  BSYNC.RECONVERGENT B0 ;  /* 0x0000000000007941 */ /* 0x000fea0003800200 */
.L_x_8965:
[----:B------:R-:W0:Y:S02]  /*5630*/  F2I.S64.TRUNC R4, R4 ;  /* 0x0000000400047311 */ /* 0x000e24000020d900 */
[----:B0-----:R-:W-:Y:S01]  /*5640*/  PRMT R19, R4, 0x7610, R19 ;  /* 0x0000761004137816 */ /* 0x001fe20000000013 */
[----:B------:R-:W-:Y:S06]  /*5650*/  BRA `(.L_x_8950) ;  /* 0x0000000400107947 */ /* 0x000fec0003800000 */
.L_x_8963:
        /* <DEDUP_REMOVED lines=21> */
.L_x_8972:
[----:B------:R-:W-:Y:S05]  /*57b0*/  BSYNC.RECONVERGENT B1 ;  /* 0x0000000000017941 */ /* 0x000fea0003800200 */
.L_x_8971:
[----:B------:R-:W-:Y:S01]  /*57c0*/  IMAD.SHL.U32 R0, R0, 0x200000, RZ ;  /* 0x0020000000007824 */ /* 0x000fe200078e00ff */
[----:B------:R-:W-:-:S04]  /*57d0*/  LEA R3, R3, 0x37800000, 0x17 ;  /* 0x3780000003037811 */ /* 0x000fc800078eb8ff */
[----:B------:R-:W-:-:S07]  /*57e0*/  LOP3.LUT R4, R3, R0, R7, 0xfe, !PT ;  /* 0x0000000003047212 */ /* 0x000fce00078efe07 */
.L_x_8970:
[----:B------:R-:W-:Y:S05]  /*57f0*/  BSYNC.RECONVERGENT B0 ;  /* 0x0000000000007941 */ /* 0x000fea0003800200 */
.L_x_8969:
[----:B------:R-:W0:Y:S02]  /*5800*/  F2I.S64.TRUNC R4, R4 ;  /* 0x0000000400047311 */ /* 0x000e24000020d900 */
[----:B0-----:R-:W-:Y:S01]  /*5810*/  PRMT R19, R4, 0x7610, R19 ;  /* 0x0000761004137816 */ /* 0x001fe20000000013 */
[----:B------:R-:W-:Y:S06]  /*5820*/  BRA `(.L_x_8950) ;  /* 0x00000000009c7947 */ /* 0x000fec0003800000 */
.L_x_8962:
        /* <DEDUP_REMOVED lines=14> */
.L_x_8976:
[----:B------:R-:W-:Y:S05]  /*5910*/  BSYNC.RECONVERGENT B0 ;  /* 0x0000000000007941 */ /* 0x000fea0003800200 */
.L_x_8975:
[----:B------:R-:W0:Y:S02]  /*5920*/  F2I.S64.TRUNC R4, R4 ;  /* 0x0000000400047311 */ /* 0x000e24000020d900 */
[----:B0-----:R-:W-:Y:S01]  /*5930*/  PRMT R19, R4, 0x7610, R19 ;  /* 0x0000761004137816 */ /* 0x001fe20000000013 */
[----:B------:R-:W-:Y:S06]  /*5940*/  BRA `(.L_x_8950) ;  /* 0x0000000000547947 */ /* 0x000fec0003800000 */
.L_x_8949:
        /* <DEDUP_REMOVED lines=16> */
.L_x_8977:
[----:B------:R-:W-:Y:S01]  /*5a50*/  PRMT R19, RZ, 0x7610, R19 ;  /* 0x00007610ff137816 */ /* 0x000fe20000000013 */
[----:B------:R-:W-:Y:S06]  /*5a60*/  BRA `(.L_x_8950) ;  /* 0x00000000000c7947 */ /* 0x000fec0003800000 */
.L_x_8974:
[----:B------:R1:W5:Y:S01]  /*5a70*/  LDG.E.U8 R19, desc[UR36][R6.64] ;  /* 0x0000002406137981 */ /* 0x000362000c1e1100 */
[----:B------:R-:W-:Y:S05]  /*5a80*/  BRA `(.L_x_8950) ;  /* 0x0000000000047947 */ /* 0x000fea0003800000 */
.L_x_8973:
[----:B------:R2:W5:Y:S02]  /*5a90*/  LDG.E.U8 R19, desc[UR36][R6.64] ;  /* 0x0000002406137981 */ /* 0x000564000c1e1100 */
.L_x_8950:
[----:B------:R-:W-:Y:S01]  /*5aa0*/  VIADD R23, R23, 0x80 ;  /* 0x0000008017177836 */ /* 0x000fe20000000000 */
[----:B-----5:R-:W-:-:S07]  /*5ab0*/  LOP3.LUT R18, R18, 0xff, RZ, 0xc0, !PT ;  /* 0x000000ff12127812 */ /* 0x020fce00078ec0ff */
.L_x_8911:
[----:B------:R-:W-:Y:S05]  /*5ac0*/  BSYNC.RECONVERGENT B6 ;  /* 0x0000000000067941 */ /* 0x000fea0003800200 */
.L_x_8910:
        /* <DEDUP_REMOVED lines=24> */
.L_x_8983:
[----:B------:R0:W5:Y:S01]  /*5c50*/  LDG.E.U8 R23, desc[UR36][R6.64] ;  /* 0x0000002406177981 */ /* 0x000162000c1e1100 */
[----:B------:R-:W-:Y:S05]  /*5c60*/  BRA `(.L_x_8985) ;  /* 0x0000000c00607947 */ /* 0x000fea0003800000 */
.L_x_8982:
        /* <DEDUP_REMOVED lines=8> */
.L_x_8987:
[----:B------:R3:W5:Y:S01]  /*5cf0*/  LDG.E.U8 R23, desc[UR36][R6.64] ;  /* 0x0000002406177981 */ /* 0x000762000c1e1100 */
[----:B------:R-:W-:Y:S05]  /*5d00*/  BRA `(.L_x_8985) ;  /* 0x0000000c00387947 */ /* 0x000fea0003800000 */
.L_x_8986:
[----:B------:R2:W5:Y:S01]  /*5d10*/  LDG.E.U16 R23, desc[UR36][R6.64] ;  /* 0x0000002406177981 */ /* 0x000562000c1e1500 */
[----:B------:R-:W-:Y:S05]  /*5d20*/  BRA `(.L_x_8985) ;  /* 0x0000000c00307947 */ /* 0x000fea0003800000 */
.L_x_8981:
        /* <DEDUP_REMOVED lines=10> */
.L_x_8989:
[----:B------:R-:W2:Y:S02]  /*5dd0*/  LDG.E.U16 R4, desc[UR36][R6.64] ;  /* 0x0000002406047981 */ /* 0x000ea4000c1e1500 */
[----:B--2---:R-:W-:-:S06]  /*5de0*/  HADD2.F32 R4, -RZ, R4.H0_H0 ;  /* 0x20000004ff047230 */ /* 0x004fcc0000004100 */
[----:B------:R-:W0:Y:S02]  /*5df0*/  F2I.S64.TRUNC R4, R4 ;  /* 0x0000000400047311 */ /* 0x000e24000020d900 */
[----:B0-----:R-:W-:Y:S01]  /*5e00*/  PRMT R23, R4, 0x7610, R23 ;  /* 0x0000761004177816 */ /* 0x001fe20000000017 */
[----:B------:R-:W-:Y:S06]  /*5e10*/  BRA `(.L_x_8985) ;  /* 0x0000000800f47947 */ /* 0x000fec0003800000 */
.L_x_8988:
        /* <DEDUP_REMOVED lines=10> */
.L_x_8991:
[----:B------:R-:W2:Y:S02]  /*5ec0*/  LDG.E.U16 R6, desc[UR36][R6.64] ;  /* 0x0000002406067981 */ /* 0x000ea4000c1e1500 */
[----:B--2---:R-:W-:-:S06]  /*5ed0*/  HADD2.F32 R4, -RZ, R6.H0_H0 ;  /* 0x20000006ff047230 */ /* 0x004fcc0000004100 */
[----:B------:R-:W0:Y:S02]  /*5ee0*/  F2I.S64.TRUNC R4, R4 ;  /* 0x0000000400047311 */ /* 0x000e24000020d900 */
[----:B0-----:R-:W-:Y:S01]  /*5ef0*/  PRMT R23, R4, 0x7610, R23 ;  /* 0x0000761004177816 */ /* 0x001fe20000000017 */
[----:B------:R-:W-:Y:S06]  /*5f00*/  BRA `(.L_x_8985) ;  /* 0x0000000800b87947 */ /* 0x000fec0003800000 */
.L_x_8990:
[----:B------:R-:W2:Y:S02]  /*5f10*/  LDG.E.64 R4, desc[UR36][R6.64] ;  /* 0x0000002406047981 */ /* 0x000ea4000c1e1b00 */
[----:B--2---:R-:W0:Y:S02]  /*5f20*/  F2I.S64.F64.TRUNC R4, R4 ;  /* 0x0000000400047311 */ /* 0x004e24000030d900 */
[----:B0-----:R-:W-:Y:S01]  /*5f30*/  PRMT R23, R4, 0x7610, R23 ;  /* 0x0000761004177816 */ /* 0x001fe20000000017 */
[----:B------:R-:W-:Y:S06]  /*5f40*/  BRA `(.L_x_8985) ;  /* 0x0000000800a87947 */ /* 0x000fec0003800000 */
.L_x_8980:
        /* <DEDUP_REMOVED lines=12> */
.L_x_8994:
[----:B------:R-:W2:Y:S02]  /*6010*/  LDG.E.64 R6, desc[UR36][R6.64] ;  /* 0x0000002406067981 */ /* 0x000ea4000c1e1b00 */
[----:B--2---:R-:W0:Y:S02]  /*6020*/  F2I.S64.F64.TRUNC R4, R6 ;  /* 0x0000000600047311 */ /* 0x004e24000030d900 */
[----:B0-----:R-:W-:Y:S01]  /*6030*/  PRMT R23, R4, 0x7610, R23 ;  /* 0x0000761004177816 */ /* 0x001fe20000000017 */
[----:B------:R-:W-:Y:S06]  /*6040*/  BRA `(.L_x_8985) ;  /* 0x0000000800687947 */ /* 0x000fec0003800000 */
.L_x_8993:
        /* <DEDUP_REMOVED lines=27> */
.L_x_8996:
        /* <DEDUP_REMOVED lines=15> */
.L_x_8995:
[----:B------:R-:W2:Y:S02]  /*62f0*/  LDG.E.U16 R4, desc[UR36][R6.64] ;  /* 0x0000002406047981 */ /* 0x000ea4000c1e1500 */
[----:B--2---:R-:W-:-:S06]  /*6300*/  IMAD.U32 R4, R4, 0x10000, RZ ;  /* 0x0001000004047824 */ /* 0x004fcc00078e00ff */
[----:B------:R-:W0:Y:S02]  /*6310*/  F2I.S64.TRUNC R4, R4 ;  /* 0x0000000400047311 */ /* 0x000e24000020d900 */
[----:B0-----:R-:W-:Y:S01]  /*6320*/  PRMT R23, R4, 0x7610, R23 ;  /* 0x0000761004177816 */ /* 0x001fe20000000017 */
[----:B------:R-:W-:Y:S06]  /*6330*/  BRA `(.L_x_8985) ;  /* 0x0000000400ac7947 */ /* 0x000fec0003800000 */
.L_x_8992:
        /* <DEDUP_REMOVED lines=10> */
.L_x_8999:
        /* <DEDUP_REMOVED lines=21> */
.L_x_9003:
[----:B------:R-:W-:Y:S05]  /*6530*/  BSYNC.RECONVERGENT B1 ;  /* 0x0000000000017941 */ /* 0x000fea0003800200 */
.L_x_9002:
[----:B------:R-:W-:Y:S01]  /*6540*/  IMAD.SHL.U32 R0, R0, 0x100000, RZ ;  /* 0x0010000000007824 */ /* 0x000fe200078e00ff */
[----:B------:R-:W-:-:S04]  /*6550*/  LEA R3, R3, 0x3b800000, 0x17 ;  /* 0x3b80000003037811 */ /* 0x000fc800078eb8ff */
[----:B------:R-:W-:-:S07]  /*6560*/  LOP3.LUT R4, R3, R0, R7, 0xfe, !PT ;  /* 0x0000000003047212 */ /* 0x000fce00078efe07 */
.L_x_9001:
[----:B------:R-:W-:Y:S05]  /*6570*/  BSYNC.RECONVERGENT B0 ;  /* 0x0000000000007941 */ /* 0x000fea0003800200 */
.L_x_9000:
[----:B------:R-:W0:Y:S02]  /*6580*/  F2I.S64.TRUNC R4, R4 ;  /* 0x0000000400047311 */ /* 0x000e24000020d900 */
[----:B0-----:R-:W-:Y:S01]  /*6590*/  PRMT R23, R4, 0x7610, R23 ;  /* 0x0000761004177816 */ /* 0x001fe20000000017 */
[----:B------:R-:W-:Y:S06]  /*65a0*/  BRA `(.L_x_8985) ;  /* 0x0000000400107947 */ /* 0x000fec0003800000 */
.L_x_8998:
        /* <DEDUP_REMOVED lines=21> */
.L_x_9007:
[----:B------:R-:W-:Y:S05]  /*6700*/  BSYNC.RECONVERGENT B1 ;  /* 0x0000000000017941 */ /* 0x000fea0003800200 */
.L_x_9006:
[----:B------:R-:W-:Y:S01]  /*6710*/  IMAD.SHL.U32 R0, R0, 0x200000, RZ ;  /* 0x0020000000007824 */ /* 0x000fe200078e00ff */
[----:B------:R-:W-:-:S04]  /*6720*/  LEA R3, R3, 0x37800000, 0x17 ;  /* 0x3780000003037811 */ /* 0x000fc800078eb8ff */
[----:B------:R-:W-:-:S07]  /*6730*/  LOP3.LUT R4, R3, R0, R7, 0xfe, !PT ;  /* 0x0000000003047212 */ /* 0x000fce00078efe07 */
.L_x_9005:
[----:B------:R-:W-:Y:S05]  /*6740*/  BSYNC.RECONVERGENT B0 ;  /* 0x0000000000007941 */ /* 0x000fea0003800200 */
.L_x_9004:
[----:B------:R-:W0:Y:S02]  /*6750*/  F2I.S64.TRUNC R4, R4 ;  /* 0x0000000400047311 */ /* 0x000e24000020d900 */
[----:B0-----:R-:W-:Y:S01]  /*6760*/  PRMT R23, R4, 0x7610, R23 ;  /* 0x0000761004177816 */ /* 0x001fe20000000017 */
[----:B------:R-:W-:Y:S06]  /*6770*/  BRA `(.L_x_8985) ;  /* 0x00000000009c7947 */ /* 0x000fec0003800000 */
.L_x_8997:
        /* <DEDUP_REMOVED lines=14> */
.L_x_9011:
[----:B------:R-:W-:Y:S05]  /*6860*/  BSYNC.RECONVERGENT B0 ;  /* 0x0000000000007941 */ /* 0x000fea0003800200 */
.L_x_9010:
[----:B------:R-:W0:Y:S02]  /*6870*/  F2I.S64.TRUNC R4, R4 ;  /* 0x0000000400047311 */ /* 0x000e24000020d900 */
[----:B0-----:R-:W-:Y:S01]  /*6880*/  PRMT R23, R4, 0x7610, R23 ;  /* 0x0000761004177816 */ /* 0x001fe20000000017 */
[----:B------:R-:W-:Y:S06]  /*6890*/  BRA `(.L_x_8985) ;  /* 0x0000000000547947 */ /* 0x000fec0003800000 */
.L_x_8984:
        /* <DEDUP_REMOVED lines=16> */
.L_x_9012:
[----:B------:R-:W-:Y:S01]  /*69a0*/  PRMT R23, RZ, 0x7610, R23 ;  /* 0x00007610ff177816 */ /* 0x000fe20000000017 */
[----:B------:R-:W-:Y:S06]  /*69b0*/  BRA `(.L_x_8985) ;  /* 0x00000000000c7947 */ /* 0x000fec0003800000 */
.L_x_9009:
[----:B------:R0:W5:Y:S01]  /*69c0*/  LDG.E.U8 R23, desc[UR36][R6.64] ;  /* 0x0000002406177981 */ /* 0x000162000c1e1100 */
[----:B------:R-:W-:Y:S05]  /*69d0*/  BRA `(.L_x_8985) ;  /* 0x0000000000047947 */ /* 0x000fea0003800000 */
.L_x_9008:
[----:B------:R0:W5:Y:S02]  /*69e0*/  LDG.E.U8 R23, desc[UR36][R6.64] ;  /* 0x0000002406177981 */ /* 0x000164000c1e1100 */
.L_x_8985:
        /* <DEDUP_REMOVED lines=19> */
.L_x_9016:
[----:B------:R3:W5:Y:S01]  /*6b20*/  LDG.E.U8 R0, desc[UR36][R6.64] ;  /* 0x0000002406007981 */ /* 0x000762000c1e1100 */
[----:B------:R-:W-:Y:S05]  /*6b30*/  BRA `(.L_x_9018) ;  /* 0x0000000c00607947 */ /* 0x000fea0003800000 */
.L_x_9015:
        /* <DEDUP_REMOVED lines=8> */
.L_x_9020:
[----:B------:R0:W5:Y:S01]  /*6bc0*/  LDG.E.U8 R0, desc[UR36][R6.64] ;  /* 0x0000002406007981 */ /* 0x000162000c1e1100 */
[----:B------:R-:W-:Y:S05]  /*6bd0*/  BRA `(.L_x_9018) ;  /* 0x0000000c00387947 */ /* 0x000fea0003800000 */
.L_x_9019:
[----:B------:R0:W5:Y:S01]  /*6be0*/  LDG.E.U16 R0, desc[UR36][R6.64] ;  /* 0x0000002406007981 */ /* 0x000162000c1e1500 */
[----:B------:R-:W-:Y:S05]  /*6bf0*/  BRA `(.L_x_9018) ;  /* 0x0000000c00307947 */ /* 0x000fea0003800000 */
.L_x_9014:
        /* <DEDUP_REMOVED lines=10> */
.L_x_9022:
[----:B------:R-:W2:Y:S02]  /*6ca0*/  LDG.E.U16 R4, desc[UR36][R6.64] ;  /* 0x0000002406047981 */ /* 0x000ea4000c1e1500 */
[----:B--2---:R-:W-:-:S06]  /*6cb0*/  HADD2.F32 R4, -RZ, R4.H0_H0 ;  /* 0x20000004ff047230 */ /* 0x004fcc0000004100 */
[----:B------:R-:W0:Y:S02]  /*6cc0*/  F2I.S64.TRUNC R4, R4 ;  /* 0x0000000400047311 */ /* 0x000e24000020d900 */
[----:B0-----:R-:W-:Y:S01]  /*6cd0*/  PRMT R0, R4, 0x7610, R0 ;  /* 0x0000761004007816 */ /* 0x001fe20000000000 */
[----:B------:R-:W-:Y:S06]  /*6ce0*/  BRA `(.L_x_9018) ;  /* 0x0000000800f47947 */ /* 0x000fec0003800000 */
.L_x_9021:
        /* <DEDUP_REMOVED lines=10> */
.L_x_9024:
[----:B------:R-:W2:Y:S02]  /*6d90*/  LDG.E.U16 R6, desc[UR36][R6.64] ;  /* 0x0000002406067981 */ /* 0x000ea4000c1e1500 */
[----:B--2---:R-:W-:-:S06]  /*6da0*/  HADD2.F32 R4, -RZ, R6.H0_H0 ;  /* 0x20000006ff047230 */ /* 0x004fcc0000004100 */
[----:B------:R-:W0:Y:S02]  /*6db0*/  F2I.S64.TRUNC R4, R4 ;  /* 0x0000000400047311 */ /* 0x000e24000020d900 */
[----:B0-----:R-:W-:Y:S01]  /*6dc0*/  PRMT R0, R4, 0x7610, R0 ;  /* 0x0000761004007816 */ /* 0x001fe20000000000 */
[----:B------:R-:W-:Y:S06]  /*6dd0*/  BRA `(.L_x_9018) ;  /* 0x0000000800b87947 */ /* 0x000fec0003800000 */
.L_x_9023:
[----:B------:R-:W2:Y:S02]  /*6de0*/  LDG.E.64 R4, desc[UR36][R6.64] ;  /* 0x0000002406047981 */ /* 0x000ea4000c1e1b00 */
[----:B--2---:R-:W0:Y:S02]  /*6df0*/  F2I.S64.F64.TRUNC R4, R4 ;  /* 0x0000000400047311 */ /* 0x004e24000030d900 */
[----:B0-----:R-:W-:Y:S01]  /*6e00*/  PRMT R0, R4, 0x7610, R0 ;  /* 0x0000761004007816 */ /* 0x001fe20000000000 */
[----:B------:R-:W-:Y:S06]  /*6e10*/  BRA `(.L_x_9018) ;  /* 0x0000000800a87947 */ /* 0x000fec0003800000 */
.L_x_9013:
        /* <DEDUP_REMOVED lines=12> */
.L_x_9027:
[----:B------:R-:W2:Y:S02]  /*6ee0*/  LDG.E.64 R6, desc[UR36][R6.64] ;  /* 0x0000002406067981 */ /* 0x000ea4000c1e1b00 */
[----:B--2---:R-:W0:Y:S02]  /*6ef0*/  F2I.S64.F64.TRUNC R4, R6 ;  /* 0x0000000600047311 */ /* 0x004e24000030d900 */
[----:B0-----:R-:W-:Y:S01]  /*6f00*/  PRMT R0, R4, 0x7610, R0 ;  /* 0x0000761004007816 */ /* 0x001fe20000000000 */
[----:B------:R-:W-:Y:S06]  /*6f10*/  BRA `(.L_x_9018) ;  /* 0x0000000800687947 */ /* 0x000fec0003800000 */
.L_x_9026:
        /* <DEDUP_REMOVED lines=27> */
.L_x_9029:
        /* <DEDUP_REMOVED lines=15> */
.L_x_9028:
[----:B------:R-:W2:Y:S02]  /*71c0*/  LDG.E.U16 R4, desc[UR36][R6.64] ;  /* 0x0000002406047981 */ /* 0x000ea4000c1e1500 */
[----:B--2---:R-:W-:-:S06]  /*71d0*/  IMAD.U32 R4, R4, 0x10000, RZ ;  /* 0x0001000004047824 */ /* 0x004fcc00078e00ff */
[----:B------:R-:W0:Y:S02]  /*71e0*/  F2I.S64.TRUNC R4, R4 ;  /* 0x0000000400047311 */ /* 0x000e24000020d900 */
[----:B0-----:R-:W-:Y:S01]  /*71f0*/  PRMT R0, R4, 0x7610, R0 ;  /* 0x0000761004007816 */ /* 0x001fe20000000000 */
[----:B------:R-:W-:Y:S06]  /*7200*/  BRA `(.L_x_9018) ;  /* 0x0000000400ac7947 */ /* 0x000fec0003800000 */
.L_x_9025:
        /* <DEDUP_REMOVED lines=10> */
.L_x_9032:
        /* <DEDUP_REMOVED lines=21> */
.L_x_9036:
[----:B------:R-:W-:Y:S05]  /*7400*/  BSYNC.RECONVERGENT B1 ;  /* 0x0000000000017941 */ /* 0x000fea0003800200 */
.L_x_9035:
[----:B------:R-:W-:Y:S01]  /*7410*/  IMAD.SHL.U32 R0, R0, 0x100000, RZ ;  /* 0x0010000000007824 */ /* 0x000fe200078e00ff */
[----:B------:R-:W-:-:S04]  /*7420*/  LEA R3, R3, 0x3b800000, 0x17 ;  /* 0x3b80000003037811 */ /* 0x000fc800078eb8ff */
[----:B------:R-:W-:-:S07]  /*7430*/  LOP3.LUT R4, R3, R0, R7, 0xfe, !PT ;  /* 0x0000000003047212 */ /* 0x000fce00078efe07 */
.L_x_9034:
[----:B------:R-:W-:Y:S05]  /*7440*/  BSYNC.RECONVERGENT B0 ;  /* 0x0000000000007941 */ /* 0x000fea0003800200 */
.L_x_9033:
[----:B------:R-:W0:Y:S02]  /*7450*/  F2I.S64.TRUNC R4, R4 ;  /* 0x0000000400047311 */ /* 0x000e24000020d900 */
[----:B0-----:R-:W-:Y:S01]  /*7460*/  PRMT R0, R4, 0x7610, R0 ;  /* 0x0000761004007816 */ /* 0x001fe20000000000 */
[----:B------:R-:W-:Y:S06]  /*7470*/  BRA `(.L_x_9018) ;  /* 0x0000000400107947 */ /* 0x000fec0003800000 */
.L_x_9031:
        /* <DEDUP_REMOVED lines=21> */
.L_x_9040:
[----:B------:R-:W-:Y:S05]  /*75d0*/  BSYNC.RECONVERGENT B1 ;  /* 0x0000000000017941 */ /* 0x000fea0003800200 */
.L_x_9039:
[----:B------:R-:W-:Y:S01]  /*75e0*/  IMAD.SHL.U32 R0, R0, 0x200000, RZ ;  /* 0x0020000000007824 */ /* 0x000fe200078e00ff */
[----:B------:R-:W-:-:S04]  /*75f0*/  LEA R3, R3, 0x37800000, 0x17 ;  /* 0x3780000003037811 */ /* 0x000fc800078eb8ff */
[----:B------:R-:W-:-:S07]  /*7600*/  LOP3.LUT R4, R3, R0, R7, 0xfe, !PT ;  /* 0x0000000003047212 */ /* 0x000fce00078efe07 */
.L_x_9038:
[----:B------:R-:W-:Y:S05]  /*7610*/  BSYNC.RECONVERGENT B0 ;  /* 0x0000000000007941 */ /* 0x000fea0003800200 */
.L_x_9037:
[----:B------:R-:W0:Y:S02]  /*7620*/  F2I.S64.TRUNC R4, R4 ;  /* 0x0000000400047311 */ /* 0x000e24000020d900 */
[----:B0-----:R-:W-:Y:S01]  /*7630*/  PRMT R0, R4, 0x7610, R0 ;  /* 0x0000761004007816 */ /* 0x001fe20000000000 */
[----:B------:R-:W-:Y:S06]  /*7640*/  BRA `(.L_x_9018) ;  /* 0x00000000009c7947 */ /* 0x000fec0003800000 */
.L_x_9030:
        /* <DEDUP_REMOVED lines=14> */
.L_x_9044:
[----:B------:R-:W-:Y:S05]  /*7730*/  BSYNC.RECONVERGENT B0 ;  /* 0x0000000000007941 */ /* 0x000fea0003800200 */
.L_x_9043:
[----:B------:R-:W0:Y:S02]  /*7740*/  F2I.S64.TRUNC R4, R4 ;  /* 0x0000000400047311 */ /* 0x000e24000020d900 */
[----:B0-----:R-:W-:Y:S01]  /*7750*/  PRMT R0, R4, 0x7610, R0 ;  /* 0x0000761004007816 */ /* 0x001fe20000000000 */
[----:B------:R-:W-:Y:S06]  /*7760*/  BRA `(.L_x_9018) ;  /* 0x0000000000547947 */ /* 0x000fec0003800000 */
.L_x_9017:
        /* <DEDUP_REMOVED lines=16> */
.L_x_9045:
[----:B------:R-:W-:Y:S01]  /*7870*/  PRMT R0, RZ, 0x7610, R0 ;  /* 0x00007610ff007816 */ /* 0x000fe20000000000 */
[----:B------:R-:W-:Y:S06]  /*7880*/  BRA `(.L_x_9018) ;  /* 0x00000000000c7947 */ /* 0x000fec0003800000 */
.L_x_9042:
[----:B------:R1:W5:Y:S01]  /*7890*/  LDG.E.U8 R0, desc[UR36][R6.64] ;  /* 0x0000002406007981 */ /* 0x000362000c1e1100 */
[----:B------:R-:W-:Y:S05]  /*78a0*/  BRA `(.L_x_9018) ;  /* 0x0000000000047947 */ /* 0x000fea0003800000 */
.L_x_9041:
[----:B------:R0:W5:Y:S02]  /*78b0*/  LDG.E.U8 R0, desc[UR36][R6.64] ;  /* 0x0000002406007981 */ /* 0x000164000c1e1100 */
.L_x_9018:
[----:B-----5:R-:W-:-:S07]  /*78c0*/  LOP3.LUT R4, R23, 0xff, RZ, 0xc0, !PT ;  /* 0x000000ff17047812 */ /* 0x020fce00078ec0ff */
.L_x_8979:
[----:B------:R-:W-:Y:S05]  /*78d0*/  BSYNC.RECONVERGENT B6 ;  /* 0x0000000000067941 */ /* 0x000fea0003800200 */
.L_x_8978:
[CC--:B------:R-:W-:Y:S01]  /*78e0*/  ISETP.GE.AND P0, PT, R25.reuse, R16.reuse, PT ;  /* 0x000000101900720c */ /* 0x0c0fe20003f06270 */
[C---:B------:R-:W-:Y:S01]  /*78f0*/  VIADD R5, R25.reuse, 0x100 ;  /* 0x0000010019057836 */ /* 0x040fe20000000000 */
[----:B------:R-:W-:Y:S01]  /*7900*/  BSSY.RECONVERGENT B6, `(.L_x_9046) ;  /* 0x000011f000067945 */ /* 0x000fe20003800200 */
[C---:B------:R-:W-:Y:S02]  /*7910*/  VIADD R23, R25.reuse, 0x80 ;  /* 0x0000008019177836 */ /* 0x040fe40000000000 */
[----:B01234-:R-:W-:Y:S01]  /*7920*/  VIADD R7, R25, 0x180 ;  /* 0x0000018019077836 */ /* 0x01ffe20000000000 */
[-C--:B------:R-:W-:Y:S02]  /*7930*/  ISETP.GE.AND P2, PT, R5, R16.reuse, PT ;  /* 0x000000100500720c */ /* 0x080fe40003f46270 */
[-C--:B------:R-:W-:Y:S02]  /*7940*/  ISETP.GE.AND P3, PT, R23, R16.reuse, PT ;  /* 0x000000101700720c */ /* 0x080fe40003f66270 */
[----:B------:R-:W-:-:S03]  /*7950*/  ISETP.GE.AND P1, PT, R7, R16, PT ;  /* 0x000000100700720c */ /* 0x000fc60003f26270 */
[C---:B------:R-:W-:Y:S02]  /*7960*/  @!P0 LOP3.LUT R5, R26.reuse, 0xff, RZ, 0xc0, !PT ;  /* 0x000000ff1a058812 */ /* 0x040fe400078ec0ff */
[----:B------:R-:W-:Y:S02]  /*7970*/  @!P0 LOP3.LUT R26, R26, 0xff, RZ, 0xc0, !PT ;  /* 0x000000ff1a1a8812 */ /* 0x000fe400078ec0ff */
[----:B------:R-:W-:Y:S02]  /*7980*/  @!P0 ISETP.GT.U32.AND P4, PT, R5, 0x7, PT ;  /* 0x000000070500880c */ /* 0x000fe40003f84070 */
[----:B------:R-:W-:Y:S02]  /*7990*/  @!P0 SHF.R.U32.HI R26, RZ, R26, R17 ;  /* 0x0000001aff1a8219 */ /* 0x000fe40000011611 */
[----:B------:R-:W0:Y:S01]  /*79a0*/  LDC.U8 R17, c[0x0][0x3b0] ;  /* 0x0000ec00ff117b82 */ /* 0x000e220000000000 */
[----:B------:R-:W-:Y:S02]  /*79b0*/  @!P3 LOP3.LUT R6, R24, 0xff, RZ, 0xc0, !PT ;  /* 0x000000ff1806b812 */ /* 0x000fe400078ec0ff */
[----:B------:R-:W-:-:S02]  /*79c0*/  @!P0 SEL R3, R26, RZ, !P4 ;  /* 0x000000ff1a038207 */ /* 0x000fc40006000000 */
[----:B------:R-:W-:Y:S02]  /*79d0*/  @!P3 ISETP.GT.U32.AND P4, PT, R6, 0x7, PT ;  /* 0x000000070600b80c */ /* 0x000fe40003f84070 */
[----:B------:R-:W-:Y:S02]  /*79e0*/  @!P3 LOP3.LUT R5, R24, 0xff, RZ, 0xc0, !PT ;  /* 0x000000ff1805b812 */ /* 0x000fe400078ec0ff */
[C---:B------:R-:W-:Y:S02]  /*79f0*/  @!P2 LOP3.LUT R6, R19.reuse, 0xff, RZ, 0xc0, !PT ;  /* 0x000000ff1306a812 */ /* 0x040fe400078ec0ff */
[C---:B------:R-:W-:Y:S02]  /*7a00*/  @!P1 LOP3.LUT R8, R0.reuse, 0xff, RZ, 0xc0, !PT ;  /* 0x000000ff00089812 */ /* 0x040fe400078ec0ff */
[----:B------:R-:W-:Y:S02]  /*7a10*/  @!P2 LOP3.LUT R7, R19, 0xff, RZ, 0xc0, !PT ;  /* 0x000000ff1307a812 */ /* 0x000fe400078ec0ff */
[----:B------:R-:W-:-:S02]  /*7a20*/  @!P1 LOP3.LUT R9, R0, 0xff, RZ, 0xc0, !PT ;  /* 0x000000ff00099812 */ /* 0x000fc400078ec0ff */
[----:B------:R-:W-:Y:S02]  /*7a30*/  @!P3 SHF.R.U32.HI R5, RZ, R5, R22 ;  /* 0x00000005ff05b219 */ /* 0x000fe40000011616 */
[----:B------:R-:W-:Y:S02]  /*7a40*/  @!P2 ISETP.GT.U32.AND P5, PT, R6, 0x7, PT ;  /* 0x000000070600a80c */ /* 0x000fe40003fa4070 */
[----:B------:R-:W-:Y:S02]  /*7a50*/  @!P1 ISETP.GT.U32.AND P6, PT, R8, 0x7, PT ;  /* 0x000000070800980c */ /* 0x000fe40003fc4070 */
[----:B------:R-:W-:Y:S02]  /*7a60*/  @!P2 SHF.R.U32.HI R7, RZ, R7, R18 ;  /* 0x00000007ff07a219 */ /* 0x000fe40000011612 */
[----:B------:R-:W-:Y:S02]  /*7a70*/  @!P1 SHF.R.U32.HI R4, RZ, R9, R4 ;  /* 0x00000009ff049219 */ /* 0x000fe40000011604 */
[----:B------:R-:W-:-:S02]  /*7a80*/  @!P3 SEL R22, R5, RZ, !P4 ;  /* 0x000000ff0516b207 */ /* 0x000fc40006000000 */
[----:B------:R-:W-:Y:S02]  /*7a90*/  @!P2 SEL R18, R7, RZ, !P5 ;  /* 0x000000ff0712a207 */ /* 0x000fe40006800000 */
[----:B------:R-:W-:Y:S01]  /*7aa0*/  @!P1 SEL R19, R4, RZ, !P6 ;  /* 0x000000ff04139207 */ /* 0x000fe20007000000 */
        /* <DEDUP_REMOVED lines=22> */
.L_x_9051:
[----:B------:R0:W-:Y:S01]  /*7c10*/  STG.E.U8 desc[UR36][R8.64], R3 ;  /* 0x0000000308007986 */ /* 0x0001e2000c101124 */
[----:B------:R-:W-:Y:S01]  /*7c20*/  IMAD.MOV.U32 R25, RZ, RZ, R23 ;  /* 0x000000ffff197224 */ /* 0x000fe200078e0017 */
[----:B------:R-:W-:Y:S06]  /*7c30*/  BRA `(.L_x_9047) ;  /* 0x0000000c00ac7947 */ /* 0x000fec0003800000 */
.L_x_9050:
[----:B------:R-:W-:-:S13]  /*7c40*/  ISETP.NE.AND P0, PT, R0, 0x2, PT ;  /* 0x000000020000780c */ /* 0x000fda0003f05270 */
[----:B------:R-:W-:Y:S05]  /*7c50*/  @!P0 BRA `(.L_x_9053) ;  /* 0x0000000000348947 */ /* 0x000fea0003800000 */
[----:B------:R-:W-:-:S13]  /*7c60*/  ISETP.NE.AND P0, PT, R0, 0x3, PT ;  /* 0x000000030000780c */ /* 0x000fda0003f05270 */
[----:B------:R-:W-:Y:S05]  /*7c70*/  @!P0 BRA `(.L_x_9054) ;  /* 0x00000000001c8947 */ /* 0x000fea0003800000 */
[----:B------:R-:W-:-:S13]  /*7c80*/  ISETP.NE.AND P0, PT, R0, 0x4, PT ;  /* 0x000000040000780c */ /* 0x000fda0003f05270 */
[----:B------:R-:W-:Y:S05]  /*7c90*/  @P0 BRA `(.L_x_9052) ;  /* 0x0000000800e40947 */ /* 0x000fea0003800000 */
[----:B------:R-:W-:Y:S01]  /*7ca0*/  LOP3.LUT R4, R3, 0xff, RZ, 0xc0, !PT ;  /* 0x000000ff03047812 */ /* 0x000fe200078ec0ff */
[----:B------:R-:W-:Y:S02]  /*7cb0*/  IMAD.MOV.U32 R5, RZ, RZ, RZ ;  /* 0x000000ffff057224 */ /* 0x000fe400078e00ff */
[----:B------:R-:W-:-:S03]  /*7cc0*/  IMAD.MOV.U32 R25, RZ, RZ, R23 ;  /* 0x000000ffff197224 */ /* 0x000fc600078e0017 */
[----:B------:R0:W-:Y:S01]  /*7cd0*/  STG.E.64 desc[UR36][R8.64], R4 ;  /* 0x0000000408007986 */ /* 0x0001e2000c101b24 */
[----:B------:R-:W-:Y:S05]  /*7ce0*/  BRA `(.L_x_9047) ;  /* 0x0000000c00807947 */ /* 0x000fea0003800000 */
.L_x_9054:
[----:B------:R-:W-:Y:S01]  /*7cf0*/  LOP3.LUT R3, R3, 0xff, RZ, 0xc0, !PT ;  /* 0x000000ff03037812 */ /* 0x000fe200078ec0ff */
[----:B------:R-:W-:-:S04]  /*7d00*/  IMAD.MOV.U32 R25, RZ, RZ, R23 ;  /* 0x000000ffff197224 */ /* 0x000fc800078e0017 */
[----:B------:R0:W-:Y:S01]  /*7d10*/  STG.E desc[UR36][R8.64], R3 ;  /* 0x0000000308007986 */ /* 0x0001e2000c101924 */
[----:B------:R-:W-:Y:S05]  /*7d20*/  BRA `(.L_x_9047) ;  /* 0x0000000c00707947 */ /* 0x000fea0003800000 */
.L_x_9053:
[----:B------:R-:W-:Y:S01]  /*7d30*/  LOP3.LUT R3, R3, 0xff, RZ, 0xc0, !PT ;  /* 0x000000ff03037812 */ /* 0x000fe200078ec0ff */
[----:B------:R-:W-:-:S04]  /*7d40*/  IMAD.MOV.U32 R25, RZ, RZ, R23 ;  /* 0x000000ffff197224 */ /* 0x000fc800078e0017 */
[----:B------:R0:W-:Y:S01]  /*7d50*/  STG.E.U16 desc[UR36][R8.64], R3 ;  /* 0x0000000308007986 */ /* 0x0001e2000c101524 */
[----:B------:R-:W-:Y:S05]  /*7d60*/  BRA `(.L_x_9047) ;  /* 0x0000000c00607947 */ /* 0x000fea0003800000 */
.L_x_9049:
[----:B------:R-:W-:-:S13]  /*7d70*/  ISETP.GT.AND P0, PT, R0, 0x6, PT ;  /* 0x000000060000780c */ /* 0x000fda0003f04270 */
[----:B------:R-:W-:Y:S05]  /*7d80*/  @P0 BRA `(.L_x_9055) ;  /* 0x00000000003c0947 */ /* 0x000fea0003800000 */
[----:B------:R-:W-:-:S13]  /*7d90*/  ISETP.NE.AND P0, PT, R0, 0x5, PT ;  /* 0x000000050000780c */ /* 0x000fda0003f05270 */
[----:B------:R-:W-:Y:S05]  /*7da0*/  @!P0 BRA `(.L_x_9056) ;  /* 0x00000000001c8947 */ /* 0x000fea0003800000 */
[----:B------:R-:W-:-:S13]  /*7db0*/  ISETP.NE.AND P0, PT, R0, 0x6, PT ;  /* 0x000000060000780c */ /* 0x000fda0003f05270 */
[----:B------:R-:W-:Y:S05]  /*7dc0*/  @P0 BRA `(.L_x_9052) ;  /* 0x0000000800980947 */ /* 0x000fea0003800000 */
[----:B------:R-:W-:Y:S01]  /*7dd0*/  LOP3.LUT R3, R3, 0xff, RZ, 0xc0, !PT ;  /* 0x000000ff03037812 */ /* 0x000fe200078ec0ff */
[----:B------:R-:W-:-:S05]  /*7de0*/  IMAD.MOV.U32 R25, RZ, RZ, R23 ;  /* 0x000000ffff197224 */ /* 0x000fca00078e0017 */
[----:B------:R-:W0:Y:S02]  /*7df0*/  I2F.U16 R3, R3 ;  /* 0x0000000300037306 */ /* 0x000e240000101000 */
[----:B0-----:R0:W-:Y:S01]  /*7e00*/  STG.E desc[UR36][R8.64], R3 ;  /* 0x0000000308007986 */ /* 0x0011e2000c101924 */
[----:B------:R-:W-:Y:S05]  /*7e10*/  BRA `(.L_x_9047) ;  /* 0x0000000c00347947 */ /* 0x000fea0003800000 */
.L_x_9056:
[----:B------:R-:W-:Y:S01]  /*7e20*/  LOP3.LUT R3, R3, 0xff, RZ, 0xc0, !PT ;  /* 0x000000ff03037812 */ /* 0x000fe200078ec0ff */
[----:B------:R-:W-:-:S03]  /*7e30*/  IMAD.MOV.U32 R25, RZ, RZ, R23 ;  /* 0x000000ffff197224 */ /* 0x000fc600078e0017 */
[----:B------:R-:W0:Y:S02]  /*7e40*/  I2F.U16 R0, R3 ;  /* 0x0000000300007306 */ /* 0x000e240000101000 */
[----:B0-----:R-:W-:-:S05]  /*7e50*/  F2FP.F16.F32.PACK_AB R0, RZ, R0 ;  /* 0x00000000ff00723e */ /* 0x001fca00000000ff */
[----:B------:R0:W-:Y:S01]  /*7e60*/  STG.E.U16 desc[UR36][R8.64], R0 ;  /* 0x0000000008007986 */ /* 0x0001e2000c101524 */
[----:B------:R-:W-:Y:S05]  /*7e70*/  BRA `(.L_x_9047) ;  /* 0x0000000c001c7947 */ /* 0x000fea0003800000 */
.L_x_9055:
        /* <DEDUP_REMOVED lines=8> */
[----:B------:R-:W-:Y:S01]  /*7f00*/  IMAD.MOV.U32 R25, RZ, RZ, R23 ;  /* 0x000000ffff197224 */ /* 0x000fe200078e0017 */
[----:B------:R-:W0:Y:S02]  /*7f10*/  I2F.U16 R4, R3 ;  /* 0x0000000300047306 */ /* 0x000e240000101000 */
[----:B0-----:R0:W-:Y:S01]  /*7f20*/  STG.E.64 desc[UR36][R8.64], R4 ;  /* 0x0000000408007986 */ /* 0x0011e2000c101b24 */
[----:B------:R-:W-:Y:S05]  /*7f30*/  BRA `(.L_x_9047) ;  /* 0x0000000800ec7947 */ /* 0x000fea0003800000 */
.L_x_9058:
[----:B------:R-:W-:Y:S01]  /*7f40*/  LOP3.LUT R3, R3, 0xff, RZ, 0xc0, !PT ;  /* 0x000000ff03037812 */ /* 0x000fe200078ec0ff */
[----:B------:R-:W-:-:S05]  /*7f50*/  IMAD.MOV.U32 R25, RZ, RZ, R23 ;  /* 0x000000ffff197224 */ /* 0x000fca00078e0017 */
[----:B------:R-:W0:Y:S02]  /*7f60*/  I2F.U16 R3, R3 ;  /* 0x0000000300037306 */ /* 0x000e240000101000 */
[----:B0-----:R-:W-:-:S04]  /*7f70*/  F2FP.F16.F32.PACK_AB R3, RZ, R3 ;  /* 0x00000003ff03723e */ /* 0x001fc800000000ff */
[----:B------:R-:W-:-:S05]  /*7f80*/  PRMT R3, R3, 0x5410, RZ ;  /* 0x0000541003037816 */ /* 0x000fca00000000ff */
[----:B------:R0:W-:Y:S01]  /*7f90*/  STG.E desc[UR36][R8.64], R3 ;  /* 0x0000000308007986 */ /* 0x0001e2000c101924 */
[----:B------:R-:W-:Y:S05]  /*7fa0*/  BRA `(.L_x_9047) ;  /* 0x0000000800d07947 */ /* 0x000fea0003800000 */
.L_x_9057:
[----:B------:R-:W-:Y:S01]  /*7fb0*/  LOP3.LUT R4, R3, 0xff, RZ, 0xc0, !PT ;  /* 0x000000ff03047812 */ /* 0x000fe200078ec0ff */
[----:B------:R-:W-:-:S05]  /*7fc0*/  IMAD.MOV.U32 R25, RZ, RZ, R23 ;  /* 0x000000ffff197224 */ /* 0x000fca00078e0017 */
[----:B------:R-:W0:Y:S02]  /*7fd0*/  I2F.F64.U16 R4, R4 ;  /* 0x0000000400047312 */ /* 0x000e240000101800 */
[----:B0-----:R0:W-:Y:S01]  /*7fe0*/  STG.E.64 desc[UR36][R8.64], R4 ;  /* 0x0000000408007986 */ /* 0x0011e2000c101b24 */
[----:B------:R-:W-:Y:S05]  /*7ff0*/  BRA `(.L_x_9047) ;  /* 0x0000000800bc7947 */ /* 0x000fea0003800000 */
.L_x_9048:
        /* <DEDUP_REMOVED lines=13> */
.L_x_9061:
[----:B------:R-:W-:Y:S02]  /*80d0*/  LOP3.LUT R4, R3, 0xff, RZ, 0xc0, !PT ;  /* 0x000000ff03047812 */ /* 0x000fe400078ec0ff */
[----:B------:R-:W-:Y:S01]  /*80e0*/  CS2R R6, SRZ ;  /* 0x0000000000067805 */ /* 0x000fe2000001ff00 */
[----:B------:R-:W-:-:S03]  /*80f0*/  IMAD.MOV.U32 R25, RZ, RZ, R23 ;  /* 0x000000ffff197224 */ /* 0x000fc600078e0017 */
[----:B------:R-:W0:Y:S02]  /*8100*/  I2F.F64.U16 R4, R4 ;  /* 0x0000000400047312 */ /* 0x000e240000101800 */
[----:B0-----:R0:W-:Y:S01]  /*8110*/  STG.E.128 desc[UR36][R8.64], R4 ;  /* 0x0000000408007986 */ /* 0x0011e2000c101d24 */
[----:B------:R-:W-:Y:S05]  /*8120*/  BRA `(.L_x_9047) ;  /* 0x0000000800707947 */ /* 0x000fea0003800000 */
.L_x_9060:
[----:B------:R-:W-:-:S13]  /*8130*/  ISETP.NE.AND P0, PT, R0, 0xf, PT ;  /* 0x0000000f0000780c */ /* 0x000fda0003f05270 */
[----:B------:R-:W-:Y:S05]  /*8140*/  @!P0 BRA `(.L_x_9062) ;  /* 0x0000000000a08947 */ /* 0x000fea0003800000 */
[----:B------:R-:W-:-:S13]  /*8150*/  ISETP.NE.AND P0, PT, R0, 0x17, PT ;  /* 0x000000170000780c */ /* 0x000fda0003f05270 */
[----:B------:R-:W-:Y:S05]  /*8160*/  @!P0 BRA `(.L_x_9063) ;  /* 0x0000000000488947 */ /* 0x000fea0003800000 */
[----:B------:R-:W-:-:S13]  /*8170*/  ISETP.NE.AND P0, PT, R0, 0x18, PT ;  /* 0x000000180000780c */ /* 0x000fda0003f05270 */
[----:B------:R-:W-:Y:S05]  /*8180*/  @P0 BRA `(.L_x_9052) ;  /* 0x0000000400a80947 */ /* 0x000fea0003800000 */
[----:B------:R-:W-:Y:S01]  /*8190*/  LOP3.LUT R0, R3, 0xff, RZ, 0xc0, !PT ;  /* 0x000000ff03007812 */ /* 0x000fe200078ec0ff */
[----:B------:R-:W-:Y:S01]  /*81a0*/  BSSY.RECONVERGENT B0, `(.L_x_9064) ;  /* 0x000000b000007945 */ /* 0x000fe20003800200 */
[----:B------:R-:W-:Y:S02]  /*81b0*/  IMAD.MOV.U32 R3, RZ, RZ, 0x7f ;  /* 0x0000007fff037424 */ /* 0x000fe400078e00ff */
[----:B------:R-:W0:Y:S02]  /*81c0*/  I2F.U16 R5, R0 ;  /* 0x0000000000057306 */ /* 0x000e240000101000 */
[----:B0-----:R-:W-:-:S13]  /*81d0*/  ISETP.GT.U32.AND P0, PT, R5, 0x43efffff, PT ;  /* 0x43efffff0500780c */ /* 0x001fda0003f04070 */
[----:B------:R-:W-:Y:S05]  /*81e0*/  @P0 BRA `(.L_x_9065) ;  /* 0x0000000000180947 */ /* 0x000fea0003800000 */
[----:B------:R-:W-:-:S13]  /*81f0*/  ISETP.GT.U32.AND P0, PT, R5, 0x3c7fffff, PT ;  /* 0x3c7fffff0500780c */ /* 0x000fda0003f04070 */
[----:B------:R-:W-:Y:S01]  /*8200*/  @P0 SHF.R.U32.HI R0, RZ, 0x14, R5 ;  /* 0x00000014ff000819 */ /* 0x000fe20000011605 */
[----:B------:R-:W-:-:S03]  /*8210*/  @!P0 FADD.FTZ R3, R5, 16384 ;  /* 0x4680000005038421 */ /* 0x000fc60000010000 */
[----:B------:R-:W-:-:S04]  /*8220*/  @P0 LOP3.LUT R0, R0, 0x1, RZ, 0xc0, !PT ;  /* 0x0000000100000812 */ /* 0x000fc800078ec0ff */
[----:B------:R-:W-:-:S04]  /*8230*/  @P0 IADD3 R0, PT, PT, R5, 0x407ffff, R0 ;  /* 0x0407ffff05000810 */ /* 0x000fc80007ffe000 */
[----:B------:R-:W-:-:S07]  /*8240*/  @P0 SHF.R.U32.HI R3, RZ, 0x14, R0 ;  /* 0x00000014ff030819 */ /* 0x000fce0000011600 */
.L_x_9065:
[----:B------:R-:W-:Y:S05]  /*8250*/  BSYNC.RECONVERGENT B0 ;  /* 0x0000000000007941 */ /* 0x000fea0003800200 */
.L_x_9064:
[----:B------:R0:W-:Y:S01]  /*8260*/  STG.E.U8 desc[UR36][R8.64], R3 ;  /* 0x0000000308007986 */ /* 0x0001e2000c101124 */
[----:B------:R-:W-:Y:S01]  /*8270*/  IMAD.MOV.U32 R25, RZ, RZ, R23 ;  /* 0x000000ffff197224 */ /* 0x000fe200078e0017 */
[----:B------:R-:W-:Y:S06]  /*8280*/  BRA `(.L_x_9047) ;  /* 0x0000000800187947 */ /* 0x000fec0003800000 */
.L_x_9063:
[----:B------:R-:W-:-:S04]  /*8290*/  LOP3.LUT R0, R3, 0xff, RZ, 0xc0, !PT ;  /* 0x000000ff03007812 */ /* 0x000fc800078ec0ff */
[----:B------:R-:W0:Y:S02]  /*82a0*/  I2F.U16 R5, R0 ;  /* 0x0000000000057306 */ /* 0x000e240000101000 */
[----:B0-----:R-:W-:-:S13]  /*82b0*/  ISETP.GE.U32.AND P1, PT, R5, 0x47800000, PT ;  /* 0x478000000500780c */ /* 0x001fda0003f26070 */
[----:B------:R-:W-:Y:S01]  /*82c0*/  @P1 IMAD.MOV.U32 R3, RZ, RZ, 0x7f ;  /* 0x0000007fff031424 */ /* 0x000fe200078e00ff */
[----:B------:R-:W-:Y:S01]  /*82d0*/  @P1 ISETP.GT.U32.AND P0, PT, R5, 0x7f800000, PT ;  /* 0x7f8000000500180c */ /* 0x000fe20003f04070 */
[----:B------:R-:W-:-:S03]  /*82e0*/  @P1 IMAD.MOV.U32 R25, RZ, RZ, R23 ;  /* 0x000000ffff191224 */ /* 0x000fc600078e0017 */
[----:B------:R-:W-:-:S05]  /*82f0*/  @P1 SEL R3, R3, 0x7c, P0 ;  /* 0x0000007c03031807 */ /* 0x000fca0000000000 */
[----:B------:R0:W-:Y:S01]  /*8300*/  @P1 STG.E.U8 desc[UR36][R8.64], R3 ;  /* 0x0000000308001986 */ /* 0x0001e2000c101124 */
[----:B------:R-:W-:Y:S05]  /*8310*/  @P1 BRA `(.L_x_9047) ;  /* 0x0000000400f41947 */ /* 0x000fea0003800000 */
[----:B------:R-:W-:-:S13]  /*8320*/  ISETP.GT.U32.AND P0, PT, R5, 0x387fffff, PT ;  /* 0x387fffff0500780c */ /* 0x000fda0003f04070 */
[----:B------:R-:W-:Y:S01]  /*8330*/  @P0 SHF.R.U32.HI R0, RZ, 0x15, R5 ;  /* 0x00000015ff000819 */ /* 0x000fe20000011605 */
[C---:B0-----:R-:W-:Y:S01]  /*8340*/  @!P0 FADD.FTZ R3, R5.reuse, 128 ;  /* 0x4300000005038421 */ /* 0x041fe20000010000 */
[--C-:B------:R-:W-:Y:S02]  /*8350*/  @!P0 IMAD.MOV.U32 R25, RZ, RZ, R23.reuse ;  /* 0x000000ffff198224 */ /* 0x100fe400078e0017 */
[----:B------:R-:W-:Y:S01]  /*8360*/  @P0 LOP3.LUT R0, R0, 0x1, RZ, 0xc0, !PT ;  /* 0x0000000100000812 */ /* 0x000fe200078ec0ff */
[----:B------:R-:W-:Y:S01]  /*8370*/  @P0 IMAD.MOV.U32 R25, RZ, RZ, R23 ;  /* 0x000000ffff190224 */ /* 0x000fe200078e0017 */
[----:B------:R0:W-:Y:S02]  /*8380*/  @!P0 STG.E.U8 desc[UR36][R8.64], R3 ;  /* 0x0000000308008986 */ /* 0x0001e4000c101124 */
[----:B------:R-:W-:-:S04]  /*8390*/  @P0 IADD3 R0, PT, PT, R5, 0x80fffff, R0 ;  /* 0x080fffff05000810 */ /* 0x000fc80007ffe000 */
[----:B------:R-:W-:-:S05]  /*83a0*/  @P0 SHF.R.U32.HI R5, RZ, 0x15, R0 ;  /* 0x00000015ff050819 */ /* 0x000fca0000011600 */
[----:B------:R0:W-:Y:S01]  /*83b0*/  @P0 STG.E.U8 desc[UR36][R8.64], R5 ;  /* 0x0000000508000986 */ /* 0x0001e2000c101124 */
[----:B------:R-:W-:Y:S05]  /*83c0*/  BRA `(.L_x_9047) ;  /* 0x0000000400c87947 */ /* 0x000fea0003800000 */
.L_x_9062:
[----:B------:R-:W-:Y:S01]  /*83d0*/  LOP3.LUT R3, R3, 0xff, RZ, 0xc0, !PT ;  /* 0x000000ff03037812 */ /* 0x000fe200078ec0ff */
[----:B------:R-:W-:-:S03]  /*83e0*/  IMAD.MOV.U32 R25, RZ, RZ, R23 ;  /* 0x000000ffff197224 */ /* 0x000fc600078e0017 */
[----:B------:R-:W0:Y:S02]  /*83f0*/  I2F.U16 R0, R3 ;  /* 0x0000000300007306 */ /* 0x000e240000101000 */
[----:B0-----:R-:W-:-:S05]  /*8400*/  F2FP.BF16.F32.PACK_AB R0, RZ, R0 ;  /* 0x00000000ff00723e */ /* 0x001fca00000010ff */
[----:B------:R0:W-:Y:S01]  /*8410*/  STG.E.U16 desc[UR36][R8.64], R0 ;  /* 0x0000000008007986 */ /* 0x0001e2000c101524 */
[----:B------:R-:W-:Y:S05]  /*8420*/  BRA `(.L_x_9047) ;  /* 0x0000000400b07947 */ /* 0x000fea0003800000 */
.L_x_9059:
        /* <DEDUP_REMOVED lines=8> */
[----:B------:R-:W-:Y:S01]  /*84b0*/  LOP3.LUT R3, R3, 0xff, RZ, 0xc0, !PT ;  /* 0x000000ff03037812 */ /* 0x000fe200078ec0ff */
[----:B------:R-:W-:-:S04]  /*84c0*/  IMAD.MOV.U32 R25, RZ, RZ, R23 ;  /* 0x000000ffff197224 */ /* 0x000fc800078e0017 */
[----:B------:R0:W-:Y:S01]  /*84d0*/  STG.E.U16 desc[UR36][R8.64], R3 ;  /* 0x0000000308007986 */ /* 0x0001e2000c101524 */
[----:B------:R-:W-:Y:S05]  /*84e0*/  BRA `(.L_x_9047) ;  /* 0x0000000400807947 */ /* 0x000fea0003800000 */
.L_x_9068:
[----:B------:R-:W-:Y:S01]  /*84f0*/  LOP3.LUT R3, R3, 0xff, RZ, 0xc0, !PT ;  /* 0x000000ff03037812 */ /* 0x000fe200078ec0ff */
[----:B------:R-:W-:Y:S01]  /*8500*/  BSSY.RECONVERGENT B0, `(.L_x_9069) ;  /* 0x0000012000007945 */ /* 0x000fe20003800200 */
[----:B------:R-:W-:-:S04]  /*8510*/  IMAD.MOV.U32 R4, RZ, RZ, 0x80 ;  /* 0x00000080ff047424 */ /* 0x000fc800078e00ff */
[----:B------:R-:W0:Y:S02]  /*8520*/  I2F.U16 R3, R3 ;  /* 0x0000000300037306 */ /* 0x000e240000101000 */
[----:B0-----:R-:W-:-:S13]  /*8530*/  ISETP.GT.U32.AND P0, PT, R3, 0x437fffff, PT ;  /* 0x437fffff0300780c */ /* 0x001fda0003f04070 */
        /* <DEDUP_REMOVED lines=8> */
.L_x_9071:
[----:B------:R-:W-:-:S04]  /*85c0*/  SHF.R.U32.HI R0, RZ, 0x14, R3 ;  /* 0x00000014ff007819 */ /* 0x000fc80000011603 */
[----:B------:R-:W-:-:S04]  /*85d0*/  LOP3.LUT R0, R0, 0x1, RZ, 0xc0, !PT ;  /* 0x0000000100007812 */ /* 0x000fc800078ec0ff */
[----:B------:R-:W-:-:S04]  /*85e0*/  IADD3 R0, PT, PT, R3, 0x487ffff, R0 ;  /* 0x0487ffff03007810 */ /* 0x000fc80007ffe000 */
[----:B------:R-:W-:-:S04]  /*85f0*/  SHF.R.U32.HI R0, RZ, 0x14, R0 ;  /* 0x00000014ff007819 */ /* 0x000fc80000011600 */
[----:B------:R-:W-:-:S07]  /*8600*/  LOP3.LUT R0, R0, 0xff, RZ, 0xc0, !PT ;  /* 0x000000ff00007812 */ /* 0x000fce00078ec0ff */
.L_x_9072:
[----:B------:R-:W-:-:S07]  /*8610*/  PRMT R4, R0, 0x7610, R4 ;  /* 0x0000761000047816 */ /* 0x000fce0000000004 */
.L_x_9070:
[----:B------:R-:W-:Y:S05]  /*8620*/  BSYNC.RECONVERGENT B0 ;  /* 0x0000000000007941 */ /* 0x000fea0003800200 */
.L_x_9069:
[----:B------:R0:W-:Y:S01]  /*8630*/  STG.E.U8 desc[UR36][R8.64], R4 ;  /* 0x0000000408007986 */ /* 0x0001e2000c101124 */
[----:B------:R-:W-:Y:S01]  /*8640*/  IMAD.MOV.U32 R25, RZ, RZ, R23 ;  /* 0x000000ffff197224 */ /* 0x000fe200078e0017 */
[----:B------:R-:W-:Y:S06]  /*8650*/  BRA `(.L_x_9047) ;  /* 0x0000000400247947 */ /* 0x000fec0003800000 */
.L_x_9067:
        /* <DEDUP_REMOVED lines=13> */
.L_x_9075:
[----:B------:R-:W-:-:S04]  /*8730*/  SHF.R.U32.HI R0, RZ, 0x15, R3 ;  /* 0x00000015ff007819 */ /* 0x000fc80000011603 */
[----:B------:R-:W-:-:S04]  /*8740*/  LOP3.LUT R0, R0, 0x1, RZ, 0xc0, !PT ;  /* 0x0000000100007812 */ /* 0x000fc800078ec0ff */
[----:B------:R-:W-:-:S04]  /*8750*/  IADD3 R0, PT, PT, R3, 0x88fffff, R0 ;  /* 0x088fffff03007810 */ /* 0x000fc80007ffe000 */
[----:B------:R-:W-:-:S04]  /*8760*/  SHF.R.U32.HI R0, RZ, 0x15, R0 ;  /* 0x00000015ff007819 */ /* 0x000fc80000011600 */
[----:B------:R-:W-:-:S07]  /*8770*/  LOP3.LUT R0, R0, 0xff, RZ, 0xc0, !PT ;  /* 0x000000ff00007812 */ /* 0x000fce00078ec0ff */
.L_x_9076:
[----:B------:R-:W-:-:S07]  /*8780*/  PRMT R4, R0, 0x7610, R4 ;  /* 0x0000761000047816 */ /* 0x000fce0000000004 */
.L_x_9074:
[----:B------:R-:W-:Y:S05]  /*8790*/  BSYNC.RECONVERGENT B0 ;  /* 0x0000000000007941 */ /* 0x000fea0003800200 */
.L_x_9073:
[----:B------:R4:W-:Y:S01]  /*87a0*/  STG.E.U8 desc[UR36][R8.64], R4 ;  /* 0x0000000408007986 */ /* 0x0009e2000c101124 */
[----:B------:R-:W-:Y:S01]  /*87b0*/  IMAD.MOV.U32 R25, RZ, RZ, R23 ;  /* 0x000000ffff197224 */ /* 0x000fe200078e0017 */
[----:B------:R-:W-:Y:S06]  /*87c0*/  BRA `(.L_x_9047) ;  /* 0x0000000000c87947 */ /* 0x000fec0003800000 */
.L_x_9066:
[----:B------:R-:W-:-:S13]  /*87d0*/  ISETP.NE.AND P0, PT, R0, 0x1c, PT ;  /* 0x0000001c0000780c */ /* 0x000fda0003f05270 */
[----:B------:R-:W-:Y:S05]  /*87e0*/  @!P0 BRA `(.L_x_9077) ;  /* 0x0000000000b48947 */ /* 0x000fea0003800000 */
[----:B------:R-:W-:-:S13]  /*87f0*/  ISETP.NE.AND P0, PT, R0, 0x1d, PT ;  /* 0x0000001d0000780c */ /* 0x000fda0003f05270 */
[----:B------:R-:W-:Y:S05]  /*8800*/  @!P0 BRA `(.L_x_9078) ;  /* 0x0000000000988947 */ /* 0x000fea0003800000 */
[----:B------:R-:W-:-:S13]  /*8810*/  ISETP.NE.AND P0, PT, R0, 0x2c, PT ;  /* 0x0000002c0000780c */ /* 0x000fda0003f05270 */
[----:B------:R-:W-:Y:S05]  /*8820*/  @!P0 BRA `(.L_x_9079) ;  /* 0x0000000000488947 */ /* 0x000fea0003800000 */
.L_x_9052:
        /* <DEDUP_REMOVED lines=16> */
.L_x_9080:
[----:B------:R-:W-:Y:S01]  /*8930*/  IMAD.MOV.U32 R25, RZ, RZ, R23 ;  /* 0x000000ffff197224 */ /* 0x000fe200078e0017 */
[----:B------:R-:W-:Y:S06]  /*8940*/  BRA `(.L_x_9047) ;  /* 0x0000000000687947 */ /* 0x000fec0003800000 */
.L_x_9079:
[----:B------:R-:W-:Y:S01]  /*8950*/  LOP3.LUT R3, R3, 0xff, RZ, 0xc0, !PT ;  /* 0x000000ff03037812 */ /* 0x000fe200078ec0ff */
[----:B------:R-:W-:Y:S02]  /*8960*/  IMAD.MOV.U32 R5, RZ, RZ, 0xff ;  /* 0x000000ffff057424 */ /* 0x000fe400078e00ff */
[----:B------:R-:W-:-:S03]  /*8970*/  IMAD.MOV.U32 R25, RZ, RZ, R23 ;  /* 0x000000ffff197224 */ /* 0x000fc600078e0017 */
[----:B------:R-:W0:Y:S02]  /*8980*/  I2F.U16 R3, R3 ;  /* 0x0000000300037306 */ /* 0x000e240000101000 */
[----:B0-----:R-:W-:-:S04]  /*8990*/  SHF.R.U32.HI R4, RZ, 0x17, R3 ;  /* 0x00000017ff047819 */ /* 0x001fc80000011603 */
[----:B------:R-:W-:-:S13]  /*89a0*/  ISETP.NE.AND P2, PT, R4, 0xff, PT ;  /* 0x000000ff0400780c */ /* 0x000fda0003f45270 */
[--C-:B------:R-:W-:Y:S02]  /*89b0*/  @P2 SHF.R.U32.HI R0, RZ, 0x16, R3.reuse ;  /* 0x00000016ff002819 */ /* 0x100fe40000011603 */
[--C-:B------:R-:W-:Y:S02]  /*89c0*/  @P2 LOP3.LUT P0, RZ, R4, 0x3fffff, R3.reuse, 0xf8, !PT ;  /* 0x003fffff04ff2812 */ /* 0x100fe4000780f803 */
[----:B------:R-:W-:Y:S02]  /*89d0*/  @P2 LOP3.LUT R0, R0, 0x1, RZ, 0xc0, !PT ;  /* 0x0000000100002812 */ /* 0x000fe400078ec0ff */
[----:B------:R-:W-:Y:S02]  /*89e0*/  PRMT R3, R5, 0x7610, R3 ;  /* 0x0000761005037816 */ /* 0x000fe40000000003 */
[----:B------:R-:W-:Y:S01]  /*89f0*/  @P2 ISETP.EQ.U32.AND P1, PT, R0, 0x1, P0 ;  /* 0x000000010000280c */ /* 0x000fe20000722070 */
[----:B------:R-:W-:Y:S01]  /*8a00*/  @P2 VIADD R0, R4, 0x1 ;  /* 0x0000000104002836 */ /* 0x000fe20000000000 */
[----:B------:R-:W-:-:S02]  /*8a10*/  PLOP3.LUT P0, PT, PT, PT, PT, 0x80, 0x8 ;  /* 0x000000000008781c */ /* 0x000fc40003f0f070 */
[----:B------:R-:W-:-:S13]  /*8a20*/  @P2 PLOP3.LUT P0, PT, P1, PT, PT, 0x80, 0x8 ;  /* 0x000000000008281c */ /* 0x000fda0000f0f070 */
[----:B------:R-:W-:-:S04]  /*8a30*/  @!P0 IMAD.MOV R0, RZ, RZ, R4 ;  /* 0x000000ffff008224 */ /* 0x000fc800078e0204 */
[----:B------:R-:W-:-:S05]  /*8a40*/  @P2 IMAD.MOV.U32 R3, RZ, RZ, R0 ;  /* 0x000000ffff032224 */ /* 0x000fca00078e0000 */
[----:B------:R3:W-:Y:S01]  /*8a50*/  STG.E.U8 desc[UR36][R8.64], R3 ;  /* 0x0000000308007986 */ /* 0x0007e2000c101124 */
[----:B------:R-:W-:Y:S05]  /*8a60*/  BRA `(.L_x_9047) ;  /* 0x0000000000207947 */ /* 0x000fea0003800000 */
.L_x_9078:
[----:B------:R-:W-:Y:S01]  /*8a70*/  LOP3.LUT R4, R3, 0xff, RZ, 0xc0, !PT ;  /* 0x000000ff03047812 */ /* 0x000fe200078ec0ff */
[----:B------:R-:W-:Y:S02]  /*8a80*/  IMAD.MOV.U32 R5, RZ, RZ, RZ ;  /* 0x000000ffff057224 */ /* 0x000fe400078e00ff */
[----:B------:R-:W-:-:S03]  /*8a90*/  IMAD.MOV.U32 R25, RZ, RZ, R23 ;  /* 0x000000ffff197224 */ /* 0x000fc600078e0017 */
[----:B------:R2:W-:Y:S01]  /*8aa0*/  STG.E.64 desc[UR36][R8.64], R4 ;  /* 0x0000000408007986 */ /* 0x0005e2000c101b24 */
[----:B------:R-:W-:Y:S05]  /*8ab0*/  BRA `(.L_x_9047) ;  /* 0x00000000000c7947 */ /* 0x000fea0003800000 */
.L_x_9077:
[----:B------:R-:W-:Y:S01]  /*8ac0*/  LOP3.LUT R3, R3, 0xff, RZ, 0xc0, !PT ;  /* 0x000000ff03037812 */ /* 0x000fe200078ec0ff */
[----:B------:R-:W-:-:S04]  /*8ad0*/  IMAD.MOV.U32 R25, RZ, RZ, R23 ;  /* 0x000000ffff197224 */ /* 0x000fc800078e0017 */
[----:B------:R1:W-:Y:S03]  /*8ae0*/  STG.E desc[UR36][R8.64], R3 ;  /* 0x0000000308007986 */ /* 0x0003e6000c101924 */
.L_x_9047:
[----:B------:R-:W-:Y:S05]  /*8af0*/  BSYNC.RECONVERGENT B6 ;  /* 0x0000000000067941 */ /* 0x000fea0003800200 */
.L_x_9046:
[----:B------:R-:W-:Y:S01]  /*8b00*/  ISETP.GE.AND P0, PT, R25, R16, PT ;  /* 0x000000101900720c */ /* 0x000fe20003f06270 */
[----:B------:R-:W-:-:S12]  /*8b10*/  BSSY.RECONVERGENT B7, `(.L_x_9081) ;  /* 0x00001dc000077945 */ /* 0x000fd80003800200 */
[----:B------:R-:W-:Y:S05]  /*8b20*/  @P0 BRA `(.L_x_9082) ;  /* 0x0000001c00680947 */ /* 0x000fea0003800000 */
[----:B------:R-:W5:Y:S01]  /*8b30*/  LDCU UR4, c[0x0][0x3b4] ;  /* 0x00007680ff0477ac */ /* 0x000f620008000800 */
[----:B01234-:R-:W0:Y:S01]  /*8b40*/  LDC.64 R8, c[0x0][0x388] ;  /* 0x0000e200ff087b82 */ /* 0x01fe220000000a00 */
[----:B------:R-:W-:Y:S01]  /*8b50*/  IMAD R0, R2, 0x200, R25 ;  /* 0x0000020002007824 */ /* 0x000fe200078e0219 */
[----:B------:R-:W-:Y:S01]  /*8b60*/  PRMT R4, R17, 0x9910, RZ ;  /* 0x0000991011047816 */ /* 0x000fe200000000ff */
[----:B------:R-:W-:Y:S02]  /*8b70*/  BSSY.RECONVERGENT B6, `(.L_x_9083) ;  /* 0x00000e6000067945 */ /* 0x000fe40003800200 */
        /* <DEDUP_REMOVED lines=16> */
.L_x_9087:
[----:B------:R4:W-:Y:S01]  /*8c80*/  STG.E.U8 desc[UR36][R8.64], R22 ;  /* 0x0000001608007986 */ /* 0x0009e2000c101124 */
[----:B------:R-:W-:Y:S05]  /*8c90*/  BRA `(.L_x_9089) ;  /* 0x0000000c004c7947 */ /* 0x000fea0003800000 */
.L_x_9086:
[----:B------:R-:W-:-:S13]  /*8ca0*/  ISETP.NE.AND P0, PT, R0, 0x2, PT ;  /* 0x000000020000780c */ /* 0x000fda0003f05270 */
[----:B------:R-:W-:Y:S05]  /*8cb0*/  @!P0 BRA `(.L_x_9090) ;  /* 0x00000000002c8947 */ /* 0x000fea0003800000 */
[----:B------:R-:W-:-:S13]  /*8cc0*/  ISETP.NE.AND P0, PT, R0, 0x3, PT ;  /* 0x000000030000780c */ /* 0x000fda0003f05270 */
[----:B------:R-:W-:Y:S05]  /*8cd0*/  @!P0 BRA `(.L_x_9091) ;  /* 0x0000000000188947 */ /* 0x000fea0003800000 */
[----:B------:R-:W-:-:S13]  /*8ce0*/  ISETP.NE.AND P0, PT, R0, 0x4, PT ;  /* 0x000000040000780c */ /* 0x000fda0003f05270 */
[----:B------:R-:W-:Y:S05]  /*8cf0*/  @P0 BRA `(.L_x_9088) ;  /* 0x00000008005c0947 */ /* 0x000fea0003800000 */
[----:B------:R-:W-:Y:S01]  /*8d00*/  LOP3.LUT R22, R22, 0xff, RZ, 0xc0, !PT ;  /* 0x000000ff16167812 */ /* 0x000fe200078ec0ff */
[----:B------:R-:W-:-:S05]  /*8d10*/  IMAD.MOV.U32 R23, RZ, RZ, RZ ;  /* 0x000000ffff177224 */ /* 0x000fca00078e00ff */
[----:B------:R1:W-:Y:S01]  /*8d20*/  STG.E.64 desc[UR36][R8.64], R22 ;  /* 0x0000001608007986 */ /* 0x0003e2000c101b24 */
[----:B------:R-:W-:Y:S05]  /*8d30*/  BRA `(.L_x_9089) ;  /* 0x0000000c00247947 */ /* 0x000fea0003800000 */
.L_x_9091:
[----:B------:R-:W-:-:S05]  /*8d40*/  LOP3.LUT R3, R22, 0xff, RZ, 0xc0, !PT ;  /* 0x000000ff16037812 */ /* 0x000fca00078ec0ff */
[----:B------:R2:W-:Y:S01]  /*8d50*/  STG.E desc[UR36][R8.64], R3 ;  /* 0x0000000308007986 */ /* 0x0005e2000c101924 */
[----:B------:R-:W-:Y:S05]  /*8d60*/  BRA `(.L_x_9089) ;  /* 0x0000000c00187947 */ /* 0x000fea0003800000 */
.L_x_9090:
[----:B------:R-:W-:-:S05]  /*8d70*/  LOP3.LUT R3, R22, 0xff, RZ, 0xc0, !PT ;  /* 0x000000ff16037812 */ /* 0x000fca00078ec0ff */
[----:B------:R0:W-:Y:S01]  /*8d80*/  STG.E.U16 desc[UR36][R8.64], R3 ;  /* 0x0000000308007986 */ /* 0x0001e2000c101524 */
[----:B------:R-:W-:Y:S05]  /*8d90*/  BRA `(.L_x_9089) ;  /* 0x0000000c000c7947 */ /* 0x000fea0003800000 */
.L_x_9085:
[----:B------:R-:W-:-:S13]  /*8da0*/  ISETP.GT.AND P0, PT, R0, 0x6, PT ;  /* 0x000000060000780c */ /* 0x000fda0003f04270 */
[----:B------:R-:W-:Y:S05]  /*8db0*/  @P0 BRA `(.L_x_9092) ;  /* 0x0000000000340947 */ /* 0x000fea0003800000 */
[----:B------:R-:W-:-:S13]  /*8dc0*/  ISETP.NE.AND P0, PT, R0, 0x5, PT ;  /* 0x000000050000780c */ /* 0x000fda0003f05270 */
[----:B------:R-:W-:Y:S05]  /*8dd0*/  @!P0 BRA `(.L_x_9093) ;  /* 0x0000000000188947 */ /* 0x000fea0003800000 */
[----:B------:R-:W-:-:S13]  /*8de0*/  ISETP.NE.AND P0, PT, R0, 0x6, PT ;  /* 0x000000060000780c */ /* 0x000fda0003f05270 */
[----:B------:R-:W-:Y:S05]  /*8df0*/  @P0 BRA `(.L_x_9088) ;  /* 0x00000008001c0947 */ /* 0x000fea0003800000 */
[----:B------:R-:W-:-:S06]  /*8e00*/  LOP3.LUT R3, R22, 0xff, RZ, 0xc0, !PT ;  /* 0x000000ff16037812 */ /* 0x000fcc00078ec0ff */
[----:B------:R-:W0:Y:S02]  /*8e10*/  I2F.U16 R3, R3 ;  /* 0x0000000300037306 */ /* 0x000e240000101000 */
[----:B0-----:R0:W-:Y:S01]  /*8e20*/  STG.E desc[UR36][R8.64], R3 ;  /* 0x0000000308007986 */ /* 0x0011e2000c101924 */
[----:B------:R-:W-:Y:S05]  /*8e30*/  BRA `(.L_x_9089) ;  /* 0x0000000800e47947 */ /* 0x000fea0003800000 */
.L_x_9093:
[----:B------:R-:W-:-:S04]  /*8e40*/  LOP3.LUT R22, R22, 0xff, RZ, 0xc0, !PT ;  /* 0x000000ff16167812 */ /* 0x000fc800078ec0ff */
[----:B------:R-:W0:Y:S02]  /*8e50*/  I2F.U16 R0, R22 ;  /* 0x0000001600007306 */ /* 0x000e240000101000 */
[----:B0-----:R-:W-:-:S05]  /*8e60*/  F2FP.F16.F32.PACK_AB R0, RZ, R0 ;  /* 0x00000000ff00723e */ /* 0x001fca00000000ff */
[----:B------:R0:W-:Y:S01]  /*8e70*/  STG.E.U16 desc[UR36][R8.64], R0 ;  /* 0x0000000008007986 */ /* 0x0001e2000c101524 */
[----:B------:R-:W-:Y:S05]  /*8e80*/  BRA `(.L_x_9089) ;  /* 0x0000000800d07947 */ /* 0x000fea0003800000 */
.L_x_9092:
        /* <DEDUP_REMOVED lines=8> */
[----:B------:R-:W0:Y:S02]  /*8f10*/  I2F.U16 R22, R22 ;  /* 0x0000001600167306 */ /* 0x000e240000101000 */
[----:B0-----:R0:W-:Y:S01]  /*8f20*/  STG.E.64 desc[UR36][R8.64], R22 ;  /* 0x0000001608007986 */ /* 0x0011e2000c101b24 */
[----:B------:R-:W-:Y:S05]  /*8f30*/  BRA `(.L_x_9089) ;  /* 0x0000000800a47947 */ /* 0x000fea0003800000 */
.L_x_9095:
[----:B------:R-:W-:-:S06]  /*8f40*/  LOP3.LUT R22, R22, 0xff, RZ, 0xc0, !PT ;  /* 0x000000ff16167812 */ /* 0x000fcc00078ec0ff */
[----:B------:R-:W0:Y:S02]  /*8f50*/  I2F.U16 R22, R22 ;  /* 0x0000001600167306 */ /* 0x000e240000101000 */
[----:B0-----:R-:W-:-:S04]  /*8f60*/  F2FP.F16.F32.PACK_AB R3, RZ, R22 ;  /* 0x00000016ff03723e */ /* 0x001fc800000000ff */
[----:B------:R-:W-:-:S05]  /*8f70*/  PRMT R3, R3, 0x5410, RZ ;  /* 0x0000541003037816 */ /* 0x000fca00000000ff */
[----:B------:R0:W-:Y:S01]  /*8f80*/  STG.E desc[UR36][R8.64], R3 ;  /* 0x0000000308007986 */ /* 0x0001e2000c101924 */
[----:B------:R-:W-:Y:S05]  /*8f90*/  BRA `(.L_x_9089) ;  /* 0x00000008008c7947 */ /* 0x000fea0003800000 */
.L_x_9094:
[----:B------:R-:W-:-:S06]  /*8fa0*/  LOP3.LUT R4, R22, 0xff, RZ, 0xc0, !PT ;  /* 0x000000ff16047812 */ /* 0x000fcc00078ec0ff */
[----:B------:R-:W0:Y:S02]  /*8fb0*/  I2F.F64.U16 R4, R4 ;  /* 0x0000000400047312 */ /* 0x000e240000101800 */
[----:B0-----:R0:W-:Y:S01]  /*8fc0*/  STG.E.64 desc[UR36][R8.64], R4 ;  /* 0x0000000408007986 */ /* 0x0011e2000c101b24 */
[----:B------:R-:W-:Y:S05]  /*8fd0*/  BRA `(.L_x_9089) ;  /* 0x00000008007c7947 */ /* 0x000fea0003800000 */
.L_x_9084:
        /* <DEDUP_REMOVED lines=10> */
[----:B------:R-:W-:-:S05]  /*9080*/  LOP3.LUT R3, R22, 0xff, RZ, 0xc0, !PT ;  /* 0x000000ff16037812 */ /* 0x000fca00078ec0ff */
[----:B------:R0:W-:Y:S01]  /*9090*/  STG.E.U16 desc[UR36][R8.64], R3 ;  /* 0x0000000308007986 */ /* 0x0001e2000c101524 */
[----:B------:R-:W-:Y:S05]  /*90a0*/  BRA `(.L_x_9089) ;  /* 0x0000000800487947 */ /* 0x000fea0003800000 */
.L_x_9099:
[----:B------:R-:W-:Y:S01]  /*90b0*/  LOP3.LUT R22, R22, 0xff, RZ, 0xc0, !PT ;  /* 0x000000ff16167812 */ /* 0x000fe200078ec0ff */
[----:B------:R-:W-:Y:S01]  /*90c0*/  BSSY.RECONVERGENT B0, `(.L_x_9100) ;  /* 0x0000011000007945 */ /* 0x000fe20003800200 */
[----:B------:R-:W-:Y:S02]  /*90d0*/  IMAD.MOV.U32 R4, RZ, RZ, 0x80 ;  /* 0x00000080ff047424 */ /* 0x000fe400078e00ff */
[----:B------:R-:W0:Y:S02]  /*90e0*/  I2F.U16 R3, R22 ;  /* 0x0000001600037306 */ /* 0x000e240000101000 */
        /* <DEDUP_REMOVED lines=13> */
.L_x_9102:
[----:B------:R-:W-:-:S07]  /*91c0*/  PRMT R4, R0, 0x7610, R4 ;  /* 0x0000761000047816 */ /* 0x000fce0000000004 */
.L_x_9101:
[----:B------:R-:W-:Y:S05]  /*91d0*/  BSYNC.RECONVERGENT B0 ;  /* 0x0000000000007941 */ /* 0x000fea0003800200 */
.L_x_9100:
[----:B------:R0:W-:Y:S01]  /*91e0*/  STG.E.U8 desc[UR36][R8.64], R4 ;  /* 0x0000000408007986 */ /* 0x0001e2000c101124 */
[----:B------:R-:W-:Y:S05]  /*91f0*/  BRA `(.L_x_9089) ;  /* 0x0000000400f47947 */ /* 0x000fea0003800000 */
.L_x_9098:
        /* <DEDUP_REMOVED lines=17> */
.L_x_9105:
[----:B------:R-:W-:-:S07]  /*9310*/  PRMT R4, R0, 0x7610, R4 ;  /* 0x0000761000047816 */ /* 0x000fce0000000004 */
.L_x_9104:
[----:B------:R-:W-:Y:S05]  /*9320*/  BSYNC.RECONVERGENT B0 ;  /* 0x0000000000007941 */ /* 0x000fea0003800200 */
.L_x_9103:
[----:B------:R0:W-:Y:S01]  /*9330*/  STG.E.U8 desc[UR36][R8.64], R4 ;  /* 0x0000000408007986 */ /* 0x0001e2000c101124 */
[----:B------:R-:W-:Y:S05]  /*9340*/  BRA `(.L_x_9089) ;  /* 0x0000000400a07947 */ /* 0x000fea0003800000 */
.L_x_9097:
[----:B------:R-:W-:-:S13]  /*9350*/  ISETP.NE.AND P0, PT, R0, 0x1c, PT ;  /* 0x0000001c0000780c */ /* 0x000fda0003f05270 */
[----:B------:R-:W-:Y:S05]  /*9360*/  @!P0 BRA `(.L_x_9106) ;  /* 0x0000000000608947 */ /* 0x000fea0003800000 */
[----:B------:R-:W-:-:S13]  /*9370*/  ISETP.NE.AND P0, PT, R0, 0x1d, PT ;  /* 0x0000001d0000780c */ /* 0x000fda0003f05270 */
[----:B------:R-:W-:Y:S05]  /*9380*/  @!P0 BRA `(.L_x_9107) ;  /* 0x0000000000488947 */ /* 0x000fea0003800000 */
[----:B------:R-:W-:-:S13]  /*9390*/  ISETP.NE.AND P0, PT, R0, 0x2c, PT ;  /* 0x0000002c0000780c */ /* 0x000fda0003f05270 */
[----:B------:R-:W-:Y:S05]  /*93a0*/  @P0 BRA `(.L_x_9088) ;  /* 0x0000000000b00947 */ /* 0x000fea0003800000 */
[----:B------:R-:W-:-:S04]  /*93b0*/  LOP3.LUT R22, R22, 0xff, RZ, 0xc0, !PT ;  /* 0x000000ff16167812 */ /* 0x000fc800078ec0ff */
[----:B------:R-:W0:Y:S02]  /*93c0*/  I2F.U16 R3, R22 ;  /* 0x0000001600037306 */ /* 0x000e240000101000 */
[----:B0-----:R-:W-:-:S04]  /*93d0*/  SHF.R.U32.HI R4, RZ, 0x17, R3 ;  /* 0x00000017ff047819 */ /* 0x001fc80000011603 */
        /* <DEDUP_REMOVED lines=13> */
.L_x_9107:
[----:B------:R-:W-:Y:S01]  /*94b0*/  LOP3.LUT R22, R22, 0xff, RZ, 0xc0, !PT ;  /* 0x000000ff16167812 */ /* 0x000fe200078ec0ff */
[----:B------:R-:W-:-:S05]  /*94c0*/  IMAD.MOV.U32 R23, RZ, RZ, RZ ;  /* 0x000000ffff177224 */ /* 0x000fca00078e00ff */
[----:B------:R0:W-:Y:S01]  /*94d0*/  STG.E.64 desc[UR36][R8.64], R22 ;  /* 0x0000001608007986 */ /* 0x0001e2000c101b24 */
[----:B------:R-:W-:Y:S05]  /*94e0*/  BRA `(.L_x_9089) ;  /* 0x0000000400387947 */ /* 0x000fea0003800000 */
.L_x_9106:
[----:B------:R-:W-:-:S05]  /*94f0*/  LOP3.LUT R3, R22, 0xff, RZ, 0xc0, !PT ;  /* 0x000000ff16037812 */ /* 0x000fca00078ec0ff */
[----:B------:R0:W-:Y:S01]  /*9500*/  STG.E desc[UR36][R8.64], R3 ;  /* 0x0000000308007986 */ /* 0x0001e2000c101924 */
[----:B------:R-:W-:Y:S05]  /*9510*/  BRA `(.L_x_9089) ;  /* 0x00000004002c7947 */ /* 0x000fea0003800000 */
.L_x_9096:
        /* <DEDUP_REMOVED lines=10> */
.L_x_9109:
[----:B------:R-:W-:Y:S02]  /*95c0*/  LOP3.LUT R4, R22, 0xff, RZ, 0xc0, !PT ;  /* 0x000000ff16047812 */ /* 0x000fe400078ec0ff */
[----:B------:R-:W-:-:S04]  /*95d0*/  CS2R R6, SRZ ;  /* 0x0000000000067805 */ /* 0x000fc8000001ff00 */
[----:B------:R-:W0:Y:S02]  /*95e0*/  I2F.F64.U16 R4, R4 ;  /* 0x0000000400047312 */ /* 0x000e240000101800 */
[----:B0-----:R0:W-:Y:S01]  /*95f0*/  STG.E.128 desc[UR36][R8.64], R4 ;  /* 0x0000000408007986 */ /* 0x0011e2000c101d24 */
[----:B------:R-:W-:Y:S05]  /*9600*/  BRA `(.L_x_9089) ;  /* 0x0000000000f07947 */ /* 0x000fea0003800000 */
.L_x_9108:
[----:B------:R-:W-:-:S13]  /*9610*/  ISETP.NE.AND P0, PT, R0, 0xf, PT ;  /* 0x0000000f0000780c */ /* 0x000fda0003f05270 */
[----:B------:R-:W-:Y:S05]  /*9620*/  @!P0 BRA `(.L_x_9110) ;  /* 0x0000000000d88947 */ /* 0x000fea0003800000 */
[----:B------:R-:W-:-:S13]  /*9630*/  ISETP.NE.AND P0, PT, R0, 0x17, PT ;  /* 0x000000170000780c */ /* 0x000fda0003f05270 */
[----:B------:R-:W-:Y:S05]  /*9640*/  @!P0 BRA `(.L_x_9111) ;  /* 0x0000000000888947 */ /* 0x000fea0003800000 */
[----:B------:R-:W-:-:S13]  /*9650*/  ISETP.NE.AND P0, PT, R0, 0x18, PT ;  /* 0x000000180000780c */ /* 0x000fda0003f05270 */
[----:B------:R-:W-:Y:S05]  /*9660*/  @!P0 BRA `(.L_x_9112) ;  /* 0x0000000000448947 */ /* 0x000fea0003800000 */
.L_x_9088:
        /* <DEDUP_REMOVED lines=16> */
.L_x_9113:
[----:B------:R-:W-:Y:S05]  /*9770*/  BRA `(.L_x_9089) ;  /* 0x0000000000947947 */ /* 0x000fea0003800000 */
.L_x_9112:
        /* <DEDUP_REMOVED lines=12> */
.L_x_9115:
[----:B------:R-:W-:Y:S05]  /*9840*/  BSYNC.RECONVERGENT B0 ;  /* 0x0000000000007941 */ /* 0x000fea0003800200 */
.L_x_9114:
[----:B------:R0:W-:Y:S01]  /*9850*/  STG.E.U8 desc[UR36][R8.64], R3 ;  /* 0x0000000308007986 */ /* 0x0001e2000c101124 */
[----:B------:R-:W-:Y:S05]  /*9860*/  BRA `(.L_x_9089) ;  /* 0x0000000000587947 */ /* 0x000fea0003800000 */
.L_x_9111:
[----:B------:R-:W-:-:S04]  /*9870*/  LOP3.LUT R22, R22, 0xff, RZ, 0xc0, !PT ;  /* 0x000000ff16167812 */ /* 0x000fc800078ec0ff */
        /* <DEDUP_REMOVED lines=8> */
[----:B------:R-:W-:-:S05]  /*9900*/  @P0 SHF.R.U32.HI R3, RZ, 0x15, R0 ;  /* 0x00000015ff030819 */ /* 0x000fca0000011600 */
[----:B------:R0:W-:Y:S04]  /*9910*/  @P0 STG.E.U8 desc[UR36][R8.64], R3 ;  /* 0x0000000308000986 */ /* 0x0001e8000c101124 */
[----:B------:R0:W-:Y:S01]  /*9920*/  @!P0 STG.E.U8 desc[UR36][R8.64], R5 ;  /* 0x0000000508008986 */ /* 0x0001e2000c101124 */
[----:B------:R-:W-:Y:S05]  /*9930*/  BRA `(.L_x_9089) ;  /* 0x0000000000247947 */ /* 0x000fea0003800000 */
.L_x_9116:
[----:B------:R-:W-:Y:S01]  /*9940*/  IMAD.MOV.U32 R3, RZ, RZ, 0x7f ;  /* 0x0000007fff037424 */ /* 0x000fe200078e00ff */
[----:B------:R-:W-:-:S04]  /*9950*/  ISETP.GT.U32.AND P0, PT, R5, 0x7f800000, PT ;  /* 0x7f8000000500780c */ /* 0x000fc80003f04070 */
[----:B------:R-:W-:-:S05]  /*9960*/  SEL R3, R3, 0x7c, P0 ;  /* 0x0000007c03037807 */ /* 0x000fca0000000000 */
[----:B------:R0:W-:Y:S01]  /*9970*/  STG.E.U8 desc[UR36][R8.64], R3 ;  /* 0x0000000308007986 */ /* 0x0001e2000c101124 */
[----:B------:R-:W-:Y:S05]  /*9980*/  BRA `(.L_x_9089) ;  /* 0x0000000000107947 */ /* 0x000fea0003800000 */
.L_x_9110:
[----:B------:R-:W-:-:S04]  /*9990*/  LOP3.LUT R22, R22, 0xff, RZ, 0xc0, !PT ;  /* 0x000000ff16167812 */ /* 0x000fc800078ec0ff */
[----:B------:R-:W0:Y:S02]  /*99a0*/  I2F.U16 R0, R22 ;  /* 0x0000001600007306 */ /* 0x000e240000101000 */
[----:B0-----:R-:W-:-:S05]  /*99b0*/  F2FP.BF16.F32.PACK_AB R0, RZ, R0 ;  /* 0x00000000ff00723e */ /* 0x001fca00000010ff */
[----:B------:R0:W-:Y:S02]  /*99c0*/  STG.E.U16 desc[UR36][R8.64], R0 ;  /* 0x0000000008007986 */ /* 0x0001e4000c101524 */
.L_x_9089:
[----:B------:R-:W-:Y:S05]  /*99d0*/  BSYNC.RECONVERGENT B6 ;  /* 0x0000000000067941 */ /* 0x000fea0003800200 */
.L_x_9083:
[----:B------:R-:W-:-:S05]  /*99e0*/  VIADD R25, R25, 0x80 ;  /* 0x0000008019197836 */ /* 0x000fca0000000000 */
[----:B------:R-:W-:-:S13]  /*99f0*/  ISETP.GE.AND P0, PT, R25, R16, PT ;  /* 0x000000101900720c */ /* 0x000fda0003f06270 */
        /* <DEDUP_REMOVED lines=22> */
.L_x_9121:
[----:B------:R0:W-:Y:S01]  /*9b60*/  STG.E.U8 desc[UR36][R8.64], R18 ;  /* 0x0000001208007986 */ /* 0x0001e2000c101124 */
[----:B------:R-:W-:Y:S05]  /*9b70*/  BRA `(.L_x_9123) ;  /* 0x0000000c004c7947 */ /* 0x000fea0003800000 */
.L_x_9120:
        /* <DEDUP_REMOVED lines=10> */
.L_x_9125:
[----:B------:R-:W-:-:S05]  /*9c20*/  LOP3.LUT R3, R18, 0xff, RZ, 0xc0, !PT ;  /* 0x000000ff12037812 */ /* 0x000fca00078ec0ff */
[----:B------:R0:W-:Y:S01]  /*9c30*/  STG.E desc[UR36][R8.64], R3 ;  /* 0x0000000308007986 */ /* 0x0001e2000c101924 */
[----:B------:R-:W-:Y:S05]  /*9c40*/  BRA `(.L_x_9123) ;  /* 0x0000000c00187947 */ /* 0x000fea0003800000 */
.L_x_9124:
[----:B------:R-:W-:-:S05]  /*9c50*/  LOP3.LUT R3, R18, 0xff, RZ, 0xc0, !PT ;  /* 0x000000ff12037812 */ /* 0x000fca00078ec0ff */
[----:B------:R0:W-:Y:S01]  /*9c60*/  STG.E.U16 desc[UR36][R8.64], R3 ;  /* 0x0000000308007986 */ /* 0x0001e2000c101524 */
[----:B------:R-:W-:Y:S05]  /*9c70*/  BRA `(.L_x_9123) ;  /* 0x0000000c000c7947 */ /* 0x000fea0003800000 */
.L_x_9119:
        /* <DEDUP_REMOVED lines=10> */
.L_x_9127:
[----:B------:R-:W-:-:S04]  /*9d20*/  LOP3.LUT R18, R18, 0xff, RZ, 0xc0, !PT ;  /* 0x000000ff12127812 */ /* 0x000fc800078ec0ff */
[----:B------:R-:W0:Y:S02]  /*9d30*/  I2F.U16 R0, R18 ;  /* 0x0000001200007306 */ /* 0x000e240000101000 */
[----:B0-----:R-:W-:-:S05]  /*9d40*/  F2FP.F16.F32.PACK_AB R0, RZ, R0 ;  /* 0x00000000ff00723e */ /* 0x001fca00000000ff */
[----:B------:R0:W-:Y:S01]  /*9d50*/  STG.E.U16 desc[UR36][R8.64], R0 ;  /* 0x0000000008007986 */ /* 0x0001e2000c101524 */
[----:B------:R-:W-:Y:S05]  /*9d60*/  BRA `(.L_x_9123) ;  /* 0x0000000800d07947 */ /* 0x000fea0003800000 */
.L_x_9126:
[----:B------:R-:W-:-:S13]  /*9d70*/  ISETP.NE.AND P0, PT, R0, 0x7, PT ;  /* 0x000000070000780c */ /* 0x000fda0003f05270 */
[----:B------:R-:W-:Y:S05]  /*9d80*/  @!P0 BRA `(.L_x_9128) ;  /* 0x00000000003c8947 */ /* 0x000fea0003800000 */
[----:B------:R-:W-:-:S13]  /*9d90*/  ISETP.NE.AND P0, PT, R0, 0x8, PT ;  /* 0x000000080000780c */ /* 0x000fda0003f05270 */
[----:B------:R-:W-:Y:S05]  /*9da0*/  @!P0 BRA `(.L_x_9129) ;  /* 0x00000000001c8947 */ /* 0x000fea0003800000 */
[----:B------:R-:W-:-:S13]  /*9db0*/  ISETP.NE.AND P0, PT, R0, 0x9, PT ;  /* 0x000000090000780c */ /* 0x000fda0003f05270 */
[----:B------:R-:W-:Y:S05]  /*9dc0*/  @P0 BRA `(.L_x_9122) ;  /* 0x0000000400e00947 */ /* 0x000fea0003800000 */
[----:B------:R-:W-:Y:S01]  /*9dd0*/  LOP3.LUT R18, R18, 0xff, RZ, 0xc0, !PT ;  /* 0x000000ff12127812 */ /* 0x000fe200078ec0ff */
[----:B------:R-:W-:-:S03]  /*9de0*/  IMAD.MOV.U32 R5, RZ, RZ, RZ ;  /* 0x000000ffff057224 */ /* 0x000fc600078e00ff */
[----:B------:R-:W0:Y:S02]  /*9df0*/  I2F.U16 R4, R18 ;  /* 0x0000001200047306 */ /* 0x000e240000101000 */
[----:B0-----:R2:W-:Y:S01]  /*9e00*/  STG.E.64 desc[UR36][R8.64], R4 ;  /* 0x0000000408007986 */ /* 0x0015e2000c101b24 */
[----:B------:R-:W-:Y:S05]  /*9e10*/  BRA `(.L_x_9123) ;  /* 0x0000000800a47947 */ /* 0x000fea0003800000 */
.L_x_9129:
[----:B------:R-:W-:-:S06]  /*9e20*/  LOP3.LUT R18, R18, 0xff, RZ, 0xc0, !PT ;  /* 0x000000ff12127812 */ /* 0x000fcc00078ec0ff */
[----:B------:R-:W0:Y:S02]  /*9e30*/  I2F.U16 R18, R18 ;  /* 0x0000001200127306 */ /* 0x000e240000101000 */
[----:B0-----:R-:W-:-:S04]  /*9e40*/  F2FP.F16.F32.PACK_AB R3, RZ, R18 ;  /* 0x00000012ff03723e */ /* 0x001fc800000000ff */
[----:B------:R-:W-:-:S05]  /*9e50*/  PRMT R3, R3, 0x5410, RZ ;  /* 0x0000541003037816 */ /* 0x000fca00000000ff */
[----:B------:R3:W-:Y:S01]  /*9e60*/  STG.E desc[UR36][R8.64], R3 ;  /* 0x0000000308007986 */ /* 0x0007e2000c101924 */
[----:B------:R-:W-:Y:S05]  /*9e70*/  BRA `(.L_x_9123) ;  /* 0x00000008008c7947 */ /* 0x000fea0003800000 */
.L_x_9128:
[----:B------:R-:W-:-:S06]  /*9e80*/  LOP3.LUT R4, R18, 0xff, RZ, 0xc0, !PT ;  /* 0x000000ff12047812 */ /* 0x000fcc00078ec0ff */
[----:B------:R-:W0:Y:S02]  /*9e90*/  I2F.F64.U16 R4, R4 ;  /* 0x0000000400047312 */ /* 0x000e240000101800 */
[----:B0-----:R4:W-:Y:S01]  /*9ea0*/  STG.E.64 desc[UR36][R8.64], R4 ;  /* 0x0000000408007986 */ /* 0x0019e2000c101b24 */
[----:B------:R-:W-:Y:S05]  /*9eb0*/  BRA `(.L_x_9123) ;  /* 0x00000008007c7947 */ /* 0x000fea0003800000 */
.L_x_9118:
        /* <DEDUP_REMOVED lines=13> */
.L_x_9133:
        /* <DEDUP_REMOVED lines=17> */
.L_x_9136:
[----:B------:R-:W-:-:S07]  /*a0a0*/  PRMT R4, R0, 0x7610, R4 ;  /* 0x0000761000047816 */ /* 0x000fce0000000004 */
.L_x_9135:
[----:B------:R-:W-:Y:S05]  /*a0b0*/  BSYNC.RECONVERGENT B0 ;  /* 0x0000000000007941 */ /* 0x000fea0003800200 */
.L_x_9134:
[----:B------:R0:W-:Y:S01]  /*a0c0*/  STG.E.U8 desc[UR36][R8.64], R4 ;  /* 0x0000000408007986 */ /* 0x0001e2000c101124 */
[----:B------:R-:W-:Y:S05]  /*a0d0*/  BRA `(.L_x_9123) ;  /* 0x0000000400f47947 */ /* 0x000fea0003800000 */
.L_x_9132:
        /* <DEDUP_REMOVED lines=17> */
.L_x_9139:
[----:B------:R-:W-:-:S07]  /*a1f0*/  PRMT R4, R0, 0x7610, R4 ;  /* 0x0000761000047816 */ /* 0x000fce0000000004 */
.L_x_9138:
[----:B------:R-:W-:Y:S05]  /*a200*/  BSYNC.RECONVERGENT B0 ;  /* 0x0000000000007941 */ /* 0x000fea0003800200 */
.L_x_9137:
[----:B------:R0:W-:Y:S01]  /*a210*/  STG.E.U8 desc[UR36][R8.64], R4 ;  /* 0x0000000408007986 */ /* 0x0001e2000c101124 */
[----:B------:R-:W-:Y:S05]  /*a220*/  BRA `(.L_x_9123) ;  /* 0x0000000400a07947 */ /* 0x000fea0003800000 */
.L_x_9131:
        /* <DEDUP_REMOVED lines=22> */
.L_x_9141:
[----:B------:R-:W-:Y:S01]  /*a390*/  LOP3.LUT R4, R18, 0xff, RZ, 0xc0, !PT ;  /* 0x000000ff12047812 */ /* 0x000fe200078ec0ff */
[----:B------:R-:W-:-:S05]  /*a3a0*/  IMAD.MOV.U32 R5, RZ, RZ, RZ ;  /* 0x000000ffff057224 */ /* 0x000fca00078e00ff */
[----:B------:R0:W-:Y:S01]  /*a3b0*/  STG.E.64 desc[UR36][R8.64], R4 ;  /* 0x0000000408007986 */ /* 0x0001e2000c101b24 */
[----:B------:R-:W-:Y:S05]  /*a3c0*/  BRA `(.L_x_9123) ;  /* 0x0000000400387947 */ /* 0x000fea0003800000 */
.L_x_9140:
[----:B------:R-:W-:-:S05]  /*a3d0*/  LOP3.LUT R3, R18, 0xff, RZ, 0xc0, !PT ;  /* 0x000000ff12037812 */ /* 0x000fca00078ec0ff */
[----:B------:R0:W-:Y:S01]  /*a3e0*/  STG.E desc[UR36][R8.64], R3 ;  /* 0x0000000308007986 */ /* 0x0001e2000c101924 */
[----:B------:R-:W-:Y:S05]  /*a3f0*/  BRA `(.L_x_9123) ;  /* 0x00000004002c7947 */ /* 0x000fea0003800000 */
.L_x_9130:
        /* <DEDUP_REMOVED lines=10> */
.L_x_9143:
[----:B------:R-:W-:Y:S02]  /*a4a0*/  LOP3.LUT R4, R18, 0xff, RZ, 0xc0, !PT ;  /* 0x000000ff12047812 */ /* 0x000fe400078ec0ff */
[----:B------:R-:W-:-:S04]  /*a4b0*/  CS2R R6, SRZ ;  /* 0x0000000000067805 */ /* 0x000fc8000001ff00 */
[----:B------:R-:W0:Y:S02]  /*a4c0*/  I2F.F64.U16 R4, R4 ;  /* 0x0000000400047312 */ /* 0x000e240000101800 */
[----:B0-----:R0:W-:Y:S01]  /*a4d0*/  STG.E.128 desc[UR36][R8.64], R4 ;  /* 0x0000000408007986 */ /* 0x0011e2000c101d24 */
[----:B------:R-:W-:Y:S05]  /*a4e0*/  BRA `(.L_x_9123) ;  /* 0x0000000000f07947 */ /* 0x000fea0003800000 */
.L_x_9142:
[----:B------:R-:W-:-:S13]  /*a4f0*/  ISETP.NE.AND P0, PT, R0, 0xf, PT ;  /* 0x0000000f0000780c */ /* 0x000fda0003f05270 */
[----:B------:R-:W-:Y:S05]  /*a500*/  @!P0 BRA `(.L_x_9144) ;  /* 0x0000000000d88947 */ /* 0x000fea0003800000 */
[----:B------:R-:W-:-:S13]  /*a510*/  ISETP.NE.AND P0, PT, R0, 0x17, PT ;  /* 0x000000170000780c */ /* 0x000fda0003f05270 */
[----:B------:R-:W-:Y:S05]  /*a520*/  @!P0 BRA `(.L_x_9145) ;  /* 0x0000000000888947 */ /* 0x000fea0003800000 */
[----:B------:R-:W-:-:S13]  /*a530*/  ISETP.NE.AND P0, PT, R0, 0x18, PT ;  /* 0x000000180000780c */ /* 0x000fda0003f05270 */
[----:B------:R-:W-:Y:S05]  /*a540*/  @!P0 BRA `(.L_x_9146) ;  /* 0x0000000000448947 */ /* 0x000fea0003800000 */
.L_x_9122:
        /* <DEDUP_REMOVED lines=16> */
.L_x_9147:
[----:B------:R-:W-:Y:S05]  /*a650*/  BRA `(.L_x_9123) ;  /* 0x0000000000947947 */ /* 0x000fea0003800000 */
.L_x_9146:
        /* <DEDUP_REMOVED lines=12> */
.L_x_9149:
[----:B------:R-:W-:Y:S05]  /*a720*/  BSYNC.RECONVERGENT B0 ;  /* 0x0000000000007941 */ /* 0x000fea0003800200 */
.L_x_9148:
[----:B------:R0:W-:Y:S01]  /*a730*/  STG.E.U8 desc[UR36][R8.64], R3 ;  /* 0x0000000308007986 */ /* 0x0001e2000c101124 */
[----:B------:R-:W-:Y:S05]  /*a740*/  BRA `(.L_x_9123) ;  /* 0x0000000000587947 */ /* 0x000fea0003800000 */
.L_x_9145:
        /* <DEDUP_REMOVED lines=13> */
.L_x_9150:
[----:B------:R-:W-:Y:S01]  /*a820*/  IMAD.MOV.U32 R3, RZ, RZ, 0x7f ;  /* 0x0000007fff037424 */ /* 0x000fe200078e00ff */
[----:B------:R-:W-:-:S04]  /*a830*/  ISETP.GT.U32.AND P0, PT, R5, 0x7f800000, PT ;  /* 0x7f8000000500780c */ /* 0x000fc80003f04070 */
[----:B------:R-:W-:-:S05]  /*a840*/  SEL R3, R3, 0x7c, P0 ;  /* 0x0000007c03037807 */ /* 0x000fca0000000000 */
[----:B------:R0:W-:Y:S01]  /*a850*/  STG.E.U8 desc[UR36][R8.64], R3 ;  /* 0x0000000308007986 */ /* 0x0001e2000c101124 */
[----:B------:R-:W-:Y:S05]  /*a860*/  BRA `(.L_x_9123) ;  /* 0x0000000000107947 */ /* 0x000fea0003800000 */
.L_x_9144:
[----:B------:R-:W-:-:S04]  /*a870*/  LOP3.LUT R18, R18, 0xff, RZ, 0xc0, !PT ;  /* 0x000000ff12127812 */ /* 0x000fc800078ec0ff */
[----:B------:R-:W0:Y:S02]  /*a880*/  I2F.U16 R0, R18 ;  /* 0x0000001200007306 */ /* 0x000e240000101000 */
[----:B0-----:R-:W-:-:S05]  /*a890*/  F2FP.BF16.F32.PACK_AB R0, RZ, R0 ;  /* 0x00000000ff00723e */ /* 0x001fca00000010ff */
[----:B------:R0:W-:Y:S02]  /*a8a0*/  STG.E.U16 desc[UR36][R8.64], R0 ;  /* 0x0000000008007986 */ /* 0x0001e4000c101524 */
.L_x_9123:
[----:B------:R-:W-:Y:S05]  /*a8b0*/  BSYNC.RECONVERGENT B6 ;  /* 0x0000000000067941 */ /* 0x000fea0003800200 */
.L_x_9117:
[----:B------:R-:W-:-:S07]  /*a8c0*/  VIADD R25, R25, 0x80 ;  /* 0x0000008019197836 */ /* 0x000fce0000000000 */
.L_x_9082:
[----:B------:R-:W-:Y:S05]  /*a8d0*/  BSYNC.RECONVERGENT B7 ;  /* 0x0000000000077941 */ /* 0x000fea0003800200 */
.L_x_9081:
        /* <DEDUP_REMOVED lines=21> */
.L_x_9154:
[----:B------:R-:W-:Y:S01]  /*aa30*/  STG.E.U8 desc[UR36][R2.64], R19 ;  /* 0x0000001302007986 */ /* 0x000fe2000c101124 */
[----:B------:R-:W-:Y:S05]  /*aa40*/  EXIT ;  /* 0x000000000000794d */ /* 0x000fea0003800000 */
.L_x_9153:
        /* <DEDUP_REMOVED lines=8> */
[----:B------:R-:W-:Y:S01]  /*aad0*/  STG.E.64 desc[UR36][R2.64], R4 ;  /* 0x0000000402007986 */ /* 0x000fe2000c101b24 */
[----:B------:R-:W-:Y:S05]  /*aae0*/  EXIT ;  /* 0x000000000000794d */ /* 0x000fea0003800000 */
.L_x_9157:
[----:B------:R-:W-:-:S05]  /*aaf0*/  LOP3.LUT R19, R19, 0xff, RZ, 0xc0, !PT ;  /* 0x000000ff13137812 */ /* 0x000fca00078ec0ff */
[----:B------:R-:W-:Y:S01]  /*ab00*/  STG.E desc[UR36][R2.64], R19 ;  /* 0x0000001302007986 */ /* 0x000fe2000c101924 */
[----:B------:R-:W-:Y:S05]  /*ab10*/  EXIT ;  /* 0x000000000000794d */ /* 0x000fea0003800000 */
.L_x_9156:
[----:B------:R-:W-:-:S05]  /*ab20*/  LOP3.LUT R19, R19, 0xff, RZ, 0xc0, !PT ;  /* 0x000000ff13137812 */ /* 0x000fca00078ec0ff */
[----:B------:R-:W-:Y:S01]  /*ab30*/  STG.E.U16 desc[UR36][R2.64], R19 ;  /* 0x0000001302007986 */ /* 0x000fe2000c101524 */
[----:B------:R-:W-:Y:S05]  /*ab40*/  EXIT ;  /* 0x000000000000794d */ /* 0x000fea0003800000 */
.L_x_9152:
        /* <DEDUP_REMOVED lines=8> */
[----:B0-----:R-:W-:Y:S01]  /*abd0*/  STG.E desc[UR36][R2.64], R5 ;  /* 0x0000000502007986 */ /* 0x001fe2000c101924 */
[----:B------:R-:W-:Y:S05]  /*abe0*/  EXIT ;  /* 0x000000000000794d */ /* 0x000fea0003800000 */
.L_x_9159:
[----:B------:R-:W-:-:S04]  /*abf0*/  LOP3.LUT R19, R19, 0xff, RZ, 0xc0, !PT ;  /* 0x000000ff13137812 */ /* 0x000fc800078ec0ff */
[----:B------:R-:W0:Y:S02]  /*ac00*/  I2F.U16 R0, R19 ;  /* 0x0000001300007306 */ /* 0x000e240000101000 */
[----:B0-----:R-:W-:-:S05]  /*ac10*/  F2FP.F16.F32.PACK_AB R0, RZ, R0 ;  /* 0x00000000ff00723e */ /* 0x001fca00000000ff */
[----:B------:R-:W-:Y:S01]  /*ac20*/  STG.E.U16 desc[UR36][R2.64], R0 ;  /* 0x0000000002007986 */ /* 0x000fe2000c101524 */
[----:B------:R-:W-:Y:S05]  /*ac30*/  EXIT ;  /* 0x000000000000794d */ /* 0x000fea0003800000 */
.L_x_9158:
        /* <DEDUP_REMOVED lines=9> */
[----:B0-----:R-:W-:Y:S01]  /*acd0*/  STG.E.64 desc[UR36][R2.64], R4 ;  /* 0x0000000402007986 */ /* 0x001fe2000c101b24 */
[----:B------:R-:W-:Y:S05]  /*ace0*/  EXIT ;  /* 0x000000000000794d */ /* 0x000fea0003800000 */
.L_x_9161:
[----:B------:R-:W-:-:S06]  /*acf0*/  LOP3.LUT R19, R19, 0xff, RZ, 0xc0, !PT ;  /* 0x000000ff13137812 */ /* 0x000fcc00078ec0ff */
[----:B------:R-:W0:Y:S02]  /*ad00*/  I2F.U16 R19, R19 ;  /* 0x0000001300137306 */ /* 0x000e240000101000 */
[----:B0-----:R-:W-:-:S04]  /*ad10*/  F2FP.F16.F32.PACK_AB R5, RZ, R19 ;  /* 0x00000013ff05723e */ /* 0x001fc800000000ff */
[----:B------:R-:W-:-:S05]  /*ad20*/  PRMT R5, R5, 0x5410, RZ ;  /* 0x0000541005057816 */ /* 0x000fca00000000ff */
[----:B------:R-:W-:Y:S01]  /*ad30*/  STG.E desc[UR36][R2.64], R5 ;  /* 0x0000000502007986 */ /* 0x000fe2000c101924 */
[----:B------:R-:W-:Y:S05]  /*ad40*/  EXIT ;  /* 0x000000000000794d */ /* 0x000fea0003800000 */
.L_x_9160:
[----:B------:R-:W-:-:S06]  /*ad50*/  LOP3.LUT R4, R19, 0xff, RZ, 0xc0, !PT ;  /* 0x000000ff13047812 */ /* 0x000fcc00078ec0ff */
[----:B------:R-:W0:Y:S02]  /*ad60*/  I2F.F64.U16 R4, R4 ;  /* 0x0000000400047312 */ /* 0x000e240000101800 */
[----:B0-----:R-:W-:Y:S01]  /*ad70*/  STG.E.64 desc[UR36][R2.64], R4 ;  /* 0x0000000402007986 */ /* 0x001fe2000c101b24 */
[----:B------:R-:W-:Y:S05]  /*ad80*/  EXIT ;  /* 0x000000000000794d */ /* 0x000fea0003800000 */
.L_x_9151:
        /* <DEDUP_REMOVED lines=11> */
[----:B------:R-:W-:Y:S01]  /*ae40*/  STG.E.U16 desc[UR36][R2.64], R19 ;  /* 0x0000001302007986 */ /* 0x000fe2000c101524 */
[----:B------:R-:W-:Y:S05]  /*ae50*/  EXIT ;  /* 0x000000000000794d */ /* 0x000fea0003800000 */
.L_x_9165:
[----:B------:R-:W-:Y:S01]  /*ae60*/  LOP3.LUT R19, R19, 0xff, RZ, 0xc0, !PT ;  /* 0x000000ff13137812 */ /* 0x000fe200078ec0ff */
[----:B------:R-:W-:Y:S01]  /*ae70*/  BSSY.RECONVERGENT B0, `(.L_x_9166) ;  /* 0x0000011000007945 */ /* 0x000fe20003800200 */
[----:B------:R-:W-:-:S04]  /*ae80*/  IMAD.MOV.U32 R0, RZ, RZ, 0x80 ;  /* 0x00000080ff007424 */ /* 0x000fc800078e00ff */
        /* <DEDUP_REMOVED lines=15> */
.L_x_9167:
[----:B------:R-:W-:Y:S05]  /*af80*/  BSYNC.RECONVERGENT B0 ;  /* 0x0000000000007941 */ /* 0x000fea0003800200 */
.L_x_9166:
[----:B------:R-:W-:Y:S01]  /*af90*/  STG.E.U8 desc[UR36][R2.64], R0 ;  /* 0x0000000002007986 */ /* 0x000fe2000c101124 */
[----:B------:R-:W-:Y:S05]  /*afa0*/  EXIT ;  /* 0x000000000000794d */ /* 0x000fea0003800000 */
.L_x_9164:
        /* <DEDUP_REMOVED lines=18> */
.L_x_9169:
[----:B------:R-:W-:Y:S05]  /*b0d0*/  BSYNC.RECONVERGENT B0 ;  /* 0x0000000000007941 */ /* 0x000fea0003800200 */
.L_x_9168:
[----:B------:R-:W-:Y:S01]  /*b0e0*/  STG.E.U8 desc[UR36][R2.64], R0 ;  /* 0x0000000002007986 */ /* 0x000fe2000c101124 */
[----:B------:R-:W-:Y:S05]  /*b0f0*/  EXIT ;  /* 0x000000000000794d */ /* 0x000fea0003800000 */
.L_x_9163:
[----:B------:R-:W-:-:S13]  /*b100*/  ISETP.NE.AND P0, PT, R0, 0x1c, PT ;  /* 0x0000001c0000780c */ /* 0x000fda0003f05270 */
[----:B------:R-:W-:Y:S05]  /*b110*/  @!P0 BRA `(.L_x_9170) ;  /* 0x0000000000608947 */ /* 0x000fea0003800000 */
[----:B------:R-:W-:-:S13]  /*b120*/  ISETP.NE.AND P0, PT, R0, 0x1d, PT ;  /* 0x0000001d0000780c */ /* 0x000fda0003f05270 */
[----:B------:R-:W-:Y:S05]  /*b130*/  @!P0 BRA `(.L_x_9171) ;  /* 0x0000000000488947 */ /* 0x000fea0003800000 */
[----:B------:R-:W-:-:S13]  /*b140*/  ISETP.NE.AND P0, PT, R0, 0x2c, PT ;  /* 0x0000002c0000780c */ /* 0x000fda0003f05270 */
[----:B------:R-:W-:Y:S05]  /*b150*/  @P0 BRA `(.L_x_9155) ;  /* 0x0000000000b00947 */ /* 0x000fea0003800000 */
[----:B------:R-:W-:Y:S01]  /*b160*/  LOP3.LUT R19, R19, 0xff, RZ, 0xc0, !PT ;  /* 0x000000ff13137812 */ /* 0x000fe200078ec0ff */
[----:B------:R-:W-:-:S05]  /*b170*/  IMAD.MOV.U32 R5, RZ, RZ, 0xff ;  /* 0x000000ffff057424 */ /* 0x000fca00078e00ff */
[----:B------:R-:W0:Y:S02]  /*b180*/  I2F.U16 R19, R19 ;  /* 0x0000001300137306 */ /* 0x000e240000101000 */
        /* <DEDUP_REMOVED lines=13> */
.L_x_9171:
[----:B------:R-:W-:Y:S01]  /*b260*/  LOP3.LUT R4, R19, 0xff, RZ, 0xc0, !PT ;  /* 0x000000ff13047812 */ /* 0x000fe200078ec0ff */
[----:B------:R-:W-:-:S05]  /*b270*/  IMAD.MOV.U32 R5, RZ, RZ, RZ ;  /* 0x000000ffff057224 */ /* 0x000fca00078e00ff */
[----:B------:R-:W-:Y:S01]  /*b280*/  STG.E.64 desc[UR36][R2.64], R4 ;  /* 0x0000000402007986 */ /* 0x000fe2000c101b24 */
[----:B------:R-:W-:Y:S05]  /*b290*/  EXIT ;  /* 0x000000000000794d */ /* 0x000fea0003800000 */
.L_x_9170:
[----:B------:R-:W-:-:S05]  /*b2a0*/  LOP3.LUT R19, R19, 0xff, RZ, 0xc0, !PT ;  /* 0x000000ff13137812 */ /* 0x000fca00078ec0ff */
[----:B------:R-:W-:Y:S01]  /*b2b0*/  STG.E desc[UR36][R2.64], R19 ;  /* 0x0000001302007986 */ /* 0x000fe2000c101924 */
[----:B------:R-:W-:Y:S05]  /*b2c0*/  EXIT ;  /* 0x000000000000794d */ /* 0x000fea0003800000 */
.L_x_9162:
        /* <DEDUP_REMOVED lines=10> */
.L_x_9173:
[----:B------:R-:W-:Y:S02]  /*b370*/  LOP3.LUT R4, R19, 0xff, RZ, 0xc0, !PT ;  /* 0x000000ff13047812 */ /* 0x000fe400078ec0ff */
[----:B------:R-:W-:-:S04]  /*b380*/  CS2R R6, SRZ ;  /* 0x0000000000067805 */ /* 0x000fc8000001ff00 */
[----:B------:R-:W0:Y:S02]  /*b390*/  I2F.F64.U16 R4, R4 ;  /* 0x0000000400047312 */ /* 0x000e240000101800 */
[----:B0-----:R-:W-:Y:S01]  /*b3a0*/  STG.E.128 desc[UR36][R2.64], R4 ;  /* 0x0000000402007986 */ /* 0x001fe2000c101d24 */
[----:B------:R-:W-:Y:S05]  /*b3b0*/  EXIT ;  /* 0x000000000000794d */ /* 0x000fea0003800000 */
.L_x_9172:
[----:B------:R-:W-:-:S13]  /*b3c0*/  ISETP.NE.AND P0, PT, R0, 0xf, PT ;  /* 0x0000000f0000780c */ /* 0x000fda0003f05270 */
[----:B------:R-:W-:Y:S05]  /*b3d0*/  @!P0 BRA `(.L_x_9174) ;  /* 0x0000000000dc8947 */ /* 0x000fea0003800000 */
[----:B------:R-:W-:-:S13]  /*b3e0*/  ISETP.NE.AND P0, PT, R0, 0x17, PT ;  /* 0x000000170000780c */ /* 0x000fda0003f05270 */
[----:B------:R-:W-:Y:S05]  /*b3f0*/  @!P0 BRA `(.L_x_9175) ;  /* 0x0000000000888947 */ /* 0x000fea0003800000 */
[----:B------:R-:W-:-:S13]  /*b400*/  ISETP.NE.AND P0, PT, R0, 0x18, PT ;  /* 0x000000180000780c */ /* 0x000fda0003f05270 */
[----:B------:R-:W-:Y:S05]  /*b410*/  @!P0 BRA `(.L_x_9176) ;  /* 0x0000000000448947 */ /* 0x000fea0003800000 */
.L_x_9155:
        /* <DEDUP_REMOVED lines=16> */
.L_x_9177:
[----:B------:R-:W-:Y:S05]  /*b520*/  EXIT ;  /* 0x000000000000794d */ /* 0x000fea0003800000 */
.L_x_9176:
        /* <DEDUP_REMOVED lines=12> */
.L_x_9179:
[----:B------:R-:W-:Y:S05]  /*b5f0*/  BSYNC.RECONVERGENT B0 ;  /* 0x0000000000007941 */ /* 0x000fea0003800200 */
.L_x_9178:
[----:B------:R-:W-:Y:S01]  /*b600*/  STG.E.U8 desc[UR36][R2.64], R5 ;  /* 0x0000000502007986 */ /* 0x000fe2000c101124 */
[----:B------:R-:W-:Y:S05]  /*b610*/  EXIT ;  /* 0x000000000000794d */ /* 0x000fea0003800000 */
.L_x_9175:
[----:B------:R-:W-:-:S06]  /*b620*/  LOP3.LUT R19, R19, 0xff, RZ, 0xc0, !PT ;  /* 0x000000ff13137812 */ /* 0x000fcc00078ec0ff */
        /* <DEDUP_REMOVED lines=13> */
.L_x_9180:
[----:B------:R-:W-:Y:S01]  /*b700*/  IMAD.MOV.U32 R5, RZ, RZ, 0x7f ;  /* 0x0000007fff057424 */ /* 0x000fe200078e00ff */
[----:B------:R-:W-:-:S04]  /*b710*/  ISETP.GT.U32.AND P0, PT, R19, 0x7f800000, PT ;  /* 0x7f8000001300780c */ /* 0x000fc80003f04070 */
[----:B------:R-:W-:-:S05]  /*b720*/  SEL R5, R5, 0x7c, P0 ;  /* 0x0000007c05057807 */ /* 0x000fca0000000000 */
[----:B------:R-:W-:Y:S01]  /*b730*/  STG.E.U8 desc[UR36][R2.64], R5 ;  /* 0x0000000502007986 */ /* 0x000fe2000c101124 */
[----:B------:R-:W-:Y:S05]  /*b740*/  EXIT ;  /* 0x000000000000794d */ /* 0x000fea0003800000 */
.L_x_9174:
[----:B------:R-:W-:-:S04]  /*b750*/  LOP3.LUT R19, R19, 0xff, RZ, 0xc0, !PT ;  /* 0x000000ff13137812 */ /* 0x000fc800078ec0ff */
[----:B------:R-:W0:Y:S02]  /*b760*/  I2F.U16 R0, R19 ;  /* 0x0000001300007306 */ /* 0x000e240000101000 */
[----:B0-----:R-:W-:-:S05]  /*b770*/  F2FP.BF16.F32.PACK_AB R0, RZ, R0 ;  /* 0x00000000ff00723e */ /* 0x001fca00000010ff */
[----:B------:R-:W-:Y:S01]  /*b780*/  STG.E.U16 desc[UR36][R2.64], R0 ;  /* 0x0000000002007986 */ /* 0x000fe2000c101524 */
[----:B------:R-:W-:Y:S05]  /*b790*/  EXIT ;  /* 0x000000000000794d */ /* 0x000fea0003800000 */
.L_x_9181:
        /* <DEDUP_REMOVED lines=14> */
.L_x_20849:


//--------------------- .text._ZN2at6native18elementwise_kernelILi128ELi4EZNS0_22gpu_kernel_impl_nocastINS0_13BinaryFunctorIhhhZZZNS0_18rshift_kernel_cudaERNS_18TensorIteratorBaseEENKUlvE_clEvENKUlvE_clEvEUlhhE_EEEEvS5_RKT_EUliE_EEviT1_ --------------------------
	.section	.text._ZN2at6native18elementwise_kernelILi128ELi4EZNS0_22gpu_kernel_impl_nocastINS0_13BinaryFunctorIhhhZZZNS0_18rshift_kernel_cudaERNS_18TensorIteratorBaseEENKUlvE_clEvENKUlvE_clEvEUlhhE_EEEEvS5_RKT_EUliE_EEviT1_,"ax",@progbits
	.align	128
        .global         _ZN2at6native18elementwise_kernelILi128ELi4EZNS0_22gpu_kernel_impl_nocastINS0_13BinaryFunctorIhhhZZZNS0_18rshift_kernel_cudaERNS_18TensorIteratorBaseEENKUlvE_clEvENKUlvE_clEvEUlhhE_EEEEvS5_RKT_EUliE_EEviT1_
        .type           _ZN2at6native18elementwise_kernelILi128ELi4EZNS0_22gpu_kernel_impl_nocastINS0_13BinaryFunctorIhhhZZZNS0_18rshift_kernel_cudaERNS_18TensorIteratorBaseEENKUlvE_clEvENKUlvE_clEvEUlhhE_EEEEvS5_RKT_EUliE_EEviT1_,@function
        .size           _ZN2at6native18elementwise_kernelILi128ELi4EZNS0_22gpu_kernel_impl_nocastINS0_13BinaryFunctorIhhhZZZNS0_18rshift_kernel_cudaERNS_18TensorIteratorBaseEENKUlvE_clEvENKUlvE_clEvEUlhhE_EEEEvS5_RKT_EUliE_EEviT1_,(.L_x_20850 - _ZN2at6native18elementwise_kernelILi128ELi4EZNS0_22gpu_kernel_impl_nocastINS0_13BinaryFunctorIhhhZZZNS0_18rshift_kernel_cudaERNS_18TensorIteratorBaseEENKUlvE_clEvENKUlvE_clEvEUlhhE_EEEEvS5_RKT_EUliE_EEviT1_)
        .other          _ZN2at6native18elementwise_kernelILi128ELi4EZNS0_22gpu_kernel_impl_nocastINS0_13BinaryFunctorIhhhZZZNS0_18rshift_kernel_cudaERNS_18TensorIteratorBaseEENKUlvE_clEvENKUlvE_clEvEUlhhE_EEEEvS5_RKT_EUliE_EEviT1_,@"STO_CUDA_ENTRY STV_DEFAULT"
_ZN2at6native18elementwise_kernelILi128ELi4EZNS0_22gpu_kernel_impl_nocastINS0_13BinaryFunctorIhhhZZZNS0_18rshift_kernel_cudaERNS_18TensorIteratorBaseEENKUlvE_clEvENKUlvE_clEvEUlhhE_EEEEvS5_RKT_EUliE_EEviT1_:
.text._ZN2at6native18elementwise_kernelILi128ELi4EZNS0_22gpu_kernel_impl_nocastINS0_13BinaryFunctorIhhhZZZNS0_18rshift_kernel_cudaERNS_18TensorIteratorBaseEENKUlvE_clEvENKUlvE_clEvEUlhhE_EEEEvS5_RKT_EUliE_EEviT1_:
        /* <DEDUP_REMOVED lines=17> */
[----:B-1----:R-:W3:Y:S03]  /*0110*/  LDG.E.U8 R4, desc[UR6][R4.64] ;  /* 0x0000000604047981 */ /* 0x002ee6000c1e1100 */
[----:B------:R-:W0:Y:S01]  /*0120*/  LDC.64 R8, c[0x0][0x5e8] ;  /* 0x00017a00ff087b82 */ /* 0x000e220000000a00 */
[----:B------:R-:W-:-:S02]  /*0130*/  IADD3 R3, PT, PT, R3, 0x80, RZ ;  /* 0x0000008003037810 */ /* 0x000fc40007ffe0ff */
[----:B--2---:R-:W-:Y:S02]  /*0140*/  ISETP.GT.U32.AND P0, PT, R7, 0x7, PT ;  /* 0x000000070700780c */ /* 0x004fe40003f04070 */
[----:B---3--:R-:W-:-:S04]  /*0150*/  SHF.R.U32.HI R0, RZ, R7, R4 ;  /* 0x00000007ff007219 */ /* 0x008fc80000011604 */
[----:B------:R-:W-:Y:S02]  /*0160*/  SEL R11, R0, RZ, !P0 ;  /* 0x000000ff000b7207 */ /* 0x000fe40004000000 */
[----:B------:R-:W-:-:S03]  /*0170*/  ISETP.GE.AND P0, PT, R3, UR4, PT ;  /* 0x0000000403007c0c */ /* 0x000fc6000bf06270 */
[----:B0-----:R0:W-:Y:S10]  /*0180*/  STG.E.U8 desc[UR6][R8.64], R11 ;  /* 0x0000000b08007986 */ /* 0x0011f4000c101106 */
[----:B------:R-:W-:Y:S05]  /*0190*/  @P0 BREAK.RELIABLE B1 ;  /* 0x0000000000010942 */ /* 0x000fea0003800100 */
[----:B------:R-:W-:Y:S05]  /*01a0*/  @P0 BRA `(.L_x_9186) ;  /* 0x0000000000600947 */ /* 0x000fea0003800000 */
[----:B------:R-:W1:Y:S08]  /*01b0*/  LDC.64 R6, c[0x0][0x5f8] ;  /* 0x00017e00ff067b82 */ /* 0x000e700000000a00 */
[----:B------:R-:W2:Y:S01]  /*01c0*/  LDC.64 R4, c[0x0][0x5f0] ;  /* 0x00017c00ff047b82 */ /* 0x000ea20000000a00 */
[----:B-1----:R-:W3:Y:S04]  /*01d0*/  LDG.E.U8 R7, desc[UR6][R6.64] ;  /* 0x0000000606077981 */ /* 0x002ee8000c1e1100 */
[----:B--2---:R-:W2:Y:S03]  /*01e0*/  LDG.E.U8 R4, desc[UR6][R4.64] ;  /* 0x0000000604047981 */ /* 0x004ea6000c1e1100 */
[----:B0-----:R-:W0:Y:S01]  /*01f0*/  LDC.64 R8, c[0x0][0x5e8] ;  /* 0x00017a00ff087b82 */ /* 0x001e220000000a00 */
[----:B------:R-:W-:-:S02]  /*0200*/  IADD3 R3, PT, PT, R3, 0x80, RZ ;  /* 0x0000008003037810 */ /* 0x000fc40007ffe0ff */
[----:B---3--:R-:W-:Y:S02]  /*0210*/  ISETP.GT.U32.AND P0, PT, R7, 0x7, PT ;  /* 0x000000070700780c */ /* 0x008fe40003f04070 */
[----:B--2---:R-:W-:-:S04]  /*0220*/  SHF.R.U32.HI R0, RZ, R7, R4 ;  /* 0x00000007ff007219 */ /* 0x004fc80000011604 */
[----:B------:R-:W-:-:S05]  /*0230*/  SEL R11, R0, RZ, !P0 ;  /* 0x000000ff000b7207 */ /* 0x000fca0004000000 */
[----:B0-----:R0:W-:Y:S02]  /*0240*/  STG.E.U8 desc[UR6][R8.64], R11 ;  /* 0x0000000b08007986 */ /* 0x0011e4000c101106 */
.L_x_9185:
[----:B------:R-:W-:-:S13]  /*0250*/  ISETP.GE.AND P0, PT, R3, UR4, PT ;  /* 0x0000000403007c0c */ /* 0x000fda000bf06270 */
[----:B------:R-:W-:Y:S05]  /*0260*/  @P0 BREAK.RELIABLE B1 ;  /* 0x0000000000010942 */ /* 0x000fea0003800100 */
[----:B------:R-:W-:Y:S05]  /*0270*/  @P0 BRA `(.L_x_9186) ;  /* 0x00000000002c0947 */ /* 0x000fea0003800000 */
[----:B------:R-:W-:Y:S05]  /*0280*/  BSYNC.RELIABLE B1 ;  /* 0x0000000000017941 */ /* 0x000fea0003800100 */
.L_x_9184:
        /* <DEDUP_REMOVED lines=10> */
.L_x_9186:
[----:B------:R-:W-:Y:S05]  /*0330*/  BSYNC.RECONVERGENT B0 ;  /* 0x0000000000007941 */ /* 0x000fea0003800200 */
.L_x_9183:
[----:B------:R-:W-:Y:S05]  /*0340*/  WARPSYNC.ALL ;  /* 0x0000000000007948 */ /* 0x000fea0003800000 */
[----:B------:R-:W-:-:S13]  /*0350*/  ISETP.GE.AND P0, PT, R3, UR4, PT ;  /* 0x0000000403007c0c */ /* 0x000fda000bf06270 */
[----:B------:R-:W-:Y:S05]  /*0360*/  @P0 EXIT ;  /* 0x000000000000094d */ /* 0x000fea0003800000 */
[----:B------:R-:W2:Y:S08]  /*0370*/  LDC.64 R4, c[0x0][0x5f8] ;  /* 0x00017e00ff047b82 */ /* 0x000eb00000000a00 */
[----:B------:R-:W3:Y:S01]  /*0380*/  LDC.64 R2, c[0x0][0x5f0] ;  /* 0x00017c00ff027b82 */ /* 0x000ee20000000a00 */
[----:B--2---:R-:W2:Y:S04]  /*0390*/  LDG.E.U8 R5, desc[UR6][R4.64] ;  /* 0x0000000604057981 */ /* 0x004ea8000c1e1100 */
[----:B---3--:R-:W3:Y:S03]  /*03a0*/  LDG.E.U8 R2, desc[UR6][R2.64] ;  /* 0x0000000602027981 */ /* 0x008ee6000c1e1100 */
[----:B------:R-:W4:Y:S01]  /*03b0*/  LDC.64 R6, c[0x0][0x5e8] ;  /* 0x00017a00ff067b82 */ /* 0x000f220000000a00 */
[----:B--2---:R-:W-:-:S02]  /*03c0*/  ISETP.GT.U32.AND P0, PT, R5, 0x7, PT ;  /* 0x000000070500780c */ /* 0x004fc40003f04070 */
[----:B---3--:R-:W-:-:S04]  /*03d0*/  SHF.R.U32.HI R0, RZ, R5, R2 ;  /* 0x00000005ff007219 */ /* 0x008fc80000011602 */
[----:B01----:R-:W-:-:S05]  /*03e0*/  SEL R9, R0, RZ, !P0 ;  /* 0x000000ff00097207 */ /* 0x003fca0004000000 */
[----:B----4-:R-:W-:Y:S01]  /*03f0*/  STG.E.U8 desc[UR6][R6.64], R9 ;  /* 0x0000000906007986 */ /* 0x010fe2000c101106 */
[----:B------:R-:W-:Y:S05]  /*0400*/  EXIT ;  /* 0x000000000000794d */ /* 0x000fea0003800000 */
.L_x_9182:
        /* <DEDUP_REMOVED lines=356> */
.L_x_9190:
[----:B------:R-:W0:Y:S02]  /*1a50*/  LDCU.128 UR8, c[0x0][0x5f0] ;  /* 0x0000be00ff0877ac */ /* 0x000e240008000c00 */
[----:B0-----:R-:W-:Y:S02]  /*1a60*/  IADD3 R8, P1, PT, R4, UR10, RZ ;  /* 0x0000000a04087c10 */ /* 0x001fe4000ff3e0ff */
[----:B------:R-:W-:Y:S02]  /*1a70*/  IADD3 R6, P0, PT, R6, UR8, RZ ;  /* 0x0000000806067c10 */ /* 0x000fe4000ff1e0ff */
[----:B------:R-:W-:Y:S02]  /*1a80*/  IADD3.X R9, PT, PT, RZ, UR11, RZ, P1, !PT ;  /* 0x0000000bff097c10 */ /* 0x000fe40008ffe4ff */
[----:B------:R-:W-:Y:S01]  /*1a90*/  IADD3.X R7, PT, PT, RZ, UR9, RZ, P0, !PT ;  /* 0x00000009ff077c10 */ /* 0x000fe200087fe4ff */
[----:B------:R-:W0:Y:S03]  /*1aa0*/  LDCU.64 UR8, c[0x0][0x5e8] ;  /* 0x0000bd00ff0877ac */ /* 0x000e260008000a00 */
[----:B------:R-:W2:Y:S04]  /*1ab0*/  LDG.E.U8 R9, desc[UR6][R8.64] ;  /* 0x0000000608097981 */ /* 0x000ea8000c1e1100 */
[----:B------:R-:W3:Y:S01]  /*1ac0*/  LDG.E.U8 R6, desc[UR6][R6.64] ;  /* 0x0000000606067981 */ /* 0x000ee2000c1e1100 */
[----:B------:R-:W-:-:S02]  /*1ad0*/  IADD3 R3, PT, PT, R3, 0x80, RZ ;  /* 0x0000008003037810 */ /* 0x000fc40007ffe0ff */
[----:B0-----:R-:W-:-:S04]  /*1ae0*/  IADD3 R4, P1, PT, R5, UR8, RZ ;  /* 0x0000000805047c10 */ /* 0x001fc8000ff3e0ff */
[----:B------:R-:W-:Y:S02]  /*1af0*/  IADD3.X R5, PT, PT, RZ, UR9, RZ, P1, !PT ;  /* 0x00000009ff057c10 */ /* 0x000fe40008ffe4ff */
[----:B--2---:R-:W-:Y:S02]  /*1b00*/  ISETP.GT.U32.AND P0, PT, R9, 0x7, PT ;  /* 0x000000070900780c */ /* 0x004fe40003f04070 */
[----:B---3--:R-:W-:-:S04]  /*1b10*/  SHF.R.U32.HI R10, RZ, R9, R6 ;  /* 0x00000009ff0a7219 */ /* 0x008fc80000011606 */
[----:B------:R-:W-:Y:S02]  /*1b20*/  SEL R11, R10, RZ, !P0 ;  /* 0x000000ff0a0b7207 */ /* 0x000fe40004000000 */
        /* <DEDUP_REMOVED lines=352> */
.L_x_9192:
        /* <DEDUP_REMOVED lines=13> */
[----:B------:R-:W-:-:S05]  /*3200*/  SEL R11, R10, RZ, !P0 ;  /* 0x000000ff0a0b7207 */ /* 0x000fca0004000000 */
[----:B------:R0:W-:Y:S02]  /*3210*/  STG.E.U8 desc[UR6][R4.64], R11 ;  /* 0x0000000b04007986 */ /* 0x0001e4000c101106 */
.L_x_9189:
[----:B------:R-:W-:-:S13]  /*3220*/  ISETP.GE.AND P0, PT, R3, UR4, PT ;  /* 0x0000000403007c0c */ /* 0x000fda000bf06270 */
[----:B------:R-:W-:Y:S05]  /*3230*/  @P0 BREAK.RELIABLE B1 ;  /* 0x0000000000010942 */ /* 0x000fea0003800100 */
[----:B------:R-:W-:Y:S05]  /*3240*/  @P0 BRA `(.L_x_9191) ;  /* 0x0000001400b00947 */ /* 0x000fea0003800000 */
[----:B------:R-:W-:Y:S05]  /*3250*/  BSYNC.RELIABLE B1 ;  /* 0x0000000000017941 */ /* 0x000fea0003800100 */
.L_x_9188:
        /* <DEDUP_REMOVED lines=348> */
.L_x_9193:
        /* <DEDUP_REMOVED lines=15> */
.L_x_9191:
[----:B------:R-:W-:Y:S05]  /*4910*/  BSYNC.RECONVERGENT B0 ;  /* 0x0000000000007941 */ /* 0x000fea0003800200 */
.L_x_9187:
        /* <DEDUP_REMOVED lines=351> */
.L_x_9194:
[----:B------:R-:W0:Y:S01]  /*5f10*/  LDCU.128 UR8, c[0x0][0x5f0] ;  /* 0x0000be00ff0877ac */ /* 0x000e220008000c00 */
[----:B------:R-:W1:Y:S01]  /*5f20*/  LDCU.64 UR4, c[0x0][0x5e8] ;  /* 0x0000bd00ff0477ac */ /* 0x000e620008000a00 */
[----:B0-----:R-:W-:Y:S02]  /*5f30*/  IADD3 R6, P1, PT, R2, UR10, RZ ;  /* 0x0000000a02067c10 */ /* 0x001fe4000ff3e0ff */
[----:B------:R-:W-:Y:S02]  /*5f40*/  IADD3 R4, P0, PT, R4, UR8, RZ ;  /* 0x0000000804047c10 */ /* 0x000fe4000ff1e0ff */
[----:B------:R-:W-:Y:S02]  /*5f50*/  IADD3.X R7, PT, PT, RZ, UR11, RZ, P1, !PT ;  /* 0x0000000bff077c10 */ /* 0x000fe40008ffe4ff */
[----:B------:R-:W-:-:S04]  /*5f60*/  IADD3.X R5, PT, PT, RZ, UR9, RZ, P0, !PT ;  /* 0x00000009ff057c10 */ /* 0x000fc800087fe4ff */
[----:B------:R-:W2:Y:S04]  /*5f70*/  LDG.E.U8 R7, desc[UR6][R6.64] ;  /* 0x0000000606077981 */ /* 0x000ea8000c1e1100 */
[----:B------:R-:W3:Y:S01]  /*5f80*/  LDG.E.U8 R4, desc[UR6][R4.64] ;  /* 0x0000000604047981 */ /* 0x000ee2000c1e1100 */
[----:B-1----:R-:W-:-:S04]  /*5f90*/  IADD3 R2, P1, PT, R3, UR4, RZ ;  /* 0x0000000403027c10 */ /* 0x002fc8000ff3e0ff */
[----:B------:R-:W-:Y:S02]  /*5fa0*/  IADD3.X R3, PT, PT, RZ, UR5, RZ, P1, !PT ;  /* 0x00000005ff037c10 */ /* 0x000fe40008ffe4ff */
[----:B--2---:R-:W-:Y:S02]  /*5fb0*/  ISETP.GT.U32.AND P0, PT, R7, 0x7, PT ;  /* 0x000000070700780c */ /* 0x004fe40003f04070 */
[----:B---3--:R-:W-:-:S04]  /*5fc0*/  SHF.R.U32.HI R0, RZ, R7, R4 ;  /* 0x00000007ff007219 */ /* 0x008fc80000011604 */
[----:B------:R-:W-:-:S05]  /*5fd0*/  SEL R9, R0, RZ, !P0 ;  /* 0x000000ff00097207 */ /* 0x000fca0004000000 */
[----:B------:R-:W-:Y:S01]  /*5fe0*/  STG.E.U8 desc[UR6][R2.64], R9 ;  /* 0x0000000902007986 */ /* 0x000fe2000c101106 */
[----:B------:R-:W-:Y:S05]  /*5ff0*/  EXIT ;  /* 0x000000000000794d */ /* 0x000fea0003800000 */
.L_x_9195:
        /* <DEDUP_REMOVED lines=16> */
.L_x_20850:


//--------------------- .text._ZN2at6native27unrolled_elementwise_kernelINS0_13BinaryFunctorIhhhZZZNS0_18rshift_kernel_cudaERNS_18TensorIteratorBaseEENKUlvE_clEvENKUlvE_clEvEUlhhE_EESt5arrayIPcLm3EELi4E23TrivialOffsetCalculatorILi2EjESC_ILi1EjENS0_6memory15LoadWithoutCastENSF_16StoreWithoutCastEEEviT_T0_T2_T3_T4_T5_ --------------------------
	.section	.text._ZN2at6native27unrolled_elementwise_kernelINS0_13BinaryFunctorIhhhZZZNS0_18rshift_kernel_cudaERNS_18TensorIteratorBaseEENKUlvE_clEvENKUlvE_clEvEUlhhE_EESt5arrayIPcLm3EELi4E23TrivialOffsetCalculatorILi2EjESC_ILi1EjENS0_6memory15LoadWithoutCastENSF_16StoreWithoutCastEEEviT_T0_T2_T3_T4_T5_,"ax",@progbits
	.align	128
        .global         _ZN2at6native27unrolled_elementwise_kernelINS0_13BinaryFunctorIhhhZZZNS0_18rshift_kernel_cudaERNS_18TensorIteratorBaseEENKUlvE_clEvENKUlvE_clEvEUlhhE_EESt5arrayIPcLm3EELi4E23TrivialOffsetCalculatorILi2EjESC_ILi1EjENS0_6memory15LoadWithoutCastENSF_16StoreWithoutCastEEEviT_T0_T2_T3_T4_T5_
        .type           _ZN2at6native27unrolled_elementwise_kernelINS0_13BinaryFunctorIhhhZZZNS0_18rshift_kernel_cudaERNS_18TensorIteratorBaseEENKUlvE_clEvENKUlvE_clEvEUlhhE_EESt5arrayIPcLm3EELi4E23TrivialOffsetCalculatorILi2EjESC_ILi1EjENS0_6memory15LoadWithoutCastENSF_16StoreWithoutCastEEEviT_T0_T2_T3_T4_T5_,@function
        .size           _ZN2at6native27unrolled_elementwise_kernelINS0_13BinaryFunctorIhhhZZZNS0_18rshift_kernel_cudaERNS_18TensorIteratorBaseEENKUlvE_clEvENKUlvE_clEvEUlhhE_EESt5arrayIPcLm3EELi4E23TrivialOffsetCalculatorILi2EjESC_ILi1EjENS0_6memory15LoadWithoutCastENSF_16StoreWithoutCastEEEviT_T0_T2_T3_T4_T5_,(.L_x_20851 - _ZN2at6native27unrolled_elementwise_kernelINS0_13BinaryFunctorIhhhZZZNS0_18rshift_kernel_cudaERNS_18TensorIteratorBaseEENKUlvE_clEvENKUlvE_clEvEUlhhE_EESt5arrayIPcLm3EELi4E23TrivialOffsetCalculatorILi2EjESC_ILi1EjENS0_6memory15LoadWithoutCastENSF_16StoreWithoutCastEEEviT_T0_T2_T3_T4_T5_)
        .other          _ZN2at6native27unrolled_elementwise_kernelINS0_13BinaryFunctorIhhhZZZNS0_18rshift_kernel_cudaERNS_18TensorIteratorBaseEENKUlvE_clEvENKUlvE_clEvEUlhhE_EESt5arrayIPcLm3EELi4E23TrivialOffsetCalculatorILi2EjESC_ILi1EjENS0_6memory15LoadWithoutCastENSF_16StoreWithoutCastEEEviT_T0_T2_T3_T4_T5_,@"STO_CUDA_ENTRY STV_DEFAULT"
_ZN2at6native27unrolled_elementwise_kernelINS0_13BinaryFunctorIhhhZZZNS0_18rshift_kernel_cudaERNS_18TensorIteratorBaseEENKUlvE_clEvENKUlvE_clEvEUlhhE_EESt5arrayIPcLm3EELi4E23TrivialOffsetCalculatorILi2EjESC_ILi1EjENS0_6memory15LoadWithoutCastENSF_16StoreWithoutCastEEEviT_T0_T2_T3_T4_T5_:
.text._ZN2at6native27unrolled_elementwise_kernelINS0_13BinaryFunctorIhhhZZZNS0_18rshift_kernel_cudaERNS_18TensorIteratorBaseEENKUlvE_clEvENKUlvE_clEvEUlhhE_EESt5arrayIPcLm3EELi4E23TrivialOffsetCalculatorILi2EjESC_ILi1EjENS0_6memory15LoadWithoutCastENSF_16StoreWithoutCastEEEviT_T0_T2_T3_T4_T5_:
        /* <DEDUP_REMOVED lines=17> */
[----:B------:R-:W-:Y:S02]  /*0110*/  ISETP.GE.AND P1, PT, R0, R17, PT ;  /* 0x000000110000720c */ /* 0x000fe40003f26270 */
[C---:B---3--:R-:W-:Y:S02]  /*0120*/  @!P2 IADD3 R12, P4, PT, R21.reuse, R12, RZ ;  /* 0x0000000c150ca210 */ /* 0x048fe40007f9e0ff */
[----:B----4-:R-:W-:Y:S02]  /*0130*/  @!P2 IADD3 R8, P3, PT, R21, R8, RZ ;  /* 0x000000081508a210 */ /* 0x010fe40007f7e0ff */
[----:B------:R-:W-:Y:S01]  /*0140*/  PRMT R21, RZ, 0x7610, R21 ;  /* 0x00007610ff157816 */ /* 0x000fe20000000015 */
[----:B------:R-:W-:Y:S02]  /*0150*/  @!P2 IMAD.X R13, RZ, RZ, R13, P4 ;  /* 0x000000ffff0da224 */ /* 0x000fe400020e060d */
[----:B------:R-:W-:-:S03]  /*0160*/  @!P2 IMAD.X R9, RZ, RZ, R9, P3 ;  /* 0x000000ffff09a224 */ /* 0x000fc600018e0609 */
[----:B-1----:R1:W3:Y:S01]  /*0170*/  @!P2 LDG.E.U8 R21, desc[UR4][R12.64] ;  /* 0x000000040c15a981 */ /* 0x0022e2000c1e1100 */
[----:B------:R-:W-:Y:S02]  /*0180*/  @!P1 IMAD R23, R15, 0x200, R0 ;  /* 0x000002000f179824 */ /* 0x000fe400078e0200 */
[----:B------:R-:W-:Y:S01]  /*0190*/  @!P1 VIADD R0, R0, 0x80 ;  /* 0x0000008000009836 */ /* 0x000fe20000000000 */
[----:B------:R4:W3:Y:S02]  /*01a0*/  @!P2 LDG.E.U8 R20, desc[UR4][R8.64] ;  /* 0x000000040814a981 */ /* 0x0008e4000c1e1100 */
[C---:B--2---:R-:W-:Y:S02]  /*01b0*/  @!P1 IADD3 R2, P3, PT, R23.reuse, R2, RZ ;  /* 0x0000000217029210 */ /* 0x044fe40007f7e0ff */
[----:B------:R-:W-:Y:S02]  /*01c0*/  ISETP.GE.AND P0, PT, R0, R17, PT ;  /* 0x000000110000720c */ /* 0x000fe40003f06270 */
[----:B------:R-:W-:Y:S01]  /*01d0*/  @!P1 IADD3 R4, P2, PT, R23, R4, RZ ;  /* 0x0000000417049210 */ /* 0x000fe20007f5e0ff */
[----:B------:R-:W-:Y:S01]  /*01e0*/  @!P1 IMAD.X R3, RZ, RZ, R3, P3 ;  /* 0x000000ffff039224 */ /* 0x000fe200018e0603 */
[----:B------:R-:W-:-:S02]  /*01f0*/  PRMT R22, RZ, 0x7610, R22 ;  /* 0x00007610ff167816 */ /* 0x000fc40000000016 */
[----:B------:R-:W-:Y:S01]  /*0200*/  PRMT R24, RZ, 0x7610, R24 ;  /* 0x00007610ff187816 */ /* 0x000fe20000000018 */
[----:B-1----:R-:W-:Y:S01]  /*0210*/  IMAD.MOV.U32 R12, RZ, RZ, RZ ;  /* 0x000000ffff0c7224 */ /* 0x002fe200078e00ff */
[----:B----4-:R-:W1:Y:S05]  /*0220*/  LDC.64 R8, c[0x0][0x390] ;  /* 0x0000e400ff087b82 */ /* 0x010e6a0000000a00 */
[----:B------:R-:W-:Y:S01]  /*0230*/  @!P0 IMAD R25, R15, 0x200, R0 ;  /* 0x000002000f198824 */ /* 0x000fe200078e0200 */
[----:B------:R2:W4:Y:S01]  /*0240*/  @!P1 LDG.E.U8 R22, desc[UR4][R2.64] ;  /* 0x0000000402169981 */ /* 0x000522000c1e1100 */
[----:B------:R-:W-:-:S03]  /*0250*/  @!P1 IMAD.X R5, RZ, RZ, R5, P2 ;  /* 0x000000ffff059224 */ /* 0x000fc600010e0605 */
[C---:B0-----:R-:W-:Y:S02]  /*0260*/  @!P0 IADD3 R6, P3, PT, R25.reuse, R6, RZ ;  /* 0x0000000619068210 */ /* 0x041fe40007f7e0ff */
[----:B------:R-:W-:-:S03]  /*0270*/  @!P0 IADD3 R10, P2, PT, R25, R10, RZ ;  /* 0x0000000a190a8210 */ /* 0x000fc60007f5e0ff */
[----:B------:R-:W-:Y:S01]  /*0280*/  @!P0 IMAD.X R7, RZ, RZ, R7, P3 ;  /* 0x000000ffff078224 */ /* 0x000fe200018e0607 */
[----:B--2---:R-:W0:Y:S01]  /*0290*/  LDC.64 R2, c[0x0][0x398] ;  /* 0x0000e600ff027b82 */ /* 0x004e220000000a00 */
[----:B------:R-:W-:Y:S02]  /*02a0*/  IMAD.MOV.U32 R23, RZ, RZ, RZ ;  /* 0x000000ffff177224 */ /* 0x000fe400078e00ff */
[----:B------:R-:W-:Y:S01]  /*02b0*/  @!P0 IMAD.X R11, RZ, RZ, R11, P2 ;  /* 0x000000ffff0b8224 */ /* 0x000fe200010e060b */
[----:B------:R2:W4:Y:S04]  /*02c0*/  @!P0 LDG.E.U8 R24, desc[UR4][R6.64] ;  /* 0x0000000406188981 */ /* 0x000528000c1e1100 */
[----:B------:R2:W4:Y:S04]  /*02d0*/  @!P1 LDG.E.U8 R23, desc[UR4][R4.64] ;  /* 0x0000000404179981 */ /* 0x000528000c1e1100 */
[----:B------:R2:W4:Y:S01]  /*02e0*/  @!P0 LDG.E.U8 R12, desc[UR4][R10.64] ;  /* 0x000000040a0c8981 */ /* 0x000522000c1e1100 */
[----:B------:R-:W-:-:S05]  /*02f0*/  @!P0 VIADD R0, R0, 0x80 ;  /* 0x0000008000008836 */ /* 0x000fca0000000000 */
[----:B------:R-:W-:-:S13]  /*0300*/  ISETP.GE.AND P0, PT, R0, R17, PT ;  /* 0x000000110000720c */ /* 0x000fda0003f06270 */
[----:B------:R-:W-:-:S05]  /*0310*/  @!P0 IMAD R13, R15, 0x200, R0 ;  /* 0x000002000f0d8824 */ /* 0x000fca00078e0200 */
[----:B0-----:R-:W-:-:S05]  /*0320*/  @!P0 IADD3 R2, P1, PT, R13, R2, RZ ;  /* 0x000000020d028210 */ /* 0x001fca0007f3e0ff */
[----:B------:R-:W-:Y:S01]  /*0330*/  @!P0 IMAD.X R3, RZ, RZ, R3, P1 ;  /* 0x000000ffff038224 */ /* 0x000fe200008e0603 */
[----:B-1----:R-:W-:Y:S01]  /*0340*/  @!P0 IADD3 R8, P1, PT, R13, R8, RZ ;  /* 0x000000080d088210 */ /* 0x002fe20007f3e0ff */
[----:B--2---:R-:W-:Y:S01]  /*0350*/  IMAD.MOV.U32 R6, RZ, RZ, RZ ;  /* 0x000000ffff067224 */ /* 0x004fe200078e00ff */
[----:B------:R-:W-:-:S03]  /*0360*/  PRMT R0, RZ, 0x7610, R0 ;  /* 0x00007610ff007816 */ /* 0x000fc60000000000 */
[----:B------:R-:W-:-:S03]  /*0370*/  @!P0 IMAD.X R9, RZ, RZ, R9, P1 ;  /* 0x000000ffff098224 */ /* 0x000fc600008e0609 */
[----:B------:R0:W5:Y:S04]  /*0380*/  @!P0 LDG.E.U8 R0, desc[UR4][R2.64] ;  /* 0x0000000402008981 */ /* 0x000168000c1e1100 */
[----:B------:R1:W5:Y:S01]  /*0390*/  @!P0 LDG.E.U8 R6, desc[UR4][R8.64] ;  /* 0x0000000408068981 */ /* 0x000362000c1e1100 */
[----:B------:R-:W-:-:S13]  /*03a0*/  ISETP.GE.AND P0, PT, R14, R17, PT ;  /* 0x000000110e00720c */ /* 0x000fda0003f06270 */
[----:B------:R-:W2:Y:S01]  /*03b0*/  @!P0 LDC.64 R4, c[0x0][0x388] ;  /* 0x0000e200ff048b82 */ /* 0x000ea20000000a00 */
[C---:B------:R-:W-:Y:S02]  /*03c0*/  VIADD R26, R14.reuse, 0x80 ;  /* 0x000000800e1a7836 */ /* 0x040fe40000000000 */
[----:B------:R-:W-:-:S03]  /*03d0*/  VIADD R10, R14, 0x100 ;  /* 0x000001000e0a7836 */ /* 0x000fc60000000000 */
[-C--:B------:R-:W-:Y:S01]  /*03e0*/  ISETP.GE.AND P2, PT, R26, R17.reuse, PT ;  /* 0x000000111a00720c */ /* 0x080fe20003f46270 */
[----:B0-----:R-:W-:Y:S01]  /*03f0*/  VIADD R2, R14, 0x180 ;  /* 0x000001800e027836 */ /* 0x001fe20000000000 */
[----:B------:R-:W-:Y:S01]  /*0400*/  ISETP.GE.AND P1, PT, R10, R17, PT ;  /* 0x000000110a00720c */ /* 0x000fe20003f26270 */
[----:B------:R-:W-:Y:S01]  /*0410*/  BSSY.RECONVERGENT B0, `(.L_x_9196) ;  /* 0x0000023000007945 */ /* 0x000fe20003800200 */
[----:B---3--:R-:W-:-:S04]  /*0420*/  @!P0 LOP3.LUT R7, R21, 0xff, RZ, 0xc0, !PT ;  /* 0x000000ff15078812 */ /* 0x008fc800078ec0ff */
[----:B------:R-:W-:Y:S01]  /*0430*/  @!P0 ISETP.GT.U32.AND P3, PT, R7, 0x7, PT ;  /* 0x000000070700880c */ /* 0x000fe20003f64070 */
[----:B------:R-:W-:Y:S01]  /*0440*/  @!P0 IMAD R7, R15, 0x200, R14 ;  /* 0x000002000f078824 */ /* 0x000fe200078e020e */
[----:B------:R-:W-:-:S04]  /*0450*/  @!P0 LOP3.LUT R21, R21, 0xff, RZ, 0xc0, !PT ;  /* 0x000000ff15158812 */ /* 0x000fc800078ec0ff */
[----:B--2---:R-:W-:Y:S02]  /*0460*/  @!P0 IADD3 R4, P5, PT, R7, R4, RZ ;  /* 0x0000000407048210 */ /* 0x004fe40007fbe0ff */
[----:B------:R-:W-:-:S03]  /*0470*/  @!P0 SHF.R.U32.HI R20, RZ, R21, R20 ;  /* 0x00000015ff148219 */ /* 0x000fc60000011614 */
[----:B------:R-:W-:Y:S01]  /*0480*/  @!P0 IMAD.X R5, RZ, RZ, R5, P5 ;  /* 0x000000ffff058224 */ /* 0x000fe200028e0605 */
[----:B------:R-:W-:Y:S01]  /*0490*/  @!P0 SEL R19, R20, RZ, !P3 ;  /* 0x000000ff14138207 */ /* 0x000fe20005800000 */
[----:B------:R-:W-:-:S04]  /*04a0*/  @!P0 IMAD.MOV.U32 R14, RZ, RZ, R26 ;  /* 0x000000ffff0e8224 */ /* 0x000fc800078e001a */
[----:B------:R0:W-:Y:S01]  /*04b0*/  @!P0 STG.E.U8 desc[UR4][R4.64], R19 ;  /* 0x0000001304008986 */ /* 0x0001e2000c101104 */
[----:B------:R-:W-:Y:S02]  /*04c0*/  ISETP.GE.AND P6, PT, R14, R17, PT ;  /* 0x000000110e00720c */ /* 0x000fe40003fc6270 */
[C---:B----4-:R-:W-:Y:S02]  /*04d0*/  @!P2 LOP3.LUT R3, R22.reuse, 0xff, RZ, 0xc0, !PT ;  /* 0x000000ff1603a812 */ /* 0x050fe400078ec0ff */
[----:B------:R-:W-:Y:S02]  /*04e0*/  @!P2 LOP3.LUT R22, R22, 0xff, RZ, 0xc0, !PT ;  /* 0x000000ff1616a812 */ /* 0x000fe400078ec0ff */
[----:B------:R-:W-:Y:S02]  /*04f0*/  @!P2 ISETP.GT.U32.AND P3, PT, R3, 0x7, PT ;  /* 0x000000070300a80c */ /* 0x000fe40003f64070 */
[C---:B-1----:R-:W-:Y:S02]  /*0500*/  @!P1 LOP3.LUT R8, R24.reuse, 0xff, RZ, 0xc0, !PT ;  /* 0x000000ff18089812 */ /* 0x042fe400078ec0ff */
[----:B------:R-:W-:-:S02]  /*0510*/  @!P1 LOP3.LUT R3, R24, 0xff, RZ, 0xc0, !PT ;  /* 0x000000ff18039812 */ /* 0x000fc400078ec0ff */
[----:B------:R-:W-:Y:S02]  /*0520*/  @!P2 SHF.R.U32.HI R22, RZ, R22, R23 ;  /* 0x00000016ff16a219 */ /* 0x000fe40000011617 */
[----:B------:R-:W-:Y:S02]  /*0530*/  @!P1 ISETP.GT.U32.AND P4, PT, R8, 0x7, PT ;  /* 0x000000070800980c */ /* 0x000fe40003f84070 */
[----:B------:R-:W-:Y:S02]  /*0540*/  @!P1 SHF.R.U32.HI R3, RZ, R3, R12 ;  /* 0x00000003ff039219 */ /* 0x000fe4000001160c */
[----:B------:R-:W-:Y:S02]  /*0550*/  @!P2 SEL R16, R22, RZ, !P3 ;  /* 0x000000ff1610a207 */ /* 0x000fe40005800000 */
[----:B------:R-:W-:Y:S01]  /*0560*/  @!P1 SEL R18, R3, RZ, !P4 ;  /* 0x000000ff03129207 */ /* 0x000fe20006000000 */
        /* <DEDUP_REMOVED lines=13> */
.L_x_9197:
[----:B------:R-:W-:Y:S05]  /*0640*/  BSYNC.RECONVERGENT B0 ;  /* 0x0000000000007941 */ /* 0x000fea0003800200 */
.L_x_9196:
[-C--:B------:R-:W-:Y:S02]  /*0650*/  ISETP.GE.AND P0, PT, R14, R17.reuse, PT ;  /* 0x000000110e00720c */ /* 0x080fe40003f06270 */
[----:B------:R-:W-:-:S11]  /*0660*/  ISETP.GE.AND P1, PT, R2, R17, PT ;  /* 0x000000110200720c */ /* 0x000fd60003f26270 */
[----:B------:R-:W-:Y:S05]  /*0670*/  @P0 EXIT ;  /* 0x000000000000094d */ /* 0x000fea0003800000 */
[----:B------:R-:W1:Y:S01]  /*0680*/  LDCU.64 UR6, c[0x0][0x388] ;  /* 0x00007100ff0677ac */ /* 0x000e620008000a00 */
[----:B------:R-:W-:Y:S01]  /*0690*/  IMAD R2, R15, 0x200, R14 ;  /* 0x000002000f027824 */ /* 0x000fe200078e020e */
[C---:B0----5:R-:W-:Y:S02]  /*06a0*/  @!P1 LOP3.LUT R4, R0.reuse, 0xff, RZ, 0xc0, !PT ;  /* 0x000000ff00049812 */ /* 0x061fe400078ec0ff */
[----:B------:R-:W-:Y:S02]  /*06b0*/  @!P1 LOP3.LUT R3, R0, 0xff, RZ, 0xc0, !PT ;  /* 0x000000ff00039812 */ /* 0x000fe400078ec0ff */
[----:B------:R-:W-:Y:S02]  /*06c0*/  @!P1 ISETP.GT.U32.AND P0, PT, R4, 0x7, PT ;  /* 0x000000070400980c */ /* 0x000fe40003f04070 */
[----:B------:R-:W-:-:S04]  /*06d0*/  @!P1 SHF.R.U32.HI R6, RZ, R3, R6 ;  /* 0x00000003ff069219 */ /* 0x000fc80000011606 */
[----:B------:R-:W-:Y:S02]  /*06e0*/  @!P1 SEL R5, R6, RZ, !P0 ;  /* 0x000000ff06059207 */ /* 0x000fe40004000000 */
[----:B-1----:R-:W-:-:S05]  /*06f0*/  IADD3 R2, P2, PT, R2, UR6, RZ ;  /* 0x0000000602027c10 */ /* 0x002fca000ff5e0ff */
[----:B------:R-:W-:-:S05]  /*0700*/  IMAD.X R3, RZ, RZ, UR7, P2 ;  /* 0x00000007ff037e24 */ /* 0x000fca00090e06ff */
[----:B------:R-:W-:Y:S01]  /*0710*/  STG.E.U8 desc[UR4][R2.64], R5 ;  /* 0x0000000502007986 */ /* 0x000fe2000c101104 */
[----:B------:R-:W-:Y:S05]  /*0720*/  EXIT ;  /* 0x000000000000794d */ /* 0x000fea0003800000 */
.L_x_9198:
        /* <DEDUP_REMOVED lines=13> */
.L_x_20851:


//--------------------- .text._ZN2at6native29vectorized_elementwise_kernelILi2ENS0_13BinaryFunctorIhhhZZZNS0_18rshift_kernel_cudaERNS_18TensorIteratorBaseEENKUlvE_clEvENKUlvE_clEvEUlhhE_EESt5arrayIPcLm3EEEEviT0_T1_ --------------------------
	.section	.text._ZN2at6native29vectorized_elementwise_kernelILi2ENS0_13BinaryFunctorIhhhZZZNS0_18rshift_kernel_cudaERNS_18TensorIteratorBaseEENKUlvE_clEvENKUlvE_clEvEUlhhE_EESt5arrayIPcLm3EEEEviT0_T1_,"ax",@progbits
	.align	128
        .global         _ZN2at6native29vectorized_elementwise_kernelILi2ENS0_13BinaryFunctorIhhhZZZNS0_18rshift_kernel_cudaERNS_18TensorIteratorBaseEENKUlvE_clEvENKUlvE_clEvEUlhhE_EESt5arrayIPcLm3EEEEviT0_T1_
        .type           _ZN2at6native29vectorized_elementwise_kernelILi2ENS0_13BinaryFunctorIhhhZZZNS0_18rshift_kernel_cudaERNS_18TensorIteratorBaseEENKUlvE_clEvENKUlvE_clEvEUlhhE_EESt5arrayIPcLm3EEEEviT0_T1_,@function
        .size           _ZN2at6native29vectorized_elementwise_kernelILi2ENS0_13BinaryFunctorIhhhZZZNS0_18rshift_kernel_cudaERNS_18TensorIteratorBaseEENKUlvE_clEvENKUlvE_clEvEUlhhE_EESt5arrayIPcLm3EEEEviT0_T1_,(.L_x_20852 - _ZN2at6native29vectorized_elementwise_kernelILi2ENS0_13BinaryFunctorIhhhZZZNS0_18rshift_kernel_cudaERNS_18TensorIteratorBaseEENKUlvE_clEvENKUlvE_clEvEUlhhE_EESt5arrayIPcLm3EEEEviT0_T1_)
        .other          _ZN2at6native29vectorized_elementwise_kernelILi2ENS0_13BinaryFunctorIhhhZZZNS0_18rshift_kernel_cudaERNS_18TensorIteratorBaseEENKUlvE_clEvENKUlvE_clEvEUlhhE_EESt5arrayIPcLm3EEEEviT0_T1_,@"STO_CUDA_ENTRY STV_DEFAULT"
_ZN2at6native29vectorized_elementwise_kernelILi2ENS0_13BinaryFunctorIhhhZZZNS0_18rshift_kernel_cudaERNS_18TensorIteratorBaseEENKUlvE_clEvENKUlvE_clEvEUlhhE_EESt5arrayIPcLm3EEEEviT0_T1_:
.text._ZN2at6native29vectorized_elementwise_kernelILi2ENS0_13BinaryFunctorIhhhZZZNS0_18rshift_kernel_cudaERNS_18TensorIteratorBaseEENKUlvE_clEvENKUlvE_clEvEUlhhE_EESt5arrayIPcLm3EEEEviT0_T1_:
        /* <DEDUP_REMOVED lines=10> */
[----:B------:R-:W-:-:S07]  /*00a0*/  IMAD.MOV.U32 R20, RZ, RZ, RZ ;  /* 0x000000ffff147224 */ /* 0x000fce00078e00ff */
[----:B------:R-:W2:Y:S08]  /*00b0*/  LDC.64 R18, c[0x0][0x398] ;  /* 0x0000e600ff127b82 */ /* 0x000eb00000000a00 */
[----:B------:R-:W3:Y:S08]  /*00c0*/  LDC.64 R16, c[0x0][0x390] ;  /* 0x0000e400ff107b82 */ /* 0x000ef00000000a00 */
[----:B------:R-:W4:Y:S01]  /*00d0*/  LDC.64 R14, c[0x0][0x398] ;  /* 0x0000e600ff0e7b82 */ /* 0x000f220000000a00 */
[----:B0-----:R-:W-:Y:S01]  /*00e0*/  ISETP.GE.U32.AND P2, PT, R0, UR5, PT ;  /* 0x0000000500007c0c */ /* 0x001fe2000bf46070 */
[----:B------:R-:W-:-:S06]  /*00f0*/  IMAD.MOV.U32 R2, RZ, RZ, R0 ;  /* 0x000000ffff027224 */ /* 0x000fcc00078e0000 */
[----:B------:R-:W0:Y:S06]  /*0100*/  LDC.64 R12, c[0x0][0x398] ;  /* 0x0000e600ff0c7b82 */ /* 0x000e2c0000000a00 */
[C---:B------:R-:W-:Y:S02]  /*0110*/  @!P2 VIADD R0, R2.reuse, 0x80 ;  /* 0x000000800200a836 */ /* 0x040fe40000000000 */
[----:B------:R-:W-:-:S03]  /*0120*/  @!P2 VIADD R23, R2, UR4 ;  /* 0x000000040217ac36 */ /* 0x000fc60008000000 */
[----:B------:R-:W-:Y:S02]  /*0130*/  ISETP.GE.U32.AND P0, PT, R0, UR5, PT ;  /* 0x0000000500007c0c */ /* 0x000fe4000bf06070 */
[C---:B-1----:R-:W-:Y:S02]  /*0140*/  @!P2 IADD3 R28, P1, PT, R23.reuse, R10, RZ ;  /* 0x0000000a171ca210 */ /* 0x042fe40007f3e0ff */
[----:B--2---:R-:W-:-:S03]  /*0150*/  @!P2 IADD3 R22, P3, PT, R23, R18, RZ ;  /* 0x000000121716a210 */ /* 0x004fc60007f7e0ff */
[----:B------:R-:W-:Y:S02]  /*0160*/  @!P2 IMAD.X R29, RZ, RZ, R11, P1 ;  /* 0x000000ffff1da224 */ /* 0x000fe400008e060b */
[----:B------:R-:W1:Y:S04]  /*0170*/  LDC.64 R10, c[0x0][0x390] ;  /* 0x0000e400ff0a7b82 */ /* 0x000e680000000a00 */
[C---:B------:R-:W-:Y:S01]  /*0180*/  @!P0 VIADD R25, R0.reuse, UR4 ;  /* 0x0000000400198c36 */ /* 0x040fe20008000000 */
[----:B------:R2:W5:Y:S01]  /*0190*/  @!P2 LDG.E.U8 R20, desc[UR12][R28.64] ;  /* 0x0000000c1c14a981 */ /* 0x000562000c1e1100 */
[----:B------:R-:W-:Y:S01]  /*01a0*/  @!P0 VIADD R0, R0, 0x80 ;  /* 0x0000008000008836 */ /* 0x000fe20000000000 */
[----:B------:R-:W-:Y:S02]  /*01b0*/  PRMT R18, RZ, 0x7610, R18 ;  /* 0x00007610ff127816 */ /* 0x000fe40000000012 */
[----:B---3--:R-:W-:-:S02]  /*01c0*/  @!P0 IADD3 R26, P4, PT, R25, R16, RZ ;  /* 0x00000010191a8210 */ /* 0x008fc40007f9e0ff */
[C---:B------:R-:W-:Y:S01]  /*01d0*/  ISETP.GE.U32.AND P1, PT, R0.reuse, UR5, PT ;  /* 0x0000000500007c0c */ /* 0x040fe2000bf26070 */
[----:B------:R-:W-:Y:S01]  /*01e0*/  @!P2 IMAD.X R23, RZ, RZ, R19, P3 ;  /* 0x000000ffff17a224 */ /* 0x000fe200018e0613 */
[----:B----4-:R-:W-:Y:S01]  /*01f0*/  @!P0 IADD3 R24, P3, PT, R25, R14, RZ ;  /* 0x0000000e19188210 */ /* 0x010fe20007f7e0ff */
[----:B------:R-:W-:Y:S02]  /*0200*/  IMAD.MOV.U32 R19, RZ, RZ, RZ ;  /* 0x000000ffff137224 */ /* 0x000fe400078e00ff */
[----:B------:R-:W-:Y:S01]  /*0210*/  @!P0 IMAD.X R27, RZ, RZ, R17, P4 ;  /* 0x000000ffff1b8224 */ /* 0x000fe200020e0611 */
[----:B------:R-:W3:Y:S07]  /*0220*/  @!P2 LDG.E.U8 R18, desc[UR12][R22.64] ;  /* 0x0000000c1612a981 */ /* 0x000eee000c1e1100 */
[C---:B--2---:R-:W-:Y:S01]  /*0230*/  @!P1 VIADD R29, R0.reuse, UR4 ;  /* 0x00000004001d9c36 */ /* 0x044fe20008000000 */
[----:B------:R1:W2:Y:S01]  /*0240*/  @!P0 LDG.E.U8 R19, desc[UR12][R26.64] ;  /* 0x0000000c1a138981 */ /* 0x0002a2000c1e1100 */
[----:B------:R-:W-:Y:S01]  /*0250*/  @!P1 VIADD R0, R0, 0x80 ;  /* 0x0000008000009836 */ /* 0x000fe20000000000 */
[----:B------:R-:W4:Y:S01]  /*0260*/  LDC.64 R16, c[0x0][0x398] ;  /* 0x0000e600ff107b82 */ /* 0x000f220000000a00 */
[----:B------:R-:W-:-:S03]  /*0270*/  @!P0 IMAD.X R25, RZ, RZ, R15, P3 ;  /* 0x000000ffff198224 */ /* 0x000fc600018e060f */
[----:B------:R-:W-:-:S04]  /*0280*/  ISETP.GE.U32.AND P2, PT, R0, UR5, PT ;  /* 0x0000000500007c0c */ /* 0x000fc8000bf46070 */
[----:B------:R-:W4:Y:S01]  /*0290*/  LDC.64 R14, c[0x0][0x390] ;  /* 0x0000e400ff0e7b82 */ /* 0x000f220000000a00 */
[----:B-1----:R-:W-:Y:S01]  /*02a0*/  @!P1 IADD3 R26, P3, PT, R29, R10, RZ ;  /* 0x0000000a1d1a9210 */ /* 0x002fe20007f7e0ff */
[----:B------:R-:W-:-:S04]  /*02b0*/  IMAD.MOV.U32 R23, RZ, RZ, RZ ;  /* 0x000000ffff177224 */ /* 0x000fc800078e00ff */
[----:B------:R-:W-:Y:S02]  /*02c0*/  @!P1 IMAD.X R27, RZ, RZ, R11, P3 ;  /* 0x000000ffff1b9224 */ /* 0x000fe400018e060b */
[----:B------:R-:W1:Y:S03]  /*02d0*/  LDC.64 R10, c[0x0][0x390] ;  /* 0x0000e400ff0a7b82 */ /* 0x000e660000000a00 */
[----:B------:R0:W2:Y:S01]  /*02e0*/  @!P1 LDG.E.U8 R23, desc[UR12][R26.64] ;  /* 0x0000000c1a179981 */ /* 0x0000a2000c1e1100 */
[----:B------:R-:W-:Y:S02]  /*02f0*/  PRMT R22, RZ, 0x7610, R22 ;  /* 0x00007610ff167816 */ /* 0x000fe40000000016 */
[----:B0-----:R-:W-:-:S04]  /*0300*/  @!P1 IADD3 R28, P4, PT, R29, R12, RZ ;  /* 0x0000000c1d1c9210 */ /* 0x001fc80007f9e0ff */
[----:B------:R0:W2:Y:S01]  /*0310*/  @!P0 LDG.E.U8 R22, desc[UR12][R24.64] ;  /* 0x0000000c18168981 */ /* 0x0000a2000c1e1100 */
[C---:B------:R-:W-:Y:S02]  /*0320*/  @!P2 VIADD R27, R0.reuse, UR4 ;  /* 0x00000004001bac36 */ /* 0x040fe40008000000 */
[----:B------:R-:W-:Y:S02]  /*0330*/  @!P2 VIADD R0, R0, 0x80 ;  /* 0x000000800000a836 */ /* 0x000fe40000000000 */
[----:B------:R-:W-:Y:S02]  /*0340*/  @!P1 IMAD.X R29, RZ, RZ, R13, P4 ;  /* 0x000000ffff1d9224 */ /* 0x000fe400020e060d */
[----:B------:R-:W1:Y:S01]  /*0350*/  LDC.64 R12, c[0x0][0x398] ;  /* 0x0000e600ff0c7b82 */ /* 0x000e620000000a00 */
[----:B------:R-:W-:Y:S02]  /*0360*/  ISETP.GE.U32.AND P3, PT, R0, UR5, PT ;  /* 0x0000000500007c0c */ /* 0x000fe4000bf66070 */
[----:B0-----:R-:W-:-:S02]  /*0370*/  PRMT R24, RZ, 0x7610, R24 ;  /* 0x00007610ff187816 */ /* 0x001fc40000000018 */
[----:B----4-:R-:W-:-:S04]  /*0380*/  @!P2 IADD3 R14, P0, PT, R27, R14, RZ ;  /* 0x0000000e1b0ea210 */ /* 0x010fc80007f1e0ff */
[----:B------:R1:W4:Y:S01]  /*0390*/  @!P1 LDG.E.U8 R24, desc[UR12][R28.64] ;  /* 0x0000000c1c189981 */ /* 0x000322000c1e1100 */
[----:B------:R-:W-:Y:S01]  /*03a0*/  @!P2 IADD3 R26, P1, PT, R27, R16, RZ ;  /* 0x000000101b1aa210 */ /* 0x000fe20007f3e0ff */
[----:B------:R-:W-:Y:S02]  /*03b0*/  IMAD.MOV.U32 R16, RZ, RZ, RZ ;  /* 0x000000ffff107224 */ /* 0x000fe400078e00ff */
[----:B------:R-:W-:Y:S02]  /*03c0*/  @!P2 IMAD.X R15, RZ, RZ, R15, P0 ;  /* 0x000000ffff0fa224 */ /* 0x000fe400000e060f */
[----:B------:R-:W-:-:S03]  /*03d0*/  @!P3 VIADD R25, R0, UR4 ;  /* 0x000000040019bc36 */ /* 0x000fc60008000000 */
[----:B------:R0:W4:Y:S01]  /*03e0*/  @!P2 LDG.E.U8 R16, desc[UR12][R14.64] ;  /* 0x0000000c0e10a981 */ /* 0x000122000c1e1100 */
[----:B------:R-:W-:Y:S01]  /*03f0*/  @!P3 VIADD R0, R0, 0x80 ;  /* 0x000000800000b836 */ /* 0x000fe20000000000 */
[C---:B-1----:R-:W-:Y:S01]  /*0400*/  @!P3 IADD3 R28, P0, PT, R25.reuse, R10, RZ ;  /* 0x0000000a191cb210 */ /* 0x042fe20007f1e0ff */
[--C-:B------:R-:W-:Y:S01]  /*0410*/  @!P2 IMAD.X R27, RZ, RZ, R17.reuse, P1 ;  /* 0x000000ffff1ba224 */ /* 0x100fe200008e0611 */
[----:B------:R-:W-:Y:S01]  /*0420*/  PRMT R17, RZ, 0x7610, R17 ;  /* 0x00007610ff117816 */ /* 0x000fe20000000011 */
[----:B0-----:R-:W0:Y:S02]  /*0430*/  LDC.64 R14, c[0x0][0x390] ;  /* 0x0000e400ff0e7b82 */ /* 0x001e240000000a00 */
[----:B------:R-:W-:Y:S01]  /*0440*/  @!P3 IMAD.X R29, RZ, RZ, R11, P0 ;  /* 0x000000ffff1db224 */ /* 0x000fe200000e060b */
[----:B------:R-:W-:Y:S02]  /*0450*/  ISETP.GE.U32.AND P0, PT, R0, UR5, PT ;  /* 0x0000000500007c0c */ /* 0x000fe4000bf06070 */
[----:B------:R1:W4:Y:S01]  /*0460*/  @!P2 LDG.E.U8 R17, desc[UR12][R26.64] ;  /* 0x0000000c1a11a981 */ /* 0x000322000c1e1100 */
[----:B------:R-:W-:Y:S01]  /*0470*/  @!P3 IADD3 R10, P1, PT, R25, R12, RZ ;  /* 0x0000000c190ab210 */ /* 0x000fe20007f3e0ff */
[----:B------:R-:W-:-:S04]  /*0480*/  IMAD.MOV.U32 R25, RZ, RZ, RZ ;  /* 0x000000ffff197224 */ /* 0x000fc800078e00ff */
[----:B------:R-:W-:Y:S02]  /*0490*/  @!P3 IMAD.X R11, RZ, RZ, R13, P1 ;  /* 0x000000ffff0bb224 */ /* 0x000fe400008e060d */
[----:B------:R1:W4:Y:S02]  /*04a0*/  @!P3 LDG.E.U8 R25, desc[UR12][R28.64] ;  /* 0x0000000c1c19b981 */ /* 0x000324000c1e1100 */
[----:B-1----:R-:W-:-:S06]  /*04b0*/  PRMT R26, RZ, 0x7610, R26 ;  /* 0x00007610ff1a7816 */ /* 0x002fcc000000001a */
[----:B------:R1:W4:Y:S01]  /*04c0*/  @!P3 LDG.E.U8 R26, desc[UR12][R10.64] ;  /* 0x0000000c0a1ab981 */ /* 0x000322000c1e1100 */
[----:B------:R-:W-:Y:S01]  /*04d0*/  @!P0 VIADD R29, R0, UR4 ;  /* 0x00000004001d8c36 */ /* 0x000fe20008000000 */
[----:B-1----:R-:W1:Y:S04]  /*04e0*/  LDC.64 R10, c[0x0][0x398] ;  /* 0x0000e600ff0a7b82 */ /* 0x002e680000000a00 */
[----:B0-----:R-:W-:Y:S01]  /*04f0*/  @!P0 IADD3 R12, P1, PT, R29, R14, RZ ;  /* 0x0000000e1d0c8210 */ /* 0x001fe20007f3e0ff */
[----:B------:R-:W-:-:S04]  /*0500*/  IMAD.MOV.U32 R14, RZ, RZ, RZ ;  /* 0x000000ffff0e7224 */ /* 0x000fc800078e00ff */
[----:B------:R-:W-:Y:S02]  /*0510*/  @!P0 IMAD.X R13, RZ, RZ, R15, P1 ;  /* 0x000000ffff0d8224 */ /* 0x000fe400008e060f */
[----:B------:R-:W-:-:S03]  /*0520*/  @!P0 VIADD R0, R0, 0x80 ;  /* 0x0000008000008836 */ /* 0x000fc60000000000 */
[----:B------:R0:W4:Y:S02]  /*0530*/  @!P0 LDG.E.U8 R14, desc[UR12][R12.64] ;  /* 0x0000000c0c0e8981 */ /* 0x000124000c1e1100 */
[----:B------:R-:W-:Y:S01]  /*0540*/  ISETP.GE.U32.AND P2, PT, R0, UR5, PT ;  /* 0x0000000500007c0c */ /* 0x000fe2000bf46070 */
[----:B0-----:R-:W0:Y:S01]  /*0550*/  LDC.64 R12, c[0x0][0x390] ;  /* 0x0000e400ff0c7b82 */ /* 0x001e220000000a00 */
[----:B-1----:R-:W-:Y:S02]  /*0560*/  @!P0 IADD3 R28, P1, PT, R29, R10, RZ ;  /* 0x0000000a1d1c8210 */ /* 0x002fe40007f3e0ff */
[----:B------:R-:W-:-:S03]  /*0570*/  PRMT R15, RZ, 0x7610, R15 ;  /* 0x00007610ff0f7816 */ /* 0x000fc6000000000f */
[----:B------:R-:W-:-:S05]  /*0580*/  @!P0 IMAD.X R29, RZ, RZ, R11, P1 ;  /* 0x000000ffff1d8224 */ /* 0x000fca00008e060b */
[----:B------:R1:W4:Y:S02]  /*0590*/  @!P0 LDG.E.U8 R15, desc[UR12][R28.64] ;  /* 0x0000000c1c0f8981 */ /* 0x000324000c1e1100 */
[----:B-1----:R-:W-:-:S05]  /*05a0*/  @!P2 VIADD R29, R0, UR4 ;  /* 0x00000004001dac36 */ /* 0x002fca0008000000 */
[----:B0-----:R-:W-:Y:S01]  /*05b0*/  @!P2 IADD3 R10, P0, PT, R29, R12, RZ ;  /* 0x0000000c1d0aa210 */ /* 0x001fe20007f1e0ff */
[----:B------:R-:W-:-:S04]  /*05c0*/  IMAD.MOV.U32 R12, RZ, RZ, RZ ;  /* 0x000000ffff0c7224 */ /* 0x000fc800078e00ff */
[----:B------:R-:W-:-:S05]  /*05d0*/  @!P2 IMAD.X R11, RZ, RZ, R13, P0 ;  /* 0x000000ffff0ba224 */ /* 0x000fca00000e060d */
[----:B------:R0:W4:Y:S02]  /*05e0*/  @!P2 LDG.E.U8 R12, desc[UR12][R10.64] ;  /* 0x0000000c0a0ca981 */ /* 0x000124000c1e1100 */
[----:B0-----:R-:W0:Y:S01]  /*05f0*/  LDC.64 R10, c[0x0][0x398] ;  /* 0x0000e600ff0a7b82 */ /* 0x001e220000000a00 */
[----:B------:R-:W-:Y:S01]  /*0600*/  @!P2 VIADD R0, R0, 0x80 ;  /* 0x000000800000a836 */ /* 0x000fe20000000000 */
[----:B0-----:R-:W-:-:S05]  /*0610*/  @!P2 IADD3 R28, P0, PT, R29, R10, RZ ;  /* 0x0000000a1d1ca210 */ /* 0x001fca0007f1e0ff */
[----:B------:R-:W-:Y:S02]  /*0620*/  @!P2 IMAD.X R29, RZ, RZ, R11, P0 ;  /* 0x000000ffff1da224 */ /* 0x000fe400000e060b */
[----:B------:R-:W0:Y:S01]  /*0630*/  LDC.64 R10, c[0x0][0x390] ;  /* 0x0000e400ff0a7b82 */ /* 0x000e220000000a00 */
[----:B------:R-:W-:Y:S02]  /*0640*/  ISETP.GE.U32.AND P0, PT, R0, UR5, PT ;  /* 0x0000000500007c0c */ /* 0x000fe4000bf06070 */
[----:B------:R-:W-:-:S06]  /*0650*/  PRMT R13, RZ, 0x7610, R13 ;  /* 0x00007610ff0d7816 */ /* 0x000fcc000000000d */
[----:B------:R0:W4:Y:S05]  /*0660*/  @!P2 LDG.E.U8 R13, desc[UR12][R28.64] ;  /* 0x0000000c1c0da981 */ /* 0x00012a000c1e1100 */
[----:B------:R-:W-:-:S05]  /*0670*/  @!P0 VIADD R27, R0, UR4 ;  /* 0x00000004001b8c36 */ /* 0x000fca0008000000 */
[----:B0-----:R-:W-:-:S05]  /*0680*/  @!P0 IADD3 R28, P1, PT, R27, R10, RZ ;  /* 0x0000000a1b1c8210 */ /* 0x001fca0007f3e0ff */
[----:B------:R-:W-:Y:S02]  /*0690*/  @!P0 IMAD.X R29, RZ, RZ, R11, P1 ;  /* 0x000000ffff1d8224 */ /* 0x000fe400008e060b */
[----:B------:R-:W0:Y:S01]  /*06a0*/  LDC.64 R10, c[0x0][0x398] ;  /* 0x0000e600ff0a7b82 */ /* 0x000e220000000a00 */
[----:B------:R-:W-:-:S06]  /*06b0*/  IMAD.MOV.U32 R0, RZ, RZ, RZ ;  /* 0x000000ffff007224 */ /* 0x000fcc00078e00ff */
[----:B------:R1:W4:Y:S01]  /*06c0*/  @!P0 LDG.E.U8 R0, desc[UR12][R28.64] ;  /* 0x0000000c1c008981 */ /* 0x000322000c1e1100 */
[----:B0-----:R-:W-:Y:S02]  /*06d0*/  @!P0 IADD3 R10, P1, PT, R27, R10, RZ ;  /* 0x0000000a1b0a8210 */ /* 0x001fe40007f3e0ff */
[----:B------:R-:W-:-:S03]  /*06e0*/  PRMT R27, RZ, 0x7610, R27 ;  /* 0x00007610ff1b7816 */ /* 0x000fc6000000001b */
[----:B------:R-:W-:-:S05]  /*06f0*/  @!P0 IMAD.X R11, RZ, RZ, R11, P1 ;  /* 0x000000ffff0b8224 */ /* 0x000fca00008e060b */
[----:B------:R3:W4:Y:S01]  /*0700*/  @!P0 LDG.E.U8 R27, desc[UR12][R10.64] ;  /* 0x0000000c0a1b8981 */ /* 0x000722000c1e1100 */
[C---:B-1----:R-:W-:Y:S01]  /*0710*/  VIADD R28, R2.reuse, 0x80 ;  /* 0x00000080021c7836 */ /* 0x042fe20000000000 */
[----:B------:R-:W-:-:S04]  /*0720*/  ISETP.GE.U32.AND P0, PT, R2, UR5, PT ;  /* 0x0000000502007c0c */ /* 0x000fc8000bf06070 */
[----:B------:R-:W-:-:S09]  /*0730*/  ISETP.GE.U32.AND P4, PT, R28, UR5, PT ;  /* 0x000000051c007c0c */ /* 0x000fd2000bf86070 */
[C---:B---3--:R-:W-:Y:S02]  /*0740*/  @!P0 LOP3.LUT R10, R18.reuse, 0xff, RZ, 0xc0, !PT ;  /* 0x000000ff120a8812 */ /* 0x048fe400078ec0ff */
[----:B------:R-:W-:Y:S02]  /*0750*/  @!P0 LOP3.LUT R29, R18, 0xff, RZ, 0xc0, !PT ;  /* 0x000000ff121d8812 */ /* 0x000fe400078ec0ff */
[----:B------:R-:W-:Y:S02]  /*0760*/  @!P0 ISETP.GT.U32.AND P2, PT, R10, 0x7, PT ;  /* 0x000000070a00880c */ /* 0x000fe40003f44070 */
[----:B------:R-:W0:Y:S01]  /*0770*/  @!P0 LDC.64 R10, c[0x0][0x388] ;  /* 0x0000e200ff0a8b82 */ /* 0x000e220000000a00 */
[----:B-----5:R-:W-:Y:S02]  /*0780*/  @!P0 SHF.R.U32.HI R20, RZ, R29, R20 ;  /* 0x0000001dff148219 */ /* 0x020fe40000011614 */
[----:B--2---:R-:W-:-:S04]  /*0790*/  @!P4 LOP3.LUT R18, R22, 0xff, RZ, 0xc0, !PT ;  /* 0x000000ff1612c812 */ /* 0x004fc800078ec0ff */
[----:B------:R-:W-:Y:S01]  /*07a0*/  @!P4 ISETP.GT.U32.AND P3, PT, R18, 0x7, PT ;  /* 0x000000071200c80c */ /* 0x000fe20003f64070 */
[----:B------:R-:W-:-:S05]  /*07b0*/  VIADD R18, R2, 0x100 ;  /* 0x0000010002127836 */ /* 0x000fca0000000000 */
[----:B------:R-:W-:Y:S02]  /*07c0*/  ISETP.GE.U32.AND P1, PT, R18, UR5, PT ;  /* 0x0000000512007c0c */ /* 0x000fe4000bf26070 */
[----:B------:R-:W-:-:S04]  /*07d0*/  @!P4 LOP3.LUT R22, R22, 0xff, RZ, 0xc0, !PT ;  /* 0x000000ff1616c812 */ /* 0x000fc800078ec0ff */
[----:B------:R-:W-:-:S07]  /*07e0*/  @!P4 SHF.R.U32.HI R19, RZ, R22, R19 ;  /* 0x00000016ff13c219 */ /* 0x000fce0000011613 */
[----:B----4-:R-:W-:-:S04]  /*07f0*/  @!P1 LOP3.LUT R18, R24, 0xff, RZ, 0xc0, !PT ;  /* 0x000000ff18129812 */ /* 0x010fc800078ec0ff */
[----:B------:R-:W-:Y:S01]  /*0800*/  @!P1 ISETP.GT.U32.AND P6, PT, R18, 0x7, PT ;  /* 0x000000071200980c */ /* 0x000fe20003fc4070 */
[----:B------:R-:W-:Y:S01]  /*0810*/  VIADD R18, R2, 0x180 ;  /* 0x0000018002127836 */ /* 0x000fe20000000000 */
[----:B------:R-:W-:Y:S02]  /*0820*/  @!P0 SEL R21, R20, RZ, !P2 ;  /* 0x000000ff14158207 */ /* 0x000fe40005000000 */
[----:B------:R-:W-:Y:S01]  /*0830*/  @!P4 SEL R3, R19, RZ, !P3 ;  /* 0x000000ff1303c207 */ /* 0x000fe20005800000 */
[----:B------:R-:W-:Y:S01]  /*0840*/  VIADD R19, R2, 0x280 ;  /* 0x0000028002137836 */ /* 0x000fe20000000000 */
[----:B------:R-:W-:Y:S01]  /*0850*/  ISETP.GE.U32.AND P2, PT, R18, UR5, PT ;  /* 0x0000000512007c0c */ /* 0x000fe2000bf46070 */
[----:B------:R-:W-:Y:S01]  /*0860*/  VIADD R18, R2, 0x200 ;  /* 0x0000020002127836 */ /* 0x000fe20000000000 */
[----:B------:R-:W-:Y:S02]  /*0870*/  @!P1 LOP3.LUT R24, R24, 0xff, RZ, 0xc0, !PT ;  /* 0x000000ff18189812 */ /* 0x000fe400078ec0ff */
[----:B------:R-:W-:Y:S01]  /*0880*/  ISETP.GE.U32.AND P4, PT, R19, UR5, PT ;  /* 0x0000000513007c0c */ /* 0x000fe2000bf86070 */
[----:B------:R-:W-:Y:S01]  /*0890*/  @!P0 VIADD R19, R2, UR4 ;  /* 0x0000000402138c36 */ /* 0x000fe20008000000 */
[----:B------:R-:W-:Y:S01]  /*08a0*/  ISETP.GE.U32.AND P3, PT, R18, UR5, PT ;  /* 0x0000000512007c0c */ /* 0x000fe2000bf66070 */
[C---:B------:R-:W-:Y:S01]  /*08b0*/  VIADD R18, R2.reuse, 0x300 ;  /* 0x0000030002127836 */ /* 0x040fe20000000000 */
[----:B------:R-:W-:Y:S01]  /*08c0*/  @!P1 SHF.R.U32.HI R23, RZ, R24, R23 ;  /* 0x00000018ff179219 */ /* 0x000fe20000011617 */
[----:B------:R-:W-:-:S03]  /*08d0*/  VIADD R20, R2, 0x380 ;  /* 0x0000038002147836 */ /* 0x000fc60000000000 */
[----:B------:R-:W-:Y:S02]  /*08e0*/  @!P1 SEL R4, R23, RZ, !P6 ;  /* 0x000000ff17049207 */ /* 0x000fe40007000000 */
[----:B------:R-:W-:Y:S02]  /*08f0*/  ISETP.GE.U32.AND P5, PT, R18, UR5, PT ;  /* 0x0000000512007c0c */ /* 0x000fe4000bfa6070 */
[----:B0-----:R-:W-:Y:S02]  /*0900*/  @!P0 IADD3 R10, P6, PT, R19, R10, RZ ;  /* 0x0000000a130a8210 */ /* 0x001fe40007fde0ff */
[C---:B------:R-:W-:Y:S02]  /*0910*/  @!P2 LOP3.LUT R18, R17.reuse, 0xff, RZ, 0xc0, !PT ;  /* 0x000000ff1112a812 */ /* 0x040fe400078ec0ff */
[----:B------:R-:W-:Y:S01]  /*0920*/  @!P2 LOP3.LUT R17, R17, 0xff, RZ, 0xc0, !PT ;  /* 0x000000ff1111a812 */ /* 0x000fe200078ec0ff */
[----:B------:R-:W-:Y:S01]  /*0930*/  @!P0 IMAD.X R11, RZ, RZ, R11, P6 ;  /* 0x000000ffff0b8224 */ /* 0x000fe200030e060b */
[----:B------:R-:W-:Y:S01]  /*0940*/  ISETP.GE.U32.AND P1, PT, R20, UR5, PT ;  /* 0x0000000514007c0c */ /* 0x000fe2000bf26070 */
[----:B------:R-:W-:Y:S01]  /*0950*/  @!P0 IMAD.MOV.U32 R2, RZ, RZ, R28 ;  /* 0x000000ffff028224 */ /* 0x000fe200078e001c */
[----:B------:R-:W-:-:S02]  /*0960*/  @!P2 ISETP.GT.U32.AND P6, PT, R18, 0x7, PT ;  /* 0x000000071200a80c */ /* 0x000fc40003fc4070 */
[----:B------:R-:W-:Y:S02]  /*0970*/  @!P2 SHF.R.U32.HI R16, RZ, R17, R16 ;  /* 0x00000011ff10a219 */ /* 0x000fe40000011610 */
[----:B------:R-:W-:Y:S02]  /*0980*/  @!P3 LOP3.LUT R17, R26, 0xff, RZ, 0xc0, !PT ;  /* 0x000000ff1a11b812 */ /* 0x000fe400078ec0ff */
[----:B------:R-:W-:Y:S02]  /*0990*/  @!P2 SEL R5, R16, RZ, !P6 ;  /* 0x000000ff1005a207 */ /* 0x000fe40007000000 */
[----:B------:R-:W-:Y:S02]  /*09a0*/  ISETP.GE.U32.AND P6, PT, R2, UR5, PT ;  /* 0x0000000502007c0c */ /* 0x000fe4000bfc6070 */
[----:B------:R-:W-:Y:S02]  /*09b0*/  @!P3 LOP3.LUT R26, R26, 0xff, RZ, 0xc0, !PT ;  /* 0x000000ff1a1ab812 */ /* 0x000fe400078ec0ff */
[----:B------:R-:W-:-:S02]  /*09c0*/  @!P3 ISETP.GT.U32.AND P2, PT, R17, 0x7, PT ;  /* 0x000000071100b80c */ /* 0x000fc40003f44070 */
[----:B------:R-:W-:Y:S01]  /*09d0*/  @!P3 SHF.R.U32.HI R25, RZ, R26, R25 ;  /* 0x0000001aff19b219 */ /* 0x000fe20000011619 */
[----:B------:R0:W-:Y:S01]  /*09e0*/  @!P0 STG.E.U8 desc[UR12][R10.64], R21 ;  /* 0x000000150a008986 */ /* 0x0001e2000c10110c */
[----:B------:R-:W-:Y:S02]  /*09f0*/  BSSY.RECONVERGENT B0, `(.L_x_9200) ;  /* 0x0000042000007945 */ /* 0x000fe40003800200 */
[----:B------:R-:W-:Y:S02]  /*0a00*/  @!P3 SEL R6, R25, RZ, !P2 ;  /* 0x000000ff1906b207 */ /* 0x000fe40005000000 */
[----:B------:R-:W-:Y:S01]  /*0a10*/  BSSY.RELIABLE B1, `(.L_x_9201) ;  /* 0x0000038000017945 */ /* 0x000fe20003800100 */
[C---:B------:R-:W-:Y:S02]  /*0a20*/  @!P4 LOP3.LUT R16, R15.reuse, 0xff, RZ, 0xc0, !PT ;  /* 0x000000ff0f10c812 */ /* 0x040fe400078ec0ff */
[----:B------:R-:W-:-:S04]  /*0a30*/  @!P4 LOP3.LUT R15, R15, 0xff, RZ, 0xc0, !PT ;  /* 0x000000ff0f0fc812 */ /* 0x000fc800078ec0ff */
[----:B------:R-:W-:Y:S02]  /*0a40*/  @!P4 SHF.R.U32.HI R14, RZ, R15, R14 ;  /* 0x0000000fff0ec219 */ /* 0x000fe4000001160e */
[----:B------:R-:W-:-:S04]  /*0a50*/  @!P4 ISETP.GT.U32.AND P0, PT, R16, 0x7, PT ;  /* 0x000000071000c80c */ /* 0x000fc80003f04070 */
[----:B------:R-:W-:Y:S02]  /*0a60*/  @!P4 SEL R7, R14, RZ, !P0 ;  /* 0x000000ff0e07c207 */ /* 0x000fe40004000000 */
[C---:B------:R-:W-:Y:S02]  /*0a70*/  @!P5 LOP3.LUT R17, R13.reuse, 0xff, RZ, 0xc0, !PT ;  /* 0x000000ff0d11d812 */ /* 0x040fe400078ec0ff */
[----:B------:R-:W-:Y:S02]  /*0a80*/  @!P5 LOP3.LUT R13, R13, 0xff, RZ, 0xc0, !PT ;  /* 0x000000ff0d0dd812 */ /* 0x000fe400078ec0ff */
[----:B------:R-:W-:Y:S02]  /*0a90*/  @!P5 ISETP.GT.U32.AND P2, PT, R17, 0x7, PT ;  /* 0x000000071100d80c */ /* 0x000fe40003f44070 */
[----:B------:R-:W-:-:S04]  /*0aa0*/  @!P5 SHF.R.U32.HI R12, RZ, R13, R12 ;  /* 0x0000000dff0cd219 */ /* 0x000fc8000001160c */
[----:B------:R-:W-:Y:S02]  /*0ab0*/  @!P5 SEL R8, R12, RZ, !P2 ;  /* 0x000000ff0c08d207 */ /* 0x000fe40005000000 */
[C---:B------:R-:W-:Y:S02]  /*0ac0*/  @!P1 LOP3.LUT R15, R27.reuse, 0xff, RZ, 0xc0, !PT ;  /* 0x000000ff1b0f9812 */ /* 0x040fe400078ec0ff */
[----:B------:R-:W-:Y:S02]  /*0ad0*/  @!P1 LOP3.LUT R27, R27, 0xff, RZ, 0xc0, !PT ;  /* 0x000000ff1b1b9812 */ /* 0x000fe400078ec0ff */
[----:B------:R-:W-:Y:S02]  /*0ae0*/  @!P1 ISETP.GT.U32.AND P3, PT, R15, 0x7, PT ;  /* 0x000000070f00980c */ /* 0x000fe40003f64070 */
[----:B------:R-:W-:-:S04]  /*0af0*/  @!P1 SHF.R.U32.HI R0, RZ, R27, R0 ;  /* 0x0000001bff009219 */ /* 0x000fc80000011600 */
[----:B------:R-:W-:Y:S01]  /*0b00*/  @!P1 SEL R9, R0, RZ, !P3 ;  /* 0x000000ff00099207 */ /* 0x000fe20005800000 */
        /* <DEDUP_REMOVED lines=15> */
.L_x_9202:
        /* <DEDUP_REMOVED lines=8> */
.L_x_9203:
        /* <DEDUP_REMOVED lines=8> */
.L_x_9204:
        /* <DEDUP_REMOVED lines=9> */
.L_x_9205:
[----:B------:R-:W-:Y:S05]  /*0d90*/  BSYNC.RELIABLE B1 ;  /* 0x0000000000017941 */ /* 0x000fea0003800100 */
.L_x_9201:
[----:B------:R-:W-:-:S13]  /*0da0*/  ISETP.GE.U32.AND P0, PT, R2, UR5, PT ;  /* 0x0000000502007c0c */ /* 0x000fda000bf06070 */
[----:B--2---:R-:W2:Y:S01]  /*0db0*/  @!P0 LDC.64 R6, c[0x0][0x388] ;  /* 0x0000e200ff068b82 */ /* 0x004ea20000000a00 */
[C---:B-1----:R-:W-:Y:S02]  /*0dc0*/  @!P0 VIADD R5, R2.reuse, UR4 ;  /* 0x0000000402058c36 */ /* 0x042fe40008000000 */
[----:B------:R-:W-:-:S03]  /*0dd0*/  @!P0 VIADD R2, R2, 0x80 ;  /* 0x0000008002028836 */ /* 0x000fc60000000000 */
[----:B--2---:R-:W-:-:S05]  /*0de0*/  @!P0 IADD3 R4, P1, PT, R5, R6, RZ ;  /* 0x0000000605048210 */ /* 0x004fca0007f3e0ff */
[----:B------:R-:W-:-:S05]  /*0df0*/  @!P0 IMAD.X R5, RZ, RZ, R7, P1 ;  /* 0x000000ffff058224 */ /* 0x000fca00008e0607 */
[----:B------:R2:W-:Y:S03]  /*0e00*/  @!P0 STG.E.U8 desc[UR12][R4.64], R8 ;  /* 0x0000000804008986 */ /* 0x0005e6000c10110c */
.L_x_9206:
[----:B------:R-:W-:Y:S05]  /*0e10*/  BSYNC.RECONVERGENT B0 ;  /* 0x0000000000007941 */ /* 0x000fea0003800200 */
.L_x_9200:
        /* <DEDUP_REMOVED lines=9> */
.L_x_9199:
        /* <DEDUP_REMOVED lines=30> */
[----:B------:R-:W-:-:S02]  /*1090*/  ISETP.GT.U32.AND P5, PT, R13, 0x7, PT ;  /* 0x000000070d00780c */ /* 0x000fc40003fa4070 */
[----:B------:R-:W-:Y:S02]  /*10a0*/  ISETP.GT.U32.AND P6, PT, R12, 0x7, PT ;  /* 0x000000070c00780c */ /* 0x000fe40003fc4070 */
[----:B------:R-:W-:Y:S02]  /*10b0*/  SHF.R.U32.HI R13, RZ, R13, R10 ;  /* 0x0000000dff0d7219 */ /* 0x000fe4000001160a */
[----:B------:R-:W-:Y:S02]  /*10c0*/  SHF.R.U32.HI R12, RZ, R12, R7 ;  /* 0x0000000cff0c7219 */ /* 0x000fe40000011607 */
[C---:B----4-:R-:W-:Y:S02]  /*10d0*/  PRMT R10, R16.reuse, 0x7770, RZ ;  /* 0x00007770100a7816 */ /* 0x050fe400000000ff */
[----:B------:R-:W-:Y:S02]  /*10e0*/  PRMT R9, R16, 0x7771, RZ ;  /* 0x0000777110097816 */ /* 0x000fe400000000ff */
[----:B-----5:R-:W-:-:S02]  /*10f0*/  PRMT R7, R15, 0x7770, RZ ;  /* 0x000077700f077816 */ /* 0x020fc400000000ff */
[----:B------:R-:W-:Y:S02]  /*1100*/  PRMT R8, R15, 0x7771, RZ ;  /* 0x000077710f087816 */ /* 0x000fe400000000ff */
[----:B------:R-:W-:Y:S02]  /*1110*/  ISETP.GT.U32.AND P4, PT, R10, 0x7, PT ;  /* 0x000000070a00780c */ /* 0x000fe40003f84070 */
[----:B------:R-:W-:Y:S02]  /*1120*/  ISETP.GT.U32.AND P3, PT, R9, 0x7, PT ;  /* 0x000000070900780c */ /* 0x000fe40003f64070 */
[----:B------:R-:W-:Y:S02]  /*1130*/  SHF.R.U32.HI R10, RZ, R10, R7 ;  /* 0x0000000aff0a7219 */ /* 0x000fe40000011607 */
[----:B------:R-:W-:Y:S02]  /*1140*/  SHF.R.U32.HI R9, RZ, R9, R8 ;  /* 0x00000009ff097219 */ /* 0x000fe40000011608 */
[----:B------:R-:W-:-:S02]  /*1150*/  PRMT R8, R6, 0x7770, RZ ;  /* 0x0000777006087816 */ /* 0x000fc400000000ff */
[C---:B------:R-:W-:Y:S02]  /*1160*/  PRMT R7, R5.reuse, 0x7770, RZ ;  /* 0x0000777005077816 */ /* 0x040fe400000000ff */
[----:B------:R-:W-:Y:S02]  /*1170*/  PRMT R6, R6, 0x7771, RZ ;  /* 0x0000777106067816 */ /* 0x000fe400000000ff */
[----:B------:R-:W-:Y:S02]  /*1180*/  PRMT R5, R5, 0x7771, RZ ;  /* 0x0000777105057816 */ /* 0x000fe400000000ff */
[----:B------:R-:W-:Y:S02]  /*1190*/  ISETP.GT.U32.AND P2, PT, R8, 0x7, PT ;  /* 0x000000070800780c */ /* 0x000fe40003f44070 */
[----:B------:R-:W-:Y:S02]  /*11a0*/  SHF.R.U32.HI R11, RZ, R6, R5 ;  /* 0x00000006ff0b7219 */ /* 0x000fe40000011605 */
[----:B------:R-:W-:-:S02]  /*11b0*/  SHF.R.U32.HI R8, RZ, R8, R7 ;  /* 0x00000008ff087219 */ /* 0x000fc40000011607 */
[----:B------:R-:W-:Y:S02]  /*11c0*/  ISETP.GT.U32.AND P1, PT, R6, 0x7, PT ;  /* 0x000000070600780c */ /* 0x000fe40003f24070 */
[----:B------:R-:W-:Y:S02]  /*11d0*/  PRMT R5, R4, 0x7770, RZ ;  /* 0x0000777004057816 */ /* 0x000fe400000000ff */
[----:B------:R-:W-:Y:S02]  /*11e0*/  PRMT R6, R0, 0x7770, RZ ;  /* 0x0000777000067816 */ /* 0x000fe400000000ff */
[----:B------:R-:W-:Y:S02]  /*11f0*/  PRMT R4, R4, 0x7771, RZ ;  /* 0x0000777104047816 */ /* 0x000fe400000000ff */
[----:B------:R-:W-:Y:S02]  /*1200*/  PRMT R7, R0, 0x7771, RZ ;  /* 0x0000777100077816 */ /* 0x000fe400000000ff */
[----:B------:R-:W-:-:S02]  /*1210*/  SEL R12, R12, RZ, !P6 ;  /* 0x000000ff0c0c7207 */ /* 0x000fc40007000000 */
[----:B------:R-:W-:Y:S02]  /*1220*/  ISETP.GT.U32.AND P0, PT, R6, 0x7, PT ;  /* 0x000000070600780c */ /* 0x000fe40003f04070 */
[----:B------:R-:W-:Y:S02]  /*1230*/  SHF.R.U32.HI R5, RZ, R6, R5 ;  /* 0x00000006ff057219 */ /* 0x000fe40000011605 */
[----:B------:R-:W-:Y:S02]  /*1240*/  ISETP.GT.U32.AND P6, PT, R7, 0x7, PT ;  /* 0x000000070700780c */ /* 0x000fe40003fc4070 */
[----:B------:R-:W-:Y:S02]  /*1250*/  SHF.R.U32.HI R4, RZ, R7, R4 ;  /* 0x00000007ff047219 */ /* 0x000fe40000011604 */
[----:B------:R-:W-:Y:S02]  /*1260*/  SEL R13, R13, RZ, !P5 ;  /* 0x000000ff0d0d7207 */ /* 0x000fe40006800000 */
[----:B------:R-:W-:-:S02]  /*1270*/  SEL R10, R10, RZ, !P4 ;  /* 0x000000ff0a0a7207 */ /* 0x000fc40006000000 */
[----:B------:R-:W-:Y:S02]  /*1280*/  SEL R9, R9, RZ, !P3 ;  /* 0x000000ff09097207 */ /* 0x000fe40005800000 */
[----:B------:R-:W-:Y:S02]  /*1290*/  SEL R8, R8, RZ, !P2 ;  /* 0x000000ff08087207 */ /* 0x000fe40005000000 */
[----:B------:R-:W-:Y:S02]  /*12a0*/  SEL R11, R11, RZ, !P1 ;  /* 0x000000ff0b0b7207 */ /* 0x000fe40004800000 */
[----:B------:R-:W-:Y:S02]  /*12b0*/  SEL R5, R5, RZ, !P0 ;  /* 0x000000ff05057207 */ /* 0x000fe40004000000 */
[----:B------:R-:W-:Y:S02]  /*12c0*/  SEL R4, R4, RZ, !P6 ;  /* 0x000000ff04047207 */ /* 0x000fe40007000000 */
[----:B------:R-:W-:-:S02]  /*12d0*/  PRMT R13, R13, 0x7604, R12 ;  /* 0x000076040d0d7816 */ /* 0x000fc4000000000c */
[----:B------:R-:W-:Y:S02]  /*12e0*/  PRMT R9, R9, 0x7604, R10 ;  /* 0x0000760409097816 */ /* 0x000fe4000000000a */
[----:B------:R-:W-:Y:S02]  /*12f0*/  PRMT R11, R11, 0x7604, R8 ;  /* 0x000076040b0b7816 */ /* 0x000fe40000000008 */
[----:B------:R-:W-:Y:S01]  /*1300*/  PRMT R5, R4, 0x7604, R5 ;  /* 0x0000760404057816 */ /* 0x000fe20000000005 */
[----:B------:R-:W-:Y:S04]  /*1310*/  STG.E.U16 desc[UR12][R2.64], R13 ;  /* 0x0000000d02007986 */ /* 0x000fe8000c10150c */
[----:B------:R-:W-:Y:S04]  /*1320*/  STG.E.U16 desc[UR12][R2.64+0x100], R9 ;  /* 0x0001000902007986 */ /* 0x000fe8000c10150c */
[----:B------:R-:W-:Y:S04]  /*1330*/  STG.E.U16 desc[UR12][R2.64+0x200], R11 ;  /* 0x0002000b02007986 */ /* 0x000fe8000c10150c */
[----:B------:R-:W-:Y:S01]  /*1340*/  STG.E.U16 desc[UR12][R2.64+0x300], R5 ;  /* 0x0003000502007986 */ /* 0x000fe2000c10150c */
[----:B------:R-:W-:Y:S05]  /*1350*/  EXIT ;  /* 0x000000000000794d */ /* 0x000fea0003800000 */
.L_x_9207:
        /* <DEDUP_REMOVED lines=10> */
.L_x_20852:


//--------------------- .text._ZN2at6native29vectorized_elementwise_kernelILi4ENS0_13BinaryFunctorIhhhZZZNS0_18rshift_kernel_cudaERNS_18TensorIteratorBaseEENKUlvE_clEvENKUlvE_clEvEUlhhE_EESt5arrayIPcLm3EEEEviT0_T1_ --------------------------
	.section	.text._ZN2at6native29vectorized_elementwise_kernelILi4ENS0_13BinaryFunctorIhhhZZZNS0_18rshift_kernel_cudaERNS_18TensorIteratorBaseEENKUlvE_clEvENKUlvE_clEvEUlhhE_EESt5arrayIPcLm3EEEEviT0_T1_,"ax",@progbits
	.align	128
        .global         _ZN2at6native29vectorized_elementwise_kernelILi4ENS0_13BinaryFunctorIhhhZZZNS0_18rshift_kernel_cudaERNS_18TensorIteratorBaseEENKUlvE_clEvENKUlvE_clEvEUlhhE_EESt5arrayIPcLm3EEEEviT0_T1_
        .type           _ZN2at6native29vectorized_elementwise_kernelILi4ENS0_13BinaryFunctorIhhhZZZNS0_18rshift_kernel_cudaERNS_18TensorIteratorBaseEENKUlvE_clEvENKUlvE_clEvEUlhhE_EESt5arrayIPcLm3EEEEviT0_T1_,@function
        .size           _ZN2at6native29vectorized_elementwise_kernelILi4ENS0_13BinaryFunctorIhhhZZZNS0_18rshift_kernel_cudaERNS_18TensorIteratorBaseEENKUlvE_clEvENKUlvE_clEvEUlhhE_EESt5arrayIPcLm3EEEEviT0_T1_,(.L_x_20853 - _ZN2at6native29vectorized_elementwise_kernelILi4ENS0_13BinaryFunctorIhhhZZZNS0_18rshift_kernel_cudaERNS_18TensorIteratorBaseEENKUlvE_clEvENKUlvE_clEvEUlhhE_EESt5arrayIPcLm3EEEEviT0_T1_)
        .other          _ZN2at6native29vectorized_elementwise_kernelILi4ENS0_13BinaryFunctorIhhhZZZNS0_18rshift_kernel_cudaERNS_18TensorIteratorBaseEENKUlvE_clEvENKUlvE_clEvEUlhhE_EESt5arrayIPcLm3EEEEviT0_T1_,@"STO_CUDA_ENTRY STV_DEFAULT"
_ZN2at6native29vectorized_elementwise_kernelILi4ENS0_13BinaryFunctorIhhhZZZNS0_18rshift_kernel_cudaERNS_18TensorIteratorBaseEENKUlvE_clEvENKUlvE_clEvEUlhhE_EESt5arrayIPcLm3EEEEviT0_T1_:
.text._ZN2at6native29vectorized_elementwise_kernelILi4ENS0_13BinaryFunctorIhhhZZZNS0_18rshift_kernel_cudaERNS_18TensorIteratorBaseEENKUlvE_clEvENKUlvE_clEvEUlhhE_EESt5arrayIPcLm3EEEEviT0_T1_:
        /* <DEDUP_REMOVED lines=192> */
.L_x_9211:
        /* <DEDUP_REMOVED lines=8> */
.L_x_9212:
        /* <DEDUP_REMOVED lines=8> */
.L_x_9213:
        /* <DEDUP_REMOVED lines=9> */
.L_x_9214:
[----:B------:R-:W-:Y:S05]  /*0d90*/  BSYNC.RELIABLE B1 ;  /* 0x0000000000017941 */ /* 0x000fea0003800100 */
.L_x_9210:
[----:B------:R-:W-:-:S13]  /*0da0*/  ISETP.GE.U32.AND P0, PT, R2, UR5, PT ;  /* 0x0000000502007c0c */ /* 0x000fda000bf06070 */
[----:B--2---:R-:W2:Y:S01]  /*0db0*/  @!P0 LDC.64 R6, c[0x0][0x388] ;  /* 0x0000e200ff068b82 */ /* 0x004ea20000000a00 */
[C---:B-1----:R-:W-:Y:S02]  /*0dc0*/  @!P0 VIADD R5, R2.reuse, UR4 ;  /* 0x0000000402058c36 */ /* 0x042fe40008000000 */
[----:B------:R-:W-:-:S03]  /*0dd0*/  @!P0 VIADD R2, R2, 0x80 ;  /* 0x0000008002028836 */ /* 0x000fc60000000000 */
[----:B--2---:R-:W-:-:S05]  /*0de0*/  @!P0 IADD3 R4, P1, PT, R5, R6, RZ ;  /* 0x0000000605048210 */ /* 0x004fca0007f3e0ff */
[----:B------:R-:W-:-:S05]  /*0df0*/  @!P0 IMAD.X R5, RZ, RZ, R7, P1 ;  /* 0x000000ffff058224 */ /* 0x000fca00008e0607 */
[----:B------:R2:W-:Y:S03]  /*0e00*/  @!P0 STG.E.U8 desc[UR12][R4.64], R8 ;  /* 0x0000000804008986 */ /* 0x0005e6000c10110c */
.L_x_9215:
[----:B------:R-:W-:Y:S05]  /*0e10*/  BSYNC.RECONVERGENT B0 ;  /* 0x0000000000007941 */ /* 0x000fea0003800200 */
.L_x_9209:
        /* <DEDUP_REMOVED lines=9> */
.L_x_9208:
        /* <DEDUP_REMOVED lines=10> */
[C---:B-1----:R-:W-:Y:S02]  /*0f50*/  IMAD.WIDE.U32 R2, R0.reuse, 0x4, R2 ;  /* 0x0000000400027825 */ /* 0x042fe400078e0002 */
[----:B------:R-:W0:Y:S02]  /*0f60*/  LDCU.64 UR6, c[0x0][0x388] ;  /* 0x00007100ff0677ac */ /* 0x000e240008000a00 */
[----:B------:R-:W-:Y:S01]  /*0f70*/  IMAD.WIDE.U32 R4, R0, 0x4, R4 ;  /* 0x0000000400047825 */ /* 0x000fe200078e0004 */
[----:B------:R-:W2:Y:S04]  /*0f80*/  LDG.E R6, desc[UR12][R2.64] ;  /* 0x0000000c02067981 */ /* 0x000ea8000c1e1900 */
[----:B------:R-:W3:Y:S04]  /*0f90*/  LDG.E R8, desc[UR12][R4.64] ;  /* 0x0000000c04087981 */ /* 0x000ee8000c1e1900 */
[----:B------:R-:W4:Y:S04]  /*0fa0*/  LDG.E R11, desc[UR12][R4.64+0x200] ;  /* 0x0002000c040b7981 */ /* 0x000f28000c1e1900 */
[----:B------:R1:W5:Y:S01]  /*0fb0*/  LDG.E R7, desc[UR12][R2.64+0x200] ;  /* 0x0002000c02077981 */ /* 0x000362000c1e1900 */
[----:B0-----:R-:W-:-:S04]  /*0fc0*/  UIADD3 UR6, UP0, UPT, UR4, UR6, URZ ;  /* 0x0000000604067290 */ /* 0x001fc8000ff1e0ff */
[----:B------:R-:W-:Y:S01]  /*0fd0*/  UIADD3.X UR7, UPT, UPT, URZ, UR7, URZ, UP0, !UPT ;  /* 0x00000007ff077290 */ /* 0x000fe200087fe4ff */
[C---:B--2---:R-:W-:Y:S02]  /*0fe0*/  PRMT R12, R6.reuse, 0x7770, RZ ;  /* 0x00007770060c7816 */ /* 0x044fe400000000ff */
[----:B-1----:R-:W-:Y:S02]  /*0ff0*/  PRMT R3, R6, 0x7772, RZ ;  /* 0x0000777206037816 */ /* 0x002fe400000000ff */
[C---:B---3--:R-:W-:Y:S02]  /*1000*/  PRMT R9, R8.reuse, 0x7770, RZ ;  /* 0x0000777008097816 */ /* 0x048fe400000000ff */
[----:B------:R-:W-:Y:S02]  /*1010*/  PRMT R4, R8, 0x7772, RZ ;  /* 0x0000777208047816 */ /* 0x000fe400000000ff */
[----:B------:R-:W-:Y:S02]  /*1020*/  ISETP.GT.U32.AND P6, PT, R9, 0x7, PT ;  /* 0x000000070900780c */ /* 0x000fe40003fc4070 */
[----:B------:R-:W-:-:S02]  /*1030*/  SHF.R.U32.HI R12, RZ, R9, R12 ;  /* 0x00000009ff0c7219 */ /* 0x000fc4000001160c */
[----:B------:R-:W-:Y:S02]  /*1040*/  ISETP.GT.U32.AND P4, PT, R4, 0x7, PT ;  /* 0x000000070400780c */ /* 0x000fe40003f84070 */
[----:B------:R-:W-:Y:S02]  /*1050*/  PRMT R10, R8, 0x7771, RZ ;  /* 0x00007771080a7816 */ /* 0x000fe400000000ff */
[C---:B------:R-:W-:Y:S02]  /*1060*/  PRMT R13, R6.reuse, 0x7771, RZ ;  /* 0x00007771060d7816 */ /* 0x040fe400000000ff */
[----:B------:R-:W-:Y:S02]  /*1070*/  PRMT R5, R6, 0x7773, RZ ;  /* 0x0000777306057816 */ /* 0x000fe400000000ff */
[----:B------:R-:W-:Y:S02]  /*1080*/  SHF.R.U32.HI R4, RZ, R4, R3 ;  /* 0x00000004ff047219 */ /* 0x000fe40000011603 */
[----:B----4-:R-:W-:-:S02]  /*1090*/  PRMT R2, R11, 0x7770, RZ ;  /* 0x000077700b027816 */ /* 0x010fc400000000ff */
[----:B-----5:R-:W-:Y:S02]  /*10a0*/  PRMT R9, R7, 0x7770, RZ ;  /* 0x0000777007097816 */ /* 0x020fe400000000ff */
[----:B------:R-:W-:Y:S02]  /*10b0*/  PRMT R8, R8, 0x7773, RZ ;  /* 0x0000777308087816 */ /* 0x000fe400000000ff */
[----:B------:R-:W-:Y:S02]  /*10c0*/  PRMT R3, R11, 0x7771, RZ ;  /* 0x000077710b037816 */ /* 0x000fe400000000ff */
[----:B------:R-:W-:Y:S02]  /*10d0*/  PRMT R6, R7, 0x7771, RZ ;  /* 0x0000777107067816 */ /* 0x000fe400000000ff */
[----:B------:R-:W-:Y:S02]  /*10e0*/  ISETP.GT.U32.AND P2, PT, R2, 0x7, PT ;  /* 0x000000070200780c */ /* 0x000fe40003f44070 */
[----:B------:R-:W-:-:S02]  /*10f0*/  SHF.R.U32.HI R9, RZ, R2, R9 ;  /* 0x00000002ff097219 */ /* 0x000fc40000011609 */
[----:B------:R-:W-:Y:S02]  /*1100*/  ISETP.GT.U32.AND P3, PT, R8, 0x7, PT ;  /* 0x000000070800780c */ /* 0x000fe40003f64070 */
[----:B------:R-:W-:Y:S02]  /*1110*/  SHF.R.U32.HI R5, RZ, R8, R5 ;  /* 0x00000008ff057219 */ /* 0x000fe40000011605 */
[----:B------:R-:W-:Y:S02]  /*1120*/  ISETP.GT.U32.AND P1, PT, R3, 0x7, PT ;  /* 0x000000070300780c */ /* 0x000fe40003f24070 */
[----:B------:R-:W-:Y:S02]  /*1130*/  SHF.R.U32.HI R6, RZ, R3, R6 ;  /* 0x00000003ff067219 */ /* 0x000fe40000011606 */
[----:B------:R-:W-:Y:S02]  /*1140*/  PRMT R2, R11, 0x7772, RZ ;  /* 0x000077720b027816 */ /* 0x000fe400000000ff */
[----:B------:R-:W-:-:S02]  /*1150*/  PRMT R3, R7, 0x7772, RZ ;  /* 0x0000777207037816 */ /* 0x000fc400000000ff */
[----:B------:R-:W-:Y:S02]  /*1160*/  PRMT R8, R7, 0x7773, RZ ;  /* 0x0000777307087816 */ /* 0x000fe400000000ff */
[----:B------:R-:W-:Y:S02]  /*1170*/  PRMT R11, R11, 0x7773, RZ ;  /* 0x000077730b0b7816 */ /* 0x000fe400000000ff */
[----:B------:R-:W-:Y:S02]  /*1180*/  SEL R12, R12, RZ, !P6 ;  /* 0x000000ff0c0c7207 */ /* 0x000fe40007000000 */
[----:B------:R-:W-:Y:S02]  /*1190*/  ISETP.GT.U32.AND P5, PT, R10, 0x7, PT ;  /* 0x000000070a00780c */ /* 0x000fe40003fa4070 */
[----:B------:R-:W-:Y:S02]  /*11a0*/  SHF.R.U32.HI R13, RZ, R10, R13 ;  /* 0x0000000aff0d7219 */ /* 0x000fe4000001160d */
[----:B------:R-:W-:-:S02]  /*11b0*/  ISETP.GT.U32.AND P0, PT, R2, 0x7, PT ;  /* 0x000000070200780c */ /* 0x000fc40003f04070 */
[----:B------:R-:W-:Y:S02]  /*11c0*/  SHF.R.U32.HI R7, RZ, R2, R3 ;  /* 0x00000002ff077219 */ /* 0x000fe40000011603 */
[----:B------:R-:W-:Y:S02]  /*11d0*/  ISETP.GT.U32.AND P6, PT, R11, 0x7, PT ;  /* 0x000000070b00780c */ /* 0x000fe40003fc4070 */
[----:B------:R-:W-:Y:S02]  /*11e0*/  SHF.R.U32.HI R8, RZ, R11, R8 ;  /* 0x0000000bff087219 */ /* 0x000fe40000011608 */
[----:B------:R-:W-:Y:S02]  /*11f0*/  SEL R13, R13, RZ, !P5 ;  /* 0x000000ff0d0d7207 */ /* 0x000fe40006800000 */
[----:B------:R-:W-:Y:S02]  /*1200*/  SEL R4, R4, RZ, !P4 ;  /* 0x000000ff04047207 */ /* 0x000fe40006000000 */
[----:B------:R-:W-:-:S02]  /*1210*/  SEL R5, R5, RZ, !P3 ;  /* 0x000000ff05057207 */ /* 0x000fc40005800000 */
[----:B------:R-:W-:Y:S02]  /*1220*/  SEL R9, R9, RZ, !P2 ;  /* 0x000000ff09097207 */ /* 0x000fe40005000000 */
[----:B------:R-:W-:Y:S02]  /*1230*/  SEL R6, R6, RZ, !P1 ;  /* 0x000000ff06067207 */ /* 0x000fe40004800000 */
[----:B------:R-:W-:Y:S02]  /*1240*/  SEL R7, R7, RZ, !P0 ;  /* 0x000000ff07077207 */ /* 0x000fe40004000000 */
[----:B------:R-:W-:Y:S02]  /*1250*/  SEL R8, R8, RZ, !P6 ;  /* 0x000000ff08087207 */ /* 0x000fe40007000000 */
        /* <DEDUP_REMOVED lines=20> */
.L_x_9216:
        /* <DEDUP_REMOVED lines=14> */
.L_x_20853:


//--------------------- .text._ZN2at6native29vectorized_elementwise_kernelILi8ENS0_13BinaryFunctorIhhhZZZNS0_18rshift_kernel_cudaERNS_18TensorIteratorBaseEENKUlvE_clEvENKUlvE_clEvEUlhhE_EESt5arrayIPcLm3EEEEviT0_T1_ --------------------------
	.section	.text._ZN2at6native29vectorized_elementwise_kernelILi8ENS0_13BinaryFunctorIhhhZZZNS0_18rshift_kernel_cudaERNS_18TensorIteratorBaseEENKUlvE_clEvENKUlvE_clEvEUlhhE_EESt5arrayIPcLm3EEEEviT0_T1_,"ax",@progbits
	.align	128
        .global         _ZN2at6native29vectorized_elementwise_kernelILi8ENS0_13BinaryFunctorIhhhZZZNS0_18rshift_kernel_cudaERNS_18TensorIteratorBaseEENKUlvE_clEvENKUlvE_clEvEUlhhE_EESt5arrayIPcLm3EEEEviT0_T1_
        .type           _ZN2at6native29vectorized_elementwise_kernelILi8ENS0_13BinaryFunctorIhhhZZZNS0_18rshift_kernel_cudaERNS_18TensorIteratorBaseEENKUlvE_clEvENKUlvE_clEvEUlhhE_EESt5arrayIPcLm3EEEEviT0_T1_,@function
        .size           _ZN2at6native29vectorized_elementwise_kernelILi8ENS0_13BinaryFunctorIhhhZZZNS0_18rshift_kernel_cudaERNS_18TensorIteratorBaseEENKUlvE_clEvENKUlvE_clEvEUlhhE_EESt5arrayIPcLm3EEEEviT0_T1_,(.L_x_20854 - _ZN2at6native29vectorized_elementwise_kernelILi8ENS0_13BinaryFunctorIhhhZZZNS0_18rshift_kernel_cudaERNS_18TensorIteratorBaseEENKUlvE_clEvENKUlvE_clEvEUlhhE_EESt5arrayIPcLm3EEEEviT0_T1_)
        .other          _ZN2at6native29vectorized_elementwise_kernelILi8ENS0_13BinaryFunctorIhhhZZZNS0_18rshift_kernel_cudaERNS_18TensorIteratorBaseEENKUlvE_clEvENKUlvE_clEvEUlhhE_EESt5arrayIPcLm3EEEEviT0_T1_,@"STO_CUDA_ENTRY STV_DEFAULT"
_ZN2at6native29vectorized_elementwise_kernelILi8ENS0_13BinaryFunctorIhhhZZZNS0_18rshift_kernel_cudaERNS_18TensorIteratorBaseEENKUlvE_clEvENKUlvE_clEvEUlhhE_EESt5arrayIPcLm3EEEEviT0_T1_:
.text._ZN2at6native29vectorized_elementwise_kernelILi8ENS0_13BinaryFunctorIhhhZZZNS0_18rshift_kernel_cudaERNS_18TensorIteratorBaseEENKUlvE_clEvENKUlvE_clEvEUlhhE_EESt5arrayIPcLm3EEEEviT0_T1_:
[----:B------:R-:W-:Y:S01]  /*0000*/  LDC R1, c[0x0][0x37c] ;  /* 0x0000df00ff017b82 */ /* 0x000fe20000000800 */
[----:B------:R-:W-:Y:S05]  /*0010*/  EXIT ;  /* 0x000000000000794d */ /* 0x000fea0003800000 */
.L_x_9217:
        /* <DEDUP_REMOVED lines=14> */
.L_x_20854:


//--------------------- .text._ZN2at6native18elementwise_kernelILi128ELi4EZNS0_15gpu_kernel_implINS0_13BUnaryFunctorIhhhZZZNS0_18rshift_kernel_cudaERNS_18TensorIteratorBaseEENKUlvE_clEvENKUlvE_clEvEUlhhE_EEEEvS5_RKT_EUliE_EEviT1_ --------------------------
	.section	.text._ZN2at6native18elementwise_kernelILi128ELi4EZNS0_15gpu_kernel_implINS0_13BUnaryFunctorIhhhZZZNS0_18rshift_kernel_cudaERNS_18TensorIteratorBaseEENKUlvE_clEvENKUlvE_clEvEUlhhE_EEEEvS5_RKT_EUliE_EEviT1_,"ax",@progbits
	.align	128
        .global         _ZN2at6native18elementwise_kernelILi128ELi4EZNS0_15gpu_kernel_implINS0_13BUnaryFunctorIhhhZZZNS0_18rshift_kernel_cudaERNS_18TensorIteratorBaseEENKUlvE_clEvENKUlvE_clEvEUlhhE_EEEEvS5_RKT_EUliE_EEviT1_
        .type           _ZN2at6native18elementwise_kernelILi128ELi4EZNS0_15gpu_kernel_implINS0_13BUnaryFunctorIhhhZZZNS0_18rshift_kernel_cudaERNS_18TensorIteratorBaseEENKUlvE_clEvENKUlvE_clEvEUlhhE_EEEEvS5_RKT_EUliE_EEviT1_,@function
        .size           _ZN2at6native18elementwise_kernelILi128ELi4EZNS0_15gpu_kernel_implINS0_13BUnaryFunctorIhhhZZZNS0_18rshift_kernel_cudaERNS_18TensorIteratorBaseEENKUlvE_clEvENKUlvE_clEvEUlhhE_EEEEvS5_RKT_EUliE_EEviT1_,(.L_x_20855 - _ZN2at6native18elementwise_kernelILi128ELi4EZNS0_15gpu_kernel_implINS0_13BUnaryFunctorIhhhZZZNS0_18rshift_kernel_cudaERNS_18TensorIteratorBaseEENKUlvE_clEvENKUlvE_clEvEUlhhE_EEEEvS5_RKT_EUliE_EEviT1_)
        .other          _ZN2at6native18elementwise_kernelILi128ELi4EZNS0_15gpu_kernel_implINS0_13BUnaryFunctorIhhhZZZNS0_18rshift_kernel_cudaERNS_18TensorIteratorBaseEENKUlvE_clEvENKUlvE_clEvEUlhhE_EEEEvS5_RKT_EUliE_EEviT1_,@"STO_CUDA_ENTRY STV_DEFAULT"
_ZN2at6native18elementwise_kernelILi128ELi4EZNS0_15gpu_kernel_implINS0_13BUnaryFunctorIhhhZZZNS0_18rshift_kernel_cudaERNS_18TensorIteratorBaseEENKUlvE_clEvENKUlvE_clEvEUlhhE_EEEEvS5_RKT_EUliE_EEviT1_:
.text._ZN2at6native18elementwise_kernelILi128ELi4EZNS0_15gpu_kernel_implINS0_13BUnaryFunctorIhhhZZZNS0_18rshift_kernel_cudaERNS_18TensorIteratorBaseEENKUlvE_clEvENKUlvE_clEvEUlhhE_EEEEvS5_RKT_EUliE_EEviT1_:
        /* <DEDUP_REMOVED lines=119> */
[----:B------:R-:W-:Y:S01]  /*0770*/  HFMA2 R4, -RZ, RZ, 0, 0 ;  /* 0x00000000ff047431 */ /* 0x000fe200000001ff */
[----:B------:R-:W2:Y:S01]  /*0780*/  LDCU UR6, c[0x0][0x3ec] ;  /* 0x00007d80ff0677ac */ /* 0x000ea20008000800 */
[----:B------:R-:W3:Y:S01]  /*0790*/  LDCU.64 UR8, c[0x0][0x4f8] ;  /* 0x00009f00ff0877ac */ /* 0x000ee20008000a00 */
[----:B------:R-:W-:Y:S02]  /*07a0*/  UISETP.NE.AND UP0, UPT, UR38, 0x9, UPT ;  /* 0x000000092600788c */ /* 0x000fe4000bf05270 */
[----:B-1----:R-:W-:-:S05]  /*07b0*/  IMAD.HI.U32 R2, R5, UR4, R4 ;  /* 0x0000000405027c27 */ /* 0x002fca000f8e0004 */
[----:B------:R-:W-:-:S05]  /*07c0*/  SHF.R.U32.HI R3, RZ, UR5, R2 ;  /* 0x00000005ff037c19 */ /* 0x000fca0008011602 */
[----:B------:R-:W-:-:S04]  /*07d0*/  IMAD.MOV R4, RZ, RZ, -R3 ;  /* 0x000000ffff047224 */ /* 0x000fc800078e0a03 */
        /* <DEDUP_REMOVED lines=10> */
[----:B--2---:R-:W-:-:S04]  /*0880*/  SHF.R.U32.HI R5, RZ, UR4, R4 ;  /* 0x00000004ff057c19 */ /* 0x004fc80008011604 */
[----:B------:R-:W-:-:S05]  /*0890*/  IADD3 R2, PT, PT, -R5, RZ, RZ ;  /* 0x000000ff05027210 */ /* 0x000fca0007ffe1ff */
        /* <DEDUP_REMOVED lines=17> */
[----:B------:R-:W-:Y:S01]  /*09b0*/  MOV R2, RZ ;  /* 0x000000ff00027202 */ /* 0x000fe20000000f00 */
[----:B------:R-:W2:Y:S01]  /*09c0*/  LDCU UR4, c[0x0][0x418] ;  /* 0x00008300ff0477ac */ /* 0x000ea20008000800 */
[----:B------:R-:W3:Y:S01]  /*09d0*/  LDCU.64 UR8, c[0x0][0x510] ;  /* 0x0000a200ff0877ac */ /* 0x000ee20008000a00 */
[----:B------:R-:W-:Y:S02]  /*09e0*/  UISETP.NE.AND UP0, UPT, UR38, 0xc, UPT ;  /* 0x0000000c2600788c */ /* 0x000fe4000bf05270 */
        /* <DEDUP_REMOVED lines=161> */
.L_x_9220:
        /* <DEDUP_REMOVED lines=16> */
.L_x_9224:
[----:B------:R0:W5:Y:S01]  /*1500*/  LDG.E.U8 R0, desc[UR36][R4.64] ;  /* 0x0000002404007981 */ /* 0x000162000c1e1100 */
[----:B------:R-:W-:Y:S05]  /*1510*/  BRA `(.L_x_9226) ;  /* 0x0000000c005c7947 */ /* 0x000fea0003800000 */
.L_x_9223:
        /* <DEDUP_REMOVED lines=8> */
.L_x_9228:
[----:B------:R3:W5:Y:S01]  /*15a0*/  LDG.E.U8 R0, desc[UR36][R4.64] ;  /* 0x0000002404007981 */ /* 0x000762000c1e1100 */
[----:B------:R-:W-:Y:S05]  /*15b0*/  BRA `(.L_x_9226) ;  /* 0x0000000c00347947 */ /* 0x000fea0003800000 */
.L_x_9227:
[----:B------:R0:W5:Y:S01]  /*15c0*/  LDG.E.U16 R0, desc[UR36][R4.64] ;  /* 0x0000002404007981 */ /* 0x000162000c1e1500 */
[----:B------:R-:W-:Y:S05]  /*15d0*/  BRA `(.L_x_9226) ;  /* 0x0000000c002c7947 */ /* 0x000fea0003800000 */
.L_x_9222:
        /* <DEDUP_REMOVED lines=10> */
.L_x_9230:
[----:B------:R-:W2:Y:S02]  /*1680*/  LDG.E.U16 R2, desc[UR36][R4.64] ;  /* 0x0000002404027981 */ /* 0x000ea4000c1e1500 */
[----:B--2---:R-:W-:-:S06]  /*1690*/  HADD2.F32 R2, -RZ, R2.H0_H0 ;  /* 0x20000002ff027230 */ /* 0x004fcc0000004100 */
[----:B------:R-:W0:Y:S02]  /*16a0*/  F2I.S64.TRUNC R2, R2 ;  /* 0x0000000200027311 */ /* 0x000e24000020d900 */
[----:B0-----:R-:W-:Y:S01]  /*16b0*/  PRMT R0, R2, 0x7610, R0 ;  /* 0x0000761002007816 */ /* 0x001fe20000000000 */
[----:B------:R-:W-:Y:S06]  /*16c0*/  BRA `(.L_x_9226) ;  /* 0x0000000800f07947 */ /* 0x000fec0003800000 */
.L_x_9229:
        /* <DEDUP_REMOVED lines=10> */
.L_x_9232:
[----:B------:R-:W2:Y:S02]  /*1770*/  LDG.E.U16 R4, desc[UR36][R4.64] ;  /* 0x0000002404047981 */ /* 0x000ea4000c1e1500 */
[----:B--2---:R-:W-:-:S06]  /*1780*/  HADD2.F32 R2, -RZ, R4.H0_H0 ;  /* 0x20000004ff027230 */ /* 0x004fcc0000004100 */
[----:B------:R-:W0:Y:S02]  /*1790*/  F2I.S64.TRUNC R2, R2 ;  /* 0x0000000200027311 */ /* 0x000e24000020d900 */
[----:B0-----:R-:W-:Y:S01]  /*17a0*/  PRMT R0, R2, 0x7610, R0 ;  /* 0x0000761002007816 */ /* 0x001fe20000000000 */
[----:B------:R-:W-:Y:S06]  /*17b0*/  BRA `(.L_x_9226) ;  /* 0x0000000800b47947 */ /* 0x000fec0003800000 */
.L_x_9231:
[----:B------:R-:W2:Y:S02]  /*17c0*/  LDG.E.64 R2, desc[UR36][R4.64] ;  /* 0x0000002404027981 */ /* 0x000ea4000c1e1b00 */
[----:B--2---:R-:W0:Y:S02]  /*17d0*/  F2I.S64.F64.TRUNC R2, R2 ;  /* 0x0000000200027311 */ /* 0x004e24000030d900 */
[----:B0-----:R-:W-:Y:S01]  /*17e0*/  PRMT R0, R2, 0x7610, R0 ;  /* 0x0000761002007816 */ /* 0x001fe20000000000 */
[----:B------:R-:W-:Y:S06]  /*17f0*/  BRA `(.L_x_9226) ;  /* 0x0000000800a47947 */ /* 0x000fec0003800000 */
.L_x_9221:
        /* <DEDUP_REMOVED lines=12> */
.L_x_9235:
[----:B------:R-:W2:Y:S02]  /*18c0*/  LDG.E.64 R4, desc[UR36][R4.64] ;  /* 0x0000002404047981 */ /* 0x000ea4000c1e1b00 */
[----:B--2---:R-:W0:Y:S02]  /*18d0*/  F2I.S64.F64.TRUNC R2, R4 ;  /* 0x0000000400027311 */ /* 0x004e24000030d900 */
[----:B0-----:R-:W-:Y:S01]  /*18e0*/  PRMT R0, R2, 0x7610, R0 ;  /* 0x0000761002007816 */ /* 0x001fe20000000000 */
[----:B------:R-:W-:Y:S06]  /*18f0*/  BRA `(.L_x_9226) ;  /* 0x0000000800647947 */ /* 0x000fec0003800000 */
.L_x_9234:
        /* <DEDUP_REMOVED lines=27> */
.L_x_9237:
        /* <DEDUP_REMOVED lines=14> */
.L_x_9236:
[----:B------:R-:W2:Y:S02]  /*1b90*/  LDG.E.U16 R2, desc[UR36][R4.64] ;  /* 0x0000002404027981 */ /* 0x000ea4000c1e1500 */
[----:B--2---:R-:W-:-:S06]  /*1ba0*/  IMAD.U32 R2, R2, 0x10000, RZ ;  /* 0x0001000002027824 */ /* 0x004fcc00078e00ff */
[----:B------:R-:W0:Y:S02]  /*1bb0*/  F2I.S64.TRUNC R2, R2 ;  /* 0x0000000200027311 */ /* 0x000e24000020d900 */
[----:B0-----:R-:W-:Y:S01]  /*1bc0*/  PRMT R0, R2, 0x7610, R0 ;  /* 0x0000761002007816 */ /* 0x001fe20000000000 */
[----:B------:R-:W-:Y:S06]  /*1bd0*/  BRA `(.L_x_9226) ;  /* 0x0000000400ac7947 */ /* 0x000fec0003800000 */
.L_x_9233:
        /* <DEDUP_REMOVED lines=10> */
.L_x_9240:
        /* <DEDUP_REMOVED lines=21> */
.L_x_9244:
[----:B------:R-:W-:Y:S05]  /*1dd0*/  BSYNC.RECONVERGENT B1 ;  /* 0x0000000000017941 */ /* 0x000fea0003800200 */
.L_x_9243:
[----:B------:R-:W-:Y:S01]  /*1de0*/  IMAD.SHL.U32 R0, R0, 0x100000, RZ ;  /* 0x0010000000007824 */ /* 0x000fe200078e00ff */
[----:B------:R-:W-:-:S04]  /*1df0*/  LEA R2, R2, 0x3b800000, 0x17 ;  /* 0x3b80000002027811 */ /* 0x000fc800078eb8ff */
[----:B------:R-:W-:-:S07]  /*1e00*/  LOP3.LUT R2, R2, R0, R7, 0xfe, !PT ;  /* 0x0000000002027212 */ /* 0x000fce00078efe07 */
.L_x_9242:
[----:B------:R-:W-:Y:S05]  /*1e10*/  BSYNC.RECONVERGENT B0 ;  /* 0x0000000000007941 */ /* 0x000fea0003800200 */
.L_x_9241:
[----:B------:R-:W0:Y:S02]  /*1e20*/  F2I.S64.TRUNC R2, R2 ;  /* 0x0000000200027311 */ /* 0x000e24000020d900 */
[----:B0-----:R-:W-:Y:S01]  /*1e30*/  PRMT R0, R2, 0x7610, R0 ;  /* 0x0000761002007816 */ /* 0x001fe20000000000 */
[----:B------:R-:W-:Y:S06]  /*1e40*/  BRA `(.L_x_9226) ;  /* 0x0000000400107947 */ /* 0x000fec0003800000 */
.L_x_9239:
        /* <DEDUP_REMOVED lines=21> */
.L_x_9248:
[----:B------:R-:W-:Y:S05]  /*1fa0*/  BSYNC.RECONVERGENT B1 ;  /* 0x0000000000017941 */ /* 0x000fea0003800200 */
.L_x_9247:
[----:B------:R-:W-:Y:S02]  /*1fb0*/  SHF.L.U32 R0, R0, 0x15, RZ ;  /* 0x0000001500007819 */ /* 0x000fe400000006ff */
[----:B------:R-:W-:-:S04]  /*1fc0*/  LEA R2, R2, 0x37800000, 0x17 ;  /* 0x3780000002027811 */ /* 0x000fc800078eb8ff */
[----:B------:R-:W-:-:S07]  /*1fd0*/  LOP3.LUT R2, R2, R0, R7, 0xfe, !PT ;  /* 0x0000000002027212 */ /* 0x000fce00078efe07 */
.L_x_9246:
[----:B------:R-:W-:Y:S05]  /*1fe0*/  BSYNC.RECONVERGENT B0 ;  /* 0x0000000000007941 */ /* 0x000fea0003800200 */
.L_x_9245:
[----:B------:R-:W0:Y:S02]  /*1ff0*/  F2I.S64.TRUNC R2, R2 ;  /* 0x0000000200027311 */ /* 0x000e24000020d900 */
[----:B0-----:R-:W-:Y:S01]  /*2000*/  PRMT R0, R2, 0x7610, R0 ;  /* 0x0000761002007816 */ /* 0x001fe20000000000 */
[----:B------:R-:W-:Y:S06]  /*2010*/  BRA `(.L_x_9226) ;  /* 0x00000000009c7947 */ /* 0x000fec0003800000 */
.L_x_9238:
[----:B------:R-:W-:-:S09]  /*2020*/  UISETP.NE.AND UP0, UPT, UR4, 0x1c, UPT ;  /* 0x0000001c0400788c */ /* 0x000fd2000bf05270 */
[----:B------:R-:W-:Y:S05]  /*2030*/  BRA.U !UP0, `(.L_x_9249) ;  /* 0x0000000108907547 */ /* 0x000fea000b800000 */
[----:B------:R-:W-:-:S09]  /*2040*/  UISETP.NE.AND UP0, UPT, UR4, 0x1d, UPT ;  /* 0x0000001d0400788c */ /* 0x000fd2000bf05270 */
[----:B------:R-:W-:Y:S05]  /*2050*/  BRA.U !UP0, `(.L_x_9250) ;  /* 0x0000000108807547 */ /* 0x000fea000b800000 */
[----:B------:R-:W-:-:S09]  /*2060*/  UISETP.NE.AND UP0, UPT, UR4, 0x2c, UPT ;  /* 0x0000002c0400788c */ /* 0x000fd2000bf05270 */
[----:B------:R-:W-:Y:S05]  /*2070*/  BRA.U !UP0, `(.L_x_9251) ;  /* 0x0000000108487547 */ /* 0x000fea000b800000 */
.L_x_9225:
        /* <DEDUP_REMOVED lines=16> */
.L_x_9252:
[----:B------:R-:W-:Y:S01]  /*2180*/  PRMT R0, RZ, 0x7610, R0 ;  /* 0x00007610ff007816 */ /* 0x000fe20000000000 */
[----:B------:R-:W-:Y:S06]  /*2190*/  BRA `(.L_x_9226) ;  /* 0x00000000003c7947 */ /* 0x000fec0003800000 */
.L_x_9251:
        /* <DEDUP_REMOVED lines=8> */
.L_x_9254:
[----:B------:R-:W-:Y:S05]  /*2220*/  BSYNC.RECONVERGENT B0 ;  /* 0x0000000000007941 */ /* 0x000fea0003800200 */
.L_x_9253:
[----:B------:R-:W0:Y:S02]  /*2230*/  F2I.S64.TRUNC R2, R2 ;  /* 0x0000000200027311 */ /* 0x000e24000020d900 */
[----:B0-----:R-:W-:Y:S01]  /*2240*/  PRMT R0, R2, 0x7610, R0 ;  /* 0x0000761002007816 */ /* 0x001fe20000000000 */
[----:B------:R-:W-:Y:S06]  /*2250*/  BRA `(.L_x_9226) ;  /* 0x00000000000c7947 */ /* 0x000fec0003800000 */
.L_x_9250:
[----:B------:R2:W5:Y:S01]  /*2260*/  LDG.E.U8 R0, desc[UR36][R4.64] ;  /* 0x0000002404007981 */ /* 0x000562000c1e1100 */
[----:B------:R-:W-:Y:S05]  /*2270*/  BRA `(.L_x_9226) ;  /* 0x0000000000047947 */ /* 0x000fea0003800000 */
.L_x_9249:
[----:B------:R1:W5:Y:S02]  /*2280*/  LDG.E.U8 R0, desc[UR36][R4.64] ;  /* 0x0000002404007981 */ /* 0x000364000c1e1100 */
.L_x_9226:
[----:B------:R-:W0:Y:S01]  /*2290*/  LDCU.64 UR6, c[0x0][0x580] ;  /* 0x0000b000ff0677ac */ /* 0x000e220008000a00 */
[----:B-----5:R-:W-:Y:S01]  /*22a0*/  LOP3.LUT R3, R0, 0xff, RZ, 0xc0, !PT ;  /* 0x000000ff00037812 */ /* 0x020fe200078ec0ff */
[----:B------:R-:W-:Y:S01]  /*22b0*/  BSSY.RECONVERGENT B6, `(.L_x_9255) ;  /* 0x00000dc000067945 */ /* 0x000fe20003800200 */
[----:B------:R-:W-:Y:S01]  /*22c0*/  ISETP.GT.U32.AND P0, PT, R18, 0x7, PT ;  /* 0x000000071200780c */ /* 0x000fe20003f04070 */
[----:B------:R-:W-:Y:S01]  /*22d0*/  UPRMT UR4, UR41, 0x9910, URZ ;  /* 0x0000991029047896 */ /* 0x000fe200080000ff */
[----:B------:R-:W-:-:S03]  /*22e0*/  SHF.R.U32.HI R0, RZ, R18, R3 ;  /* 0x00000012ff007219 */ /* 0x000fc60000011603 */
[----:B------:R-:W-:Y:S01]  /*22f0*/  UISETP.GT.AND UP0, UPT, UR4, 0x9, UPT ;  /* 0x000000090400788c */ /* 0x000fe2000bf04270 */
        /* <DEDUP_REMOVED lines=14> */
.L_x_9259:
[----:B------:R0:W-:Y:S01]  /*23e0*/  STG.E.U8 desc[UR36][R2.64], R9 ;  /* 0x0000000902007986 */ /* 0x0001e2000c101124 */
[----:B------:R-:W-:Y:S05]  /*23f0*/  BRA `(.L_x_9261) ;  /* 0x0000000c001c7947 */ /* 0x000fea0003800000 */
.L_x_9258:
        /* <DEDUP_REMOVED lines=10> */
.L_x_9263:
[----:B------:R-:W-:-:S05]  /*24a0*/  LOP3.LUT R9, R9, 0xffff, RZ, 0xc0, !PT ;  /* 0x0000ffff09097812 */ /* 0x000fca00078ec0ff */
[----:B------:R0:W-:Y:S01]  /*24b0*/  STG.E desc[UR36][R2.64], R9 ;  /* 0x0000000902007986 */ /* 0x0001e2000c101924 */
[----:B------:R-:W-:Y:S05]  /*24c0*/  BRA `(.L_x_9261) ;  /* 0x0000000800e87947 */ /* 0x000fea0003800000 */
.L_x_9262:
[----:B------:R0:W-:Y:S01]  /*24d0*/  STG.E.U16 desc[UR36][R2.64], R9 ;  /* 0x0000000902007986 */ /* 0x0001e2000c101524 */
[----:B------:R-:W-:Y:S05]  /*24e0*/  BRA `(.L_x_9261) ;  /* 0x0000000800e07947 */ /* 0x000fea0003800000 */
.L_x_9257:
        /* <DEDUP_REMOVED lines=9> */
.L_x_9265:
[----:B------:R-:W0:Y:S02]  /*2580*/  I2F.U16 R0, R9 ;  /* 0x0000000900007306 */ /* 0x000e240000101000 */
[----:B0-----:R-:W-:-:S05]  /*2590*/  F2FP.F16.F32.PACK_AB R0, RZ, R0 ;  /* 0x00000000ff00723e */ /* 0x001fca00000000ff */
[----:B------:R0:W-:Y:S01]  /*25a0*/  STG.E.U16 desc[UR36][R2.64], R0 ;  /* 0x0000000002007986 */ /* 0x0001e2000c101524 */
[----:B------:R-:W-:Y:S05]  /*25b0*/  BRA `(.L_x_9261) ;  /* 0x0000000800ac7947 */ /* 0x000fea0003800000 */
.L_x_9264:
[----:B------:R-:W-:-:S09]  /*25c0*/  UISETP.NE.AND UP0, UPT, UR4, 0x7, UPT ;  /* 0x000000070400788c */ /* 0x000fd2000bf05270 */
[----:B------:R-:W-:Y:S05]  /*25d0*/  BRA.U !UP0, `(.L_x_9266) ;  /* 0x0000000108347547 */ /* 0x000fea000b800000 */
[----:B------:R-:W-:-:S09]  /*25e0*/  UISETP.NE.AND UP0, UPT, UR4, 0x8, UPT ;  /* 0x000000080400788c */ /* 0x000fd2000bf05270 */
[----:B------:R-:W-:Y:S05]  /*25f0*/  BRA.U !UP0, `(.L_x_9267) ;  /* 0x0000000108187547 */ /* 0x000fea000b800000 */
[----:B------:R-:W-:-:S09]  /*2600*/  UISETP.NE.AND UP0, UPT, UR4, 0x9, UPT ;  /* 0x000000090400788c */ /* 0x000fd2000bf05270 */
[----:B------:R-:W-:Y:S05]  /*2610*/  BRA.U UP0, `(.L_x_9260) ;  /* 0x0000000500fc7547 */ /* 0x000fea000b800000 */
[----:B-1234-:R-:W0:Y:S01]  /*2620*/  I2F.U16 R4, R9 ;  /* 0x0000000900047306 */ /* 0x01ee220000101000 */
[----:B------:R-:W-:-:S05]  /*2630*/  MOV R5, RZ ;  /* 0x000000ff00057202 */ /* 0x000fca0000000f00 */
[----:B0-----:R0:W-:Y:S01]  /*2640*/  STG.E.64 desc[UR36][R2.64], R4 ;  /* 0x0000000402007986 */ /* 0x0011e2000c101b24 */
[----:B------:R-:W-:Y:S05]  /*2650*/  BRA `(.L_x_9261) ;  /* 0x0000000800847947 */ /* 0x000fea0003800000 */
.L_x_9267:
[----:B------:R-:W1:Y:S02]  /*2660*/  I2F.U16 R9, R9 ;  /* 0x0000000900097306 */ /* 0x000e640000101000 */
[----:B-1234-:R-:W-:-:S04]  /*2670*/  F2FP.F16.F32.PACK_AB R5, RZ, R9 ;  /* 0x00000009ff05723e */ /* 0x01efc800000000ff */
[----:B------:R-:W-:-:S05]  /*2680*/  PRMT R5, R5, 0x5410, RZ ;  /* 0x0000541005057816 */ /* 0x000fca00000000ff */
[----:B------:R0:W-:Y:S01]  /*2690*/  STG.E desc[UR36][R2.64], R5 ;  /* 0x0000000502007986 */ /* 0x0001e2000c101924 */
[----:B------:R-:W-:Y:S05]  /*26a0*/  BRA `(.L_x_9261) ;  /* 0x0000000800707947 */ /* 0x000fea0003800000 */
.L_x_9266:
[----:B-1234-:R-:W0:Y:S02]  /*26b0*/  I2F.F64.U16 R4, R9 ;  /* 0x0000000900047312 */ /* 0x01ee240000101800 */
[----:B0-----:R0:W-:Y:S01]  /*26c0*/  STG.E.64 desc[UR36][R2.64], R4 ;  /* 0x0000000402007986 */ /* 0x0011e2000c101b24 */
[----:B------:R-:W-:Y:S05]  /*26d0*/  BRA `(.L_x_9261) ;  /* 0x0000000800647947 */ /* 0x000fea0003800000 */
.L_x_9256:
        /* <DEDUP_REMOVED lines=13> */
.L_x_9270:
[----:B------:R-:W-:Y:S01]  /*27b0*/  CS2R R6, SRZ ;  /* 0x0000000000067805 */ /* 0x000fe2000001ff00 */
[----:B-1234-:R-:W0:Y:S04]  /*27c0*/  I2F.F64.U16 R4, R9 ;  /* 0x0000000900047312 */ /* 0x01ee280000101800 */
[----:B0-----:R0:W-:Y:S01]  /*27d0*/  STG.E.128 desc[UR36][R2.64], R4 ;  /* 0x0000000402007986 */ /* 0x0011e2000c101d24 */
[----:B------:R-:W-:Y:S05]  /*27e0*/  BRA `(.L_x_9261) ;  /* 0x0000000800207947 */ /* 0x000fea0003800000 */
.L_x_9269:
[----:B------:R-:W-:-:S09]  /*27f0*/  UISETP.NE.AND UP0, UPT, UR4, 0xf, UPT ;  /* 0x0000000f0400788c */ /* 0x000fd2000bf05270 */
[----:B------:R-:W-:Y:S05]  /*2800*/  BRA.U !UP0, `(.L_x_9271) ;  /* 0x0000000108887547 */ /* 0x000fea000b800000 */
[----:B------:R-:W-:-:S09]  /*2810*/  UISETP.NE.AND UP0, UPT, UR4, 0x17, UPT ;  /* 0x000000170400788c */ /* 0x000fd2000bf05270 */
[----:B------:R-:W-:Y:S05]  /*2820*/  BRA.U !UP0, `(.L_x_9272) ;  /* 0x0000000108407547 */ /* 0x000fea000b800000 */
[----:B------:R-:W-:-:S09]  /*2830*/  UISETP.NE.AND UP0, UPT, UR4, 0x18, UPT ;  /* 0x000000180400788c */ /* 0x000fd2000bf05270 */
[----:B------:R-:W-:Y:S05]  /*2840*/  BRA.U UP0, `(.L_x_9260) ;  /* 0x0000000500707547 */ /* 0x000fea000b800000 */
[----:B------:R-:W0:Y:S01]  /*2850*/  I2F.U16 R9, R9 ;  /* 0x0000000900097306 */ /* 0x000e220000101000 */
[----:B------:R-:W-:Y:S01]  /*2860*/  BSSY.RECONVERGENT B0, `(.L_x_9273) ;  /* 0x000000a000007945 */ /* 0x000fe20003800200 */
[----:B-1234-:R-:W-:Y:S01]  /*2870*/  IMAD.MOV.U32 R5, RZ, RZ, 0x7f ;  /* 0x0000007fff057424 */ /* 0x01efe200078e00ff */
        /* <DEDUP_REMOVED lines=8> */
.L_x_9274:
[----:B------:R-:W-:Y:S05]  /*2900*/  BSYNC.RECONVERGENT B0 ;  /* 0x0000000000007941 */ /* 0x000fea0003800200 */
.L_x_9273:
[----:B------:R0:W-:Y:S01]  /*2910*/  STG.E.U8 desc[UR36][R2.64], R5 ;  /* 0x0000000502007986 */ /* 0x0001e2000c101124 */
[----:B------:R-:W-:Y:S05]  /*2920*/  BRA `(.L_x_9261) ;  /* 0x0000000400d07947 */ /* 0x000fea0003800000 */
.L_x_9272:
[----:B------:R-:W0:Y:S02]  /*2930*/  I2F.U16 R9, R9 ;  /* 0x0000000900097306 */ /* 0x000e240000101000 */
[----:B0-----:R-:W-:-:S13]  /*2940*/  ISETP.GE.U32.AND P1, PT, R9, 0x47800000, PT ;  /* 0x478000000900780c */ /* 0x001fda0003f26070 */
[----:B-1234-:R-:W-:Y:S01]  /*2950*/  @P1 IMAD.MOV.U32 R5, RZ, RZ, 0x7f ;  /* 0x0000007fff051424 */ /* 0x01efe200078e00ff */
[----:B------:R-:W-:-:S04]  /*2960*/  @P1 ISETP.GT.U32.AND P0, PT, R9, 0x7f800000, PT ;  /* 0x7f8000000900180c */ /* 0x000fc80003f04070 */
        /* <DEDUP_REMOVED lines=12> */
.L_x_9271:
[----:B------:R-:W0:Y:S02]  /*2a30*/  I2F.U16 R0, R9 ;  /* 0x0000000900007306 */ /* 0x000e240000101000 */
[----:B0-----:R-:W-:-:S05]  /*2a40*/  F2FP.BF16.F32.PACK_AB R0, RZ, R0 ;  /* 0x00000000ff00723e */ /* 0x001fca00000010ff */
[----:B------:R0:W-:Y:S01]  /*2a50*/  STG.E.U16 desc[UR36][R2.64], R0 ;  /* 0x0000000002007986 */ /* 0x0001e2000c101524 */
[----:B------:R-:W-:Y:S05]  /*2a60*/  BRA `(.L_x_9261) ;  /* 0x0000000400807947 */ /* 0x000fea0003800000 */
.L_x_9268:
        /* <DEDUP_REMOVED lines=10> */
.L_x_9277:
[----:B------:R-:W0:Y:S01]  /*2b10*/  I2F.U16 R9, R9 ;  /* 0x0000000900097306 */ /* 0x000e220000101000 */
[----:B------:R-:W-:Y:S01]  /*2b20*/  BSSY.RECONVERGENT B0, `(.L_x_9278) ;  /* 0x0000011000007945 */ /* 0x000fe20003800200 */
[----:B------:R-:W-:Y:S01]  /*2b30*/  HFMA2 R0, -RZ, RZ, 0, 7.62939453125e-06 ;  /* 0x00000080ff007431 */ /* 0x000fe200000001ff */
[----:B0-----:R-:W-:-:S13]  /*2b40*/  ISETP.GT.U32.AND P0, PT, R9, 0x437fffff, PT ;  /* 0x437fffff0900780c */ /* 0x001fda0003f04070 */
[----:B------:R-:W-:Y:S05]  /*2b50*/  @P0 BRA `(.L_x_9279) ;  /* 0x0000000000340947 */ /* 0x000fea0003800000 */
[----:B------:R-:W-:-:S13]  /*2b60*/  ISETP.GT.U32.AND P0, PT, R9, 0x3bffffff, PT ;  /* 0x3bffffff0900780c */ /* 0x000fda0003f04070 */
[----:B------:R-:W-:Y:S05]  /*2b70*/  @P0 BRA `(.L_x_9280) ;  /* 0x0000000000140947 */ /* 0x000fea0003800000 */
[----:B------:R-:W-:-:S05]  /*2b80*/  FADD.FTZ R0, R9, 8192 ;  /* 0x4600000009007421 */ /* 0x000fca0000010000 */
[----:B-1234-:R-:W-:Y:S02]  /*2b90*/  LOP3.LUT P0, R4, R0, 0xff, RZ, 0xc0, !PT ;  /* 0x000000ff00047812 */ /* 0x01efe4000780c0ff */
[----:B------:R-:W-:-:S11]  /*2ba0*/  PRMT R0, RZ, 0x7610, R0 ;  /* 0x00007610ff007816 */ /* 0x000fd60000000000 */
[----:B------:R-:W-:Y:S05]  /*2bb0*/  @!P0 BRA `(.L_x_9279) ;  /* 0x00000000001c8947 */ /* 0x000fea0003800000 */
[----:B------:R-:W-:Y:S05]  /*2bc0*/  BRA `(.L_x_9281) ;  /* 0x0000000000147947 */ /* 0x000fea0003800000 */
.L_x_9280:
[----:B------:R-:W-:-:S04]  /*2bd0*/  SHF.R.U32.HI R0, RZ, 0x14, R9 ;  /* 0x00000014ff007819 */ /* 0x000fc80000011609 */
[----:B------:R-:W-:-:S04]  /*2be0*/  LOP3.LUT R0, R0, 0x1, RZ, 0xc0, !PT ;  /* 0x0000000100007812 */ /* 0x000fc800078ec0ff */
[----:B------:R-:W-:-:S04]  /*2bf0*/  IADD3 R0, PT, PT, R9, 0x487ffff, R0 ;  /* 0x0487ffff09007810 */ /* 0x000fc80007ffe000 */
[----:B------:R-:W-:-:S04]  /*2c00*/  SHF.R.U32.HI R0, RZ, 0x14, R0 ;  /* 0x00000014ff007819 */ /* 0x000fc80000011600 */
[----:B-1234-:R-:W-:-:S07]  /*2c10*/  LOP3.LUT R4, R0, 0xff, RZ, 0xc0, !PT ;  /* 0x000000ff00047812 */ /* 0x01efce00078ec0ff */
.L_x_9281:
[----:B------:R-:W-:-:S07]  /*2c20*/  PRMT R0, R4, 0x7610, R0 ;  /* 0x0000761004007816 */ /* 0x000fce0000000000 */
.L_x_9279:
[----:B------:R-:W-:Y:S05]  /*2c30*/  BSYNC.RECONVERGENT B0 ;  /* 0x0000000000007941 */ /* 0x000fea0003800200 */
.L_x_9278:
[----:B------:R0:W-:Y:S01]  /*2c40*/  STG.E.U8 desc[UR36][R2.64], R0 ;  /* 0x0000000002007986 */ /* 0x0001e2000c101124 */
[----:B------:R-:W-:Y:S05]  /*2c50*/  BRA `(.L_x_9261) ;  /* 0x0000000400047947 */ /* 0x000fea0003800000 */
.L_x_9276:
[----:B------:R-:W0:Y:S01]  /*2c60*/  I2F.U16 R9, R9 ;  /* 0x0000000900097306 */ /* 0x000e220000101000 */
[----:B------:R-:W-:Y:S01]  /*2c70*/  BSSY.RECONVERGENT B0, `(.L_x_9282) ;  /* 0x0000011000007945 */ /* 0x000fe20003800200 */
[----:B------:R-:W-:Y:S01]  /*2c80*/  IMAD.MOV.U32 R0, RZ, RZ, 0x80 ;  /* 0x00000080ff007424 */ /* 0x000fe200078e00ff */
        /* <DEDUP_REMOVED lines=9> */
.L_x_9284:
[----:B------:R-:W-:-:S04]  /*2d20*/  SHF.R.U32.HI R0, RZ, 0x15, R9 ;  /* 0x00000015ff007819 */ /* 0x000fc80000011609 */
[----:B------:R-:W-:-:S04]  /*2d30*/  LOP3.LUT R0, R0, 0x1, RZ, 0xc0, !PT ;  /* 0x0000000100007812 */ /* 0x000fc800078ec0ff */
[----:B------:R-:W-:-:S04]  /*2d40*/  IADD3 R0, PT, PT, R9, 0x88fffff, R0 ;  /* 0x088fffff09007810 */ /* 0x000fc80007ffe000 */
[----:B------:R-:W-:-:S04]  /*2d50*/  SHF.R.U32.HI R0, RZ, 0x15, R0 ;  /* 0x00000015ff007819 */ /* 0x000fc80000011600 */
[----:B-1234-:R-:W-:-:S07]  /*2d60*/  LOP3.LUT R4, R0, 0xff, RZ, 0xc0, !PT ;  /* 0x000000ff00047812 */ /* 0x01efce00078ec0ff */
.L_x_9285:
[----:B------:R-:W-:-:S07]  /*2d70*/  PRMT R0, R4, 0x7610, R0 ;  /* 0x0000761004007816 */ /* 0x000fce0000000000 */
.L_x_9283:
[----:B------:R-:W-:Y:S05]  /*2d80*/  BSYNC.RECONVERGENT B0 ;  /* 0x0000000000007941 */ /* 0x000fea0003800200 */
.L_x_9282:
[----:B------:R0:W-:Y:S01]  /*2d90*/  STG.E.U8 desc[UR36][R2.64], R0 ;  /* 0x0000000002007986 */ /* 0x0001e2000c101124 */
[----:B------:R-:W-:Y:S05]  /*2da0*/  BRA `(.L_x_9261) ;  /* 0x0000000000b07947 */ /* 0x000fea0003800000 */
.L_x_9275:
[----:B------:R-:W-:-:S09]  /*2db0*/  UISETP.NE.AND UP0, UPT, UR4, 0x1c, UPT ;  /* 0x0000001c0400788c */ /* 0x000fd2000bf05270 */
[----:B------:R-:W-:Y:S05]  /*2dc0*/  BRA.U !UP0, `(.L_x_9286) ;  /* 0x0000000108a07547 */ /* 0x000fea000b800000 */
[----:B------:R-:W-:-:S09]  /*2dd0*/  UISETP.NE.AND UP0, UPT, UR4, 0x1d, UPT ;  /* 0x0000001d0400788c */ /* 0x000fd2000bf05270 */
[----:B------:R-:W-:Y:S05]  /*2de0*/  BRA.U !UP0, `(.L_x_9287) ;  /* 0x0000000108887547 */ /* 0x000fea000b800000 */
[----:B------:R-:W-:-:S09]  /*2df0*/  UISETP.NE.AND UP0, UPT, UR4, 0x2c, UPT ;  /* 0x0000002c0400788c */ /* 0x000fd2000bf05270 */
[----:B------:R-:W-:Y:S05]  /*2e00*/  BRA.U !UP0, `(.L_x_9288) ;  /* 0x0000000108447547 */ /* 0x000fea000b800000 */
.L_x_9260:
[----:B------:R-:W-:Y:S01]  /*2e10*/  MOV R2, 0x0 ;  /* 0x0000000000027802 */ /* 0x000fe20000000f00 */
[----:B------:R-:W1:Y:S01]  /*2e20*/  LDCU.64 UR6, c[0x4][0x138] ;  /* 0x01002700ff0677ac */ /* 0x000e620008000a00 */
[----:B------:R-:W-:Y:S02]  /*2e30*/  HFMA2 R12, -RZ, RZ, 0, 5.9604644775390625e-08 ;  /* 0x00000001ff0c7431 */ /* 0x000fe400000001ff */
[----:B------:R-:W-:Y:S01]  /*2e40*/  IMAD.MOV.U32 R8, RZ, RZ, 0x65 ;  /* 0x00000065ff087424 */ /* 0x000fe200078e00ff */
[----:B------:R-:W0:Y:S01]  /*2e50*/  LDCU.64 UR8, c[0x4][0x140] ;  /* 0x01002800ff0877ac */ /* 0x000e220008000a00 */
[----:B------:R-:W0:Y:S01]  /*2e60*/  LDC.64 R2, c[0x4][R2] ;  /* 0x0100000002027b82 */ /* 0x000e220000000a00 */
[----:B------:R-:W-:Y:S01]  /*2e70*/  IMAD.MOV.U32 R13, RZ, RZ, RZ ;  /* 0x000000ffff0d7224 */ /* 0x000fe200078e00ff */
[----:B------:R-:W5:Y:S01]  /*2e80*/  LDCU.64 UR4, c[0x4][0x10] ;  /* 0x01000200ff0477ac */ /* 0x000f620008000a00 */
[----:B-1234-:R-:W-:Y:S01]  /*2e90*/  IMAD.U32 R4, RZ, RZ, UR6 ;  /* 0x00000006ff047e24 */ /* 0x01efe2000f8e00ff */
[----:B------:R-:W-:Y:S01]  /*2ea0*/  MOV R5, UR7 ;  /* 0x0000000700057c02 */ /* 0x000fe20008000f00 */
[----:B0-----:R-:W-:-:S02]  /*2eb0*/  IMAD.U32 R6, RZ, RZ, UR8 ;  /* 0x00000008ff067e24 */ /* 0x001fc4000f8e00ff */
[----:B------:R-:W-:Y:S01]  /*2ec0*/  IMAD.U32 R7, RZ, RZ, UR9 ;  /* 0x00000009ff077e24 */ /* 0x000fe2000f8e00ff */
[----:B-----5:R-:W-:Y:S01]  /*2ed0*/  MOV R10, UR4 ;  /* 0x00000004000a7c02 */ /* 0x020fe20008000f00 */
[----:B------:R-:W-:-:S07]  /*2ee0*/  IMAD.U32 R11, RZ, RZ, UR5 ;  /* 0x00000005ff0b7e24 */ /* 0x000fce000f8e00ff */
[----:B------:R-:W-:-:S07]  /*2ef0*/  LEPC R20, `(.L_x_9289) ;  /* 0x000000001014794e */ /* 0x000fce0000000000 */
[----:B------:R-:W-:Y:S05]  /*2f00*/  CALL.ABS.NOINC R2 ;  /* 0x0000000002007343 */ /* 0x000fea0003c00000 */
.L_x_9289:
[----:B------:R-:W-:Y:S05]  /*2f10*/  BRA `(.L_x_9261) ;  /* 0x0000000000547947 */ /* 0x000fea0003800000 */
.L_x_9288:
        /* <DEDUP_REMOVED lines=15> */
.L_x_9287:
[----:B-1234-:R-:W-:Y:S01]  /*3010*/  LOP3.LUT R4, R9, 0xffff, RZ, 0xc0, !PT ;  /* 0x0000ffff09047812 */ /* 0x01efe200078ec0ff */
[----:B------:R-:W-:-:S05]  /*3020*/  HFMA2 R5, -RZ, RZ, 0, 0 ;  /* 0x00000000ff057431 */ /* 0x000fca00000001ff */
[----:B------:R0:W-:Y:S01]  /*3030*/  STG.E.64 desc[UR36][R2.64], R4 ;  /* 0x0000000402007986 */ /* 0x0001e2000c101b24 */
[----:B------:R-:W-:Y:S05]  /*3040*/  BRA `(.L_x_9261) ;  /* 0x0000000000087947 */ /* 0x000fea0003800000 */
.L_x_9286:
[----:B------:R-:W-:-:S05]  /*3050*/  LOP3.LUT R9, R9, 0xffff, RZ, 0xc0, !PT ;  /* 0x0000ffff09097812 */ /* 0x000fca00078ec0ff */
[----:B------:R0:W-:Y:S02]  /*3060*/  STG.E desc[UR36][R2.64], R9 ;  /* 0x0000000902007986 */ /* 0x0001e4000c101924 */
.L_x_9261:
[----:B------:R-:W-:Y:S05]  /*3070*/  BSYNC.RECONVERGENT B6 ;  /* 0x0000000000067941 */ /* 0x000fea0003800200 */
.L_x_9255:
[----:B------:R-:W-:-:S07]  /*3080*/  VIADD R17, R17, 0x80 ;  /* 0x0000008011117836 */ /* 0x000fce0000000000 */
.L_x_9219:
[----:B0-----:R-:W-:Y:S05]  /*3090*/  BSYNC.RECONVERGENT B7 ;  /* 0x0000000000077941 */ /* 0x001fea0003800200 */
.L_x_9218:
[----:B------:R-:W0:Y:S01]  /*30a0*/  LDCU UR4, c[0x0][0x380] ;  /* 0x00007000ff0477ac */ /* 0x000e220008000800 */
[----:B------:R-:W-:Y:S01]  /*30b0*/  BSSY.RECONVERGENT B7, `(.L_x_9290) ;  /* 0x00002fa000077945 */ /* 0x000fe20003800200 */
[----:B0-----:R-:W-:-:S13]  /*30c0*/  ISETP.GE.AND P0, PT, R17, UR4, PT ;  /* 0x0000000411007c0c */ /* 0x001fda000bf06270 */
[----:B------:R-:W-:Y:S05]  /*30d0*/  @P0 BRA `(.L_x_9291) ;  /* 0x0000002c00dc0947 */ /* 0x000fea0003800000 */
[----:B------:R-:W0:Y:S01]  /*30e0*/  LDCU UR4, c[0x0][0x388] ;  /* 0x00007100ff0477ac */ /* 0x000e220008000800 */
[----:B------:R-:W-:Y:S01]  /*30f0*/  IMAD.MOV.U32 R0, RZ, RZ, RZ ;  /* 0x000000ffff007224 */ /* 0x000fe200078e00ff */
[----:B------:R-:W-:Y:S01]  /*3100*/  MOV R16, RZ ;  /* 0x000000ff00107202 */ /* 0x000fe20000000f00 */
[----:B0-----:R-:W-:-:S09]  /*3110*/  UISETP.NE.AND UP0, UPT, UR4, URZ, UPT ;  /* 0x000000ff0400728c */ /* 0x001fd2000bf05270 */
[----:B------:R-:W-:Y:S05]  /*3120*/  BRA.U !UP0, `(.L_x_9292) ;  /* 0x0000001108a87547 */ /* 0x000fea000b800000 */
[----:B------:R-:W0:Y:S01]  /*3130*/  LDCU.64 UR4, c[0x0][0x390] ;  /* 0x00007200ff0477ac */ /* 0x000e220008000a00 */
[----:B------:R-:W-:Y:S01]  /*3140*/  IMAD.MOV.U32 R16, RZ, RZ, RZ ;  /* 0x000000ffff107224 */ /* 0x000fe200078e00ff */
[----:B------:R-:W5:Y:S01]  /*3150*/  LDCU UR6, c[0x0][0x38c] ;  /* 0x00007180ff0677ac */ /* 0x000f620008000800 */
[----:B------:R-:W1:Y:S01]  /*3160*/  LDCU.64 UR8, c[0x0][0x4b8] ;  /* 0x00009700ff0877ac */ /* 0x000e620008000a00 */
[----:B------:R-:W-:Y:S01]  /*3170*/  UISETP.NE.AND UP0, UPT, UR40, URZ, UPT ;  /* 0x000000ff2800728c */ /* 0x000fe2000bf05270 */
[----:B0-----:R-:W-:-:S05]  /*3180*/  IMAD.HI.U32 R2, R17, UR4, R16 ;  /* 0x0000000411027c27 */ /* 0x001fca000f8e0010 */
[----:B------:R-:W-:-:S05]  /*3190*/  SHF.R.U32.HI R3, RZ, UR5, R2 ;  /* 0x00000005ff037c19 */ /* 0x000fca0008011602 */
[----:B------:R-:W-:-:S04]  /*31a0*/  IMAD.MOV R0, RZ, RZ, -R3 ;  /* 0x000000ffff007224 */ /* 0x000fc800078e0a03 */
[----:B-----5:R-:W-:-:S04]  /*31b0*/  IMAD R0, R0, UR6, R17 ;  /* 0x0000000600007c24 */ /* 0x020fc8000f8e0211 */
[C---:B-1----:R-:W-:Y:S02]  /*31c0*/  IMAD R16, R0.reuse, UR8, RZ ;  /* 0x0000000800107c24 */ /* 0x042fe4000f8e02ff */
[----:B------:R-:W-:Y:S01]  /*31d0*/  IMAD R0, R0, UR9, RZ ;  /* 0x0000000900007c24 */ /* 0x000fe2000f8e02ff */
[----:B------:R-:W-:Y:S06]  /*31e0*/  BRA.U !UP0, `(.L_x_9292) ;  /* 0x0000001108787547 */ /* 0x000fec000b800000 */
[----:B------:R-:W2:Y:S01]  /*31f0*/  LDCU.64 UR6, c[0x0][0x398] ;  /* 0x00007300ff0677ac */ /* 0x000ea20008000a00 */
[----:B------:R-:W-:Y:S01]  /*3200*/  HFMA2 R2, -RZ, RZ, 0, 0 ;  /* 0x00000000ff027431 */ /* 0x000fe200000001ff */
[----:B------:R-:W0:Y:S01]  /*3210*/  LDCU UR4, c[0x0][0x3a0] ;  /* 0x00007400ff0477ac */ /* 0x000e220008000800 */
[----:B------:R-:W1:Y:S01]  /*3220*/  LDCU.64 UR8, c[0x0][0x4c0] ;  /* 0x00009800ff0877ac */ /* 0x000e620008000a00 */
[----:B------:R-:W-:Y:S02]  /*3230*/  UISETP.NE.AND UP0, UPT, UR38, 0x2, UPT ;  /* 0x000000022600788c */ /* 0x000fe4000bf05270 */
[----:B--234-:R-:W-:-:S05]  /*3240*/  IMAD.HI.U32 R4, R3, UR7, R2 ;  /* 0x0000000703047c27 */ /* 0x01cfca000f8e0002 */
[----:B0-----:R-:W-:-:S05]  /*3250*/  SHF.R.U32.HI R5, RZ, UR4, R4 ;  /* 0x00000004ff057c19 */ /* 0x001fca0008011604 */
[----:B------:R-:W-:-:S04]  /*3260*/  IMAD.MOV R2, RZ, RZ, -R5 ;  /* 0x000000ffff027224 */ /* 0x000fc800078e0a05 */
[----:B------:R-:W-:-:S04]  /*3270*/  IMAD R3, R2, UR6, R3 ;  /* 0x0000000602037c24 */ /* 0x000fc8000f8e0203 */
[C---:B-1----:R-:W-:Y:S02]  /*3280*/  IMAD R16, R3.reuse, UR8, R16 ;  /* 0x0000000803107c24 */ /* 0x042fe4000f8e0210 */
        /* <DEDUP_REMOVED lines=276> */
.L_x_9292:
        /* <DEDUP_REMOVED lines=16> */
.L_x_9296:
[----:B------:R4:W5:Y:S01]  /*44d0*/  LDG.E.U8 R0, desc[UR36][R4.64] ;  /* 0x0000002404007981 */ /* 0x000962000c1e1100 */
[----:B------:R-:W-:Y:S05]  /*44e0*/  BRA `(.L_x_9298) ;  /* 0x0000000c005c7947 */ /* 0x000fea0003800000 */
.L_x_9295:
        /* <DEDUP_REMOVED lines=8> */
.L_x_9300:
[----:B------:R0:W5:Y:S01]  /*4570*/  LDG.E.U8 R0, desc[UR36][R4.64] ;  /* 0x0000002404007981 */ /* 0x000162000c1e1100 */
[----:B------:R-:W-:Y:S05]  /*4580*/  BRA `(.L_x_9298) ;  /* 0x0000000c00347947 */ /* 0x000fea0003800000 */
.L_x_9299:
[----:B------:R0:W5:Y:S01]  /*4590*/  LDG.E.U16 R0, desc[UR36][R4.64] ;  /* 0x0000002404007981 */ /* 0x000162000c1e1500 */
[----:B------:R-:W-:Y:S05]  /*45a0*/  BRA `(.L_x_9298) ;  /* 0x0000000c002c7947 */ /* 0x000fea0003800000 */
.L_x_9294:
        /* <DEDUP_REMOVED lines=10> */
.L_x_9302:
[----:B------:R-:W2:Y:S02]  /*4650*/  LDG.E.U16 R2, desc[UR36][R4.64] ;  /* 0x0000002404027981 */ /* 0x000ea4000c1e1500 */
[----:B--2---:R-:W-:-:S06]  /*4660*/  HADD2.F32 R2, -RZ, R2.H0_H0 ;  /* 0x20000002ff027230 */ /* 0x004fcc0000004100 */
[----:B------:R-:W0:Y:S02]  /*4670*/  F2I.S64.TRUNC R2, R2 ;  /* 0x0000000200027311 */ /* 0x000e24000020d900 */
[----:B0-----:R-:W-:Y:S01]  /*4680*/  PRMT R0, R2, 0x7610, R0 ;  /* 0x0000761002007816 */ /* 0x001fe20000000000 */
[----:B------:R-:W-:Y:S06]  /*4690*/  BRA `(.L_x_9298) ;  /* 0x0000000800f07947 */ /* 0x000fec0003800000 */
.L_x_9301:
        /* <DEDUP_REMOVED lines=10> */
.L_x_9304:
[----:B------:R-:W2:Y:S02]  /*4740*/  LDG.E.U16 R4, desc[UR36][R4.64] ;  /* 0x0000002404047981 */ /* 0x000ea4000c1e1500 */
[----:B--2---:R-:W-:-:S06]  /*4750*/  HADD2.F32 R2, -RZ, R4.H0_H0 ;  /* 0x20000004ff027230 */ /* 0x004fcc0000004100 */
[----:B------:R-:W0:Y:S02]  /*4760*/  F2I.S64.TRUNC R2, R2 ;  /* 0x0000000200027311 */ /* 0x000e24000020d900 */
[----:B0-----:R-:W-:Y:S01]  /*4770*/  PRMT R0, R2, 0x7610, R0 ;  /* 0x0000761002007816 */ /* 0x001fe20000000000 */
[----:B------:R-:W-:Y:S06]  /*4780*/  BRA `(.L_x_9298) ;  /* 0x0000000800b47947 */ /* 0x000fec0003800000 */
.L_x_9303:
[----:B------:R-:W2:Y:S02]  /*4790*/  LDG.E.64 R2, desc[UR36][R4.64] ;  /* 0x0000002404027981 */ /* 0x000ea4000c1e1b00 */
[----:B--2---:R-:W0:Y:S02]  /*47a0*/  F2I.S64.F64.TRUNC R2, R2 ;  /* 0x0000000200027311 */ /* 0x004e24000030d900 */
[----:B0-----:R-:W-:Y:S01]  /*47b0*/  PRMT R0, R2, 0x7610, R0 ;  /* 0x0000761002007816 */ /* 0x001fe20000000000 */
[----:B------:R-:W-:Y:S06]  /*47c0*/  BRA `(.L_x_9298) ;  /* 0x0000000800a47947 */ /* 0x000fec0003800000 */
.L_x_9293:
        /* <DEDUP_REMOVED lines=12> */
.L_x_9307:
[----:B------:R-:W2:Y:S02]  /*4890*/  LDG.E.64 R4, desc[UR36][R4.64] ;  /* 0x0000002404047981 */ /* 0x000ea4000c1e1b00 */
[----:B--2---:R-:W0:Y:S02]  /*48a0*/  F2I.S64.F64.TRUNC R2, R4 ;  /* 0x0000000400027311 */ /* 0x004e24000030d900 */
[----:B0-----:R-:W-:Y:S01]  /*48b0*/  PRMT R0, R2, 0x7610, R0 ;  /* 0x0000761002007816 */ /* 0x001fe20000000000 */
[----:B------:R-:W-:Y:S06]  /*48c0*/  BRA `(.L_x_9298) ;  /* 0x0000000800647947 */ /* 0x000fec0003800000 */
.L_x_9306:
        /* <DEDUP_REMOVED lines=27> */
.L_x_9309:
        /* <DEDUP_REMOVED lines=14> */
.L_x_9308:
[----:B------:R-:W2:Y:S02]  /*4b60*/  LDG.E.U16 R2, desc[UR36][R4.64] ;  /* 0x0000002404027981 */ /* 0x000ea4000c1e1500 */
[----:B--2---:R-:W-:-:S06]  /*4b70*/  IMAD.U32 R2, R2, 0x10000, RZ ;  /* 0x0001000002027824 */ /* 0x004fcc00078e00ff */
[----:B------:R-:W0:Y:S02]  /*4b80*/  F2I.S64.TRUNC R2, R2 ;  /* 0x0000000200027311 */ /* 0x000e24000020d900 */
[----:B0-----:R-:W-:Y:S01]  /*4b90*/  PRMT R0, R2, 0x7610, R0 ;  /* 0x0000761002007816 */ /* 0x001fe20000000000 */
[----:B------:R-:W-:Y:S06]  /*4ba0*/  BRA `(.L_x_9298) ;  /* 0x0000000400ac7947 */ /* 0x000fec0003800000 */
.L_x_9305:
        /* <DEDUP_REMOVED lines=10> */
.L_x_9312:
        /* <DEDUP_REMOVED lines=21> */
.L_x_9316:
[----:B------:R-:W-:Y:S05]  /*4da0*/  BSYNC.RECONVERGENT B1 ;  /* 0x0000000000017941 */ /* 0x000fea0003800200 */
.L_x_9315:
[----:B------:R-:W-:Y:S02]  /*4db0*/  SHF.L.U32 R0, R0, 0x14, RZ ;  /* 0x0000001400007819 */ /* 0x000fe400000006ff */
[----:B------:R-:W-:-:S04]  /*4dc0*/  LEA R2, R2, 0x3b800000, 0x17 ;  /* 0x3b80000002027811 */ /* 0x000fc800078eb8ff */
[----:B------:R-:W-:-:S07]  /*4dd0*/  LOP3.LUT R2, R2, R0, R7, 0xfe, !PT ;  /* 0x0000000002027212 */ /* 0x000fce00078efe07 */
.L_x_9314:
[----:B------:R-:W-:Y:S05]  /*4de0*/  BSYNC.RECONVERGENT B0 ;  /* 0x0000000000007941 */ /* 0x000fea0003800200 */
.L_x_9313:
[----:B------:R-:W0:Y:S02]  /*4df0*/  F2I.S64.TRUNC R2, R2 ;  /* 0x0000000200027311 */ /* 0x000e24000020d900 */
[----:B0-----:R-:W-:Y:S01]  /*4e00*/  PRMT R0, R2, 0x7610, R0 ;  /* 0x0000761002007816 */ /* 0x001fe20000000000 */
[----:B------:R-:W-:Y:S06]  /*4e10*/  BRA `(.L_x_9298) ;  /* 0x0000000400107947 */ /* 0x000fec0003800000 */
.L_x_9311:
        /* <DEDUP_REMOVED lines=21> */
.L_x_9320:
[----:B------:R-:W-:Y:S05]  /*4f70*/  BSYNC.RECONVERGENT B1 ;  /* 0x0000000000017941 */ /* 0x000fea0003800200 */
.L_x_9319:
[----:B------:R-:W-:Y:S01]  /*4f80*/  IMAD.SHL.U32 R0, R0, 0x200000, RZ ;  /* 0x0020000000007824 */ /* 0x000fe200078e00ff */
[----:B------:R-:W-:-:S04]  /*4f90*/  LEA R2, R2, 0x37800000, 0x17 ;  /* 0x3780000002027811 */ /* 0x000fc800078eb8ff */
[----:B------:R-:W-:-:S07]  /*4fa0*/  LOP3.LUT R2, R2, R0, R7, 0xfe, !PT ;  /* 0x0000000002027212 */ /* 0x000fce00078efe07 */
.L_x_9318:
[----:B------:R-:W-:Y:S05]  /*4fb0*/  BSYNC.RECONVERGENT B0 ;  /* 0x0000000000007941 */ /* 0x000fea0003800200 */
.L_x_9317:
[----:B------:R-:W0:Y:S02]  /*4fc0*/  F2I.S64.TRUNC R2, R2 ;  /* 0x0000000200027311 */ /* 0x000e24000020d900 */
[----:B0-----:R-:W-:Y:S01]  /*4fd0*/  PRMT R0, R2, 0x7610, R0 ;  /* 0x0000761002007816 */ /* 0x001fe20000000000 */
[----:B------:R-:W-:Y:S06]  /*4fe0*/  BRA `(.L_x_9298) ;  /* 0x00000000009c7947 */ /* 0x000fec0003800000 */
.L_x_9310:
        /* <DEDUP_REMOVED lines=14> */
.L_x_9324:
[----:B------:R-:W-:Y:S05]  /*50d0*/  BSYNC.RECONVERGENT B0 ;  /* 0x0000000000007941 */ /* 0x000fea0003800200 */
.L_x_9323:
[----:B------:R-:W0:Y:S02]  /*50e0*/  F2I.S64.TRUNC R2, R2 ;  /* 0x0000000200027311 */ /* 0x000e24000020d900 */
[----:B0-----:R-:W-:Y:S01]  /*50f0*/  PRMT R0, R2, 0x7610, R0 ;  /* 0x0000761002007816 */ /* 0x001fe20000000000 */
[----:B------:R-:W-:Y:S06]  /*5100*/  BRA `(.L_x_9298) ;  /* 0x0000000000547947 */ /* 0x000fec0003800000 */
.L_x_9297:
        /* <DEDUP_REMOVED lines=16> */
.L_x_9325:
[----:B------:R-:W-:Y:S01]  /*5210*/  PRMT R0, RZ, 0x7610, R0 ;  /* 0x00007610ff007816 */ /* 0x000fe20000000000 */
[----:B------:R-:W-:Y:S06]  /*5220*/  BRA `(.L_x_9298) ;  /* 0x00000000000c7947 */ /* 0x000fec0003800000 */
.L_x_9322:
[----:B------:R1:W5:Y:S01]  /*5230*/  LDG.E.U8 R0, desc[UR36][R4.64] ;  /* 0x0000002404007981 */ /* 0x000362000c1e1100 */
[----:B------:R-:W-:Y:S05]  /*5240*/  BRA `(.L_x_9298) ;  /* 0x0000000000047947 */ /* 0x000fea0003800000 */
.L_x_9321:
[----:B------:R2:W5:Y:S02]  /*5250*/  LDG.E.U8 R0, desc[UR36][R4.64] ;  /* 0x0000002404007981 */ /* 0x000564000c1e1100 */
.L_x_9298:
        /* <DEDUP_REMOVED lines=8> */
[----:B0-----:R-:W-:-:S04]  /*52e0*/  IADD3 R2, P0, PT, R16, UR6, RZ ;  /* 0x0000000610027c10 */ /* 0x001fc8000ff1e0ff */
        /* <DEDUP_REMOVED lines=12> */
.L_x_9330:
[----:B------:R0:W-:Y:S01]  /*53b0*/  STG.E.U8 desc[UR36][R2.64], R9 ;  /* 0x0000000902007986 */ /* 0x0001e2000c101124 */
[----:B------:R-:W-:Y:S05]  /*53c0*/  BRA `(.L_x_9332) ;  /* 0x0000000c00187947 */ /* 0x000fea0003800000 */
.L_x_9329:
        /* <DEDUP_REMOVED lines=10> */
.L_x_9334:
[----:B------:R-:W-:-:S05]  /*5470*/  LOP3.LUT R9, R9, 0xffff, RZ, 0xc0, !PT ;  /* 0x0000ffff09097812 */ /* 0x000fca00078ec0ff */
[----:B------:R0:W-:Y:S01]  /*5480*/  STG.E desc[UR36][R2.64], R9 ;  /* 0x0000000902007986 */ /* 0x0001e2000c101924 */
[----:B------:R-:W-:Y:S05]  /*5490*/  BRA `(.L_x_9332) ;  /* 0x0000000800e47947 */ /* 0x000fea0003800000 */
.L_x_9333:
[----:B------:R0:W-:Y:S01]  /*54a0*/  STG.E.U16 desc[UR36][R2.64], R9 ;  /* 0x0000000902007986 */ /* 0x0001e2000c101524 */
[----:B------:R-:W-:Y:S05]  /*54b0*/  BRA `(.L_x_9332) ;  /* 0x0000000800dc7947 */ /* 0x000fea0003800000 */
.L_x_9328:
        /* <DEDUP_REMOVED lines=9> */
.L_x_9336:
[----:B------:R-:W0:Y:S02]  /*5550*/  I2F.U16 R0, R9 ;  /* 0x0000000900007306 */ /* 0x000e240000101000 */
[----:B0-----:R-:W-:-:S05]  /*5560*/  F2FP.F16.F32.PACK_AB R0, RZ, R0 ;  /* 0x00000000ff00723e */ /* 0x001fca00000000ff */
[----:B------:R0:W-:Y:S01]  /*5570*/  STG.E.U16 desc[UR36][R2.64], R0 ;  /* 0x0000000002007986 */ /* 0x0001e2000c101524 */
[----:B------:R-:W-:Y:S05]  /*5580*/  BRA `(.L_x_9332) ;  /* 0x0000000800a87947 */ /* 0x000fea0003800000 */
.L_x_9335:
        /* <DEDUP_REMOVED lines=10> */
.L_x_9338:
[----:B------:R-:W1:Y:S02]  /*5630*/  I2F.U16 R9, R9 ;  /* 0x0000000900097306 */ /* 0x000e640000101000 */
[----:B-1234-:R-:W-:-:S04]  /*5640*/  F2FP.F16.F32.PACK_AB R5, RZ, R9 ;  /* 0x00000009ff05723e */ /* 0x01efc800000000ff */
[----:B------:R-:W-:-:S05]  /*5650*/  PRMT R5, R5, 0x5410, RZ ;  /* 0x0000541005057816 */ /* 0x000fca00000000ff */
[----:B------:R0:W-:Y:S01]  /*5660*/  STG.E desc[UR36][R2.64], R5 ;  /* 0x0000000502007986 */ /* 0x0001e2000c101924 */
[----:B------:R-:W-:Y:S05]  /*5670*/  BRA `(.L_x_9332) ;  /* 0x00000008006c7947 */ /* 0x000fea0003800000 */
.L_x_9337:
[----:B-1234-:R-:W0:Y:S02]  /*5680*/  I2F.F64.U16 R4, R9 ;  /* 0x0000000900047312 */ /* 0x01ee240000101800 */
[----:B0-----:R0:W-:Y:S01]  /*5690*/  STG.E.64 desc[UR36][R2.64], R4 ;  /* 0x0000000402007986 */ /* 0x0011e2000c101b24 */
[----:B------:R-:W-:Y:S05]  /*56a0*/  BRA `(.L_x_9332) ;  /* 0x0000000800607947 */ /* 0x000fea0003800000 */
.L_x_9327:
        /* <DEDUP_REMOVED lines=12> */
.L_x_9342:
        /* <DEDUP_REMOVED lines=17> */
.L_x_9344:
[----:B------:R-:W-:Y:S05]  /*5880*/  BSYNC.RECONVERGENT B0 ;  /* 0x0000000000007941 */ /* 0x000fea0003800200 */
.L_x_9343:
[----:B------:R0:W-:Y:S01]  /*5890*/  STG.E.U8 desc[UR36][R2.64], R0 ;  /* 0x0000000002007986 */ /* 0x0001e2000c101124 */
[----:B------:R-:W-:Y:S05]  /*58a0*/  BRA `(.L_x_9332) ;  /* 0x0000000400e07947 */ /* 0x000fea0003800000 */
.L_x_9341:
        /* <DEDUP_REMOVED lines=17> */
.L_x_9346:
[----:B------:R-:W-:Y:S05]  /*59c0*/  BSYNC.RECONVERGENT B0 ;  /* 0x0000000000007941 */ /* 0x000fea0003800200 */
.L_x_9345:
[----:B------:R0:W-:Y:S01]  /*59d0*/  STG.E.U8 desc[UR36][R2.64], R0 ;  /* 0x0000000002007986 */ /* 0x0001e2000c101124 */
[----:B------:R-:W-:Y:S05]  /*59e0*/  BRA `(.L_x_9332) ;  /* 0x0000000400907947 */ /* 0x000fea0003800000 */
.L_x_9340:
        /* <DEDUP_REMOVED lines=21> */
.L_x_9348:
[----:B-1234-:R-:W-:Y:S01]  /*5b40*/  LOP3.LUT R4, R9, 0xffff, RZ, 0xc0, !PT ;  /* 0x0000ffff09047812 */ /* 0x01efe200078ec0ff */
[----:B------:R-:W-:-:S05]  /*5b50*/  IMAD.MOV.U32 R5, RZ, RZ, RZ ;  /* 0x000000ffff057224 */ /* 0x000fca00078e00ff */
[----:B------:R0:W-:Y:S01]  /*5b60*/  STG.E.64 desc[UR36][R2.64], R4 ;  /* 0x0000000402007986 */ /* 0x0001e2000c101b24 */
[----:B------:R-:W-:Y:S05]  /*5b70*/  BRA `(.L_x_9332) ;  /* 0x00000004002c7947 */ /* 0x000fea0003800000 */
.L_x_9347:
[----:B------:R-:W-:-:S05]  /*5b80*/  LOP3.LUT R9, R9, 0xffff, RZ, 0xc0, !PT ;  /* 0x0000ffff09097812 */ /* 0x000fca00078ec0ff */
[----:B------:R0:W-:Y:S01]  /*5b90*/  STG.E desc[UR36][R2.64], R9 ;  /* 0x0000000902007986 */ /* 0x0001e2000c101924 */
[----:B------:R-:W-:Y:S05]  /*5ba0*/  BRA `(.L_x_9332) ;  /* 0x0000000400207947 */ /* 0x000fea0003800000 */
.L_x_9339:
        /* <DEDUP_REMOVED lines=11> */
.L_x_9350:
[----:B------:R-:W-:Y:S01]  /*5c60*/  CS2R R6, SRZ ;  /* 0x0000000000067805 */ /* 0x000fe2000001ff00 */
[----:B-1234-:R-:W0:Y:S04]  /*5c70*/  I2F.F64.U16 R4, R9 ;  /* 0x0000000900047312 */ /* 0x01ee280000101800 */
[----:B0-----:R0:W-:Y:S01]  /*5c80*/  STG.E.128 desc[UR36][R2.64], R4 ;  /* 0x0000000402007986 */ /* 0x0011e2000c101d24 */
[----:B------:R-:W-:Y:S05]  /*5c90*/  BRA `(.L_x_9332) ;  /* 0x0000000000e47947 */ /* 0x000fea0003800000 */
.L_x_9349:
[----:B------:R-:W-:-:S09]  /*5ca0*/  UISETP.NE.AND UP0, UPT, UR4, 0xf, UPT ;  /* 0x0000000f0400788c */ /* 0x000fd2000bf05270 */
[----:B------:R-:W-:Y:S05]  /*5cb0*/  BRA.U !UP0, `(.L_x_9351) ;  /* 0x0000000108d07547 */ /* 0x000fea000b800000 */
[----:B------:R-:W-:-:S09]  /*5cc0*/  UISETP.NE.AND UP0, UPT, UR4, 0x17, UPT ;  /* 0x000000170400788c */ /* 0x000fd2000bf05270 */
[----:B------:R-:W-:Y:S05]  /*5cd0*/  BRA.U !UP0, `(.L_x_9352) ;  /* 0x0000000108847547 */ /* 0x000fea000b800000 */
[----:B------:R-:W-:-:S09]  /*5ce0*/  UISETP.NE.AND UP0, UPT, UR4, 0x18, UPT ;  /* 0x000000180400788c */ /* 0x000fd2000bf05270 */
[----:B------:R-:W-:Y:S05]  /*5cf0*/  BRA.U !UP0, `(.L_x_9353) ;  /* 0x0000000108447547 */ /* 0x000fea000b800000 */
.L_x_9331:
[----:B------:R-:W-:Y:S01]  /*5d00*/  MOV R2, 0x0 ;  /* 0x0000000000027802 */ /* 0x000fe20000000f00 */
[----:B------:R-:W1:Y:S01]  /*5d10*/  LDCU.64 UR4, c[0x4][0x138] ;  /* 0x01002700ff0477ac */ /* 0x000e620008000a00 */
[----:B------:R-:W-:Y:S02]  /*5d20*/  HFMA2 R8, -RZ, RZ, 0, 6.020069122314453125e-06 ;  /* 0x00000065ff087431 */ /* 0x000fe400000001ff */
[----:B------:R-:W-:Y:S01]  /*5d30*/  IMAD.MOV.U32 R12, RZ, RZ, 0x1 ;  /* 0x00000001ff0c7424 */ /* 0x000fe200078e00ff */
[----:B------:R-:W0:Y:S01]  /*5d40*/  LDCU.64 UR6, c[0x4][0x140] ;  /* 0x01002800ff0677ac */ /* 0x000e220008000a00 */
[----:B------:R-:W0:Y:S01]  /*5d50*/  LDC.64 R2, c[0x4][R2] ;  /* 0x0100000002027b82 */ /* 0x000e220000000a00 */
[----:B------:R-:W-:Y:S01]  /*5d60*/  IMAD.MOV.U32 R13, RZ, RZ, RZ ;  /* 0x000000ffff0d7224 */ /* 0x000fe200078e00ff */
[----:B------:R-:W5:Y:S01]  /*5d70*/  LDCU.64 UR8, c[0x4][0x10] ;  /* 0x01000200ff0877ac */ /* 0x000f620008000a00 */
[----:B-1234-:R-:W-:Y:S01]  /*5d80*/  MOV R4, UR4 ;  /* 0x0000000400047c02 */ /* 0x01efe20008000f00 */
[----:B------:R-:W-:-:S02]  /*5d90*/  IMAD.U32 R5, RZ, RZ, UR5 ;  /* 0x00000005ff057e24 */ /* 0x000fc4000f8e00ff */
[----:B0-----:R-:W-:Y:S01]  /*5da0*/  IMAD.U32 R6, RZ, RZ, UR6 ;  /* 0x00000006ff067e24 */ /* 0x001fe2000f8e00ff */
[----:B------:R-:W-:Y:S01]  /*5db0*/  MOV R7, UR7 ;  /* 0x0000000700077c02 */ /* 0x000fe20008000f00 */
[----:B-----5:R-:W-:Y:S02]  /*5dc0*/  IMAD.U32 R10, RZ, RZ, UR8 ;  /* 0x00000008ff0a7e24 */ /* 0x020fe4000f8e00ff */
[----:B------:R-:W-:-:S07]  /*5dd0*/  IMAD.U32 R11, RZ, RZ, UR9 ;  /* 0x00000009ff0b7e24 */ /* 0x000fce000f8e00ff */
[----:B------:R-:W-:-:S07]  /*5de0*/  LEPC R20, `(.L_x_9354) ;  /* 0x000000001014794e */ /* 0x000fce0000000000 */
[----:B------:R-:W-:Y:S05]  /*5df0*/  CALL.ABS.NOINC R2 ;  /* 0x0000000002007343 */ /* 0x000fea0003c00000 */
.L_x_9354:
[----:B------:R-:W-:Y:S05]  /*5e00*/  BRA `(.L_x_9332) ;  /* 0x0000000000887947 */ /* 0x000fea0003800000 */
.L_x_9353:
[----:B------:R-:W0:Y:S01]  /*5e10*/  I2F.U16 R9, R9 ;  /* 0x0000000900097306 */ /* 0x000e220000101000 */
[----:B------:R-:W-:Y:S01]  /*5e20*/  BSSY.RECONVERGENT B0, `(.L_x_9355) ;  /* 0x000000a000007945 */ /* 0x000fe20003800200 */
[----:B-1234-:R-:W-:Y:S02]  /*5e30*/  MOV R5, 0x7f ;  /* 0x0000007f00057802 */ /* 0x01efe40000000f00 */
        /* <DEDUP_REMOVED lines=8> */
.L_x_9356:
[----:B------:R-:W-:Y:S05]  /*5ec0*/  BSYNC.RECONVERGENT B0 ;  /* 0x0000000000007941 */ /* 0x000fea0003800200 */
.L_x_9355:
[----:B------:R0:W-:Y:S01]  /*5ed0*/  STG.E.U8 desc[UR36][R2.64], R5 ;  /* 0x0000000502007986 */ /* 0x0001e2000c101124 */
[----:B------:R-:W-:Y:S05]  /*5ee0*/  BRA `(.L_x_9332) ;  /* 0x0000000000507947 */ /* 0x000fea0003800000 */
.L_x_9352:
        /* <DEDUP_REMOVED lines=12> */
.L_x_9357:
[----:B-1234-:R-:W-:Y:S01]  /*5fb0*/  IMAD.MOV.U32 R5, RZ, RZ, 0x7f ;  /* 0x0000007fff057424 */ /* 0x01efe200078e00ff */
[----:B------:R-:W-:-:S04]  /*5fc0*/  ISETP.GT.U32.AND P0, PT, R7, 0x7f800000, PT ;  /* 0x7f8000000700780c */ /* 0x000fc80003f04070 */
[----:B------:R-:W-:-:S05]  /*5fd0*/  SEL R5, R5, 0x7c, P0 ;  /* 0x0000007c05057807 */ /* 0x000fca0000000000 */
[----:B------:R0:W-:Y:S01]  /*5fe0*/  STG.E.U8 desc[UR36][R2.64], R5 ;  /* 0x0000000502007986 */ /* 0x0001e2000c101124 */
[----:B------:R-:W-:Y:S05]  /*5ff0*/  BRA `(.L_x_9332) ;  /* 0x00000000000c7947 */ /* 0x000fea0003800000 */
.L_x_9351:
[----:B------:R-:W0:Y:S02]  /*6000*/  I2F.U16 R0, R9 ;  /* 0x0000000900007306 */ /* 0x000e240000101000 */
[----:B0-----:R-:W-:-:S05]  /*6010*/  F2FP.BF16.F32.PACK_AB R0, RZ, R0 ;  /* 0x00000000ff00723e */ /* 0x001fca00000010ff */
[----:B------:R0:W-:Y:S02]  /*6020*/  STG.E.U16 desc[UR36][R2.64], R0 ;  /* 0x0000000002007986 */ /* 0x0001e4000c101524 */
.L_x_9332:
[----:B------:R-:W-:Y:S05]  /*6030*/  BSYNC.RECONVERGENT B6 ;  /* 0x0000000000067941 */ /* 0x000fea0003800200 */
.L_x_9326:
[----:B------:R-:W-:-:S07]  /*6040*/  VIADD R17, R17, 0x80 ;  /* 0x0000008011117836 */ /* 0x000fce0000000000 */
.L_x_9291:
[----:B------:R-:W-:Y:S05]  /*6050*/  BSYNC.RECONVERGENT B7 ;  /* 0x0000000000077941 */ /* 0x000fea0003800200 */
.L_x_9290:
        /* <DEDUP_REMOVED lines=9> */
[----:B------:R-:W0:Y:S01]  /*60f0*/  LDCU.64 UR4, c[0x0][0x390] ;  /* 0x00007200ff0477ac */ /* 0x000e220008000a00 */
[----:B------:R-:W-:Y:S01]  /*6100*/  IMAD.MOV.U32 R16, RZ, RZ, RZ ;  /* 0x000000ffff107224 */ /* 0x000fe200078e00ff */
[----:B------:R-:W5:Y:S01]  /*6110*/  LDCU UR6, c[0x0][0x38c] ;  /* 0x00007180ff0677ac */ /* 0x000f620008000800 */
[----:B------:R-:W1:Y:S01]  /*6120*/  LDCU.64 UR8, c[0x0][0x4b8] ;  /* 0x00009700ff0877ac */ /* 0x000e620008000a00 */
[----:B------:R-:W-:Y:S01]  /*6130*/  UISETP.NE.AND UP0, UPT, UR40, URZ, UPT ;  /* 0x000000ff2800728c */ /* 0x000fe2000bf05270 */
[----:B0-----:R-:W-:-:S05]  /*6140*/  IMAD.HI.U32 R2, R17, UR4, R16 ;  /* 0x0000000411027c27 */ /* 0x001fca000f8e0010 */
[----:B------:R-:W-:-:S04]  /*6150*/  SHF.R.U32.HI R3, RZ, UR5, R2 ;  /* 0x00000005ff037c19 */ /* 0x000fc80008011602 */
[----:B------:R-:W-:-:S05]  /*6160*/  IADD3 R0, PT, PT, -R3, RZ, RZ ;  /* 0x000000ff03007210 */ /* 0x000fca0007ffe1ff */
[----:B-----5:R-:W-:-:S04]  /*6170*/  IMAD R0, R0, UR6, R17 ;  /* 0x0000000600007c24 */ /* 0x020fc8000f8e0211 */
[C---:B-1----:R-:W-:Y:S02]  /*6180*/  IMAD R16, R0.reuse, UR8, RZ ;  /* 0x0000000800107c24 */ /* 0x042fe4000f8e02ff */
[----:B------:R-:W-:Y:S01]  /*6190*/  IMAD R0, R0, UR9, RZ ;  /* 0x0000000900007c24 */ /* 0x000fe2000f8e02ff */
[----:B------:R-:W-:Y:S06]  /*61a0*/  BRA.U !UP0, `(.L_x_9360) ;  /* 0x0000001108787547 */ /* 0x000fec000b800000 */
[----:B------:R-:W2:Y:S01]  /*61b0*/  LDCU.64 UR6, c[0x0][0x398] ;  /* 0x00007300ff0677ac */ /* 0x000ea20008000a00 */
[----:B------:R-:W-:Y:S01]  /*61c0*/  IMAD.MOV.U32 R2, RZ, RZ, RZ ;  /* 0x000000ffff027224 */ /* 0x000fe200078e00ff */
[----:B------:R-:W0:Y:S01]  /*61d0*/  LDCU UR4, c[0x0][0x3a0] ;  /* 0x00007400ff0477ac */ /* 0x000e220008000800 */
[----:B------:R-:W1:Y:S01]  /*61e0*/  LDCU.64 UR8, c[0x0][0x4c0] ;  /* 0x00009800ff0877ac */ /* 0x000e620008000a00 */
[----:B------:R-:W-:Y:S01]  /*61f0*/  UISETP.NE.AND UP0, UPT, UR38, 0x2, UPT ;  /* 0x000000022600788c */ /* 0x000fe2000bf05270 */
        /* <DEDUP_REMOVED lines=281> */
.L_x_9360:
        /* <DEDUP_REMOVED lines=16> */
.L_x_9364:
[----:B------:R0:W5:Y:S01]  /*7490*/  LDG.E.U8 R0, desc[UR36][R4.64] ;  /* 0x0000002404007981 */ /* 0x000162000c1e1100 */
[----:B------:R-:W-:Y:S05]  /*74a0*/  BRA `(.L_x_9366) ;  /* 0x0000000c005c7947 */ /* 0x000fea0003800000 */
.L_x_9363:
        /* <DEDUP_REMOVED lines=8> */
.L_x_9368:
[----:B------:R3:W5:Y:S01]  /*7530*/  LDG.E.U8 R0, desc[UR36][R4.64] ;  /* 0x0000002404007981 */ /* 0x000762000c1e1100 */
[----:B------:R-:W-:Y:S05]  /*7540*/  BRA `(.L_x_9366) ;  /* 0x0000000c00347947 */ /* 0x000fea0003800000 */
.L_x_9367:
[----:B------:R2:W5:Y:S01]  /*7550*/  LDG.E.U16 R0, desc[UR36][R4.64] ;  /* 0x0000002404007981 */ /* 0x000562000c1e1500 */
[----:B------:R-:W-:Y:S05]  /*7560*/  BRA `(.L_x_9366) ;  /* 0x0000000c002c7947 */ /* 0x000fea0003800000 */
.L_x_9362:
        /* <DEDUP_REMOVED lines=10> */
.L_x_9370:
[----:B------:R-:W2:Y:S02]  /*7610*/  LDG.E.U16 R2, desc[UR36][R4.64] ;  /* 0x0000002404027981 */ /* 0x000ea4000c1e1500 */
[----:B--2---:R-:W-:-:S06]  /*7620*/  HADD2.F32 R2, -RZ, R2.H0_H0 ;  /* 0x20000002ff027230 */ /* 0x004fcc0000004100 */
[----:B------:R-:W0:Y:S02]  /*7630*/  F2I.S64.TRUNC R2, R2 ;  /* 0x0000000200027311 */ /* 0x000e24000020d900 */
[----:B0-----:R-:W-:Y:S01]  /*7640*/  PRMT R0, R2, 0x7610, R0 ;  /* 0x0000761002007816 */ /* 0x001fe20000000000 */
[----:B------:R-:W-:Y:S06]  /*7650*/  BRA `(.L_x_9366) ;  /* 0x0000000800f07947 */ /* 0x000fec0003800000 */
.L_x_9369:
        /* <DEDUP_REMOVED lines=10> */
.L_x_9372:
[----:B------:R-:W2:Y:S02]  /*7700*/  LDG.E.U16 R4, desc[UR36][R4.64] ;  /* 0x0000002404047981 */ /* 0x000ea4000c1e1500 */
[----:B--2---:R-:W-:-:S06]  /*7710*/  HADD2.F32 R2, -RZ, R4.H0_H0 ;  /* 0x20000004ff027230 */ /* 0x004fcc0000004100 */
[----:B------:R-:W0:Y:S02]  /*7720*/  F2I.S64.TRUNC R2, R2 ;  /* 0x0000000200027311 */ /* 0x000e24000020d900 */
[----:B0-----:R-:W-:Y:S01]  /*7730*/  PRMT R0, R2, 0x7610, R0 ;  /* 0x0000761002007816 */ /* 0x001fe20000000000 */
[----:B------:R-:W-:Y:S06]  /*7740*/  BRA `(.L_x_9366) ;  /* 0x0000000800b47947 */ /* 0x000fec0003800000 */
.L_x_9371:
[----:B------:R-:W2:Y:S02]  /*7750*/  LDG.E.64 R2, desc[UR36][R4.64] ;  /* 0x0000002404027981 */ /* 0x000ea4000c1e1b00 */
[----:B--2---:R-:W0:Y:S02]  /*7760*/  F2I.S64.F64.TRUNC R2, R2 ;  /* 0x0000000200027311 */ /* 0x004e24000030d900 */
[----:B0-----:R-:W-:Y:S01]  /*7770*/  PRMT R0, R2, 0x7610, R0 ;  /* 0x0000761002007816 */ /* 0x001fe20000000000 */
[----:B------:R-:W-:Y:S06]  /*7780*/  BRA `(.L_x_9366) ;  /* 0x0000000800a47947 */ /* 0x000fec0003800000 */
.L_x_9361:
        /* <DEDUP_REMOVED lines=12> */
.L_x_9375:
[----:B------:R-:W2:Y:S02]  /*7850*/  LDG.E.64 R4, desc[UR36][R4.64] ;  /* 0x0000002404047981 */ /* 0x000ea4000c1e1b00 */
[----:B--2---:R-:W0:Y:S02]  /*7860*/  F2I.S64.F64.TRUNC R2, R4 ;  /* 0x0000000400027311 */ /* 0x004e24000030d900 */
[----:B0-----:R-:W-:Y:S01]  /*7870*/  PRMT R0, R2, 0x7610, R0 ;  /* 0x0000761002007816 */ /* 0x001fe20000000000 */
[----:B------:R-:W-:Y:S06]  /*7880*/  BRA `(.L_x_9366) ;  /* 0x0000000800647947 */ /* 0x000fec0003800000 */
.L_x_9374:
        /* <DEDUP_REMOVED lines=27> */
.L_x_9377:
        /* <DEDUP_REMOVED lines=14> */
.L_x_9376:
[----:B------:R-:W2:Y:S02]  /*7b20*/  LDG.E.U16 R2, desc[UR36][R4.64] ;  /* 0x0000002404027981 */ /* 0x000ea4000c1e1500 */
[----:B--2---:R-:W-:-:S06]  /*7b30*/  IMAD.U32 R2, R2, 0x10000, RZ ;  /* 0x0001000002027824 */ /* 0x004fcc00078e00ff */
[----:B------:R-:W0:Y:S02]  /*7b40*/  F2I.S64.TRUNC R2, R2 ;  /* 0x0000000200027311 */ /* 0x000e24000020d900 */
[----:B0-----:R-:W-:Y:S01]  /*7b50*/  PRMT R0, R2, 0x7610, R0 ;  /* 0x0000761002007816 */ /* 0x001fe20000000000 */
[----:B------:R-:W-:Y:S06]  /*7b60*/  BRA `(.L_x_9366) ;  /* 0x0000000400ac7947 */ /* 0x000fec0003800000 */
.L_x_9373:
        /* <DEDUP_REMOVED lines=10> */
.L_x_9380:
        /* <DEDUP_REMOVED lines=21> */
.L_x_9384:
[----:B------:R-:W-:Y:S05]  /*7d60*/  BSYNC.RECONVERGENT B1 ;  /* 0x0000000000017941 */ /* 0x000fea0003800200 */
.L_x_9383:
[----:B------:R-:W-:Y:S01]  /*7d70*/  IMAD.SHL.U32 R0, R0, 0x100000, RZ ;  /* 0x0010000000007824 */ /* 0x000fe200078e00ff */
[----:B------:R-:W-:-:S04]  /*7d80*/  LEA R2, R2, 0x3b800000, 0x17 ;  /* 0x3b80000002027811 */ /* 0x000fc800078eb8ff */
[----:B------:R-:W-:-:S07]  /*7d90*/  LOP3.LUT R2, R2, R0, R7, 0xfe, !PT ;  /* 0x0000000002027212 */ /* 0x000fce00078efe07 */
.L_x_9382:
[----:B------:R-:W-:Y:S05]  /*7da0*/  BSYNC.RECONVERGENT B0 ;  /* 0x0000000000007941 */ /* 0x000fea0003800200 */
.L_x_9381:
[----:B------:R-:W0:Y:S02]  /*7db0*/  F2I.S64.TRUNC R2, R2 ;  /* 0x0000000200027311 */ /* 0x000e24000020d900 */
[----:B0-----:R-:W-:Y:S01]  /*7dc0*/  PRMT R0, R2, 0x7610, R0 ;  /* 0x0000761002007816 */ /* 0x001fe20000000000 */
[----:B------:R-:W-:Y:S06]  /*7dd0*/  BRA `(.L_x_9366) ;  /* 0x0000000400107947 */ /* 0x000fec0003800000 */
.L_x_9379:
        /* <DEDUP_REMOVED lines=21> */
.L_x_9388:
[----:B------:R-:W-:Y:S05]  /*7f30*/  BSYNC.RECONVERGENT B1 ;  /* 0x0000000000017941 */ /* 0x000fea0003800200 */
.L_x_9387:
[----:B------:R-:W-:Y:S02]  /*7f40*/  SHF.L.U32 R0, R0, 0x15, RZ ;  /* 0x0000001500007819 */ /* 0x000fe400000006ff */
[----:B------:R-:W-:-:S04]  /*7f50*/  LEA R2, R2, 0x37800000, 0x17 ;  /* 0x3780000002027811 */ /* 0x000fc800078eb8ff */
[----:B------:R-:W-:-:S07]  /*7f60*/  LOP3.LUT R2, R2, R0, R7, 0xfe, !PT ;  /* 0x0000000002027212 */ /* 0x000fce00078efe07 */
.L_x_9386:
[----:B------:R-:W-:Y:S05]  /*7f70*/  BSYNC.RECONVERGENT B0 ;  /* 0x0000000000007941 */ /* 0x000fea0003800200 */
.L_x_9385:
[----:B------:R-:W0:Y:S02]  /*7f80*/  F2I.S64.TRUNC R2, R2 ;  /* 0x0000000200027311 */ /* 0x000e24000020d900 */
[----:B0-----:R-:W-:Y:S01]  /*7f90*/  PRMT R0, R2, 0x7610, R0 ;  /* 0x0000761002007816 */ /* 0x001fe20000000000 */
[----:B------:R-:W-:Y:S06]  /*7fa0*/  BRA `(.L_x_9366) ;  /* 0x00000000009c7947 */ /* 0x000fec0003800000 */
.L_x_9378:
        /* <DEDUP_REMOVED lines=14> */
.L_x_9392:
[----:B------:R-:W-:Y:S05]  /*8090*/  BSYNC.RECONVERGENT B0 ;  /* 0x0000000000007941 */ /* 0x000fea0003800200 */
.L_x_9391:
[----:B------:R-:W0:Y:S02]  /*80a0*/  F2I.S64.TRUNC R2, R2 ;  /* 0x0000000200027311 */ /* 0x000e24000020d900 */
[----:B0-----:R-:W-:Y:S01]  /*80b0*/  PRMT R0, R2, 0x7610, R0 ;  /* 0x0000761002007816 */ /* 0x001fe20000000000 */
[----:B------:R-:W-:Y:S06]  /*80c0*/  BRA `(.L_x_9366) ;  /* 0x0000000000547947 */ /* 0x000fec0003800000 */
.L_x_9365:
        /* <DEDUP_REMOVED lines=16> */
.L_x_9393:
[----:B------:R-:W-:Y:S01]  /*81d0*/  PRMT R0, RZ, 0x7610, R0 ;  /* 0x00007610ff007816 */ /* 0x000fe20000000000 */
[----:B------:R-:W-:Y:S06]  /*81e0*/  BRA `(.L_x_9366) ;  /* 0x00000000000c7947 */ /* 0x000fec0003800000 */
.L_x_9390:
[----:B------:R0:W5:Y:S01]  /*81f0*/  LDG.E.U8 R0, desc[UR36][R4.64] ;  /* 0x0000002404007981 */ /* 0x000162000c1e1100 */
[----:B------:R-:W-:Y:S05]  /*8200*/  BRA `(.L_x_9366) ;  /* 0x0000000000047947 */ /* 0x000fea0003800000 */
.L_x_9389:
[----:B------:R0:W5:Y:S02]  /*8210*/  LDG.E.U8 R0, desc[UR36][R4.64] ;  /* 0x0000002404007981 */ /* 0x000164000c1e1100 */
.L_x_9366:
[----:B------:R-:W1:Y:S01]  /*8220*/  LDCU.64 UR6, c[0x0][0x580] ;  /* 0x0000b000ff0677ac */ /* 0x000e620008000a00 */
[----:B-----5:R-:W-:Y:S01]  /*8230*/  LOP3.LUT R3, R0, 0xff, RZ, 0xc0, !PT ;  /* 0x000000ff00037812 */ /* 0x020fe200078ec0ff */
[----:B------:R-:W-:Y:S01]  /*8240*/  BSSY.RECONVERGENT B6, `(.L_x_9394) ;  /* 0x00000db000067945 */ /* 0x000fe20003800200 */
[----:B------:R-:W-:Y:S01]  /*8250*/  ISETP.GT.U32.AND P1, PT, R18, 0x7, PT ;  /* 0x000000071200780c */ /* 0x000fe20003f24070 */
[----:B------:R-:W-:Y:S01]  /*8260*/  UPRMT UR4, UR41, 0x9910, URZ ;  /* 0x0000991029047896 */ /* 0x000fe200080000ff */
[----:B------:R-:W-:-:S03]  /*8270*/  SHF.R.U32.HI R0, RZ, R18, R3 ;  /* 0x00000012ff007219 */ /* 0x000fc60000011603 */
[----:B------:R-:W-:Y:S01]  /*8280*/  UISETP.GT.AND UP0, UPT, UR4, 0x9, UPT ;  /* 0x000000090400788c */ /* 0x000fe2000bf04270 */
[----:B------:R-:W-:Y:S02]  /*8290*/  SEL R9, R0, RZ, !P1 ;  /* 0x000000ff00097207 */ /* 0x000fe40004800000 */
[----:B-1----:R-:W-:-:S05]  /*82a0*/  IADD3 R2, P0, PT, R16, UR6, RZ ;  /* 0x0000000610027c10 */ /* 0x002fca000ff1e0ff */
        /* <DEDUP_REMOVED lines=12> */
.L_x_9398:
[----:B------:R1:W-:Y:S01]  /*8370*/  STG.E.U8 desc[UR36][R2.64], R9 ;  /* 0x0000000902007986 */ /* 0x0003e2000c101124 */
[----:B------:R-:W-:Y:S05]  /*8380*/  BRA `(.L_x_9400) ;  /* 0x0000000c00187947 */ /* 0x000fea0003800000 */
.L_x_9397:
        /* <DEDUP_REMOVED lines=10> */
.L_x_9402:
[----:B------:R-:W-:-:S05]  /*8430*/  LOP3.LUT R9, R9, 0xffff, RZ, 0xc0, !PT ;  /* 0x0000ffff09097812 */ /* 0x000fca00078ec0ff */
[----:B------:R1:W-:Y:S01]  /*8440*/  STG.E desc[UR36][R2.64], R9 ;  /* 0x0000000902007986 */ /* 0x0003e2000c101924 */
[----:B------:R-:W-:Y:S05]  /*8450*/  BRA `(.L_x_9400) ;  /* 0x0000000800e47947 */ /* 0x000fea0003800000 */
.L_x_9401:
[----:B------:R1:W-:Y:S01]  /*8460*/  STG.E.U16 desc[UR36][R2.64], R9 ;  /* 0x0000000902007986 */ /* 0x0003e2000c101524 */
[----:B------:R-:W-:Y:S05]  /*8470*/  BRA `(.L_x_9400) ;  /* 0x0000000800dc7947 */ /* 0x000fea0003800000 */
.L_x_9396:
        /* <DEDUP_REMOVED lines=9> */
.L_x_9404:
[----:B------:R-:W1:Y:S02]  /*8510*/  I2F.U16 R0, R9 ;  /* 0x0000000900007306 */ /* 0x000e640000101000 */
[----:B-1----:R-:W-:-:S05]  /*8520*/  F2FP.F16.F32.PACK_AB R0, RZ, R0 ;  /* 0x00000000ff00723e */ /* 0x002fca00000000ff */
[----:B------:R1:W-:Y:S01]  /*8530*/  STG.E.U16 desc[UR36][R2.64], R0 ;  /* 0x0000000002007986 */ /* 0x0003e2000c101524 */
[----:B------:R-:W-:Y:S05]  /*8540*/  BRA `(.L_x_9400) ;  /* 0x0000000800a87947 */ /* 0x000fea0003800000 */
.L_x_9403:
[----:B------:R-:W-:-:S09]  /*8550*/  UISETP.NE.AND UP0, UPT, UR4, 0x7, UPT ;  /* 0x000000070400788c */ /* 0x000fd2000bf05270 */
[----:B------:R-:W-:Y:S05]  /*8560*/  BRA.U !UP0, `(.L_x_9405) ;  /* 0x0000000108347547 */ /* 0x000fea000b800000 */
[----:B------:R-:W-:-:S09]  /*8570*/  UISETP.NE.AND UP0, UPT, UR4, 0x8, UPT ;  /* 0x000000080400788c */ /* 0x000fd2000bf05270 */
[----:B------:R-:W-:Y:S05]  /*8580*/  BRA.U !UP0, `(.L_x_9406) ;  /* 0x0000000108187547 */ /* 0x000fea000b800000 */
[----:B------:R-:W-:-:S09]  /*8590*/  UISETP.NE.AND UP0, UPT, UR4, 0x9, UPT ;  /* 0x000000090400788c */ /* 0x000fd2000bf05270 */
[----:B------:R-:W-:Y:S05]  /*85a0*/  BRA.U UP0, `(.L_x_9399) ;  /* 0x0000000500c47547 */ /* 0x000fea000b800000 */
[----:B0-234-:R-:W0:Y:S01]  /*85b0*/  I2F.U16 R4, R9 ;  /* 0x0000000900047306 */ /* 0x01de220000101000 */
[----:B------:R-:W-:-:S05]  /*85c0*/  MOV R5, RZ ;  /* 0x000000ff00057202 */ /* 0x000fca0000000f00 */
[----:B0-----:R0:W-:Y:S01]  /*85d0*/  STG.E.64 desc[UR36][R2.64], R4 ;  /* 0x0000000402007986 */ /* 0x0011e2000c101b24 */
[----:B------:R-:W-:Y:S05]  /*85e0*/  BRA `(.L_x_9400) ;  /* 0x0000000800807947 */ /* 0x000fea0003800000 */
.L_x_9406:
[----:B------:R-:W0:Y:S02]  /*85f0*/  I2F.U16 R9, R9 ;  /* 0x0000000900097306 */ /* 0x000e240000101000 */
[----:B0-234-:R-:W-:-:S04]  /*8600*/  F2FP.F16.F32.PACK_AB R5, RZ, R9 ;  /* 0x00000009ff05723e */ /* 0x01dfc800000000ff */
[----:B------:R-:W-:-:S05]  /*8610*/  PRMT R5, R5, 0x5410, RZ ;  /* 0x0000541005057816 */ /* 0x000fca00000000ff */
[----:B------:R0:W-:Y:S01]  /*8620*/  STG.E desc[UR36][R2.64], R5 ;  /* 0x0000000502007986 */ /* 0x0001e2000c101924 */
[----:B------:R-:W-:Y:S05]  /*8630*/  BRA `(.L_x_9400) ;  /* 0x00000008006c7947 */ /* 0x000fea0003800000 */
.L_x_9405:
[----:B0-234-:R-:W0:Y:S02]  /*8640*/  I2F.F64.U16 R4, R9 ;  /* 0x0000000900047312 */ /* 0x01de240000101800 */
[----:B0-----:R0:W-:Y:S01]  /*8650*/  STG.E.64 desc[UR36][R2.64], R4 ;  /* 0x0000000402007986 */ /* 0x0011e2000c101b24 */
[----:B------:R-:W-:Y:S05]  /*8660*/  BRA `(.L_x_9400) ;  /* 0x0000000800607947 */ /* 0x000fea0003800000 */
.L_x_9395:
        /* <DEDUP_REMOVED lines=12> */
.L_x_9410:
[----:B------:R-:W1:Y:S01]  /*8730*/  I2F.U16 R9, R9 ;  /* 0x0000000900097306 */ /* 0x000e620000101000 */
[----:B------:R-:W-:Y:S01]  /*8740*/  BSSY.RECONVERGENT B0, `(.L_x_9411) ;  /* 0x0000010000007945 */ /* 0x000fe20003800200 */
[----:B------:R-:W-:Y:S01]  /*8750*/  IMAD.MOV.U32 R0, RZ, RZ, 0x80 ;  /* 0x00000080ff007424 */ /* 0x000fe200078e00ff */
[----:B-1----:R-:W-:-:S13]  /*8760*/  ISETP.GT.U32.AND P0, PT, R9, 0x437fffff, PT ;  /* 0x437fffff0900780c */ /* 0x002fda0003f04070 */
        /* <DEDUP_REMOVED lines=9> */
[----:B0-234-:R-:W-:Y:S02]  /*8800*/  LOP3.LUT P0, R4, R0, 0xff, RZ, 0xc0, !PT ;  /* 0x000000ff00047812 */ /* 0x01dfe4000780c0ff */
[----:B------:R-:W-:-:S11]  /*8810*/  PRMT R0, RZ, 0x7610, R0 ;  /* 0x00007610ff007816 */ /* 0x000fd60000000000 */
[----:B------:R-:W-:Y:S05]  /*8820*/  @!P0 BRA `(.L_x_9412) ;  /* 0x0000000000048947 */ /* 0x000fea0003800000 */
[----:B------:R-:W-:-:S07]  /*8830*/  IMAD.MOV.U32 R0, RZ, RZ, R4 ;  /* 0x000000ffff007224 */ /* 0x000fce00078e0004 */
.L_x_9412:
[----:B------:R-:W-:Y:S05]  /*8840*/  BSYNC.RECONVERGENT B0 ;  /* 0x0000000000007941 */ /* 0x000fea0003800200 */
.L_x_9411:
[----:B------:R1:W-:Y:S01]  /*8850*/  STG.E.U8 desc[UR36][R2.64], R0 ;  /* 0x0000000002007986 */ /* 0x0003e2000c101124 */
[----:B------:R-:W-:Y:S05]  /*8860*/  BRA `(.L_x_9400) ;  /* 0x0000000400e07947 */ /* 0x000fea0003800000 */
.L_x_9409:
[----:B------:R-:W1:Y:S01]  /*8870*/  I2F.U16 R9, R9 ;  /* 0x0000000900097306 */ /* 0x000e620000101000 */
[----:B------:R-:W-:Y:S01]  /*8880*/  BSSY.RECONVERGENT B0, `(.L_x_9413) ;  /* 0x0000010000007945 */ /* 0x000fe20003800200 */
[----:B------:R-:W-:Y:S01]  /*8890*/  HFMA2 R0, -RZ, RZ, 0, 7.62939453125e-06 ;  /* 0x00000080ff007431 */ /* 0x000fe200000001ff */
        /* <DEDUP_REMOVED lines=14> */
.L_x_9414:
[----:B------:R-:W-:Y:S05]  /*8980*/  BSYNC.RECONVERGENT B0 ;  /* 0x0000000000007941 */ /* 0x000fea0003800200 */
.L_x_9413:
[----:B------:R1:W-:Y:S01]  /*8990*/  STG.E.U8 desc[UR36][R2.64], R0 ;  /* 0x0000000002007986 */ /* 0x0003e2000c101124 */
[----:B------:R-:W-:Y:S05]  /*89a0*/  BRA `(.L_x_9400) ;  /* 0x0000000400907947 */ /* 0x000fea0003800000 */
.L_x_9408:
[----:B------:R-:W-:-:S09]  /*89b0*/  UISETP.NE.AND UP0, UPT, UR4, 0x1c, UPT ;  /* 0x0000001c0400788c */ /* 0x000fd2000bf05270 */
[----:B------:R-:W-:Y:S05]  /*89c0*/  BRA.U !UP0, `(.L_x_9415) ;  /* 0x00000001085c7547 */ /* 0x000fea000b800000 */
[----:B------:R-:W-:-:S09]  /*89d0*/  UISETP.NE.AND UP0, UPT, UR4, 0x1d, UPT ;  /* 0x0000001d0400788c */ /* 0x000fd2000bf05270 */
[----:B------:R-:W-:Y:S05]  /*89e0*/  BRA.U !UP0, `(.L_x_9416) ;  /* 0x0000000108447547 */ /* 0x000fea000b800000 */
[----:B------:R-:W-:-:S09]  /*89f0*/  UISETP.NE.AND UP0, UPT, UR4, 0x2c, UPT ;  /* 0x0000002c0400788c */ /* 0x000fd2000bf05270 */
[----:B------:R-:W-:Y:S05]  /*8a00*/  BRA.U UP0, `(.L_x_9399) ;  /* 0x0000000100ac7547 */ /* 0x000fea000b800000 */
[----:B------:R-:W1:Y:S01]  /*8a10*/  I2F.U16 R9, R9 ;  /* 0x0000000900097306 */ /* 0x000e620000101000 */
[----:B0-234-:R-:W-:Y:S01]  /*8a20*/  IMAD.MOV.U32 R5, RZ, RZ, 0xff ;  /* 0x000000ffff057424 */ /* 0x01dfe200078e00ff */
[----:B-1----:R-:W-:-:S04]  /*8a30*/  SHF.R.U32.HI R4, RZ, 0x17, R9 ;  /* 0x00000017ff047819 */ /* 0x002fc80000011609 */
        /* <DEDUP_REMOVED lines=12> */
.L_x_9416:
[----:B0-234-:R-:W-:Y:S01]  /*8b00*/  LOP3.LUT R4, R9, 0xffff, RZ, 0xc0, !PT ;  /* 0x0000ffff09047812 */ /* 0x01dfe200078ec0ff */
[----:B------:R-:W-:-:S05]  /*8b10*/  HFMA2 R5, -RZ, RZ, 0, 0 ;  /* 0x00000000ff057431 */ /* 0x000fca00000001ff */
[----:B------:R0:W-:Y:S01]  /*8b20*/  STG.E.64 desc[UR36][R2.64], R4 ;  /* 0x0000000402007986 */ /* 0x0001e2000c101b24 */
[----:B------:R-:W-:Y:S05]  /*8b30*/  BRA `(.L_x_9400) ;  /* 0x00000004002c7947 */ /* 0x000fea0003800000 */
.L_x_9415:
[----:B------:R-:W-:-:S05]  /*8b40*/  LOP3.LUT R9, R9, 0xffff, RZ, 0xc0, !PT ;  /* 0x0000ffff09097812 */ /* 0x000fca00078ec0ff */
[----:B------:R1:W-:Y:S01]  /*8b50*/  STG.E desc[UR36][R2.64], R9 ;  /* 0x0000000902007986 */ /* 0x0003e2000c101924 */
[----:B------:R-:W-:Y:S05]  /*8b60*/  BRA `(.L_x_9400) ;  /* 0x0000000400207947 */ /* 0x000fea0003800000 */
.L_x_9407:
        /* <DEDUP_REMOVED lines=11> */
.L_x_9418:
[----:B------:R-:W-:Y:S01]  /*8c20*/  CS2R R6, SRZ ;  /* 0x0000000000067805 */ /* 0x000fe2000001ff00 */
[----:B0-234-:R-:W0:Y:S04]  /*8c30*/  I2F.F64.U16 R4, R9 ;  /* 0x0000000900047312 */ /* 0x01de280000101800 */
[----:B0-----:R0:W-:Y:S01]  /*8c40*/  STG.E.128 desc[UR36][R2.64], R4 ;  /* 0x0000000402007986 */ /* 0x0011e2000c101d24 */
[----:B------:R-:W-:Y:S05]  /*8c50*/  BRA `(.L_x_9400) ;  /* 0x0000000000e47947 */ /* 0x000fea0003800000 */
.L_x_9417:
[----:B------:R-:W-:-:S09]  /*8c60*/  UISETP.NE.AND UP0, UPT, UR4, 0xf, UPT ;  /* 0x0000000f0400788c */ /* 0x000fd2000bf05270 */
[----:B------:R-:W-:Y:S05]  /*8c70*/  BRA.U !UP0, `(.L_x_9419) ;  /* 0x0000000108d07547 */ /* 0x000fea000b800000 */
[----:B------:R-:W-:-:S09]  /*8c80*/  UISETP.NE.AND UP0, UPT, UR4, 0x17, UPT ;  /* 0x000000170400788c */ /* 0x000fd2000bf05270 */
[----:B------:R-:W-:Y:S05]  /*8c90*/  BRA.U !UP0, `(.L_x_9420) ;  /* 0x0000000108847547 */ /* 0x000fea000b800000 */
[----:B------:R-:W-:-:S09]  /*8ca0*/  UISETP.NE.AND UP0, UPT, UR4, 0x18, UPT ;  /* 0x000000180400788c */ /* 0x000fd2000bf05270 */
[----:B------:R-:W-:Y:S05]  /*8cb0*/  BRA.U !UP0, `(.L_x_9421) ;  /* 0x0000000108447547 */ /* 0x000fea000b800000 */
.L_x_9399:
[----:B------:R-:W-:Y:S01]  /*8cc0*/  MOV R2, 0x0 ;  /* 0x0000000000027802 */ /* 0x000fe20000000f00 */
[----:B------:R-:W0:Y:S01]  /*8cd0*/  LDCU.64 UR4, c[0x4][0x138] ;  /* 0x01002700ff0477ac */ /* 0x000e220008000a00 */
[----:B------:R-:W-:Y:S02]  /*8ce0*/  HFMA2 R13, -RZ, RZ, 0, 0 ;  /* 0x00000000ff0d7431 */ /* 0x000fe400000001ff */
[----:B------:R-:W-:Y:S01]  /*8cf0*/  IMAD.MOV.U32 R8, RZ, RZ, 0x65 ;  /* 0x00000065ff087424 */ /* 0x000fe200078e00ff */
[----:B------:R-:W1:Y:S01]  /*8d00*/  LDCU.64 UR6, c[0x4][0x140] ;  /* 0x01002800ff0677ac */ /* 0x000e620008000a00 */
[----:B------:R-:W1:Y:S01]  /*8d10*/  LDC.64 R2, c[0x4][R2] ;  /* 0x0100000002027b82 */ /* 0x000e620000000a00 */
[----:B------:R-:W-:Y:S01]  /*8d20*/  IMAD.MOV.U32 R12, RZ, RZ, 0x1 ;  /* 0x00000001ff0c7424 */ /* 0x000fe200078e00ff */
[----:B------:R-:W5:Y:S01]  /*8d30*/  LDCU.64 UR8, c[0x4][0x10] ;  /* 0x01000200ff0877ac */ /* 0x000f620008000a00 */
[----:B0-234-:R-:W-:Y:S02]  /*8d40*/  IMAD.U32 R4, RZ, RZ, UR4 ;  /* 0x00000004ff047e24 */ /* 0x01dfe4000f8e00ff */
[----:B------:R-:W-:Y:S01]  /*8d50*/  IMAD.U32 R5, RZ, RZ, UR5 ;  /* 0x00000005ff057e24 */ /* 0x000fe2000f8e00ff */
[----:B-1----:R-:W-:Y:S01]  /*8d60*/  MOV R6, UR6 ;  /* 0x0000000600067c02 */ /* 0x002fe20008000f00 */
[----:B------:R-:W-:-:S02]  /*8d70*/  IMAD.U32 R7, RZ, RZ, UR7 ;  /* 0x00000007ff077e24 */ /* 0x000fc4000f8e00ff */
[----:B-----5:R-:W-:Y:S01]  /*8d80*/  IMAD.U32 R10, RZ, RZ, UR8 ;  /* 0x00000008ff0a7e24 */ /* 0x020fe2000f8e00ff */
[----:B------:R-:W-:-:S07]  /*8d90*/  MOV R11, UR9 ;  /* 0x00000009000b7c02 */ /* 0x000fce0008000f00 */
[----:B------:R-:W-:-:S07]  /*8da0*/  LEPC R20, `(.L_x_9422) ;  /* 0x000000001014794e */ /* 0x000fce0000000000 */
[----:B------:R-:W-:Y:S05]  /*8db0*/  CALL.ABS.NOINC R2 ;  /* 0x0000000002007343 */ /* 0x000fea0003c00000 */
.L_x_9422:
[----:B------:R-:W-:Y:S05]  /*8dc0*/  BRA `(.L_x_9400) ;  /* 0x0000000000887947 */ /* 0x000fea0003800000 */
.L_x_9421:
[----:B------:R-:W1:Y:S01]  /*8dd0*/  I2F.U16 R9, R9 ;  /* 0x0000000900097306 */ /* 0x000e620000101000 */
[----:B------:R-:W-:Y:S01]  /*8de0*/  BSSY.RECONVERGENT B0, `(.L_x_9423) ;  /* 0x000000a000007945 */ /* 0x000fe20003800200 */
[----:B0-234-:R-:W-:Y:S01]  /*8df0*/  IMAD.MOV.U32 R5, RZ, RZ, 0x7f ;  /* 0x0000007fff057424 */ /* 0x01dfe200078e00ff */
[----:B-1----:R-:W-:-:S13]  /*8e00*/  ISETP.GT.U32.AND P0, PT, R9, 0x43efffff, PT ;  /* 0x43efffff0900780c */ /* 0x002fda0003f04070 */
[----:B------:R-:W-:Y:S05]  /*8e10*/  @P0 BRA `(.L_x_9424) ;  /* 0x0000000000180947 */ /* 0x000fea0003800000 */
[----:B------:R-:W-:-:S13]  /*8e20*/  ISETP.GE.U32.AND P0, PT, R9, 0x3c800000, PT ;  /* 0x3c8000000900780c */ /* 0x000fda0003f06070 */
[----:B------:R-:W-:-:S04]  /*8e30*/  @P0 SHF.R.U32.HI R0, RZ, 0x14, R9 ;  /* 0x00000014ff000819 */ /* 0x000fc80000011609 */
[----:B------:R-:W-:-:S04]  /*8e40*/  @P0 LOP3.LUT R0, R0, 0x1, RZ, 0xc0, !PT ;  /* 0x0000000100000812 */ /* 0x000fc800078ec0ff */
[----:B------:R-:W-:-:S04]  /*8e50*/  @P0 IADD3 R0, PT, PT, R9, 0x407ffff, R0 ;  /* 0x0407ffff09000810 */ /* 0x000fc80007ffe000 */
[----:B------:R-:W-:Y:S01]  /*8e60*/  @P0 SHF.R.U32.HI R5, RZ, 0x14, R0 ;  /* 0x00000014ff050819 */ /* 0x000fe20000011600 */
[----:B------:R-:W-:-:S07]  /*8e70*/  @!P0 FADD.FTZ R5, R9, 16384 ;  /* 0x4680000009058421 */ /* 0x000fce0000010000 */
.L_x_9424:
[----:B------:R-:W-:Y:S05]  /*8e80*/  BSYNC.RECONVERGENT B0 ;  /* 0x0000000000007941 */ /* 0x000fea0003800200 */
.L_x_9423:
[----:B------:R0:W-:Y:S01]  /*8e90*/  STG.E.U8 desc[UR36][R2.64], R5 ;  /* 0x0000000502007986 */ /* 0x0001e2000c101124 */
[----:B------:R-:W-:Y:S05]  /*8ea0*/  BRA `(.L_x_9400) ;  /* 0x0000000000507947 */ /* 0x000fea0003800000 */
.L_x_9420:
[----:B------:R-:W1:Y:S02]  /*8eb0*/  I2F.U16 R7, R9 ;  /* 0x0000000900077306 */ /* 0x000e640000101000 */
[----:B-1----:R-:W-:-:S13]  /*8ec0*/  ISETP.GT.U32.AND P0, PT, R7, 0x477fffff, PT ;  /* 0x477fffff0700780c */ /* 0x002fda0003f04070 */
[----:B------:R-:W-:Y:S05]  /*8ed0*/  @P0 BRA `(.L_x_9425) ;  /* 0x0000000000240947 */ /* 0x000fea0003800000 */
[----:B------:R-:W-:-:S13]  /*8ee0*/  ISETP.GE.U32.AND P0, PT, R7, 0x38800000, PT ;  /* 0x388000000700780c */ /* 0x000fda0003f06070 */
[----:B------:R-:W-:-:S04]  /*8ef0*/  @P0 SHF.R.U32.HI R0, RZ, 0x15, R7 ;  /* 0x00000015ff000819 */ /* 0x000fc80000011607 */
[----:B------:R-:W-:-:S04]  /*8f00*/  @P0 LOP3.LUT R0, R0, 0x1, RZ, 0xc0, !PT ;  /* 0x0000000100000812 */ /* 0x000fc800078ec0ff */
[C---:B------:R-:W-:Y:S01]  /*8f10*/  @P0 IADD3 R0, PT, PT, R7.reuse, 0x80fffff, R0 ;  /* 0x080fffff07000810 */ /* 0x040fe20007ffe000 */
[----:B------:R-:W-:-:S03]  /*8f20*/  @!P0 FADD.FTZ R7, R7, 128 ;  /* 0x4300000007078421 */ /* 0x000fc60000010000 */
[----:B0-234-:R-:W-:-:S05]  /*8f30*/  @P0 SHF.R.U32.HI R5, RZ, 0x15, R0 ;  /* 0x00000015ff050819 */ /* 0x01dfca0000011600 */
[----:B------:R0:W-:Y:S04]  /*8f40*/  @P0 STG.E.U8 desc[UR36][R2.64], R5 ;  /* 0x0000000502000986 */ /* 0x0001e8000c101124 */
[----:B------:R0:W-:Y:S01]  /*8f50*/  @!P0 STG.E.U8 desc[UR36][R2.64], R7 ;  /* 0x0000000702008986 */ /* 0x0001e2000c101124 */
[----:B------:R-:W-:Y:S05]  /*8f60*/  BRA `(.L_x_9400) ;  /* 0x0000000000207947 */ /* 0x000fea0003800000 */
.L_x_9425:
[----:B0-234-:R-:W-:Y:S01]  /*8f70*/  IMAD.MOV.U32 R5, RZ, RZ, 0x7f ;  /* 0x0000007fff057424 */ /* 0x01dfe200078e00ff */
[----:B------:R-:W-:-:S04]  /*8f80*/  ISETP.GT.U32.AND P0, PT, R7, 0x7f800000, PT ;  /* 0x7f8000000700780c */ /* 0x000fc80003f04070 */
[----:B------:R-:W-:-:S05]  /*8f90*/  SEL R5, R5, 0x7c, P0 ;  /* 0x0000007c05057807 */ /* 0x000fca0000000000 */
[----:B------:R0:W-:Y:S01]  /*8fa0*/  STG.E.U8 desc[UR36][R2.64], R5 ;  /* 0x0000000502007986 */ /* 0x0001e2000c101124 */
[----:B------:R-:W-:Y:S05]  /*8fb0*/  BRA `(.L_x_9400) ;  /* 0x00000000000c7947 */ /* 0x000fea0003800000 */
.L_x_9419:
[----:B------:R-:W1:Y:S02]  /*8fc0*/  I2F.U16 R0, R9 ;  /* 0x0000000900007306 */ /* 0x000e640000101000 */
[----:B-1----:R-:W-:-:S05]  /*8fd0*/  F2FP.BF16.F32.PACK_AB R0, RZ, R0 ;  /* 0x00000000ff00723e */ /* 0x002fca00000010ff */
[----:B------:R1:W-:Y:S02]  /*8fe0*/  STG.E.U16 desc[UR36][R2.64], R0 ;  /* 0x0000000002007986 */ /* 0x0003e4000c101524 */
.L_x_9400:
[----:B------:R-:W-:Y:S05]  /*8ff0*/  BSYNC.RECONVERGENT B6 ;  /* 0x0000000000067941 */ /* 0x000fea0003800200 */
.L_x_9394:
[----:B------:R-:W-:-:S07]  /*9000*/  IADD3 R17, PT, PT, R17, 0x80, RZ ;  /* 0x0000008011117810 */ /* 0x000fce0007ffe0ff */
.L_x_9359:
[----:B------:R-:W-:Y:S05]  /*9010*/  BSYNC.RECONVERGENT B7 ;  /* 0x0000000000077941 */ /* 0x000fea0003800200 */
.L_x_9358:
[----:B------:R-:W5:Y:S02]  /*9020*/  LDCU UR4, c[0x0][0x380] ;  /* 0x00007000ff0477ac */ /* 0x000f640008000800 */
[----:B-----5:R-:W-:-:S13]  /*9030*/  ISETP.GE.AND P0, PT, R17, UR4, PT ;  /* 0x0000000411007c0c */ /* 0x020fda000bf06270 */
[----:B------:R-:W-:Y:S05]  /*9040*/  @P0 EXIT ;  /* 0x000000000000094d */ /* 0x000fea0003800000 */
[----:B------:R-:W5:Y:S01]  /*9050*/  LDCU UR4, c[0x0][0x388] ;  /* 0x00007100ff0477ac */ /* 0x000f620008000800 */
        /* <DEDUP_REMOVED lines=9> */
[----:B0-----:R-:W-:-:S05]  /*90f0*/  IMAD.HI.U32 R2, R17, UR4, R16 ;  /* 0x0000000411027c27 */ /* 0x001fca000f8e0010 */
[----:B------:R-:W-:-:S05]  /*9100*/  SHF.R.U32.HI R3, RZ, UR5, R2 ;  /* 0x00000005ff037c19 */ /* 0x000fca0008011602 */
[----:B------:R-:W-:-:S04]  /*9110*/  IMAD.MOV R0, RZ, RZ, -R3 ;  /* 0x000000ffff007224 */ /* 0x000fc800078e0a03 */
[----:B-1----:R-:W-:-:S04]  /*9120*/  IMAD R0, R0, UR6, R17 ;  /* 0x0000000600007c24 */ /* 0x002fc8000f8e0211 */
[C---:B-----5:R-:W-:Y:S02]  /*9130*/  IMAD R16, R0.reuse, UR8, RZ ;  /* 0x0000000800107c24 */ /* 0x060fe4000f8e02ff */
        /* <DEDUP_REMOVED lines=8> */
[----:B0-----:R-:W-:-:S04]  /*91c0*/  SHF.R.U32.HI R5, RZ, UR4, R4 ;  /* 0x00000004ff057c19 */ /* 0x001fc80008011604 */
[----:B------:R-:W-:-:S05]  /*91d0*/  IADD3 R2, PT, PT, -R5, RZ, RZ ;  /* 0x000000ff05027210 */ /* 0x000fca0007ffe1ff */
        /* <DEDUP_REMOVED lines=278> */
.L_x_9426:
[----:B------:R-:W0:Y:S01]  /*a340*/  LDCU.128 UR8, c[0x0][0x580] ;  /* 0x0000b000ff0877ac */ /* 0x000e220008000c00 */
[----:B------:R-:W-:-:S04]  /*a350*/  UPRMT UR4, UR42, 0x9910, URZ ;  /* 0x000099102a047896 */ /* 0x000fc800080000ff */
[----:B------:R-:W-:Y:S01]  /*a360*/  UISETP.GT.AND UP0, UPT, UR4, 0x9, UPT ;  /* 0x000000090400788c */ /* 0x000fe2000bf04270 */
[----:B0-----:R-:W-:Y:S02]  /*a370*/  IADD3 R16, P0, PT, R16, UR8, RZ ;  /* 0x0000000810107c10 */ /* 0x001fe4000ff1e0ff */
[----:B--234-:R-:W-:-:S03]  /*a380*/  IADD3 R4, P1, PT, R0, UR10, RZ ;  /* 0x0000000a00047c10 */ /* 0x01cfc6000ff3e0ff */
        /* <DEDUP_REMOVED lines=13> */
.L_x_9430:
[----:B------:R4:W5:Y:S01]  /*a460*/  LDG.E.U8 R0, desc[UR36][R4.64] ;  /* 0x0000002404007981 */ /* 0x000962000c1e1100 */
[----:B------:R-:W-:Y:S05]  /*a470*/  BRA `(.L_x_9432) ;  /* 0x0000000c005c7947 */ /* 0x000fea0003800000 */
.L_x_9429:
        /* <DEDUP_REMOVED lines=8> */
.L_x_9434:
[----:B------:R2:W5:Y:S01]  /*a500*/  LDG.E.U8 R0, desc[UR36][R4.64] ;  /* 0x0000002404007981 */ /* 0x000562000c1e1100 */
[----:B------:R-:W-:Y:S05]  /*a510*/  BRA `(.L_x_9432) ;  /* 0x0000000c00347947 */ /* 0x000fea0003800000 */
.L_x_9433:
[----:B------:R0:W5:Y:S01]  /*a520*/  LDG.E.U16 R0, desc[UR36][R4.64] ;  /* 0x0000002404007981 */ /* 0x000162000c1e1500 */
[----:B------:R-:W-:Y:S05]  /*a530*/  BRA `(.L_x_9432) ;  /* 0x0000000c002c7947 */ /* 0x000fea0003800000 */
.L_x_9428:
        /* <DEDUP_REMOVED lines=10> */
.L_x_9436:
[----:B------:R-:W2:Y:S02]  /*a5e0*/  LDG.E.U16 R2, desc[UR36][R4.64] ;  /* 0x0000002404027981 */ /* 0x000ea4000c1e1500 */
[----:B--2---:R-:W-:-:S06]  /*a5f0*/  HADD2.F32 R2, -RZ, R2.H0_H0 ;  /* 0x20000002ff027230 */ /* 0x004fcc0000004100 */
[----:B------:R-:W0:Y:S02]  /*a600*/  F2I.S64.TRUNC R2, R2 ;  /* 0x0000000200027311 */ /* 0x000e24000020d900 */
[----:B0-----:R-:W-:Y:S01]  /*a610*/  PRMT R0, R2, 0x7610, R0 ;  /* 0x0000761002007816 */ /* 0x001fe20000000000 */
[----:B------:R-:W-:Y:S06]  /*a620*/  BRA `(.L_x_9432) ;  /* 0x0000000800f07947 */ /* 0x000fec0003800000 */
.L_x_9435:
        /* <DEDUP_REMOVED lines=10> */
.L_x_9438:
[----:B------:R-:W2:Y:S02]  /*a6d0*/  LDG.E.U16 R4, desc[UR36][R4.64] ;  /* 0x0000002404047981 */ /* 0x000ea4000c1e1500 */
[----:B--2---:R-:W-:-:S06]  /*a6e0*/  HADD2.F32 R2, -RZ, R4.H0_H0 ;  /* 0x20000004ff027230 */ /* 0x004fcc0000004100 */
[----:B------:R-:W0:Y:S02]  /*a6f0*/  F2I.S64.TRUNC R2, R2 ;  /* 0x0000000200027311 */ /* 0x000e24000020d900 */
[----:B0-----:R-:W-:Y:S01]  /*a700*/  PRMT R0, R2, 0x7610, R0 ;  /* 0x0000761002007816 */ /* 0x001fe20000000000 */
[----:B------:R-:W-:Y:S06]  /*a710*/  BRA `(.L_x_9432) ;  /* 0x0000000800b47947 */ /* 0x000fec0003800000 */
.L_x_9437:
[----:B------:R-:W2:Y:S02]  /*a720*/  LDG.E.64 R2, desc[UR36][R4.64] ;  /* 0x0000002404027981 */ /* 0x000ea4000c1e1b00 */
[----:B--2---:R-:W0:Y:S02]  /*a730*/  F2I.S64.F64.TRUNC R2, R2 ;  /* 0x0000000200027311 */ /* 0x004e24000030d900 */
[----:B0-----:R-:W-:Y:S01]  /*a740*/  PRMT R0, R2, 0x7610, R0 ;  /* 0x0000761002007816 */ /* 0x001fe20000000000 */
[----:B------:R-:W-:Y:S06]  /*a750*/  BRA `(.L_x_9432) ;  /* 0x0000000800a47947 */ /* 0x000fec0003800000 */
.L_x_9427:
        /* <DEDUP_REMOVED lines=12> */
.L_x_9441:
[----:B------:R-:W2:Y:S02]  /*a820*/  LDG.E.64 R4, desc[UR36][R4.64] ;  /* 0x0000002404047981 */ /* 0x000ea4000c1e1b00 */
[----:B--2---:R-:W0:Y:S02]  /*a830*/  F2I.S64.F64.TRUNC R2, R4 ;  /* 0x0000000400027311 */ /* 0x004e24000030d900 */
[----:B0-----:R-:W-:Y:S01]  /*a840*/  PRMT R0, R2, 0x7610, R0 ;  /* 0x0000761002007816 */ /* 0x001fe20000000000 */
[----:B------:R-:W-:Y:S06]  /*a850*/  BRA `(.L_x_9432) ;  /* 0x0000000800647947 */ /* 0x000fec0003800000 */
.L_x_9440:
        /* <DEDUP_REMOVED lines=27> */
.L_x_9443:
        /* <DEDUP_REMOVED lines=14> */
.L_x_9442:
[----:B------:R-:W2:Y:S02]  /*aaf0*/  LDG.E.U16 R2, desc[UR36][R4.64] ;  /* 0x0000002404027981 */ /* 0x000ea4000c1e1500 */
[----:B--2---:R-:W-:-:S06]  /*ab00*/  IMAD.U32 R2, R2, 0x10000, RZ ;  /* 0x0001000002027824 */ /* 0x004fcc00078e00ff */
[----:B------:R-:W0:Y:S02]  /*ab10*/  F2I.S64.TRUNC R2, R2 ;  /* 0x0000000200027311 */ /* 0x000e24000020d900 */
[----:B0-----:R-:W-:Y:S01]  /*ab20*/  PRMT R0, R2, 0x7610, R0 ;  /* 0x0000761002007816 */ /* 0x001fe20000000000 */
[----:B------:R-:W-:Y:S06]  /*ab30*/  BRA `(.L_x_9432) ;  /* 0x0000000400ac7947 */ /* 0x000fec0003800000 */
.L_x_9439:
        /* <DEDUP_REMOVED lines=10> */
.L_x_9446:
        /* <DEDUP_REMOVED lines=21> */
.L_x_9450:
[----:B------:R-:W-:Y:S05]  /*ad30*/  BSYNC.RECONVERGENT B1 ;  /* 0x0000000000017941 */ /* 0x000fea0003800200 */
.L_x_9449:
[----:B------:R-:W-:Y:S02]  /*ad40*/  SHF.L.U32 R0, R0, 0x14, RZ ;  /* 0x0000001400007819 */ /* 0x000fe400000006ff */
[----:B------:R-:W-:-:S04]  /*ad50*/  LEA R2, R2, 0x3b800000, 0x17 ;  /* 0x3b80000002027811 */ /* 0x000fc800078eb8ff */
[----:B------:R-:W-:-:S07]  /*ad60*/  LOP3.LUT R2, R2, R0, R7, 0xfe, !PT ;  /* 0x0000000002027212 */ /* 0x000fce00078efe07 */
.L_x_9448:
[----:B------:R-:W-:Y:S05]  /*ad70*/  BSYNC.RECONVERGENT B0 ;  /* 0x0000000000007941 */ /* 0x000fea0003800200 */
.L_x_9447:
[----:B------:R-:W0:Y:S02]  /*ad80*/  F2I.S64.TRUNC R2, R2 ;  /* 0x0000000200027311 */ /* 0x000e24000020d900 */
[----:B0-----:R-:W-:Y:S01]  /*ad90*/  PRMT R0, R2, 0x7610, R0 ;  /* 0x0000761002007816 */ /* 0x001fe20000000000 */
[----:B------:R-:W-:Y:S06]  /*ada0*/  BRA `(.L_x_9432) ;  /* 0x0000000400107947 */ /* 0x000fec0003800000 */
.L_x_9445:
        /* <DEDUP_REMOVED lines=21> */
.L_x_9454:
[----:B------:R-:W-:Y:S05]  /*af00*/  BSYNC.RECONVERGENT B1 ;  /* 0x0000000000017941 */ /* 0x000fea0003800200 */
.L_x_9453:
[----:B------:R-:W-:Y:S01]  /*af10*/  IMAD.SHL.U32 R0, R0, 0x200000, RZ ;  /* 0x0020000000007824 */ /* 0x000fe200078e00ff */
[----:B------:R-:W-:-:S04]  /*af20*/  LEA R2, R2, 0x37800000, 0x17 ;  /* 0x3780000002027811 */ /* 0x000fc800078eb8ff */
[----:B------:R-:W-:-:S07]  /*af30*/  LOP3.LUT R2, R2, R0, R7, 0xfe, !PT ;  /* 0x0000000002027212 */ /* 0x000fce00078efe07 */
.L_x_9452:
[----:B------:R-:W-:Y:S05]  /*af40*/  BSYNC.RECONVERGENT B0 ;  /* 0x0000000000007941 */ /* 0x000fea0003800200 */
.L_x_9451:
[----:B------:R-:W0:Y:S02]  /*af50*/  F2I.S64.TRUNC R2, R2 ;  /* 0x0000000200027311 */ /* 0x000e24000020d900 */
[----:B0-----:R-:W-:Y:S01]  /*af60*/  PRMT R0, R2, 0x7610, R0 ;  /* 0x0000761002007816 */ /* 0x001fe20000000000 */
[----:B------:R-:W-:Y:S06]  /*af70*/  BRA `(.L_x_9432) ;  /* 0x00000000009c7947 */ /* 0x000fec0003800000 */
.L_x_9444:
        /* <DEDUP_REMOVED lines=14> */
.L_x_9458:
[----:B------:R-:W-:Y:S05]  /*b060*/  BSYNC.RECONVERGENT B0 ;  /* 0x0000000000007941 */ /* 0x000fea0003800200 */
.L_x_9457:
[----:B------:R-:W0:Y:S02]  /*b070*/  F2I.S64.TRUNC R2, R2 ;  /* 0x0000000200027311 */ /* 0x000e24000020d900 */
[----:B0-----:R-:W-:Y:S01]  /*b080*/  PRMT R0, R2, 0x7610, R0 ;  /* 0x0000761002007816 */ /* 0x001fe20000000000 */
[----:B------:R-:W-:Y:S06]  /*b090*/  BRA `(.L_x_9432) ;  /* 0x0000000000547947 */ /* 0x000fec0003800000 */
.L_x_9431:
        /* <DEDUP_REMOVED lines=16> */
.L_x_9459:
[----:B------:R-:W-:Y:S01]  /*b1a0*/  PRMT R0, RZ, 0x7610, R0 ;  /* 0x00007610ff007816 */ /* 0x000fe20000000000 */
[----:B------:R-:W-:Y:S06]  /*b1b0*/  BRA `(.L_x_9432) ;  /* 0x00000000000c7947 */ /* 0x000fec0003800000 */
.L_x_9456:
[----:B------:R0:W5:Y:S01]  /*b1c0*/  LDG.E.U8 R0, desc[UR36][R4.64] ;  /* 0x0000002404007981 */ /* 0x000162000c1e1100 */
[----:B------:R-:W-:Y:S05]  /*b1d0*/  BRA `(.L_x_9432) ;  /* 0x0000000000047947 */ /* 0x000fea0003800000 */
.L_x_9455:
[----:B------:R0:W5:Y:S02]  /*b1e0*/  LDG.E.U8 R0, desc[UR36][R4.64] ;  /* 0x0000002404007981 */ /* 0x000164000c1e1100 */
.L_x_9432:
[----:B------:R-:W-:Y:S01]  /*b1f0*/  UPRMT UR4, UR41, 0x9910, URZ ;  /* 0x0000991029047896 */ /* 0x000fe200080000ff */
[----:B-----5:R-:W-:Y:S02]  /*b200*/  LOP3.LUT R3, R0, 0xff, RZ, 0xc0, !PT ;  /* 0x000000ff00037812 */ /* 0x020fe400078ec0ff */
[----:B------:R-:W-:Y:S01]  /*b210*/  ISETP.GT.U32.AND P0, PT, R18, 0x7, PT ;  /* 0x000000071200780c */ /* 0x000fe20003f04070 */
[----:B------:R-:W-:Y:S01]  /*b220*/  UISETP.GT.AND UP0, UPT, UR4, 0x9, UPT ;  /* 0x000000090400788c */ /* 0x000fe2000bf04270 */
[----:B------:R-:W-:-:S04]  /*b230*/  SHF.R.U32.HI R3, RZ, R18, R3 ;  /* 0x00000012ff037219 */ /* 0x000fc80000011603 */
[----:B01234-:R-:W-:-:S04]  /*b240*/  SEL R5, R3, RZ, !P0 ;  /* 0x000000ff03057207 */ /* 0x01ffc80004000000 */
        /* <DEDUP_REMOVED lines=11> */
.L_x_9463:
[----:B------:R-:W-:Y:S01]  /*b300*/  STG.E.U8 desc[UR36][R16.64], R5 ;  /* 0x0000000510007986 */ /* 0x000fe2000c101124 */
[----:B------:R-:W-:Y:S05]  /*b310*/  EXIT ;  /* 0x000000000000794d */ /* 0x000fea0003800000 */
.L_x_9462:
        /* <DEDUP_REMOVED lines=10> */
.L_x_9466:
[----:B------:R-:W-:-:S05]  /*b3c0*/  LOP3.LUT R5, R5, 0xffff, RZ, 0xc0, !PT ;  /* 0x0000ffff05057812 */ /* 0x000fca00078ec0ff */
[----:B------:R-:W-:Y:S01]  /*b3d0*/  STG.E desc[UR36][R16.64], R5 ;  /* 0x0000000510007986 */ /* 0x000fe2000c101924 */
[----:B------:R-:W-:Y:S05]  /*b3e0*/  EXIT ;  /* 0x000000000000794d */ /* 0x000fea0003800000 */
.L_x_9465:
[----:B------:R-:W-:Y:S01]  /*b3f0*/  STG.E.U16 desc[UR36][R16.64], R5 ;  /* 0x0000000510007986 */ /* 0x000fe2000c101524 */
[----:B------:R-:W-:Y:S05]  /*b400*/  EXIT ;  /* 0x000000000000794d */ /* 0x000fea0003800000 */
.L_x_9461:
        /* <DEDUP_REMOVED lines=9> */
.L_x_9468:
[----:B------:R-:W0:Y:S02]  /*b4a0*/  I2F.U16 R0, R5 ;  /* 0x0000000500007306 */ /* 0x000e240000101000 */
[----:B0-----:R-:W-:-:S05]  /*b4b0*/  F2FP.F16.F32.PACK_AB R0, RZ, R0 ;  /* 0x00000000ff00723e */ /* 0x001fca00000000ff */
[----:B------:R-:W-:Y:S01]  /*b4c0*/  STG.E.U16 desc[UR36][R16.64], R0 ;  /* 0x0000000010007986 */ /* 0x000fe2000c101524 */
[----:B------:R-:W-:Y:S05]  /*b4d0*/  EXIT ;  /* 0x000000000000794d */ /* 0x000fea0003800000 */
.L_x_9467:
        /* <DEDUP_REMOVED lines=10> */
.L_x_9470:
[----:B------:R-:W0:Y:S02]  /*b580*/  I2F.U16 R5, R5 ;  /* 0x0000000500057306 */ /* 0x000e240000101000 */
[----:B0-----:R-:W-:-:S04]  /*b590*/  F2FP.F16.F32.PACK_AB R3, RZ, R5 ;  /* 0x00000005ff03723e */ /* 0x001fc800000000ff */
[----:B------:R-:W-:-:S05]  /*b5a0*/  PRMT R3, R3, 0x5410, RZ ;  /* 0x0000541003037816 */ /* 0x000fca00000000ff */
[----:B------:R-:W-:Y:S01]  /*b5b0*/  STG.E desc[UR36][R16.64], R3 ;  /* 0x0000000310007986 */ /* 0x000fe2000c101924 */
[----:B------:R-:W-:Y:S05]  /*b5c0*/  EXIT ;  /* 0x000000000000794d */ /* 0x000fea0003800000 */
.L_x_9469:
[----:B------:R-:W0:Y:S02]  /*b5d0*/  I2F.F64.U16 R2, R5 ;  /* 0x0000000500027312 */ /* 0x000e240000101800 */
[----:B0-----:R-:W-:Y:S01]  /*b5e0*/  STG.E.64 desc[UR36][R16.64], R2 ;  /* 0x0000000210007986 */ /* 0x001fe2000c101b24 */
[----:B------:R-:W-:Y:S05]  /*b5f0*/  EXIT ;  /* 0x000000000000794d */ /* 0x000fea0003800000 */
.L_x_9460:
        /* <DEDUP_REMOVED lines=12> */
.L_x_9474:
        /* <DEDUP_REMOVED lines=16> */
.L_x_9477:
[----:B------:R-:W-:-:S07]  /*b7c0*/  PRMT R8, R0, 0x7610, R8 ;  /* 0x0000761000087816 */ /* 0x000fce0000000008 */
.L_x_9476:
[----:B------:R-:W-:Y:S05]  /*b7d0*/  BSYNC.RECONVERGENT B0 ;  /* 0x0000000000007941 */ /* 0x000fea0003800200 */
.L_x_9475:
[----:B------:R-:W-:Y:S01]  /*b7e0*/  STG.E.U8 desc[UR36][R16.64], R8 ;  /* 0x0000000810007986 */ /* 0x000fe2000c101124 */
[----:B------:R-:W-:Y:S05]  /*b7f0*/  EXIT ;  /* 0x000000000000794d */ /* 0x000fea0003800000 */
.L_x_9473:
        /* <DEDUP_REMOVED lines=16> */
.L_x_9480:
[----:B------:R-:W-:-:S07]  /*b900*/  PRMT R8, R0, 0x7610, R8 ;  /* 0x0000761000087816 */ /* 0x000fce0000000008 */
.L_x_9479:
[----:B------:R-:W-:Y:S05]  /*b910*/  BSYNC.RECONVERGENT B0 ;  /* 0x0000000000007941 */ /* 0x000fea0003800200 */
.L_x_9478:
[----:B------:R-:W-:Y:S01]  /*b920*/  STG.E.U8 desc[UR36][R16.64], R8 ;  /* 0x0000000810007986 */ /* 0x000fe2000c101124 */
[----:B------:R-:W-:Y:S05]  /*b930*/  EXIT ;  /* 0x000000000000794d */ /* 0x000fea0003800000 */
.L_x_9472:
        /* <DEDUP_REMOVED lines=21> */
.L_x_9482:
[----:B------:R-:W-:Y:S01]  /*ba90*/  LOP3.LUT R2, R5, 0xffff, RZ, 0xc0, !PT ;  /* 0x0000ffff05027812 */ /* 0x000fe200078ec0ff */
[----:B------:R-:W-:-:S05]  /*baa0*/  IMAD.MOV.U32 R3, RZ, RZ, RZ ;  /* 0x000000ffff037224 */ /* 0x000fca00078e00ff */
[----:B------:R-:W-:Y:S01]  /*bab0*/  STG.E.64 desc[UR36][R16.64], R2 ;  /* 0x0000000210007986 */ /* 0x000fe2000c101b24 */
[----:B------:R-:W-:Y:S05]  /*bac0*/  EXIT ;  /* 0x000000000000794d */ /* 0x000fea0003800000 */
.L_x_9481:
[----:B------:R-:W-:-:S05]  /*bad0*/  LOP3.LUT R5, R5, 0xffff, RZ, 0xc0, !PT ;  /* 0x0000ffff05057812 */ /* 0x000fca00078ec0ff */
[----:B------:R-:W-:Y:S01]  /*bae0*/  STG.E desc[UR36][R16.64], R5 ;  /* 0x0000000510007986 */ /* 0x000fe2000c101924 */
[----:B------:R-:W-:Y:S05]  /*baf0*/  EXIT ;  /* 0x000000000000794d */ /* 0x000fea0003800000 */
.L_x_9471:
        /* <DEDUP_REMOVED lines=11> */
.L_x_9484:
[----:B------:R-:W-:Y:S01]  /*bbb0*/  CS2R R6, SRZ ;  /* 0x0000000000067805 */ /* 0x000fe2000001ff00 */
[----:B------:R-:W0:Y:S04]  /*bbc0*/  I2F.F64.U16 R4, R5 ;  /* 0x0000000500047312 */ /* 0x000e280000101800 */
[----:B0-----:R-:W-:Y:S01]  /*bbd0*/  STG.E.128 desc[UR36][R16.64], R4 ;  /* 0x0000000410007986 */ /* 0x001fe2000c101d24 */
[----:B------:R-:W-:Y:S05]  /*bbe0*/  EXIT ;  /* 0x000000000000794d */ /* 0x000fea0003800000 */
.L_x_9483:
[----:B------:R-:W-:-:S09]  /*bbf0*/  UISETP.NE.AND UP0, UPT, UR4, 0xf, UPT ;  /* 0x0000000f0400788c */ /* 0x000fd2000bf05270 */
[----:B------:R-:W-:Y:S05]  /*bc00*/  BRA.U !UP0, `(.L_x_9485) ;  /* 0x0000000108d47547 */ /* 0x000fea000b800000 */
[----:B------:R-:W-:-:S09]  /*bc10*/  UISETP.NE.AND UP0, UPT, UR4, 0x17, UPT ;  /* 0x000000170400788c */ /* 0x000fd2000bf05270 */
[----:B------:R-:W-:Y:S05]  /*bc20*/  BRA.U !UP0, `(.L_x_9486) ;  /* 0x0000000108847547 */ /* 0x000fea000b800000 */
[----:B------:R-:W-:-:S09]  /*bc30*/  UISETP.NE.AND UP0, UPT, UR4, 0x18, UPT ;  /* 0x000000180400788c */ /* 0x000fd2000bf05270 */
[----:B------:R-:W-:Y:S05]  /*bc40*/  BRA.U !UP0, `(.L_x_9487) ;  /* 0x0000000108447547 */ /* 0x000fea000b800000 */
.L_x_9464:
        /* <DEDUP_REMOVED lines=16> */
.L_x_9488:
[----:B------:R-:W-:Y:S05]  /*bd50*/  EXIT ;  /* 0x000000000000794d */ /* 0x000fea0003800000 */
.L_x_9487:
        /* <DEDUP_REMOVED lines=11> */
.L_x_9490:
[----:B------:R-:W-:Y:S05]  /*be10*/  BSYNC.RECONVERGENT B0 ;  /* 0x0000000000007941 */ /* 0x000fea0003800200 */
.L_x_9489:
[----:B------:R-:W-:Y:S01]  /*be20*/  STG.E.U8 desc[UR36][R16.64], R3 ;  /* 0x0000000310007986 */ /* 0x000fe2000c101124 */
[----:B------:R-:W-:Y:S05]  /*be30*/  EXIT ;  /* 0x000000000000794d */ /* 0x000fea0003800000 */
.L_x_9486:
        /* <DEDUP_REMOVED lines=13> */
.L_x_9491:
[----:B------:R-:W-:Y:S01]  /*bf10*/  IMAD.MOV.U32 R3, RZ, RZ, 0x7f ;  /* 0x0000007fff037424 */ /* 0x000fe200078e00ff */
[----:B------:R-:W-:-:S04]  /*bf20*/  ISETP.GT.U32.AND P0, PT, R5, 0x7f800000, PT ;  /* 0x7f8000000500780c */ /* 0x000fc80003f04070 */
[----:B------:R-:W-:-:S05]  /*bf30*/  SEL R3, R3, 0x7c, P0 ;  /* 0x0000007c03037807 */ /* 0x000fca0000000000 */
[----:B------:R-:W-:Y:S01]  /*bf40*/  STG.E.U8 desc[UR36][R16.64], R3 ;  /* 0x0000000310007986 */ /* 0x000fe2000c101124 */
[----:B------:R-:W-:Y:S05]  /*bf50*/  EXIT ;  /* 0x000000000000794d */ /* 0x000fea0003800000 */
.L_x_9485:
[----:B------:R-:W0:Y:S02]  /*bf60*/  I2F.U16 R0, R5 ;  /* 0x0000000500007306 */ /* 0x000e240000101000 */
[----:B0-----:R-:W-:-:S05]  /*bf70*/  F2FP.BF16.F32.PACK_AB R0, RZ, R0 ;  /* 0x00000000ff00723e */ /* 0x001fca00000010ff */
[----:B------:R-:W-:Y:S01]  /*bf80*/  STG.E.U16 desc[UR36][R16.64], R0 ;  /* 0x0000000010007986 */ /* 0x000fe2000c101524 */
[----:B------:R-:W-:Y:S05]  /*bf90*/  EXIT ;  /* 0x000000000000794d */ /* 0x000fea0003800000 */
.L_x_9492:
        /* <DEDUP_REMOVED lines=14> */
.L_x_20855:


//--------------------- .text._ZN2at6native27unrolled_elementwise_kernelINS0_13BUnaryFunctorIhhhZZZNS0_18rshift_kernel_cudaERNS_18TensorIteratorBaseEENKUlvE_clEvENKUlvE_clEvEUlhhE_EESt5arrayIPcLm2EELi4E23TrivialOffsetCalculatorILi1EjESD_NS0_6memory12LoadWithCastILi1EEENSE_13StoreWithCastILi1EEEEEviT_T0_T2_T3_T4_T5_ --------------------------
	.section	.text._ZN2at6native27unrolled_elementwise_kernelINS0_13BUnaryFunctorIhhhZZZNS0_18rshift_kernel_cudaERNS_18TensorIteratorBaseEENKUlvE_clEvENKUlvE_clEvEUlhhE_EESt5arrayIPcLm2EELi4E23TrivialOffsetCalculatorILi1EjESD_NS0_6memory12LoadWithCastILi1EEENSE_13StoreWithCastILi1EEEEEviT_T0_T2_T3_T4_T5_,"ax",@progbits
	.align	128
        .global         _ZN2at6native27unrolled_elementwise_kernelINS0_13BUnaryFunctorIhhhZZZNS0_18rshift_kernel_cudaERNS_18TensorIteratorBaseEENKUlvE_clEvENKUlvE_clEvEUlhhE_EESt5arrayIPcLm2EELi4E23TrivialOffsetCalculatorILi1EjESD_NS0_6memory12LoadWithCastILi1EEENSE_13StoreWithCastILi1EEEEEviT_T0_T2_T3_T4_T5_
        .type           _ZN2at6native27unrolled_elementwise_kernelINS0_13BUnaryFunctorIhhhZZZNS0_18rshift_kernel_cudaERNS_18TensorIteratorBaseEENKUlvE_clEvENKUlvE_clEvEUlhhE_EESt5arrayIPcLm2EELi4E23TrivialOffsetCalculatorILi1EjESD_NS0_6memory12LoadWithCastILi1EEENSE_13StoreWithCastILi1EEEEEviT_T0_T2_T3_T4_T5_,@function
        .size           _ZN2at6native27unrolled_elementwise_kernelINS0_13BUnaryFunctorIhhhZZZNS0_18rshift_kernel_cudaERNS_18TensorIteratorBaseEENKUlvE_clEvENKUlvE_clEvEUlhhE_EESt5arrayIPcLm2EELi4E23TrivialOffsetCalculatorILi1EjESD_NS0_6memory12LoadWithCastILi1EEENSE_13StoreWithCastILi1EEEEEviT_T0_T2_T3_T4_T5_,(.L_x_20856 - _ZN2at6native27unrolled_elementwise_kernelINS0_13BUnaryFunctorIhhhZZZNS0_18rshift_kernel_cudaERNS_18TensorIteratorBaseEENKUlvE_clEvENKUlvE_clEvEUlhhE_EESt5arrayIPcLm2EELi4E23TrivialOffsetCalculatorILi1EjESD_NS0_6memory12LoadWithCastILi1EEENSE_13StoreWithCastILi1EEEEEviT_T0_T2_T3_T4_T5_)
        .other          _ZN2at6native27unrolled_elementwise_kernelINS0_13BUnaryFunctorIhhhZZZNS0_18rshift_kernel_cudaERNS_18TensorIteratorBaseEENKUlvE_clEvENKUlvE_clEvEUlhhE_EESt5arrayIPcLm2EELi4E23TrivialOffsetCalculatorILi1EjESD_NS0_6memory12LoadWithCastILi1EEENSE_13StoreWithCastILi1EEEEEviT_T0_T2_T3_T4_T5_,@"STO_CUDA_ENTRY STV_DEFAULT"
_ZN2at6native27unrolled_elementwise_kernelINS0_13BUnaryFunctorIhhhZZZNS0_18rshift_kernel_cudaERNS_18TensorIteratorBaseEENKUlvE_clEvENKUlvE_clEvEUlhhE_EESt5arrayIPcLm2EELi4E23TrivialOffsetCalculatorILi1EjESD_NS0_6memory12LoadWithCastILi1EEENSE_13StoreWithCastILi1EEEEEviT_T0_T2_T3_T4_T5_:
.text._ZN2at6native27unrolled_elementwise_kernelINS0_13BUnaryFunctorIhhhZZZNS0_18rshift_kernel_cudaERNS_18TensorIteratorBaseEENKUlvE_clEvENKUlvE_clEvEUlhhE_EESt5arrayIPcLm2EELi4E23TrivialOffsetCalculatorILi1EjESD_NS0_6memory12LoadWithCastILi1EEENSE_13StoreWithCastILi1EEEEEviT_T0_T2_T3_T4_T5_:
        /* <DEDUP_REMOVED lines=31> */
.L_x_9498:
[----:B------:R3:W5:Y:S01]  /*01f0*/  LDG.E.U8 R19, desc[UR36][R6.64] ;  /* 0x0000002406137981 */ /* 0x000762000c1e1100 */
[----:B------:R-:W-:Y:S05]  /*0200*/  BRA `(.L_x_9500) ;  /* 0x0000000c00607947 */ /* 0x000fea0003800000 */
.L_x_9497:
        /* <DEDUP_REMOVED lines=8> */
.L_x_9502:
[----:B------:R1:W5:Y:S01]  /*0290*/  LDG.E.U8 R19, desc[UR36][R6.64] ;  /* 0x0000002406137981 */ /* 0x000362000c1e1100 */
[----:B------:R-:W-:Y:S05]  /*02a0*/  BRA `(.L_x_9500) ;  /* 0x0000000c00387947 */ /* 0x000fea0003800000 */
.L_x_9501:
[----:B------:R2:W5:Y:S01]  /*02b0*/  LDG.E.U16 R19, desc[UR36][R6.64] ;  /* 0x0000002406137981 */ /* 0x000562000c1e1500 */
[----:B------:R-:W-:Y:S05]  /*02c0*/  BRA `(.L_x_9500) ;  /* 0x0000000c00307947 */ /* 0x000fea0003800000 */
.L_x_9496:
        /* <DEDUP_REMOVED lines=10> */
.L_x_9504:
[----:B------:R-:W2:Y:S02]  /*0370*/  LDG.E.U16 R4, desc[UR36][R6.64] ;  /* 0x0000002406047981 */ /* 0x000ea4000c1e1500 */
[----:B--2---:R-:W-:-:S06]  /*0380*/  HADD2.F32 R4, -RZ, R4.H0_H0 ;  /* 0x20000004ff047230 */ /* 0x004fcc0000004100 */
[----:B------:R-:W0:Y:S02]  /*0390*/  F2I.S64.TRUNC R4, R4 ;  /* 0x0000000400047311 */ /* 0x000e24000020d900 */
[----:B0-----:R-:W-:Y:S01]  /*03a0*/  PRMT R19, R4, 0x7610, R19 ;  /* 0x0000761004137816 */ /* 0x001fe20000000013 */
[----:B------:R-:W-:Y:S06]  /*03b0*/  BRA `(.L_x_9500) ;  /* 0x0000000800f47947 */ /* 0x000fec0003800000 */
.L_x_9503:
        /* <DEDUP_REMOVED lines=10> */
.L_x_9506:
[----:B------:R-:W2:Y:S02]  /*0460*/  LDG.E.U16 R6, desc[UR36][R6.64] ;  /* 0x0000002406067981 */ /* 0x000ea4000c1e1500 */
[----:B--2---:R-:W-:-:S06]  /*0470*/  HADD2.F32 R4, -RZ, R6.H0_H0 ;  /* 0x20000006ff047230 */ /* 0x004fcc0000004100 */
[----:B------:R-:W0:Y:S02]  /*0480*/  F2I.S64.TRUNC R4, R4 ;  /* 0x0000000400047311 */ /* 0x000e24000020d900 */
[----:B0-----:R-:W-:Y:S01]  /*0490*/  PRMT R19, R4, 0x7610, R19 ;  /* 0x0000761004137816 */ /* 0x001fe20000000013 */
[----:B------:R-:W-:Y:S06]  /*04a0*/  BRA `(.L_x_9500) ;  /* 0x0000000800b87947 */ /* 0x000fec0003800000 */
.L_x_9505:
[----:B------:R-:W2:Y:S02]  /*04b0*/  LDG.E.64 R4, desc[UR36][R6.64] ;  /* 0x0000002406047981 */ /* 0x000ea4000c1e1b00 */
[----:B--2---:R-:W0:Y:S02]  /*04c0*/  F2I.S64.F64.TRUNC R4, R4 ;  /* 0x0000000400047311 */ /* 0x004e24000030d900 */
[----:B0-----:R-:W-:Y:S01]  /*04d0*/  PRMT R19, R4, 0x7610, R19 ;  /* 0x0000761004137816 */ /* 0x001fe20000000013 */
[----:B------:R-:W-:Y:S06]  /*04e0*/  BRA `(.L_x_9500) ;  /* 0x0000000800a87947 */ /* 0x000fec0003800000 */
.L_x_9495:
        /* <DEDUP_REMOVED lines=12> */
.L_x_9509:
[----:B------:R-:W2:Y:S02]  /*05b0*/  LDG.E.64 R6, desc[UR36][R6.64] ;  /* 0x0000002406067981 */ /* 0x000ea4000c1e1b00 */
[----:B--2---:R-:W0:Y:S02]  /*05c0*/  F2I.S64.F64.TRUNC R4, R6 ;  /* 0x0000000600047311 */ /* 0x004e24000030d900 */
[----:B0-----:R-:W-:Y:S01]  /*05d0*/  PRMT R19, R4, 0x7610, R19 ;  /* 0x0000761004137816 */ /* 0x001fe20000000013 */
[----:B------:R-:W-:Y:S06]  /*05e0*/  BRA `(.L_x_9500) ;  /* 0x0000000800687947 */ /* 0x000fec0003800000 */
.L_x_9508:
        /* <DEDUP_REMOVED lines=27> */
.L_x_9511:
        /* <DEDUP_REMOVED lines=15> */
.L_x_9510:
[----:B------:R-:W2:Y:S02]  /*0890*/  LDG.E.U16 R4, desc[UR36][R6.64] ;  /* 0x0000002406047981 */ /* 0x000ea4000c1e1500 */
[----:B--2---:R-:W-:-:S06]  /*08a0*/  IMAD.U32 R4, R4, 0x10000, RZ ;  /* 0x0001000004047824 */ /* 0x004fcc00078e00ff */
[----:B------:R-:W0:Y:S02]  /*08b0*/  F2I.S64.TRUNC R4, R4 ;  /* 0x0000000400047311 */ /* 0x000e24000020d900 */
[----:B0-----:R-:W-:Y:S01]  /*08c0*/  PRMT R19, R4, 0x7610, R19 ;  /* 0x0000761004137816 */ /* 0x001fe20000000013 */
[----:B------:R-:W-:Y:S06]  /*08d0*/  BRA `(.L_x_9500) ;  /* 0x0000000400ac7947 */ /* 0x000fec0003800000 */
.L_x_9507:
        /* <DEDUP_REMOVED lines=10> */
.L_x_9514:
        /* <DEDUP_REMOVED lines=21> */
.L_x_9518:
[----:B------:R-:W-:Y:S05]  /*0ad0*/  BSYNC.RECONVERGENT B1 ;  /* 0x0000000000017941 */ /* 0x000fea0003800200 */
.L_x_9517:
[----:B------:R-:W-:Y:S01]  /*0ae0*/  IMAD.SHL.U32 R0, R0, 0x100000, RZ ;  /* 0x0010000000007824 */ /* 0x000fe200078e00ff */
[----:B------:R-:W-:-:S04]  /*0af0*/  LEA R3, R3, 0x3b800000, 0x17 ;  /* 0x3b80000003037811 */ /* 0x000fc800078eb8ff */
[----:B------:R-:W-:-:S07]  /*0b00*/  LOP3.LUT R4, R3, R0, R7, 0xfe, !PT ;  /* 0x0000000003047212 */ /* 0x000fce00078efe07 */
.L_x_9516:
[----:B------:R-:W-:Y:S05]  /*0b10*/  BSYNC.RECONVERGENT B0 ;  /* 0x0000000000007941 */ /* 0x000fea0003800200 */
.L_x_9515:
[----:B------:R-:W0:Y:S02]  /*0b20*/  F2I.S64.TRUNC R4, R4 ;  /* 0x0000000400047311 */ /* 0x000e24000020d900 */
[----:B0-----:R-:W-:Y:S01]  /*0b30*/  PRMT R19, R4, 0x7610, R19 ;  /* 0x0000761004137816 */ /* 0x001fe20000000013 */
[----:B------:R-:W-:Y:S06]  /*0b40*/  BRA `(.L_x_9500) ;  /* 0x0000000400107947 */ /* 0x000fec0003800000 */
.L_x_9513:
        /* <DEDUP_REMOVED lines=21> */
.L_x_9522:
[----:B------:R-:W-:Y:S05]  /*0ca0*/  BSYNC.RECONVERGENT B1 ;  /* 0x0000000000017941 */ /* 0x000fea0003800200 */
.L_x_9521:
[----:B------:R-:W-:Y:S01]  /*0cb0*/  IMAD.SHL.U32 R0, R0, 0x200000, RZ ;  /* 0x0020000000007824 */ /* 0x000fe200078e00ff */
[----:B------:R-:W-:-:S04]  /*0cc0*/  LEA R3, R3, 0x37800000, 0x17 ;  /* 0x3780000003037811 */ /* 0x000fc800078eb8ff */
[----:B------:R-:W-:-:S07]  /*0cd0*/  LOP3.LUT R4, R3, R0, R7, 0xfe, !PT ;  /* 0x0000000003047212 */ /* 0x000fce00078efe07 */
.L_x_9520:
[----:B------:R-:W-:Y:S05]  /*0ce0*/  BSYNC.RECONVERGENT B0 ;  /* 0x0000000000007941 */ /* 0x000fea0003800200 */
.L_x_9519:
[----:B------:R-:W0:Y:S02]  /*0cf0*/  F2I.S64.TRUNC R4, R4 ;  /* 0x0000000400047311 */ /* 0x000e24000020d900 */
[----:B0-----:R-:W-:Y:S01]  /*0d00*/  PRMT R19, R4, 0x7610, R19 ;  /* 0x0000761004137816 */ /* 0x001fe20000000013 */
[----:B------:R-:W-:Y:S06]  /*0d10*/  BRA `(.L_x_9500) ;  /* 0x00000000009c7947 */ /* 0x000fec0003800000 */
.L_x_9512:
[----:B------:R-:W-:-:S09]  /*0d20*/  UISETP.NE.AND UP0, UPT, UR4, 0x1c, UPT ;  /* 0x0000001c0400788c */ /* 0x000fd2000bf05270 */
[----:B------:R-:W-:Y:S05]  /*0d30*/  BRA.U !UP0, `(.L_x_9523) ;  /* 0x0000000108907547 */ /* 0x000fea000b800000 */
[----:B------:R-:W-:-:S09]  /*0d40*/  UISETP.NE.AND UP0, UPT, UR4, 0x1d, UPT ;  /* 0x0000001d0400788c */ /* 0x000fd2000bf05270 */
[----:B------:R-:W-:Y:S05]  /*0d50*/  BRA.U !UP0, `(.L_x_9524) ;  /* 0x0000000108807547 */ /* 0x000fea000b800000 */
[----:B------:R-:W-:-:S09]  /*0d60*/  UISETP.NE.AND UP0, UPT, UR4, 0x2c, UPT ;  /* 0x0000002c0400788c */ /* 0x000fd2000bf05270 */
[----:B------:R-:W-:Y:S05]  /*0d70*/  BRA.U !UP0, `(.L_x_9525) ;  /* 0x0000000108487547 */ /* 0x000fea000b800000 */
.L_x_9499:
        /* <DEDUP_REMOVED lines=16> */
.L_x_9526:
[----:B------:R-:W-:Y:S01]  /*0e80*/  PRMT R19, RZ, 0x7610, R19 ;  /* 0x00007610ff137816 */ /* 0x000fe20000000013 */
[----:B------:R-:W-:Y:S06]  /*0e90*/  BRA `(.L_x_9500) ;  /* 0x00000000003c7947 */ /* 0x000fec0003800000 */
.L_x_9525:
        /* <DEDUP_REMOVED lines=8> */
.L_x_9528:
[----:B------:R-:W-:Y:S05]  /*0f20*/  BSYNC.RECONVERGENT B0 ;  /* 0x0000000000007941 */ /* 0x000fea0003800200 */
.L_x_9527:
[----:B------:R-:W0:Y:S02]  /*0f30*/  F2I.S64.TRUNC R4, R4 ;  /* 0x0000000400047311 */ /* 0x000e24000020d900 */
[----:B0-----:R-:W-:Y:S01]  /*0f40*/  PRMT R19, R4, 0x7610, R19 ;  /* 0x0000761004137816 */ /* 0x001fe20000000013 */
[----:B------:R-:W-:Y:S06]  /*0f50*/  BRA `(.L_x_9500) ;  /* 0x00000000000c7947 */ /* 0x000fec0003800000 */
.L_x_9524:
[----:B------:R0:W5:Y:S01]  /*0f60*/  LDG.E.U8 R19, desc[UR36][R6.64] ;  /* 0x0000002406137981 */ /* 0x000162000c1e1100 */
[----:B------:R-:W-:Y:S05]  /*0f70*/  BRA `(.L_x_9500) ;  /* 0x0000000000047947 */ /* 0x000fea0003800000 */
.L_x_9523:
[----:B------:R0:W5:Y:S02]  /*0f80*/  LDG.E.U8 R19, desc[UR36][R6.64] ;  /* 0x0000002406137981 */ /* 0x000164000c1e1100 */
.L_x_9500:
[----:B-----5:R-:W-:Y:S01]  /*0f90*/  LOP3.LUT R19, R19, 0xff, RZ, 0xc0, !PT ;  /* 0x000000ff13137812 */ /* 0x020fe200078ec0ff */
[----:B------:R-:W-:-:S07]  /*0fa0*/  VIADD R25, R17, 0x80 ;  /* 0x0000008011197836 */ /* 0x000fce0000000000 */
.L_x_9494:
[----:B------:R-:W-:Y:S05]  /*0fb0*/  BSYNC.RECONVERGENT B6 ;  /* 0x0000000000067941 */ /* 0x000fea0003800200 */
.L_x_9493:
        /* <DEDUP_REMOVED lines=23> */
.L_x_9534:
[----:B------:R0:W5:Y:S01]  /*1130*/  LDG.E.U8 R22, desc[UR36][R6.64] ;  /* 0x0000002406167981 */ /* 0x000162000c1e1100 */
[----:B------:R-:W-:Y:S05]  /*1140*/  BRA `(.L_x_9536) ;  /* 0x0000000c00607947 */ /* 0x000fea0003800000 */
.L_x_9533:
        /* <DEDUP_REMOVED lines=8> */
.L_x_9538:
[----:B------:R4:W5:Y:S01]  /*11d0*/  LDG.E.U8 R22, desc[UR36][R6.64] ;  /* 0x0000002406167981 */ /* 0x000962000c1e1100 */
[----:B------:R-:W-:Y:S05]  /*11e0*/  BRA `(.L_x_9536) ;  /* 0x0000000c00387947 */ /* 0x000fea0003800000 */
.L_x_9537:
[----:B------:R0:W5:Y:S01]  /*11f0*/  LDG.E.U16 R22, desc[UR36][R6.64] ;  /* 0x0000002406167981 */ /* 0x000162000c1e1500 */
[----:B------:R-:W-:Y:S05]  /*1200*/  BRA `(.L_x_9536) ;  /* 0x0000000c00307947 */ /* 0x000fea0003800000 */
.L_x_9532:
        /* <DEDUP_REMOVED lines=10> */
.L_x_9540:
[----:B------:R-:W2:Y:S02]  /*12b0*/  LDG.E.U16 R4, desc[UR36][R6.64] ;  /* 0x0000002406047981 */ /* 0x000ea4000c1e1500 */
[----:B--2---:R-:W-:-:S06]  /*12c0*/  HADD2.F32 R4, -RZ, R4.H0_H0 ;  /* 0x20000004ff047230 */ /* 0x004fcc0000004100 */
[----:B------:R-:W0:Y:S02]  /*12d0*/  F2I.S64.TRUNC R4, R4 ;  /* 0x0000000400047311 */ /* 0x000e24000020d900 */
[----:B0-----:R-:W-:Y:S01]  /*12e0*/  PRMT R22, R4, 0x7610, R22 ;  /* 0x0000761004167816 */ /* 0x001fe20000000016 */
[----:B------:R-:W-:Y:S06]  /*12f0*/  BRA `(.L_x_9536) ;  /* 0x0000000800f47947 */ /* 0x000fec0003800000 */
.L_x_9539:
        /* <DEDUP_REMOVED lines=10> */
.L_x_9542:
[----:B------:R-:W2:Y:S02]  /*13a0*/  LDG.E.U16 R6, desc[UR36][R6.64] ;  /* 0x0000002406067981 */ /* 0x000ea4000c1e1500 */
[----:B--2---:R-:W-:-:S06]  /*13b0*/  HADD2.F32 R4, -RZ, R6.H0_H0 ;  /* 0x20000006ff047230 */ /* 0x004fcc0000004100 */
[----:B------:R-:W0:Y:S02]  /*13c0*/  F2I.S64.TRUNC R4, R4 ;  /* 0x0000000400047311 */ /* 0x000e24000020d900 */
[----:B0-----:R-:W-:Y:S01]  /*13d0*/  PRMT R22, R4, 0x7610, R22 ;  /* 0x0000761004167816 */ /* 0x001fe20000000016 */
[----:B------:R-:W-:Y:S06]  /*13e0*/  BRA `(.L_x_9536) ;  /* 0x0000000800b87947 */ /* 0x000fec0003800000 */
.L_x_9541:
[----:B------:R-:W2:Y:S02]  /*13f0*/  LDG.E.64 R4, desc[UR36][R6.64] ;  /* 0x0000002406047981 */ /* 0x000ea4000c1e1b00 */
[----:B--2---:R-:W0:Y:S02]  /*1400*/  F2I.S64.F64.TRUNC R4, R4 ;  /* 0x0000000400047311 */ /* 0x004e24000030d900 */
[----:B0-----:R-:W-:Y:S01]  /*1410*/  PRMT R22, R4, 0x7610, R22 ;  /* 0x0000761004167816 */ /* 0x001fe20000000016 */
[----:B------:R-:W-:Y:S06]  /*1420*/  BRA `(.L_x_9536) ;  /* 0x0000000800a87947 */ /* 0x000fec0003800000 */
.L_x_9531:
        /* <DEDUP_REMOVED lines=12> */
.L_x_9545:
[----:B------:R-:W2:Y:S02]  /*14f0*/  LDG.E.64 R6, desc[UR36][R6.64] ;  /* 0x0000002406067981 */ /* 0x000ea4000c1e1b00 */
[----:B--2---:R-:W0:Y:S02]  /*1500*/  F2I.S64.F64.TRUNC R4, R6 ;  /* 0x0000000600047311 */ /* 0x004e24000030d900 */
[----:B0-----:R-:W-:Y:S01]  /*1510*/  PRMT R22, R4, 0x7610, R22 ;  /* 0x0000761004167816 */ /* 0x001fe20000000016 */
[----:B------:R-:W-:Y:S06]  /*1520*/  BRA `(.L_x_9536) ;  /* 0x0000000800687947 */ /* 0x000fec0003800000 */
.L_x_9544:
        /* <DEDUP_REMOVED lines=27> */
.L_x_9547:
        /* <DEDUP_REMOVED lines=15> */
.L_x_9546:
[----:B------:R-:W2:Y:S02]  /*17d0*/  LDG.E.U16 R4, desc[UR36][R6.64] ;  /* 0x0000002406047981 */ /* 0x000ea4000c1e1500 */
[----:B--2---:R-:W-:-:S06]  /*17e0*/  IMAD.U32 R4, R4, 0x10000, RZ ;  /* 0x0001000004047824 */ /* 0x004fcc00078e00ff */
[----:B------:R-:W0:Y:S02]  /*17f0*/  F2I.S64.TRUNC R4, R4 ;  /* 0x0000000400047311 */ /* 0x000e24000020d900 */
[----:B0-----:R-:W-:Y:S01]  /*1800*/  PRMT R22, R4, 0x7610, R22 ;  /* 0x0000761004167816 */ /* 0x001fe20000000016 */
[----:B------:R-:W-:Y:S06]  /*1810*/  BRA `(.L_x_9536) ;  /* 0x0000000400ac7947 */ /* 0x000fec0003800000 */
.L_x_9543:
        /* <DEDUP_REMOVED lines=10> */
.L_x_9550:
        /* <DEDUP_REMOVED lines=21> */
.L_x_9554:
[----:B------:R-:W-:Y:S05]  /*1a10*/  BSYNC.RECONVERGENT B1 ;  /* 0x0000000000017941 */ /* 0x000fea0003800200 */
.L_x_9553:
[----:B------:R-:W-:Y:S01]  /*1a20*/  IMAD.SHL.U32 R0, R0, 0x100000, RZ ;  /* 0x0010000000007824 */ /* 0x000fe200078e00ff */
[----:B------:R-:W-:-:S04]  /*1a30*/  LEA R3, R3, 0x3b800000, 0x17 ;  /* 0x3b80000003037811 */ /* 0x000fc800078eb8ff */
[----:B------:R-:W-:-:S07]  /*1a40*/  LOP3.LUT R4, R3, R0, R7, 0xfe, !PT ;  /* 0x0000000003047212 */ /* 0x000fce00078efe07 */
.L_x_9552:
[----:B------:R-:W-:Y:S05]  /*1a50*/  BSYNC.RECONVERGENT B0 ;  /* 0x0000000000007941 */ /* 0x000fea0003800200 */
.L_x_9551:
[----:B------:R-:W0:Y:S02]  /*1a60*/  F2I.S64.TRUNC R4, R4 ;  /* 0x0000000400047311 */ /* 0x000e24000020d900 */
[----:B0-----:R-:W-:Y:S01]  /*1a70*/  PRMT R22, R4, 0x7610, R22 ;  /* 0x0000761004167816 */ /* 0x001fe20000000016 */
[----:B------:R-:W-:Y:S06]  /*1a80*/  BRA `(.L_x_9536) ;  /* 0x0000000400107947 */ /* 0x000fec0003800000 */
.L_x_9549:
        /* <DEDUP_REMOVED lines=21> */
.L_x_9558:
[----:B------:R-:W-:Y:S05]  /*1be0*/  BSYNC.RECONVERGENT B1 ;  /* 0x0000000000017941 */ /* 0x000fea0003800200 */
.L_x_9557:
[----:B------:R-:W-:Y:S01]  /*1bf0*/  IMAD.SHL.U32 R0, R0, 0x200000, RZ ;  /* 0x0020000000007824 */ /* 0x000fe200078e00ff */
[----:B------:R-:W-:-:S04]  /*1c00*/  LEA R3, R3, 0x37800000, 0x17 ;  /* 0x3780000003037811 */ /* 0x000fc800078eb8ff */
[----:B------:R-:W-:-:S07]  /*1c10*/  LOP3.LUT R4, R3, R0, R7, 0xfe, !PT ;  /* 0x0000000003047212 */ /* 0x000fce00078efe07 */
.L_x_9556:
[----:B------:R-:W-:Y:S05]  /*1c20*/  BSYNC.RECONVERGENT B0 ;  /* 0x0000000000007941 */ /* 0x000fea0003800200 */
.L_x_9555:
[----:B------:R-:W0:Y:S02]  /*1c30*/  F2I.S64.TRUNC R4, R4 ;  /* 0x0000000400047311 */ /* 0x000e24000020d900 */
[----:B0-----:R-:W-:Y:S01]  /*1c40*/  PRMT R22, R4, 0x7610, R22 ;  /* 0x0000761004167816 */ /* 0x001fe20000000016 */
[----:B------:R-:W-:Y:S06]  /*1c50*/  BRA `(.L_x_9536) ;  /* 0x00000000009c7947 */ /* 0x000fec0003800000 */
.L_x_9548:
        /* <DEDUP_REMOVED lines=14> */
.L_x_9562:
[----:B------:R-:W-:Y:S05]  /*1d40*/  BSYNC.RECONVERGENT B0 ;  /* 0x0000000000007941 */ /* 0x000fea0003800200 */
.L_x_9561:
[----:B------:R-:W0:Y:S02]  /*1d50*/  F2I.S64.TRUNC R4, R4 ;  /* 0x0000000400047311 */ /* 0x000e24000020d900 */
[----:B0-----:R-:W-:Y:S01]  /*1d60*/  PRMT R22, R4, 0x7610, R22 ;  /* 0x0000761004167816 */ /* 0x001fe20000000016 */
[----:B------:R-:W-:Y:S06]  /*1d70*/  BRA `(.L_x_9536) ;  /* 0x0000000000547947 */ /* 0x000fec0003800000 */
.L_x_9535:
        /* <DEDUP_REMOVED lines=16> */
.L_x_9563:
[----:B------:R-:W-:Y:S01]  /*1e80*/  PRMT R22, RZ, 0x7610, R22 ;  /* 0x00007610ff167816 */ /* 0x000fe20000000016 */
[----:B------:R-:W-:Y:S06]  /*1e90*/  BRA `(.L_x_9536) ;  /* 0x00000000000c7947 */ /* 0x000fec0003800000 */
.L_x_9560:
[----:B------:R1:W5:Y:S01]  /*1ea0*/  LDG.E.U8 R22, desc[UR36][R6.64] ;  /* 0x0000002406167981 */ /* 0x000362000c1e1100 */
[----:B------:R-:W-:Y:S05]  /*1eb0*/  BRA `(.L_x_9536) ;  /* 0x0000000000047947 */ /* 0x000fea0003800000 */
.L_x_9559:
[----:B------:R0:W5:Y:S02]  /*1ec0*/  LDG.E.U8 R22, desc[UR36][R6.64] ;  /* 0x0000002406167981 */ /* 0x000164000c1e1100 */
.L_x_9536:
[----:B------:R-:W-:Y:S01]  /*1ed0*/  VIADD R25, R25, 0x80 ;  /* 0x0000008019197836 */ /* 0x000fe20000000000 */
[----:B-----5:R-:W-:-:S07]  /*1ee0*/  LOP3.LUT R22, R22, 0xff, RZ, 0xc0, !PT ;  /* 0x000000ff16167812 */ /* 0x020fce00078ec0ff */
.L_x_9530:
[----:B------:R-:W-:Y:S05]  /*1ef0*/  BSYNC.RECONVERGENT B6 ;  /* 0x0000000000067941 */ /* 0x000fea0003800200 */
.L_x_9529:
        /* <DEDUP_REMOVED lines=23> */
.L_x_9569:
[----:B------:R0:W5:Y:S01]  /*2070*/  LDG.E.U8 R23, desc[UR36][R6.64] ;  /* 0x0000002406177981 */ /* 0x000162000c1e1100 */
[----:B------:R-:W-:Y:S05]  /*2080*/  BRA `(.L_x_9571) ;  /* 0x0000000c00607947 */ /* 0x000fea0003800000 */
.L_x_9568:
        /* <DEDUP_REMOVED lines=8> */
.L_x_9573:
[----:B------:R3:W5:Y:S01]  /*2110*/  LDG.E.U8 R23, desc[UR36][R6.64] ;  /* 0x0000002406177981 */ /* 0x000762000c1e1100 */
[----:B------:R-:W-:Y:S05]  /*2120*/  BRA `(.L_x_9571) ;  /* 0x0000000c00387947 */ /* 0x000fea0003800000 */
.L_x_9572:
[----:B------:R0:W5:Y:S01]  /*2130*/  LDG.E.U16 R23, desc[UR36][R6.64] ;  /* 0x0000002406177981 */ /* 0x000162000c1e1500 */
[----:B------:R-:W-:Y:S05]  /*2140*/  BRA `(.L_x_9571) ;  /* 0x0000000c00307947 */ /* 0x000fea0003800000 */
.L_x_9567:
        /* <DEDUP_REMOVED lines=10> */
.L_x_9575:
[----:B------:R-:W2:Y:S02]  /*21f0*/  LDG.E.U16 R4, desc[UR36][R6.64] ;  /* 0x0000002406047981 */ /* 0x000ea4000c1e1500 */
[----:B--2---:R-:W-:-:S06]  /*2200*/  HADD2.F32 R4, -RZ, R4.H0_H0 ;  /* 0x20000004ff047230 */ /* 0x004fcc0000004100 */
[----:B------:R-:W0:Y:S02]  /*2210*/  F2I.S64.TRUNC R4, R4 ;  /* 0x0000000400047311 */ /* 0x000e24000020d900 */
[----:B0-----:R-:W-:Y:S01]  /*2220*/  PRMT R23, R4, 0x7610, R23 ;  /* 0x0000761004177816 */ /* 0x001fe20000000017 */
[----:B------:R-:W-:Y:S06]  /*2230*/  BRA `(.L_x_9571) ;  /* 0x0000000800f47947 */ /* 0x000fec0003800000 */
.L_x_9574:
        /* <DEDUP_REMOVED lines=10> */
.L_x_9577:
[----:B------:R-:W2:Y:S02]  /*22e0*/  LDG.E.U16 R6, desc[UR36][R6.64] ;  /* 0x0000002406067981 */ /* 0x000ea4000c1e1500 */
[----:B--2---:R-:W-:-:S06]  /*22f0*/  HADD2.F32 R4, -RZ, R6.H0_H0 ;  /* 0x20000006ff047230 */ /* 0x004fcc0000004100 */
[----:B------:R-:W0:Y:S02]  /*2300*/  F2I.S64.TRUNC R4, R4 ;  /* 0x0000000400047311 */ /* 0x000e24000020d900 */
[----:B0-----:R-:W-:Y:S01]  /*2310*/  PRMT R23, R4, 0x7610, R23 ;  /* 0x0000761004177816 */ /* 0x001fe20000000017 */
[----:B------:R-:W-:Y:S06]  /*2320*/  BRA `(.L_x_9571) ;  /* 0x0000000800b87947 */ /* 0x000fec0003800000 */
.L_x_9576:
[----:B------:R-:W2:Y:S02]  /*2330*/  LDG.E.64 R4, desc[UR36][R6.64] ;  /* 0x0000002406047981 */ /* 0x000ea4000c1e1b00 */
[----:B--2---:R-:W0:Y:S02]  /*2340*/  F2I.S64.F64.TRUNC R4, R4 ;  /* 0x0000000400047311 */ /* 0x004e24000030d900 */
[----:B0-----:R-:W-:Y:S01]  /*2350*/  PRMT R23, R4, 0x7610, R23 ;  /* 0x0000761004177816 */ /* 0x001fe20000000017 */
[----:B------:R-:W-:Y:S06]  /*2360*/  BRA `(.L_x_9571) ;  /* 0x0000000800a87947 */ /* 0x000fec0003800000 */
.L_x_9566:
        /* <DEDUP_REMOVED lines=12> */
.L_x_9580:
[----:B------:R-:W2:Y:S02]  /*2430*/  LDG.E.64 R6, desc[UR36][R6.64] ;  /* 0x0000002406067981 */ /* 0x000ea4000c1e1b00 */
[----:B--2---:R-:W0:Y:S02]  /*2440*/  F2I.S64.F64.TRUNC R4, R6 ;  /* 0x0000000600047311 */ /* 0x004e24000030d900 */
[----:B0-----:R-:W-:Y:S01]  /*2450*/  PRMT R23, R4, 0x7610, R23 ;  /* 0x0000761004177816 */ /* 0x001fe20000000017 */
[----:B------:R-:W-:Y:S06]  /*2460*/  BRA `(.L_x_9571) ;  /* 0x0000000800687947 */ /* 0x000fec0003800000 */
.L_x_9579:
        /* <DEDUP_REMOVED lines=27> */
.L_x_9582:
        /* <DEDUP_REMOVED lines=15> */
.L_x_9581:
[----:B------:R-:W2:Y:S02]  /*2710*/  LDG.E.U16 R4, desc[UR36][R6.64] ;  /* 0x0000002406047981 */ /* 0x000ea4000c1e1500 */
[----:B--2---:R-:W-:-:S06]  /*2720*/  IMAD.U32 R4, R4, 0x10000, RZ ;  /* 0x0001000004047824 */ /* 0x004fcc00078e00ff */
[----:B------:R-:W0:Y:S02]  /*2730*/  F2I.S64.TRUNC R4, R4 ;  /* 0x0000000400047311 */ /* 0x000e24000020d900 */
[----:B0-----:R-:W-:Y:S01]  /*2740*/  PRMT R23, R4, 0x7610, R23 ;  /* 0x0000761004177816 */ /* 0x001fe20000000017 */
[----:B------:R-:W-:Y:S06]  /*2750*/  BRA `(.L_x_9571) ;  /* 0x0000000400ac7947 */ /* 0x000fec0003800000 */
.L_x_9578:
        /* <DEDUP_REMOVED lines=10> */
.L_x_9585:
        /* <DEDUP_REMOVED lines=21> */
.L_x_9589:
[----:B------:R-:W-:Y:S05]  /*2950*/  BSYNC.RECONVERGENT B1 ;  /* 0x0000000000017941 */ /* 0x000fea0003800200 */
.L_x_9588:
[----:B------:R-:W-:Y:S01]  /*2960*/  IMAD.SHL.U32 R0, R0, 0x100000, RZ ;  /* 0x0010000000007824 */ /* 0x000fe200078e00ff */
[----:B------:R-:W-:-:S04]  /*2970*/  LEA R3, R3, 0x3b800000, 0x17 ;  /* 0x3b80000003037811 */ /* 0x000fc800078eb8ff */
[----:B------:R-:W-:-:S07]  /*2980*/  LOP3.LUT R4, R3, R0, R7, 0xfe, !PT ;  /* 0x0000000003047212 */ /* 0x000fce00078efe07 */
.L_x_9587:
[----:B------:R-:W-:Y:S05]  /*2990*/  BSYNC.RECONVERGENT B0 ;  /* 0x0000000000007941 */ /* 0x000fea0003800200 */
.L_x_9586:
[----:B------:R-:W0:Y:S02]  /*29a0*/  F2I.S64.TRUNC R4, R4 ;  /* 0x0000000400047311 */ /* 0x000e24000020d900 */
[----:B0-----:R-:W-:Y:S01]  /*29b0*/  PRMT R23, R4, 0x7610, R23 ;  /* 0x0000761004177816 */ /* 0x001fe20000000017 */
[----:B------:R-:W-:Y:S06]  /*29c0*/  BRA `(.L_x_9571) ;  /* 0x0000000400107947 */ /* 0x000fec0003800000 */
.L_x_9584:
        /* <DEDUP_REMOVED lines=21> */
.L_x_9593:
[----:B------:R-:W-:Y:S05]  /*2b20*/  BSYNC.RECONVERGENT B1 ;  /* 0x0000000000017941 */ /* 0x000fea0003800200 */
.L_x_9592:
[----:B------:R-:W-:Y:S01]  /*2b30*/  IMAD.SHL.U32 R0, R0, 0x200000, RZ ;  /* 0x0020000000007824 */ /* 0x000fe200078e00ff */
[----:B------:R-:W-:-:S04]  /*2b40*/  LEA R3, R3, 0x37800000, 0x17 ;  /* 0x3780000003037811 */ /* 0x000fc800078eb8ff */
[----:B------:R-:W-:-:S07]  /*2b50*/  LOP3.LUT R4, R3, R0, R7, 0xfe, !PT ;  /* 0x0000000003047212 */ /* 0x000fce00078efe07 */
.L_x_9591:
[----:B------:R-:W-:Y:S05]  /*2b60*/  BSYNC.RECONVERGENT B0 ;  /* 0x0000000000007941 */ /* 0x000fea0003800200 */
.L_x_9590:
[----:B------:R-:W0:Y:S02]  /*2b70*/  F2I.S64.TRUNC R4, R4 ;  /* 0x0000000400047311 */ /* 0x000e24000020d900 */
[----:B0-----:R-:W-:Y:S01]  /*2b80*/  PRMT R23, R4, 0x7610, R23 ;  /* 0x0000761004177816 */ /* 0x001fe20000000017 */
[----:B------:R-:W-:Y:S06]  /*2b90*/  BRA `(.L_x_9571) ;  /* 0x00000000009c7947 */ /* 0x000fec0003800000 */
.L_x_9583:
        /* <DEDUP_REMOVED lines=14> */
.L_x_9597:
[----:B------:R-:W-:Y:S05]  /*2c80*/  BSYNC.RECONVERGENT B0 ;  /* 0x0000000000007941 */ /* 0x000fea0003800200 */
.L_x_9596:
[----:B------:R-:W0:Y:S02]  /*2c90*/  F2I.S64.TRUNC R4, R4 ;  /* 0x0000000400047311 */ /* 0x000e24000020d900 */
[----:B0-----:R-:W-:Y:S01]  /*2ca0*/  PRMT R23, R4, 0x7610, R23 ;  /* 0x0000761004177816 */ /* 0x001fe20000000017 */
[----:B------:R-:W-:Y:S06]  /*2cb0*/  BRA `(.L_x_9571) ;  /* 0x0000000000547947 */ /* 0x000fec0003800000 */
.L_x_9570:
        /* <DEDUP_REMOVED lines=16> */
.L_x_9598:
[----:B------:R-:W-:Y:S01]  /*2dc0*/  PRMT R23, RZ, 0x7610, R23 ;  /* 0x00007610ff177816 */ /* 0x000fe20000000017 */
[----:B------:R-:W-:Y:S06]  /*2dd0*/  BRA `(.L_x_9571) ;  /* 0x00000000000c7947 */ /* 0x000fec0003800000 */
.L_x_9595:
[----:B------:R2:W5:Y:S01]  /*2de0*/  LDG.E.U8 R23, desc[UR36][R6.64] ;  /* 0x0000002406177981 */ /* 0x000562000c1e1100 */
[----:B------:R-:W-:Y:S05]  /*2df0*/  BRA `(.L_x_9571) ;  /* 0x0000000000047947 */ /* 0x000fea0003800000 */
.L_x_9594:
[----:B------:R1:W5:Y:S02]  /*2e00*/  LDG.E.U8 R23, desc[UR36][R6.64] ;  /* 0x0000002406177981 */ /* 0x000364000c1e1100 */
.L_x_9571:
[----:B------:R-:W-:Y:S01]  /*2e10*/  VIADD R25, R25, 0x80 ;  /* 0x0000008019197836 */ /* 0x000fe20000000000 */
[----:B-----5:R-:W-:-:S07]  /*2e20*/  LOP3.LUT R23, R23, 0xff, RZ, 0xc0, !PT ;  /* 0x000000ff17177812 */ /* 0x020fce00078ec0ff */
.L_x_9565:
[----:B------:R-:W-:Y:S05]  /*2e30*/  BSYNC.RECONVERGENT B6 ;  /* 0x0000000000067941 */ /* 0x000fea0003800200 */
.L_x_9564:
[----:B------:R-:W0:Y:S01]  /*2e40*/  LDC.U8 R24, c[0x0][0x385] ;  /* 0x0000e140ff187b82 */ /* 0x000e220000000000 */
        /* <DEDUP_REMOVED lines=23> */
.L_x_9604:
[----:B------:R0:W5:Y:S01]  /*2fc0*/  LDG.E.U8 R3, desc[UR36][R6.64] ;  /* 0x0000002406037981 */ /* 0x000162000c1e1100 */
[----:B------:R-:W-:Y:S05]  /*2fd0*/  BRA `(.L_x_9606) ;  /* 0x0000000c00607947 */ /* 0x000fea0003800000 */
.L_x_9603:
        /* <DEDUP_REMOVED lines=8> */
.L_x_9608:
[----:B------:R4:W5:Y:S01]  /*3060*/  LDG.E.U8 R3, desc[UR36][R6.64] ;  /* 0x0000002406037981 */ /* 0x000962000c1e1100 */
[----:B------:R-:W-:Y:S05]  /*3070*/  BRA `(.L_x_9606) ;  /* 0x0000000c00387947 */ /* 0x000fea0003800000 */
.L_x_9607:
[----:B------:R3:W5:Y:S01]  /*3080*/  LDG.E.U16 R3, desc[UR36][R6.64] ;  /* 0x0000002406037981 */ /* 0x000762000c1e1500 */
[----:B------:R-:W-:Y:S05]  /*3090*/  BRA `(.L_x_9606) ;  /* 0x0000000c00307947 */ /* 0x000fea0003800000 */
.L_x_9602:
        /* <DEDUP_REMOVED lines=10> */
.L_x_9610:
[----:B------:R-:W2:Y:S02]  /*3140*/  LDG.E.U16 R4, desc[UR36][R6.64] ;  /* 0x0000002406047981 */ /* 0x000ea4000c1e1500 */
[----:B--2---:R-:W-:-:S06]  /*3150*/  HADD2.F32 R4, -RZ, R4.H0_H0 ;  /* 0x20000004ff047230 */ /* 0x004fcc0000004100 */
[----:B------:R-:W0:Y:S02]  /*3160*/  F2I.S64.TRUNC R4, R4 ;  /* 0x0000000400047311 */ /* 0x000e24000020d900 */
[----:B0-----:R-:W-:Y:S01]  /*3170*/  PRMT R3, R4, 0x7610, R3 ;  /* 0x0000761004037816 */ /* 0x001fe20000000003 */
[----:B------:R-:W-:Y:S06]  /*3180*/  BRA `(.L_x_9606) ;  /* 0x0000000800f47947 */ /* 0x000fec0003800000 */
.L_x_9609:
        /* <DEDUP_REMOVED lines=10> */
.L_x_9612:
[----:B------:R-:W2:Y:S02]  /*3230*/  LDG.E.U16 R6, desc[UR36][R6.64] ;  /* 0x0000002406067981 */ /* 0x000ea4000c1e1500 */
[----:B--2---:R-:W-:-:S06]  /*3240*/  HADD2.F32 R4, -RZ, R6.H0_H0 ;  /* 0x20000006ff047230 */ /* 0x004fcc0000004100 */
[----:B------:R-:W0:Y:S02]  /*3250*/  F2I.S64.TRUNC R4, R4 ;  /* 0x0000000400047311 */ /* 0x000e24000020d900 */
[----:B0-----:R-:W-:Y:S01]  /*3260*/  PRMT R3, R4, 0x7610, R3 ;  /* 0x0000761004037816 */ /* 0x001fe20000000003 */
[----:B------:R-:W-:Y:S06]  /*3270*/  BRA `(.L_x_9606) ;  /* 0x0000000800b87947 */ /* 0x000fec0003800000 */
.L_x_9611:
[----:B------:R-:W2:Y:S02]  /*3280*/  LDG.E.64 R4, desc[UR36][R6.64] ;  /* 0x0000002406047981 */ /* 0x000ea4000c1e1b00 */
[----:B--2---:R-:W0:Y:S02]  /*3290*/  F2I.S64.F64.TRUNC R4, R4 ;  /* 0x0000000400047311 */ /* 0x004e24000030d900 */
[----:B0-----:R-:W-:Y:S01]  /*32a0*/  PRMT R3, R4, 0x7610, R3 ;  /* 0x0000761004037816 */ /* 0x001fe20000000003 */
[----:B------:R-:W-:Y:S06]  /*32b0*/  BRA `(.L_x_9606) ;  /* 0x0000000800a87947 */ /* 0x000fec0003800000 */
.L_x_9601:
        /* <DEDUP_REMOVED lines=12> */
.L_x_9615:
[----:B------:R-:W2:Y:S02]  /*3380*/  LDG.E.64 R6, desc[UR36][R6.64] ;  /* 0x0000002406067981 */ /* 0x000ea4000c1e1b00 */
[----:B--2---:R-:W0:Y:S02]  /*3390*/  F2I.S64.F64.TRUNC R4, R6 ;  /* 0x0000000600047311 */ /* 0x004e24000030d900 */
[----:B0-----:R-:W-:Y:S01]  /*33a0*/  PRMT R3, R4, 0x7610, R3 ;  /* 0x0000761004037816 */ /* 0x001fe20000000003 */
[----:B------:R-:W-:Y:S06]  /*33b0*/  BRA `(.L_x_9606) ;  /* 0x0000000800687947 */ /* 0x000fec0003800000 */
.L_x_9614:
        /* <DEDUP_REMOVED lines=27> */
.L_x_9617:
        /* <DEDUP_REMOVED lines=15> */
.L_x_9616:
[----:B------:R-:W2:Y:S02]  /*3660*/  LDG.E.U16 R4, desc[UR36][R6.64] ;  /* 0x0000002406047981 */ /* 0x000ea4000c1e1500 */
[----:B--2---:R-:W-:-:S06]  /*3670*/  IMAD.U32 R4, R4, 0x10000, RZ ;  /* 0x0001000004047824 */ /* 0x004fcc00078e00ff */
[----:B------:R-:W0:Y:S02]  /*3680*/  F2I.S64.TRUNC R4, R4 ;  /* 0x0000000400047311 */ /* 0x000e24000020d900 */
[----:B0-----:R-:W-:Y:S01]  /*3690*/  PRMT R3, R4, 0x7610, R3 ;  /* 0x0000761004037816 */ /* 0x001fe20000000003 */
[----:B------:R-:W-:Y:S06]  /*36a0*/  BRA `(.L_x_9606) ;  /* 0x0000000400ac7947 */ /* 0x000fec0003800000 */
.L_x_9613:
        /* <DEDUP_REMOVED lines=10> */
.L_x_9620:
        /* <DEDUP_REMOVED lines=21> */
.L_x_9624:
[----:B------:R-:W-:Y:S05]  /*38a0*/  BSYNC.RECONVERGENT B1 ;  /* 0x0000000000017941 */ /* 0x000fea0003800200 */
.L_x_9623:
[----:B------:R-:W-:Y:S01]  /*38b0*/  IMAD.SHL.U32 R0, R0, 0x100000, RZ ;  /* 0x0010000000007824 */ /* 0x000fe200078e00ff */
[----:B------:R-:W-:-:S04]  /*38c0*/  LEA R3, R3, 0x3b800000, 0x17 ;  /* 0x3b80000003037811 */ /* 0x000fc800078eb8ff */
[----:B------:R-:W-:-:S07]  /*38d0*/  LOP3.LUT R4, R3, R0, R7, 0xfe, !PT ;  /* 0x0000000003047212 */ /* 0x000fce00078efe07 */
.L_x_9622:
[----:B------:R-:W-:Y:S05]  /*38e0*/  BSYNC.RECONVERGENT B0 ;  /* 0x0000000000007941 */ /* 0x000fea0003800200 */
.L_x_9621:
[----:B------:R-:W0:Y:S02]  /*38f0*/  F2I.S64.TRUNC R4, R4 ;  /* 0x0000000400047311 */ /* 0x000e24000020d900 */
[----:B0-----:R-:W-:Y:S01]  /*3900*/  PRMT R3, R4, 0x7610, R3 ;  /* 0x0000761004037816 */ /* 0x001fe20000000003 */
[----:B------:R-:W-:Y:S06]  /*3910*/  BRA `(.L_x_9606) ;  /* 0x0000000400107947 */ /* 0x000fec0003800000 */
.L_x_9619:
        /* <DEDUP_REMOVED lines=21> */
.L_x_9628:
[----:B------:R-:W-:Y:S05]  /*3a70*/  BSYNC.RECONVERGENT B1 ;  /* 0x0000000000017941 */ /* 0x000fea0003800200 */
.L_x_9627:
[----:B------:R-:W-:Y:S01]  /*3a80*/  IMAD.SHL.U32 R0, R0, 0x200000, RZ ;  /* 0x0020000000007824 */ /* 0x000fe200078e00ff */
[----:B------:R-:W-:-:S04]  /*3a90*/  LEA R3, R3, 0x37800000, 0x17 ;  /* 0x3780000003037811 */ /* 0x000fc800078eb8ff */
[----:B------:R-:W-:-:S07]  /*3aa0*/  LOP3.LUT R4, R3, R0, R7, 0xfe, !PT ;  /* 0x0000000003047212 */ /* 0x000fce00078efe07 */
.L_x_9626:
[----:B------:R-:W-:Y:S05]  /*3ab0*/  BSYNC.RECONVERGENT B0 ;  /* 0x0000000000007941 */ /* 0x000fea0003800200 */
.L_x_9625:
[----:B------:R-:W0:Y:S02]  /*3ac0*/  F2I.S64.TRUNC R4, R4 ;  /* 0x0000000400047311 */ /* 0x000e24000020d900 */
[----:B0-----:R-:W-:Y:S01]  /*3ad0*/  PRMT R3, R4, 0x7610, R3 ;  /* 0x0000761004037816 */ /* 0x001fe20000000003 */
[----:B------:R-:W-:Y:S06]  /*3ae0*/  BRA `(.L_x_9606) ;  /* 0x00000000009c7947 */ /* 0x000fec0003800000 */
.L_x_9618:
        /* <DEDUP_REMOVED lines=14> */
.L_x_9632:
[----:B------:R-:W-:Y:S05]  /*3bd0*/  BSYNC.RECONVERGENT B0 ;  /* 0x0000000000007941 */ /* 0x000fea0003800200 */
.L_x_9631:
[----:B------:R-:W0:Y:S02]  /*3be0*/  F2I.S64.TRUNC R4, R4 ;  /* 0x0000000400047311 */ /* 0x000e24000020d900 */
[----:B0-----:R-:W-:Y:S01]  /*3bf0*/  PRMT R3, R4, 0x7610, R3 ;  /* 0x0000761004037816 */ /* 0x001fe20000000003 */
[----:B------:R-:W-:Y:S06]  /*3c00*/  BRA `(.L_x_9606) ;  /* 0x0000000000547947 */ /* 0x000fec0003800000 */
.L_x_9605:
        /* <DEDUP_REMOVED lines=16> */
.L_x_9633:
[----:B------:R-:W-:Y:S01]  /*3d10*/  PRMT R3, RZ, 0x7610, R3 ;  /* 0x00007610ff037816 */ /* 0x000fe20000000003 */
[----:B------:R-:W-:Y:S06]  /*3d20*/  BRA `(.L_x_9606) ;  /* 0x00000000000c7947 */ /* 0x000fec0003800000 */
.L_x_9630:
[----:B------:R2:W5:Y:S01]  /*3d30*/  LDG.E.U8 R3, desc[UR36][R6.64] ;  /* 0x0000002406037981 */ /* 0x000562000c1e1100 */
[----:B------:R-:W-:Y:S05]  /*3d40*/  BRA `(.L_x_9606) ;  /* 0x0000000000047947 */ /* 0x000fea0003800000 */
.L_x_9629:
[----:B------:R1:W5:Y:S02]  /*3d50*/  LDG.E.U8 R3, desc[UR36][R6.64] ;  /* 0x0000002406037981 */ /* 0x000364000c1e1100 */
.L_x_9606:
[----:B-----5:R-:W-:-:S07]  /*3d60*/  LOP3.LUT R3, R3, 0xff, RZ, 0xc0, !PT ;  /* 0x000000ff03037812 */ /* 0x020fce00078ec0ff */
.L_x_9600:
[----:B------:R-:W-:Y:S05]  /*3d70*/  BSYNC.RECONVERGENT B6 ;  /* 0x0000000000067941 */ /* 0x000fea0003800200 */
.L_x_9599:
[----:B------:R-:W1:Y:S01]  /*3d80*/  LDC.U8 R18, c[0x0][0x3a4] ;  /* 0x0000e900ff127b82 */ /* 0x000e620000000000 */
[----:B------:R-:W-:Y:S01]  /*3d90*/  ISETP.GE.AND P1, PT, R17, R16, PT ;  /* 0x000000101100720c */ /* 0x000fe20003f26270 */
[----:B------:R-:W-:Y:S01]  /*3da0*/  BSSY.RECONVERGENT B8, `(.L_x_9634) ;  /* 0x00002b1000087945 */ /* 0x000fe20003800200 */
[----:B0-----:R-:W-:-:S03]  /*3db0*/  ISETP.GT.U32.AND P0, PT, R24, 0x7, PT ;  /* 0x000000071800780c */ /* 0x001fc60003f04070 */
[----:B------:R-:W-:Y:S01]  /*3dc0*/  BSSY.RELIABLE B7, `(.L_x_9635) ;  /* 0x00001cf000077945 */ /* 0x000fe20003800100 */
[-C--:B------:R-:W-:Y:S02]  /*3dd0*/  SHF.R.U32.HI R19, RZ, R24.reuse, R19 ;  /* 0x00000018ff137219 */ /* 0x080fe40000011613 */
[-C--:B------:R-:W-:Y:S02]  /*3de0*/  SHF.R.U32.HI R22, RZ, R24.reuse, R22 ;  /* 0x00000018ff167219 */ /* 0x080fe40000011616 */
[-C--:B------:R-:W-:Y:S02]  /*3df0*/  SHF.R.U32.HI R0, RZ, R24.reuse, R23 ;  /* 0x00000018ff007219 */ /* 0x080fe40000011617 */
[----:B------:R-:W-:Y:S02]  /*3e00*/  SHF.R.U32.HI R3, RZ, R24, R3 ;  /* 0x00000018ff037219 */ /* 0x000fe40000011603 */
[----:B------:R-:W-:Y:S02]  /*3e10*/  SEL R5, R19, RZ, !P0 ;  /* 0x000000ff13057207 */ /* 0x000fe40004000000 */
[----:B------:R-:W-:-:S02]  /*3e20*/  SEL R23, R22, RZ, !P0 ;  /* 0x000000ff16177207 */ /* 0x000fc40004000000 */
[----:B------:R-:W-:Y:S02]  /*3e30*/  SEL R22, R0, RZ, !P0 ;  /* 0x000000ff00167207 */ /* 0x000fe40004000000 */
[----:B------:R-:W-:Y:S01]  /*3e40*/  SEL R19, R3, RZ, !P0 ;  /* 0x000000ff03137207 */ /* 0x000fe20004000000 */
[----:B------:R-:W-:Y:S06]  /*3e50*/  @P1 BRA `(.L_x_9636) ;  /* 0x0000001c00081947 */ /* 0x000fec0003800000 */
[----:B------:R-:W0:Y:S01]  /*3e60*/  LDCU UR4, c[0x0][0x3a8] ;  /* 0x00007500ff0477ac */ /* 0x000e220008000800 */
[----:B------:R-:W5:Y:S01]  /*3e70*/  LDC.64 R8, c[0x0][0x388] ;  /* 0x0000e200ff087b82 */ /* 0x000f620000000a00 */
[----:B------:R-:W-:Y:S01]  /*3e80*/  IMAD R0, R2, 0x200, R17 ;  /* 0x0000020002007824 */ /* 0x000fe200078e0211 */
[----:B-1----:R-:W-:Y:S01]  /*3e90*/  PRMT R4, R18, 0x9910, RZ ;  /* 0x0000991012047816 */ /* 0x002fe200000000ff */
[----:B------:R-:W-:Y:S01]  /*3ea0*/  BSSY.RECONVERGENT B6, `(.L_x_9637) ;  /* 0x00000db000067945 */ /* 0x000fe20003800200 */
[----:B------:R-:W-:Y:S02]  /*3eb0*/  VIADD R17, R17, 0x80 ;  /* 0x0000008011117836 */ /* 0x000fe40000000000 */
[----:B0-----:R-:W-:Y:S02]  /*3ec0*/  IMAD R3, R0, UR4, RZ ;  /* 0x0000000400037c24 */ /* 0x001fe4000f8e02ff */
[----:B------:R-:W-:-:S05]  /*3ed0*/  IMAD.MOV.U32 R0, RZ, RZ, R4 ;  /* 0x000000ffff007224 */ /* 0x000fca00078e0004 */
[----:B------:R-:W-:Y:S02]  /*3ee0*/  ISETP.GT.AND P0, PT, R0, 0x9, PT ;  /* 0x000000090000780c */ /* 0x000fe40003f04270 */
[----:B-----5:R-:W-:-:S05]  /*3ef0*/  IADD3 R8, P1, PT, R3, R8, RZ ;  /* 0x0000000803087210 */ /* 0x020fca0007f3e0ff */
        /* <DEDUP_REMOVED lines=12> */
.L_x_9641:
[----:B------:R0:W-:Y:S01]  /*3fc0*/  STG.E.U8 desc[UR36][R8.64], R5 ;  /* 0x0000000508007986 */ /* 0x0001e2000c101124 */
[----:B------:R-:W-:Y:S05]  /*3fd0*/  BRA `(.L_x_9643) ;  /* 0x0000000c001c7947 */ /* 0x000fea0003800000 */
.L_x_9640:
        /* <DEDUP_REMOVED lines=10> */
.L_x_9645:
[----:B------:R-:W-:-:S05]  /*4080*/  LOP3.LUT R5, R5, 0xffff, RZ, 0xc0, !PT ;  /* 0x0000ffff05057812 */ /* 0x000fca00078ec0ff */
[----:B------:R0:W-:Y:S01]  /*4090*/  STG.E desc[UR36][R8.64], R5 ;  /* 0x0000000508007986 */ /* 0x0001e2000c101924 */
[----:B------:R-:W-:Y:S05]  /*40a0*/  BRA `(.L_x_9643) ;  /* 0x0000000800e87947 */ /* 0x000fea0003800000 */
.L_x_9644:
[----:B------:R0:W-:Y:S01]  /*40b0*/  STG.E.U16 desc[UR36][R8.64], R5 ;  /* 0x0000000508007986 */ /* 0x0001e2000c101524 */
[----:B------:R-:W-:Y:S05]  /*40c0*/  BRA `(.L_x_9643) ;  /* 0x0000000800e07947 */ /* 0x000fea0003800000 */
.L_x_9639:
[----:B------:R-:W-:-:S13]  /*40d0*/  ISETP.GT.AND P0, PT, R0, 0x6, PT ;  /* 0x000000060000780c */ /* 0x000fda0003f04270 */
[----:B------:R-:W-:Y:S05]  /*40e0*/  @P0 BRA `(.L_x_9646) ;  /* 0x00000000002c0947 */ /* 0x000fea0003800000 */
[----:B------:R-:W-:-:S13]  /*40f0*/  ISETP.NE.AND P0, PT, R0, 0x5, PT ;  /* 0x000000050000780c */ /* 0x000fda0003f05270 */
[----:B------:R-:W-:Y:S05]  /*4100*/  @!P0 BRA `(.L_x_9647) ;  /* 0x0000000000148947 */ /* 0x000fea0003800000 */
[----:B------:R-:W-:-:S13]  /*4110*/  ISETP.NE.AND P0, PT, R0, 0x6, PT ;  /* 0x000000060000780c */ /* 0x000fda0003f05270 */
[----:B------:R-:W-:Y:S05]  /*4120*/  @P0 BRA `(.L_x_9642) ;  /* 0x0000000800300947 */ /* 0x000fea0003800000 */
[----:B------:R-:W0:Y:S02]  /*4130*/  I2F.U16 R3, R5 ;  /* 0x0000000500037306 */ /* 0x000e240000101000 */
[----:B0-----:R0:W-:Y:S01]  /*4140*/  STG.E desc[UR36][R8.64], R3 ;  /* 0x0000000308007986 */ /* 0x0011e2000c101924 */
[----:B------:R-:W-:Y:S05]  /*4150*/  BRA `(.L_x_9643) ;  /* 0x0000000800bc7947 */ /* 0x000fea0003800000 */
.L_x_9647:
[----:B------:R-:W0:Y:S02]  /*4160*/  I2F.U16 R0, R5 ;  /* 0x0000000500007306 */ /* 0x000e240000101000 */
[----:B0-----:R-:W-:-:S05]  /*4170*/  F2FP.F16.F32.PACK_AB R0, RZ, R0 ;  /* 0x00000000ff00723e */ /* 0x001fca00000000ff */
[----:B------:R0:W-:Y:S01]  /*4180*/  STG.E.U16 desc[UR36][R8.64], R0 ;  /* 0x0000000008007986 */ /* 0x0001e2000c101524 */
[----:B------:R-:W-:Y:S05]  /*4190*/  BRA `(.L_x_9643) ;  /* 0x0000000800ac7947 */ /* 0x000fea0003800000 */
.L_x_9646:
[----:B------:R-:W-:-:S13]  /*41a0*/  ISETP.NE.AND P0, PT, R0, 0x7, PT ;  /* 0x000000070000780c */ /* 0x000fda0003f05270 */
[----:B------:R-:W-:Y:S05]  /*41b0*/  @!P0 BRA `(.L_x_9648) ;  /* 0x0000000000348947 */ /* 0x000fea0003800000 */
[----:B------:R-:W-:-:S13]  /*41c0*/  ISETP.NE.AND P0, PT, R0, 0x8, PT ;  /* 0x000000080000780c */ /* 0x000fda0003f05270 */
[----:B------:R-:W-:Y:S05]  /*41d0*/  @!P0 BRA `(.L_x_9649) ;  /* 0x0000000000188947 */ /* 0x000fea0003800000 */
[----:B------:R-:W-:-:S13]  /*41e0*/  ISETP.NE.AND P0, PT, R0, 0x9, PT ;  /* 0x000000090000780c */ /* 0x000fda0003f05270 */
[----:B------:R-:W-:Y:S05]  /*41f0*/  @P0 BRA `(.L_x_9642) ;  /* 0x0000000400fc0947 */ /* 0x000fea0003800000 */
[----:B--234-:R-:W0:Y:S01]  /*4200*/  I2F.U16 R6, R5 ;  /* 0x0000000500067306 */ /* 0x01ce220000101000 */
[----:B------:R-:W-:-:S05]  /*4210*/  IMAD.MOV.U32 R7, RZ, RZ, RZ ;  /* 0x000000ffff077224 */ /* 0x000fca00078e00ff */
[----:B0-----:R0:W-:Y:S01]  /*4220*/  STG.E.64 desc[UR36][R8.64], R6 ;  /* 0x0000000608007986 */ /* 0x0011e2000c101b24 */
[----:B------:R-:W-:Y:S05]  /*4230*/  BRA `(.L_x_9643) ;  /* 0x0000000800847947 */ /* 0x000fea0003800000 */
.L_x_9649:
[----:B------:R-:W0:Y:S02]  /*4240*/  I2F.U16 R5, R5 ;  /* 0x0000000500057306 */ /* 0x000e240000101000 */
[----:B0-----:R-:W-:-:S04]  /*4250*/  F2FP.F16.F32.PACK_AB R3, RZ, R5 ;  /* 0x00000005ff03723e */ /* 0x001fc800000000ff */
[----:B------:R-:W-:-:S05]  /*4260*/  PRMT R3, R3, 0x5410, RZ ;  /* 0x0000541003037816 */ /* 0x000fca00000000ff */
[----:B------:R0:W-:Y:S01]  /*4270*/  STG.E desc[UR36][R8.64], R3 ;  /* 0x0000000308007986 */ /* 0x0001e2000c101924 */
[----:B------:R-:W-:Y:S05]  /*4280*/  BRA `(.L_x_9643) ;  /* 0x0000000800707947 */ /* 0x000fea0003800000 */
.L_x_9648:
[----:B------:R-:W0:Y:S02]  /*4290*/  I2F.F64.U16 R4, R5 ;  /* 0x0000000500047312 */ /* 0x000e240000101800 */
[----:B0-----:R0:W-:Y:S01]  /*42a0*/  STG.E.64 desc[UR36][R8.64], R4 ;  /* 0x0000000408007986 */ /* 0x0011e2000c101b24 */
[----:B------:R-:W-:Y:S05]  /*42b0*/  BRA `(.L_x_9643) ;  /* 0x0000000800647947 */ /* 0x000fea0003800000 */
.L_x_9638:
        /* <DEDUP_REMOVED lines=13> */
.L_x_9652:
[----:B--234-:R-:W-:Y:S01]  /*4390*/  CS2R R6, SRZ ;  /* 0x0000000000067805 */ /* 0x01cfe2000001ff00 */
[----:B------:R-:W0:Y:S04]  /*43a0*/  I2F.F64.U16 R4, R5 ;  /* 0x0000000500047312 */ /* 0x000e280000101800 */
[----:B0-----:R0:W-:Y:S01]  /*43b0*/  STG.E.128 desc[UR36][R8.64], R4 ;  /* 0x0000000408007986 */ /* 0x0011e2000c101d24 */
[----:B------:R-:W-:Y:S05]  /*43c0*/  BRA `(.L_x_9643) ;  /* 0x0000000800207947 */ /* 0x000fea0003800000 */
.L_x_9651:
[----:B------:R-:W-:-:S13]  /*43d0*/  ISETP.NE.AND P0, PT, R0, 0xf, PT ;  /* 0x0000000f0000780c */ /* 0x000fda0003f05270 */
[----:B------:R-:W-:Y:S05]  /*43e0*/  @!P0 BRA `(.L_x_9653) ;  /* 0x0000000000888947 */ /* 0x000fea0003800000 */
[----:B------:R-:W-:-:S13]  /*43f0*/  ISETP.NE.AND P0, PT, R0, 0x17, PT ;  /* 0x000000170000780c */ /* 0x000fda0003f05270 */
[----:B------:R-:W-:Y:S05]  /*4400*/  @!P0 BRA `(.L_x_9654) ;  /* 0x0000000000408947 */ /* 0x000fea0003800000 */
[----:B------:R-:W-:-:S13]  /*4410*/  ISETP.NE.AND P0, PT, R0, 0x18, PT ;  /* 0x000000180000780c */ /* 0x000fda0003f05270 */
[----:B------:R-:W-:Y:S05]  /*4420*/  @P0 BRA `(.L_x_9642) ;  /* 0x0000000400700947 */ /* 0x000fea0003800000 */
[----:B------:R-:W0:Y:S01]  /*4430*/  I2F.U16 R5, R5 ;  /* 0x0000000500057306 */ /* 0x000e220000101000 */
[----:B------:R-:W-:Y:S01]  /*4440*/  BSSY.RECONVERGENT B0, `(.L_x_9655) ;  /* 0x000000a000007945 */ /* 0x000fe20003800200 */
[----:B------:R-:W-:Y:S01]  /*4450*/  IMAD.MOV.U32 R3, RZ, RZ, 0x7f ;  /* 0x0000007fff037424 */ /* 0x000fe200078e00ff */
        /* <DEDUP_REMOVED lines=8> */
.L_x_9656:
[----:B------:R-:W-:Y:S05]  /*44e0*/  BSYNC.RECONVERGENT B0 ;  /* 0x0000000000007941 */ /* 0x000fea0003800200 */
.L_x_9655:
[----:B------:R0:W-:Y:S01]  /*44f0*/  STG.E.U8 desc[UR36][R8.64], R3 ;  /* 0x0000000308007986 */ /* 0x0001e2000c101124 */
[----:B------:R-:W-:Y:S05]  /*4500*/  BRA `(.L_x_9643) ;  /* 0x0000000400d07947 */ /* 0x000fea0003800000 */
.L_x_9654:
[----:B------:R-:W0:Y:S02]  /*4510*/  I2F.U16 R5, R5 ;  /* 0x0000000500057306 */ /* 0x000e240000101000 */
[----:B0-----:R-:W-:-:S13]  /*4520*/  ISETP.GE.U32.AND P1, PT, R5, 0x47800000, PT ;  /* 0x478000000500780c */ /* 0x001fda0003f26070 */
[----:B------:R-:W-:Y:S01]  /*4530*/  @P1 IMAD.MOV.U32 R3, RZ, RZ, 0x7f ;  /* 0x0000007fff031424 */ /* 0x000fe200078e00ff */
        /* <DEDUP_REMOVED lines=13> */
.L_x_9653:
[----:B------:R-:W0:Y:S02]  /*4610*/  I2F.U16 R0, R5 ;  /* 0x0000000500007306 */ /* 0x000e240000101000 */
[----:B0-----:R-:W-:-:S05]  /*4620*/  F2FP.BF16.F32.PACK_AB R0, RZ, R0 ;  /* 0x00000000ff00723e */ /* 0x001fca00000010ff */
[----:B------:R0:W-:Y:S01]  /*4630*/  STG.E.U16 desc[UR36][R8.64], R0 ;  /* 0x0000000008007986 */ /* 0x0001e2000c101524 */
[----:B------:R-:W-:Y:S05]  /*4640*/  BRA `(.L_x_9643) ;  /* 0x0000000400807947 */ /* 0x000fea0003800000 */
.L_x_9650:
        /* <DEDUP_REMOVED lines=10> */
.L_x_9659:
[----:B------:R-:W0:Y:S01]  /*46f0*/  I2F.U16 R5, R5 ;  /* 0x0000000500057306 */ /* 0x000e220000101000 */
[----:B------:R-:W-:Y:S01]  /*4700*/  BSSY.RECONVERGENT B0, `(.L_x_9660) ;  /* 0x0000011000007945 */ /* 0x000fe20003800200 */
[----:B------:R-:W-:Y:S01]  /*4710*/  IMAD.MOV.U32 R4, RZ, RZ, 0x80 ;  /* 0x00000080ff047424 */ /* 0x000fe200078e00ff */
        /* <DEDUP_REMOVED lines=9> */
.L_x_9662:
[----:B------:R-:W-:-:S04]  /*47b0*/  SHF.R.U32.HI R0, RZ, 0x14, R5 ;  /* 0x00000014ff007819 */ /* 0x000fc80000011605 */
[----:B------:R-:W-:-:S04]  /*47c0*/  LOP3.LUT R0, R0, 0x1, RZ, 0xc0, !PT ;  /* 0x0000000100007812 */ /* 0x000fc800078ec0ff */
[----:B------:R-:W-:-:S04]  /*47d0*/  IADD3 R0, PT, PT, R5, 0x487ffff, R0 ;  /* 0x0487ffff05007810 */ /* 0x000fc80007ffe000 */
[----:B------:R-:W-:-:S04]  /*47e0*/  SHF.R.U32.HI R0, RZ, 0x14, R0 ;  /* 0x00000014ff007819 */ /* 0x000fc80000011600 */
[----:B------:R-:W-:-:S07]  /*47f0*/  LOP3.LUT R0, R0, 0xff, RZ, 0xc0, !PT ;  /* 0x000000ff00007812 */ /* 0x000fce00078ec0ff */
.L_x_9663:
[----:B------:R-:W-:-:S07]  /*4800*/  PRMT R4, R0, 0x7610, R4 ;  /* 0x0000761000047816 */ /* 0x000fce0000000004 */
.L_x_9661:
[----:B------:R-:W-:Y:S05]  /*4810*/  BSYNC.RECONVERGENT B0 ;  /* 0x0000000000007941 */ /* 0x000fea0003800200 */
.L_x_9660:
[----:B------:R0:W-:Y:S01]  /*4820*/  STG.E.U8 desc[UR36][R8.64], R4 ;  /* 0x0000000408007986 */ /* 0x0001e2000c101124 */
[----:B------:R-:W-:Y:S05]  /*4830*/  BRA `(.L_x_9643) ;  /* 0x0000000400047947 */ /* 0x000fea0003800000 */
.L_x_9658:
        /* <DEDUP_REMOVED lines=12> */
.L_x_9666:
[----:B------:R-:W-:-:S04]  /*4900*/  SHF.R.U32.HI R0, RZ, 0x15, R5 ;  /* 0x00000015ff007819 */ /* 0x000fc80000011605 */
[----:B------:R-:W-:-:S04]  /*4910*/  LOP3.LUT R0, R0, 0x1, RZ, 0xc0, !PT ;  /* 0x0000000100007812 */ /* 0x000fc800078ec0ff */
[----:B------:R-:W-:-:S04]  /*4920*/  IADD3 R0, PT, PT, R5, 0x88fffff, R0 ;  /* 0x088fffff05007810 */ /* 0x000fc80007ffe000 */
[----:B------:R-:W-:-:S04]  /*4930*/  SHF.R.U32.HI R0, RZ, 0x15, R0 ;  /* 0x00000015ff007819 */ /* 0x000fc80000011600 */
[----:B------:R-:W-:-:S07]  /*4940*/  LOP3.LUT R0, R0, 0xff, RZ, 0xc0, !PT ;  /* 0x000000ff00007812 */ /* 0x000fce00078ec0ff */
.L_x_9667:
[----:B------:R-:W-:-:S07]  /*4950*/  PRMT R4, R0, 0x7610, R4 ;  /* 0x0000761000047816 */ /* 0x000fce0000000004 */
.L_x_9665:
[----:B------:R-:W-:Y:S05]  /*4960*/  BSYNC.RECONVERGENT B0 ;  /* 0x0000000000007941 */ /* 0x000fea0003800200 */
.L_x_9664:
[----:B------:R0:W-:Y:S01]  /*4970*/  STG.E.U8 desc[UR36][R8.64], R4 ;  /* 0x0000000408007986 */ /* 0x0001e2000c101124 */
[----:B------:R-:W-:Y:S05]  /*4980*/  BRA `(.L_x_9643) ;  /* 0x0000000000b07947 */ /* 0x000fea0003800000 */
.L_x_9657:
[----:B------:R-:W-:-:S13]  /*4990*/  ISETP.NE.AND P0, PT, R0, 0x1c, PT ;  /* 0x0000001c0000780c */ /* 0x000fda0003f05270 */
[----:B------:R-:W-:Y:S05]  /*49a0*/  @!P0 BRA `(.L_x_9668) ;  /* 0x0000000000a08947 */ /* 0x000fea0003800000 */
[----:B------:R-:W-:-:S13]  /*49b0*/  ISETP.NE.AND P0, PT, R0, 0x1d, PT ;  /* 0x0000001d0000780c */ /* 0x000fda0003f05270 */
[----:B------:R-:W-:Y:S05]  /*49c0*/  @!P0 BRA `(.L_x_9669) ;  /* 0x0000000000888947 */ /* 0x000fea0003800000 */
[----:B------:R-:W-:-:S13]  /*49d0*/  ISETP.NE.AND P0, PT, R0, 0x2c, PT ;  /* 0x0000002c0000780c */ /* 0x000fda0003f05270 */
[----:B------:R-:W-:Y:S05]  /*49e0*/  @!P0 BRA `(.L_x_9670) ;  /* 0x0000000000448947 */ /* 0x000fea0003800000 */
.L_x_9642:
[----:B------:R-:W-:Y:S01]  /*49f0*/  MOV R14, 0x0 ;  /* 0x00000000000e7802 */ /* 0x000fe20000000f00 */
[----:B------:R-:W0:Y:S01]  /*4a00*/  LDCU.64 UR6, c[0x4][0x138] ;  /* 0x01002700ff0677ac */ /* 0x000e220008000a00 */
[----:B------:R-:W-:Y:S02]  /*4a10*/  IMAD.MOV.U32 R8, RZ, RZ, 0x65 ;  /* 0x00000065ff087424 */ /* 0x000fe400078e00ff */
[----:B------:R-:W-:Y:S01]  /*4a20*/  IMAD.MOV.U32 R12, RZ, RZ, 0x1 ;  /* 0x00000001ff0c7424 */ /* 0x000fe200078e00ff */
[----:B------:R-:W2:Y:S01]  /*4a30*/  LDCU.64 UR8, c[0x4][0x140] ;  /* 0x01002800ff0877ac */ /* 0x000ea20008000a00 */
[----:B------:R-:W1:Y:S01]  /*4a40*/  LDC.64 R14, c[0x4][R14] ;  /* 0x010000000e0e7b82 */ /* 0x000e620000000a00 */
[----:B------:R-:W-:Y:S01]  /*4a50*/  IMAD.MOV.U32 R13, RZ, RZ, RZ ;  /* 0x000000ffff0d7224 */ /* 0x000fe200078e00ff */
[----:B------:R-:W5:Y:S01]  /*4a60*/  LDCU.64 UR4, c[0x4][0x10] ;  /* 0x01000200ff0477ac */ /* 0x000f620008000a00 */
[----:B0-----:R-:W-:Y:S02]  /*4a70*/  IMAD.U32 R4, RZ, RZ, UR6 ;  /* 0x00000006ff047e24 */ /* 0x001fe4000f8e00ff */
[----:B------:R-:W-:-:S02]  /*4a80*/  IMAD.U32 R5, RZ, RZ, UR7 ;  /* 0x00000007ff057e24 */ /* 0x000fc4000f8e00ff */
[----:B--234-:R-:W-:Y:S02]  /*4a90*/  IMAD.U32 R6, RZ, RZ, UR8 ;  /* 0x00000008ff067e24 */ /* 0x01cfe4000f8e00ff */
[----:B------:R-:W-:Y:S02]  /*4aa0*/  IMAD.U32 R7, RZ, RZ, UR9 ;  /* 0x00000009ff077e24 */ /* 0x000fe4000f8e00ff */
[----:B-----5:R-:W-:Y:S02]  /*4ab0*/  IMAD.U32 R10, RZ, RZ, UR4 ;  /* 0x00000004ff0a7e24 */ /* 0x020fe4000f8e00ff */
[----:B------:R-:W-:-:S07]  /*4ac0*/  IMAD.U32 R11, RZ, RZ, UR5 ;  /* 0x00000005ff0b7e24 */ /* 0x000fce000f8e00ff */
[----:B------:R-:W-:-:S07]  /*4ad0*/  LEPC R20, `(.L_x_9671) ;  /* 0x000000001014794e */ /* 0x000fce0000000000 */
[----:B-1----:R-:W-:Y:S05]  /*4ae0*/  CALL.ABS.NOINC R14 ;  /* 0x000000000e007343 */ /* 0x002fea0003c00000 */
.L_x_9671:
[----:B------:R-:W-:Y:S05]  /*4af0*/  BRA `(.L_x_9643) ;  /* 0x0000000000547947 */ /* 0x000fea0003800000 */
.L_x_9670:
        /* <DEDUP_REMOVED lines=15> */
.L_x_9669:
[----:B------:R-:W-:Y:S01]  /*4bf0*/  LOP3.LUT R4, R5, 0xffff, RZ, 0xc0, !PT ;  /* 0x0000ffff05047812 */ /* 0x000fe200078ec0ff */
[----:B------:R-:W-:-:S05]  /*4c00*/  IMAD.MOV.U32 R5, RZ, RZ, RZ ;  /* 0x000000ffff057224 */ /* 0x000fca00078e00ff */
[----:B------:R0:W-:Y:S01]  /*4c10*/  STG.E.64 desc[UR36][R8.64], R4 ;  /* 0x0000000408007986 */ /* 0x0001e2000c101b24 */
[----:B------:R-:W-:Y:S05]  /*4c20*/  BRA `(.L_x_9643) ;  /* 0x0000000000087947 */ /* 0x000fea0003800000 */
.L_x_9668:
[----:B------:R-:W-:-:S05]  /*4c30*/  LOP3.LUT R5, R5, 0xffff, RZ, 0xc0, !PT ;  /* 0x0000ffff05057812 */ /* 0x000fca00078ec0ff */
[----:B------:R0:W-:Y:S02]  /*4c40*/  STG.E desc[UR36][R8.64], R5 ;  /* 0x0000000508007986 */ /* 0x0001e4000c101924 */
.L_x_9643:
[----:B------:R-:W-:Y:S05]  /*4c50*/  BSYNC.RECONVERGENT B6 ;  /* 0x0000000000067941 */ /* 0x000fea0003800200 */
.L_x_9637:
[----:B------:R-:W-:-:S13]  /*4c60*/  ISETP.GE.AND P0, PT, R17, R16, PT ;  /* 0x000000101100720c */ /* 0x000fda0003f06270 */
[----:B------:R-:W-:Y:S05]  /*4c70*/  @P0 BREAK.RELIABLE B7 ;  /* 0x0000000000070942 */ /* 0x000fea0003800100 */
[----:B------:R-:W-:Y:S05]  /*4c80*/  @P0 BRA `(.L_x_9672) ;  /* 0x0000001c00080947 */ /* 0x000fea0003800000 */
[----:B------:R-:W5:Y:S01]  /*4c90*/  LDCU UR4, c[0x0][0x3a8] ;  /* 0x00007500ff0477ac */ /* 0x000f620008000800 */
[----:B01----:R-:W0:Y:S01]  /*4ca0*/  LDC.64 R8, c[0x0][0x388] ;  /* 0x0000e200ff087b82 */ /* 0x003e220000000a00 */
        /* <DEDUP_REMOVED lines=19> */
.L_x_9677:
[----:B------:R0:W-:Y:S01]  /*4de0*/  STG.E.U8 desc[UR36][R8.64], R23 ;  /* 0x0000001708007986 */ /* 0x0001e2000c101124 */
[----:B------:R-:W-:Y:S05]  /*4df0*/  BRA `(.L_x_9679) ;  /* 0x0000000c00187947 */ /* 0x000fea0003800000 */
.L_x_9676:
        /* <DEDUP_REMOVED lines=10> */
.L_x_9681:
[----:B------:R-:W-:-:S05]  /*4ea0*/  LOP3.LUT R23, R23, 0xffff, RZ, 0xc0, !PT ;  /* 0x0000ffff17177812 */ /* 0x000fca00078ec0ff */
[----:B------:R0:W-:Y:S01]  /*4eb0*/  STG.E desc[UR36][R8.64], R23 ;  /* 0x0000001708007986 */ /* 0x0001e2000c101924 */
[----:B------:R-:W-:Y:S05]  /*4ec0*/  BRA `(.L_x_9679) ;  /* 0x0000000800e47947 */ /* 0x000fea0003800000 */
.L_x_9680:
[----:B------:R0:W-:Y:S01]  /*4ed0*/  STG.E.U16 desc[UR36][R8.64], R23 ;  /* 0x0000001708007986 */ /* 0x0001e2000c101524 */
[----:B------:R-:W-:Y:S05]  /*4ee0*/  BRA `(.L_x_9679) ;  /* 0x0000000800dc7947 */ /* 0x000fea0003800000 */
.L_x_9675:
        /* <DEDUP_REMOVED lines=9> */
.L_x_9683:
[----:B------:R-:W0:Y:S02]  /*4f80*/  I2F.U16 R0, R23 ;  /* 0x0000001700007306 */ /* 0x000e240000101000 */
[----:B0-----:R-:W-:-:S05]  /*4f90*/  F2FP.F16.F32.PACK_AB R0, RZ, R0 ;  /* 0x00000000ff00723e */ /* 0x001fca00000000ff */
[----:B------:R0:W-:Y:S01]  /*4fa0*/  STG.E.U16 desc[UR36][R8.64], R0 ;  /* 0x0000000008007986 */ /* 0x0001e2000c101524 */
[----:B------:R-:W-:Y:S05]  /*4fb0*/  BRA `(.L_x_9679) ;  /* 0x0000000800a87947 */ /* 0x000fea0003800000 */
.L_x_9682:
[----:B------:R-:W-:-:S13]  /*4fc0*/  ISETP.NE.AND P0, PT, R0, 0x7, PT ;  /* 0x000000070000780c */ /* 0x000fda0003f05270 */
[----:B------:R-:W-:Y:S05]  /*4fd0*/  @!P0 BRA `(.L_x_9684) ;  /* 0x0000000000348947 */ /* 0x000fea0003800000 */
[----:B------:R-:W-:-:S13]  /*4fe0*/  ISETP.NE.AND P0, PT, R0, 0x8, PT ;  /* 0x000000080000780c */ /* 0x000fda0003f05270 */
[----:B------:R-:W-:Y:S05]  /*4ff0*/  @!P0 BRA `(.L_x_9685) ;  /* 0x0000000000188947 */ /* 0x000fea0003800000 */
[----:B------:R-:W-:-:S13]  /*5000*/  ISETP.NE.AND P0, PT, R0, 0x9, PT ;  /* 0x000000090000780c */ /* 0x000fda0003f05270 */
[----:B------:R-:W-:Y:S05]  /*5010*/  @P0 BRA `(.L_x_9678) ;  /* 0x0000000400c40947 */ /* 0x000fea0003800000 */
[----:B------:R-:W0:Y:S01]  /*5020*/  I2F.U16 R4, R23 ;  /* 0x0000001700047306 */ /* 0x000e220000101000 */
[----:B------:R-:W-:-:S05]  /*5030*/  IMAD.MOV.U32 R5, RZ, RZ, RZ ;  /* 0x000000ffff057224 */ /* 0x000fca00078e00ff */
[----:B0-----:R0:W-:Y:S01]  /*5040*/  STG.E.64 desc[UR36][R8.64], R4 ;  /* 0x0000000408007986 */ /* 0x0011e2000c101b24 */
[----:B------:R-:W-:Y:S05]  /*5050*/  BRA `(.L_x_9679) ;  /* 0x0000000800807947 */ /* 0x000fea0003800000 */
.L_x_9685:
[----:B------:R-:W0:Y:S02]  /*5060*/  I2F.U16 R23, R23 ;  /* 0x0000001700177306 */ /* 0x000e240000101000 */
[----:B0-----:R-:W-:-:S04]  /*5070*/  F2FP.F16.F32.PACK_AB R3, RZ, R23 ;  /* 0x00000017ff03723e */ /* 0x001fc800000000ff */
[----:B------:R-:W-:-:S05]  /*5080*/  PRMT R3, R3, 0x5410, RZ ;  /* 0x0000541003037816 */ /* 0x000fca00000000ff */
[----:B------:R0:W-:Y:S01]  /*5090*/  STG.E desc[UR36][R8.64], R3 ;  /* 0x0000000308007986 */ /* 0x0001e2000c101924 */
[----:B------:R-:W-:Y:S05]  /*50a0*/  BRA `(.L_x_9679) ;  /* 0x00000008006c7947 */ /* 0x000fea0003800000 */
.L_x_9684:
[----:B------:R-:W0:Y:S02]  /*50b0*/  I2F.F64.U16 R4, R23 ;  /* 0x0000001700047312 */ /* 0x000e240000101800 */
[----:B0-----:R0:W-:Y:S01]  /*50c0*/  STG.E.64 desc[UR36][R8.64], R4 ;  /* 0x0000000408007986 */ /* 0x0011e2000c101b24 */
[----:B------:R-:W-:Y:S05]  /*50d0*/  BRA `(.L_x_9679) ;  /* 0x0000000800607947 */ /* 0x000fea0003800000 */
.L_x_9674:
        /* <DEDUP_REMOVED lines=12> */
.L_x_9689:
        /* <DEDUP_REMOVED lines=16> */
.L_x_9692:
[----:B------:R-:W-:-:S07]  /*52a0*/  PRMT R4, R0, 0x7610, R4 ;  /* 0x0000761000047816 */ /* 0x000fce0000000004 */
.L_x_9691:
[----:B------:R-:W-:Y:S05]  /*52b0*/  BSYNC.RECONVERGENT B0 ;  /* 0x0000000000007941 */ /* 0x000fea0003800200 */
.L_x_9690:
[----:B------:R0:W-:Y:S01]  /*52c0*/  STG.E.U8 desc[UR36][R8.64], R4 ;  /* 0x0000000408007986 */ /* 0x0001e2000c101124 */
[----:B------:R-:W-:Y:S05]  /*52d0*/  BRA `(.L_x_9679) ;  /* 0x0000000400e07947 */ /* 0x000fea0003800000 */
.L_x_9688:
        /* <DEDUP_REMOVED lines=16> */
.L_x_9695:
[----:B------:R-:W-:-:S07]  /*53e0*/  PRMT R4, R0, 0x7610, R4 ;  /* 0x0000761000047816 */ /* 0x000fce0000000004 */
.L_x_9694:
[----:B------:R-:W-:Y:S05]  /*53f0*/  BSYNC.RECONVERGENT B0 ;  /* 0x0000000000007941 */ /* 0x000fea0003800200 */
.L_x_9693:
[----:B------:R0:W-:Y:S01]  /*5400*/  STG.E.U8 desc[UR36][R8.64], R4 ;  /* 0x0000000408007986 */ /* 0x0001e2000c101124 */
[----:B------:R-:W-:Y:S05]  /*5410*/  BRA `(.L_x_9679) ;  /* 0x0000000400907947 */ /* 0x000fea0003800000 */
.L_x_9687:
[----:B------:R-:W-:-:S13]  /*5420*/  ISETP.NE.AND P0, PT, R0, 0x1c, PT ;  /* 0x0000001c0000780c */ /* 0x000fda0003f05270 */
[----:B------:R-:W-:Y:S05]  /*5430*/  @!P0 BRA `(.L_x_9696) ;  /* 0x00000000005c8947 */ /* 0x000fea0003800000 */
[----:B------:R-:W-:-:S13]  /*5440*/  ISETP.NE.AND P0, PT, R0, 0x1d, PT ;  /* 0x0000001d0000780c */ /* 0x000fda0003f05270 */
[----:B------:R-:W-:Y:S05]  /*5450*/  @!P0 BRA `(.L_x_9697) ;  /* 0x0000000000448947 */ /* 0x000fea0003800000 */
[----:B------:R-:W-:-:S13]  /*5460*/  ISETP.NE.AND P0, PT, R0, 0x2c, PT ;  /* 0x0000002c0000780c */ /* 0x000fda0003f05270 */
[----:B------:R-:W-:Y:S05]  /*5470*/  @P0 BRA `(.L_x_9678) ;  /* 0x0000000000ac0947 */ /* 0x000fea0003800000 */
        /* <DEDUP_REMOVED lines=15> */
.L_x_9697:
[----:B------:R-:W-:Y:S01]  /*5570*/  LOP3.LUT R4, R23, 0xffff, RZ, 0xc0, !PT ;  /* 0x0000ffff17047812 */ /* 0x000fe200078ec0ff */
[----:B------:R-:W-:-:S05]  /*5580*/  IMAD.MOV.U32 R5, RZ, RZ, RZ ;  /* 0x000000ffff057224 */ /* 0x000fca00078e00ff */
[----:B------:R0:W-:Y:S01]  /*5590*/  STG.E.64 desc[UR36][R8.64], R4 ;  /* 0x0000000408007986 */ /* 0x0001e2000c101b24 */
[----:B------:R-:W-:Y:S05]  /*55a0*/  BRA `(.L_x_9679) ;  /* 0x00000004002c7947 */ /* 0x000fea0003800000 */
.L_x_9696:
[----:B------:R-:W-:-:S05]  /*55b0*/  LOP3.LUT R23, R23, 0xffff, RZ, 0xc0, !PT ;  /* 0x0000ffff17177812 */ /* 0x000fca00078ec0ff */
[----:B------:R0:W-:Y:S01]  /*55c0*/  STG.E desc[UR36][R8.64], R23 ;  /* 0x0000001708007986 */ /* 0x0001e2000c101924 */
[----:B------:R-:W-:Y:S05]  /*55d0*/  BRA `(.L_x_9679) ;  /* 0x0000000400207947 */ /* 0x000fea0003800000 */
.L_x_9686:
        /* <DEDUP_REMOVED lines=11> */
.L_x_9699:
[----:B--234-:R-:W-:Y:S01]  /*5690*/  CS2R R6, SRZ ;  /* 0x0000000000067805 */ /* 0x01cfe2000001ff00 */
[----:B------:R-:W0:Y:S04]  /*56a0*/  I2F.F64.U16 R4, R23 ;  /* 0x0000001700047312 */ /* 0x000e280000101800 */
[----:B0-----:R0:W-:Y:S01]  /*56b0*/  STG.E.128 desc[UR36][R8.64], R4 ;  /* 0x0000000408007986 */ /* 0x0011e2000c101d24 */
[----:B------:R-:W-:Y:S05]  /*56c0*/  BRA `(.L_x_9679) ;  /* 0x0000000000e47947 */ /* 0x000fea0003800000 */
.L_x_9698:
[----:B------:R-:W-:-:S13]  /*56d0*/  ISETP.NE.AND P0, PT, R0, 0xf, PT ;  /* 0x0000000f0000780c */ /* 0x000fda0003f05270 */
[----:B------:R-:W-:Y:S05]  /*56e0*/  @!P0 BRA `(.L_x_9700) ;  /* 0x0000000000d08947 */ /* 0x000fea0003800000 */
[----:B------:R-:W-:-:S13]  /*56f0*/  ISETP.NE.AND P0, PT, R0, 0x17, PT ;  /* 0x000000170000780c */ /* 0x000fda0003f05270 */
[----:B------:R-:W-:Y:S05]  /*5700*/  @!P0 BRA `(.L_x_9701) ;  /* 0x0000000000848947 */ /* 0x000fea0003800000 */
[----:B------:R-:W-:-:S13]  /*5710*/  ISETP.NE.AND P0, PT, R0, 0x18, PT ;  /* 0x000000180000780c */ /* 0x000fda0003f05270 */
[----:B------:R-:W-:Y:S05]  /*5720*/  @!P0 BRA `(.L_x_9702) ;  /* 0x0000000000448947 */ /* 0x000fea0003800000 */
.L_x_9678:
        /* <DEDUP_REMOVED lines=16> */
.L_x_9703:
[----:B------:R-:W-:Y:S05]  /*5830*/  BRA `(.L_x_9679) ;  /* 0x0000000000887947 */ /* 0x000fea0003800000 */
.L_x_9702:
        /* <DEDUP_REMOVED lines=11> */
.L_x_9705:
[----:B------:R-:W-:Y:S05]  /*58f0*/  BSYNC.RECONVERGENT B0 ;  /* 0x0000000000007941 */ /* 0x000fea0003800200 */
.L_x_9704:
[----:B------:R0:W-:Y:S01]  /*5900*/  STG.E.U8 desc[UR36][R8.64], R3 ;  /* 0x0000000308007986 */ /* 0x0001e2000c101124 */
[----:B------:R-:W-:Y:S05]  /*5910*/  BRA `(.L_x_9679) ;  /* 0x0000000000507947 */ /* 0x000fea0003800000 */
.L_x_9701:
        /* <DEDUP_REMOVED lines=12> */
.L_x_9706:
[----:B------:R-:W-:Y:S01]  /*59e0*/  IMAD.MOV.U32 R3, RZ, RZ, 0x7f ;  /* 0x0000007fff037424 */ /* 0x000fe200078e00ff */
[----:B------:R-:W-:-:S04]  /*59f0*/  ISETP.GT.U32.AND P0, PT, R5, 0x7f800000, PT ;  /* 0x7f8000000500780c */ /* 0x000fc80003f04070 */
[----:B------:R-:W-:-:S05]  /*5a00*/  SEL R3, R3, 0x7c, P0 ;  /* 0x0000007c03037807 */ /* 0x000fca0000000000 */
[----:B------:R0:W-:Y:S01]  /*5a10*/  STG.E.U8 desc[UR36][R8.64], R3 ;  /* 0x0000000308007986 */ /* 0x0001e2000c101124 */
[----:B------:R-:W-:Y:S05]  /*5a20*/  BRA `(.L_x_9679) ;  /* 0x00000000000c7947 */ /* 0x000fea0003800000 */
.L_x_9700:
[----:B------:R-:W0:Y:S02]  /*5a30*/  I2F.U16 R0, R23 ;  /* 0x0000001700007306 */ /* 0x000e240000101000 */
[----:B0-----:R-:W-:-:S05]  /*5a40*/  F2FP.BF16.F32.PACK_AB R0, RZ, R0 ;  /* 0x00000000ff00723e */ /* 0x001fca00000010ff */
[----:B------:R0:W-:Y:S02]  /*5a50*/  STG.E.U16 desc[UR36][R8.64], R0 ;  /* 0x0000000008007986 */ /* 0x0001e4000c101524 */
.L_x_9679:
[----:B------:R-:W-:Y:S05]  /*5a60*/  BSYNC.RECONVERGENT B6 ;  /* 0x0000000000067941 */ /* 0x000fea0003800200 */
.L_x_9673:
[----:B------:R-:W-:-:S07]  /*5a70*/  VIADD R17, R17, 0x80 ;  /* 0x0000008011117836 */ /* 0x000fce0000000000 */
.L_x_9636:
[----:B------:R-:W-:-:S13]  /*5a80*/  ISETP.GE.AND P0, PT, R17, R16, PT ;  /* 0x000000101100720c */ /* 0x000fda0003f06270 */
[----:B------:R-:W-:Y:S05]  /*5a90*/  @P0 BREAK.RELIABLE B7 ;  /* 0x0000000000070942 */ /* 0x000fea0003800100 */
[----:B------:R-:W-:Y:S05]  /*5aa0*/  @P0 BRA `(.L_x_9672) ;  /* 0x0000000c00800947 */ /* 0x000fea0003800000 */
[----:B------:R-:W-:Y:S05]  /*5ab0*/  BSYNC.RELIABLE B7 ;  /* 0x0000000000077941 */ /* 0x000fea0003800100 */
.L_x_9635:
        /* <DEDUP_REMOVED lines=21> */
.L_x_9711:
[----:B------:R0:W-:Y:S01]  /*5c10*/  STG.E.U8 desc[UR36][R8.64], R22 ;  /* 0x0000001608007986 */ /* 0x0001e2000c101124 */
[----:B------:R-:W-:Y:S05]  /*5c20*/  BRA `(.L_x_9713) ;  /* 0x0000000c00187947 */ /* 0x000fea0003800000 */
.L_x_9710:
        /* <DEDUP_REMOVED lines=10> */
.L_x_9715:
[----:B------:R-:W-:-:S05]  /*5cd0*/  LOP3.LUT R3, R22, 0xffff, RZ, 0xc0, !PT ;  /* 0x0000ffff16037812 */ /* 0x000fca00078ec0ff */
[----:B------:R0:W-:Y:S01]  /*5ce0*/  STG.E desc[UR36][R8.64], R3 ;  /* 0x0000000308007986 */ /* 0x0001e2000c101924 */
[----:B------:R-:W-:Y:S05]  /*5cf0*/  BRA `(.L_x_9713) ;  /* 0x0000000800e47947 */ /* 0x000fea0003800000 */
.L_x_9714:
[----:B------:R0:W-:Y:S01]  /*5d00*/  STG.E.U16 desc[UR36][R8.64], R22 ;  /* 0x0000001608007986 */ /* 0x0001e2000c101524 */
[----:B------:R-:W-:Y:S05]  /*5d10*/  BRA `(.L_x_9713) ;  /* 0x0000000800dc7947 */ /* 0x000fea0003800000 */
.L_x_9709:
        /* <DEDUP_REMOVED lines=9> */
.L_x_9717:
[----:B------:R-:W0:Y:S02]  /*5db0*/  I2F.U16 R0, R22 ;  /* 0x0000001600007306 */ /* 0x000e240000101000 */
[----:B0-----:R-:W-:-:S05]  /*5dc0*/  F2FP.F16.F32.PACK_AB R0, RZ, R0 ;  /* 0x00000000ff00723e */ /* 0x001fca00000000ff */
[----:B------:R0:W-:Y:S01]  /*5dd0*/  STG.E.U16 desc[UR36][R8.64], R0 ;  /* 0x0000000008007986 */ /* 0x0001e2000c101524 */
[----:B------:R-:W-:Y:S05]  /*5de0*/  BRA `(.L_x_9713) ;  /* 0x0000000800a87947 */ /* 0x000fea0003800000 */
.L_x_9716:
        /* <DEDUP_REMOVED lines=10> */
.L_x_9719:
[----:B------:R-:W0:Y:S02]  /*5e90*/  I2F.U16 R22, R22 ;  /* 0x0000001600167306 */ /* 0x000e240000101000 */
[----:B0-----:R-:W-:-:S04]  /*5ea0*/  F2FP.F16.F32.PACK_AB R3, RZ, R22 ;  /* 0x00000016ff03723e */ /* 0x001fc800000000ff */
[----:B------:R-:W-:-:S05]  /*5eb0*/  PRMT R3, R3, 0x5410, RZ ;  /* 0x0000541003037816 */ /* 0x000fca00000000ff */
[----:B------:R0:W-:Y:S01]  /*5ec0*/  STG.E desc[UR36][R8.64], R3 ;  /* 0x0000000308007986 */ /* 0x0001e2000c101924 */
[----:B------:R-:W-:Y:S05]  /*5ed0*/  BRA `(.L_x_9713) ;  /* 0x00000008006c7947 */ /* 0x000fea0003800000 */
.L_x_9718:
[----:B------:R-:W0:Y:S02]  /*5ee0*/  I2F.F64.U16 R22, R22 ;  /* 0x0000001600167312 */ /* 0x000e240000101800 */
[----:B0-----:R0:W-:Y:S01]  /*5ef0*/  STG.E.64 desc[UR36][R8.64], R22 ;  /* 0x0000001608007986 */ /* 0x0011e2000c101b24 */
[----:B------:R-:W-:Y:S05]  /*5f00*/  BRA `(.L_x_9713) ;  /* 0x0000000800607947 */ /* 0x000fea0003800000 */
.L_x_9708:
        /* <DEDUP_REMOVED lines=12> */
.L_x_9723:
        /* <DEDUP_REMOVED lines=16> */
.L_x_9726:
[----:B------:R-:W-:-:S07]  /*60d0*/  PRMT R4, R0, 0x7610, R4 ;  /* 0x0000761000047816 */ /* 0x000fce0000000004 */
.L_x_9725:
[----:B------:R-:W-:Y:S05]  /*60e0*/  BSYNC.RECONVERGENT B0 ;  /* 0x0000000000007941 */ /* 0x000fea0003800200 */
.L_x_9724:
[----:B------:R0:W-:Y:S01]  /*60f0*/  STG.E.U8 desc[UR36][R8.64], R4 ;  /* 0x0000000408007986 */ /* 0x0001e2000c101124 */
[----:B------:R-:W-:Y:S05]  /*6100*/  BRA `(.L_x_9713) ;  /* 0x0000000400e07947 */ /* 0x000fea0003800000 */
.L_x_9722:
        /* <DEDUP_REMOVED lines=16> */
.L_x_9729:
[----:B------:R-:W-:-:S07]  /*6210*/  PRMT R4, R0, 0x7610, R4 ;  /* 0x0000761000047816 */ /* 0x000fce0000000004 */
.L_x_9728:
[----:B------:R-:W-:Y:S05]  /*6220*/  BSYNC.RECONVERGENT B0 ;  /* 0x0000000000007941 */ /* 0x000fea0003800200 */
.L_x_9727:
[----:B------:R0:W-:Y:S01]  /*6230*/  STG.E.U8 desc[UR36][R8.64], R4 ;  /* 0x0000000408007986 */ /* 0x0001e2000c101124 */
[----:B------:R-:W-:Y:S05]  /*6240*/  BRA `(.L_x_9713) ;  /* 0x0000000400907947 */ /* 0x000fea0003800000 */
.L_x_9721:
[----:B------:R-:W-:-:S13]  /*6250*/  ISETP.NE.AND P0, PT, R0, 0x1c, PT ;  /* 0x0000001c0000780c */ /* 0x000fda0003f05270 */
[----:B------:R-:W-:Y:S05]  /*6260*/  @!P0 BRA `(.L_x_9730) ;  /* 0x00000000005c8947 */ /* 0x000fea0003800000 */
[----:B------:R-:W-:-:S13]  /*6270*/  ISETP.NE.AND P0, PT, R0, 0x1d, PT ;  /* 0x0000001d0000780c */ /* 0x000fda0003f05270 */
[----:B------:R-:W-:Y:S05]  /*6280*/  @!P0 BRA `(.L_x_9731) ;  /* 0x0000000000448947 */ /* 0x000fea0003800000 */
[----:B------:R-:W-:-:S13]  /*6290*/  ISETP.NE.AND P0, PT, R0, 0x2c, PT ;  /* 0x0000002c0000780c */ /* 0x000fda0003f05270 */
[----:B------:R-:W-:Y:S05]  /*62a0*/  @P0 BRA `(.L_x_9712) ;  /* 0x0000000000ac0947 */ /* 0x000fea0003800000 */
        /* <DEDUP_REMOVED lines=15> */
.L_x_9731:
[----:B------:R-:W-:Y:S01]  /*63a0*/  LOP3.LUT R22, R22, 0xffff, RZ, 0xc0, !PT ;  /* 0x0000ffff16167812 */ /* 0x000fe200078ec0ff */
[----:B------:R-:W-:-:S05]  /*63b0*/  IMAD.MOV.U32 R23, RZ, RZ, RZ ;  /* 0x000000ffff177224 */ /* 0x000fca00078e00ff */
[----:B------:R0:W-:Y:S01]  /*63c0*/  STG.E.64 desc[UR36][R8.64], R22 ;  /* 0x0000001608007986 */ /* 0x0001e2000c101b24 */
[----:B------:R-:W-:Y:S05]  /*63d0*/  BRA `(.L_x_9713) ;  /* 0x00000004002c7947 */ /* 0x000fea0003800000 */
.L_x_9730:
[----:B------:R-:W-:-:S05]  /*63e0*/  LOP3.LUT R3, R22, 0xffff, RZ, 0xc0, !PT ;  /* 0x0000ffff16037812 */ /* 0x000fca00078ec0ff */
[----:B------:R0:W-:Y:S01]  /*63f0*/  STG.E desc[UR36][R8.64], R3 ;  /* 0x0000000308007986 */ /* 0x0001e2000c101924 */
[----:B------:R-:W-:Y:S05]  /*6400*/  BRA `(.L_x_9713) ;  /* 0x0000000400207947 */ /* 0x000fea0003800000 */
.L_x_9720:
        /* <DEDUP_REMOVED lines=11> */
.L_x_9733:
[----:B--234-:R-:W-:Y:S01]  /*64c0*/  CS2R R6, SRZ ;  /* 0x0000000000067805 */ /* 0x01cfe2000001ff00 */
[----:B------:R-:W0:Y:S04]  /*64d0*/  I2F.F64.U16 R4, R22 ;  /* 0x0000001600047312 */ /* 0x000e280000101800 */
[----:B0-----:R0:W-:Y:S01]  /*64e0*/  STG.E.128 desc[UR36][R8.64], R4 ;  /* 0x0000000408007986 */ /* 0x0011e2000c101d24 */
[----:B------:R-:W-:Y:S05]  /*64f0*/  BRA `(.L_x_9713) ;  /* 0x0000000000e47947 */ /* 0x000fea0003800000 */
.L_x_9732:
[----:B------:R-:W-:-:S13]  /*6500*/  ISETP.NE.AND P0, PT, R0, 0xf, PT ;  /* 0x0000000f0000780c */ /* 0x000fda0003f05270 */
[----:B------:R-:W-:Y:S05]  /*6510*/  @!P0 BRA `(.L_x_9734) ;  /* 0x0000000000d08947 */ /* 0x000fea0003800000 */
[----:B------:R-:W-:-:S13]  /*6520*/  ISETP.NE.AND P0, PT, R0, 0x17, PT ;  /* 0x000000170000780c */ /* 0x000fda0003f05270 */
[----:B------:R-:W-:Y:S05]  /*6530*/  @!P0 BRA `(.L_x_9735) ;  /* 0x0000000000848947 */ /* 0x000fea0003800000 */
[----:B------:R-:W-:-:S13]  /*6540*/  ISETP.NE.AND P0, PT, R0, 0x18, PT ;  /* 0x000000180000780c */ /* 0x000fda0003f05270 */
[----:B------:R-:W-:Y:S05]  /*6550*/  @!P0 BRA `(.L_x_9736) ;  /* 0x0000000000448947 */ /* 0x000fea0003800000 */
.L_x_9712:
        /* <DEDUP_REMOVED lines=16> */
.L_x_9737:
[----:B------:R-:W-:Y:S05]  /*6660*/  BRA `(.L_x_9713) ;  /* 0x0000000000887947 */ /* 0x000fea0003800000 */
.L_x_9736:
        /* <DEDUP_REMOVED lines=11> */
.L_x_9739:
[----:B------:R-:W-:Y:S05]  /*6720*/  BSYNC.RECONVERGENT B0 ;  /* 0x0000000000007941 */ /* 0x000fea0003800200 */
.L_x_9738:
[----:B------:R0:W-:Y:S01]  /*6730*/  STG.E.U8 desc[UR36][R8.64], R3 ;  /* 0x0000000308007986 */ /* 0x0001e2000c101124 */
[----:B------:R-:W-:Y:S05]  /*6740*/  BRA `(.L_x_9713) ;  /* 0x0000000000507947 */ /* 0x000fea0003800000 */
.L_x_9735:
        /* <DEDUP_REMOVED lines=12> */
.L_x_9740:
[----:B------:R-:W-:Y:S01]  /*6810*/  IMAD.MOV.U32 R3, RZ, RZ, 0x7f ;  /* 0x0000007fff037424 */ /* 0x000fe200078e00ff */
[----:B------:R-:W-:-:S04]  /*6820*/  ISETP.GT.U32.AND P0, PT, R5, 0x7f800000, PT ;  /* 0x7f8000000500780c */ /* 0x000fc80003f04070 */
[----:B------:R-:W-:-:S05]  /*6830*/  SEL R3, R3, 0x7c, P0 ;  /* 0x0000007c03037807 */ /* 0x000fca0000000000 */
[----:B------:R0:W-:Y:S01]  /*6840*/  STG.E.U8 desc[UR36][R8.64], R3 ;  /* 0x0000000308007986 */ /* 0x0001e2000c101124 */
[----:B------:R-:W-:Y:S05]  /*6850*/  BRA `(.L_x_9713) ;  /* 0x00000000000c7947 */ /* 0x000fea0003800000 */
.L_x_9734:
[----:B------:R-:W0:Y:S02]  /*6860*/  I2F.U16 R0, R22 ;  /* 0x0000001600007306 */ /* 0x000e240000101000 */
[----:B0-----:R-:W-:-:S05]  /*6870*/  F2FP.BF16.F32.PACK_AB R0, RZ, R0 ;  /* 0x00000000ff00723e */ /* 0x001fca00000010ff */
[----:B------:R0:W-:Y:S02]  /*6880*/  STG.E.U16 desc[UR36][R8.64], R0 ;  /* 0x0000000008007986 */ /* 0x0001e4000c101524 */
.L_x_9713:
[----:B------:R-:W-:Y:S05]  /*6890*/  BSYNC.RECONVERGENT B6 ;  /* 0x0000000000067941 */ /* 0x000fea0003800200 */
.L_x_9707:
[----:B------:R-:W-:-:S07]  /*68a0*/  VIADD R17, R17, 0x80 ;  /* 0x0000008011117836 */ /* 0x000fce0000000000 */
.L_x_9672:
[----:B------:R-:W-:Y:S05]  /*68b0*/  BSYNC.RECONVERGENT B8 ;  /* 0x0000000000087941 */ /* 0x000fea0003800200 */
.L_x_9634:
[----:B------:R-:W-:-:S13]  /*68c0*/  ISETP.GE.AND P0, PT, R17, R16, PT ;  /* 0x000000101100720c */ /* 0x000fda0003f06270 */
[----:B------:R-:W-:Y:S05]  /*68d0*/  @P0 EXIT ;  /* 0x000000000000094d */ /* 0x000fea0003800000 */
[----:B0-----:R-:W0:Y:S01]  /*68e0*/  LDC.64 R4, c[0x0][0x388] ;  /* 0x0000e200ff047b82 */ /* 0x001e220000000a00 */
[----:B------:R-:W5:Y:S01]  /*68f0*/  LDCU UR4, c[0x0][0x3a8] ;  /* 0x00007500ff0477ac */ /* 0x000f620008000800 */
[----:B-1----:R-:W-:Y:S01]  /*6900*/  PRMT R0, R18, 0x9910, RZ ;  /* 0x0000991012007816 */ /* 0x002fe200000000ff */
[----:B------:R-:W-:-:S03]  /*6910*/  IMAD R2, R2, 0x200, R17 ;  /* 0x0000020002027824 */ /* 0x000fc600078e0211 */
[----:B------:R-:W-:Y:S01]  /*6920*/  ISETP.GT.AND P1, PT, R0, 0x9, PT ;  /* 0x000000090000780c */ /* 0x000fe20003f24270 */
[----:B-----5:R-:W-:-:S05]  /*6930*/  IMAD R3, R2, UR4, RZ ;  /* 0x0000000402037c24 */ /* 0x020fca000f8e02ff */
        /* <DEDUP_REMOVED lines=13> */
.L_x_9744:
[----:B------:R-:W-:Y:S01]  /*6a10*/  STG.E.U8 desc[UR36][R2.64], R19 ;  /* 0x0000001302007986 */ /* 0x000fe2000c101124 */
[----:B------:R-:W-:Y:S05]  /*6a20*/  EXIT ;  /* 0x000000000000794d */ /* 0x000fea0003800000 */
.L_x_9743:
        /* <DEDUP_REMOVED lines=10> */
.L_x_9747:
[----:B------:R-:W-:-:S05]  /*6ad0*/  LOP3.LUT R19, R19, 0xffff, RZ, 0xc0, !PT ;  /* 0x0000ffff13137812 */ /* 0x000fca00078ec0ff */
[----:B------:R-:W-:Y:S01]  /*6ae0*/  STG.E desc[UR36][R2.64], R19 ;  /* 0x0000001302007986 */ /* 0x000fe2000c101924 */
[----:B------:R-:W-:Y:S05]  /*6af0*/  EXIT ;  /* 0x000000000000794d */ /* 0x000fea0003800000 */
.L_x_9746:
[----:B------:R-:W-:Y:S01]  /*6b00*/  STG.E.U16 desc[UR36][R2.64], R19 ;  /* 0x0000001302007986 */ /* 0x000fe2000c101524 */
[----:B------:R-:W-:Y:S05]  /*6b10*/  EXIT ;  /* 0x000000000000794d */ /* 0x000fea0003800000 */
.L_x_9742:
[----:B------:R-:W-:-:S13]  /*6b20*/  ISETP.GT.AND P0, PT, R0, 0x6, PT ;  /* 0x000000060000780c */ /* 0x000fda0003f04270 */
[----:B------:R-:W-:Y:S05]  /*6b30*/  @P0 BRA `(.L_x_9748) ;  /* 0x00000000002c0947 */ /* 0x000fea0003800000 */
[----:B------:R-:W-:-:S13]  /*6b40*/  ISETP.NE.AND P0, PT, R0, 0x5, PT ;  /* 0x000000050000780c */ /* 0x000fda0003f05270 */
[----:B------:R-:W-:Y:S05]  /*6b50*/  @!P0 BRA `(.L_x_9749) ;  /* 0x0000000000148947 */ /* 0x000fea0003800000 */
[----:B------:R-:W-:-:S13]  /*6b60*/  ISETP.NE.AND P0, PT, R0, 0x6, PT ;  /* 0x000000060000780c */ /* 0x000fda0003f05270 */
[----:B------:R-:W-:Y:S05]  /*6b70*/  @P0 BRA `(.L_x_9745) ;  /* 0x0000000400f80947 */ /* 0x000fea0003800000 */
[----:B------:R-:W0:Y:S02]  /*6b80*/  I2F.U16 R19, R19 ;  /* 0x0000001300137306 */ /* 0x000e240000101000 */
[----:B0-----:R-:W-:Y:S01]  /*6b90*/  STG.E desc[UR36][R2.64], R19 ;  /* 0x0000001302007986 */ /* 0x001fe2000c101924 */
[----:B------:R-:W-:Y:S05]  /*6ba0*/  EXIT ;  /* 0x000000000000794d */ /* 0x000fea0003800000 */
.L_x_9749:
[----:B------:R-:W0:Y:S02]  /*6bb0*/  I2F.U16 R0, R19 ;  /* 0x0000001300007306 */ /* 0x000e240000101000 */
[----:B0-----:R-:W-:-:S05]  /*6bc0*/  F2FP.F16.F32.PACK_AB R0, RZ, R0 ;  /* 0x00000000ff00723e */ /* 0x001fca00000000ff */
[----:B------:R-:W-:Y:S01]  /*6bd0*/  STG.E.U16 desc[UR36][R2.64], R0 ;  /* 0x0000000002007986 */ /* 0x000fe2000c101524 */
[----:B------:R-:W-:Y:S05]  /*6be0*/  EXIT ;  /* 0x000000000000794d */ /* 0x000fea0003800000 */
.L_x_9748:
        /* <DEDUP_REMOVED lines=8> */
[----:B0-----:R-:W-:Y:S01]  /*6c70*/  STG.E.64 desc[UR36][R2.64], R4 ;  /* 0x0000000402007986 */ /* 0x001fe2000c101b24 */
[----:B------:R-:W-:Y:S05]  /*6c80*/  EXIT ;  /* 0x000000000000794d */ /* 0x000fea0003800000 */
.L_x_9751:
[----:B------:R-:W0:Y:S02]  /*6c90*/  I2F.U16 R19, R19 ;  /* 0x0000001300137306 */ /* 0x000e240000101000 */
[----:B0-----:R-:W-:-:S04]  /*6ca0*/  F2FP.F16.F32.PACK_AB R5, RZ, R19 ;  /* 0x00000013ff05723e */ /* 0x001fc800000000ff */
[----:B------:R-:W-:-:S05]  /*6cb0*/  PRMT R5, R5, 0x5410, RZ ;  /* 0x0000541005057816 */ /* 0x000fca00000000ff */
[----:B------:R-:W-:Y:S01]  /*6cc0*/  STG.E desc[UR36][R2.64], R5 ;  /* 0x0000000502007986 */ /* 0x000fe2000c101924 */
[----:B------:R-:W-:Y:S05]  /*6cd0*/  EXIT ;  /* 0x000000000000794d */ /* 0x000fea0003800000 */
.L_x_9750:
[----:B------:R-:W0:Y:S02]  /*6ce0*/  I2F.F64.U16 R4, R19 ;  /* 0x0000001300047312 */ /* 0x000e240000101800 */
[----:B0-----:R-:W-:Y:S01]  /*6cf0*/  STG.E.64 desc[UR36][R2.64], R4 ;  /* 0x0000000402007986 */ /* 0x001fe2000c101b24 */
[----:B------:R-:W-:Y:S05]  /*6d00*/  EXIT ;  /* 0x000000000000794d */ /* 0x000fea0003800000 */
.L_x_9741:
        /* <DEDUP_REMOVED lines=12> */
.L_x_9755:
        /* <DEDUP_REMOVED lines=17> */
.L_x_9757:
[----:B------:R-:W-:Y:S05]  /*6ee0*/  BSYNC.RECONVERGENT B0 ;  /* 0x0000000000007941 */ /* 0x000fea0003800200 */
.L_x_9756:
[----:B------:R-:W-:Y:S01]  /*6ef0*/  STG.E.U8 desc[UR36][R2.64], R0 ;  /* 0x0000000002007986 */ /* 0x000fe2000c101124 */
[----:B------:R-:W-:Y:S05]  /*6f00*/  EXIT ;  /* 0x000000000000794d */ /* 0x000fea0003800000 */
.L_x_9754:
        /* <DEDUP_REMOVED lines=17> */
.L_x_9759:
[----:B------:R-:W-:Y:S05]  /*7020*/  BSYNC.RECONVERGENT B0 ;  /* 0x0000000000007941 */ /* 0x000fea0003800200 */
.L_x_9758:
[----:B------:R-:W-:Y:S01]  /*7030*/  STG.E.U8 desc[UR36][R2.64], R0 ;  /* 0x0000000002007986 */ /* 0x000fe2000c101124 */
[----:B------:R-:W-:Y:S05]  /*7040*/  EXIT ;  /* 0x000000000000794d */ /* 0x000fea0003800000 */
.L_x_9753:
        /* <DEDUP_REMOVED lines=21> */
.L_x_9761:
[----:B------:R-:W-:Y:S01]  /*71a0*/  LOP3.LUT R4, R19, 0xffff, RZ, 0xc0, !PT ;  /* 0x0000ffff13047812 */ /* 0x000fe200078ec0ff */
[----:B------:R-:W-:-:S05]  /*71b0*/  IMAD.MOV.U32 R5, RZ, RZ, RZ ;  /* 0x000000ffff057224 */ /* 0x000fca00078e00ff */
[----:B------:R-:W-:Y:S01]  /*71c0*/  STG.E.64 desc[UR36][R2.64], R4 ;  /* 0x0000000402007986 */ /* 0x000fe2000c101b24 */
[----:B------:R-:W-:Y:S05]  /*71d0*/  EXIT ;  /* 0x000000000000794d */ /* 0x000fea0003800000 */
.L_x_9760:
[----:B------:R-:W-:-:S05]  /*71e0*/  LOP3.LUT R19, R19, 0xffff, RZ, 0xc0, !PT ;  /* 0x0000ffff13137812 */ /* 0x000fca00078ec0ff */
[----:B------:R-:W-:Y:S01]  /*71f0*/  STG.E desc[UR36][R2.64], R19 ;  /* 0x0000001302007986 */ /* 0x000fe2000c101924 */
[----:B------:R-:W-:Y:S05]  /*7200*/  EXIT ;  /* 0x000000000000794d */ /* 0x000fea0003800000 */
.L_x_9752:
        /* <DEDUP_REMOVED lines=11> */
.L_x_9763:
[----:B--234-:R-:W-:Y:S01]  /*72c0*/  CS2R R6, SRZ ;  /* 0x0000000000067805 */ /* 0x01cfe2000001ff00 */
[----:B------:R-:W0:Y:S04]  /*72d0*/  I2F.F64.U16 R4, R19 ;  /* 0x0000001300047312 */ /* 0x000e280000101800 */
[----:B0-----:R-:W-:Y:S01]  /*72e0*/  STG.E.128 desc[UR36][R2.64], R4 ;  /* 0x0000000402007986 */ /* 0x001fe2000c101d24 */
[----:B------:R-:W-:Y:S05]  /*72f0*/  EXIT ;  /* 0x000000000000794d */ /* 0x000fea0003800000 */
.L_x_9762:
[----:B------:R-:W-:-:S13]  /*7300*/  ISETP.NE.AND P0, PT, R0, 0xf, PT ;  /* 0x0000000f0000780c */ /* 0x000fda0003f05270 */
[----:B------:R-:W-:Y:S05]  /*7310*/  @!P0 BRA `(.L_x_9764) ;  /* 0x0000000000d48947 */ /* 0x000fea0003800000 */
[----:B------:R-:W-:-:S13]  /*7320*/  ISETP.NE.AND P0, PT, R0, 0x17, PT ;  /* 0x000000170000780c */ /* 0x000fda0003f05270 */
[----:B------:R-:W-:Y:S05]  /*7330*/  @!P0 BRA `(.L_x_9765) ;  /* 0x0000000000848947 */ /* 0x000fea0003800000 */
[----:B------:R-:W-:-:S13]  /*7340*/  ISETP.NE.AND P0, PT, R0, 0x18, PT ;  /* 0x000000180000780c */ /* 0x000fda0003f05270 */
[----:B------:R-:W-:Y:S05]  /*7350*/  @!P0 BRA `(.L_x_9766) ;  /* 0x0000000000448947 */ /* 0x000fea0003800000 */
.L_x_9745:
[----:B------:R-:W-:Y:S01]  /*7360*/  MOV R0, 0x0 ;  /* 0x0000000000007802 */ /* 0x000fe20000000f00 */
[----:B------:R-:W0:Y:S01]  /*7370*/  LDCU.64 UR4, c[0x4][0x138] ;  /* 0x01002700ff0477ac */ /* 0x000e220008000a00 */
[----:B------:R-:W-:Y:S02]  /*7380*/  IMAD.MOV.U32 R8, RZ, RZ, 0x65 ;  /* 0x00000065ff087424 */ /* 0x000fe400078e00ff */
[----:B------:R1:W1:Y:S01]  /*7390*/  LDC.64 R2, c[0x4][R0] ;  /* 0x0100000000027b82 */ /* 0x0002620000000a00 */
[----:B------:R-:W2:Y:S01]  /*73a0*/  LDCU.64 UR6, c[0x4][0x140] ;  /* 0x01002800ff0677ac */ /* 0x000ea20008000a00 */
[----:B------:R-:W-:Y:S02]  /*73b0*/  IMAD.MOV.U32 R12, RZ, RZ, 0x1 ;  /* 0x00000001ff0c7424 */ /* 0x000fe400078e00ff */
[----:B------:R-:W-:Y:S01]  /*73c0*/  IMAD.MOV.U32 R13, RZ, RZ, RZ ;  /* 0x000000ffff0d7224 */ /* 0x000fe200078e00ff */
[----:B------:R-:W5:Y:S01]  /*73d0*/  LDCU.64 UR8, c[0x4][0x10] ;  /* 0x01000200ff0877ac */ /* 0x000f620008000a00 */
[----:B0-----:R-:W-:-:S02]  /*73e0*/  IMAD.U32 R4, RZ, RZ, UR4 ;  /* 0x00000004ff047e24 */ /* 0x001fc4000f8e00ff */
[----:B------:R-:W-:Y:S02]  /*73f0*/  IMAD.U32 R5, RZ, RZ, UR5 ;  /* 0x00000005ff057e24 */ /* 0x000fe4000f8e00ff */
[----:B--234-:R-:W-:Y:S02]  /*7400*/  IMAD.U32 R6, RZ, RZ, UR6 ;  /* 0x00000006ff067e24 */ /* 0x01cfe4000f8e00ff */
[----:B------:R-:W-:Y:S02]  /*7410*/  IMAD.U32 R7, RZ, RZ, UR7 ;  /* 0x00000007ff077e24 */ /* 0x000fe4000f8e00ff */
[----:B-----5:R-:W-:Y:S02]  /*7420*/  IMAD.U32 R10, RZ, RZ, UR8 ;  /* 0x00000008ff0a7e24 */ /* 0x020fe4000f8e00ff */
[----:B------:R-:W-:-:S07]  /*7430*/  IMAD.U32 R11, RZ, RZ, UR9 ;  /* 0x00000009ff0b7e24 */ /* 0x000fce000f8e00ff */
[----:B------:R-:W-:-:S07]  /*7440*/  LEPC R20, `(.L_x_9767) ;  /* 0x000000001014794e */ /* 0x000fce0000000000 */
[----:B-1----:R-:W-:Y:S05]  /*7450*/  CALL.ABS.NOINC R2 ;  /* 0x0000000002007343 */ /* 0x002fea0003c00000 */
.L_x_9767:
[----:B------:R-:W-:Y:S05]  /*7460*/  EXIT ;  /* 0x000000000000794d */ /* 0x000fea0003800000 */
.L_x_9766:
        /* <DEDUP_REMOVED lines=11> */
.L_x_9769:
[----:B------:R-:W-:Y:S05]  /*7520*/  BSYNC.RECONVERGENT B0 ;  /* 0x0000000000007941 */ /* 0x000fea0003800200 */
.L_x_9768:
[----:B------:R-:W-:Y:S01]  /*7530*/  STG.E.U8 desc[UR36][R2.64], R5 ;  /* 0x0000000502007986 */ /* 0x000fe2000c101124 */
[----:B------:R-:W-:Y:S05]  /*7540*/  EXIT ;  /* 0x000000000000794d */ /* 0x000fea0003800000 */
.L_x_9765:
        /* <DEDUP_REMOVED lines=13> */
.L_x_9770:
[----:B------:R-:W-:Y:S01]  /*7620*/  IMAD.MOV.U32 R5, RZ, RZ, 0x7f ;  /* 0x0000007fff057424 */ /* 0x000fe200078e00ff */
[----:B------:R-:W-:-:S04]  /*7630*/  ISETP.GT.U32.AND P0, PT, R19, 0x7f800000, PT ;  /* 0x7f8000001300780c */ /* 0x000fc80003f04070 */
[----:B------:R-:W-:-:S05]  /*7640*/  SEL R5, R5, 0x7c, P0 ;  /* 0x0000007c05057807 */ /* 0x000fca0000000000 */
[----:B------:R-:W-:Y:S01]  /*7650*/  STG.E.U8 desc[UR36][R2.64], R5 ;  /* 0x0000000502007986 */ /* 0x000fe2000c101124 */
[----:B------:R-:W-:Y:S05]  /*7660*/  EXIT ;  /* 0x000000000000794d */ /* 0x000fea0003800000 */
.L_x_9764:
[----:B------:R-:W0:Y:S02]  /*7670*/  I2F.U16 R0, R19 ;  /* 0x0000001300007306 */ /* 0x000e240000101000 */
[----:B0-----:R-:W-:-:S05]  /*7680*/  F2FP.BF16.F32.PACK_AB R0, RZ, R0 ;  /* 0x00000000ff00723e */ /* 0x001fca00000010ff */
[----:B------:R-:W-:Y:S01]  /*7690*/  STG.E.U16 desc[UR36][R2.64], R0 ;  /* 0x0000000002007986 */ /* 0x000fe2000c101524 */
[----:B------:R-:W-:Y:S05]  /*76a0*/  EXIT ;  /* 0x000000000000794d */ /* 0x000fea0003800000 */
.L_x_9771:
        /* <DEDUP_REMOVED lines=13> */
.L_x_20856:


//--------------------- .text._ZN2at6native18elementwise_kernelILi128ELi4EZNS0_22gpu_kernel_impl_nocastINS0_13BUnaryFunctorIhhhZZZNS0_18rshift_kernel_cudaERNS_18TensorIteratorBaseEENKUlvE_clEvENKUlvE_clEvEUlhhE_EEEEvS5_RKT_EUliE_EEviT1_ --------------------------
	.section	.text._ZN2at6native18elementwise_kernelILi128ELi4EZNS0_22gpu_kernel_impl_nocastINS0_13BUnaryFunctorIhhhZZZNS0_18rshift_kernel_cudaERNS_18TensorIteratorBaseEENKUlvE_clEvENKUlvE_clEvEUlhhE_EEEEvS5_RKT_EUliE_EEviT1_,"ax",@progbits
	.align	128
        .global         _ZN2at6native18elementwise_kernelILi128ELi4EZNS0_22gpu_kernel_impl_nocastINS0_13BUnaryFunctorIhhhZZZNS0_18rshift_kernel_cudaERNS_18TensorIteratorBaseEENKUlvE_clEvENKUlvE_clEvEUlhhE_EEEEvS5_RKT_EUliE_EEviT1_
        .type           _ZN2at6native18elementwise_kernelILi128ELi4EZNS0_22gpu_kernel_impl_nocastINS0_13BUnaryFunctorIhhhZZZNS0_18rshift_kernel_cudaERNS_18TensorIteratorBaseEENKUlvE_clEvENKUlvE_clEvEUlhhE_EEEEvS5_RKT_EUliE_EEviT1_,@function
        .size           _ZN2at6native18elementwise_kernelILi128ELi4EZNS0_22gpu_kernel_impl_nocastINS0_13BUnaryFunctorIhhhZZZNS0_18rshift_kernel_cudaERNS_18TensorIteratorBaseEENKUlvE_clEvENKUlvE_clEvEUlhhE_EEEEvS5_RKT_EUliE_EEviT1_,(.L_x_20857 - _ZN2at6native18elementwise_kernelILi128ELi4EZNS0_22gpu_kernel_impl_nocastINS0_13BUnaryFunctorIhhhZZZNS0_18rshift_kernel_cudaERNS_18TensorIteratorBaseEENKUlvE_clEvENKUlvE_clEvEUlhhE_EEEEvS5_RKT_EUliE_EEviT1_)
        .other          _ZN2at6native18elementwise_kernelILi128ELi4EZNS0_22gpu_kernel_impl_nocastINS0_13BUnaryFunctorIhhhZZZNS0_18rshift_kernel_cudaERNS_18TensorIteratorBaseEENKUlvE_clEvENKUlvE_clEvEUlhhE_EEEEvS5_RKT_EUliE_EEviT1_,@"STO_CUDA_ENTRY STV_DEFAULT"
_ZN2at6native18elementwise_kernelILi128ELi4EZNS0_22gpu_kernel_impl_nocastINS0_13BUnaryFunctorIhhhZZZNS0_18rshift_kernel_cudaERNS_18TensorIteratorBaseEENKUlvE_clEvENKUlvE_clEvEUlhhE_EEEEvS5_RKT_EUliE_EEviT1_:
.text._ZN2at6native18elementwise_kernelILi128ELi4EZNS0_22gpu_kernel_impl_nocastINS0_13BUnaryFunctorIhhhZZZNS0_18rshift_kernel_cudaERNS_18TensorIteratorBaseEENKUlvE_clEvENKUlvE_clEvEUlhhE_EEEEvS5_RKT_EUliE_EEviT1_:
        /* <DEDUP_REMOVED lines=18> */
[----:B----4-:R-:W-:Y:S02]  /*0120*/  ISETP.GT.U32.AND P0, PT, R0, 0x7, PT ;  /* 0x000000070000780c */ /* 0x010fe40003f04070 */
[----:B------:R-:W-:-:S02]  /*0130*/  IADD3 R3, PT, PT, R3, 0x80, RZ ;  /* 0x0000008003037810 */ /* 0x000fc40007ffe0ff */
[----:B--2---:R-:W-:-:S04]  /*0140*/  SHF.R.U32.HI R2, RZ, R0, R5 ;  /* 0x00000000ff027219 */ /* 0x004fc80000011605 */
[----:B------:R-:W-:Y:S02]  /*0150*/  SEL R9, R2, RZ, !P0 ;  /* 0x000000ff02097207 */ /* 0x000fe40004000000 */
[----:B------:R-:W-:-:S03]  /*0160*/  ISETP.GE.AND P0, PT, R3, UR4, PT ;  /* 0x0000000403007c0c */ /* 0x000fc6000bf06270 */
[----:B0-----:R0:W-:Y:S10]  /*0170*/  STG.E.U8 desc[UR6][R6.64], R9 ;  /* 0x0000000906007986 */ /* 0x0011f4000c101106 */
[----:B------:R-:W-:Y:S05]  /*0180*/  @P0 BREAK.RELIABLE B1 ;  /* 0x0000000000010942 */ /* 0x000fea0003800100 */
[----:B------:R-:W-:Y:S05]  /*0190*/  @P0 BRA `(.L_x_9776) ;  /* 0x0000000000500947 */ /* 0x000fea0003800000 */
[----:B------:R-:W1:Y:S02]  /*01a0*/  LDC.64 R4, c[0x0][0x588] ;  /* 0x00016200ff047b82 */ /* 0x000e640000000a00 */
[----:B-1----:R-:W2:Y:S06]  /*01b0*/  LDG.E.U8 R5, desc[UR6][R4.64] ;  /* 0x0000000604057981 */ /* 0x002eac000c1e1100 */
[----:B0-----:R-:W0:Y:S01]  /*01c0*/  LDC.64 R6, c[0x0][0x580] ;  /* 0x00016000ff067b82 */ /* 0x001e220000000a00 */
[----:B------:R-:W-:Y:S02]  /*01d0*/  ISETP.GT.U32.AND P0, PT, R0, 0x7, PT ;  /* 0x000000070000780c */ /* 0x000fe40003f04070 */
[----:B------:R-:W-:-:S02]  /*01e0*/  IADD3 R3, PT, PT, R3, 0x80, RZ ;  /* 0x0000008003037810 */ /* 0x000fc40007ffe0ff */
[----:B--2---:R-:W-:-:S04]  /*01f0*/  SHF.R.U32.HI R2, RZ, R0, R5 ;  /* 0x00000000ff027219 */ /* 0x004fc80000011605 */
[----:B------:R-:W-:-:S05]  /*0200*/  SEL R9, R2, RZ, !P0 ;  /* 0x000000ff02097207 */ /* 0x000fca0004000000 */
[----:B0-----:R0:W-:Y:S02]  /*0210*/  STG.E.U8 desc[UR6][R6.64], R9 ;  /* 0x0000000906007986 */ /* 0x0011e4000c101106 */
.L_x_9775:
[----:B------:R-:W-:-:S13]  /*0220*/  ISETP.GE.AND P0, PT, R3, UR4, PT ;  /* 0x0000000403007c0c */ /* 0x000fda000bf06270 */
[----:B------:R-:W-:Y:S05]  /*0230*/  @P0 BREAK.RELIABLE B1 ;  /* 0x0000000000010942 */ /* 0x000fea0003800100 */
[----:B------:R-:W-:Y:S05]  /*0240*/  @P0 BRA `(.L_x_9776) ;  /* 0x0000000000240947 */ /* 0x000fea0003800000 */
[----:B------:R-:W-:Y:S05]  /*0250*/  BSYNC.RELIABLE B1 ;  /* 0x0000000000017941 */ /* 0x000fea0003800100 */
.L_x_9774:
[----:B------:R-:W1:Y:S02]  /*0260*/  LDC.64 R4, c[0x0][0x588] ;  /* 0x00016200ff047b82 */ /* 0x000e640000000a00 */
[----:B-1----:R-:W2:Y:S06]  /*0270*/  LDG.E.U8 R5, desc[UR6][R4.64] ;  /* 0x0000000604057981 */ /* 0x002eac000c1e1100 */
[----:B0-----:R-:W0:Y:S01]  /*0280*/  LDC.64 R6, c[0x0][0x580] ;  /* 0x00016000ff067b82 */ /* 0x001e220000000a00 */
[----:B----4-:R-:W-:Y:S02]  /*0290*/  ISETP.GT.U32.AND P0, PT, R0, 0x7, PT ;  /* 0x000000070000780c */ /* 0x010fe40003f04070 */
[----:B------:R-:W-:-:S02]  /*02a0*/  IADD3 R3, PT, PT, R3, 0x80, RZ ;  /* 0x0000008003037810 */ /* 0x000fc40007ffe0ff */
[----:B--2---:R-:W-:-:S04]  /*02b0*/  SHF.R.U32.HI R2, RZ, R0, R5 ;  /* 0x00000000ff027219 */ /* 0x004fc80000011605 */
[----:B------:R-:W-:-:S05]  /*02c0*/  SEL R9, R2, RZ, !P0 ;  /* 0x000000ff02097207 */ /* 0x000fca0004000000 */
[----:B0-----:R1:W-:Y:S02]  /*02d0*/  STG.E.U8 desc[UR6][R6.64], R9 ;  /* 0x0000000906007986 */ /* 0x0013e4000c101106 */
.L_x_9776:
[----:B------:R-:W-:Y:S05]  /*02e0*/  BSYNC.RECONVERGENT B0 ;  /* 0x0000000000007941 */ /* 0x000fea0003800200 */
.L_x_9773:
[----:B------:R-:W-:Y:S05]  /*02f0*/  WARPSYNC.ALL ;  /* 0x0000000000007948 */ /* 0x000fea0003800000 */
[----:B------:R-:W-:-:S13]  /*0300*/  ISETP.GE.AND P0, PT, R3, UR4, PT ;  /* 0x0000000403007c0c */ /* 0x000fda000bf06270 */
[----:B------:R-:W-:Y:S05]  /*0310*/  @P0 EXIT ;  /* 0x000000000000094d */ /* 0x000fea0003800000 */
[----:B------:R-:W2:Y:S02]  /*0320*/  LDC.64 R2, c[0x0][0x588] ;  /* 0x00016200ff027b82 */ /* 0x000ea40000000a00 */
[----:B--2---:R-:W2:Y:S06]  /*0330*/  LDG.E.U8 R3, desc[UR6][R2.64] ;  /* 0x0000000602037981 */ /* 0x004eac000c1e1100 */
[----:B------:R-:W3:Y:S01]  /*0340*/  LDC.64 R4, c[0x0][0x580] ;  /* 0x00016000ff047b82 */ /* 0x000ee20000000a00 */
[----:B----4-:R-:W-:Y:S02]  /*0350*/  ISETP.GT.U32.AND P0, PT, R0, 0x7, PT ;  /* 0x000000070000780c */ /* 0x010fe40003f04070 */
[----:B--2---:R-:W-:-:S04]  /*0360*/  SHF.R.U32.HI R0, RZ, R0, R3 ;  /* 0x00000000ff007219 */ /* 0x004fc80000011603 */
[----:B01----:R-:W-:-:S05]  /*0370*/  SEL R7, R0, RZ, !P0 ;  /* 0x000000ff00077207 */ /* 0x003fca0004000000 */
[----:B---3--:R-:W-:Y:S01]  /*0380*/  STG.E.U8 desc[UR6][R4.64], R7 ;  /* 0x0000000704007986 */ /* 0x008fe2000c101106 */
[----:B------:R-:W-:Y:S05]  /*0390*/  EXIT ;  /* 0x000000000000794d */ /* 0x000fea0003800000 */
.L_x_9772:
        /* <DEDUP_REMOVED lines=299> */
[----:B------:R-:W-:-:S04]  /*1650*/  IMAD R8, R15, UR8, R9 ;  /* 0x000000080f087c24 */ /* 0x000fc8000f8e0209 */
[----:B------:R-:W-:Y:S02]  /*1660*/  @P0 IMAD.MOV R7, RZ, RZ, -R7 ;  /* 0x000000ffff070224 */ /* 0x000fe400078e0a07 */
[C---:B--2---:R-:W-:Y:S02]  /*1670*/  IMAD R5, R8.reuse, UR10, R5 ;  /* 0x0000000a08057c24 */ /* 0x044fe4000f8e0205 */
[----:B0-----:R-:W-:Y:S02]  /*1680*/  @P0 IMAD R12, R7, R14, R13 ;  /* 0x0000000e070c0224 */ /* 0x001fe400078e020d */
[----:B------:R-:W-:Y:S02]  /*1690*/  IMAD R6, R8, UR11, R6 ;  /* 0x0000000b08067c24 */ /* 0x000fe4000f8e0206 */
[C---:B-1----:R-:W-:Y:S02]  /*16a0*/  @P0 IMAD R5, R12.reuse, R10, R5 ;  /* 0x0000000a0c050224 */ /* 0x042fe400078e0205 */
[----:B------:R-:W-:-:S07]  /*16b0*/  @P0 IMAD R6, R12, R11, R6 ;  /* 0x0000000b0c060224 */ /* 0x000fce00078e0206 */
.L_x_9780:
[----:B------:R-:W0:Y:S02]  /*16c0*/  LDCU.128 UR8, c[0x0][0x580] ;  /* 0x0000b000ff0877ac */ /* 0x000e240008000c00 */
[----:B0-----:R-:W-:-:S04]  /*16d0*/  IADD3 R6, P0, PT, R6, UR10, RZ ;  /* 0x0000000a06067c10 */ /* 0x001fc8000ff1e0ff */
[----:B------:R-:W-:-:S06]  /*16e0*/  IADD3.X R7, PT, PT, RZ, UR11, RZ, P0, !PT ;  /* 0x0000000bff077c10 */ /* 0x000fcc00087fe4ff */
[----:B------:R-:W2:Y:S01]  /*16f0*/  LDG.E.U8 R7, desc[UR6][R6.64] ;  /* 0x0000000606077981 */ /* 0x000ea2000c1e1100 */
[----:B------:R-:W-:Y:S02]  /*1700*/  IADD3 R8, P0, PT, R5, UR8, RZ ;  /* 0x0000000805087c10 */ /* 0x000fe4000ff1e0ff */
[----:B----4-:R-:W-:Y:S02]  /*1710*/  ISETP.GT.U32.AND P1, PT, R0, 0x7, PT ;  /* 0x000000070000780c */ /* 0x010fe40003f24070 */
[----:B------:R-:W-:Y:S02]  /*1720*/  IADD3.X R9, PT, PT, RZ, UR9, RZ, P0, !PT ;  /* 0x00000009ff097c10 */ /* 0x000fe400087fe4ff */
[----:B------:R-:W-:-:S04]  /*1730*/  IADD3 R3, PT, PT, R3, 0x80, RZ ;  /* 0x0000008003037810 */ /* 0x000fc80007ffe0ff */
[----:B------:R-:W-:-:S13]  /*1740*/  ISETP.GE.AND P0, PT, R3, UR4, PT ;  /* 0x0000000403007c0c */ /* 0x000fda000bf06270 */
[----:B------:R-:W-:Y:S05]  /*1750*/  @P0 BREAK.RELIABLE B1 ;  /* 0x0000000000010942 */ /* 0x000fea0003800100 */
[----:B--2---:R-:W-:-:S04]  /*1760*/  SHF.R.U32.HI R5, RZ, R0, R7 ;  /* 0x00000000ff057219 */ /* 0x004fc80000011607 */
[----:B------:R-:W-:-:S05]  /*1770*/  SEL R5, R5, RZ, !P1 ;  /* 0x000000ff05057207 */ /* 0x000fca0004800000 */
[----:B------:R0:W-:Y:S01]  /*1780*/  STG.E.U8 desc[UR6][R8.64], R5 ;  /* 0x0000000508007986 */ /* 0x0001e2000c101106 */
        /* <DEDUP_REMOVED lines=299> */
.L_x_9782:
[----:B------:R-:W0:Y:S02]  /*2a40*/  LDCU.128 UR8, c[0x0][0x580] ;  /* 0x0000b000ff0877ac */ /* 0x000e240008000c00 */
[----:B0-----:R-:W-:-:S04]  /*2a50*/  IADD3 R6, P0, PT, R6, UR10, RZ ;  /* 0x0000000a06067c10 */ /* 0x001fc8000ff1e0ff */
[----:B------:R-:W-:-:S06]  /*2a60*/  IADD3.X R7, PT, PT, RZ, UR11, RZ, P0, !PT ;  /* 0x0000000bff077c10 */ /* 0x000fcc00087fe4ff */
[----:B------:R-:W2:Y:S01]  /*2a70*/  LDG.E.U8 R7, desc[UR6][R6.64] ;  /* 0x0000000606077981 */ /* 0x000ea2000c1e1100 */
[----:B------:R-:W-:Y:S02]  /*2a80*/  IADD3 R8, P0, PT, R5, UR8, RZ ;  /* 0x0000000805087c10 */ /* 0x000fe4000ff1e0ff */
[----:B------:R-:W-:Y:S02]  /*2a90*/  ISETP.GT.U32.AND P1, PT, R0, 0x7, PT ;  /* 0x000000070000780c */ /* 0x000fe40003f24070 */
[----:B------:R-:W-:Y:S01]  /*2aa0*/  IADD3 R3, PT, PT, R3, 0x80, RZ ;  /* 0x0000008003037810 */ /* 0x000fe20007ffe0ff */
[----:B------:R-:W-:Y:S01]  /*2ab0*/  IMAD.X R9, RZ, RZ, UR9, P0 ;  /* 0x00000009ff097e24 */ /* 0x000fe200080e06ff */
[----:B--2---:R-:W-:-:S04]  /*2ac0*/  SHF.R.U32.HI R5, RZ, R0, R7 ;  /* 0x00000000ff057219 */ /* 0x004fc80000011607 */
[----:B------:R-:W-:-:S05]  /*2ad0*/  SEL R5, R5, RZ, !P1 ;  /* 0x000000ff05057207 */ /* 0x000fca0004800000 */
[----:B------:R0:W-:Y:S02]  /*2ae0*/  STG.E.U8 desc[UR6][R8.64], R5 ;  /* 0x0000000508007986 */ /* 0x0001e4000c101106 */
.L_x_9779:
[----:B------:R-:W-:-:S13]  /*2af0*/  ISETP.GE.AND P0, PT, R3, UR4, PT ;  /* 0x0000000403007c0c */ /* 0x000fda000bf06270 */
[----:B------:R-:W-:Y:S05]  /*2b00*/  @P0 BREAK.RELIABLE B1 ;  /* 0x0000000000010942 */ /* 0x000fea0003800100 */
[----:B------:R-:W-:Y:S05]  /*2b10*/  @P0 BRA `(.L_x_9781) ;  /* 0x0000001000d80947 */ /* 0x000fea0003800000 */
[----:B------:R-:W-:Y:S05]  /*2b20*/  BSYNC.RELIABLE B1 ;  /* 0x0000000000017941 */ /* 0x000fea0003800100 */
.L_x_9778:
        /* <DEDUP_REMOVED lines=298> */
.L_x_9783:
[----:B------:R-:W0:Y:S02]  /*3dd0*/  LDCU.128 UR8, c[0x0][0x580] ;  /* 0x0000b000ff0877ac */ /* 0x000e240008000c00 */
[----:B0-----:R-:W-:-:S05]  /*3de0*/  IADD3 R6, P0, PT, R6, UR10, RZ ;  /* 0x0000000a06067c10 */ /* 0x001fca000ff1e0ff */
[----:B------:R-:W-:-:S06]  /*3df0*/  IMAD.X R7, RZ, RZ, UR11, P0 ;  /* 0x0000000bff077e24 */ /* 0x000fcc00080e06ff */
[----:B------:R-:W2:Y:S01]  /*3e00*/  LDG.E.U8 R7, desc[UR6][R6.64] ;  /* 0x0000000606077981 */ /* 0x000ea2000c1e1100 */
[----:B------:R-:W-:Y:S02]  /*3e10*/  IADD3 R8, P0, PT, R5, UR8, RZ ;  /* 0x0000000805087c10 */ /* 0x000fe4000ff1e0ff */
[----:B----4-:R-:W-:Y:S02]  /*3e20*/  ISETP.GT.U32.AND P1, PT, R0, 0x7, PT ;  /* 0x000000070000780c */ /* 0x010fe40003f24070 */
[----:B------:R-:W-:Y:S02]  /*3e30*/  IADD3.X R9, PT, PT, RZ, UR9, RZ, P0, !PT ;  /* 0x00000009ff097c10 */ /* 0x000fe400087fe4ff */
[----:B------:R-:W-:Y:S02]  /*3e40*/  IADD3 R3, PT, PT, R3, 0x80, RZ ;  /* 0x0000008003037810 */ /* 0x000fe40007ffe0ff */
[----:B--2---:R-:W-:-:S04]  /*3e50*/  SHF.R.U32.HI R5, RZ, R0, R7 ;  /* 0x00000000ff057219 */ /* 0x004fc80000011607 */
[----:B------:R-:W-:-:S05]  /*3e60*/  SEL R5, R5, RZ, !P1 ;  /* 0x000000ff05057207 */ /* 0x000fca0004800000 */
[----:B------:R1:W-:Y:S02]  /*3e70*/  STG.E.U8 desc[UR6][R8.64], R5 ;  /* 0x0000000508007986 */ /* 0x0003e4000c101106 */
.L_x_9781:
[----:B------:R-:W-:Y:S05]  /*3e80*/  BSYNC.RECONVERGENT B0 ;  /* 0x0000000000007941 */ /* 0x000fea0003800200 */
.L_x_9777:
        /* <DEDUP_REMOVED lines=301> */
.L_x_9784:
[----:B------:R-:W0:Y:S02]  /*5160*/  LDCU.128 UR8, c[0x0][0x580] ;  /* 0x0000b000ff0877ac */ /* 0x000e240008000c00 */
[----:B0-----:R-:W-:-:S04]  /*5170*/  IADD3 R4, P0, PT, R4, UR10, RZ ;  /* 0x0000000a04047c10 */ /* 0x001fc8000ff1e0ff */
[----:B------:R-:W-:-:S06]  /*5180*/  IADD3.X R5, PT, PT, RZ, UR11, RZ, P0, !PT ;  /* 0x0000000bff057c10 */ /* 0x000fcc00087fe4ff */
[----:B------:R-:W2:Y:S01]  /*5190*/  LDG.E.U8 R5, desc[UR6][R4.64] ;  /* 0x0000000604057981 */ /* 0x000ea2000c1e1100 */
[----:B----4-:R-:W-:Y:S02]  /*51a0*/  ISETP.GT.U32.AND P1, PT, R0, 0x7, PT ;  /* 0x000000070000780c */ /* 0x010fe40003f24070 */
[----:B------:R-:W-:-:S04]  /*51b0*/  IADD3 R2, P0, PT, R3, UR8, RZ ;  /* 0x0000000803027c10 */ /* 0x000fc8000ff1e0ff */
[----:B------:R-:W-:Y:S02]  /*51c0*/  IADD3.X R3, PT, PT, RZ, UR9, RZ, P0, !PT ;  /* 0x00000009ff037c10 */ /* 0x000fe400087fe4ff */
[----:B--2---:R-:W-:-:S04]  /*51d0*/  SHF.R.U32.HI R0, RZ, R0, R5 ;  /* 0x00000000ff007219 */ /* 0x004fc80000011605 */
[----:B------:R-:W-:-:S05]  /*51e0*/  SEL R7, R0, RZ, !P1 ;  /* 0x000000ff00077207 */ /* 0x000fca0004800000 */
[----:B------:R-:W-:Y:S01]  /*51f0*/  STG.E.U8 desc[UR6][R2.64], R7 ;  /* 0x0000000702007986 */ /* 0x000fe2000c101106 */
[----:B------:R-:W-:Y:S05]  /*5200*/  EXIT ;  /* 0x000000000000794d */ /* 0x000fea0003800000 */
.L_x_9785:
        /* <DEDUP_REMOVED lines=15> */
.L_x_20857:


//--------------------- .text._ZN2at6native27unrolled_elementwise_kernelINS0_13BUnaryFunctorIhhhZZZNS0_18rshift_kernel_cudaERNS_18TensorIteratorBaseEENKUlvE_clEvENKUlvE_clEvEUlhhE_EESt5arrayIPcLm2EELi4E23TrivialOffsetCalculatorILi1EjESD_NS0_6memory15LoadWithoutCastENSE_16StoreWithoutCastEEEviT_T0_T2_T3_T4_T5_ --------------------------
	.section	.text._ZN2at6native27unrolled_elementwise_kernelINS0_13BUnaryFunctorIhhhZZZNS0_18rshift_kernel_cudaERNS_18TensorIteratorBaseEENKUlvE_clEvENKUlvE_clEvEUlhhE_EESt5arrayIPcLm2EELi4E23TrivialOffsetCalculatorILi1EjESD_NS0_6memory15LoadWithoutCastENSE_16StoreWithoutCastEEEviT_T0_T2_T3_T4_T5_,"ax",@progbits
	.align	128
        .global         _ZN2at6native27unrolled_elementwise_kernelINS0_13BUnaryFunctorIhhhZZZNS0_18rshift_kernel_cudaERNS_18TensorIteratorBaseEENKUlvE_clEvENKUlvE_clEvEUlhhE_EESt5arrayIPcLm2EELi4E23TrivialOffsetCalculatorILi1EjESD_NS0_6memory15LoadWithoutCastENSE_16StoreWithoutCastEEEviT_T0_T2_T3_T4_T5_
        .type           _ZN2at6native27unrolled_elementwise_kernelINS0_13BUnaryFunctorIhhhZZZNS0_18rshift_kernel_cudaERNS_18TensorIteratorBaseEENKUlvE_clEvENKUlvE_clEvEUlhhE_EESt5arrayIPcLm2EELi4E23TrivialOffsetCalculatorILi1EjESD_NS0_6memory15LoadWithoutCastENSE_16StoreWithoutCastEEEviT_T0_T2_T3_T4_T5_,@function
        .size           _ZN2at6native27unrolled_elementwise_kernelINS0_13BUnaryFunctorIhhhZZZNS0_18rshift_kernel_cudaERNS_18TensorIteratorBaseEENKUlvE_clEvENKUlvE_clEvEUlhhE_EESt5arrayIPcLm2EELi4E23TrivialOffsetCalculatorILi1EjESD_NS0_6memory15LoadWithoutCastENSE_16StoreWithoutCastEEEviT_T0_T2_T3_T4_T5_,(.L_x_20858 - _ZN2at6native27unrolled_elementwise_kernelINS0_13BUnaryFunctorIhhhZZZNS0_18rshift_kernel_cudaERNS_18TensorIteratorBaseEENKUlvE_clEvENKUlvE_clEvEUlhhE_EESt5arrayIPcLm2EELi4E23TrivialOffsetCalculatorILi1EjESD_NS0_6memory15LoadWithoutCastENSE_16StoreWithoutCastEEEviT_T0_T2_T3_T4_T5_)
        .other          _ZN2at6native27unrolled_elementwise_kernelINS0_13BUnaryFunctorIhhhZZZNS0_18rshift_kernel_cudaERNS_18TensorIteratorBaseEENKUlvE_clEvENKUlvE_clEvEUlhhE_EESt5arrayIPcLm2EELi4E23TrivialOffsetCalculatorILi1EjESD_NS0_6memory15LoadWithoutCastENSE_16StoreWithoutCastEEEviT_T0_T2_T3_T4_T5_,@"STO_CUDA_ENTRY STV_DEFAULT"
_ZN2at6native27unrolled_elementwise_kernelINS0_13BUnaryFunctorIhhhZZZNS0_18rshift_kernel_cudaERNS_18TensorIteratorBaseEENKUlvE_clEvENKUlvE_clEvEUlhhE_EESt5arrayIPcLm2EELi4E23TrivialOffsetCalculatorILi1EjESD_NS0_6memory15LoadWithoutCastENSE_16StoreWithoutCastEEEviT_T0_T2_T3_T4_T5_:
.text._ZN2at6native27unrolled_elementwise_kernelINS0_13BUnaryFunctorIhhhZZZNS0_18rshift_kernel_cudaERNS_18TensorIteratorBaseEENKUlvE_clEvENKUlvE_clEvEUlhhE_EESt5arrayIPcLm2EELi4E23TrivialOffsetCalculatorILi1EjESD_NS0_6memory15LoadWithoutCastENSE_16StoreWithoutCastEEEviT_T0_T2_T3_T4_T5_:
[----:B------:R-:W-:Y:S01]  /*0000*/  LDC R1, c[0x0][0x37c] ;  /* 0x0000df00ff017b82 */ /* 0x000fe20000000800 */
[----:B------:R-:W0:Y:S07]  /*0010*/  S2R R0, SR_CTAID.X ;  /* 0x0000000000007919 */ /* 0x000e2e0000002500 */
[----:B------:R-:W0:Y:S01]  /*0020*/  LDC R3, c[0x0][0x380] ;  /* 0x0000e000ff037b82 */ /* 0x000e220000000800 */
[----:B------:R-:W1:Y:S01]  /*0030*/  LDCU.64 UR4, c[0x0][0x358] ;  /* 0x00006b00ff0477ac */ /* 0x000e620008000a00 */
[----:B------:R-:W-:Y:S01]  /*0040*/  IMAD.MOV.U32 R12, RZ, RZ, RZ ;  /* 0x000000ffff0c7224 */ /* 0x000fe200078e00ff */
        /* <DEDUP_REMOVED lines=15> */
[----:B------:R-:W-:Y:S01]  /*0140*/  @!P1 IMAD R19, R0, 0x200, R13 ;  /* 0x0000020000139824 */ /* 0x000fe200078e020d */
[----:B------:R-:W1:Y:S01]  /*0150*/  @!P1 LDC.64 R8, c[0x0][0x390] ;  /* 0x0000e400ff089b82 */ /* 0x000e620000000a00 */
[----:B------:R-:W-:Y:S01]  /*0160*/  @!P1 VIADD R13, R13, 0x80 ;  /* 0x000000800d0d9836 */ /* 0x000fe20000000000 */
[----:B--2---:R-:W-:-:S04]  /*0170*/  @!P2 IADD3 R6, P5, PT, R15, R6, RZ ;  /* 0x000000060f06a210 */ /* 0x004fc80007fbe0ff */
[----:B------:R-:W-:-:S13]  /*0180*/  ISETP.GE.AND P0, PT, R13, R4, PT ;  /* 0x000000040d00720c */ /* 0x000fda0003f06270 */
[----:B------:R-:W2:Y:S01]  /*0190*/  @!P0 LDC.64 R2, c[0x0][0x390] ;  /* 0x0000e400ff028b82 */ /* 0x000ea20000000a00 */
[----:B------:R-:W-:Y:S01]  /*01a0*/  @!P0 IMAD R13, R0, 0x200, R13 ;  /* 0x00000200000d8824 */ /* 0x000fe200078e020d */
[----:B-1----:R-:W-:Y:S02]  /*01b0*/  @!P1 IADD3 R8, P4, PT, R19, R8, RZ ;  /* 0x0000000813089210 */ /* 0x002fe40007f9e0ff */
[----:B------:R-:W-:Y:S01]  /*01c0*/  CS2R R14, SRZ ;  /* 0x00000000000e7805 */ /* 0x000fe2000001ff00 */
[----:B------:R-:W-:Y:S02]  /*01d0*/  @!P2 IMAD.X R7, RZ, RZ, R7, P5 ;  /* 0x000000ffff07a224 */ /* 0x000fe400028e0607 */
[----:B------:R-:W-:-:S05]  /*01e0*/  @!P1 IMAD.X R9, RZ, RZ, R9, P4 ;  /* 0x000000ffff099224 */ /* 0x000fca00020e0609 */
[----:B------:R-:W4:Y:S01]  /*01f0*/  @!P1 LDG.E.U8 R14, desc[UR4][R8.64] ;  /* 0x00000004080e9981 */ /* 0x000f22000c1e1100 */
[----:B--2---:R-:W-:Y:S01]  /*0200*/  @!P0 IADD3 R2, P3, PT, R13, R2, RZ ;  /* 0x000000020d028210 */ /* 0x004fe20007f7e0ff */
[----:B------:R-:W-:-:S04]  /*0210*/  IMAD.MOV.U32 R13, RZ, RZ, RZ ;  /* 0x000000ffff0d7224 */ /* 0x000fc800078e00ff */
[----:B------:R-:W-:Y:S02]  /*0220*/  @!P0 IMAD.X R3, RZ, RZ, R3, P3 ;  /* 0x000000ffff038224 */ /* 0x000fe400018e0603 */
[----:B------:R1:W2:Y:S04]  /*0230*/  @!P2 LDG.E.U8 R13, desc[UR4][R6.64] ;  /* 0x00000004060da981 */ /* 0x0002a8000c1e1100 */
[----:B------:R-:W5:Y:S01]  /*0240*/  @!P0 LDG.E.U8 R15, desc[UR4][R2.64] ;  /* 0x00000004020f8981 */ /* 0x000f62000c1e1100 */
[----:B0-----:R-:W0:Y:S01]  /*0250*/  LDC.U8 R10, c[0x0][0x385] ;  /* 0x0000e140ff0a7b82 */ /* 0x001e220000000000 */
[----:B------:R-:W-:Y:S01]  /*0260*/  ISETP.GE.AND P1, PT, R5, R4, PT ;  /* 0x000000040500720c */ /* 0x000fe20003f26270 */
[----:B------:R-:W-:Y:S04]  /*0270*/  BSSY.RECONVERGENT B0, `(.L_x_9786) ;  /* 0x0000023000007945 */ /* 0x000fe80003800200 */
[----:B------:R-:W-:Y:S01]  /*0280*/  BSSY.RELIABLE B1, `(.L_x_9787) ;  /* 0x000001a000017945 */ /* 0x000fe20003800100 */
[----:B0-----:R-:W-:-:S02]  /*0290*/  ISETP.GT.U32.AND P0, PT, R10, 0x7, PT ;  /* 0x000000070a00780c */ /* 0x001fc40003f04070 */
[----:B---3--:R-:W-:-:S04]  /*02a0*/  SHF.R.U32.HI R12, RZ, R10, R12 ;  /* 0x0000000aff0c7219 */ /* 0x008fc8000001160c */
[----:B------:R-:W-:Y:S02]  /*02b0*/  SEL R11, R12, RZ, !P0 ;  /* 0x000000ff0c0b7207 */ /* 0x000fe40004000000 */
[----:B----4-:R-:W-:-:S04]  /*02c0*/  SHF.R.U32.HI R14, RZ, R10, R14 ;  /* 0x0000000aff0e7219 */ /* 0x010fc8000001160e */
[----:B-1----:R-:W-:Y:S02]  /*02d0*/  SEL R7, R14, RZ, !P0 ;  /* 0x000000ff0e077207 */ /* 0x002fe40004000000 */
[-C--:B--2---:R-:W-:Y:S02]  /*02e0*/  SHF.R.U32.HI R13, RZ, R10.reuse, R13 ;  /* 0x0000000aff0d7219 */ /* 0x084fe4000001160d */
[----:B-----5:R-:W-:Y:S02]  /*02f0*/  SHF.R.U32.HI R15, RZ, R10, R15 ;  /* 0x0000000aff0f7219 */ /* 0x020fe4000001160f */
[----:B------:R-:W-:Y:S02]  /*0300*/  SEL R13, R13, RZ, !P0 ;  /* 0x000000ff0d0d7207 */ /* 0x000fe40004000000 */
[----:B------:R-:W-:Y:S01]  /*0310*/  SEL R15, R15, RZ, !P0 ;  /* 0x000000ff0f0f7207 */ /* 0x000fe20004000000 */
[----:B------:R-:W-:Y:S06]  /*0320*/  @P1 BRA `(.L_x_9788) ;  /* 0x00000000003c1947 */ /* 0x000fec0003800000 */
[----:B------:R-:W0:Y:S01]  /*0330*/  LDCU.64 UR6, c[0x0][0x388] ;  /* 0x00007100ff0677ac */ /* 0x000e220008000a00 */
[----:B------:R-:W-:Y:S02]  /*0340*/  IMAD R2, R0, 0x200, R5 ;  /* 0x0000020000027824 */ /* 0x000fe400078e0205 */
[----:B------:R-:W-:-:S03]  /*0350*/  VIADD R5, R5, 0x80 ;  /* 0x0000008005057836 */ /* 0x000fc60000000000 */
[----:B0-----:R-:W-:-:S05]  /*0360*/  IADD3 R2, P0, PT, R2, UR6, RZ ;  /* 0x0000000602027c10 */ /* 0x001fca000ff1e0ff */
[----:B------:R-:W-:Y:S01]  /*0370*/  IMAD.X R3, RZ, RZ, UR7, P0 ;  /* 0x00000007ff037e24 */ /* 0x000fe200080e06ff */
[----:B------:R-:W-:-:S04]  /*0380*/  ISETP.GE.AND P0, PT, R5, R4, PT ;  /* 0x000000040500720c */ /* 0x000fc80003f06270 */
[----:B------:R0:W-:Y:S09]  /*0390*/  STG.E.U8 desc[UR4][R2.64], R11 ;  /* 0x0000000b02007986 */ /* 0x0001f2000c101104 */
[----:B------:R-:W-:Y:S05]  /*03a0*/  @P0 BREAK.RELIABLE B1 ;  /* 0x0000000000010942 */ /* 0x000fea0003800100 */
[----:B------:R-:W-:Y:S05]  /*03b0*/  @P0 BRA `(.L_x_9789) ;  /* 0x0000000000380947 */ /* 0x000fea0003800000 */
[----:B------:R-:W1:Y:S01]  /*03c0*/  LDCU.64 UR6, c[0x0][0x388] ;  /* 0x00007100ff0677ac */ /* 0x000e620008000a00 */
[----:B0-----:R-:W-:Y:S02]  /*03d0*/  IMAD R2, R0, 0x200, R5 ;  /* 0x0000020000027824 */ /* 0x001fe400078e0205 */
[----:B------:R-:W-:-:S03]  /*03e0*/  VIADD R5, R5, 0x80 ;  /* 0x0000008005057836 */ /* 0x000fc60000000000 */
[----:B-1----:R-:W-:-:S05]  /*03f0*/  IADD3 R2, P0, PT, R2, UR6, RZ ;  /* 0x0000000602027c10 */ /* 0x002fca000ff1e0ff */
[----:B------:R-:W-:-:S05]  /*0400*/  IMAD.X R3, RZ, RZ, UR7, P0 ;  /* 0x00000007ff037e24 */ /* 0x000fca00080e06ff */
[----:B------:R0:W-:Y:S03]  /*0410*/  STG.E.U8 desc[UR4][R2.64], R13 ;  /* 0x0000000d02007986 */ /* 0x0001e6000c101104 */
.L_x_9788:
[----:B------:R-:W-:Y:S05]  /*0420*/  BSYNC.RELIABLE B1 ;  /* 0x0000000000017941 */ /* 0x000fea0003800100 */
.L_x_9787:
[----:B------:R-:W-:-:S13]  /*0430*/  ISETP.GE.AND P0, PT, R5, R4, PT ;  /* 0x000000040500720c */ /* 0x000fda0003f06270 */
[----:B------:R-:W1:Y:S01]  /*0440*/  @!P0 LDC.64 R8, c[0x0][0x388] ;  /* 0x0000e200ff088b82 */ /* 0x000e620000000a00 */
[----:B0-----:R-:W-:Y:S02]  /*0450*/  @!P0 IMAD R3, R0, 0x200, R5 ;  /* 0x0000020000038824 */ /* 0x001fe400078e0205 */
[----:B------:R-:W-:-:S03]  /*0460*/  @!P0 VIADD R5, R5, 0x80 ;  /* 0x0000008005058836 */ /* 0x000fc60000000000 */
[----:B-1----:R-:W-:-:S05]  /*0470*/  @!P0 IADD3 R2, P1, PT, R3, R8, RZ ;  /* 0x0000000803028210 */ /* 0x002fca0007f3e0ff */
[----:B------:R-:W-:-:S05]  /*0480*/  @!P0 IMAD.X R3, RZ, RZ, R9, P1 ;  /* 0x000000ffff038224 */ /* 0x000fca00008e0609 */
[----:B------:R1:W-:Y:S03]  /*0490*/  @!P0 STG.E.U8 desc[UR4][R2.64], R7 ;  /* 0x0000000702008986 */ /* 0x0003e6000c101104 */
.L_x_9789:
[----:B------:R-:W-:Y:S05]  /*04a0*/  BSYNC.RECONVERGENT B0 ;  /* 0x0000000000007941 */ /* 0x000fea0003800200 */
.L_x_9786:
[----:B------:R-:W-:Y:S05]  /*04b0*/  WARPSYNC.ALL ;  /* 0x0000000000007948 */ /* 0x000fea0003800000 */
[----:B------:R-:W-:-:S13]  /*04c0*/  ISETP.GE.AND P0, PT, R5, R4, PT ;  /* 0x000000040500720c */ /* 0x000fda0003f06270 */
[----:B------:R-:W-:Y:S05]  /*04d0*/  @P0 EXIT ;  /* 0x000000000000094d */ /* 0x000fea0003800000 */
[----:B------:R-:W0:Y:S01]  /*04e0*/  LDCU.64 UR6, c[0x0][0x388] ;  /* 0x00007100ff0677ac */ /* 0x000e220008000a00 */
[----:B------:R-:W-:-:S05]  /*04f0*/  IMAD R0, R0, 0x200, R5 ;  /* 0x0000020000007824 */ /* 0x000fca00078e0205 */
[----:B01----:R-:W-:-:S05]  /*0500*/  IADD3 R2, P0, PT, R0, UR6, RZ ;  /* 0x0000000600027c10 */ /* 0x003fca000ff1e0ff */
[----:B------:R-:W-:-:S05]  /*0510*/  IMAD.X R3, RZ, RZ, UR7, P0 ;  /* 0x00000007ff037e24 */ /* 0x000fca00080e06ff */
[----:B------:R-:W-:Y:S01]  /*0520*/  STG.E.U8 desc[UR4][R2.64], R15 ;  /* 0x0000000f02007986 */ /* 0x000fe2000c101104 */
[----:B------:R-:W-:Y:S05]  /*0530*/  EXIT ;  /* 0x000000000000794d */ /* 0x000fea0003800000 */
.L_x_9790:
        /* <DEDUP_REMOVED lines=12> */
.L_x_20858:


//--------------------- .text._ZN2at6native29vectorized_elementwise_kernelILi2ENS0_13BUnaryFunctorIhhhZZZNS0_18rshift_kernel_cudaERNS_18TensorIteratorBaseEENKUlvE_clEvENKUlvE_clEvEUlhhE_EESt5arrayIPcLm2EEEEviT0_T1_ --------------------------
	.section	.text._ZN2at6native29vectorized_elementwise_kernelILi2ENS0_13BUnaryFunctorIhhhZZZNS0_18rshift_kernel_cudaERNS_18TensorIteratorBaseEENKUlvE_clEvENKUlvE_clEvEUlhhE_EESt5arrayIPcLm2EEEEviT0_T1_,"ax",@progbits
	.align	128
        .global         _ZN2at6native29vectorized_elementwise_kernelILi2ENS0_13BUnaryFunctorIhhhZZZNS0_18rshift_kernel_cudaERNS_18TensorIteratorBaseEENKUlvE_clEvENKUlvE_clEvEUlhhE_EESt5arrayIPcLm2EEEEviT0_T1_
        .type           _ZN2at6native29vectorized_elementwise_kernelILi2ENS0_13BUnaryFunctorIhhhZZZNS0_18rshift_kernel_cudaERNS_18TensorIteratorBaseEENKUlvE_clEvENKUlvE_clEvEUlhhE_EESt5arrayIPcLm2EEEEviT0_T1_,@function
        .size           _ZN2at6native29vectorized_elementwise_kernelILi2ENS0_13BUnaryFunctorIhhhZZZNS0_18rshift_kernel_cudaERNS_18TensorIteratorBaseEENKUlvE_clEvENKUlvE_clEvEUlhhE_EESt5arrayIPcLm2EEEEviT0_T1_,(.L_x_20859 - _ZN2at6native29vectorized_elementwise_kernelILi2ENS0_13BUnaryFunctorIhhhZZZNS0_18rshift_kernel_cudaERNS_18TensorIteratorBaseEENKUlvE_clEvENKUlvE_clEvEUlhhE_EESt5arrayIPcLm2EEEEviT0_T1_)
        .other          _ZN2at6native29vectorized_elementwise_kernelILi2ENS0_13BUnaryFunctorIhhhZZZNS0_18rshift_kernel_cudaERNS_18TensorIteratorBaseEENKUlvE_clEvENKUlvE_clEvEUlhhE_EESt5arrayIPcLm2EEEEviT0_T1_,@"STO_CUDA_ENTRY STV_DEFAULT"
_ZN2at6native29vectorized_elementwise_kernelILi2ENS0_13BUnaryFunctorIhhhZZZNS0_18rshift_kernel_cudaERNS_18TensorIteratorBaseEENKUlvE_clEvENKUlvE_clEvEUlhhE_EESt5arrayIPcLm2EEEEviT0_T1_:
.text._ZN2at6native29vectorized_elementwise_kernelILi2ENS0_13BUnaryFunctorIhhhZZZNS0_18rshift_kernel_cudaERNS_18TensorIteratorBaseEENKUlvE_clEvENKUlvE_clEvEUlhhE_EESt5arrayIPcLm2EEEEviT0_T1_:
        /* <DEDUP_REMOVED lines=10> */
[----:B------:R-:W-:Y:S01]  /*00a0*/  IMAD.MOV.U32 R17, RZ, RZ, RZ ;  /* 0x000000ffff117224 */ /* 0x000fe200078e00ff */
        /* <DEDUP_REMOVED lines=17> */
[C---:B------:R-:W-:Y:S02]  /*01c0*/  @!P3 VIADD R27, R16.reuse, UR4 ;  /* 0x00000004101bbc36 */ /* 0x040fe40008000000 */
[----:B------:R-:W-:-:S05]  /*01d0*/  @!P3 VIADD R16, R16, 0x80 ;  /* 0x000000801010b836 */ /* 0x000fca0000000000 */
[----:B------:R-:W-:-:S13]  /*01e0*/  ISETP.GE.U32.AND P2, PT, R16, UR5, PT ;  /* 0x0000000510007c0c */ /* 0x000fda000bf46070 */
[C---:B------:R-:W-:Y:S01]  /*01f0*/  @!P2 VIADD R25, R16.reuse, UR4 ;  /* 0x000000041019ac36 */ /* 0x040fe20008000000 */
[----:B-1----:R-:W-:Y:S01]  /*0200*/  @!P5 IADD3 R22, P6, PT, R3, R22, RZ ;  /* 0x000000160316d210 */ /* 0x002fe20007fde0ff */
[----:B------:R-:W-:Y:S01]  /*0210*/  @!P2 VIADD R16, R16, 0x80 ;  /* 0x000000801010a836 */ /* 0x000fe20000000000 */
[----:B------:R-:W1:Y:S04]  /*0220*/  @!P3 LDC.64 R2, c[0x0][0x390] ;  /* 0x0000e400ff02bb82 */ /* 0x000e680000000a00 */
[----:B------:R-:W-:Y:S01]  /*0230*/  ISETP.GE.U32.AND P1, PT, R16, UR5, PT ;  /* 0x0000000510007c0c */ /* 0x000fe2000bf26070 */
[----:B------:R-:W-:-:S03]  /*0240*/  IMAD.MOV.U32 R15, RZ, RZ, RZ ;  /* 0x000000ffff0f7224 */ /* 0x000fc600078e00ff */
[----:B------:R-:W5:Y:S09]  /*0250*/  @!P2 LDC.64 R4, c[0x0][0x390] ;  /* 0x0000e400ff04ab82 */ /* 0x000f720000000a00 */
[C---:B------:R-:W-:Y:S01]  /*0260*/  @!P1 VIADD R21, R16.reuse, UR4 ;  /* 0x0000000410159c36 */ /* 0x040fe20008000000 */
[----:B------:R-:W3:Y:S01]  /*0270*/  @!P1 LDC.64 R6, c[0x0][0x390] ;  /* 0x0000e400ff069b82 */ /* 0x000ee20000000a00 */
[----:B------:R-:W-:-:S05]  /*0280*/  @!P1 VIADD R16, R16, 0x80 ;  /* 0x0000008010109836 */ /* 0x000fca0000000000 */
[----:B------:R-:W-:Y:S01]  /*0290*/  ISETP.GE.U32.AND P0, PT, R16, UR5, PT ;  /* 0x0000000510007c0c */ /* 0x000fe2000bf06070 */
[----:B------:R-:W-:-:S05]  /*02a0*/  @!P5 IMAD.X R23, RZ, RZ, R23, P6 ;  /* 0x000000ffff17d224 */ /* 0x000fca00030e0617 */
[----:B------:R5:W2:Y:S07]  /*02b0*/  @!P5 LDG.E.U8 R15, desc[UR8][R22.64] ;  /* 0x00000008160fd981 */ /* 0x000aae000c1e1100 */
[C---:B------:R-:W-:Y:S01]  /*02c0*/  @!P0 VIADD R19, R16.reuse, UR4 ;  /* 0x0000000410138c36 */ /* 0x040fe20008000000 */
[----:B------:R-:W3:Y:S01]  /*02d0*/  @!P0 LDC.64 R8, c[0x0][0x390] ;  /* 0x0000e400ff088b82 */ /* 0x000ee20000000a00 */
[----:B------:R-:W-:-:S05]  /*02e0*/  @!P0 VIADD R16, R16, 0x80 ;  /* 0x0000008010108836 */ /* 0x000fca0000000000 */
[----:B------:R-:W-:Y:S02]  /*02f0*/  ISETP.GE.U32.AND P6, PT, R16, UR5, PT ;  /* 0x0000000510007c0c */ /* 0x000fe4000bfc6070 */
[----:B----4-:R-:W-:-:S05]  /*0300*/  @!P4 IADD3 R10, P5, PT, R13, R10, RZ ;  /* 0x0000000a0d0ac210 */ /* 0x010fca0007fbe0ff */
[----:B------:R-:W-:Y:S01]  /*0310*/  @!P4 IMAD.X R11, RZ, RZ, R11, P5 ;  /* 0x000000ffff0bc224 */ /* 0x000fe200028e060b */
[----:B-1----:R-:W-:-:S05]  /*0320*/  @!P3 IADD3 R2, P5, PT, R27, R2, RZ ;  /* 0x000000021b02b210 */ /* 0x002fca0007fbe0ff */
[----:B------:R-:W1:Y:S01]  /*0330*/  @!P6 LDC.64 R12, c[0x0][0x390] ;  /* 0x0000e400ff0ceb82 */ /* 0x000e620000000a00 */
[----:B------:R-:W-:Y:S02]  /*0340*/  IMAD.MOV.U32 R27, RZ, RZ, RZ ;  /* 0x000000ffff1b7224 */ /* 0x000fe400078e00ff */
[----:B0-----:R-:W-:Y:S02]  /*0350*/  IMAD.MOV.U32 R29, RZ, RZ, RZ ;  /* 0x000000ffff1d7224 */ /* 0x001fe400078e00ff */
[----:B------:R-:W-:Y:S02]  /*0360*/  @!P3 IMAD.X R3, RZ, RZ, R3, P5 ;  /* 0x000000ffff03b224 */ /* 0x000fe400028e0603 */
[----:B------:R0:W4:Y:S01]  /*0370*/  @!P4 LDG.E.U8 R27, desc[UR8][R10.64] ;  /* 0x000000080a1bc981 */ /* 0x000122000c1e1100 */
[----:B-----5:R-:W-:Y:S01]  /*0380*/  @!P2 IADD3 R4, P4, PT, R25, R4, RZ ;  /* 0x000000041904a210 */ /* 0x020fe20007f9e0ff */
[----:B------:R-:W-:Y:S02]  /*0390*/  IMAD.MOV.U32 R23, RZ, RZ, RZ ;  /* 0x000000ffff177224 */ /* 0x000fe400078e00ff */
[----:B------:R5:W4:Y:S01]  /*03a0*/  @!P3 LDG.E.U8 R29, desc[UR8][R2.64] ;  /* 0x00000008021db981 */ /* 0x000b22000c1e1100 */
[----:B---3--:R-:W-:Y:S01]  /*03b0*/  @!P1 IADD3 R6, P3, PT, R21, R6, RZ ;  /* 0x0000000615069210 */ /* 0x008fe20007f7e0ff */
[----:B------:R-:W-:-:S02]  /*03c0*/  @!P2 IMAD.X R5, RZ, RZ, R5, P4 ;  /* 0x000000ffff05a224 */ /* 0x000fc400020e0605 */
[----:B------:R-:W-:Y:S01]  /*03d0*/  @!P6 VIADD R21, R16, UR4 ;  /* 0x000000041015ec36 */ /* 0x000fe20008000000 */
[----:B------:R-:W-:Y:S02]  /*03e0*/  @!P0 IADD3 R8, P4, PT, R19, R8, RZ ;  /* 0x0000000813088210 */ /* 0x000fe40007f9e0ff */
[----:B------:R-:W3:Y:S01]  /*03f0*/  @!P2 LDG.E.U8 R23, desc[UR8][R4.64] ;  /* 0x000000080417a981 */ /* 0x000ee2000c1e1100 */
[----:B0-----:R-:W-:Y:S01]  /*0400*/  IMAD.MOV.U32 R11, RZ, RZ, RZ ;  /* 0x000000ffff0b7224 */ /* 0x001fe200078e00ff */
[----:B-1----:R-:W-:Y:S01]  /*0410*/  @!P6 IADD3 R12, P2, PT, R21, R12, RZ ;  /* 0x0000000c150ce210 */ /* 0x002fe20007f5e0ff */
[----:B-----5:R-:W-:Y:S02]  /*0420*/  IMAD.MOV.U32 R3, RZ, RZ, RZ ;  /* 0x000000ffff037224 */ /* 0x020fe400078e00ff */
[----:B------:R-:W-:Y:S02]  /*0430*/  IMAD.MOV.U32 R19, RZ, RZ, RZ ;  /* 0x000000ffff137224 */ /* 0x000fe400078e00ff */
[----:B------:R-:W-:-:S02]  /*0440*/  @!P1 IMAD.X R7, RZ, RZ, R7, P3 ;  /* 0x000000ffff079224 */ /* 0x000fc400018e0607 */
[----:B------:R-:W-:Y:S02]  /*0450*/  @!P0 IMAD.X R9, RZ, RZ, R9, P4 ;  /* 0x000000ffff098224 */ /* 0x000fe400020e0609 */
[----:B------:R-:W-:Y:S01]  /*0460*/  @!P6 IMAD.X R13, RZ, RZ, R13, P2 ;  /* 0x000000ffff0de224 */ /* 0x000fe200010e060d */
[----:B------:R-:W5:Y:S04]  /*0470*/  @!P1 LDG.E.U8 R11, desc[UR8][R6.64] ;  /* 0x00000008060b9981 */ /* 0x000f68000c1e1100 */
[----:B------:R-:W5:Y:S04]  /*0480*/  @!P0 LDG.E.U8 R3, desc[UR8][R8.64] ;  /* 0x0000000808038981 */ /* 0x000f68000c1e1100 */
[----:B------:R-:W5:Y:S01]  /*0490*/  @!P6 LDG.E.U8 R19, desc[UR8][R12.64] ;  /* 0x000000080c13e981 */ /* 0x000f62000c1e1100 */
[----:B------:R-:W-:Y:S01]  /*04a0*/  ISETP.GE.U32.AND P1, PT, R0, UR5, PT ;  /* 0x0000000500007c0c */ /* 0x000fe2000bf26070 */
[----:B------:R-:W-:Y:S01]  /*04b0*/  BSSY.RECONVERGENT B0, `(.L_x_9792) ;  /* 0x000004b000007945 */ /* 0x000fe20003800200 */
[----:B------:R-:W-:-:S03]  /*04c0*/  ISETP.GT.U32.AND P0, PT, R14, 0x7, PT ;  /* 0x000000070e00780c */ /* 0x000fc60003f04070 */
[----:B------:R-:W-:Y:S01]  /*04d0*/  BSSY.RELIABLE B1, `(.L_x_9793) ;  /* 0x0000041000017945 */ /* 0x000fe20003800100 */
[----:B--2---:R-:W-:-:S04]  /*04e0*/  SHF.R.U32.HI R17, RZ, R14, R17 ;  /* 0x0000000eff117219 */ /* 0x004fc80000011611 */
[----:B------:R-:W-:Y:S02]  /*04f0*/  SEL R17, R17, RZ, !P0 ;  /* 0x000000ff11117207 */ /* 0x000fe40004000000 */
[----:B------:R-:W-:-:S04]  /*0500*/  SHF.R.U32.HI R15, RZ, R14, R15 ;  /* 0x0000000eff0f7219 */ /* 0x000fc8000001160f */
[----:B------:R-:W-:Y:S02]  /*0510*/  SEL R15, R15, RZ, !P0 ;  /* 0x000000ff0f0f7207 */ /* 0x000fe40004000000 */
[-C--:B----4-:R-:W-:Y:S02]  /*0520*/  SHF.R.U32.HI R27, RZ, R14.reuse, R27 ;  /* 0x0000000eff1b7219 */ /* 0x090fe4000001161b */
[-C--:B------:R-:W-:Y:S02]  /*0530*/  SHF.R.U32.HI R29, RZ, R14.reuse, R29 ;  /* 0x0000000eff1d7219 */ /* 0x080fe4000001161d */
[----:B------:R-:W-:Y:S02]  /*0540*/  SEL R27, R27, RZ, !P0 ;  /* 0x000000ff1b1b7207 */ /* 0x000fe40004000000 */
[----:B---3--:R-:W-:Y:S02]  /*0550*/  SHF.R.U32.HI R23, RZ, R14, R23 ;  /* 0x0000000eff177219 */ /* 0x008fe40000011617 */
[----:B------:R-:W-:-:S02]  /*0560*/  SEL R29, R29, RZ, !P0 ;  /* 0x000000ff1d1d7207 */ /* 0x000fc40004000000 */
[----:B------:R-:W-:Y:S02]  /*0570*/  SEL R23, R23, RZ, !P0 ;  /* 0x000000ff17177207 */ /* 0x000fe40004000000 */
[-C--:B-----5:R-:W-:Y:S02]  /*0580*/  SHF.R.U32.HI R4, RZ, R14.reuse, R11 ;  /* 0x0000000eff047219 */ /* 0x0a0fe4000001160b */
[-C--:B------:R-:W-:Y:S02]  /*0590*/  SHF.R.U32.HI R3, RZ, R14.reuse, R3 ;  /* 0x0000000eff037219 */ /* 0x080fe40000011603 */
[----:B------:R-:W-:Y:S02]  /*05a0*/  SHF.R.U32.HI R2, RZ, R14, R19 ;  /* 0x0000000eff027219 */ /* 0x000fe40000011613 */
[----:B------:R-:W-:Y:S02]  /*05b0*/  SEL R4, R4, RZ, !P0 ;  /* 0x000000ff04047207 */ /* 0x000fe40004000000 */
[----:B------:R-:W-:-:S02]  /*05c0*/  SEL R3, R3, RZ, !P0 ;  /* 0x000000ff03037207 */ /* 0x000fc40004000000 */
[----:B------:R-:W-:Y:S01]  /*05d0*/  SEL R2, R2, RZ, !P0 ;  /* 0x000000ff02027207 */ /* 0x000fe20004000000 */
        /* <DEDUP_REMOVED lines=15> */
.L_x_9794:
        /* <DEDUP_REMOVED lines=8> */
.L_x_9795:
        /* <DEDUP_REMOVED lines=8> */
.L_x_9796:
        /* <DEDUP_REMOVED lines=8> */
.L_x_9797:
[----:B------:R-:W-:-:S13]  /*0850*/  ISETP.GE.U32.AND P0, PT, R0, UR5, PT ;  /* 0x0000000500007c0c */ /* 0x000fda000bf06070 */
[----:B------:R-:W-:Y:S05]  /*0860*/  @P0 BREAK.RELIABLE B1 ;  /* 0x0000000000010942 */ /* 0x000fea0003800100 */
[----:B------:R-:W-:Y:S05]  /*0870*/  @P0 BRA `(.L_x_9799) ;  /* 0x0000000000380947 */ /* 0x000fea0003800000 */
[----:B------:R-:W3:Y:S01]  /*0880*/  LDCU.64 UR6, c[0x0][0x388] ;  /* 0x00007100ff0677ac */ /* 0x000ee20008000a00 */
[C---:B012---:R-:W-:Y:S02]  /*0890*/  VIADD R6, R0.reuse, UR4 ;  /* 0x0000000400067c36 */ /* 0x047fe40008000000 */
[----:B------:R-:W-:-:S03]  /*08a0*/  VIADD R0, R0, 0x80 ;  /* 0x0000008000007836 */ /* 0x000fc60000000000 */
[----:B---3--:R-:W-:-:S05]  /*08b0*/  IADD3 R6, P0, PT, R6, UR6, RZ ;  /* 0x0000000606067c10 */ /* 0x008fca000ff1e0ff */
[----:B------:R-:W-:-:S05]  /*08c0*/  IMAD.X R7, RZ, RZ, UR7, P0 ;  /* 0x00000007ff077e24 */ /* 0x000fca00080e06ff */
[----:B------:R2:W-:Y:S03]  /*08d0*/  STG.E.U8 desc[UR8][R6.64], R4 ;  /* 0x0000000406007986 */ /* 0x0005e6000c101108 */
.L_x_9798:
[----:B------:R-:W-:Y:S05]  /*08e0*/  BSYNC.RELIABLE B1 ;  /* 0x0000000000017941 */ /* 0x000fea0003800100 */
.L_x_9793:
[----:B------:R-:W-:-:S13]  /*08f0*/  ISETP.GE.U32.AND P0, PT, R0, UR5, PT ;  /* 0x0000000500007c0c */ /* 0x000fda000bf06070 */
[----:B012---:R-:W0:Y:S01]  /*0900*/  @!P0 LDC.64 R6, c[0x0][0x388] ;  /* 0x0000e200ff068b82 */ /* 0x007e220000000a00 */
[C---:B------:R-:W-:Y:S02]  /*0910*/  @!P0 VIADD R5, R0.reuse, UR4 ;  /* 0x0000000400058c36 */ /* 0x040fe40008000000 */
[----:B------:R-:W-:-:S03]  /*0920*/  @!P0 VIADD R0, R0, 0x80 ;  /* 0x0000008000008836 */ /* 0x000fc60000000000 */
[----:B0-----:R-:W-:-:S05]  /*0930*/  @!P0 IADD3 R4, P1, PT, R5, R6, RZ ;  /* 0x0000000605048210 */ /* 0x001fca0007f3e0ff */
[----:B------:R-:W-:-:S05]  /*0940*/  @!P0 IMAD.X R5, RZ, RZ, R7, P1 ;  /* 0x000000ffff058224 */ /* 0x000fca00008e0607 */
[----:B------:R3:W-:Y:S03]  /*0950*/  @!P0 STG.E.U8 desc[UR8][R4.64], R3 ;  /* 0x0000000304008986 */ /* 0x0007e6000c101108 */
.L_x_9799:
[----:B------:R-:W-:Y:S05]  /*0960*/  BSYNC.RECONVERGENT B0 ;  /* 0x0000000000007941 */ /* 0x000fea0003800200 */
.L_x_9792:
[----:B------:R-:W-:Y:S05]  /*0970*/  WARPSYNC.ALL ;  /* 0x0000000000007948 */ /* 0x000fea0003800000 */
[----:B------:R-:W-:-:S13]  /*0980*/  ISETP.GE.U32.AND P0, PT, R0, UR5, PT ;  /* 0x0000000500007c0c */ /* 0x000fda000bf06070 */
[----:B------:R-:W-:Y:S05]  /*0990*/  @P0 EXIT ;  /* 0x000000000000094d */ /* 0x000fea0003800000 */
[----:B------:R-:W3:Y:S01]  /*09a0*/  LDCU.64 UR6, c[0x0][0x388] ;  /* 0x00007100ff0677ac */ /* 0x000ee20008000a00 */
[----:B------:R-:W-:-:S05]  /*09b0*/  VIADD R0, R0, UR4 ;  /* 0x0000000400007c36 */ /* 0x000fca0008000000 */
[----:B---3--:R-:W-:-:S05]  /*09c0*/  IADD3 R4, P0, PT, R0, UR6, RZ ;  /* 0x0000000600047c10 */ /* 0x008fca000ff1e0ff */
[----:B------:R-:W-:-:S05]  /*09d0*/  IMAD.X R5, RZ, RZ, UR7, P0 ;  /* 0x00000007ff057e24 */ /* 0x000fca00080e06ff */
[----:B------:R-:W-:Y:S01]  /*09e0*/  STG.E.U8 desc[UR8][R4.64], R2 ;  /* 0x0000000204007986 */ /* 0x000fe2000c101108 */
[----:B------:R-:W-:Y:S05]  /*09f0*/  EXIT ;  /* 0x000000000000794d */ /* 0x000fea0003800000 */
.L_x_9791:
        /* <DEDUP_REMOVED lines=13> */
[----:B------:R-:W-:Y:S02]  /*0ad0*/  UIADD3.X UR7, UPT, UPT, URZ, UR7, URZ, UP0, !UPT ;  /* 0x00000007ff077290 */ /* 0x000fe400087fe4ff */
[----:B------:R-:W-:-:S04]  /*0ae0*/  IMAD.U32 R2, RZ, RZ, UR6 ;  /* 0x00000006ff027e24 */ /* 0x000fc8000f8e00ff */
[----:B------:R-:W-:Y:S02]  /*0af0*/  IMAD.U32 R3, RZ, RZ, UR7 ;  /* 0x00000007ff037e24 */ /* 0x000fe4000f8e00ff */
[----:B------:R-:W-:Y:S01]  /*0b00*/  IMAD.WIDE.U32 R2, R7, 0x2, R2 ;  /* 0x0000000207027825 */ /* 0x000fe200078e0002 */
[----:B---3--:R-:W-:Y:S02]  /*0b10*/  ISETP.GT.U32.AND P0, PT, R14, 0x7, PT ;  /* 0x000000070e00780c */ /* 0x008fe40003f04070 */
[C---:B--2---:R-:W-:Y:S02]  /*0b20*/  PRMT R7, R9.reuse, 0x7770, RZ ;  /* 0x0000777009077816 */ /* 0x044fe400000000ff */
[----:B------:R-:W-:Y:S02]  /*0b30*/  PRMT R9, R9, 0x7771, RZ ;  /* 0x0000777109097816 */ /* 0x000fe400000000ff */
[C---:B----4-:R-:W-:Y:S02]  /*0b40*/  PRMT R13, R15.reuse, 0x7770, RZ ;  /* 0x000077700f0d7816 */ /* 0x050fe400000000ff */
[----:B------:R-:W-:-:S02]  /*0b50*/  PRMT R15, R15, 0x7771, RZ ;  /* 0x000077710f0f7816 */ /* 0x000fc400000000ff */
[C---:B-----5:R-:W-:Y:S02]  /*0b60*/  PRMT R17, R19.reuse, 0x7770, RZ ;  /* 0x0000777013117816 */ /* 0x060fe400000000ff */
[----:B------:R-:W-:Y:S02]  /*0b70*/  PRMT R19, R19, 0x7771, RZ ;  /* 0x0000777113137816 */ /* 0x000fe400000000ff */
[C---:B------:R-:W-:Y:S02]  /*0b80*/  PRMT R11, R0.reuse, 0x7770, RZ ;  /* 0x00007770000b7816 */ /* 0x040fe400000000ff */
[----:B------:R-:W-:Y:S02]  /*0b90*/  PRMT R5, R0, 0x7771, RZ ;  /* 0x0000777100057816 */ /* 0x000fe400000000ff */
[-C--:B------:R-:W-:Y:S02]  /*0ba0*/  SHF.R.U32.HI R7, RZ, R14.reuse, R7 ;  /* 0x0000000eff077219 */ /* 0x080fe40000011607 */
[----:B------:R-:W-:-:S02]  /*0bb0*/  SHF.R.U32.HI R9, RZ, R14, R9 ;  /* 0x0000000eff097219 */ /* 0x000fc40000011609 */
[-C--:B------:R-:W-:Y:S02]  /*0bc0*/  SHF.R.U32.HI R11, RZ, R14.reuse, R11 ;  /* 0x0000000eff0b7219 */ /* 0x080fe4000001160b */
[-C--:B------:R-:W-:Y:S02]  /*0bd0*/  SHF.R.U32.HI R5, RZ, R14.reuse, R5 ;  /* 0x0000000eff057219 */ /* 0x080fe40000011605 */
[-C--:B------:R-:W-:Y:S02]  /*0be0*/  SHF.R.U32.HI R13, RZ, R14.reuse, R13 ;  /* 0x0000000eff0d7219 */ /* 0x080fe4000001160d */
[-C--:B------:R-:W-:Y:S02]  /*0bf0*/  SHF.R.U32.HI R15, RZ, R14.reuse, R15 ;  /* 0x0000000eff0f7219 */ /* 0x080fe4000001160f */
[-C--:B------:R-:W-:Y:S02]  /*0c00*/  SHF.R.U32.HI R17, RZ, R14.reuse, R17 ;  /* 0x0000000eff117219 */ /* 0x080fe40000011611 */
[----:B------:R-:W-:-:S02]  /*0c10*/  SHF.R.U32.HI R19, RZ, R14, R19 ;  /* 0x0000000eff137219 */ /* 0x000fc40000011613 */
[----:B------:R-:W-:Y:S02]  /*0c20*/  SEL R7, R7, RZ, !P0 ;  /* 0x000000ff07077207 */ /* 0x000fe40004000000 */
[----:B------:R-:W-:Y:S02]  /*0c30*/  SEL R0, R9, RZ, !P0 ;  /* 0x000000ff09007207 */ /* 0x000fe40004000000 */
[----:B------:R-:W-:Y:S02]  /*0c40*/  SEL R11, R11, RZ, !P0 ;  /* 0x000000ff0b0b7207 */ /* 0x000fe40004000000 */
[----:B------:R-:W-:Y:S02]  /*0c50*/  SEL R4, R5, RZ, !P0 ;  /* 0x000000ff05047207 */ /* 0x000fe40004000000 */
[----:B------:R-:W-:Y:S02]  /*0c60*/  SEL R13, R13, RZ, !P0 ;  /* 0x000000ff0d0d7207 */ /* 0x000fe40004000000 */
[----:B------:R-:W-:-:S02]  /*0c70*/  SEL R6, R15, RZ, !P0 ;  /* 0x000000ff0f067207 */ /* 0x000fc40004000000 */
[----:B------:R-:W-:Y:S02]  /*0c80*/  SEL R17, R17, RZ, !P0 ;  /* 0x000000ff11117207 */ /* 0x000fe40004000000 */
[----:B------:R-:W-:Y:S02]  /*0c90*/  SEL R8, R19, RZ, !P0 ;  /* 0x000000ff13087207 */ /* 0x000fe40004000000 */
[----:B------:R-:W-:Y:S02]  /*0ca0*/  PRMT R7, R0, 0x7604, R7 ;  /* 0x0000760400077816 */ /* 0x000fe40000000007 */
        /* <DEDUP_REMOVED lines=8> */
.L_x_9800:
        /* <DEDUP_REMOVED lines=13> */
.L_x_20859:


//--------------------- .text._ZN2at6native29vectorized_elementwise_kernelILi4ENS0_13BUnaryFunctorIhhhZZZNS0_18rshift_kernel_cudaERNS_18TensorIteratorBaseEENKUlvE_clEvENKUlvE_clEvEUlhhE_EESt5arrayIPcLm2EEEEviT0_T1_ --------------------------
	.section	.text._ZN2at6native29vectorized_elementwise_kernelILi4ENS0_13BUnaryFunctorIhhhZZZNS0_18rshift_kernel_cudaERNS_18TensorIteratorBaseEENKUlvE_clEvENKUlvE_clEvEUlhhE_EESt5arrayIPcLm2EEEEviT0_T1_,"ax",@progbits
	.align	128
        .global         _ZN2at6native29vectorized_elementwise_kernelILi4ENS0_13BUnaryFunctorIhhhZZZNS0_18rshift_kernel_cudaERNS_18TensorIteratorBaseEENKUlvE_clEvENKUlvE_clEvEUlhhE_EESt5arrayIPcLm2EEEEviT0_T1_
        .type           _ZN2at6native29vectorized_elementwise_kernelILi4ENS0_13BUnaryFunctorIhhhZZZNS0_18rshift_kernel_cudaERNS_18TensorIteratorBaseEENKUlvE_clEvENKUlvE_clEvEUlhhE_EESt5arrayIPcLm2EEEEviT0_T1_,@function
        .size           _ZN2at6native29vectorized_elementwise_kernelILi4ENS0_13BUnaryFunctorIhhhZZZNS0_18rshift_kernel_cudaERNS_18TensorIteratorBaseEENKUlvE_clEvENKUlvE_clEvEUlhhE_EESt5arrayIPcLm2EEEEviT0_T1_,(.L_x_20860 - _ZN2at6native29vectorized_elementwise_kernelILi4ENS0_13BUnaryFunctorIhhhZZZNS0_18rshift_kernel_cudaERNS_18TensorIteratorBaseEENKUlvE_clEvENKUlvE_clEvEUlhhE_EESt5arrayIPcLm2EEEEviT0_T1_)
        .other          _ZN2at6native29vectorized_elementwise_kernelILi4ENS0_13BUnaryFunctorIhhhZZZNS0_18rshift_kernel_cudaERNS_18TensorIteratorBaseEENKUlvE_clEvENKUlvE_clEvEUlhhE_EESt5arrayIPcLm2EEEEviT0_T1_,@"STO_CUDA_ENTRY STV_DEFAULT"
_ZN2at6native29vectorized_elementwise_kernelILi4ENS0_13BUnaryFunctorIhhhZZZNS0_18rshift_kernel_cudaERNS_18TensorIteratorBaseEENKUlvE_clEvENKUlvE_clEvEUlhhE_EESt5arrayIPcLm2EEEEviT0_T1_:
.text._ZN2at6native29vectorized_elementwise_kernelILi4ENS0_13BUnaryFunctorIhhhZZZNS0_18rshift_kernel_cudaERNS_18TensorIteratorBaseEENKUlvE_clEvENKUlvE_clEvEUlhhE_EESt5arrayIPcLm2EEEEviT0_T1_:
        /* <DEDUP_REMOVED lines=109> */
.L_x_9804:
        /* <DEDUP_REMOVED lines=8> */
.L_x_9805:
        /* <DEDUP_REMOVED lines=8> */
.L_x_9806:
        /* <DEDUP_REMOVED lines=8> */
.L_x_9807:
        /* <DEDUP_REMOVED lines=9> */
.L_x_9808:
[----:B------:R-:W-:Y:S05]  /*08e0*/  BSYNC.RELIABLE B1 ;  /* 0x0000000000017941 */ /* 0x000fea0003800100 */
.L_x_9803:
[----:B------:R-:W-:-:S13]  /*08f0*/  ISETP.GE.U32.AND P0, PT, R0, UR5, PT ;  /* 0x0000000500007c0c */ /* 0x000fda000bf06070 */
[----:B012---:R-:W0:Y:S01]  /*0900*/  @!P0 LDC.64 R6, c[0x0][0x388] ;  /* 0x0000e200ff068b82 */ /* 0x007e220000000a00 */
[C---:B------:R-:W-:Y:S02]  /*0910*/  @!P0 VIADD R5, R0.reuse, UR4 ;  /* 0x0000000400058c36 */ /* 0x040fe40008000000 */
[----:B------:R-:W-:-:S03]  /*0920*/  @!P0 VIADD R0, R0, 0x80 ;  /* 0x0000008000008836 */ /* 0x000fc60000000000 */
[----:B0-----:R-:W-:-:S05]  /*0930*/  @!P0 IADD3 R4, P1, PT, R5, R6, RZ ;  /* 0x0000000605048210 */ /* 0x001fca0007f3e0ff */
[----:B------:R-:W-:-:S05]  /*0940*/  @!P0 IMAD.X R5, RZ, RZ, R7, P1 ;  /* 0x000000ffff058224 */ /* 0x000fca00008e0607 */
[----:B------:R3:W-:Y:S03]  /*0950*/  @!P0 STG.E.U8 desc[UR8][R4.64], R3 ;  /* 0x0000000304008986 */ /* 0x0007e6000c101108 */
.L_x_9809:
[----:B------:R-:W-:Y:S05]  /*0960*/  BSYNC.RECONVERGENT B0 ;  /* 0x0000000000007941 */ /* 0x000fea0003800200 */
.L_x_9802:
        /* <DEDUP_REMOVED lines=9> */
.L_x_9801:
        /* <DEDUP_REMOVED lines=10> */
[----:B---3--:R-:W-:Y:S01]  /*0aa0*/  ISETP.GT.U32.AND P0, PT, R14, 0x7, PT ;  /* 0x000000070e00780c */ /* 0x008fe20003f04070 */
[----:B0-----:R-:W-:-:S04]  /*0ab0*/  UIADD3 UR6, UP0, UPT, UR4, UR6, URZ ;  /* 0x0000000604067290 */ /* 0x001fc8000ff1e0ff */
[----:B------:R-:W-:Y:S02]  /*0ac0*/  UIADD3.X UR7, UPT, UPT, URZ, UR7, URZ, UP0, !UPT ;  /* 0x00000007ff077290 */ /* 0x000fe400087fe4ff */
[----:B-1----:R-:W-:Y:S01]  /*0ad0*/  IMAD.U32 R2, RZ, RZ, UR6 ;  /* 0x00000006ff027e24 */ /* 0x002fe2000f8e00ff */
[C---:B--2---:R-:W-:Y:S02]  /*0ae0*/  PRMT R15, R5.reuse, 0x7770, RZ ;  /* 0x00007770050f7816 */ /* 0x044fe400000000ff */
[C---:B------:R-:W-:Y:S02]  /*0af0*/  PRMT R17, R5.reuse, 0x7771, RZ ;  /* 0x0000777105117816 */ /* 0x040fe400000000ff */
[----:B------:R-:W-:Y:S02]  /*0b00*/  PRMT R3, R5, 0x7772, RZ ;  /* 0x0000777205037816 */ /* 0x000fe400000000ff */
[C---:B----4-:R-:W-:Y:S02]  /*0b10*/  PRMT R7, R4.reuse, 0x7770, RZ ;  /* 0x0000777004077816 */ /* 0x050fe400000000ff */
[----:B------:R-:W-:-:S02]  /*0b20*/  PRMT R9, R4, 0x7771, RZ ;  /* 0x0000777104097816 */ /* 0x000fc400000000ff */
[C---:B------:R-:W-:Y:S02]  /*0b30*/  PRMT R11, R4.reuse, 0x7772, RZ ;  /* 0x00007772040b7816 */ /* 0x040fe400000000ff */
[----:B------:R-:W-:Y:S02]  /*0b40*/  PRMT R13, R4, 0x7773, RZ ;  /* 0x00007773040d7816 */ /* 0x000fe400000000ff */
[----:B------:R-:W-:Y:S02]  /*0b50*/  PRMT R5, R5, 0x7773, RZ ;  /* 0x0000777305057816 */ /* 0x000fe400000000ff */
[-C--:B------:R-:W-:Y:S02]  /*0b60*/  SHF.R.U32.HI R7, RZ, R14.reuse, R7 ;  /* 0x0000000eff077219 */ /* 0x080fe40000011607 */
[-C--:B------:R-:W-:Y:S02]  /*0b70*/  SHF.R.U32.HI R9, RZ, R14.reuse, R9 ;  /* 0x0000000eff097219 */ /* 0x080fe40000011609 */
[----:B------:R-:W-:-:S02]  /*0b80*/  SHF.R.U32.HI R11, RZ, R14, R11 ;  /* 0x0000000eff0b7219 */ /* 0x000fc4000001160b */
[-C--:B------:R-:W-:Y:S02]  /*0b90*/  SHF.R.U32.HI R13, RZ, R14.reuse, R13 ;  /* 0x0000000eff0d7219 */ /* 0x080fe4000001160d */
[-C--:B------:R-:W-:Y:S02]  /*0ba0*/  SHF.R.U32.HI R15, RZ, R14.reuse, R15 ;  /* 0x0000000eff0f7219 */ /* 0x080fe4000001160f */
[-C--:B------:R-:W-:Y:S02]  /*0bb0*/  SHF.R.U32.HI R17, RZ, R14.reuse, R17 ;  /* 0x0000000eff117219 */ /* 0x080fe40000011611 */
[-C--:B------:R-:W-:Y:S02]  /*0bc0*/  SHF.R.U32.HI R4, RZ, R14.reuse, R3 ;  /* 0x0000000eff047219 */ /* 0x080fe40000011603 */
[----:B------:R-:W-:Y:S02]  /*0bd0*/  SHF.R.U32.HI R5, RZ, R14, R5 ;  /* 0x0000000eff057219 */ /* 0x000fe40000011605 */
[----:B------:R-:W-:-:S02]  /*0be0*/  SEL R7, R7, RZ, !P0 ;  /* 0x000000ff07077207 */ /* 0x000fc40004000000 */
[----:B------:R-:W-:Y:S02]  /*0bf0*/  SEL R9, R9, RZ, !P0 ;  /* 0x000000ff09097207 */ /* 0x000fe40004000000 */
[----:B------:R-:W-:Y:S02]  /*0c00*/  SEL R11, R11, RZ, !P0 ;  /* 0x000000ff0b0b7207 */ /* 0x000fe40004000000 */
[----:B------:R-:W-:Y:S02]  /*0c10*/  SEL R13, R13, RZ, !P0 ;  /* 0x000000ff0d0d7207 */ /* 0x000fe40004000000 */
[----:B------:R-:W-:Y:S02]  /*0c20*/  SEL R15, R15, RZ, !P0 ;  /* 0x000000ff0f0f7207 */ /* 0x000fe40004000000 */
[----:B------:R-:W-:Y:S02]  /*0c30*/  SEL R17, R17, RZ, !P0 ;  /* 0x000000ff11117207 */ /* 0x000fe40004000000 */
[----:B------:R-:W-:-:S02]  /*0c40*/  SEL R4, R4, RZ, !P0 ;  /* 0x000000ff04047207 */ /* 0x000fc40004000000 */
[----:B------:R-:W-:Y:S02]  /*0c50*/  SEL R5, R5, RZ, !P0 ;  /* 0x000000ff05057207 */ /* 0x000fe40004000000 */
[----:B------:R-:W-:Y:S02]  /*0c60*/  LOP3.LUT R8, R7, 0xffff, RZ, 0xc0, !PT ;  /* 0x0000ffff07087812 */ /* 0x000fe400078ec0ff */
[----:B------:R-:W-:Y:S02]  /*0c70*/  LOP3.LUT R9, R9, 0xffff, RZ, 0xc0, !PT ;  /* 0x0000ffff09097812 */ /* 0x000fe400078ec0ff */
[----:B------:R-:W-:Y:S02]  /*0c80*/  LOP3.LUT R13, R13, 0xffff, RZ, 0xc0, !PT ;  /* 0x0000ffff0d0d7812 */ /* 0x000fe400078ec0ff */
[----:B------:R-:W-:Y:S02]  /*0c90*/  LOP3.LUT R6, R11, 0xffff, RZ, 0xc0, !PT ;  /* 0x0000ffff0b067812 */ /* 0x000fe400078ec0ff */
[----:B------:R-:W-:-:S02]  /*0ca0*/  LOP3.LUT R10, R15, 0xffff, RZ, 0xc0, !PT ;  /* 0x0000ffff0f0a7812 */ /* 0x000fc400078ec0ff */
[----:B------:R-:W-:Y:S02]  /*0cb0*/  LOP3.LUT R17, R17, 0xffff, RZ, 0xc0, !PT ;  /* 0x0000ffff11117812 */ /* 0x000fe400078ec0ff */
[----:B------:R-:W-:Y:S02]  /*0cc0*/  LOP3.LUT R4, R4, 0xffff, RZ, 0xc0, !PT ;  /* 0x0000ffff04047812 */ /* 0x000fe400078ec0ff */
[----:B------:R-:W-:Y:S01]  /*0cd0*/  LOP3.LUT R5, R5, 0xffff, RZ, 0xc0, !PT ;  /* 0x0000ffff05057812 */ /* 0x000fe200078ec0ff */
[----:B------:R-:W-:Y:S01]  /*0ce0*/  IMAD.U32 R3, RZ, RZ, UR7 ;  /* 0x00000007ff037e24 */ /* 0x000fe2000f8e00ff */
[----:B------:R-:W-:Y:S02]  /*0cf0*/  PRMT R9, R8, 0x3340, R9 ;  /* 0x0000334008097816 */ /* 0x000fe40000000009 */
[----:B------:R-:W-:Y:S02]  /*0d00*/  PRMT R6, R6, 0x3340, R13 ;  /* 0x0000334006067816 */ /* 0x000fe4000000000d */
[----:B------:R-:W-:-:S02]  /*0d10*/  PRMT R17, R10, 0x3340, R17 ;  /* 0x000033400a117816 */ /* 0x000fc40000000011 */
[----:B------:R-:W-:Y:S01]  /*0d20*/  PRMT R4, R4, 0x3340, R5 ;  /* 0x0000334004047816 */ /* 0x000fe20000000005 */
[----:B------:R-:W-:Y:S01]  /*0d30*/  IMAD.WIDE.U32 R2, R0, 0x4, R2 ;  /* 0x0000000400027825 */ /* 0x000fe200078e0002 */
[----:B------:R-:W-:Y:S02]  /*0d40*/  PRMT R9, R9, 0x5410, R6 ;  /* 0x0000541009097816 */ /* 0x000fe40000000006 */
[----:B------:R-:W-:-:S03]  /*0d50*/  PRMT R17, R17, 0x5410, R4 ;  /* 0x0000541011117816 */ /* 0x000fc60000000004 */
[----:B------:R-:W-:Y:S04]  /*0d60*/  STG.E desc[UR8][R2.64], R9 ;  /* 0x0000000902007986 */ /* 0x000fe8000c101908 */
[----:B------:R-:W-:Y:S01]  /*0d70*/  STG.E desc[UR8][R2.64+0x200], R17 ;  /* 0x0002001102007986 */ /* 0x000fe2000c101908 */
[----:B------:R-:W-:Y:S05]  /*0d80*/  EXIT ;  /* 0x000000000000794d */ /* 0x000fea0003800000 */
.L_x_9810:
        /* <DEDUP_REMOVED lines=15> */
.L_x_20860:


//--------------------- .text._ZN2at6native29vectorized_elementwise_kernelILi8ENS0_13BUnaryFunctorIhhhZZZNS0_18rshift_kernel_cudaERNS_18TensorIteratorBaseEENKUlvE_clEvENKUlvE_clEvEUlhhE_EESt5arrayIPcLm2EEEEviT0_T1_ --------------------------
	.section	.text._ZN2at6native29vectorized_elementwise_kernelILi8ENS0_13BUnaryFunctorIhhhZZZNS0_18rshift_kernel_cudaERNS_18TensorIteratorBaseEENKUlvE_clEvENKUlvE_clEvEUlhhE_EESt5arrayIPcLm2EEEEviT0_T1_,"ax",@progbits
	.align	128
        .global         _ZN2at6native29vectorized_elementwise_kernelILi8ENS0_13BUnaryFunctorIhhhZZZNS0_18rshift_kernel_cudaERNS_18TensorIteratorBaseEENKUlvE_clEvENKUlvE_clEvEUlhhE_EESt5arrayIPcLm2EEEEviT0_T1_
        .type           _ZN2at6native29vectorized_elementwise_kernelILi8ENS0_13BUnaryFunctorIhhhZZZNS0_18rshift_kernel_cudaERNS_18TensorIteratorBaseEENKUlvE_clEvENKUlvE_clEvEUlhhE_EESt5arrayIPcLm2EEEEviT0_T1_,@function
        .size           _ZN2at6native29vectorized_elementwise_kernelILi8ENS0_13BUnaryFunctorIhhhZZZNS0_18rshift_kernel_cudaERNS_18TensorIteratorBaseEENKUlvE_clEvENKUlvE_clEvEUlhhE_EESt5arrayIPcLm2EEEEviT0_T1_,(.L_x_20861 - _ZN2at6native29vectorized_elementwise_kernelILi8ENS0_13BUnaryFunctorIhhhZZZNS0_18rshift_kernel_cudaERNS_18TensorIteratorBaseEENKUlvE_clEvENKUlvE_clEvEUlhhE_EESt5arrayIPcLm2EEEEviT0_T1_)
        .other          _ZN2at6native29vectorized_elementwise_kernelILi8ENS0_13BUnaryFunctorIhhhZZZNS0_18rshift_kernel_cudaERNS_18TensorIteratorBaseEENKUlvE_clEvENKUlvE_clEvEUlhhE_EESt5arrayIPcLm2EEEEviT0_T1_,@"STO_CUDA_ENTRY STV_DEFAULT"
_ZN2at6native29vectorized_elementwise_kernelILi8ENS0_13BUnaryFunctorIhhhZZZNS0_18rshift_kernel_cudaERNS_18TensorIteratorBaseEENKUlvE_clEvENKUlvE_clEvEUlhhE_EESt5arrayIPcLm2EEEEviT0_T1_:
.text._ZN2at6native29vectorized_elementwise_kernelILi8ENS0_13BUnaryFunctorIhhhZZZNS0_18rshift_kernel_cudaERNS_18TensorIteratorBaseEENKUlvE_clEvENKUlvE_clEvEUlhhE_EESt5arrayIPcLm2EEEEviT0_T1_:
[----:B------:R-:W-:Y:S01]  /*0000*/  LDC R1, c[0x0][0x37c] ;  /* 0x0000df00ff017b82 */ /* 0x000fe20000000800 */
[----:B------:R-:W-:Y:S05]  /*0010*/  EXIT ;  /* 0x000000000000794d */ /* 0x000fea0003800000 */
.L_x_9811:
        /* <DEDUP_REMOVED lines=14> */
.L_x_20861:


//--------------------- .text._ZN2at6native18elementwise_kernelILi128ELi4EZNS0_15gpu_kernel_implINS0_13AUnaryFunctorIhhhZZZNS0_18rshift_kernel_cudaERNS_18TensorIteratorBaseEENKUlvE_clEvENKUlvE_clEvEUlhhE_EEEEvS5_RKT_EUliE_EEviT1_ --------------------------
	.section	.text._ZN2at6native18elementwise_kernelILi128ELi4EZNS0_15gpu_kernel_implINS0_13AUnaryFunctorIhhhZZZNS0_18rshift_kernel_cudaERNS_18TensorIteratorBaseEENKUlvE_clEvENKUlvE_clEvEUlhhE_EEEEvS5_RKT_EUliE_EEviT1_,"ax",@progbits
	.align	128
        .global         _ZN2at6native18elementwise_kernelILi128ELi4EZNS0_15gpu_kernel_implINS0_13AUnaryFunctorIhhhZZZNS0_18rshift_kernel_cudaERNS_18TensorIteratorBaseEENKUlvE_clEvENKUlvE_clEvEUlhhE_EEEEvS5_RKT_EUliE_EEviT1_
        .type           _ZN2at6native18elementwise_kernelILi128ELi4EZNS0_15gpu_kernel_implINS0_13AUnaryFunctorIhhhZZZNS0_18rshift_kernel_cudaERNS_18TensorIteratorBaseEENKUlvE_clEvENKUlvE_clEvEUlhhE_EEEEvS5_RKT_EUliE_EEviT1_,@function
        .size           _ZN2at6native18elementwise_kernelILi128ELi4EZNS0_15gpu_kernel_implINS0_13AUnaryFunctorIhhhZZZNS0_18rshift_kernel_cudaERNS_18TensorIteratorBaseEENKUlvE_clEvENKUlvE_clEvEUlhhE_EEEEvS5_RKT_EUliE_EEviT1_,(.L_x_20862 - _ZN2at6native18elementwise_kernelILi128ELi4EZNS0_15gpu_kernel_implINS0_13AUnaryFunctorIhhhZZZNS0_18rshift_kernel_cudaERNS_18TensorIteratorBaseEENKUlvE_clEvENKUlvE_clEvEUlhhE_EEEEvS5_RKT_EUliE_EEviT1_)
        .other          _ZN2at6native18elementwise_kernelILi128ELi4EZNS0_15gpu_kernel_implINS0_13AUnaryFunctorIhhhZZZNS0_18rshift_kernel_cudaERNS_18TensorIteratorBaseEENKUlvE_clEvENKUlvE_clEvEUlhhE_EEEEvS5_RKT_EUliE_EEviT1_,@"STO_CUDA_ENTRY STV_DEFAULT"
_ZN2at6native18elementwise_kernelILi128ELi4EZNS0_15gpu_kernel_implINS0_13AUnaryFunctorIhhhZZZNS0_18rshift_kernel_cudaERNS_18TensorIteratorBaseEENKUlvE_clEvENKUlvE_clEvEUlhhE_EEEEvS5_RKT_EUliE_EEviT1_:
.text._ZN2at6native18elementwise_kernelILi128ELi4EZNS0_15gpu_kernel_implINS0_13AUnaryFunctorIhhhZZZNS0_18rshift_kernel_cudaERNS_18TensorIteratorBaseEENKUlvE_clEvENKUlvE_clEvEUlhhE_EEEEvS5_RKT_EUliE_EEviT1_:
        /* <DEDUP_REMOVED lines=320> */
.L_x_9814:
        /* <DEDUP_REMOVED lines=16> */
.L_x_9818:
[----:B------:R0:W5:Y:S01]  /*1500*/  LDG.E.U8 R0, desc[UR36][R4.64] ;  /* 0x0000002404007981 */ /* 0x000162000c1e1100 */
[----:B------:R-:W-:Y:S05]  /*1510*/  BRA `(.L_x_9820) ;  /* 0x0000000c005c7947 */ /* 0x000fea0003800000 */
.L_x_9817:
        /* <DEDUP_REMOVED lines=8> */
.L_x_9822:
[----:B------:R3:W5:Y:S01]  /*15a0*/  LDG.E.U8 R0, desc[UR36][R4.64] ;  /* 0x0000002404007981 */ /* 0x000762000c1e1100 */
[----:B------:R-:W-:Y:S05]  /*15b0*/  BRA `(.L_x_9820) ;  /* 0x0000000c00347947 */ /* 0x000fea0003800000 */
.L_x_9821:
[----:B------:R0:W5:Y:S01]  /*15c0*/  LDG.E.U16 R0, desc[UR36][R4.64] ;  /* 0x0000002404007981 */ /* 0x000162000c1e1500 */
[----:B------:R-:W-:Y:S05]  /*15d0*/  BRA `(.L_x_9820) ;  /* 0x0000000c002c7947 */ /* 0x000fea0003800000 */
.L_x_9816:
        /* <DEDUP_REMOVED lines=10> */
.L_x_9824:
[----:B------:R-:W2:Y:S02]  /*1680*/  LDG.E.U16 R2, desc[UR36][R4.64] ;  /* 0x0000002404027981 */ /* 0x000ea4000c1e1500 */
[----:B--2---:R-:W-:-:S06]  /*1690*/  HADD2.F32 R2, -RZ, R2.H0_H0 ;  /* 0x20000002ff027230 */ /* 0x004fcc0000004100 */
[----:B------:R-:W0:Y:S02]  /*16a0*/  F2I.S64.TRUNC R2, R2 ;  /* 0x0000000200027311 */ /* 0x000e24000020d900 */
[----:B0-----:R-:W-:Y:S01]  /*16b0*/  PRMT R0, R2, 0x7610, R0 ;  /* 0x0000761002007816 */ /* 0x001fe20000000000 */
[----:B------:R-:W-:Y:S06]  /*16c0*/  BRA `(.L_x_9820) ;  /* 0x0000000800f07947 */ /* 0x000fec0003800000 */
.L_x_9823:
        /* <DEDUP_REMOVED lines=10> */
.L_x_9826:
[----:B------:R-:W2:Y:S02]  /*1770*/  LDG.E.U16 R4, desc[UR36][R4.64] ;  /* 0x0000002404047981 */ /* 0x000ea4000c1e1500 */
[----:B--2---:R-:W-:-:S06]  /*1780*/  HADD2.F32 R2, -RZ, R4.H0_H0 ;  /* 0x20000004ff027230 */ /* 0x004fcc0000004100 */
[----:B------:R-:W0:Y:S02]  /*1790*/  F2I.S64.TRUNC R2, R2 ;  /* 0x0000000200027311 */ /* 0x000e24000020d900 */
[----:B0-----:R-:W-:Y:S01]  /*17a0*/  PRMT R0, R2, 0x7610, R0 ;  /* 0x0000761002007816 */ /* 0x001fe20000000000 */
[----:B------:R-:W-:Y:S06]  /*17b0*/  BRA `(.L_x_9820) ;  /* 0x0000000800b47947 */ /* 0x000fec0003800000 */
.L_x_9825:
[----:B------:R-:W2:Y:S02]  /*17c0*/  LDG.E.64 R2, desc[UR36][R4.64] ;  /* 0x0000002404027981 */ /* 0x000ea4000c1e1b00 */
[----:B--2---:R-:W0:Y:S02]  /*17d0*/  F2I.S64.F64.TRUNC R2, R2 ;  /* 0x0000000200027311 */ /* 0x004e24000030d900 */
[----:B0-----:R-:W-:Y:S01]  /*17e0*/  PRMT R0, R2, 0x7610, R0 ;  /* 0x0000761002007816 */ /* 0x001fe20000000000 */
[----:B------:R-:W-:Y:S06]  /*17f0*/  BRA `(.L_x_9820) ;  /* 0x0000000800a47947 */ /* 0x000fec0003800000 */
.L_x_9815:
        /* <DEDUP_REMOVED lines=12> */
.L_x_9829:
[----:B------:R-:W2:Y:S02]  /*18c0*/  LDG.E.64 R4, desc[UR36][R4.64] ;  /* 0x0000002404047981 */ /* 0x000ea4000c1e1b00 */
[----:B--2---:R-:W0:Y:S02]  /*18d0*/  F2I.S64.F64.TRUNC R2, R4 ;  /* 0x0000000400027311 */ /* 0x004e24000030d900 */
[----:B0-----:R-:W-:Y:S01]  /*18e0*/  PRMT R0, R2, 0x7610, R0 ;  /* 0x0000761002007816 */ /* 0x001fe20000000000 */
[----:B------:R-:W-:Y:S06]  /*18f0*/  BRA `(.L_x_9820) ;  /* 0x0000000800647947 */ /* 0x000fec0003800000 */
.L_x_9828:
        /* <DEDUP_REMOVED lines=27> */
.L_x_9831:
        /* <DEDUP_REMOVED lines=14> */
.L_x_9830:
[----:B------:R-:W2:Y:S02]  /*1b90*/  LDG.E.U16 R2, desc[UR36][R4.64] ;  /* 0x0000002404027981 */ /* 0x000ea4000c1e1500 */
[----:B--2---:R-:W-:-:S06]  /*1ba0*/  IMAD.U32 R2, R2, 0x10000, RZ ;  /* 0x0001000002027824 */ /* 0x004fcc00078e00ff */
[----:B------:R-:W0:Y:S02]  /*1bb0*/  F2I.S64.TRUNC R2, R2 ;  /* 0x0000000200027311 */ /* 0x000e24000020d900 */
[----:B0-----:R-:W-:Y:S01]  /*1bc0*/  PRMT R0, R2, 0x7610, R0 ;  /* 0x0000761002007816 */ /* 0x001fe20000000000 */
[----:B------:R-:W-:Y:S06]  /*1bd0*/  BRA `(.L_x_9820) ;  /* 0x0000000400ac7947 */ /* 0x000fec0003800000 */
.L_x_9827:
        /* <DEDUP_REMOVED lines=10> */
.L_x_9834:
        /* <DEDUP_REMOVED lines=21> */
.L_x_9838:
[----:B------:R-:W-:Y:S05]  /*1dd0*/  BSYNC.RECONVERGENT B1 ;  /* 0x0000000000017941 */ /* 0x000fea0003800200 */
.L_x_9837:
[----:B------:R-:W-:Y:S01]  /*1de0*/  IMAD.SHL.U32 R0, R0, 0x100000, RZ ;  /* 0x0010000000007824 */ /* 0x000fe200078e00ff */
[----:B------:R-:W-:-:S04]  /*1df0*/  LEA R2, R2, 0x3b800000, 0x17 ;  /* 0x3b80000002027811 */ /* 0x000fc800078eb8ff */
[----:B------:R-:W-:-:S07]  /*1e00*/  LOP3.LUT R2, R2, R0, R7, 0xfe, !PT ;  /* 0x0000000002027212 */ /* 0x000fce00078efe07 */
.L_x_9836:
[----:B------:R-:W-:Y:S05]  /*1e10*/  BSYNC.RECONVERGENT B0 ;  /* 0x0000000000007941 */ /* 0x000fea0003800200 */
.L_x_9835:
[----:B------:R-:W0:Y:S02]  /*1e20*/  F2I.S64.TRUNC R2, R2 ;  /* 0x0000000200027311 */ /* 0x000e24000020d900 */
[----:B0-----:R-:W-:Y:S01]  /*1e30*/  PRMT R0, R2, 0x7610, R0 ;  /* 0x0000761002007816 */ /* 0x001fe20000000000 */
[----:B------:R-:W-:Y:S06]  /*1e40*/  BRA `(.L_x_9820) ;  /* 0x0000000400107947 */ /* 0x000fec0003800000 */
.L_x_9833:
        /* <DEDUP_REMOVED lines=21> */
.L_x_9842:
[----:B------:R-:W-:Y:S05]  /*1fa0*/  BSYNC.RECONVERGENT B1 ;  /* 0x0000000000017941 */ /* 0x000fea0003800200 */
.L_x_9841:
[----:B------:R-:W-:Y:S02]  /*1fb0*/  SHF.L.U32 R0, R0, 0x15, RZ ;  /* 0x0000001500007819 */ /* 0x000fe400000006ff */
[----:B------:R-:W-:-:S04]  /*1fc0*/  LEA R2, R2, 0x37800000, 0x17 ;  /* 0x3780000002027811 */ /* 0x000fc800078eb8ff */
[----:B------:R-:W-:-:S07]  /*1fd0*/  LOP3.LUT R2, R2, R0, R7, 0xfe, !PT ;  /* 0x0000000002027212 */ /* 0x000fce00078efe07 */
.L_x_9840:
[----:B------:R-:W-:Y:S05]  /*1fe0*/  BSYNC.RECONVERGENT B0 ;  /* 0x0000000000007941 */ /* 0x000fea0003800200 */
.L_x_9839:
[----:B------:R-:W0:Y:S02]  /*1ff0*/  F2I.S64.TRUNC R2, R2 ;  /* 0x0000000200027311 */ /* 0x000e24000020d900 */
[----:B0-----:R-:W-:Y:S01]  /*2000*/  PRMT R0, R2, 0x7610, R0 ;  /* 0x0000761002007816 */ /* 0x001fe20000000000 */
[----:B------:R-:W-:Y:S06]  /*2010*/  BRA `(.L_x_9820) ;  /* 0x00000000009c7947 */ /* 0x000fec0003800000 */
.L_x_9832:
[----:B------:R-:W-:-:S09]  /*2020*/  UISETP.NE.AND UP0, UPT, UR4, 0x1c, UPT ;  /* 0x0000001c0400788c */ /* 0x000fd2000bf05270 */
[----:B------:R-:W-:Y:S05]  /*2030*/  BRA.U !UP0, `(.L_x_9843) ;  /* 0x0000000108907547 */ /* 0x000fea000b800000 */
[----:B------:R-:W-:-:S09]  /*2040*/  UISETP.NE.AND UP0, UPT, UR4, 0x1d, UPT ;  /* 0x0000001d0400788c */ /* 0x000fd2000bf05270 */
[----:B------:R-:W-:Y:S05]  /*2050*/  BRA.U !UP0, `(.L_x_9844) ;  /* 0x0000000108807547 */ /* 0x000fea000b800000 */
[----:B------:R-:W-:-:S09]  /*2060*/  UISETP.NE.AND UP0, UPT, UR4, 0x2c, UPT ;  /* 0x0000002c0400788c */ /* 0x000fd2000bf05270 */
[----:B------:R-:W-:Y:S05]  /*2070*/  BRA.U !UP0, `(.L_x_9845) ;  /* 0x0000000108487547 */ /* 0x000fea000b800000 */
.L_x_9819:
        /* <DEDUP_REMOVED lines=16> */
.L_x_9846:
[----:B------:R-:W-:Y:S01]  /*2180*/  PRMT R0, RZ, 0x7610, R0 ;  /* 0x00007610ff007816 */ /* 0x000fe20000000000 */
[----:B------:R-:W-:Y:S06]  /*2190*/  BRA `(.L_x_9820) ;  /* 0x00000000003c7947 */ /* 0x000fec0003800000 */
.L_x_9845:
        /* <DEDUP_REMOVED lines=8> */
.L_x_9848:
[----:B------:R-:W-:Y:S05]  /*2220*/  BSYNC.RECONVERGENT B0 ;  /* 0x0000000000007941 */ /* 0x000fea0003800200 */
.L_x_9847:
[----:B------:R-:W0:Y:S02]  /*2230*/  F2I.S64.TRUNC R2, R2 ;  /* 0x0000000200027311 */ /* 0x000e24000020d900 */
[----:B0-----:R-:W-:Y:S01]  /*2240*/  PRMT R0, R2, 0x7610, R0 ;  /* 0x0000761002007816 */ /* 0x001fe20000000000 */
[----:B------:R-:W-:Y:S06]  /*2250*/  BRA `(.L_x_9820) ;  /* 0x00000000000c7947 */ /* 0x000fec0003800000 */
.L_x_9844:
[----:B------:R2:W5:Y:S01]  /*2260*/  LDG.E.U8 R0, desc[UR36][R4.64] ;  /* 0x0000002404007981 */ /* 0x000562000c1e1100 */
[----:B------:R-:W-:Y:S05]  /*2270*/  BRA `(.L_x_9820) ;  /* 0x0000000000047947 */ /* 0x000fea0003800000 */
.L_x_9843:
[----:B------:R1:W5:Y:S02]  /*2280*/  LDG.E.U8 R0, desc[UR36][R4.64] ;  /* 0x0000002404007981 */ /* 0x000364000c1e1100 */
.L_x_9820:
[----:B------:R-:W0:Y:S01]  /*2290*/  LDCU.64 UR6, c[0x0][0x580] ;  /* 0x0000b000ff0677ac */ /* 0x000e220008000a00 */
[C---:B-----5:R-:W-:Y:S01]  /*22a0*/  LOP3.LUT R2, R0.reuse, 0xff, RZ, 0xc0, !PT ;  /* 0x000000ff00027812 */ /* 0x060fe200078ec0ff */
[----:B------:R-:W-:Y:S01]  /*22b0*/  BSSY.RECONVERGENT B6, `(.L_x_9849) ;  /* 0x00000dd000067945 */ /* 0x000fe20003800200 */
[----:B------:R-:W-:Y:S01]  /*22c0*/  LOP3.LUT R3, R0, 0xff, RZ, 0xc0, !PT ;  /* 0x000000ff00037812 */ /* 0x000fe200078ec0ff */
[----:B------:R-:W-:Y:S01]  /*22d0*/  UPRMT UR4, UR41, 0x9910, URZ ;  /* 0x0000991029047896 */ /* 0x000fe200080000ff */
[----:B------:R-:W-:Y:S02]  /*22e0*/  ISETP.GT.U32.AND P0, PT, R2, 0x7, PT ;  /* 0x000000070200780c */ /* 0x000fe40003f04070 */
[----:B------:R-:W-:Y:S01]  /*22f0*/  SHF.R.U32.HI R0, RZ, R3, R18 ;  /* 0x00000003ff007219 */ /* 0x000fe20000011612 */
[----:B------:R-:W-:-:S03]  /*2300*/  UISETP.GT.AND UP0, UPT, UR4, 0x9, UPT ;  /* 0x000000090400788c */ /* 0x000fc6000bf04270 */
        /* <DEDUP_REMOVED lines=14> */
.L_x_9853:
[----:B------:R0:W-:Y:S01]  /*23f0*/  STG.E.U8 desc[UR36][R2.64], R9 ;  /* 0x0000000902007986 */ /* 0x0001e2000c101124 */
[----:B------:R-:W-:Y:S05]  /*2400*/  BRA `(.L_x_9855) ;  /* 0x0000000c001c7947 */ /* 0x000fea0003800000 */
.L_x_9852:
        /* <DEDUP_REMOVED lines=10> */
.L_x_9857:
[----:B------:R-:W-:-:S05]  /*24b0*/  LOP3.LUT R9, R9, 0xffff, RZ, 0xc0, !PT ;  /* 0x0000ffff09097812 */ /* 0x000fca00078ec0ff */
[----:B------:R0:W-:Y:S01]  /*24c0*/  STG.E desc[UR36][R2.64], R9 ;  /* 0x0000000902007986 */ /* 0x0001e2000c101924 */
[----:B------:R-:W-:Y:S05]  /*24d0*/  BRA `(.L_x_9855) ;  /* 0x0000000800e87947 */ /* 0x000fea0003800000 */
.L_x_9856:
[----:B------:R0:W-:Y:S01]  /*24e0*/  STG.E.U16 desc[UR36][R2.64], R9 ;  /* 0x0000000902007986 */ /* 0x0001e2000c101524 */
[----:B------:R-:W-:Y:S05]  /*24f0*/  BRA `(.L_x_9855) ;  /* 0x0000000800e07947 */ /* 0x000fea0003800000 */
.L_x_9851:
        /* <DEDUP_REMOVED lines=9> */
.L_x_9859:
[----:B------:R-:W0:Y:S02]  /*2590*/  I2F.U16 R0, R9 ;  /* 0x0000000900007306 */ /* 0x000e240000101000 */
[----:B0-----:R-:W-:-:S05]  /*25a0*/  F2FP.F16.F32.PACK_AB R0, RZ, R0 ;  /* 0x00000000ff00723e */ /* 0x001fca00000000ff */
[----:B------:R0:W-:Y:S01]  /*25b0*/  STG.E.U16 desc[UR36][R2.64], R0 ;  /* 0x0000000002007986 */ /* 0x0001e2000c101524 */
[----:B------:R-:W-:Y:S05]  /*25c0*/  BRA `(.L_x_9855) ;  /* 0x0000000800ac7947 */ /* 0x000fea0003800000 */
.L_x_9858:
        /* <DEDUP_REMOVED lines=10> */
.L_x_9861:
[----:B------:R-:W1:Y:S02]  /*2670*/  I2F.U16 R9, R9 ;  /* 0x0000000900097306 */ /* 0x000e640000101000 */
[----:B-1234-:R-:W-:-:S04]  /*2680*/  F2FP.F16.F32.PACK_AB R5, RZ, R9 ;  /* 0x00000009ff05723e */ /* 0x01efc800000000ff */
[----:B------:R-:W-:-:S05]  /*2690*/  PRMT R5, R5, 0x5410, RZ ;  /* 0x0000541005057816 */ /* 0x000fca00000000ff */
[----:B------:R0:W-:Y:S01]  /*26a0*/  STG.E desc[UR36][R2.64], R5 ;  /* 0x0000000502007986 */ /* 0x0001e2000c101924 */
[----:B------:R-:W-:Y:S05]  /*26b0*/  BRA `(.L_x_9855) ;  /* 0x0000000800707947 */ /* 0x000fea0003800000 */
.L_x_9860:
[----:B-1234-:R-:W0:Y:S02]  /*26c0*/  I2F.F64.U16 R4, R9 ;  /* 0x0000000900047312 */ /* 0x01ee240000101800 */
[----:B0-----:R0:W-:Y:S01]  /*26d0*/  STG.E.64 desc[UR36][R2.64], R4 ;  /* 0x0000000402007986 */ /* 0x0011e2000c101b24 */
[----:B------:R-:W-:Y:S05]  /*26e0*/  BRA `(.L_x_9855) ;  /* 0x0000000800647947 */ /* 0x000fea0003800000 */
.L_x_9850:
        /* <DEDUP_REMOVED lines=13> */
.L_x_9864:
[----:B------:R-:W-:Y:S01]  /*27c0*/  CS2R R6, SRZ ;  /* 0x0000000000067805 */ /* 0x000fe2000001ff00 */
[----:B-1234-:R-:W0:Y:S04]  /*27d0*/  I2F.F64.U16 R4, R9 ;  /* 0x0000000900047312 */ /* 0x01ee280000101800 */
[----:B0-----:R0:W-:Y:S01]  /*27e0*/  STG.E.128 desc[UR36][R2.64], R4 ;  /* 0x0000000402007986 */ /* 0x0011e2000c101d24 */
[----:B------:R-:W-:Y:S05]  /*27f0*/  BRA `(.L_x_9855) ;  /* 0x0000000800207947 */ /* 0x000fea0003800000 */
.L_x_9863:
        /* <DEDUP_REMOVED lines=17> */
.L_x_9868:
[----:B------:R-:W-:Y:S05]  /*2910*/  BSYNC.RECONVERGENT B0 ;  /* 0x0000000000007941 */ /* 0x000fea0003800200 */
.L_x_9867:
[----:B------:R0:W-:Y:S01]  /*2920*/  STG.E.U8 desc[UR36][R2.64], R5 ;  /* 0x0000000502007986 */ /* 0x0001e2000c101124 */
[----:B------:R-:W-:Y:S05]  /*2930*/  BRA `(.L_x_9855) ;  /* 0x0000000400d07947 */ /* 0x000fea0003800000 */
.L_x_9866:
        /* <DEDUP_REMOVED lines=16> */
.L_x_9865:
[----:B------:R-:W0:Y:S02]  /*2a40*/  I2F.U16 R0, R9 ;  /* 0x0000000900007306 */ /* 0x000e240000101000 */
[----:B0-----:R-:W-:-:S05]  /*2a50*/  F2FP.BF16.F32.PACK_AB R0, RZ, R0 ;  /* 0x00000000ff00723e */ /* 0x001fca00000010ff */
[----:B------:R0:W-:Y:S01]  /*2a60*/  STG.E.U16 desc[UR36][R2.64], R0 ;  /* 0x0000000002007986 */ /* 0x0001e2000c101524 */
[----:B------:R-:W-:Y:S05]  /*2a70*/  BRA `(.L_x_9855) ;  /* 0x0000000400807947 */ /* 0x000fea0003800000 */
.L_x_9862:
        /* <DEDUP_REMOVED lines=10> */
.L_x_9871:
        /* <DEDUP_REMOVED lines=12> */
.L_x_9874:
[----:B------:R-:W-:-:S04]  /*2be0*/  SHF.R.U32.HI R0, RZ, 0x14, R9 ;  /* 0x00000014ff007819 */ /* 0x000fc80000011609 */
[----:B------:R-:W-:-:S04]  /*2bf0*/  LOP3.LUT R0, R0, 0x1, RZ, 0xc0, !PT ;  /* 0x0000000100007812 */ /* 0x000fc800078ec0ff */
[----:B------:R-:W-:-:S04]  /*2c00*/  IADD3 R0, PT, PT, R9, 0x487ffff, R0 ;  /* 0x0487ffff09007810 */ /* 0x000fc80007ffe000 */
[----:B------:R-:W-:-:S04]  /*2c10*/  SHF.R.U32.HI R0, RZ, 0x14, R0 ;  /* 0x00000014ff007819 */ /* 0x000fc80000011600 */
[----:B-1234-:R-:W-:-:S07]  /*2c20*/  LOP3.LUT R4, R0, 0xff, RZ, 0xc0, !PT ;  /* 0x000000ff00047812 */ /* 0x01efce00078ec0ff */
.L_x_9875:
[----:B------:R-:W-:-:S07]  /*2c30*/  PRMT R0, R4, 0x7610, R0 ;  /* 0x0000761004007816 */ /* 0x000fce0000000000 */
.L_x_9873:
[----:B------:R-:W-:Y:S05]  /*2c40*/  BSYNC.RECONVERGENT B0 ;  /* 0x0000000000007941 */ /* 0x000fea0003800200 */
.L_x_9872:
[----:B------:R0:W-:Y:S01]  /*2c50*/  STG.E.U8 desc[UR36][R2.64], R0 ;  /* 0x0000000002007986 */ /* 0x0001e2000c101124 */
[----:B------:R-:W-:Y:S05]  /*2c60*/  BRA `(.L_x_9855) ;  /* 0x0000000400047947 */ /* 0x000fea0003800000 */
.L_x_9870:
        /* <DEDUP_REMOVED lines=12> */
.L_x_9878:
[----:B------:R-:W-:-:S04]  /*2d30*/  SHF.R.U32.HI R0, RZ, 0x15, R9 ;  /* 0x00000015ff007819 */ /* 0x000fc80000011609 */
[----:B------:R-:W-:-:S04]  /*2d40*/  LOP3.LUT R0, R0, 0x1, RZ, 0xc0, !PT ;  /* 0x0000000100007812 */ /* 0x000fc800078ec0ff */
[----:B------:R-:W-:-:S04]  /*2d50*/  IADD3 R0, PT, PT, R9, 0x88fffff, R0 ;  /* 0x088fffff09007810 */ /* 0x000fc80007ffe000 */
[----:B------:R-:W-:-:S04]  /*2d60*/  SHF.R.U32.HI R0, RZ, 0x15, R0 ;  /* 0x00000015ff007819 */ /* 0x000fc80000011600 */
[----:B-1234-:R-:W-:-:S07]  /*2d70*/  LOP3.LUT R4, R0, 0xff, RZ, 0xc0, !PT ;  /* 0x000000ff00047812 */ /* 0x01efce00078ec0ff */
.L_x_9879:
[----:B------:R-:W-:-:S07]  /*2d80*/  PRMT R0, R4, 0x7610, R0 ;  /* 0x0000761004007816 */ /* 0x000fce0000000000 */
.L_x_9877:
[----:B------:R-:W-:Y:S05]  /*2d90*/  BSYNC.RECONVERGENT B0 ;  /* 0x0000000000007941 */ /* 0x000fea0003800200 */
.L_x_9876:
[----:B------:R0:W-:Y:S01]  /*2da0*/  STG.E.U8 desc[UR36][R2.64], R0 ;  /* 0x0000000002007986 */ /* 0x0001e2000c101124 */
[----:B------:R-:W-:Y:S05]  /*2db0*/  BRA `(.L_x_9855) ;  /* 0x0000000000b07947 */ /* 0x000fea0003800000 */
.L_x_9869:
[----:B------:R-:W-:-:S09]  /*2dc0*/  UISETP.NE.AND UP0, UPT, UR4, 0x1c, UPT ;  /* 0x0000001c0400788c */ /* 0x000fd2000bf05270 */
[----:B------:R-:W-:Y:S05]  /*2dd0*/  BRA.U !UP0, `(.L_x_9880) ;  /* 0x0000000108a07547 */ /* 0x000fea000b800000 */
[----:B------:R-:W-:-:S09]  /*2de0*/  UISETP.NE.AND UP0, UPT, UR4, 0x1d, UPT ;  /* 0x0000001d0400788c */ /* 0x000fd2000bf05270 */
[----:B------:R-:W-:Y:S05]  /*2df0*/  BRA.U !UP0, `(.L_x_9881) ;  /* 0x0000000108887547 */ /* 0x000fea000b800000 */
[----:B------:R-:W-:-:S09]  /*2e00*/  UISETP.NE.AND UP0, UPT, UR4, 0x2c, UPT ;  /* 0x0000002c0400788c */ /* 0x000fd2000bf05270 */
[----:B------:R-:W-:Y:S05]  /*2e10*/  BRA.U !UP0, `(.L_x_9882) ;  /* 0x0000000108447547 */ /* 0x000fea000b800000 */
.L_x_9854:
        /* <DEDUP_REMOVED lines=16> */
.L_x_9883:
[----:B------:R-:W-:Y:S05]  /*2f20*/  BRA `(.L_x_9855) ;  /* 0x0000000000547947 */ /* 0x000fea0003800000 */
.L_x_9882:
        /* <DEDUP_REMOVED lines=15> */
.L_x_9881:
[----:B-1234-:R-:W-:Y:S01]  /*3020*/  LOP3.LUT R4, R9, 0xffff, RZ, 0xc0, !PT ;  /* 0x0000ffff09047812 */ /* 0x01efe200078ec0ff */
[----:B------:R-:W-:-:S05]  /*3030*/  HFMA2 R5, -RZ, RZ, 0, 0 ;  /* 0x00000000ff057431 */ /* 0x000fca00000001ff */
[----:B------:R0:W-:Y:S01]  /*3040*/  STG.E.64 desc[UR36][R2.64], R4 ;  /* 0x0000000402007986 */ /* 0x0001e2000c101b24 */
[----:B------:R-:W-:Y:S05]  /*3050*/  BRA `(.L_x_9855) ;  /* 0x0000000000087947 */ /* 0x000fea0003800000 */
.L_x_9880:
[----:B------:R-:W-:-:S05]  /*3060*/  LOP3.LUT R9, R9, 0xffff, RZ, 0xc0, !PT ;  /* 0x0000ffff09097812 */ /* 0x000fca00078ec0ff */
[----:B------:R0:W-:Y:S02]  /*3070*/  STG.E desc[UR36][R2.64], R9 ;  /* 0x0000000902007986 */ /* 0x0001e4000c101924 */
.L_x_9855:
[----:B------:R-:W-:Y:S05]  /*3080*/  BSYNC.RECONVERGENT B6 ;  /* 0x0000000000067941 */ /* 0x000fea0003800200 */
.L_x_9849:
[----:B------:R-:W-:-:S07]  /*3090*/  VIADD R17, R17, 0x80 ;  /* 0x0000008011117836 */ /* 0x000fce0000000000 */
.L_x_9813:
[----:B0-----:R-:W-:Y:S05]  /*30a0*/  BSYNC.RECONVERGENT B7 ;  /* 0x0000000000077941 */ /* 0x001fea0003800200 */
.L_x_9812:
        /* <DEDUP_REMOVED lines=307> */
.L_x_9886:
        /* <DEDUP_REMOVED lines=16> */
.L_x_9890:
[----:B------:R4:W5:Y:S01]  /*44e0*/  LDG.E.U8 R0, desc[UR36][R4.64] ;  /* 0x0000002404007981 */ /* 0x000962000c1e1100 */
[----:B------:R-:W-:Y:S05]  /*44f0*/  BRA `(.L_x_9892) ;  /* 0x0000000c005c7947 */ /* 0x000fea0003800000 */
.L_x_9889:
        /* <DEDUP_REMOVED lines=8> */
.L_x_9894:
[----:B------:R0:W5:Y:S01]  /*4580*/  LDG.E.U8 R0, desc[UR36][R4.64] ;  /* 0x0000002404007981 */ /* 0x000162000c1e1100 */
[----:B------:R-:W-:Y:S05]  /*4590*/  BRA `(.L_x_9892) ;  /* 0x0000000c00347947 */ /* 0x000fea0003800000 */
.L_x_9893:
[----:B------:R0:W5:Y:S01]  /*45a0*/  LDG.E.U16 R0, desc[UR36][R4.64] ;  /* 0x0000002404007981 */ /* 0x000162000c1e1500 */
[----:B------:R-:W-:Y:S05]  /*45b0*/  BRA `(.L_x_9892) ;  /* 0x0000000c002c7947 */ /* 0x000fea0003800000 */
.L_x_9888:
        /* <DEDUP_REMOVED lines=10> */
.L_x_9896:
[----:B------:R-:W2:Y:S02]  /*4660*/  LDG.E.U16 R2, desc[UR36][R4.64] ;  /* 0x0000002404027981 */ /* 0x000ea4000c1e1500 */
[----:B--2---:R-:W-:-:S06]  /*4670*/  HADD2.F32 R2, -RZ, R2.H0_H0 ;  /* 0x20000002ff027230 */ /* 0x004fcc0000004100 */
[----:B------:R-:W0:Y:S02]  /*4680*/  F2I.S64.TRUNC R2, R2 ;  /* 0x0000000200027311 */ /* 0x000e24000020d900 */
[----:B0-----:R-:W-:Y:S01]  /*4690*/  PRMT R0, R2, 0x7610, R0 ;  /* 0x0000761002007816 */ /* 0x001fe20000000000 */
[----:B------:R-:W-:Y:S06]  /*46a0*/  BRA `(.L_x_9892) ;  /* 0x0000000800f07947 */ /* 0x000fec0003800000 */
.L_x_9895:
        /* <DEDUP_REMOVED lines=10> */
.L_x_9898:
[----:B------:R-:W2:Y:S02]  /*4750*/  LDG.E.U16 R4, desc[UR36][R4.64] ;  /* 0x0000002404047981 */ /* 0x000ea4000c1e1500 */
[----:B--2---:R-:W-:-:S06]  /*4760*/  HADD2.F32 R2, -RZ, R4.H0_H0 ;  /* 0x20000004ff027230 */ /* 0x004fcc0000004100 */
[----:B------:R-:W0:Y:S02]  /*4770*/  F2I.S64.TRUNC R2, R2 ;  /* 0x0000000200027311 */ /* 0x000e24000020d900 */
[----:B0-----:R-:W-:Y:S01]  /*4780*/  PRMT R0, R2, 0x7610, R0 ;  /* 0x0000761002007816 */ /* 0x001fe20000000000 */
[----:B------:R-:W-:Y:S06]  /*4790*/  BRA `(.L_x_9892) ;  /* 0x0000000800b47947 */ /* 0x000fec0003800000 */
.L_x_9897:
[----:B------:R-:W2:Y:S02]  /*47a0*/  LDG.E.64 R2, desc[UR36][R4.64] ;  /* 0x0000002404027981 */ /* 0x000ea4000c1e1b00 */
[----:B--2---:R-:W0:Y:S02]  /*47b0*/  F2I.S64.F64.TRUNC R2, R2 ;  /* 0x0000000200027311 */ /* 0x004e24000030d900 */
[----:B0-----:R-:W-:Y:S01]  /*47c0*/  PRMT R0, R2, 0x7610, R0 ;  /* 0x0000761002007816 */ /* 0x001fe20000000000 */
[----:B------:R-:W-:Y:S06]  /*47d0*/  BRA `(.L_x_9892) ;  /* 0x0000000800a47947 */ /* 0x000fec0003800000 */
.L_x_9887:
        /* <DEDUP_REMOVED lines=12> */
.L_x_9901:
[----:B------:R-:W2:Y:S02]  /*48a0*/  LDG.E.64 R4, desc[UR36][R4.64] ;  /* 0x0000002404047981 */ /* 0x000ea4000c1e1b00 */
[----:B--2---:R-:W0:Y:S02]  /*48b0*/  F2I.S64.F64.TRUNC R2, R4 ;  /* 0x0000000400027311 */ /* 0x004e24000030d900 */
[----:B0-----:R-:W-:Y:S01]  /*48c0*/  PRMT R0, R2, 0x7610, R0 ;  /* 0x0000761002007816 */ /* 0x001fe20000000000 */
[----:B------:R-:W-:Y:S06]  /*48d0*/  BRA `(.L_x_9892) ;  /* 0x0000000800647947 */ /* 0x000fec0003800000 */
.L_x_9900:
        /* <DEDUP_REMOVED lines=27> */
.L_x_9903:
        /* <DEDUP_REMOVED lines=14> */
.L_x_9902:
[----:B------:R-:W2:Y:S02]  /*4b70*/  LDG.E.U16 R2, desc[UR36][R4.64] ;  /* 0x0000002404027981 */ /* 0x000ea4000c1e1500 */
[----:B--2---:R-:W-:-:S06]  /*4b80*/  IMAD.U32 R2, R2, 0x10000, RZ ;  /* 0x0001000002027824 */ /* 0x004fcc00078e00ff */
[----:B------:R-:W0:Y:S02]  /*4b90*/  F2I.S64.TRUNC R2, R2 ;  /* 0x0000000200027311 */ /* 0x000e24000020d900 */
[----:B0-----:R-:W-:Y:S01]  /*4ba0*/  PRMT R0, R2, 0x7610, R0 ;  /* 0x0000761002007816 */ /* 0x001fe20000000000 */
[----:B------:R-:W-:Y:S06]  /*4bb0*/  BRA `(.L_x_9892) ;  /* 0x0000000400ac7947 */ /* 0x000fec0003800000 */
.L_x_9899:
        /* <DEDUP_REMOVED lines=10> */
.L_x_9906:
        /* <DEDUP_REMOVED lines=21> */
.L_x_9910:
[----:B------:R-:W-:Y:S05]  /*4db0*/  BSYNC.RECONVERGENT B1 ;  /* 0x0000000000017941 */ /* 0x000fea0003800200 */
.L_x_9909:
[----:B------:R-:W-:Y:S02]  /*4dc0*/  SHF.L.U32 R0, R0, 0x14, RZ ;  /* 0x0000001400007819 */ /* 0x000fe400000006ff */
[----:B------:R-:W-:-:S04]  /*4dd0*/  LEA R2, R2, 0x3b800000, 0x17 ;  /* 0x3b80000002027811 */ /* 0x000fc800078eb8ff */
[----:B------:R-:W-:-:S07]  /*4de0*/  LOP3.LUT R2, R2, R0, R7, 0xfe, !PT ;  /* 0x0000000002027212 */ /* 0x000fce00078efe07 */
.L_x_9908:
[----:B------:R-:W-:Y:S05]  /*4df0*/  BSYNC.RECONVERGENT B0 ;  /* 0x0000000000007941 */ /* 0x000fea0003800200 */
.L_x_9907:
[----:B------:R-:W0:Y:S02]  /*4e00*/  F2I.S64.TRUNC R2, R2 ;  /* 0x0000000200027311 */ /* 0x000e24000020d900 */
[----:B0-----:R-:W-:Y:S01]  /*4e10*/  PRMT R0, R2, 0x7610, R0 ;  /* 0x0000761002007816 */ /* 0x001fe20000000000 */
[----:B------:R-:W-:Y:S06]  /*4e20*/  BRA `(.L_x_9892) ;  /* 0x0000000400107947 */ /* 0x000fec0003800000 */
.L_x_9905:
        /* <DEDUP_REMOVED lines=21> */
.L_x_9914:
[----:B------:R-:W-:Y:S05]  /*4f80*/  BSYNC.RECONVERGENT B1 ;  /* 0x0000000000017941 */ /* 0x000fea0003800200 */
.L_x_9913:
[----:B------:R-:W-:Y:S01]  /*4f90*/  IMAD.SHL.U32 R0, R0, 0x200000, RZ ;  /* 0x0020000000007824 */ /* 0x000fe200078e00ff */
[----:B------:R-:W-:-:S04]  /*4fa0*/  LEA R2, R2, 0x37800000, 0x17 ;  /* 0x3780000002027811 */ /* 0x000fc800078eb8ff */
[----:B------:R-:W-:-:S07]  /*4fb0*/  LOP3.LUT R2, R2, R0, R7, 0xfe, !PT ;  /* 0x0000000002027212 */ /* 0x000fce00078efe07 */
.L_x_9912:
[----:B------:R-:W-:Y:S05]  /*4fc0*/  BSYNC.RECONVERGENT B0 ;  /* 0x0000000000007941 */ /* 0x000fea0003800200 */
.L_x_9911:
[----:B------:R-:W0:Y:S02]  /*4fd0*/  F2I.S64.TRUNC R2, R2 ;  /* 0x0000000200027311 */ /* 0x000e24000020d900 */
[----:B0-----:R-:W-:Y:S01]  /*4fe0*/  PRMT R0, R2, 0x7610, R0 ;  /* 0x0000761002007816 */ /* 0x001fe20000000000 */
[----:B------:R-:W-:Y:S06]  /*4ff0*/  BRA `(.L_x_9892) ;  /* 0x00000000009c7947 */ /* 0x000fec0003800000 */
.L_x_9904:
        /* <DEDUP_REMOVED lines=14> */
.L_x_9918:
[----:B------:R-:W-:Y:S05]  /*50e0*/  BSYNC.RECONVERGENT B0 ;  /* 0x0000000000007941 */ /* 0x000fea0003800200 */
.L_x_9917:
[----:B------:R-:W0:Y:S02]  /*50f0*/  F2I.S64.TRUNC R2, R2 ;  /* 0x0000000200027311 */ /* 0x000e24000020d900 */
[----:B0-----:R-:W-:Y:S01]  /*5100*/  PRMT R0, R2, 0x7610, R0 ;  /* 0x0000761002007816 */ /* 0x001fe20000000000 */
[----:B------:R-:W-:Y:S06]  /*5110*/  BRA `(.L_x_9892) ;  /* 0x0000000000547947 */ /* 0x000fec0003800000 */
.L_x_9891:
        /* <DEDUP_REMOVED lines=16> */
.L_x_9919:
[----:B------:R-:W-:Y:S01]  /*5220*/  PRMT R0, RZ, 0x7610, R0 ;  /* 0x00007610ff007816 */ /* 0x000fe20000000000 */
[----:B------:R-:W-:Y:S06]  /*5230*/  BRA `(.L_x_9892) ;  /* 0x00000000000c7947 */ /* 0x000fec0003800000 */
.L_x_9916:
[----:B------:R1:W5:Y:S01]  /*5240*/  LDG.E.U8 R0, desc[UR36][R4.64] ;  /* 0x0000002404007981 */ /* 0x000362000c1e1100 */
[----:B------:R-:W-:Y:S05]  /*5250*/  BRA `(.L_x_9892) ;  /* 0x0000000000047947 */ /* 0x000fea0003800000 */
.L_x_9915:
[----:B------:R2:W5:Y:S02]  /*5260*/  LDG.E.U8 R0, desc[UR36][R4.64] ;  /* 0x0000002404007981 */ /* 0x000564000c1e1100 */
.L_x_9892:
        /* <DEDUP_REMOVED lines=22> */
.L_x_9924:
[----:B------:R0:W-:Y:S01]  /*53d0*/  STG.E.U8 desc[UR36][R2.64], R9 ;  /* 0x0000000902007986 */ /* 0x0001e2000c101124 */
[----:B------:R-:W-:Y:S05]  /*53e0*/  BRA `(.L_x_9926) ;  /* 0x0000000c00187947 */ /* 0x000fea0003800000 */
.L_x_9923:
        /* <DEDUP_REMOVED lines=10> */
.L_x_9928:
[----:B------:R-:W-:-:S05]  /*5490*/  LOP3.LUT R9, R9, 0xffff, RZ, 0xc0, !PT ;  /* 0x0000ffff09097812 */ /* 0x000fca00078ec0ff */
[----:B------:R0:W-:Y:S01]  /*54a0*/  STG.E desc[UR36][R2.64], R9 ;  /* 0x0000000902007986 */ /* 0x0001e2000c101924 */
[----:B------:R-:W-:Y:S05]  /*54b0*/  BRA `(.L_x_9926) ;  /* 0x0000000800e47947 */ /* 0x000fea0003800000 */
.L_x_9927:
[----:B------:R0:W-:Y:S01]  /*54c0*/  STG.E.U16 desc[UR36][R2.64], R9 ;  /* 0x0000000902007986 */ /* 0x0001e2000c101524 */
[----:B------:R-:W-:Y:S05]  /*54d0*/  BRA `(.L_x_9926) ;  /* 0x0000000800dc7947 */ /* 0x000fea0003800000 */
.L_x_9922:
        /* <DEDUP_REMOVED lines=9> */
.L_x_9930:
[----:B------:R-:W0:Y:S02]  /*5570*/  I2F.U16 R0, R9 ;  /* 0x0000000900007306 */ /* 0x000e240000101000 */
[----:B0-----:R-:W-:-:S05]  /*5580*/  F2FP.F16.F32.PACK_AB R0, RZ, R0 ;  /* 0x00000000ff00723e */ /* 0x001fca00000000ff */
[----:B------:R0:W-:Y:S01]  /*5590*/  STG.E.U16 desc[UR36][R2.64], R0 ;  /* 0x0000000002007986 */ /* 0x0001e2000c101524 */
[----:B------:R-:W-:Y:S05]  /*55a0*/  BRA `(.L_x_9926) ;  /* 0x0000000800a87947 */ /* 0x000fea0003800000 */
.L_x_9929:
        /* <DEDUP_REMOVED lines=10> */
.L_x_9932:
[----:B------:R-:W1:Y:S02]  /*5650*/  I2F.U16 R9, R9 ;  /* 0x0000000900097306 */ /* 0x000e640000101000 */
[----:B-1234-:R-:W-:-:S04]  /*5660*/  F2FP.F16.F32.PACK_AB R5, RZ, R9 ;  /* 0x00000009ff05723e */ /* 0x01efc800000000ff */
[----:B------:R-:W-:-:S05]  /*5670*/  PRMT R5, R5, 0x5410, RZ ;  /* 0x0000541005057816 */ /* 0x000fca00000000ff */
[----:B------:R0:W-:Y:S01]  /*5680*/  STG.E desc[UR36][R2.64], R5 ;  /* 0x0000000502007986 */ /* 0x0001e2000c101924 */
[----:B------:R-:W-:Y:S05]  /*5690*/  BRA `(.L_x_9926) ;  /* 0x00000008006c7947 */ /* 0x000fea0003800000 */
.L_x_9931:
[----:B-1234-:R-:W0:Y:S02]  /*56a0*/  I2F.F64.U16 R4, R9 ;  /* 0x0000000900047312 */ /* 0x01ee240000101800 */
[----:B0-----:R0:W-:Y:S01]  /*56b0*/  STG.E.64 desc[UR36][R2.64], R4 ;  /* 0x0000000402007986 */ /* 0x0011e2000c101b24 */
[----:B------:R-:W-:Y:S05]  /*56c0*/  BRA `(.L_x_9926) ;  /* 0x0000000800607947 */ /* 0x000fea0003800000 */
.L_x_9921:
        /* <DEDUP_REMOVED lines=12> */
.L_x_9936:
        /* <DEDUP_REMOVED lines=17> */
.L_x_9938:
[----:B------:R-:W-:Y:S05]  /*58a0*/  BSYNC.RECONVERGENT B0 ;  /* 0x0000000000007941 */ /* 0x000fea0003800200 */
.L_x_9937:
[----:B------:R0:W-:Y:S01]  /*58b0*/  STG.E.U8 desc[UR36][R2.64], R0 ;  /* 0x0000000002007986 */ /* 0x0001e2000c101124 */
[----:B------:R-:W-:Y:S05]  /*58c0*/  BRA `(.L_x_9926) ;  /* 0x0000000400e07947 */ /* 0x000fea0003800000 */
.L_x_9935:
        /* <DEDUP_REMOVED lines=17> */
.L_x_9940:
[----:B------:R-:W-:Y:S05]  /*59e0*/  BSYNC.RECONVERGENT B0 ;  /* 0x0000000000007941 */ /* 0x000fea0003800200 */
.L_x_9939:
[----:B------:R0:W-:Y:S01]  /*59f0*/  STG.E.U8 desc[UR36][R2.64], R0 ;  /* 0x0000000002007986 */ /* 0x0001e2000c101124 */
[----:B------:R-:W-:Y:S05]  /*5a00*/  BRA `(.L_x_9926) ;  /* 0x0000000400907947 */ /* 0x000fea0003800000 */
.L_x_9934:
        /* <DEDUP_REMOVED lines=21> */
.L_x_9942:
[----:B-1234-:R-:W-:Y:S01]  /*5b60*/  LOP3.LUT R4, R9, 0xffff, RZ, 0xc0, !PT ;  /* 0x0000ffff09047812 */ /* 0x01efe200078ec0ff */
[----:B------:R-:W-:-:S05]  /*5b70*/  IMAD.MOV.U32 R5, RZ, RZ, RZ ;  /* 0x000000ffff057224 */ /* 0x000fca00078e00ff */
[----:B------:R0:W-:Y:S01]  /*5b80*/  STG.E.64 desc[UR36][R2.64], R4 ;  /* 0x0000000402007986 */ /* 0x0001e2000c101b24 */
[----:B------:R-:W-:Y:S05]  /*5b90*/  BRA `(.L_x_9926) ;  /* 0x00000004002c7947 */ /* 0x000fea0003800000 */
.L_x_9941:
[----:B------:R-:W-:-:S05]  /*5ba0*/  LOP3.LUT R9, R9, 0xffff, RZ, 0xc0, !PT ;  /* 0x0000ffff09097812 */ /* 0x000fca00078ec0ff */
[----:B------:R0:W-:Y:S01]  /*5bb0*/  STG.E desc[UR36][R2.64], R9 ;  /* 0x0000000902007986 */ /* 0x0001e2000c101924 */
[----:B------:R-:W-:Y:S05]  /*5bc0*/  BRA `(.L_x_9926) ;  /* 0x0000000400207947 */ /* 0x000fea0003800000 */
.L_x_9933:
        /* <DEDUP_REMOVED lines=11> */
.L_x_9944:
[----:B------:R-:W-:Y:S01]  /*5c80*/  CS2R R6, SRZ ;  /* 0x0000000000067805 */ /* 0x000fe2000001ff00 */
[----:B-1234-:R-:W0:Y:S04]  /*5c90*/  I2F.F64.U16 R4, R9 ;  /* 0x0000000900047312 */ /* 0x01ee280000101800 */
[----:B0-----:R0:W-:Y:S01]  /*5ca0*/  STG.E.128 desc[UR36][R2.64], R4 ;  /* 0x0000000402007986 */ /* 0x0011e2000c101d24 */
[----:B------:R-:W-:Y:S05]  /*5cb0*/  BRA `(.L_x_9926) ;  /* 0x0000000000e47947 */ /* 0x000fea0003800000 */
.L_x_9943:
[----:B------:R-:W-:-:S09]  /*5cc0*/  UISETP.NE.AND UP0, UPT, UR4, 0xf, UPT ;  /* 0x0000000f0400788c */ /* 0x000fd2000bf05270 */
[----:B------:R-:W-:Y:S05]  /*5cd0*/  BRA.U !UP0, `(.L_x_9945) ;  /* 0x0000000108d07547 */ /* 0x000fea000b800000 */
[----:B------:R-:W-:-:S09]  /*5ce0*/  UISETP.NE.AND UP0, UPT, UR4, 0x17, UPT ;  /* 0x000000170400788c */ /* 0x000fd2000bf05270 */
[----:B------:R-:W-:Y:S05]  /*5cf0*/  BRA.U !UP0, `(.L_x_9946) ;  /* 0x0000000108847547 */ /* 0x000fea000b800000 */
[----:B------:R-:W-:-:S09]  /*5d00*/  UISETP.NE.AND UP0, UPT, UR4, 0x18, UPT ;  /* 0x000000180400788c */ /* 0x000fd2000bf05270 */
[----:B------:R-:W-:Y:S05]  /*5d10*/  BRA.U !UP0, `(.L_x_9947) ;  /* 0x0000000108447547 */ /* 0x000fea000b800000 */
.L_x_9925:
        /* <DEDUP_REMOVED lines=16> */
.L_x_9948:
[----:B------:R-:W-:Y:S05]  /*5e20*/  BRA `(.L_x_9926) ;  /* 0x0000000000887947 */ /* 0x000fea0003800000 */
.L_x_9947:
        /* <DEDUP_REMOVED lines=11> */
.L_x_9950:
[----:B------:R-:W-:Y:S05]  /*5ee0*/  BSYNC.RECONVERGENT B0 ;  /* 0x0000000000007941 */ /* 0x000fea0003800200 */
.L_x_9949:
[----:B------:R0:W-:Y:S01]  /*5ef0*/  STG.E.U8 desc[UR36][R2.64], R5 ;  /* 0x0000000502007986 */ /* 0x0001e2000c101124 */
[----:B------:R-:W-:Y:S05]  /*5f00*/  BRA `(.L_x_9926) ;  /* 0x0000000000507947 */ /* 0x000fea0003800000 */
.L_x_9946:
        /* <DEDUP_REMOVED lines=12> */
.L_x_9951:
[----:B-1234-:R-:W-:Y:S01]  /*5fd0*/  IMAD.MOV.U32 R5, RZ, RZ, 0x7f ;  /* 0x0000007fff057424 */ /* 0x01efe200078e00ff */
[----:B------:R-:W-:-:S04]  /*5fe0*/  ISETP.GT.U32.AND P0, PT, R7, 0x7f800000, PT ;  /* 0x7f8000000700780c */ /* 0x000fc80003f04070 */
[----:B------:R-:W-:-:S05]  /*5ff0*/  SEL R5, R5, 0x7c, P0 ;  /* 0x0000007c05057807 */ /* 0x000fca0000000000 */
[----:B------:R0:W-:Y:S01]  /*6000*/  STG.E.U8 desc[UR36][R2.64], R5 ;  /* 0x0000000502007986 */ /* 0x0001e2000c101124 */
[----:B------:R-:W-:Y:S05]  /*6010*/  BRA `(.L_x_9926) ;  /* 0x00000000000c7947 */ /* 0x000fea0003800000 */
.L_x_9945:
[----:B------:R-:W0:Y:S02]  /*6020*/  I2F.U16 R0, R9 ;  /* 0x0000000900007306 */ /* 0x000e240000101000 */
[----:B0-----:R-:W-:-:S05]  /*6030*/  F2FP.BF16.F32.PACK_AB R0, RZ, R0 ;  /* 0x00000000ff00723e */ /* 0x001fca00000010ff */
[----:B------:R0:W-:Y:S02]  /*6040*/  STG.E.U16 desc[UR36][R2.64], R0 ;  /* 0x0000000002007986 */ /* 0x0001e4000c101524 */
.L_x_9926:
[----:B------:R-:W-:Y:S05]  /*6050*/  BSYNC.RECONVERGENT B6 ;  /* 0x0000000000067941 */ /* 0x000fea0003800200 */
.L_x_9920:
[----:B------:R-:W-:-:S07]  /*6060*/  VIADD R17, R17, 0x80 ;  /* 0x0000008011117836 */ /* 0x000fce0000000000 */
.L_x_9885:
[----:B------:R-:W-:Y:S05]  /*6070*/  BSYNC.RECONVERGENT B7 ;  /* 0x0000000000077941 */ /* 0x000fea0003800200 */
.L_x_9884:
        /* <DEDUP_REMOVED lines=307> */
.L_x_9954:
        /* <DEDUP_REMOVED lines=16> */
.L_x_9958:
[----:B------:R0:W5:Y:S01]  /*74b0*/  LDG.E.U8 R0, desc[UR36][R4.64] ;  /* 0x0000002404007981 */ /* 0x000162000c1e1100 */
[----:B------:R-:W-:Y:S05]  /*74c0*/  BRA `(.L_x_9960) ;  /* 0x0000000c005c7947 */ /* 0x000fea0003800000 */
.L_x_9957:
        /* <DEDUP_REMOVED lines=8> */
.L_x_9962:
[----:B------:R3:W5:Y:S01]  /*7550*/  LDG.E.U8 R0, desc[UR36][R4.64] ;  /* 0x0000002404007981 */ /* 0x000762000c1e1100 */
[----:B------:R-:W-:Y:S05]  /*7560*/  BRA `(.L_x_9960) ;  /* 0x0000000c00347947 */ /* 0x000fea0003800000 */
.L_x_9961:
[----:B------:R2:W5:Y:S01]  /*7570*/  LDG.E.U16 R0, desc[UR36][R4.64] ;  /* 0x0000002404007981 */ /* 0x000562000c1e1500 */
[----:B------:R-:W-:Y:S05]  /*7580*/  BRA `(.L_x_9960) ;  /* 0x0000000c002c7947 */ /* 0x000fea0003800000 */
.L_x_9956:
        /* <DEDUP_REMOVED lines=10> */
.L_x_9964:
[----:B------:R-:W2:Y:S02]  /*7630*/  LDG.E.U16 R2, desc[UR36][R4.64] ;  /* 0x0000002404027981 */ /* 0x000ea4000c1e1500 */
[----:B--2---:R-:W-:-:S06]  /*7640*/  HADD2.F32 R2, -RZ, R2.H0_H0 ;  /* 0x20000002ff027230 */ /* 0x004fcc0000004100 */
[----:B------:R-:W0:Y:S02]  /*7650*/  F2I.S64.TRUNC R2, R2 ;  /* 0x0000000200027311 */ /* 0x000e24000020d900 */
[----:B0-----:R-:W-:Y:S01]  /*7660*/  PRMT R0, R2, 0x7610, R0 ;  /* 0x0000761002007816 */ /* 0x001fe20000000000 */
[----:B------:R-:W-:Y:S06]  /*7670*/  BRA `(.L_x_9960) ;  /* 0x0000000800f07947 */ /* 0x000fec0003800000 */
.L_x_9963:
        /* <DEDUP_REMOVED lines=10> */
.L_x_9966:
[----:B------:R-:W2:Y:S02]  /*7720*/  LDG.E.U16 R4, desc[UR36][R4.64] ;  /* 0x0000002404047981 */ /* 0x000ea4000c1e1500 */
[----:B--2---:R-:W-:-:S06]  /*7730*/  HADD2.F32 R2, -RZ, R4.H0_H0 ;  /* 0x20000004ff027230 */ /* 0x004fcc0000004100 */
[----:B------:R-:W0:Y:S02]  /*7740*/  F2I.S64.TRUNC R2, R2 ;  /* 0x0000000200027311 */ /* 0x000e24000020d900 */
[----:B0-----:R-:W-:Y:S01]  /*7750*/  PRMT R0, R2, 0x7610, R0 ;  /* 0x0000761002007816 */ /* 0x001fe20000000000 */
[----:B------:R-:W-:Y:S06]  /*7760*/  BRA `(.L_x_9960) ;  /* 0x0000000800b47947 */ /* 0x000fec0003800000 */
.L_x_9965:
[----:B------:R-:W2:Y:S02]  /*7770*/  LDG.E.64 R2, desc[UR36][R4.64] ;  /* 0x0000002404027981 */ /* 0x000ea4000c1e1b00 */
[----:B--2---:R-:W0:Y:S02]  /*7780*/  F2I.S64.F64.TRUNC R2, R2 ;  /* 0x0000000200027311 */ /* 0x004e24000030d900 */
[----:B0-----:R-:W-:Y:S01]  /*7790*/  PRMT R0, R2, 0x7610, R0 ;  /* 0x0000761002007816 */ /* 0x001fe20000000000 */
[----:B------:R-:W-:Y:S06]  /*77a0*/  BRA `(.L_x_9960) ;  /* 0x0000000800a47947 */ /* 0x000fec0003800000 */
.L_x_9955:
        /* <DEDUP_REMOVED lines=12> */
.L_x_9969:
[----:B------:R-:W2:Y:S02]  /*7870*/  LDG.E.64 R4, desc[UR36][R4.64] ;  /* 0x0000002404047981 */ /* 0x000ea4000c1e1b00 */
[----:B--2---:R-:W0:Y:S02]  /*7880*/  F2I.S64.F64.TRUNC R2, R4 ;  /* 0x0000000400027311 */ /* 0x004e24000030d900 */
[----:B0-----:R-:W-:Y:S01]  /*7890*/  PRMT R0, R2, 0x7610, R0 ;  /* 0x0000761002007816 */ /* 0x001fe20000000000 */
[----:B------:R-:W-:Y:S06]  /*78a0*/  BRA `(.L_x_9960) ;  /* 0x0000000800647947 */ /* 0x000fec0003800000 */
.L_x_9968:
        /* <DEDUP_REMOVED lines=27> */
.L_x_9971:
        /* <DEDUP_REMOVED lines=14> */
.L_x_9970:
[----:B------:R-:W2:Y:S02]  /*7b40*/  LDG.E.U16 R2, desc[UR36][R4.64] ;  /* 0x0000002404027981 */ /* 0x000ea4000c1e1500 */
[----:B--2---:R-:W-:-:S06]  /*7b50*/  IMAD.U32 R2, R2, 0x10000, RZ ;  /* 0x0001000002027824 */ /* 0x004fcc00078e00ff */
[----:B------:R-:W0:Y:S02]  /*7b60*/  F2I.S64.TRUNC R2, R2 ;  /* 0x0000000200027311 */ /* 0x000e24000020d900 */
[----:B0-----:R-:W-:Y:S01]  /*7b70*/  PRMT R0, R2, 0x7610, R0 ;  /* 0x0000761002007816 */ /* 0x001fe20000000000 */
[----:B------:R-:W-:Y:S06]  /*7b80*/  BRA `(.L_x_9960) ;  /* 0x0000000400ac7947 */ /* 0x000fec0003800000 */
.L_x_9967:
        /* <DEDUP_REMOVED lines=10> */
.L_x_9974:
        /* <DEDUP_REMOVED lines=21> */
.L_x_9978:
[----:B------:R-:W-:Y:S05]  /*7d80*/  BSYNC.RECONVERGENT B1 ;  /* 0x0000000000017941 */ /* 0x000fea0003800200 */
.L_x_9977:
[----:B------:R-:W-:Y:S01]  /*7d90*/  IMAD.SHL.U32 R0, R0, 0x100000, RZ ;  /* 0x0010000000007824 */ /* 0x000fe200078e00ff */
[----:B------:R-:W-:-:S04]  /*7da0*/  LEA R2, R2, 0x3b800000, 0x17 ;  /* 0x3b80000002027811 */ /* 0x000fc800078eb8ff */
[----:B------:R-:W-:-:S07]  /*7db0*/  LOP3.LUT R2, R2, R0, R7, 0xfe, !PT ;  /* 0x0000000002027212 */ /* 0x000fce00078efe07 */
.L_x_9976:
[----:B------:R-:W-:Y:S05]  /*7dc0*/  BSYNC.RECONVERGENT B0 ;  /* 0x0000000000007941 */ /* 0x000fea0003800200 */
.L_x_9975:
[----:B------:R-:W0:Y:S02]  /*7dd0*/  F2I.S64.TRUNC R2, R2 ;  /* 0x0000000200027311 */ /* 0x000e24000020d900 */
[----:B0-----:R-:W-:Y:S01]  /*7de0*/  PRMT R0, R2, 0x7610, R0 ;  /* 0x0000761002007816 */ /* 0x001fe20000000000 */
[----:B------:R-:W-:Y:S06]  /*7df0*/  BRA `(.L_x_9960) ;  /* 0x0000000400107947 */ /* 0x000fec0003800000 */
.L_x_9973:
        /* <DEDUP_REMOVED lines=21> */
.L_x_9982:
[----:B------:R-:W-:Y:S05]  /*7f50*/  BSYNC.RECONVERGENT B1 ;  /* 0x0000000000017941 */ /* 0x000fea0003800200 */
.L_x_9981:
[----:B------:R-:W-:Y:S02]  /*7f60*/  SHF.L.U32 R0, R0, 0x15, RZ ;  /* 0x0000001500007819 */ /* 0x000fe400000006ff */
[----:B------:R-:W-:-:S04]  /*7f70*/  LEA R2, R2, 0x37800000, 0x17 ;  /* 0x3780000002027811 */ /* 0x000fc800078eb8ff */
[----:B------:R-:W-:-:S07]  /*7f80*/  LOP3.LUT R2, R2, R0, R7, 0xfe, !PT ;  /* 0x0000000002027212 */ /* 0x000fce00078efe07 */
.L_x_9980:
[----:B------:R-:W-:Y:S05]  /*7f90*/  BSYNC.RECONVERGENT B0 ;  /* 0x0000000000007941 */ /* 0x000fea0003800200 */
.L_x_9979:
[----:B------:R-:W0:Y:S02]  /*7fa0*/  F2I.S64.TRUNC R2, R2 ;  /* 0x0000000200027311 */ /* 0x000e24000020d900 */
[----:B0-----:R-:W-:Y:S01]  /*7fb0*/  PRMT R0, R2, 0x7610, R0 ;  /* 0x0000761002007816 */ /* 0x001fe20000000000 */
[----:B------:R-:W-:Y:S06]  /*7fc0*/  BRA `(.L_x_9960) ;  /* 0x00000000009c7947 */ /* 0x000fec0003800000 */
.L_x_9972:
        /* <DEDUP_REMOVED lines=14> */
.L_x_9986:
[----:B------:R-:W-:Y:S05]  /*80b0*/  BSYNC.RECONVERGENT B0 ;  /* 0x0000000000007941 */ /* 0x000fea0003800200 */
.L_x_9985:
[----:B------:R-:W0:Y:S02]  /*80c0*/  F2I.S64.TRUNC R2, R2 ;  /* 0x0000000200027311 */ /* 0x000e24000020d900 */
[----:B0-----:R-:W-:Y:S01]  /*80d0*/  PRMT R0, R2, 0x7610, R0 ;  /* 0x0000761002007816 */ /* 0x001fe20000000000 */
[----:B------:R-:W-:Y:S06]  /*80e0*/  BRA `(.L_x_9960) ;  /* 0x0000000000547947 */ /* 0x000fec0003800000 */
.L_x_9959:
        /* <DEDUP_REMOVED lines=16> */
.L_x_9987:
[----:B------:R-:W-:Y:S01]  /*81f0*/  PRMT R0, RZ, 0x7610, R0 ;  /* 0x00007610ff007816 */ /* 0x000fe20000000000 */
[----:B------:R-:W-:Y:S06]  /*8200*/  BRA `(.L_x_9960) ;  /* 0x00000000000c7947 */ /* 0x000fec0003800000 */
.L_x_9984:
[----:B------:R0:W5:Y:S01]  /*8210*/  LDG.E.U8 R0, desc[UR36][R4.64] ;  /* 0x0000002404007981 */ /* 0x000162000c1e1100 */
[----:B------:R-:W-:Y:S05]  /*8220*/  BRA `(.L_x_9960) ;  /* 0x0000000000047947 */ /* 0x000fea0003800000 */
.L_x_9983:
[----:B------:R0:W5:Y:S02]  /*8230*/  LDG.E.U8 R0, desc[UR36][R4.64] ;  /* 0x0000002404007981 */ /* 0x000164000c1e1100 */
.L_x_9960:
[----:B------:R-:W1:Y:S01]  /*8240*/  LDCU.64 UR6, c[0x0][0x580] ;  /* 0x0000b000ff0677ac */ /* 0x000e620008000a00 */
        /* <DEDUP_REMOVED lines=21> */
.L_x_9992:
[----:B------:R1:W-:Y:S01]  /*83a0*/  STG.E.U8 desc[UR36][R2.64], R9 ;  /* 0x0000000902007986 */ /* 0x0003e2000c101124 */
[----:B------:R-:W-:Y:S05]  /*83b0*/  BRA `(.L_x_9994) ;  /* 0x0000000c00187947 */ /* 0x000fea0003800000 */
.L_x_9991:
        /* <DEDUP_REMOVED lines=10> */
.L_x_9996:
[----:B------:R-:W-:-:S05]  /*8460*/  LOP3.LUT R9, R9, 0xffff, RZ, 0xc0, !PT ;  /* 0x0000ffff09097812 */ /* 0x000fca00078ec0ff */
[----:B------:R1:W-:Y:S01]  /*8470*/  STG.E desc[UR36][R2.64], R9 ;  /* 0x0000000902007986 */ /* 0x0003e2000c101924 */
[----:B------:R-:W-:Y:S05]  /*8480*/  BRA `(.L_x_9994) ;  /* 0x0000000800e47947 */ /* 0x000fea0003800000 */
.L_x_9995:
[----:B------:R1:W-:Y:S01]  /*8490*/  STG.E.U16 desc[UR36][R2.64], R9 ;  /* 0x0000000902007986 */ /* 0x0003e2000c101524 */
[----:B------:R-:W-:Y:S05]  /*84a0*/  BRA `(.L_x_9994) ;  /* 0x0000000800dc7947 */ /* 0x000fea0003800000 */
.L_x_9990:
        /* <DEDUP_REMOVED lines=9> */
.L_x_9998:
[----:B------:R-:W1:Y:S02]  /*8540*/  I2F.U16 R0, R9 ;  /* 0x0000000900007306 */ /* 0x000e640000101000 */
[----:B-1----:R-:W-:-:S05]  /*8550*/  F2FP.F16.F32.PACK_AB R0, RZ, R0 ;  /* 0x00000000ff00723e */ /* 0x002fca00000000ff */
[----:B------:R1:W-:Y:S01]  /*8560*/  STG.E.U16 desc[UR36][R2.64], R0 ;  /* 0x0000000002007986 */ /* 0x0003e2000c101524 */
[----:B------:R-:W-:Y:S05]  /*8570*/  BRA `(.L_x_9994) ;  /* 0x0000000800a87947 */ /* 0x000fea0003800000 */
.L_x_9997:
        /* <DEDUP_REMOVED lines=10> */
.L_x_10000:
[----:B------:R-:W0:Y:S02]  /*8620*/  I2F.U16 R9, R9 ;  /* 0x0000000900097306 */ /* 0x000e240000101000 */
[----:B0-234-:R-:W-:-:S04]  /*8630*/  F2FP.F16.F32.PACK_AB R5, RZ, R9 ;  /* 0x00000009ff05723e */ /* 0x01dfc800000000ff */
[----:B------:R-:W-:-:S05]  /*8640*/  PRMT R5, R5, 0x5410, RZ ;  /* 0x0000541005057816 */ /* 0x000fca00000000ff */
[----:B------:R0:W-:Y:S01]  /*8650*/  STG.E desc[UR36][R2.64], R5 ;  /* 0x0000000502007986 */ /* 0x0001e2000c101924 */
[----:B------:R-:W-:Y:S05]  /*8660*/  BRA `(.L_x_9994) ;  /* 0x00000008006c7947 */ /* 0x000fea0003800000 */
.L_x_9999:
[----:B0-234-:R-:W0:Y:S02]  /*8670*/  I2F.F64.U16 R4, R9 ;  /* 0x0000000900047312 */ /* 0x01de240000101800 */
[----:B0-----:R0:W-:Y:S01]  /*8680*/  STG.E.64 desc[UR36][R2.64], R4 ;  /* 0x0000000402007986 */ /* 0x0011e2000c101b24 */
[----:B------:R-:W-:Y:S05]  /*8690*/  BRA `(.L_x_9994) ;  /* 0x0000000800607947 */ /* 0x000fea0003800000 */
.L_x_9989:
        /* <DEDUP_REMOVED lines=12> */
.L_x_10004:
        /* <DEDUP_REMOVED lines=17> */
.L_x_10006:
[----:B------:R-:W-:Y:S05]  /*8870*/  BSYNC.RECONVERGENT B0 ;  /* 0x0000000000007941 */ /* 0x000fea0003800200 */
.L_x_10005:
[----:B------:R1:W-:Y:S01]  /*8880*/  STG.E.U8 desc[UR36][R2.64], R0 ;  /* 0x0000000002007986 */ /* 0x0003e2000c101124 */
[----:B------:R-:W-:Y:S05]  /*8890*/  BRA `(.L_x_9994) ;  /* 0x0000000400e07947 */ /* 0x000fea0003800000 */
.L_x_10003:
        /* <DEDUP_REMOVED lines=17> */
.L_x_10008:
[----:B------:R-:W-:Y:S05]  /*89b0*/  BSYNC.RECONVERGENT B0 ;  /* 0x0000000000007941 */ /* 0x000fea0003800200 */
.L_x_10007:
[----:B------:R1:W-:Y:S01]  /*89c0*/  STG.E.U8 desc[UR36][R2.64], R0 ;  /* 0x0000000002007986 */ /* 0x0003e2000c101124 */
[----:B------:R-:W-:Y:S05]  /*89d0*/  BRA `(.L_x_9994) ;  /* 0x0000000400907947 */ /* 0x000fea0003800000 */
.L_x_10002:
        /* <DEDUP_REMOVED lines=21> */
.L_x_10010:
[----:B0-234-:R-:W-:Y:S01]  /*8b30*/  LOP3.LUT R4, R9, 0xffff, RZ, 0xc0, !PT ;  /* 0x0000ffff09047812 */ /* 0x01dfe200078ec0ff */
[----:B------:R-:W-:-:S05]  /*8b40*/  HFMA2 R5, -RZ, RZ, 0, 0 ;  /* 0x00000000ff057431 */ /* 0x000fca00000001ff */
[----:B------:R0:W-:Y:S01]  /*8b50*/  STG.E.64 desc[UR36][R2.64], R4 ;  /* 0x0000000402007986 */ /* 0x0001e2000c101b24 */
[----:B------:R-:W-:Y:S05]  /*8b60*/  BRA `(.L_x_9994) ;  /* 0x00000004002c7947 */ /* 0x000fea0003800000 */
.L_x_10009:
[----:B------:R-:W-:-:S05]  /*8b70*/  LOP3.LUT R9, R9, 0xffff, RZ, 0xc0, !PT ;  /* 0x0000ffff09097812 */ /* 0x000fca00078ec0ff */
[----:B------:R1:W-:Y:S01]  /*8b80*/  STG.E desc[UR36][R2.64], R9 ;  /* 0x0000000902007986 */ /* 0x0003e2000c101924 */
[----:B------:R-:W-:Y:S05]  /*8b90*/  BRA `(.L_x_9994) ;  /* 0x0000000400207947 */ /* 0x000fea0003800000 */
.L_x_10001:
        /* <DEDUP_REMOVED lines=11> */
.L_x_10012:
[----:B------:R-:W-:Y:S01]  /*8c50*/  CS2R R6, SRZ ;  /* 0x0000000000067805 */ /* 0x000fe2000001ff00 */
[----:B0-234-:R-:W0:Y:S04]  /*8c60*/  I2F.F64.U16 R4, R9 ;  /* 0x0000000900047312 */ /* 0x01de280000101800 */
[----:B0-----:R0:W-:Y:S01]  /*8c70*/  STG.E.128 desc[UR36][R2.64], R4 ;  /* 0x0000000402007986 */ /* 0x0011e2000c101d24 */
[----:B------:R-:W-:Y:S05]  /*8c80*/  BRA `(.L_x_9994) ;  /* 0x0000000000e47947 */ /* 0x000fea0003800000 */
.L_x_10011:
[----:B------:R-:W-:-:S09]  /*8c90*/  UISETP.NE.AND UP0, UPT, UR4, 0xf, UPT ;  /* 0x0000000f0400788c */ /* 0x000fd2000bf05270 */
[----:B------:R-:W-:Y:S05]  /*8ca0*/  BRA.U !UP0, `(.L_x_10013) ;  /* 0x0000000108d07547 */ /* 0x000fea000b800000 */
[----:B------:R-:W-:-:S09]  /*8cb0*/  UISETP.NE.AND UP0, UPT, UR4, 0x17, UPT ;  /* 0x000000170400788c */ /* 0x000fd2000bf05270 */
[----:B------:R-:W-:Y:S05]  /*8cc0*/  BRA.U !UP0, `(.L_x_10014) ;  /* 0x0000000108847547 */ /* 0x000fea000b800000 */
[----:B------:R-:W-:-:S09]  /*8cd0*/  UISETP.NE.AND UP0, UPT, UR4, 0x18, UPT ;  /* 0x000000180400788c */ /* 0x000fd2000bf05270 */
[----:B------:R-:W-:Y:S05]  /*8ce0*/  BRA.U !UP0, `(.L_x_10015) ;  /* 0x0000000108447547 */ /* 0x000fea000b800000 */
.L_x_9993:
        /* <DEDUP_REMOVED lines=16> */
.L_x_10016:
[----:B------:R-:W-:Y:S05]  /*8df0*/  BRA `(.L_x_9994) ;  /* 0x0000000000887947 */ /* 0x000fea0003800000 */
.L_x_10015:
        /* <DEDUP_REMOVED lines=11> */
.L_x_10018:
[----:B------:R-:W-:Y:S05]  /*8eb0*/  BSYNC.RECONVERGENT B0 ;  /* 0x0000000000007941 */ /* 0x000fea0003800200 */
.L_x_10017:
[----:B------:R0:W-:Y:S01]  /*8ec0*/  STG.E.U8 desc[UR36][R2.64], R5 ;  /* 0x0000000502007986 */ /* 0x0001e2000c101124 */
[----:B------:R-:W-:Y:S05]  /*8ed0*/  BRA `(.L_x_9994) ;  /* 0x0000000000507947 */ /* 0x000fea0003800000 */
.L_x_10014:
        /* <DEDUP_REMOVED lines=12> */
.L_x_10019:
[----:B0-234-:R-:W-:Y:S01]  /*8fa0*/  IMAD.MOV.U32 R5, RZ, RZ, 0x7f ;  /* 0x0000007fff057424 */ /* 0x01dfe200078e00ff */
[----:B------:R-:W-:-:S04]  /*8fb0*/  ISETP.GT.U32.AND P0, PT, R7, 0x7f800000, PT ;  /* 0x7f8000000700780c */ /* 0x000fc80003f04070 */
[----:B------:R-:W-:-:S05]  /*8fc0*/  SEL R5, R5, 0x7c, P0 ;  /* 0x0000007c05057807 */ /* 0x000fca0000000000 */
[----:B------:R0:W-:Y:S01]  /*8fd0*/  STG.E.U8 desc[UR36][R2.64], R5 ;  /* 0x0000000502007986 */ /* 0x0001e2000c101124 */
[----:B------:R-:W-:Y:S05]  /*8fe0*/  BRA `(.L_x_9994) ;  /* 0x00000000000c7947 */ /* 0x000fea0003800000 */
.L_x_10013:
[----:B------:R-:W1:Y:S02]  /*8ff0*/  I2F.U16 R0, R9 ;  /* 0x0000000900007306 */ /* 0x000e640000101000 */
[----:B-1----:R-:W-:-:S05]  /*9000*/  F2FP.BF16.F32.PACK_AB R0, RZ, R0 ;  /* 0x00000000ff00723e */ /* 0x002fca00000010ff */
[----:B------:R1:W-:Y:S02]  /*9010*/  STG.E.U16 desc[UR36][R2.64], R0 ;  /* 0x0000000002007986 */ /* 0x0003e4000c101524 */
.L_x_9994:
[----:B------:R-:W-:Y:S05]  /*9020*/  BSYNC.RECONVERGENT B6 ;  /* 0x0000000000067941 */ /* 0x000fea0003800200 */
.L_x_9988:
[----:B------:R-:W-:-:S07]  /*9030*/  IADD3 R17, PT, PT, R17, 0x80, RZ ;  /* 0x0000008011117810 */ /* 0x000fce0007ffe0ff */
.L_x_9953:
[----:B------:R-:W-:Y:S05]  /*9040*/  BSYNC.RECONVERGENT B7 ;  /* 0x0000000000077941 */ /* 0x000fea0003800200 */
.L_x_9952:
        /* <DEDUP_REMOVED lines=306> */
.L_x_10020:
        /* <DEDUP_REMOVED lines=18> */
.L_x_10024:
[----:B------:R4:W5:Y:S01]  /*a490*/  LDG.E.U8 R0, desc[UR36][R4.64] ;  /* 0x0000002404007981 */ /* 0x000962000c1e1100 */
[----:B------:R-:W-:Y:S05]  /*a4a0*/  BRA `(.L_x_10026) ;  /* 0x0000000c005c7947 */ /* 0x000fea0003800000 */
.L_x_10023:
        /* <DEDUP_REMOVED lines=8> */
.L_x_10028:
[----:B------:R2:W5:Y:S01]  /*a530*/  LDG.E.U8 R0, desc[UR36][R4.64] ;  /* 0x0000002404007981 */ /* 0x000562000c1e1100 */
[----:B------:R-:W-:Y:S05]  /*a540*/  BRA `(.L_x_10026) ;  /* 0x0000000c00347947 */ /* 0x000fea0003800000 */
.L_x_10027:
[----:B------:R0:W5:Y:S01]  /*a550*/  LDG.E.U16 R0, desc[UR36][R4.64] ;  /* 0x0000002404007981 */ /* 0x000162000c1e1500 */
[----:B------:R-:W-:Y:S05]  /*a560*/  BRA `(.L_x_10026) ;  /* 0x0000000c002c7947 */ /* 0x000fea0003800000 */
.L_x_10022:
        /* <DEDUP_REMOVED lines=10> */
.L_x_10030:
[----:B------:R-:W2:Y:S02]  /*a610*/  LDG.E.U16 R2, desc[UR36][R4.64] ;  /* 0x0000002404027981 */ /* 0x000ea4000c1e1500 */
[----:B--2---:R-:W-:-:S06]  /*a620*/  HADD2.F32 R2, -RZ, R2.H0_H0 ;  /* 0x20000002ff027230 */ /* 0x004fcc0000004100 */
[----:B------:R-:W0:Y:S02]  /*a630*/  F2I.S64.TRUNC R2, R2 ;  /* 0x0000000200027311 */ /* 0x000e24000020d900 */
[----:B0-----:R-:W-:Y:S01]  /*a640*/  PRMT R0, R2, 0x7610, R0 ;  /* 0x0000761002007816 */ /* 0x001fe20000000000 */
[----:B------:R-:W-:Y:S06]  /*a650*/  BRA `(.L_x_10026) ;  /* 0x0000000800f07947 */ /* 0x000fec0003800000 */
.L_x_10029:
        /* <DEDUP_REMOVED lines=10> */
.L_x_10032:
[----:B------:R-:W2:Y:S02]  /*a700*/  LDG.E.U16 R4, desc[UR36][R4.64] ;  /* 0x0000002404047981 */ /* 0x000ea4000c1e1500 */
[----:B--2---:R-:W-:-:S06]  /*a710*/  HADD2.F32 R2, -RZ, R4.H0_H0 ;  /* 0x20000004ff027230 */ /* 0x004fcc0000004100 */
[----:B------:R-:W0:Y:S02]  /*a720*/  F2I.S64.TRUNC R2, R2 ;  /* 0x0000000200027311 */ /* 0x000e24000020d900 */
[----:B0-----:R-:W-:Y:S01]  /*a730*/  PRMT R0, R2, 0x7610, R0 ;  /* 0x0000761002007816 */ /* 0x001fe20000000000 */
[----:B------:R-:W-:Y:S06]  /*a740*/  BRA `(.L_x_10026) ;  /* 0x0000000800b47947 */ /* 0x000fec0003800000 */
.L_x_10031:
[----:B------:R-:W2:Y:S02]  /*a750*/  LDG.E.64 R2, desc[UR36][R4.64] ;  /* 0x0000002404027981 */ /* 0x000ea4000c1e1b00 */
[----:B--2---:R-:W0:Y:S02]  /*a760*/  F2I.S64.F64.TRUNC R2, R2 ;  /* 0x0000000200027311 */ /* 0x004e24000030d900 */
[----:B0-----:R-:W-:Y:S01]  /*a770*/  PRMT R0, R2, 0x7610, R0 ;  /* 0x0000761002007816 */ /* 0x001fe20000000000 */
[----:B------:R-:W-:Y:S06]  /*a780*/  BRA `(.L_x_10026) ;  /* 0x0000000800a47947 */ /* 0x000fec0003800000 */
.L_x_10021:
        /* <DEDUP_REMOVED lines=12> */
.L_x_10035:
[----:B------:R-:W2:Y:S02]  /*a850*/  LDG.E.64 R4, desc[UR36][R4.64] ;  /* 0x0000002404047981 */ /* 0x000ea4000c1e1b00 */
[----:B--2---:R-:W0:Y:S02]  /*a860*/  F2I.S64.F64.TRUNC R2, R4 ;  /* 0x0000000400027311 */ /* 0x004e24000030d900 */
[----:B0-----:R-:W-:Y:S01]  /*a870*/  PRMT R0, R2, 0x7610, R0 ;  /* 0x0000761002007816 */ /* 0x001fe20000000000 */
[----:B------:R-:W-:Y:S06]  /*a880*/  BRA `(.L_x_10026) ;  /* 0x0000000800647947 */ /* 0x000fec0003800000 */
.L_x_10034:
        /* <DEDUP_REMOVED lines=27> */
.L_x_10037:
        /* <DEDUP_REMOVED lines=14> */
.L_x_10036:
[----:B------:R-:W2:Y:S02]  /*ab20*/  LDG.E.U16 R2, desc[UR36][R4.64] ;  /* 0x0000002404027981 */ /* 0x000ea4000c1e1500 */
[----:B--2---:R-:W-:-:S06]  /*ab30*/  IMAD.U32 R2, R2, 0x10000, RZ ;  /* 0x0001000002027824 */ /* 0x004fcc00078e00ff */
[----:B------:R-:W0:Y:S02]  /*ab40*/  F2I.S64.TRUNC R2, R2 ;  /* 0x0000000200027311 */ /* 0x000e24000020d900 */
[----:B0-----:R-:W-:Y:S01]  /*ab50*/  PRMT R0, R2, 0x7610, R0 ;  /* 0x0000761002007816 */ /* 0x001fe20000000000 */
[----:B------:R-:W-:Y:S06]  /*ab60*/  BRA `(.L_x_10026) ;  /* 0x0000000400ac7947 */ /* 0x000fec0003800000 */
.L_x_10033:
        /* <DEDUP_REMOVED lines=10> */
.L_x_10040:
        /* <DEDUP_REMOVED lines=21> */
.L_x_10044:
[----:B------:R-:W-:Y:S05]  /*ad60*/  BSYNC.RECONVERGENT B1 ;  /* 0x0000000000017941 */ /* 0x000fea0003800200 */
.L_x_10043:
[----:B------:R-:W-:Y:S02]  /*ad70*/  SHF.L.U32 R0, R0, 0x14, RZ ;  /* 0x0000001400007819 */ /* 0x000fe400000006ff */
[----:B------:R-:W-:-:S04]  /*ad80*/  LEA R2, R2, 0x3b800000, 0x17 ;  /* 0x3b80000002027811 */ /* 0x000fc800078eb8ff */
[----:B------:R-:W-:-:S07]  /*ad90*/  LOP3.LUT R2, R2, R0, R7, 0xfe, !PT ;  /* 0x0000000002027212 */ /* 0x000fce00078efe07 */
.L_x_10042:
[----:B------:R-:W-:Y:S05]  /*ada0*/  BSYNC.RECONVERGENT B0 ;  /* 0x0000000000007941 */ /* 0x000fea0003800200 */
.L_x_10041:
[----:B------:R-:W0:Y:S02]  /*adb0*/  F2I.S64.TRUNC R2, R2 ;  /* 0x0000000200027311 */ /* 0x000e24000020d900 */
[----:B0-----:R-:W-:Y:S01]  /*adc0*/  PRMT R0, R2, 0x7610, R0 ;  /* 0x0000761002007816 */ /* 0x001fe20000000000 */
[----:B------:R-:W-:Y:S06]  /*add0*/  BRA `(.L_x_10026) ;  /* 0x0000000400107947 */ /* 0x000fec0003800000 */
.L_x_10039:
        /* <DEDUP_REMOVED lines=21> */
.L_x_10048:
[----:B------:R-:W-:Y:S05]  /*af30*/  BSYNC.RECONVERGENT B1 ;  /* 0x0000000000017941 */ /* 0x000fea0003800200 */
.L_x_10047:
[----:B------:R-:W-:Y:S01]  /*af40*/  IMAD.SHL.U32 R0, R0, 0x200000, RZ ;  /* 0x0020000000007824 */ /* 0x000fe200078e00ff */
[----:B------:R-:W-:-:S04]  /*af50*/  LEA R2, R2, 0x37800000, 0x17 ;  /* 0x3780000002027811 */ /* 0x000fc800078eb8ff */
[----:B------:R-:W-:-:S07]  /*af60*/  LOP3.LUT R2, R2, R0, R7, 0xfe, !PT ;  /* 0x0000000002027212 */ /* 0x000fce00078efe07 */
.L_x_10046:
[----:B------:R-:W-:Y:S05]  /*af70*/  BSYNC.RECONVERGENT B0 ;  /* 0x0000000000007941 */ /* 0x000fea0003800200 */
.L_x_10045:
[----:B------:R-:W0:Y:S02]  /*af80*/  F2I.S64.TRUNC R2, R2 ;  /* 0x0000000200027311 */ /* 0x000e24000020d900 */
[----:B0-----:R-:W-:Y:S01]  /*af90*/  PRMT R0, R2, 0x7610, R0 ;  /* 0x0000761002007816 */ /* 0x001fe20000000000 */
[----:B------:R-:W-:Y:S06]  /*afa0*/  BRA `(.L_x_10026) ;  /* 0x00000000009c7947 */ /* 0x000fec0003800000 */
.L_x_10038:
        /* <DEDUP_REMOVED lines=14> */
.L_x_10052:
[----:B------:R-:W-:Y:S05]  /*b090*/  BSYNC.RECONVERGENT B0 ;  /* 0x0000000000007941 */ /* 0x000fea0003800200 */
.L_x_10051:
[----:B------:R-:W0:Y:S02]  /*b0a0*/  F2I.S64.TRUNC R2, R2 ;  /* 0x0000000200027311 */ /* 0x000e24000020d900 */
[----:B0-----:R-:W-:Y:S01]  /*b0b0*/  PRMT R0, R2, 0x7610, R0 ;  /* 0x0000761002007816 */ /* 0x001fe20000000000 */
[----:B------:R-:W-:Y:S06]  /*b0c0*/  BRA `(.L_x_10026) ;  /* 0x0000000000547947 */ /* 0x000fec0003800000 */
.L_x_10025:
        /* <DEDUP_REMOVED lines=16> */
.L_x_10053:
[----:B------:R-:W-:Y:S01]  /*b1d0*/  PRMT R0, RZ, 0x7610, R0 ;  /* 0x00007610ff007816 */ /* 0x000fe20000000000 */
[----:B------:R-:W-:Y:S06]  /*b1e0*/  BRA `(.L_x_10026) ;  /* 0x00000000000c7947 */ /* 0x000fec0003800000 */
.L_x_10050:
[----:B------:R0:W5:Y:S01]  /*b1f0*/  LDG.E.U8 R0, desc[UR36][R4.64] ;  /* 0x0000002404007981 */ /* 0x000162000c1e1100 */
[----:B------:R-:W-:Y:S05]  /*b200*/  BRA `(.L_x_10026) ;  /* 0x0000000000047947 */ /* 0x000fea0003800000 */
.L_x_10049:
[----:B------:R0:W5:Y:S02]  /*b210*/  LDG.E.U8 R0, desc[UR36][R4.64] ;  /* 0x0000002404007981 */ /* 0x000164000c1e1100 */
.L_x_10026:
[----:B------:R-:W-:Y:S01]  /*b220*/  UPRMT UR4, UR41, 0x9910, URZ ;  /* 0x0000991029047896 */ /* 0x000fe200080000ff */
[C---:B-----5:R-:W-:Y:S02]  /*b230*/  LOP3.LUT R2, R0.reuse, 0xff, RZ, 0xc0, !PT ;  /* 0x000000ff00027812 */ /* 0x060fe400078ec0ff */
[----:B------:R-:W-:Y:S01]  /*b240*/  LOP3.LUT R3, R0, 0xff, RZ, 0xc0, !PT ;  /* 0x000000ff00037812 */ /* 0x000fe200078ec0ff */
[----:B------:R-:W-:Y:S01]  /*b250*/  UISETP.GT.AND UP0, UPT, UR4, 0x9, UPT ;  /* 0x000000090400788c */ /* 0x000fe2000bf04270 */
[----:B------:R-:W-:Y:S02]  /*b260*/  ISETP.GT.U32.AND P0, PT, R2, 0x7, PT ;  /* 0x000000070200780c */ /* 0x000fe40003f04070 */
[----:B------:R-:W-:-:S04]  /*b270*/  SHF.R.U32.HI R3, RZ, R3, R18 ;  /* 0x00000003ff037219 */ /* 0x000fc80000011612 */
[----:B01234-:R-:W-:Y:S02]  /*b280*/  SEL R5, R3, RZ, !P0 ;  /* 0x000000ff03057207 */ /* 0x01ffe40004000000 */
        /* <DEDUP_REMOVED lines=11> */
.L_x_10057:
[----:B------:R-:W-:Y:S01]  /*b340*/  STG.E.U8 desc[UR36][R16.64], R5 ;  /* 0x0000000510007986 */ /* 0x000fe2000c101124 */
[----:B------:R-:W-:Y:S05]  /*b350*/  EXIT ;  /* 0x000000000000794d */ /* 0x000fea0003800000 */
.L_x_10056:
        /* <DEDUP_REMOVED lines=10> */
.L_x_10060:
[----:B------:R-:W-:-:S05]  /*b400*/  LOP3.LUT R5, R5, 0xffff, RZ, 0xc0, !PT ;  /* 0x0000ffff05057812 */ /* 0x000fca00078ec0ff */
[----:B------:R-:W-:Y:S01]  /*b410*/  STG.E desc[UR36][R16.64], R5 ;  /* 0x0000000510007986 */ /* 0x000fe2000c101924 */
[----:B------:R-:W-:Y:S05]  /*b420*/  EXIT ;  /* 0x000000000000794d */ /* 0x000fea0003800000 */
.L_x_10059:
[----:B------:R-:W-:Y:S01]  /*b430*/  STG.E.U16 desc[UR36][R16.64], R5 ;  /* 0x0000000510007986 */ /* 0x000fe2000c101524 */
[----:B------:R-:W-:Y:S05]  /*b440*/  EXIT ;  /* 0x000000000000794d */ /* 0x000fea0003800000 */
.L_x_10055:
        /* <DEDUP_REMOVED lines=9> */
.L_x_10062:
[----:B------:R-:W0:Y:S02]  /*b4e0*/  I2F.U16 R0, R5 ;  /* 0x0000000500007306 */ /* 0x000e240000101000 */
[----:B0-----:R-:W-:-:S05]  /*b4f0*/  F2FP.F16.F32.PACK_AB R0, RZ, R0 ;  /* 0x00000000ff00723e */ /* 0x001fca00000000ff */
[----:B------:R-:W-:Y:S01]  /*b500*/  STG.E.U16 desc[UR36][R16.64], R0 ;  /* 0x0000000010007986 */ /* 0x000fe2000c101524 */
[----:B------:R-:W-:Y:S05]  /*b510*/  EXIT ;  /* 0x000000000000794d */ /* 0x000fea0003800000 */
.L_x_10061:
        /* <DEDUP_REMOVED lines=10> */
.L_x_10064:
[----:B------:R-:W0:Y:S02]  /*b5c0*/  I2F.U16 R5, R5 ;  /* 0x0000000500057306 */ /* 0x000e240000101000 */
[----:B0-----:R-:W-:-:S04]  /*b5d0*/  F2FP.F16.F32.PACK_AB R3, RZ, R5 ;  /* 0x00000005ff03723e */ /* 0x001fc800000000ff */
[----:B------:R-:W-:-:S05]  /*b5e0*/  PRMT R3, R3, 0x5410, RZ ;  /* 0x0000541003037816 */ /* 0x000fca00000000ff */
[----:B------:R-:W-:Y:S01]  /*b5f0*/  STG.E desc[UR36][R16.64], R3 ;  /* 0x0000000310007986 */ /* 0x000fe2000c101924 */
[----:B------:R-:W-:Y:S05]  /*b600*/  EXIT ;  /* 0x000000000000794d */ /* 0x000fea0003800000 */
.L_x_10063:
[----:B------:R-:W0:Y:S02]  /*b610*/  I2F.F64.U16 R2, R5 ;  /* 0x0000000500027312 */ /* 0x000e240000101800 */
[----:B0-----:R-:W-:Y:S01]  /*b620*/  STG.E.64 desc[UR36][R16.64], R2 ;  /* 0x0000000210007986 */ /* 0x001fe2000c101b24 */
[----:B------:R-:W-:Y:S05]  /*b630*/  EXIT ;  /* 0x000000000000794d */ /* 0x000fea0003800000 */
.L_x_10054:
        /* <DEDUP_REMOVED lines=12> */
.L_x_10068:
        /* <DEDUP_REMOVED lines=16> */
.L_x_10071:
[----:B------:R-:W-:-:S07]  /*b800*/  PRMT R8, R0, 0x7610, R8 ;  /* 0x0000761000087816 */ /* 0x000fce0000000008 */
.L_x_10070:
[----:B------:R-:W-:Y:S05]  /*b810*/  BSYNC.RECONVERGENT B0 ;  /* 0x0000000000007941 */ /* 0x000fea0003800200 */
.L_x_10069:
[----:B------:R-:W-:Y:S01]  /*b820*/  STG.E.U8 desc[UR36][R16.64], R8 ;  /* 0x0000000810007986 */ /* 0x000fe2000c101124 */
[----:B------:R-:W-:Y:S05]  /*b830*/  EXIT ;  /* 0x000000000000794d */ /* 0x000fea0003800000 */
.L_x_10067:
        /* <DEDUP_REMOVED lines=16> */
.L_x_10074:
[----:B------:R-:W-:-:S07]  /*b940*/  PRMT R8, R0, 0x7610, R8 ;  /* 0x0000761000087816 */ /* 0x000fce0000000008 */
.L_x_10073:
[----:B------:R-:W-:Y:S05]  /*b950*/  BSYNC.RECONVERGENT B0 ;  /* 0x0000000000007941 */ /* 0x000fea0003800200 */
.L_x_10072:
[----:B------:R-:W-:Y:S01]  /*b960*/  STG.E.U8 desc[UR36][R16.64], R8 ;  /* 0x0000000810007986 */ /* 0x000fe2000c101124 */
[----:B------:R-:W-:Y:S05]  /*b970*/  EXIT ;  /* 0x000000000000794d */ /* 0x000fea0003800000 */
.L_x_10066:
        /* <DEDUP_REMOVED lines=21> */
.L_x_10076:
[----:B------:R-:W-:Y:S01]  /*bad0*/  LOP3.LUT R2, R5, 0xffff, RZ, 0xc0, !PT ;  /* 0x0000ffff05027812 */ /* 0x000fe200078ec0ff */
[----:B------:R-:W-:-:S05]  /*bae0*/  IMAD.MOV.U32 R3, RZ, RZ, RZ ;  /* 0x000000ffff037224 */ /* 0x000fca00078e00ff */
[----:B------:R-:W-:Y:S01]  /*baf0*/  STG.E.64 desc[UR36][R16.64], R2 ;  /* 0x0000000210007986 */ /* 0x000fe2000c101b24 */
[----:B------:R-:W-:Y:S05]  /*bb00*/  EXIT ;  /* 0x000000000000794d */ /* 0x000fea0003800000 */
.L_x_10075:
[----:B------:R-:W-:-:S05]  /*bb10*/  LOP3.LUT R5, R5, 0xffff, RZ, 0xc0, !PT ;  /* 0x0000ffff05057812 */ /* 0x000fca00078ec0ff */
[----:B------:R-:W-:Y:S01]  /*bb20*/  STG.E desc[UR36][R16.64], R5 ;  /* 0x0000000510007986 */ /* 0x000fe2000c101924 */
[----:B------:R-:W-:Y:S05]  /*bb30*/  EXIT ;  /* 0x000000000000794d */ /* 0x000fea0003800000 */
.L_x_10065:
        /* <DEDUP_REMOVED lines=11> */
.L_x_10078:
[----:B------:R-:W-:Y:S01]  /*bbf0*/  CS2R R6, SRZ ;  /* 0x0000000000067805 */ /* 0x000fe2000001ff00 */
[----:B------:R-:W0:Y:S04]  /*bc00*/  I2F.F64.U16 R4, R5 ;  /* 0x0000000500047312 */ /* 0x000e280000101800 */
[----:B0-----:R-:W-:Y:S01]  /*bc10*/  STG.E.128 desc[UR36][R16.64], R4 ;  /* 0x0000000410007986 */ /* 0x001fe2000c101d24 */
[----:B------:R-:W-:Y:S05]  /*bc20*/  EXIT ;  /* 0x000000000000794d */ /* 0x000fea0003800000 */
.L_x_10077:
[----:B------:R-:W-:-:S09]  /*bc30*/  UISETP.NE.AND UP0, UPT, UR4, 0xf, UPT ;  /* 0x0000000f0400788c */ /* 0x000fd2000bf05270 */
[----:B------:R-:W-:Y:S05]  /*bc40*/  BRA.U !UP0, `(.L_x_10079) ;  /* 0x0000000108d47547 */ /* 0x000fea000b800000 */
[----:B------:R-:W-:-:S09]  /*bc50*/  UISETP.NE.AND UP0, UPT, UR4, 0x17, UPT ;  /* 0x000000170400788c */ /* 0x000fd2000bf05270 */
[----:B------:R-:W-:Y:S05]  /*bc60*/  BRA.U !UP0, `(.L_x_10080) ;  /* 0x0000000108847547 */ /* 0x000fea000b800000 */
[----:B------:R-:W-:-:S09]  /*bc70*/  UISETP.NE.AND UP0, UPT, UR4, 0x18, UPT ;  /* 0x000000180400788c */ /* 0x000fd2000bf05270 */
[----:B------:R-:W-:Y:S05]  /*bc80*/  BRA.U !UP0, `(.L_x_10081) ;  /* 0x0000000108447547 */ /* 0x000fea000b800000 */
.L_x_10058:
        /* <DEDUP_REMOVED lines=16> */
.L_x_10082:
[----:B------:R-:W-:Y:S05]  /*bd90*/  EXIT ;  /* 0x000000000000794d */ /* 0x000fea0003800000 */
.L_x_10081:
        /* <DEDUP_REMOVED lines=11> */
.L_x_10084:
[----:B------:R-:W-:Y:S05]  /*be50*/  BSYNC.RECONVERGENT B0 ;  /* 0x0000000000007941 */ /* 0x000fea0003800200 */
.L_x_10083:
[----:B------:R-:W-:Y:S01]  /*be60*/  STG.E.U8 desc[UR36][R16.64], R3 ;  /* 0x0000000310007986 */ /* 0x000fe2000c101124 */
[----:B------:R-:W-:Y:S05]  /*be70*/  EXIT ;  /* 0x000000000000794d */ /* 0x000fea0003800000 */
.L_x_10080:
        /* <DEDUP_REMOVED lines=13> */
.L_x_10085:
[----:B------:R-:W-:Y:S01]  /*bf50*/  IMAD.MOV.U32 R3, RZ, RZ, 0x7f ;  /* 0x0000007fff037424 */ /* 0x000fe200078e00ff */
[----:B------:R-:W-:-:S04]  /*bf60*/  ISETP.GT.U32.AND P0, PT, R5, 0x7f800000, PT ;  /* 0x7f8000000500780c */ /* 0x000fc80003f04070 */
[----:B------:R-:W-:-:S05]  /*bf70*/  SEL R3, R3, 0x7c, P0 ;  /* 0x0000007c03037807 */ /* 0x000fca0000000000 */
[----:B------:R-:W-:Y:S01]  /*bf80*/  STG.E.U8 desc[UR36][R16.64], R3 ;  /* 0x0000000310007986 */ /* 0x000fe2000c101124 */
[----:B------:R-:W-:Y:S05]  /*bf90*/  EXIT ;  /* 0x000000000000794d */ /* 0x000fea0003800000 */
.L_x_10079:
[----:B------:R-:W0:Y:S02]  /*bfa0*/  I2F.U16 R0, R5 ;  /* 0x0000000500007306 */ /* 0x000e240000101000 */
[----:B0-----:R-:W-:-:S05]  /*bfb0*/  F2FP.BF16.F32.PACK_AB R0, RZ, R0 ;  /* 0x00000000ff00723e */ /* 0x001fca00000010ff */
[----:B------:R-:W-:Y:S01]  /*bfc0*/  STG.E.U16 desc[UR36][R16.64], R0 ;  /* 0x0000000010007986 */ /* 0x000fe2000c101524 */
[----:B------:R-:W-:Y:S05]  /*bfd0*/  EXIT ;  /* 0x000000000000794d */ /* 0x000fea0003800000 */
.L_x_10086:
        /* <DEDUP_REMOVED lines=10> */
.L_x_20862:


//--------------------- .text._ZN2at6native27unrolled_elementwise_kernelINS0_13AUnaryFunctorIhhhZZZNS0_18rshift_kernel_cudaERNS_18TensorIteratorBaseEENKUlvE_clEvENKUlvE_clEvEUlhhE_EESt5arrayIPcLm2EELi4E23TrivialOffsetCalculatorILi1EjESD_NS0_6memory12LoadWithCastILi1EEENSE_13StoreWithCastILi1EEEEEviT_T0_T2_T3_T4_T5_ --------------------------
	.section	.text._ZN2at6native27unrolled_elementwise_kernelINS0_13AUnaryFunctorIhhhZZZNS0_18rshift_kernel_cudaERNS_18TensorIteratorBaseEENKUlvE_clEvENKUlvE_clEvEUlhhE_EESt5arrayIPcLm2EELi4E23TrivialOffsetCalculatorILi1EjESD_NS0_6memory12LoadWithCastILi1EEENSE_13StoreWithCastILi1EEEEEviT_T0_T2_T3_T4_T5_,"ax",@progbits
	.align	128
        .global         _ZN2at6native27unrolled_elementwise_kernelINS0_13AUnaryFunctorIhhhZZZNS0_18rshift_kernel_cudaERNS_18TensorIteratorBaseEENKUlvE_clEvENKUlvE_clEvEUlhhE_EESt5arrayIPcLm2EELi4E23TrivialOffsetCalculatorILi1EjESD_NS0_6memory12LoadWithCastILi1EEENSE_13StoreWithCastILi1EEEEEviT_T0_T2_T3_T4_T5_
        .type           _ZN2at6native27unrolled_elementwise_kernelINS0_13AUnaryFunctorIhhhZZZNS0_18rshift_kernel_cudaERNS_18TensorIteratorBaseEENKUlvE_clEvENKUlvE_clEvEUlhhE_EESt5arrayIPcLm2EELi4E23TrivialOffsetCalculatorILi1EjESD_NS0_6memory12LoadWithCastILi1EEENSE_13StoreWithCastILi1EEEEEviT_T0_T2_T3_T4_T5_,@function
        .size           _ZN2at6native27unrolled_elementwise_kernelINS0_13AUnaryFunctorIhhhZZZNS0_18rshift_kernel_cudaERNS_18TensorIteratorBaseEENKUlvE_clEvENKUlvE_clEvEUlhhE_EESt5arrayIPcLm2EELi4E23TrivialOffsetCalculatorILi1EjESD_NS0_6memory12LoadWithCastILi1EEENSE_13StoreWithCastILi1EEEEEviT_T0_T2_T3_T4_T5_,(.L_x_20863 - _ZN2at6native27unrolled_elementwise_kernelINS0_13AUnaryFunctorIhhhZZZNS0_18rshift_kernel_cudaERNS_18TensorIteratorBaseEENKUlvE_clEvENKUlvE_clEvEUlhhE_EESt5arrayIPcLm2EELi4E23TrivialOffsetCalculatorILi1EjESD_NS0_6memory12LoadWithCastILi1EEENSE_13StoreWithCastILi1EEEEEviT_T0_T2_T3_T4_T5_)
        .other          _ZN2at6native27unrolled_elementwise_kernelINS0_13AUnaryFunctorIhhhZZZNS0_18rshift_kernel_cudaERNS_18TensorIteratorBaseEENKUlvE_clEvENKUlvE_clEvEUlhhE_EESt5arrayIPcLm2EELi4E23TrivialOffsetCalculatorILi1EjESD_NS0_6memory12LoadWithCastILi1EEENSE_13StoreWithCastILi1EEEEEviT_T0_T2_T3_T4_T5_,@"STO_CUDA_ENTRY STV_DEFAULT"
_ZN2at6native27unrolled_elementwise_kernelINS0_13AUnaryFunctorIhhhZZZNS0_18rshift_kernel_cudaERNS_18TensorIteratorBaseEENKUlvE_clEvENKUlvE_clEvEUlhhE_EESt5arrayIPcLm2EELi4E23TrivialOffsetCalculatorILi1EjESD_NS0_6memory12LoadWithCastILi1EEENSE_13StoreWithCastILi1EEEEEviT_T0_T2_T3_T4_T5_:
.text._ZN2at6native27unrolled_elementwise_kernelINS0_13AUnaryFunctorIhhhZZZNS0_18rshift_kernel_cudaERNS_18TensorIteratorBaseEENKUlvE_clEvENKUlvE_clEvEUlhhE_EESt5arrayIPcLm2EELi4E23TrivialOffsetCalculatorILi1EjESD_NS0_6memory12LoadWithCastILi1EEENSE_13StoreWithCastILi1EEEEEviT_T0_T2_T3_T4_T5_:
        /* <DEDUP_REMOVED lines=31> */
.L_x_10092:
[----:B------:R3:W5:Y:S01]  /*01f0*/  LDG.E.U8 R17, desc[UR36][R6.64] ;  /* 0x0000002406117981 */ /* 0x000762000c1e1100 */
[----:B------:R-:W-:Y:S05]  /*0200*/  BRA `(.L_x_10094) ;  /* 0x0000000c00607947 */ /* 0x000fea0003800000 */
.L_x_10091:
        /* <DEDUP_REMOVED lines=8> */
.L_x_10096:
[----:B------:R1:W5:Y:S01]  /*0290*/  LDG.E.U8 R17, desc[UR36][R6.64] ;  /* 0x0000002406117981 */ /* 0x000362000c1e1100 */
[----:B------:R-:W-:Y:S05]  /*02a0*/  BRA `(.L_x_10094) ;  /* 0x0000000c00387947 */ /* 0x000fea0003800000 */
.L_x_10095:
[----:B------:R2:W5:Y:S01]  /*02b0*/  LDG.E.U16 R17, desc[UR36][R6.64] ;  /* 0x0000002406117981 */ /* 0x000562000c1e1500 */
[----:B------:R-:W-:Y:S05]  /*02c0*/  BRA `(.L_x_10094) ;  /* 0x0000000c00307947 */ /* 0x000fea0003800000 */
.L_x_10090:
        /* <DEDUP_REMOVED lines=10> */
.L_x_10098:
[----:B------:R-:W2:Y:S02]  /*0370*/  LDG.E.U16 R4, desc[UR36][R6.64] ;  /* 0x0000002406047981 */ /* 0x000ea4000c1e1500 */
[----:B--2---:R-:W-:-:S06]  /*0380*/  HADD2.F32 R4, -RZ, R4.H0_H0 ;  /* 0x20000004ff047230 */ /* 0x004fcc0000004100 */
[----:B------:R-:W0:Y:S02]  /*0390*/  F2I.S64.TRUNC R4, R4 ;  /* 0x0000000400047311 */ /* 0x000e24000020d900 */
[----:B0-----:R-:W-:Y:S01]  /*03a0*/  PRMT R17, R4, 0x7610, R17 ;  /* 0x0000761004117816 */ /* 0x001fe20000000011 */
[----:B------:R-:W-:Y:S06]  /*03b0*/  BRA `(.L_x_10094) ;  /* 0x0000000800f47947 */ /* 0x000fec0003800000 */
.L_x_10097:
        /* <DEDUP_REMOVED lines=10> */
.L_x_10100:
[----:B------:R-:W2:Y:S02]  /*0460*/  LDG.E.U16 R6, desc[UR36][R6.64] ;  /* 0x0000002406067981 */ /* 0x000ea4000c1e1500 */
[----:B--2---:R-:W-:-:S06]  /*0470*/  HADD2.F32 R4, -RZ, R6.H0_H0 ;  /* 0x20000006ff047230 */ /* 0x004fcc0000004100 */
[----:B------:R-:W0:Y:S02]  /*0480*/  F2I.S64.TRUNC R4, R4 ;  /* 0x0000000400047311 */ /* 0x000e24000020d900 */
[----:B0-----:R-:W-:Y:S01]  /*0490*/  PRMT R17, R4, 0x7610, R17 ;  /* 0x0000761004117816 */ /* 0x001fe20000000011 */
[----:B------:R-:W-:Y:S06]  /*04a0*/  BRA `(.L_x_10094) ;  /* 0x0000000800b87947 */ /* 0x000fec0003800000 */
.L_x_10099:
[----:B------:R-:W2:Y:S02]  /*04b0*/  LDG.E.64 R4, desc[UR36][R6.64] ;  /* 0x0000002406047981 */ /* 0x000ea4000c1e1b00 */
[----:B--2---:R-:W0:Y:S02]  /*04c0*/  F2I.S64.F64.TRUNC R4, R4 ;  /* 0x0000000400047311 */ /* 0x004e24000030d900 */
[----:B0-----:R-:W-:Y:S01]  /*04d0*/  PRMT R17, R4, 0x7610, R17 ;  /* 0x0000761004117816 */ /* 0x001fe20000000011 */
[----:B------:R-:W-:Y:S06]  /*04e0*/  BRA `(.L_x_10094) ;  /* 0x0000000800a87947 */ /* 0x000fec0003800000 */
.L_x_10089:
        /* <DEDUP_REMOVED lines=12> */
.L_x_10103:
[----:B------:R-:W2:Y:S02]  /*05b0*/  LDG.E.64 R6, desc[UR36][R6.64] ;  /* 0x0000002406067981 */ /* 0x000ea4000c1e1b00 */
[----:B--2---:R-:W0:Y:S02]  /*05c0*/  F2I.S64.F64.TRUNC R4, R6 ;  /* 0x0000000600047311 */ /* 0x004e24000030d900 */
[----:B0-----:R-:W-:Y:S01]  /*05d0*/  PRMT R17, R4, 0x7610, R17 ;  /* 0x0000761004117816 */ /* 0x001fe20000000011 */
[----:B------:R-:W-:Y:S06]  /*05e0*/  BRA `(.L_x_10094) ;  /* 0x0000000800687947 */ /* 0x000fec0003800000 */
.L_x_10102:
        /* <DEDUP_REMOVED lines=27> */
.L_x_10105:
        /* <DEDUP_REMOVED lines=15> */
.L_x_10104:
[----:B------:R-:W2:Y:S02]  /*0890*/  LDG.E.U16 R4, desc[UR36][R6.64] ;  /* 0x0000002406047981 */ /* 0x000ea4000c1e1500 */
[----:B--2---:R-:W-:-:S06]  /*08a0*/  IMAD.U32 R4, R4, 0x10000, RZ ;  /* 0x0001000004047824 */ /* 0x004fcc00078e00ff */
[----:B------:R-:W0:Y:S02]  /*08b0*/  F2I.S64.TRUNC R4, R4 ;  /* 0x0000000400047311 */ /* 0x000e24000020d900 */
[----:B0-----:R-:W-:Y:S01]  /*08c0*/  PRMT R17, R4, 0x7610, R17 ;  /* 0x0000761004117816 */ /* 0x001fe20000000011 */
[----:B------:R-:W-:Y:S06]  /*08d0*/  BRA `(.L_x_10094) ;  /* 0x0000000400ac7947 */ /* 0x000fec0003800000 */
.L_x_10101:
        /* <DEDUP_REMOVED lines=10> */
.L_x_10108:
        /* <DEDUP_REMOVED lines=21> */
.L_x_10112:
[----:B------:R-:W-:Y:S05]  /*0ad0*/  BSYNC.RECONVERGENT B1 ;  /* 0x0000000000017941 */ /* 0x000fea0003800200 */
.L_x_10111:
[----:B------:R-:W-:Y:S01]  /*0ae0*/  IMAD.SHL.U32 R0, R0, 0x100000, RZ ;  /* 0x0010000000007824 */ /* 0x000fe200078e00ff */
[----:B------:R-:W-:-:S04]  /*0af0*/  LEA R3, R3, 0x3b800000, 0x17 ;  /* 0x3b80000003037811 */ /* 0x000fc800078eb8ff */
[----:B------:R-:W-:-:S07]  /*0b00*/  LOP3.LUT R4, R3, R0, R7, 0xfe, !PT ;  /* 0x0000000003047212 */ /* 0x000fce00078efe07 */
.L_x_10110:
[----:B------:R-:W-:Y:S05]  /*0b10*/  BSYNC.RECONVERGENT B0 ;  /* 0x0000000000007941 */ /* 0x000fea0003800200 */
.L_x_10109:
[----:B------:R-:W0:Y:S02]  /*0b20*/  F2I.S64.TRUNC R4, R4 ;  /* 0x0000000400047311 */ /* 0x000e24000020d900 */
[----:B0-----:R-:W-:Y:S01]  /*0b30*/  PRMT R17, R4, 0x7610, R17 ;  /* 0x0000761004117816 */ /* 0x001fe20000000011 */
[----:B------:R-:W-:Y:S06]  /*0b40*/  BRA `(.L_x_10094) ;  /* 0x0000000400107947 */ /* 0x000fec0003800000 */
.L_x_10107:
        /* <DEDUP_REMOVED lines=21> */
.L_x_10116:
[----:B------:R-:W-:Y:S05]  /*0ca0*/  BSYNC.RECONVERGENT B1 ;  /* 0x0000000000017941 */ /* 0x000fea0003800200 */
.L_x_10115:
[----:B------:R-:W-:Y:S01]  /*0cb0*/  IMAD.SHL.U32 R0, R0, 0x200000, RZ ;  /* 0x0020000000007824 */ /* 0x000fe200078e00ff */
[----:B------:R-:W-:-:S04]  /*0cc0*/  LEA R3, R3, 0x37800000, 0x17 ;  /* 0x3780000003037811 */ /* 0x000fc800078eb8ff */
[----:B------:R-:W-:-:S07]  /*0cd0*/  LOP3.LUT R4, R3, R0, R7, 0xfe, !PT ;  /* 0x0000000003047212 */ /* 0x000fce00078efe07 */
.L_x_10114:
[----:B------:R-:W-:Y:S05]  /*0ce0*/  BSYNC.RECONVERGENT B0 ;  /* 0x0000000000007941 */ /* 0x000fea0003800200 */
.L_x_10113:
[----:B------:R-:W0:Y:S02]  /*0cf0*/  F2I.S64.TRUNC R4, R4 ;  /* 0x0000000400047311 */ /* 0x000e24000020d900 */
[----:B0-----:R-:W-:Y:S01]  /*0d00*/  PRMT R17, R4, 0x7610, R17 ;  /* 0x0000761004117816 */ /* 0x001fe20000000011 */
[----:B------:R-:W-:Y:S06]  /*0d10*/  BRA `(.L_x_10094) ;  /* 0x00000000009c7947 */ /* 0x000fec0003800000 */
.L_x_10106:
[----:B------:R-:W-:-:S09]  /*0d20*/  UISETP.NE.AND UP0, UPT, UR4, 0x1c, UPT ;  /* 0x0000001c0400788c */ /* 0x000fd2000bf05270 */
[----:B------:R-:W-:Y:S05]  /*0d30*/  BRA.U !UP0, `(.L_x_10117) ;  /* 0x0000000108907547 */ /* 0x000fea000b800000 */
[----:B------:R-:W-:-:S09]  /*0d40*/  UISETP.NE.AND UP0, UPT, UR4, 0x1d, UPT ;  /* 0x0000001d0400788c */ /* 0x000fd2000bf05270 */
[----:B------:R-:W-:Y:S05]  /*0d50*/  BRA.U !UP0, `(.L_x_10118) ;  /* 0x0000000108807547 */ /* 0x000fea000b800000 */
[----:B------:R-:W-:-:S09]  /*0d60*/  UISETP.NE.AND UP0, UPT, UR4, 0x2c, UPT ;  /* 0x0000002c0400788c */ /* 0x000fd2000bf05270 */
[----:B------:R-:W-:Y:S05]  /*0d70*/  BRA.U !UP0, `(.L_x_10119) ;  /* 0x0000000108487547 */ /* 0x000fea000b800000 */
.L_x_10093:
        /* <DEDUP_REMOVED lines=16> */
.L_x_10120:
[----:B------:R-:W-:Y:S01]  /*0e80*/  PRMT R17, RZ, 0x7610, R17 ;  /* 0x00007610ff117816 */ /* 0x000fe20000000011 */
[----:B------:R-:W-:Y:S06]  /*0e90*/  BRA `(.L_x_10094) ;  /* 0x00000000003c7947 */ /* 0x000fec0003800000 */
.L_x_10119:
        /* <DEDUP_REMOVED lines=8> */
.L_x_10122:
[----:B------:R-:W-:Y:S05]  /*0f20*/  BSYNC.RECONVERGENT B0 ;  /* 0x0000000000007941 */ /* 0x000fea0003800200 */
.L_x_10121:
[----:B------:R-:W0:Y:S02]  /*0f30*/  F2I.S64.TRUNC R4, R4 ;  /* 0x0000000400047311 */ /* 0x000e24000020d900 */
[----:B0-----:R-:W-:Y:S01]  /*0f40*/  PRMT R17, R4, 0x7610, R17 ;  /* 0x0000761004117816 */ /* 0x001fe20000000011 */
[----:B------:R-:W-:Y:S06]  /*0f50*/  BRA `(.L_x_10094) ;  /* 0x00000000000c7947 */ /* 0x000fec0003800000 */
.L_x_10118:
[----:B------:R0:W5:Y:S01]  /*0f60*/  LDG.E.U8 R17, desc[UR36][R6.64] ;  /* 0x0000002406117981 */ /* 0x000162000c1e1100 */
[----:B------:R-:W-:Y:S05]  /*0f70*/  BRA `(.L_x_10094) ;  /* 0x0000000000047947 */ /* 0x000fea0003800000 */
.L_x_10117:
[----:B------:R0:W5:Y:S02]  /*0f80*/  LDG.E.U8 R17, desc[UR36][R6.64] ;  /* 0x0000002406117981 */ /* 0x000164000c1e1100 */
.L_x_10094:
[----:B------:R-:W-:-:S07]  /*0f90*/  VIADD R23, R25, 0x80 ;  /* 0x0000008019177836 */ /* 0x000fce0000000000 */
.L_x_10088:
[----:B------:R-:W-:Y:S05]  /*0fa0*/  BSYNC.RECONVERGENT B6 ;  /* 0x0000000000067941 */ /* 0x000fea0003800200 */
.L_x_10087:
        /* <DEDUP_REMOVED lines=23> */
.L_x_10128:
[----:B------:R0:W5:Y:S01]  /*1120*/  LDG.E.U8 R18, desc[UR36][R6.64] ;  /* 0x0000002406127981 */ /* 0x000162000c1e1100 */
[----:B------:R-:W-:Y:S05]  /*1130*/  BRA `(.L_x_10130) ;  /* 0x0000000c00607947 */ /* 0x000fea0003800000 */
.L_x_10127:
        /* <DEDUP_REMOVED lines=8> */
.L_x_10132:
[----:B------:R4:W5:Y:S01]  /*11c0*/  LDG.E.U8 R18, desc[UR36][R6.64] ;  /* 0x0000002406127981 */ /* 0x000962000c1e1100 */
[----:B------:R-:W-:Y:S05]  /*11d0*/  BRA `(.L_x_10130) ;  /* 0x0000000c00387947 */ /* 0x000fea0003800000 */
.L_x_10131:
[----:B------:R0:W5:Y:S01]  /*11e0*/  LDG.E.U16 R18, desc[UR36][R6.64] ;  /* 0x0000002406127981 */ /* 0x000162000c1e1500 */
[----:B------:R-:W-:Y:S05]  /*11f0*/  BRA `(.L_x_10130) ;  /* 0x0000000c00307947 */ /* 0x000fea0003800000 */
.L_x_10126:
        /* <DEDUP_REMOVED lines=10> */
.L_x_10134:
[----:B------:R-:W2:Y:S02]  /*12a0*/  LDG.E.U16 R4, desc[UR36][R6.64] ;  /* 0x0000002406047981 */ /* 0x000ea4000c1e1500 */
[----:B--2---:R-:W-:-:S06]  /*12b0*/  HADD2.F32 R4, -RZ, R4.H0_H0 ;  /* 0x20000004ff047230 */ /* 0x004fcc0000004100 */
[----:B------:R-:W0:Y:S02]  /*12c0*/  F2I.S64.TRUNC R4, R4 ;  /* 0x0000000400047311 */ /* 0x000e24000020d900 */
[----:B0-----:R-:W-:Y:S01]  /*12d0*/  PRMT R18, R4, 0x7610, R18 ;  /* 0x0000761004127816 */ /* 0x001fe20000000012 */
[----:B------:R-:W-:Y:S06]  /*12e0*/  BRA `(.L_x_10130) ;  /* 0x0000000800f47947 */ /* 0x000fec0003800000 */
.L_x_10133:
        /* <DEDUP_REMOVED lines=10> */
.L_x_10136:
[----:B------:R-:W2:Y:S02]  /*1390*/  LDG.E.U16 R6, desc[UR36][R6.64] ;  /* 0x0000002406067981 */ /* 0x000ea4000c1e1500 */
[----:B--2---:R-:W-:-:S06]  /*13a0*/  HADD2.F32 R4, -RZ, R6.H0_H0 ;  /* 0x20000006ff047230 */ /* 0x004fcc0000004100 */
[----:B------:R-:W0:Y:S02]  /*13b0*/  F2I.S64.TRUNC R4, R4 ;  /* 0x0000000400047311 */ /* 0x000e24000020d900 */
[----:B0-----:R-:W-:Y:S01]  /*13c0*/  PRMT R18, R4, 0x7610, R18 ;  /* 0x0000761004127816 */ /* 0x001fe20000000012 */
[----:B------:R-:W-:Y:S06]  /*13d0*/  BRA `(.L_x_10130) ;  /* 0x0000000800b87947 */ /* 0x000fec0003800000 */
.L_x_10135:
[----:B------:R-:W2:Y:S02]  /*13e0*/  LDG.E.64 R4, desc[UR36][R6.64] ;  /* 0x0000002406047981 */ /* 0x000ea4000c1e1b00 */
[----:B--2---:R-:W0:Y:S02]  /*13f0*/  F2I.S64.F64.TRUNC R4, R4 ;  /* 0x0000000400047311 */ /* 0x004e24000030d900 */
[----:B0-----:R-:W-:Y:S01]  /*1400*/  PRMT R18, R4, 0x7610, R18 ;  /* 0x0000761004127816 */ /* 0x001fe20000000012 */
[----:B------:R-:W-:Y:S06]  /*1410*/  BRA `(.L_x_10130) ;  /* 0x0000000800a87947 */ /* 0x000fec0003800000 */
.L_x_10125:
        /* <DEDUP_REMOVED lines=12> */
.L_x_10139:
[----:B------:R-:W2:Y:S02]  /*14e0*/  LDG.E.64 R6, desc[UR36][R6.64] ;  /* 0x0000002406067981 */ /* 0x000ea4000c1e1b00 */
[----:B--2---:R-:W0:Y:S02]  /*14f0*/  F2I.S64.F64.TRUNC R4, R6 ;  /* 0x0000000600047311 */ /* 0x004e24000030d900 */
[----:B0-----:R-:W-:Y:S01]  /*1500*/  PRMT R18, R4, 0x7610, R18 ;  /* 0x0000761004127816 */ /* 0x001fe20000000012 */
[----:B------:R-:W-:Y:S06]  /*1510*/  BRA `(.L_x_10130) ;  /* 0x0000000800687947 */ /* 0x000fec0003800000 */
.L_x_10138:
        /* <DEDUP_REMOVED lines=27> */
.L_x_10141:
        /* <DEDUP_REMOVED lines=15> */
.L_x_10140:
[----:B------:R-:W2:Y:S02]  /*17c0*/  LDG.E.U16 R4, desc[UR36][R6.64] ;  /* 0x0000002406047981 */ /* 0x000ea4000c1e1500 */
[----:B--2---:R-:W-:-:S06]  /*17d0*/  IMAD.U32 R4, R4, 0x10000, RZ ;  /* 0x0001000004047824 */ /* 0x004fcc00078e00ff */
[----:B------:R-:W0:Y:S02]  /*17e0*/  F2I.S64.TRUNC R4, R4 ;  /* 0x0000000400047311 */ /* 0x000e24000020d900 */
[----:B0-----:R-:W-:Y:S01]  /*17f0*/  PRMT R18, R4, 0x7610, R18 ;  /* 0x0000761004127816 */ /* 0x001fe20000000012 */
[----:B------:R-:W-:Y:S06]  /*1800*/  BRA `(.L_x_10130) ;  /* 0x0000000400ac7947 */ /* 0x000fec0003800000 */
.L_x_10137:
        /* <DEDUP_REMOVED lines=10> */
.L_x_10144:
        /* <DEDUP_REMOVED lines=21> */
.L_x_10148:
[----:B------:R-:W-:Y:S05]  /*1a00*/  BSYNC.RECONVERGENT B1 ;  /* 0x0000000000017941 */ /* 0x000fea0003800200 */
.L_x_10147:
[----:B------:R-:W-:Y:S01]  /*1a10*/  IMAD.SHL.U32 R0, R0, 0x100000, RZ ;  /* 0x0010000000007824 */ /* 0x000fe200078e00ff */
[----:B------:R-:W-:-:S04]  /*1a20*/  LEA R3, R3, 0x3b800000, 0x17 ;  /* 0x3b80000003037811 */ /* 0x000fc800078eb8ff */
[----:B------:R-:W-:-:S07]  /*1a30*/  LOP3.LUT R4, R3, R0, R7, 0xfe, !PT ;  /* 0x0000000003047212 */ /* 0x000fce00078efe07 */
.L_x_10146:
[----:B------:R-:W-:Y:S05]  /*1a40*/  BSYNC.RECONVERGENT B0 ;  /* 0x0000000000007941 */ /* 0x000fea0003800200 */
.L_x_10145:
[----:B------:R-:W0:Y:S02]  /*1a50*/  F2I.S64.TRUNC R4, R4 ;  /* 0x0000000400047311 */ /* 0x000e24000020d900 */
[----:B0-----:R-:W-:Y:S01]  /*1a60*/  PRMT R18, R4, 0x7610, R18 ;  /* 0x0000761004127816 */ /* 0x001fe20000000012 */
[----:B------:R-:W-:Y:S06]  /*1a70*/  BRA `(.L_x_10130) ;  /* 0x0000000400107947 */ /* 0x000fec0003800000 */
.L_x_10143:
        /* <DEDUP_REMOVED lines=21> */
.L_x_10152:
[----:B------:R-:W-:Y:S05]  /*1bd0*/  BSYNC.RECONVERGENT B1 ;  /* 0x0000000000017941 */ /* 0x000fea0003800200 */
.L_x_10151:
[----:B------:R-:W-:Y:S01]  /*1be0*/  IMAD.SHL.U32 R0, R0, 0x200000, RZ ;  /* 0x0020000000007824 */ /* 0x000fe200078e00ff */
[----:B------:R-:W-:-:S04]  /*1bf0*/  LEA R3, R3, 0x37800000, 0x17 ;  /* 0x3780000003037811 */ /* 0x000fc800078eb8ff */
[----:B------:R-:W-:-:S07]  /*1c00*/  LOP3.LUT R4, R3, R0, R7, 0xfe, !PT ;  /* 0x0000000003047212 */ /* 0x000fce00078efe07 */
.L_x_10150:
[----:B------:R-:W-:Y:S05]  /*1c10*/  BSYNC.RECONVERGENT B0 ;  /* 0x0000000000007941 */ /* 0x000fea0003800200 */
.L_x_10149:
[----:B------:R-:W0:Y:S02]  /*1c20*/  F2I.S64.TRUNC R4, R4 ;  /* 0x0000000400047311 */ /* 0x000e24000020d900 */
[----:B0-----:R-:W-:Y:S01]  /*1c30*/  PRMT R18, R4, 0x7610, R18 ;  /* 0x0000761004127816 */ /* 0x001fe20000000012 */
[----:B------:R-:W-:Y:S06]  /*1c40*/  BRA `(.L_x_10130) ;  /* 0x00000000009c7947 */ /* 0x000fec0003800000 */
.L_x_10142:
        /* <DEDUP_REMOVED lines=14> */
.L_x_10156:
[----:B------:R-:W-:Y:S05]  /*1d30*/  BSYNC.RECONVERGENT B0 ;  /* 0x0000000000007941 */ /* 0x000fea0003800200 */
.L_x_10155:
[----:B------:R-:W0:Y:S02]  /*1d40*/  F2I.S64.TRUNC R4, R4 ;  /* 0x0000000400047311 */ /* 0x000e24000020d900 */
[----:B0-----:R-:W-:Y:S01]  /*1d50*/  PRMT R18, R4, 0x7610, R18 ;  /* 0x0000761004127816 */ /* 0x001fe20000000012 */
[----:B------:R-:W-:Y:S06]  /*1d60*/  BRA `(.L_x_10130) ;  /* 0x0000000000547947 */ /* 0x000fec0003800000 */
.L_x_10129:
        /* <DEDUP_REMOVED lines=16> */
.L_x_10157:
[----:B------:R-:W-:Y:S01]  /*1e70*/  PRMT R18, RZ, 0x7610, R18 ;  /* 0x00007610ff127816 */ /* 0x000fe20000000012 */
[----:B------:R-:W-:Y:S06]  /*1e80*/  BRA `(.L_x_10130) ;  /* 0x00000000000c7947 */ /* 0x000fec0003800000 */
.L_x_10154:
[----:B------:R1:W5:Y:S01]  /*1e90*/  LDG.E.U8 R18, desc[UR36][R6.64] ;  /* 0x0000002406127981 */ /* 0x000362000c1e1100 */
[----:B------:R-:W-:Y:S05]  /*1ea0*/  BRA `(.L_x_10130) ;  /* 0x0000000000047947 */ /* 0x000fea0003800000 */
.L_x_10153:
[----:B------:R0:W5:Y:S02]  /*1eb0*/  LDG.E.U8 R18, desc[UR36][R6.64] ;  /* 0x0000002406127981 */ /* 0x000164000c1e1100 */
.L_x_10130:
[----:B------:R-:W-:-:S07]  /*1ec0*/  VIADD R23, R23, 0x80 ;  /* 0x0000008017177836 */ /* 0x000fce0000000000 */
.L_x_10124:
[----:B------:R-:W-:Y:S05]  /*1ed0*/  BSYNC.RECONVERGENT B6 ;  /* 0x0000000000067941 */ /* 0x000fea0003800200 */
.L_x_10123:
        /* <DEDUP_REMOVED lines=23> */
.L_x_10163:
[----:B------:R0:W5:Y:S01]  /*2050*/  LDG.E.U8 R19, desc[UR36][R6.64] ;  /* 0x0000002406137981 */ /* 0x000162000c1e1100 */
[----:B------:R-:W-:Y:S05]  /*2060*/  BRA `(.L_x_10165) ;  /* 0x0000000c00607947 */ /* 0x000fea0003800000 */
.L_x_10162:
        /* <DEDUP_REMOVED lines=8> */
.L_x_10167:
[----:B------:R3:W5:Y:S01]  /*20f0*/  LDG.E.U8 R19, desc[UR36][R6.64] ;  /* 0x0000002406137981 */ /* 0x000762000c1e1100 */
[----:B------:R-:W-:Y:S05]  /*2100*/  BRA `(.L_x_10165) ;  /* 0x0000000c00387947 */ /* 0x000fea0003800000 */
.L_x_10166:
[----:B------:R0:W5:Y:S01]  /*2110*/  LDG.E.U16 R19, desc[UR36][R6.64] ;  /* 0x0000002406137981 */ /* 0x000162000c1e1500 */
[----:B------:R-:W-:Y:S05]  /*2120*/  BRA `(.L_x_10165) ;  /* 0x0000000c00307947 */ /* 0x000fea0003800000 */
.L_x_10161:
        /* <DEDUP_REMOVED lines=10> */
.L_x_10169:
[----:B------:R-:W2:Y:S02]  /*21d0*/  LDG.E.U16 R4, desc[UR36][R6.64] ;  /* 0x0000002406047981 */ /* 0x000ea4000c1e1500 */
[----:B--2---:R-:W-:-:S06]  /*21e0*/  HADD2.F32 R4, -RZ, R4.H0_H0 ;  /* 0x20000004ff047230 */ /* 0x004fcc0000004100 */
[----:B------:R-:W0:Y:S02]  /*21f0*/  F2I.S64.TRUNC R4, R4 ;  /* 0x0000000400047311 */ /* 0x000e24000020d900 */
[----:B0-----:R-:W-:Y:S01]  /*2200*/  PRMT R19, R4, 0x7610, R19 ;  /* 0x0000761004137816 */ /* 0x001fe20000000013 */
[----:B------:R-:W-:Y:S06]  /*2210*/  BRA `(.L_x_10165) ;  /* 0x0000000800f47947 */ /* 0x000fec0003800000 */
.L_x_10168:
        /* <DEDUP_REMOVED lines=10> */
.L_x_10171:
[----:B------:R-:W2:Y:S02]  /*22c0*/  LDG.E.U16 R6, desc[UR36][R6.64] ;  /* 0x0000002406067981 */ /* 0x000ea4000c1e1500 */
[----:B--2---:R-:W-:-:S06]  /*22d0*/  HADD2.F32 R4, -RZ, R6.H0_H0 ;  /* 0x20000006ff047230 */ /* 0x004fcc0000004100 */
[----:B------:R-:W0:Y:S02]  /*22e0*/  F2I.S64.TRUNC R4, R4 ;  /* 0x0000000400047311 */ /* 0x000e24000020d900 */
[----:B0-----:R-:W-:Y:S01]  /*22f0*/  PRMT R19, R4, 0x7610, R19 ;  /* 0x0000761004137816 */ /* 0x001fe20000000013 */
[----:B------:R-:W-:Y:S06]  /*2300*/  BRA `(.L_x_10165) ;  /* 0x0000000800b87947 */ /* 0x000fec0003800000 */
.L_x_10170:
[----:B------:R-:W2:Y:S02]  /*2310*/  LDG.E.64 R4, desc[UR36][R6.64] ;  /* 0x0000002406047981 */ /* 0x000ea4000c1e1b00 */
[----:B--2---:R-:W0:Y:S02]  /*2320*/  F2I.S64.F64.TRUNC R4, R4 ;  /* 0x0000000400047311 */ /* 0x004e24000030d900 */
[----:B0-----:R-:W-:Y:S01]  /*2330*/  PRMT R19, R4, 0x7610, R19 ;  /* 0x0000761004137816 */ /* 0x001fe20000000013 */
[----:B------:R-:W-:Y:S06]  /*2340*/  BRA `(.L_x_10165) ;  /* 0x0000000800a87947 */ /* 0x000fec0003800000 */
.L_x_10160:
        /* <DEDUP_REMOVED lines=12> */
.L_x_10174:
[----:B------:R-:W2:Y:S02]  /*2410*/  LDG.E.64 R6, desc[UR36][R6.64] ;  /* 0x0000002406067981 */ /* 0x000ea4000c1e1b00 */
[----:B--2---:R-:W0:Y:S02]  /*2420*/  F2I.S64.F64.TRUNC R4, R6 ;  /* 0x0000000600047311 */ /* 0x004e24000030d900 */
[----:B0-----:R-:W-:Y:S01]  /*2430*/  PRMT R19, R4, 0x7610, R19 ;  /* 0x0000761004137816 */ /* 0x001fe20000000013 */
[----:B------:R-:W-:Y:S06]  /*2440*/  BRA `(.L_x_10165) ;  /* 0x0000000800687947 */ /* 0x000fec0003800000 */
.L_x_10173:
        /* <DEDUP_REMOVED lines=27> */
.L_x_10176:
        /* <DEDUP_REMOVED lines=15> */
.L_x_10175:
[----:B------:R-:W2:Y:S02]  /*26f0*/  LDG.E.U16 R4, desc[UR36][R6.64] ;  /* 0x0000002406047981 */ /* 0x000ea4000c1e1500 */
[----:B--2---:R-:W-:-:S06]  /*2700*/  IMAD.U32 R4, R4, 0x10000, RZ ;  /* 0x0001000004047824 */ /* 0x004fcc00078e00ff */
[----:B------:R-:W0:Y:S02]  /*2710*/  F2I.S64.TRUNC R4, R4 ;  /* 0x0000000400047311 */ /* 0x000e24000020d900 */
[----:B0-----:R-:W-:Y:S01]  /*2720*/  PRMT R19, R4, 0x7610, R19 ;  /* 0x0000761004137816 */ /* 0x001fe20000000013 */
[----:B------:R-:W-:Y:S06]  /*2730*/  BRA `(.L_x_10165) ;  /* 0x0000000400ac7947 */ /* 0x000fec0003800000 */
.L_x_10172:
        /* <DEDUP_REMOVED lines=10> */
.L_x_10179:
        /* <DEDUP_REMOVED lines=21> */
.L_x_10183:
[----:B------:R-:W-:Y:S05]  /*2930*/  BSYNC.RECONVERGENT B1 ;  /* 0x0000000000017941 */ /* 0x000fea0003800200 */
.L_x_10182:
[----:B------:R-:W-:Y:S01]  /*2940*/  IMAD.SHL.U32 R0, R0, 0x100000, RZ ;  /* 0x0010000000007824 */ /* 0x000fe200078e00ff */
[----:B------:R-:W-:-:S04]  /*2950*/  LEA R3, R3, 0x3b800000, 0x17 ;  /* 0x3b80000003037811 */ /* 0x000fc800078eb8ff */
[----:B------:R-:W-:-:S07]  /*2960*/  LOP3.LUT R4, R3, R0, R7, 0xfe, !PT ;  /* 0x0000000003047212 */ /* 0x000fce00078efe07 */
.L_x_10181:
[----:B------:R-:W-:Y:S05]  /*2970*/  BSYNC.RECONVERGENT B0 ;  /* 0x0000000000007941 */ /* 0x000fea0003800200 */
.L_x_10180:
[----:B------:R-:W0:Y:S02]  /*2980*/  F2I.S64.TRUNC R4, R4 ;  /* 0x0000000400047311 */ /* 0x000e24000020d900 */
[----:B0-----:R-:W-:Y:S01]  /*2990*/  PRMT R19, R4, 0x7610, R19 ;  /* 0x0000761004137816 */ /* 0x001fe20000000013 */
[----:B------:R-:W-:Y:S06]  /*29a0*/  BRA `(.L_x_10165) ;  /* 0x0000000400107947 */ /* 0x000fec0003800000 */
.L_x_10178:
        /* <DEDUP_REMOVED lines=21> */
.L_x_10187:
[----:B------:R-:W-:Y:S05]  /*2b00*/  BSYNC.RECONVERGENT B1 ;  /* 0x0000000000017941 */ /* 0x000fea0003800200 */
.L_x_10186:
[----:B------:R-:W-:Y:S01]  /*2b10*/  IMAD.SHL.U32 R0, R0, 0x200000, RZ ;  /* 0x0020000000007824 */ /* 0x000fe200078e00ff */
[----:B------:R-:W-:-:S04]  /*2b20*/  LEA R3, R3, 0x37800000, 0x17 ;  /* 0x3780000003037811 */ /* 0x000fc800078eb8ff */
[----:B------:R-:W-:-:S07]  /*2b30*/  LOP3.LUT R4, R3, R0, R7, 0xfe, !PT ;  /* 0x0000000003047212 */ /* 0x000fce00078efe07 */
.L_x_10185:
[----:B------:R-:W-:Y:S05]  /*2b40*/  BSYNC.RECONVERGENT B0 ;  /* 0x0000000000007941 */ /* 0x000fea0003800200 */
.L_x_10184:
[----:B------:R-:W0:Y:S02]  /*2b50*/  F2I.S64.TRUNC R4, R4 ;  /* 0x0000000400047311 */ /* 0x000e24000020d900 */
[----:B0-----:R-:W-:Y:S01]  /*2b60*/  PRMT R19, R4, 0x7610, R19 ;  /* 0x0000761004137816 */ /* 0x001fe20000000013 */
[----:B------:R-:W-:Y:S06]  /*2b70*/  BRA `(.L_x_10165) ;  /* 0x00000000009c7947 */ /* 0x000fec0003800000 */
.L_x_10177:
        /* <DEDUP_REMOVED lines=14> */
.L_x_10191:
[----:B------:R-:W-:Y:S05]  /*2c60*/  BSYNC.RECONVERGENT B0 ;  /* 0x0000000000007941 */ /* 0x000fea0003800200 */
.L_x_10190:
[----:B------:R-:W0:Y:S02]  /*2c70*/  F2I.S64.TRUNC R4, R4 ;  /* 0x0000000400047311 */ /* 0x000e24000020d900 */
[----:B0-----:R-:W-:Y:S01]  /*2c80*/  PRMT R19, R4, 0x7610, R19 ;  /* 0x0000761004137816 */ /* 0x001fe20000000013 */
[----:B------:R-:W-:Y:S06]  /*2c90*/  BRA `(.L_x_10165) ;  /* 0x0000000000547947 */ /* 0x000fec0003800000 */
.L_x_10164:
        /* <DEDUP_REMOVED lines=16> */
.L_x_10192:
[----:B------:R-:W-:Y:S01]  /*2da0*/  PRMT R19, RZ, 0x7610, R19 ;  /* 0x00007610ff137816 */ /* 0x000fe20000000013 */
[----:B------:R-:W-:Y:S06]  /*2db0*/  BRA `(.L_x_10165) ;  /* 0x00000000000c7947 */ /* 0x000fec0003800000 */
.L_x_10189:
[----:B------:R2:W5:Y:S01]  /*2dc0*/  LDG.E.U8 R19, desc[UR36][R6.64] ;  /* 0x0000002406137981 */ /* 0x000562000c1e1100 */
[----:B------:R-:W-:Y:S05]  /*2dd0*/  BRA `(.L_x_10165) ;  /* 0x0000000000047947 */ /* 0x000fea0003800000 */
.L_x_10188:
[----:B------:R1:W5:Y:S02]  /*2de0*/  LDG.E.U8 R19, desc[UR36][R6.64] ;  /* 0x0000002406137981 */ /* 0x000364000c1e1100 */
.L_x_10165:
[----:B------:R-:W-:-:S07]  /*2df0*/  VIADD R23, R23, 0x80 ;  /* 0x0000008017177836 */ /* 0x000fce0000000000 */
.L_x_10159:
[----:B------:R-:W-:Y:S05]  /*2e00*/  BSYNC.RECONVERGENT B6 ;  /* 0x0000000000067941 */ /* 0x000fea0003800200 */
.L_x_10158:
        /* <DEDUP_REMOVED lines=23> */
.L_x_10198:
[----:B------:R0:W5:Y:S01]  /*2f80*/  LDG.E.U8 R22, desc[UR36][R6.64] ;  /* 0x0000002406167981 */ /* 0x000162000c1e1100 */
[----:B------:R-:W-:Y:S05]  /*2f90*/  BRA `(.L_x_10194) ;  /* 0x0000000c005c7947 */ /* 0x000fea0003800000 */
.L_x_10197:
        /* <DEDUP_REMOVED lines=8> */
.L_x_10201:
[----:B------:R0:W5:Y:S01]  /*3020*/  LDG.E.U8 R22, desc[UR36][R6.64] ;  /* 0x0000002406167981 */ /* 0x000162000c1e1100 */
[----:B------:R-:W-:Y:S05]  /*3030*/  BRA `(.L_x_10194) ;  /* 0x0000000c00347947 */ /* 0x000fea0003800000 */
.L_x_10200:
[----:B------:R0:W5:Y:S01]  /*3040*/  LDG.E.U16 R22, desc[UR36][R6.64] ;  /* 0x0000002406167981 */ /* 0x000162000c1e1500 */
[----:B------:R-:W-:Y:S05]  /*3050*/  BRA `(.L_x_10194) ;  /* 0x0000000c002c7947 */ /* 0x000fea0003800000 */
.L_x_10196:
        /* <DEDUP_REMOVED lines=10> */
.L_x_10203:
[----:B------:R-:W2:Y:S02]  /*3100*/  LDG.E.U16 R4, desc[UR36][R6.64] ;  /* 0x0000002406047981 */ /* 0x000ea4000c1e1500 */
[----:B--2---:R-:W-:-:S06]  /*3110*/  HADD2.F32 R4, -RZ, R4.H0_H0 ;  /* 0x20000004ff047230 */ /* 0x004fcc0000004100 */
[----:B------:R-:W0:Y:S02]  /*3120*/  F2I.S64.TRUNC R4, R4 ;  /* 0x0000000400047311 */ /* 0x000e24000020d900 */
[----:B0-----:R-:W-:Y:S01]  /*3130*/  PRMT R22, R4, 0x7610, R22 ;  /* 0x0000761004167816 */ /* 0x001fe20000000016 */
[----:B------:R-:W-:Y:S06]  /*3140*/  BRA `(.L_x_10194) ;  /* 0x0000000800f07947 */ /* 0x000fec0003800000 */
.L_x_10202:
        /* <DEDUP_REMOVED lines=10> */
.L_x_10205:
[----:B------:R-:W2:Y:S02]  /*31f0*/  LDG.E.U16 R6, desc[UR36][R6.64] ;  /* 0x0000002406067981 */ /* 0x000ea4000c1e1500 */
[----:B--2---:R-:W-:-:S06]  /*3200*/  HADD2.F32 R4, -RZ, R6.H0_H0 ;  /* 0x20000006ff047230 */ /* 0x004fcc0000004100 */
[----:B------:R-:W0:Y:S02]  /*3210*/  F2I.S64.TRUNC R4, R4 ;  /* 0x0000000400047311 */ /* 0x000e24000020d900 */
[----:B0-----:R-:W-:Y:S01]  /*3220*/  PRMT R22, R4, 0x7610, R22 ;  /* 0x0000761004167816 */ /* 0x001fe20000000016 */
[----:B------:R-:W-:Y:S06]  /*3230*/  BRA `(.L_x_10194) ;  /* 0x0000000800b47947 */ /* 0x000fec0003800000 */
.L_x_10204:
[----:B------:R-:W2:Y:S02]  /*3240*/  LDG.E.64 R4, desc[UR36][R6.64] ;  /* 0x0000002406047981 */ /* 0x000ea4000c1e1b00 */
[----:B--2---:R-:W0:Y:S02]  /*3250*/  F2I.S64.F64.TRUNC R4, R4 ;  /* 0x0000000400047311 */ /* 0x004e24000030d900 */
[----:B0-----:R-:W-:Y:S01]  /*3260*/  PRMT R22, R4, 0x7610, R22 ;  /* 0x0000761004167816 */ /* 0x001fe20000000016 */
[----:B------:R-:W-:Y:S06]  /*3270*/  BRA `(.L_x_10194) ;  /* 0x0000000800a47947 */ /* 0x000fec0003800000 */
.L_x_10195:
        /* <DEDUP_REMOVED lines=12> */
.L_x_10208:
[----:B------:R-:W2:Y:S02]  /*3340*/  LDG.E.64 R6, desc[UR36][R6.64] ;  /* 0x0000002406067981 */ /* 0x000ea4000c1e1b00 */
[----:B--2---:R-:W0:Y:S02]  /*3350*/  F2I.S64.F64.TRUNC R4, R6 ;  /* 0x0000000600047311 */ /* 0x004e24000030d900 */
[----:B0-----:R-:W-:Y:S01]  /*3360*/  PRMT R22, R4, 0x7610, R22 ;  /* 0x0000761004167816 */ /* 0x001fe20000000016 */
[----:B------:R-:W-:Y:S06]  /*3370*/  BRA `(.L_x_10194) ;  /* 0x0000000800647947 */ /* 0x000fec0003800000 */
.L_x_10207:
        /* <DEDUP_REMOVED lines=27> */
.L_x_10210:
        /* <DEDUP_REMOVED lines=15> */
.L_x_10209:
[----:B------:R-:W2:Y:S02]  /*3620*/  LDG.E.U16 R4, desc[UR36][R6.64] ;  /* 0x0000002406047981 */ /* 0x000ea4000c1e1500 */
[----:B--2---:R-:W-:-:S06]  /*3630*/  IMAD.U32 R4, R4, 0x10000, RZ ;  /* 0x0001000004047824 */ /* 0x004fcc00078e00ff */
[----:B------:R-:W0:Y:S02]  /*3640*/  F2I.S64.TRUNC R4, R4 ;  /* 0x0000000400047311 */ /* 0x000e24000020d900 */
[----:B0-----:R-:W-:Y:S01]  /*3650*/  PRMT R22, R4, 0x7610, R22 ;  /* 0x0000761004167816 */ /* 0x001fe20000000016 */
[----:B------:R-:W-:Y:S06]  /*3660*/  BRA `(.L_x_10194) ;  /* 0x0000000400a87947 */ /* 0x000fec0003800000 */
.L_x_10206:
        /* <DEDUP_REMOVED lines=10> */
.L_x_10213:
        /* <DEDUP_REMOVED lines=21> */
.L_x_10217:
[----:B------:R-:W-:Y:S05]  /*3860*/  BSYNC.RECONVERGENT B1 ;  /* 0x0000000000017941 */ /* 0x000fea0003800200 */
.L_x_10216:
[----:B------:R-:W-:Y:S01]  /*3870*/  IMAD.SHL.U32 R0, R0, 0x100000, RZ ;  /* 0x0010000000007824 */ /* 0x000fe200078e00ff */
[----:B------:R-:W-:-:S04]  /*3880*/  LEA R3, R3, 0x3b800000, 0x17 ;  /* 0x3b80000003037811 */ /* 0x000fc800078eb8ff */
[----:B------:R-:W-:-:S07]  /*3890*/  LOP3.LUT R4, R3, R0, R7, 0xfe, !PT ;  /* 0x0000000003047212 */ /* 0x000fce00078efe07 */
.L_x_10215:
[----:B------:R-:W-:Y:S05]  /*38a0*/  BSYNC.RECONVERGENT B0 ;  /* 0x0000000000007941 */ /* 0x000fea0003800200 */
.L_x_10214:
[----:B------:R-:W0:Y:S02]  /*38b0*/  F2I.S64.TRUNC R4, R4 ;  /* 0x0000000400047311 */ /* 0x000e24000020d900 */
[----:B0-----:R-:W-:Y:S01]  /*38c0*/  PRMT R22, R4, 0x7610, R22 ;  /* 0x0000761004167816 */ /* 0x001fe20000000016 */
[----:B------:R-:W-:Y:S06]  /*38d0*/  BRA `(.L_x_10194) ;  /* 0x00000004000c7947 */ /* 0x000fec0003800000 */
.L_x_10212:
        /* <DEDUP_REMOVED lines=21> */
.L_x_10221:
[----:B------:R-:W-:Y:S05]  /*3a30*/  BSYNC.RECONVERGENT B1 ;  /* 0x0000000000017941 */ /* 0x000fea0003800200 */
.L_x_10220:
[----:B------:R-:W-:Y:S01]  /*3a40*/  IMAD.SHL.U32 R0, R0, 0x200000, RZ ;  /* 0x0020000000007824 */ /* 0x000fe200078e00ff */
[----:B------:R-:W-:-:S04]  /*3a50*/  LEA R3, R3, 0x37800000, 0x17 ;  /* 0x3780000003037811 */ /* 0x000fc800078eb8ff */
[----:B------:R-:W-:-:S07]  /*3a60*/  LOP3.LUT R4, R3, R0, R7, 0xfe, !PT ;  /* 0x0000000003047212 */ /* 0x000fce00078efe07 */
.L_x_10219:
[----:B------:R-:W-:Y:S05]  /*3a70*/  BSYNC.RECONVERGENT B0 ;  /* 0x0000000000007941 */ /* 0x000fea0003800200 */
.L_x_10218:
[----:B------:R-:W0:Y:S02]  /*3a80*/  F2I.S64.TRUNC R4, R4 ;  /* 0x0000000400047311 */ /* 0x000e24000020d900 */
[----:B0-----:R-:W-:Y:S01]  /*3a90*/  PRMT R22, R4, 0x7610, R22 ;  /* 0x0000761004167816 */ /* 0x001fe20000000016 */
[----:B------:R-:W-:Y:S06]  /*3aa0*/  BRA `(.L_x_10194) ;  /* 0x0000000000987947 */ /* 0x000fec0003800000 */
.L_x_10211:
        /* <DEDUP_REMOVED lines=14> */
.L_x_10225:
[----:B------:R-:W-:Y:S05]  /*3b90*/  BSYNC.RECONVERGENT B0 ;  /* 0x0000000000007941 */ /* 0x000fea0003800200 */
.L_x_10224:
[----:B------:R-:W0:Y:S02]  /*3ba0*/  F2I.S64.TRUNC R4, R4 ;  /* 0x0000000400047311 */ /* 0x000e24000020d900 */
[----:B0-----:R-:W-:Y:S01]  /*3bb0*/  PRMT R22, R4, 0x7610, R22 ;  /* 0x0000761004167816 */ /* 0x001fe20000000016 */
[----:B------:R-:W-:Y:S06]  /*3bc0*/  BRA `(.L_x_10194) ;  /* 0x0000000000507947 */ /* 0x000fec0003800000 */
.L_x_10199:
        /* <DEDUP_REMOVED lines=16> */
.L_x_10226:
[----:B------:R-:W-:Y:S05]  /*3cd0*/  BRA `(.L_x_10194) ;  /* 0x00000000000c7947 */ /* 0x000fea0003800000 */
.L_x_10223:
[----:B------:R0:W5:Y:S01]  /*3ce0*/  LDG.E.U8 R22, desc[UR36][R6.64] ;  /* 0x0000002406167981 */ /* 0x000162000c1e1100 */
[----:B------:R-:W-:Y:S05]  /*3cf0*/  BRA `(.L_x_10194) ;  /* 0x0000000000047947 */ /* 0x000fea0003800000 */
.L_x_10222:
[----:B------:R0:W5:Y:S02]  /*3d00*/  LDG.E.U8 R22, desc[UR36][R6.64] ;  /* 0x0000002406167981 */ /* 0x000164000c1e1100 */
.L_x_10194:
[----:B------:R-:W-:Y:S05]  /*3d10*/  BSYNC.RECONVERGENT B6 ;  /* 0x0000000000067941 */ /* 0x000fea0003800200 */
.L_x_10193:
[----:B01234-:R-:W0:Y:S01]  /*3d20*/  LDC.U8 R7, c[0x0][0x385] ;  /* 0x0000e140ff077b82 */ /* 0x01fe220000000000 */
[C---:B------:R-:W-:Y:S01]  /*3d30*/  ISETP.GE.AND P0, PT, R25.reuse, R16, PT ;  /* 0x000000101900720c */ /* 0x040fe20003f06270 */
[C---:B------:R-:W-:Y:S01]  /*3d40*/  VIADD R5, R25.reuse, 0x100 ;  /* 0x0000010019057836 */ /* 0x040fe20000000000 */
[----:B------:R-:W-:Y:S01]  /*3d50*/  BSSY.RECONVERGENT B6, `(.L_x_10227) ;  /* 0x000011e000067945 */ /* 0x000fe20003800200 */
[----:B------:R-:W-:-:S03]  /*3d60*/  VIADD R23, R25, 0x80 ;  /* 0x0000008019177836 */ /* 0x000fc60000000000 */
[-C--:B------:R-:W-:Y:S01]  /*3d70*/  ISETP.GE.AND P5, PT, R5, R16.reuse, PT ;  /* 0x000000100500720c */ /* 0x080fe20003fa6270 */
[----:B------:R-:W-:Y:S01]  /*3d80*/  VIADD R5, R25, 0x180 ;  /* 0x0000018019057836 */ /* 0x000fe20000000000 */
[----:B------:R-:W-:-:S04]  /*3d90*/  ISETP.GE.AND P3, PT, R23, R16, PT ;  /* 0x000000101700720c */ /* 0x000fc80003f66270 */
[----:B------:R-:W-:Y:S02]  /*3da0*/  ISETP.GE.AND P1, PT, R5, R16, PT ;  /* 0x000000100500720c */ /* 0x000fe40003f26270 */
[----:B-----5:R-:W-:Y:S02]  /*3db0*/  @!P0 LOP3.LUT R0, R17, 0xff, RZ, 0xc0, !PT ;  /* 0x000000ff11008812 */ /* 0x020fe400078ec0ff */
[----:B------:R-:W1:Y:S02]  /*3dc0*/  LDC.U8 R17, c[0x0][0x3a4] ;  /* 0x0000e900ff117b82 */ /* 0x000e640000000000 */
[----:B------:R-:W-:Y:S02]  /*3dd0*/  @!P0 ISETP.GT.U32.AND P6, PT, R0, 0x7, PT ;  /* 0x000000070000880c */ /* 0x000fe40003fc4070 */
[----:B------:R-:W-:Y:S02]  /*3de0*/  @!P5 LOP3.LUT R5, R19, 0xff, RZ, 0xc0, !PT ;  /* 0x000000ff1305d812 */ /* 0x000fe400078ec0ff */
[----:B------:R-:W-:-:S02]  /*3df0*/  @!P3 LOP3.LUT R4, R18, 0xff, RZ, 0xc0, !PT ;  /* 0x000000ff1204b812 */ /* 0x000fc400078ec0ff */
[----:B0-----:R-:W-:Y:S02]  /*3e00*/  @!P0 SHF.R.U32.HI R0, RZ, R0, R7 ;  /* 0x00000000ff008219 */ /* 0x001fe40000011607 */
[----:B------:R-:W-:Y:S02]  /*3e10*/  @!P5 ISETP.GT.U32.AND P4, PT, R5, 0x7, PT ;  /* 0x000000070500d80c */ /* 0x000fe40003f84070 */
[----:B------:R-:W-:Y:S02]  /*3e20*/  @!P3 ISETP.GT.U32.AND P2, PT, R4, 0x7, PT ;  /* 0x000000070400b80c */ /* 0x000fe40003f44070 */
[----:B------:R-:W-:Y:S02]  /*3e30*/  @!P0 SEL R3, R0, RZ, !P6 ;  /* 0x000000ff00038207 */ /* 0x000fe40007000000 */
[----:B------:R-:W-:Y:S02]  /*3e40*/  @!P1 LOP3.LUT R6, R22, 0xff, RZ, 0xc0, !PT ;  /* 0x000000ff16069812 */ /* 0x000fe400078ec0ff */
[----:B------:R-:W-:-:S02]  /*3e50*/  @!P5 LOP3.LUT R4, R19, 0xff, RZ, 0xc0, !PT ;  /* 0x000000ff1304d812 */ /* 0x000fc400078ec0ff */
[----:B------:R-:W-:Y:S02]  /*3e60*/  @!P3 LOP3.LUT R0, R18, 0xff, RZ, 0xc0, !PT ;  /* 0x000000ff1200b812 */ /* 0x000fe400078ec0ff */
[----:B------:R-:W-:Y:S02]  /*3e70*/  @!P1 LOP3.LUT R5, R22, 0xff, RZ, 0xc0, !PT ;  /* 0x000000ff16059812 */ /* 0x000fe400078ec0ff */
[----:B------:R-:W-:Y:S02]  /*3e80*/  @!P1 ISETP.GT.U32.AND P6, PT, R6, 0x7, PT ;  /* 0x000000070600980c */ /* 0x000fe40003fc4070 */
[--C-:B------:R-:W-:Y:S02]  /*3e90*/  @!P5 SHF.R.U32.HI R4, RZ, R4, R7.reuse ;  /* 0x00000004ff04d219 */ /* 0x100fe40000011607 */
[--C-:B------:R-:W-:Y:S02]  /*3ea0*/  @!P3 SHF.R.U32.HI R0, RZ, R0, R7.reuse ;  /* 0x00000000ff00b219 */ /* 0x100fe40000011607 */
[----:B------:R-:W-:-:S02]  /*3eb0*/  @!P1 SHF.R.U32.HI R5, RZ, R5, R7 ;  /* 0x00000005ff059219 */ /* 0x000fc40000011607 */
[----:B------:R-:W-:Y:S02]  /*3ec0*/  @!P5 SEL R18, R4, RZ, !P4 ;  /* 0x000000ff0412d207 */ /* 0x000fe40006000000 */
[----:B------:R-:W-:Y:S02]  /*3ed0*/  @!P3 SEL R22, R0, RZ, !P2 ;  /* 0x000000ff0016b207 */ /* 0x000fe40005000000 */
[----:B------:R-:W-:Y:S01]  /*3ee0*/  @!P1 SEL R19, R5, RZ, !P6 ;  /* 0x000000ff05139207 */ /* 0x000fe20007000000 */
[----:B-1----:R-:W-:Y:S06]  /*3ef0*/  @P0 BRA `(.L_x_10228) ;  /* 0x00000010000c0947 */ /* 0x002fec0003800000 */
        /* <DEDUP_REMOVED lines=21> */
.L_x_10232:
[----:B------:R0:W-:Y:S01]  /*4050*/  STG.E.U8 desc[UR36][R8.64], R3 ;  /* 0x0000000308007986 */ /* 0x0001e2000c101124 */
[----:B------:R-:W-:Y:S01]  /*4060*/  IMAD.MOV.U32 R25, RZ, RZ, R23 ;  /* 0x000000ffff197224 */ /* 0x000fe200078e0017 */
[----:B------:R-:W-:Y:S06]  /*4070*/  BRA `(.L_x_10228) ;  /* 0x0000000c00ac7947 */ /* 0x000fec0003800000 */
.L_x_10231:
        /* <DEDUP_REMOVED lines=11> */
.L_x_10235:
[----:B------:R-:W-:Y:S01]  /*4130*/  LOP3.LUT R3, R3, 0xff, RZ, 0xc0, !PT ;  /* 0x000000ff03037812 */ /* 0x000fe200078ec0ff */
[----:B------:R-:W-:-:S04]  /*4140*/  IMAD.MOV.U32 R25, RZ, RZ, R23 ;  /* 0x000000ffff197224 */ /* 0x000fc800078e0017 */
[----:B------:R0:W-:Y:S01]  /*4150*/  STG.E desc[UR36][R8.64], R3 ;  /* 0x0000000308007986 */ /* 0x0001e2000c101924 */
[----:B------:R-:W-:Y:S05]  /*4160*/  BRA `(.L_x_10228) ;  /* 0x0000000c00707947 */ /* 0x000fea0003800000 */
.L_x_10234:
[----:B------:R-:W-:Y:S01]  /*4170*/  LOP3.LUT R3, R3, 0xff, RZ, 0xc0, !PT ;  /* 0x000000ff03037812 */ /* 0x000fe200078ec0ff */
[----:B------:R-:W-:-:S04]  /*4180*/  IMAD.MOV.U32 R25, RZ, RZ, R23 ;  /* 0x000000ffff197224 */ /* 0x000fc800078e0017 */
[----:B------:R0:W-:Y:S01]  /*4190*/  STG.E.U16 desc[UR36][R8.64], R3 ;  /* 0x0000000308007986 */ /* 0x0001e2000c101524 */
[----:B------:R-:W-:Y:S05]  /*41a0*/  BRA `(.L_x_10228) ;  /* 0x0000000c00607947 */ /* 0x000fea0003800000 */
.L_x_10230:
        /* <DEDUP_REMOVED lines=11> */
.L_x_10237:
[----:B------:R-:W-:Y:S01]  /*4260*/  LOP3.LUT R3, R3, 0xff, RZ, 0xc0, !PT ;  /* 0x000000ff03037812 */ /* 0x000fe200078ec0ff */
[----:B------:R-:W-:-:S03]  /*4270*/  IMAD.MOV.U32 R25, RZ, RZ, R23 ;  /* 0x000000ffff197224 */ /* 0x000fc600078e0017 */
[----:B------:R-:W0:Y:S02]  /*4280*/  I2F.U16 R0, R3 ;  /* 0x0000000300007306 */ /* 0x000e240000101000 */
[----:B0-----:R-:W-:-:S05]  /*4290*/  F2FP.F16.F32.PACK_AB R0, RZ, R0 ;  /* 0x00000000ff00723e */ /* 0x001fca00000000ff */
[----:B------:R0:W-:Y:S01]  /*42a0*/  STG.E.U16 desc[UR36][R8.64], R0 ;  /* 0x0000000008007986 */ /* 0x0001e2000c101524 */
[----:B------:R-:W-:Y:S05]  /*42b0*/  BRA `(.L_x_10228) ;  /* 0x0000000c001c7947 */ /* 0x000fea0003800000 */
.L_x_10236:
        /* <DEDUP_REMOVED lines=12> */
.L_x_10239:
[----:B------:R-:W-:Y:S01]  /*4380*/  LOP3.LUT R3, R3, 0xff, RZ, 0xc0, !PT ;  /* 0x000000ff03037812 */ /* 0x000fe200078ec0ff */
[----:B------:R-:W-:-:S05]  /*4390*/  IMAD.MOV.U32 R25, RZ, RZ, R23 ;  /* 0x000000ffff197224 */ /* 0x000fca00078e0017 */
[----:B------:R-:W0:Y:S02]  /*43a0*/  I2F.U16 R3, R3 ;  /* 0x0000000300037306 */ /* 0x000e240000101000 */
[----:B0-----:R-:W-:-:S04]  /*43b0*/  F2FP.F16.F32.PACK_AB R3, RZ, R3 ;  /* 0x00000003ff03723e */ /* 0x001fc800000000ff */
[----:B------:R-:W-:-:S05]  /*43c0*/  PRMT R3, R3, 0x5410, RZ ;  /* 0x0000541003037816 */ /* 0x000fca00000000ff */
[----:B------:R0:W-:Y:S01]  /*43d0*/  STG.E desc[UR36][R8.64], R3 ;  /* 0x0000000308007986 */ /* 0x0001e2000c101924 */
[----:B------:R-:W-:Y:S05]  /*43e0*/  BRA `(.L_x_10228) ;  /* 0x0000000800d07947 */ /* 0x000fea0003800000 */
.L_x_10238:
[----:B------:R-:W-:Y:S01]  /*43f0*/  LOP3.LUT R4, R3, 0xff, RZ, 0xc0, !PT ;  /* 0x000000ff03047812 */ /* 0x000fe200078ec0ff */
[----:B------:R-:W-:-:S05]  /*4400*/  IMAD.MOV.U32 R25, RZ, RZ, R23 ;  /* 0x000000ffff197224 */ /* 0x000fca00078e0017 */
[----:B------:R-:W0:Y:S02]  /*4410*/  I2F.F64.U16 R4, R4 ;  /* 0x0000000400047312 */ /* 0x000e240000101800 */
[----:B0-----:R0:W-:Y:S01]  /*4420*/  STG.E.64 desc[UR36][R8.64], R4 ;  /* 0x0000000408007986 */ /* 0x0011e2000c101b24 */
[----:B------:R-:W-:Y:S05]  /*4430*/  BRA `(.L_x_10228) ;  /* 0x0000000800bc7947 */ /* 0x000fea0003800000 */
.L_x_10229:
        /* <DEDUP_REMOVED lines=13> */
.L_x_10242:
[----:B------:R-:W-:Y:S02]  /*4510*/  LOP3.LUT R4, R3, 0xff, RZ, 0xc0, !PT ;  /* 0x000000ff03047812 */ /* 0x000fe400078ec0ff */
[----:B------:R-:W-:Y:S01]  /*4520*/  CS2R R6, SRZ ;  /* 0x0000000000067805 */ /* 0x000fe2000001ff00 */
[----:B------:R-:W-:-:S03]  /*4530*/  IMAD.MOV.U32 R25, RZ, RZ, R23 ;  /* 0x000000ffff197224 */ /* 0x000fc600078e0017 */
[----:B------:R-:W0:Y:S02]  /*4540*/  I2F.F64.U16 R4, R4 ;  /* 0x0000000400047312 */ /* 0x000e240000101800 */
[----:B0-----:R0:W-:Y:S01]  /*4550*/  STG.E.128 desc[UR36][R8.64], R4 ;  /* 0x0000000408007986 */ /* 0x0011e2000c101d24 */
[----:B------:R-:W-:Y:S05]  /*4560*/  BRA `(.L_x_10228) ;  /* 0x0000000800707947 */ /* 0x000fea0003800000 */
.L_x_10241:
        /* <DEDUP_REMOVED lines=18> */
.L_x_10246:
[----:B------:R-:W-:Y:S05]  /*4690*/  BSYNC.RECONVERGENT B0 ;  /* 0x0000000000007941 */ /* 0x000fea0003800200 */
.L_x_10245:
[----:B------:R0:W-:Y:S01]  /*46a0*/  STG.E.U8 desc[UR36][R8.64], R3 ;  /* 0x0000000308007986 */ /* 0x0001e2000c101124 */
[----:B------:R-:W-:Y:S01]  /*46b0*/  IMAD.MOV.U32 R25, RZ, RZ, R23 ;  /* 0x000000ffff197224 */ /* 0x000fe200078e0017 */
[----:B------:R-:W-:Y:S06]  /*46c0*/  BRA `(.L_x_10228) ;  /* 0x0000000800187947 */ /* 0x000fec0003800000 */
.L_x_10244:
        /* <DEDUP_REMOVED lines=20> */
.L_x_10243:
[----:B------:R-:W-:Y:S01]  /*4810*/  LOP3.LUT R3, R3, 0xff, RZ, 0xc0, !PT ;  /* 0x000000ff03037812 */ /* 0x000fe200078ec0ff */
[----:B------:R-:W-:-:S03]  /*4820*/  IMAD.MOV.U32 R25, RZ, RZ, R23 ;  /* 0x000000ffff197224 */ /* 0x000fc600078e0017 */
[----:B------:R-:W0:Y:S02]  /*4830*/  I2F.U16 R0, R3 ;  /* 0x0000000300007306 */ /* 0x000e240000101000 */
[----:B0-----:R-:W-:-:S05]  /*4840*/  F2FP.BF16.F32.PACK_AB R0, RZ, R0 ;  /* 0x00000000ff00723e */ /* 0x001fca00000010ff */
[----:B------:R0:W-:Y:S01]  /*4850*/  STG.E.U16 desc[UR36][R8.64], R0 ;  /* 0x0000000008007986 */ /* 0x0001e2000c101524 */
[----:B------:R-:W-:Y:S05]  /*4860*/  BRA `(.L_x_10228) ;  /* 0x0000000400b07947 */ /* 0x000fea0003800000 */
.L_x_10240:
        /* <DEDUP_REMOVED lines=12> */
.L_x_10249:
        /* <DEDUP_REMOVED lines=13> */
.L_x_10252:
[----:B------:R-:W-:-:S04]  /*4a00*/  SHF.R.U32.HI R0, RZ, 0x14, R3 ;  /* 0x00000014ff007819 */ /* 0x000fc80000011603 */
[----:B------:R-:W-:-:S04]  /*4a10*/  LOP3.LUT R0, R0, 0x1, RZ, 0xc0, !PT ;  /* 0x0000000100007812 */ /* 0x000fc800078ec0ff */
[----:B------:R-:W-:-:S04]  /*4a20*/  IADD3 R0, PT, PT, R3, 0x487ffff, R0 ;  /* 0x0487ffff03007810 */ /* 0x000fc80007ffe000 */
[----:B------:R-:W-:-:S04]  /*4a30*/  SHF.R.U32.HI R0, RZ, 0x14, R0 ;  /* 0x00000014ff007819 */ /* 0x000fc80000011600 */
[----:B------:R-:W-:-:S07]  /*4a40*/  LOP3.LUT R0, R0, 0xff, RZ, 0xc0, !PT ;  /* 0x000000ff00007812 */ /* 0x000fce00078ec0ff */
.L_x_10253:
[----:B------:R-:W-:-:S07]  /*4a50*/  PRMT R4, R0, 0x7610, R4 ;  /* 0x0000761000047816 */ /* 0x000fce0000000004 */
.L_x_10251:
[----:B------:R-:W-:Y:S05]  /*4a60*/  BSYNC.RECONVERGENT B0 ;  /* 0x0000000000007941 */ /* 0x000fea0003800200 */
.L_x_10250:
[----:B------:R4:W-:Y:S01]  /*4a70*/  STG.E.U8 desc[UR36][R8.64], R4 ;  /* 0x0000000408007986 */ /* 0x0009e2000c101124 */
[----:B------:R-:W-:Y:S01]  /*4a80*/  IMAD.MOV.U32 R25, RZ, RZ, R23 ;  /* 0x000000ffff197224 */ /* 0x000fe200078e0017 */
[----:B------:R-:W-:Y:S06]  /*4a90*/  BRA `(.L_x_10228) ;  /* 0x0000000400247947 */ /* 0x000fec0003800000 */
.L_x_10248:
        /* <DEDUP_REMOVED lines=13> */
.L_x_10256:
[----:B------:R-:W-:-:S04]  /*4b70*/  SHF.R.U32.HI R0, RZ, 0x15, R3 ;  /* 0x00000015ff007819 */ /* 0x000fc80000011603 */
[----:B------:R-:W-:-:S04]  /*4b80*/  LOP3.LUT R0, R0, 0x1, RZ, 0xc0, !PT ;  /* 0x0000000100007812 */ /* 0x000fc800078ec0ff */
[----:B------:R-:W-:-:S04]  /*4b90*/  IADD3 R0, PT, PT, R3, 0x88fffff, R0 ;  /* 0x088fffff03007810 */ /* 0x000fc80007ffe000 */
[----:B------:R-:W-:-:S04]  /*4ba0*/  SHF.R.U32.HI R0, RZ, 0x15, R0 ;  /* 0x00000015ff007819 */ /* 0x000fc80000011600 */
[----:B------:R-:W-:-:S07]  /*4bb0*/  LOP3.LUT R0, R0, 0xff, RZ, 0xc0, !PT ;  /* 0x000000ff00007812 */ /* 0x000fce00078ec0ff */
.L_x_10257:
[----:B------:R-:W-:-:S07]  /*4bc0*/  PRMT R4, R0, 0x7610, R4 ;  /* 0x0000761000047816 */ /* 0x000fce0000000004 */
.L_x_10255:
[----:B------:R-:W-:Y:S05]  /*4bd0*/  BSYNC.RECONVERGENT B0 ;  /* 0x0000000000007941 */ /* 0x000fea0003800200 */
.L_x_10254:
[----:B------:R3:W-:Y:S01]  /*4be0*/  STG.E.U8 desc[UR36][R8.64], R4 ;  /* 0x0000000408007986 */ /* 0x0007e2000c101124 */
[----:B------:R-:W-:Y:S01]  /*4bf0*/  IMAD.MOV.U32 R25, RZ, RZ, R23 ;  /* 0x000000ffff197224 */ /* 0x000fe200078e0017 */
[----:B------:R-:W-:Y:S06]  /*4c00*/  BRA `(.L_x_10228) ;  /* 0x0000000000c87947 */ /* 0x000fec0003800000 */
.L_x_10247:
[----:B------:R-:W-:-:S13]  /*4c10*/  ISETP.NE.AND P0, PT, R0, 0x1c, PT ;  /* 0x0000001c0000780c */ /* 0x000fda0003f05270 */
[----:B------:R-:W-:Y:S05]  /*4c20*/  @!P0 BRA `(.L_x_10258) ;  /* 0x0000000000b48947 */ /* 0x000fea0003800000 */
[----:B------:R-:W-:-:S13]  /*4c30*/  ISETP.NE.AND P0, PT, R0, 0x1d, PT ;  /* 0x0000001d0000780c */ /* 0x000fda0003f05270 */
[----:B------:R-:W-:Y:S05]  /*4c40*/  @!P0 BRA `(.L_x_10259) ;  /* 0x0000000000988947 */ /* 0x000fea0003800000 */
[----:B------:R-:W-:-:S13]  /*4c50*/  ISETP.NE.AND P0, PT, R0, 0x2c, PT ;  /* 0x0000002c0000780c */ /* 0x000fda0003f05270 */
[----:B------:R-:W-:Y:S05]  /*4c60*/  @!P0 BRA `(.L_x_10260) ;  /* 0x0000000000488947 */ /* 0x000fea0003800000 */
.L_x_10233:
        /* <DEDUP_REMOVED lines=16> */
.L_x_10261:
[----:B------:R-:W-:Y:S01]  /*4d70*/  IMAD.MOV.U32 R25, RZ, RZ, R23 ;  /* 0x000000ffff197224 */ /* 0x000fe200078e0017 */
[----:B------:R-:W-:Y:S06]  /*4d80*/  BRA `(.L_x_10228) ;  /* 0x0000000000687947 */ /* 0x000fec0003800000 */
.L_x_10260:
        /* <DEDUP_REMOVED lines=18> */
.L_x_10259:
[----:B------:R-:W-:Y:S01]  /*4eb0*/  LOP3.LUT R4, R3, 0xff, RZ, 0xc0, !PT ;  /* 0x000000ff03047812 */ /* 0x000fe200078ec0ff */
[----:B------:R-:W-:Y:S02]  /*4ec0*/  IMAD.MOV.U32 R5, RZ, RZ, RZ ;  /* 0x000000ffff057224 */ /* 0x000fe400078e00ff */
[----:B------:R-:W-:-:S03]  /*4ed0*/  IMAD.MOV.U32 R25, RZ, RZ, R23 ;  /* 0x000000ffff197224 */ /* 0x000fc600078e0017 */
[----:B------:R1:W-:Y:S01]  /*4ee0*/  STG.E.64 desc[UR36][R8.64], R4 ;  /* 0x0000000408007986 */ /* 0x0003e2000c101b24 */
[----:B------:R-:W-:Y:S05]  /*4ef0*/  BRA `(.L_x_10228) ;  /* 0x00000000000c7947 */ /* 0x000fea0003800000 */
.L_x_10258:
[----:B------:R-:W-:Y:S01]  /*4f00*/  LOP3.LUT R3, R3, 0xff, RZ, 0xc0, !PT ;  /* 0x000000ff03037812 */ /* 0x000fe200078ec0ff */
[----:B------:R-:W-:-:S04]  /*4f10*/  IMAD.MOV.U32 R25, RZ, RZ, R23 ;  /* 0x000000ffff197224 */ /* 0x000fc800078e0017 */
[----:B------:R0:W-:Y:S03]  /*4f20*/  STG.E desc[UR36][R8.64], R3 ;  /* 0x0000000308007986 */ /* 0x0001e6000c101924 */
.L_x_10228:
[----:B------:R-:W-:Y:S05]  /*4f30*/  BSYNC.RECONVERGENT B6 ;  /* 0x0000000000067941 */ /* 0x000fea0003800200 */
.L_x_10227:
        /* <DEDUP_REMOVED lines=24> */
.L_x_10268:
[----:B------:R0:W-:Y:S01]  /*50c0*/  STG.E.U8 desc[UR36][R8.64], R22 ;  /* 0x0000001608007986 */ /* 0x0001e2000c101124 */
[----:B------:R-:W-:Y:S05]  /*50d0*/  BRA `(.L_x_10270) ;  /* 0x0000000c004c7947 */ /* 0x000fea0003800000 */
.L_x_10267:
        /* <DEDUP_REMOVED lines=10> */
.L_x_10272:
[----:B------:R-:W-:-:S05]  /*5180*/  LOP3.LUT R3, R22, 0xff, RZ, 0xc0, !PT ;  /* 0x000000ff16037812 */ /* 0x000fca00078ec0ff */
[----:B------:R0:W-:Y:S01]  /*5190*/  STG.E desc[UR36][R8.64], R3 ;  /* 0x0000000308007986 */ /* 0x0001e2000c101924 */
[----:B------:R-:W-:Y:S05]  /*51a0*/  BRA `(.L_x_10270) ;  /* 0x0000000c00187947 */ /* 0x000fea0003800000 */
.L_x_10271:
[----:B------:R-:W-:-:S05]  /*51b0*/  LOP3.LUT R3, R22, 0xff, RZ, 0xc0, !PT ;  /* 0x000000ff16037812 */ /* 0x000fca00078ec0ff */
[----:B------:R0:W-:Y:S01]  /*51c0*/  STG.E.U16 desc[UR36][R8.64], R3 ;  /* 0x0000000308007986 */ /* 0x0001e2000c101524 */
[----:B------:R-:W-:Y:S05]  /*51d0*/  BRA `(.L_x_10270) ;  /* 0x0000000c000c7947 */ /* 0x000fea0003800000 */
.L_x_10266:
        /* <DEDUP_REMOVED lines=10> */
.L_x_10274:
[----:B------:R-:W-:-:S04]  /*5280*/  LOP3.LUT R22, R22, 0xff, RZ, 0xc0, !PT ;  /* 0x000000ff16167812 */ /* 0x000fc800078ec0ff */
[----:B------:R-:W0:Y:S02]  /*5290*/  I2F.U16 R0, R22 ;  /* 0x0000001600007306 */ /* 0x000e240000101000 */
[----:B0-----:R-:W-:-:S05]  /*52a0*/  F2FP.F16.F32.PACK_AB R0, RZ, R0 ;  /* 0x00000000ff00723e */ /* 0x001fca00000000ff */
[----:B------:R0:W-:Y:S01]  /*52b0*/  STG.E.U16 desc[UR36][R8.64], R0 ;  /* 0x0000000008007986 */ /* 0x0001e2000c101524 */
[----:B------:R-:W-:Y:S05]  /*52c0*/  BRA `(.L_x_10270) ;  /* 0x0000000800d07947 */ /* 0x000fea0003800000 */
.L_x_10273:
        /* <DEDUP_REMOVED lines=11> */
.L_x_10276:
[----:B------:R-:W-:-:S06]  /*5380*/  LOP3.LUT R22, R22, 0xff, RZ, 0xc0, !PT ;  /* 0x000000ff16167812 */ /* 0x000fcc00078ec0ff */
[----:B------:R-:W0:Y:S02]  /*5390*/  I2F.U16 R22, R22 ;  /* 0x0000001600167306 */ /* 0x000e240000101000 */
[----:B0-----:R-:W-:-:S04]  /*53a0*/  F2FP.F16.F32.PACK_AB R3, RZ, R22 ;  /* 0x00000016ff03723e */ /* 0x001fc800000000ff */
[----:B------:R-:W-:-:S05]  /*53b0*/  PRMT R3, R3, 0x5410, RZ ;  /* 0x0000541003037816 */ /* 0x000fca00000000ff */
[----:B------:R0:W-:Y:S01]  /*53c0*/  STG.E desc[UR36][R8.64], R3 ;  /* 0x0000000308007986 */ /* 0x0001e2000c101924 */
[----:B------:R-:W-:Y:S05]  /*53d0*/  BRA `(.L_x_10270) ;  /* 0x00000008008c7947 */ /* 0x000fea0003800000 */
.L_x_10275:
[----:B------:R-:W-:-:S06]  /*53e0*/  LOP3.LUT R4, R22, 0xff, RZ, 0xc0, !PT ;  /* 0x000000ff16047812 */ /* 0x000fcc00078ec0ff */
[----:B------:R-:W0:Y:S02]  /*53f0*/  I2F.F64.U16 R4, R4 ;  /* 0x0000000400047312 */ /* 0x000e240000101800 */
[----:B0-----:R0:W-:Y:S01]  /*5400*/  STG.E.64 desc[UR36][R8.64], R4 ;  /* 0x0000000408007986 */ /* 0x0011e2000c101b24 */
[----:B------:R-:W-:Y:S05]  /*5410*/  BRA `(.L_x_10270) ;  /* 0x00000008007c7947 */ /* 0x000fea0003800000 */
.L_x_10265:
        /* <DEDUP_REMOVED lines=13> */
.L_x_10280:
        /* <DEDUP_REMOVED lines=17> */
.L_x_10283:
[----:B------:R-:W-:-:S07]  /*5600*/  PRMT R4, R0, 0x7610, R4 ;  /* 0x0000761000047816 */ /* 0x000fce0000000004 */
.L_x_10282:
[----:B------:R-:W-:Y:S05]  /*5610*/  BSYNC.RECONVERGENT B0 ;  /* 0x0000000000007941 */ /* 0x000fea0003800200 */
.L_x_10281:
[----:B------:R0:W-:Y:S01]  /*5620*/  STG.E.U8 desc[UR36][R8.64], R4 ;  /* 0x0000000408007986 */ /* 0x0001e2000c101124 */
[----:B------:R-:W-:Y:S05]  /*5630*/  BRA `(.L_x_10270) ;  /* 0x0000000400f47947 */ /* 0x000fea0003800000 */
.L_x_10279:
        /* <DEDUP_REMOVED lines=17> */
.L_x_10286:
[----:B------:R-:W-:-:S07]  /*5750*/  PRMT R4, R0, 0x7610, R4 ;  /* 0x0000761000047816 */ /* 0x000fce0000000004 */
.L_x_10285:
[----:B------:R-:W-:Y:S05]  /*5760*/  BSYNC.RECONVERGENT B0 ;  /* 0x0000000000007941 */ /* 0x000fea0003800200 */
.L_x_10284:
[----:B------:R0:W-:Y:S01]  /*5770*/  STG.E.U8 desc[UR36][R8.64], R4 ;  /* 0x0000000408007986 */ /* 0x0001e2000c101124 */
[----:B------:R-:W-:Y:S05]  /*5780*/  BRA `(.L_x_10270) ;  /* 0x0000000400a07947 */ /* 0x000fea0003800000 */
.L_x_10278:
        /* <DEDUP_REMOVED lines=22> */
.L_x_10288:
[----:B------:R-:W-:Y:S01]  /*58f0*/  LOP3.LUT R22, R22, 0xff, RZ, 0xc0, !PT ;  /* 0x000000ff16167812 */ /* 0x000fe200078ec0ff */
[----:B------:R-:W-:-:S05]  /*5900*/  IMAD.MOV.U32 R23, RZ, RZ, RZ ;  /* 0x000000ffff177224 */ /* 0x000fca00078e00ff */
[----:B------:R0:W-:Y:S01]  /*5910*/  STG.E.64 desc[UR36][R8.64], R22 ;  /* 0x0000001608007986 */ /* 0x0001e2000c101b24 */
[----:B------:R-:W-:Y:S05]  /*5920*/  BRA `(.L_x_10270) ;  /* 0x0000000400387947 */ /* 0x000fea0003800000 */
.L_x_10287:
[----:B------:R-:W-:-:S05]  /*5930*/  LOP3.LUT R3, R22, 0xff, RZ, 0xc0, !PT ;  /* 0x000000ff16037812 */ /* 0x000fca00078ec0ff */
[----:B------:R0:W-:Y:S01]  /*5940*/  STG.E desc[UR36][R8.64], R3 ;  /* 0x0000000308007986 */ /* 0x0001e2000c101924 */
[----:B------:R-:W-:Y:S05]  /*5950*/  BRA `(.L_x_10270) ;  /* 0x00000004002c7947 */ /* 0x000fea0003800000 */
.L_x_10277:
        /* <DEDUP_REMOVED lines=10> */
.L_x_10290:
[----:B------:R-:W-:Y:S02]  /*5a00*/  LOP3.LUT R4, R22, 0xff, RZ, 0xc0, !PT ;  /* 0x000000ff16047812 */ /* 0x000fe400078ec0ff */
[----:B------:R-:W-:-:S04]  /*5a10*/  CS2R R6, SRZ ;  /* 0x0000000000067805 */ /* 0x000fc8000001ff00 */
[----:B------:R-:W0:Y:S02]  /*5a20*/  I2F.F64.U16 R4, R4 ;  /* 0x0000000400047312 */ /* 0x000e240000101800 */
[----:B0-----:R4:W-:Y:S01]  /*5a30*/  STG.E.128 desc[UR36][R8.64], R4 ;  /* 0x0000000408007986 */ /* 0x0019e2000c101d24 */
[----:B------:R-:W-:Y:S05]  /*5a40*/  BRA `(.L_x_10270) ;  /* 0x0000000000f07947 */ /* 0x000fea0003800000 */
.L_x_10289:
[----:B------:R-:W-:-:S13]  /*5a50*/  ISETP.NE.AND P0, PT, R0, 0xf, PT ;  /* 0x0000000f0000780c */ /* 0x000fda0003f05270 */
[----:B------:R-:W-:Y:S05]  /*5a60*/  @!P0 BRA `(.L_x_10291) ;  /* 0x0000000000d88947 */ /* 0x000fea0003800000 */
[----:B------:R-:W-:-:S13]  /*5a70*/  ISETP.NE.AND P0, PT, R0, 0x17, PT ;  /* 0x000000170000780c */ /* 0x000fda0003f05270 */
[----:B------:R-:W-:Y:S05]  /*5a80*/  @!P0 BRA `(.L_x_10292) ;  /* 0x0000000000888947 */ /* 0x000fea0003800000 */
[----:B------:R-:W-:-:S13]  /*5a90*/  ISETP.NE.AND P0, PT, R0, 0x18, PT ;  /* 0x000000180000780c */ /* 0x000fda0003f05270 */
[----:B------:R-:W-:Y:S05]  /*5aa0*/  @!P0 BRA `(.L_x_10293) ;  /* 0x0000000000448947 */ /* 0x000fea0003800000 */
.L_x_10269:
        /* <DEDUP_REMOVED lines=16> */
.L_x_10294:
[----:B------:R-:W-:Y:S05]  /*5bb0*/  BRA `(.L_x_10270) ;  /* 0x0000000000947947 */ /* 0x000fea0003800000 */
.L_x_10293:
        /* <DEDUP_REMOVED lines=12> */
.L_x_10296:
[----:B------:R-:W-:Y:S05]  /*5c80*/  BSYNC.RECONVERGENT B0 ;  /* 0x0000000000007941 */ /* 0x000fea0003800200 */
.L_x_10295:
[----:B------:R1:W-:Y:S01]  /*5c90*/  STG.E.U8 desc[UR36][R8.64], R3 ;  /* 0x0000000308007986 */ /* 0x0003e2000c101124 */
[----:B------:R-:W-:Y:S05]  /*5ca0*/  BRA `(.L_x_10270) ;  /* 0x0000000000587947 */ /* 0x000fea0003800000 */
.L_x_10292:
        /* <DEDUP_REMOVED lines=13> */
.L_x_10297:
[----:B------:R-:W-:Y:S01]  /*5d80*/  IMAD.MOV.U32 R3, RZ, RZ, 0x7f ;  /* 0x0000007fff037424 */ /* 0x000fe200078e00ff */
[----:B------:R-:W-:-:S04]  /*5d90*/  ISETP.GT.U32.AND P0, PT, R5, 0x7f800000, PT ;  /* 0x7f8000000500780c */ /* 0x000fc80003f04070 */
[----:B------:R-:W-:-:S05]  /*5da0*/  SEL R3, R3, 0x7c, P0 ;  /* 0x0000007c03037807 */ /* 0x000fca0000000000 */
[----:B------:R2:W-:Y:S01]  /*5db0*/  STG.E.U8 desc[UR36][R8.64], R3 ;  /* 0x0000000308007986 */ /* 0x0005e2000c101124 */
[----:B------:R-:W-:Y:S05]  /*5dc0*/  BRA `(.L_x_10270) ;  /* 0x0000000000107947 */ /* 0x000fea0003800000 */
.L_x_10291:
[----:B------:R-:W-:-:S04]  /*5dd0*/  LOP3.LUT R22, R22, 0xff, RZ, 0xc0, !PT ;  /* 0x000000ff16167812 */ /* 0x000fc800078ec0ff */
[----:B------:R-:W0:Y:S02]  /*5de0*/  I2F.U16 R0, R22 ;  /* 0x0000001600007306 */ /* 0x000e240000101000 */
[----:B0-----:R-:W-:-:S05]  /*5df0*/  F2FP.BF16.F32.PACK_AB R0, RZ, R0 ;  /* 0x00000000ff00723e */ /* 0x001fca00000010ff */
[----:B------:R0:W-:Y:S02]  /*5e00*/  STG.E.U16 desc[UR36][R8.64], R0 ;  /* 0x0000000008007986 */ /* 0x0001e4000c101524 */
.L_x_10270:
[----:B------:R-:W-:Y:S05]  /*5e10*/  BSYNC.RECONVERGENT B6 ;  /* 0x0000000000067941 */ /* 0x000fea0003800200 */
.L_x_10264:
        /* <DEDUP_REMOVED lines=24> */
.L_x_10302:
[----:B------:R3:W-:Y:S01]  /*5fa0*/  STG.E.U8 desc[UR36][R8.64], R18 ;  /* 0x0000001208007986 */ /* 0x0007e2000c101124 */
[----:B------:R-:W-:Y:S05]  /*5fb0*/  BRA `(.L_x_10304) ;  /* 0x0000000c004c7947 */ /* 0x000fea0003800000 */
.L_x_10301:
        /* <DEDUP_REMOVED lines=10> */
.L_x_10306:
[----:B------:R-:W-:-:S05]  /*6060*/  LOP3.LUT R3, R18, 0xff, RZ, 0xc0, !PT ;  /* 0x000000ff12037812 */ /* 0x000fca00078ec0ff */
[----:B------:R2:W-:Y:S01]  /*6070*/  STG.E desc[UR36][R8.64], R3 ;  /* 0x0000000308007986 */ /* 0x0005e2000c101924 */
[----:B------:R-:W-:Y:S05]  /*6080*/  BRA `(.L_x_10304) ;  /* 0x0000000c00187947 */ /* 0x000fea0003800000 */
.L_x_10305:
[----:B------:R-:W-:-:S05]  /*6090*/  LOP3.LUT R3, R18, 0xff, RZ, 0xc0, !PT ;  /* 0x000000ff12037812 */ /* 0x000fca00078ec0ff */
[----:B------:R0:W-:Y:S01]  /*60a0*/  STG.E.U16 desc[UR36][R8.64], R3 ;  /* 0x0000000308007986 */ /* 0x0001e2000c101524 */
[----:B------:R-:W-:Y:S05]  /*60b0*/  BRA `(.L_x_10304) ;  /* 0x0000000c000c7947 */ /* 0x000fea0003800000 */
.L_x_10300:
        /* <DEDUP_REMOVED lines=10> */
.L_x_10308:
[----:B------:R-:W-:-:S04]  /*6160*/  LOP3.LUT R18, R18, 0xff, RZ, 0xc0, !PT ;  /* 0x000000ff12127812 */ /* 0x000fc800078ec0ff */
[----:B------:R-:W0:Y:S02]  /*6170*/  I2F.U16 R0, R18 ;  /* 0x0000001200007306 */ /* 0x000e240000101000 */
[----:B0-----:R-:W-:-:S05]  /*6180*/  F2FP.F16.F32.PACK_AB R0, RZ, R0 ;  /* 0x00000000ff00723e */ /* 0x001fca00000000ff */
[----:B------:R0:W-:Y:S01]  /*6190*/  STG.E.U16 desc[UR36][R8.64], R0 ;  /* 0x0000000008007986 */ /* 0x0001e2000c101524 */
[----:B------:R-:W-:Y:S05]  /*61a0*/  BRA `(.L_x_10304) ;  /* 0x0000000800d07947 */ /* 0x000fea0003800000 */
.L_x_10307:
        /* <DEDUP_REMOVED lines=11> */
.L_x_10310:
[----:B------:R-:W-:-:S06]  /*6260*/  LOP3.LUT R18, R18, 0xff, RZ, 0xc0, !PT ;  /* 0x000000ff12127812 */ /* 0x000fcc00078ec0ff */
[----:B------:R-:W0:Y:S02]  /*6270*/  I2F.U16 R18, R18 ;  /* 0x0000001200127306 */ /* 0x000e240000101000 */
[----:B0-----:R-:W-:-:S04]  /*6280*/  F2FP.F16.F32.PACK_AB R3, RZ, R18 ;  /* 0x00000012ff03723e */ /* 0x001fc800000000ff */
[----:B------:R-:W-:-:S05]  /*6290*/  PRMT R3, R3, 0x5410, RZ ;  /* 0x0000541003037816 */ /* 0x000fca00000000ff */
[----:B------:R0:W-:Y:S01]  /*62a0*/  STG.E desc[UR36][R8.64], R3 ;  /* 0x0000000308007986 */ /* 0x0001e2000c101924 */
[----:B------:R-:W-:Y:S05]  /*62b0*/  BRA `(.L_x_10304) ;  /* 0x00000008008c7947 */ /* 0x000fea0003800000 */
.L_x_10309:
[----:B------:R-:W-:-:S06]  /*62c0*/  LOP3.LUT R4, R18, 0xff, RZ, 0xc0, !PT ;  /* 0x000000ff12047812 */ /* 0x000fcc00078ec0ff */
[----:B------:R-:W0:Y:S02]  /*62d0*/  I2F.F64.U16 R4, R4 ;  /* 0x0000000400047312 */ /* 0x000e240000101800 */
[----:B0-----:R0:W-:Y:S01]  /*62e0*/  STG.E.64 desc[UR36][R8.64], R4 ;  /* 0x0000000408007986 */ /* 0x0011e2000c101b24 */
[----:B------:R-:W-:Y:S05]  /*62f0*/  BRA `(.L_x_10304) ;  /* 0x00000008007c7947 */ /* 0x000fea0003800000 */
.L_x_10299:
        /* <DEDUP_REMOVED lines=13> */
.L_x_10314:
        /* <DEDUP_REMOVED lines=17> */
.L_x_10317:
[----:B------:R-:W-:-:S07]  /*64e0*/  PRMT R4, R0, 0x7610, R4 ;  /* 0x0000761000047816 */ /* 0x000fce0000000004 */
.L_x_10316:
[----:B------:R-:W-:Y:S05]  /*64f0*/  BSYNC.RECONVERGENT B0 ;  /* 0x0000000000007941 */ /* 0x000fea0003800200 */
.L_x_10315:
[----:B------:R0:W-:Y:S01]  /*6500*/  STG.E.U8 desc[UR36][R8.64], R4 ;  /* 0x0000000408007986 */ /* 0x0001e2000c101124 */
[----:B------:R-:W-:Y:S05]  /*6510*/  BRA `(.L_x_10304) ;  /* 0x0000000400f47947 */ /* 0x000fea0003800000 */
.L_x_10313:
        /* <DEDUP_REMOVED lines=17> */
.L_x_10320:
[----:B------:R-:W-:-:S07]  /*6630*/  PRMT R4, R0, 0x7610, R4 ;  /* 0x0000761000047816 */ /* 0x000fce0000000004 */
.L_x_10319:
[----:B------:R-:W-:Y:S05]  /*6640*/  BSYNC.RECONVERGENT B0 ;  /* 0x0000000000007941 */ /* 0x000fea0003800200 */
.L_x_10318:
[----:B------:R0:W-:Y:S01]  /*6650*/  STG.E.U8 desc[UR36][R8.64], R4 ;  /* 0x0000000408007986 */ /* 0x0001e2000c101124 */
[----:B------:R-:W-:Y:S05]  /*6660*/  BRA `(.L_x_10304) ;  /* 0x0000000400a07947 */ /* 0x000fea0003800000 */
.L_x_10312:
        /* <DEDUP_REMOVED lines=22> */
.L_x_10322:
[----:B------:R-:W-:Y:S01]  /*67d0*/  LOP3.LUT R4, R18, 0xff, RZ, 0xc0, !PT ;  /* 0x000000ff12047812 */ /* 0x000fe200078ec0ff */
[----:B------:R-:W-:-:S05]  /*67e0*/  IMAD.MOV.U32 R5, RZ, RZ, RZ ;  /* 0x000000ffff057224 */ /* 0x000fca00078e00ff */
[----:B------:R0:W-:Y:S01]  /*67f0*/  STG.E.64 desc[UR36][R8.64], R4 ;  /* 0x0000000408007986 */ /* 0x0001e2000c101b24 */
[----:B------:R-:W-:Y:S05]  /*6800*/  BRA `(.L_x_10304) ;  /* 0x0000000400387947 */ /* 0x000fea0003800000 */
.L_x_10321:
[----:B------:R-:W-:-:S05]  /*6810*/  LOP3.LUT R3, R18, 0xff, RZ, 0xc0, !PT ;  /* 0x000000ff12037812 */ /* 0x000fca00078ec0ff */
[----:B------:R0:W-:Y:S01]  /*6820*/  STG.E desc[UR36][R8.64], R3 ;  /* 0x0000000308007986 */ /* 0x0001e2000c101924 */
[----:B------:R-:W-:Y:S05]  /*6830*/  BRA `(.L_x_10304) ;  /* 0x00000004002c7947 */ /* 0x000fea0003800000 */
.L_x_10311:
        /* <DEDUP_REMOVED lines=10> */
.L_x_10324:
[----:B------:R-:W-:Y:S02]  /*68e0*/  LOP3.LUT R4, R18, 0xff, RZ, 0xc0, !PT ;  /* 0x000000ff12047812 */ /* 0x000fe400078ec0ff */
[----:B------:R-:W-:-:S04]  /*68f0*/  CS2R R6, SRZ ;  /* 0x0000000000067805 */ /* 0x000fc8000001ff00 */
[----:B------:R-:W0:Y:S02]  /*6900*/  I2F.F64.U16 R4, R4 ;  /* 0x0000000400047312 */ /* 0x000e240000101800 */
[----:B0-----:R0:W-:Y:S01]  /*6910*/  STG.E.128 desc[UR36][R8.64], R4 ;  /* 0x0000000408007986 */ /* 0x0011e2000c101d24 */
[----:B------:R-:W-:Y:S05]  /*6920*/  BRA `(.L_x_10304) ;  /* 0x0000000000f07947 */ /* 0x000fea0003800000 */
.L_x_10323:
[----:B------:R-:W-:-:S13]  /*6930*/  ISETP.NE.AND P0, PT, R0, 0xf, PT ;  /* 0x0000000f0000780c */ /* 0x000fda0003f05270 */
[----:B------:R-:W-:Y:S05]  /*6940*/  @!P0 BRA `(.L_x_10325) ;  /* 0x0000000000d88947 */ /* 0x000fea0003800000 */
[----:B------:R-:W-:-:S13]  /*6950*/  ISETP.NE.AND P0, PT, R0, 0x17, PT ;  /* 0x000000170000780c */ /* 0x000fda0003f05270 */
[----:B------:R-:W-:Y:S05]  /*6960*/  @!P0 BRA `(.L_x_10326) ;  /* 0x0000000000888947 */ /* 0x000fea0003800000 */
[----:B------:R-:W-:-:S13]  /*6970*/  ISETP.NE.AND P0, PT, R0, 0x18, PT ;  /* 0x000000180000780c */ /* 0x000fda0003f05270 */
[----:B------:R-:W-:Y:S05]  /*6980*/  @!P0 BRA `(.L_x_10327) ;  /* 0x0000000000448947 */ /* 0x000fea0003800000 */
.L_x_10303:
        /* <DEDUP_REMOVED lines=16> */
.L_x_10328:
[----:B------:R-:W-:Y:S05]  /*6a90*/  BRA `(.L_x_10304) ;  /* 0x0000000000947947 */ /* 0x000fea0003800000 */
.L_x_10327:
        /* <DEDUP_REMOVED lines=12> */
.L_x_10330:
[----:B------:R-:W-:Y:S05]  /*6b60*/  BSYNC.RECONVERGENT B0 ;  /* 0x0000000000007941 */ /* 0x000fea0003800200 */
.L_x_10329:
[----:B------:R0:W-:Y:S01]  /*6b70*/  STG.E.U8 desc[UR36][R8.64], R3 ;  /* 0x0000000308007986 */ /* 0x0001e2000c101124 */
[----:B------:R-:W-:Y:S05]  /*6b80*/  BRA `(.L_x_10304) ;  /* 0x0000000000587947 */ /* 0x000fea0003800000 */
.L_x_10326:
        /* <DEDUP_REMOVED lines=13> */
.L_x_10331:
[----:B------:R-:W-:Y:S01]  /*6c60*/  IMAD.MOV.U32 R3, RZ, RZ, 0x7f ;  /* 0x0000007fff037424 */ /* 0x000fe200078e00ff */
[----:B------:R-:W-:-:S04]  /*6c70*/  ISETP.GT.U32.AND P0, PT, R5, 0x7f800000, PT ;  /* 0x7f8000000500780c */ /* 0x000fc80003f04070 */
[----:B------:R-:W-:-:S05]  /*6c80*/  SEL R3, R3, 0x7c, P0 ;  /* 0x0000007c03037807 */ /* 0x000fca0000000000 */
[----:B------:R0:W-:Y:S01]  /*6c90*/  STG.E.U8 desc[UR36][R8.64], R3 ;  /* 0x0000000308007986 */ /* 0x0001e2000c101124 */
[----:B------:R-:W-:Y:S05]  /*6ca0*/  BRA `(.L_x_10304) ;  /* 0x0000000000107947 */ /* 0x000fea0003800000 */
.L_x_10325:
[----:B------:R-:W-:-:S04]  /*6cb0*/  LOP3.LUT R18, R18, 0xff, RZ, 0xc0, !PT ;  /* 0x000000ff12127812 */ /* 0x000fc800078ec0ff */
[----:B------:R-:W0:Y:S02]  /*6cc0*/  I2F.U16 R0, R18 ;  /* 0x0000001200007306 */ /* 0x000e240000101000 */
[----:B0-----:R-:W-:-:S05]  /*6cd0*/  F2FP.BF16.F32.PACK_AB R0, RZ, R0 ;  /* 0x00000000ff00723e */ /* 0x001fca00000010ff */
[----:B------:R0:W-:Y:S02]  /*6ce0*/  STG.E.U16 desc[UR36][R8.64], R0 ;  /* 0x0000000008007986 */ /* 0x0001e4000c101524 */
.L_x_10304:
[----:B------:R-:W-:Y:S05]  /*6cf0*/  BSYNC.RECONVERGENT B6 ;  /* 0x0000000000067941 */ /* 0x000fea0003800200 */
.L_x_10298:
[----:B------:R-:W-:-:S07]  /*6d00*/  VIADD R25, R25, 0x80 ;  /* 0x0000008019197836 */ /* 0x000fce0000000000 */
.L_x_10263:
[----:B------:R-:W-:Y:S05]  /*6d10*/  BSYNC.RECONVERGENT B7 ;  /* 0x0000000000077941 */ /* 0x000fea0003800200 */
.L_x_10262:
[----:B------:R-:W-:-:S13]  /*6d20*/  ISETP.GE.AND P0, PT, R25, R16, PT ;  /* 0x000000101900720c */ /* 0x000fda0003f06270 */
[----:B------:R-:W-:Y:S05]  /*6d30*/  @P0 EXIT ;  /* 0x000000000000094d */ /* 0x000fea0003800000 */
[----:B01-34-:R-:W0:Y:S01]  /*6d40*/  LDC.64 R4, c[0x0][0x388] ;  /* 0x0000e200ff047b82 */ /* 0x01be220000000a00 */
[----:B------:R-:W2:Y:S01]  /*6d50*/  LDCU UR4, c[0x0][0x3a8] ;  /* 0x00007500ff0477ac */ /* 0x000ea20008000800 */
[----:B------:R-:W-:Y:S01]  /*6d60*/  PRMT R0, R17, 0x9910, RZ ;  /* 0x0000991011007816 */ /* 0x000fe200000000ff */
        /* <DEDUP_REMOVED lines=16> */
.L_x_10335:
[----:B------:R-:W-:Y:S01]  /*6e70*/  STG.E.U8 desc[UR36][R2.64], R19 ;  /* 0x0000001302007986 */ /* 0x000fe2000c101124 */
[----:B------:R-:W-:Y:S05]  /*6e80*/  EXIT ;  /* 0x000000000000794d */ /* 0x000fea0003800000 */
.L_x_10334:
        /* <DEDUP_REMOVED lines=10> */
.L_x_10338:
[----:B------:R-:W-:-:S05]  /*6f30*/  LOP3.LUT R19, R19, 0xff, RZ, 0xc0, !PT ;  /* 0x000000ff13137812 */ /* 0x000fca00078ec0ff */
[----:B------:R-:W-:Y:S01]  /*6f40*/  STG.E desc[UR36][R2.64], R19 ;  /* 0x0000001302007986 */ /* 0x000fe2000c101924 */
[----:B------:R-:W-:Y:S05]  /*6f50*/  EXIT ;  /* 0x000000000000794d */ /* 0x000fea0003800000 */
.L_x_10337:
[----:B------:R-:W-:-:S05]  /*6f60*/  LOP3.LUT R19, R19, 0xff, RZ, 0xc0, !PT ;  /* 0x000000ff13137812 */ /* 0x000fca00078ec0ff */
[----:B------:R-:W-:Y:S01]  /*6f70*/  STG.E.U16 desc[UR36][R2.64], R19 ;  /* 0x0000001302007986 */ /* 0x000fe2000c101524 */
[----:B------:R-:W-:Y:S05]  /*6f80*/  EXIT ;  /* 0x000000000000794d */ /* 0x000fea0003800000 */
.L_x_10333:
        /* <DEDUP_REMOVED lines=10> */
.L_x_10340:
[----:B------:R-:W-:-:S04]  /*7030*/  LOP3.LUT R19, R19, 0xff, RZ, 0xc0, !PT ;  /* 0x000000ff13137812 */ /* 0x000fc800078ec0ff */
[----:B------:R-:W0:Y:S02]  /*7040*/  I2F.U16 R0, R19 ;  /* 0x0000001300007306 */ /* 0x000e240000101000 */
[----:B0-----:R-:W-:-:S05]  /*7050*/  F2FP.F16.F32.PACK_AB R0, RZ, R0 ;  /* 0x00000000ff00723e */ /* 0x001fca00000000ff */
[----:B------:R-:W-:Y:S01]  /*7060*/  STG.E.U16 desc[UR36][R2.64], R0 ;  /* 0x0000000002007986 */ /* 0x000fe2000c101524 */
[----:B------:R-:W-:Y:S05]  /*7070*/  EXIT ;  /* 0x000000000000794d */ /* 0x000fea0003800000 */
.L_x_10339:
        /* <DEDUP_REMOVED lines=11> */
.L_x_10342:
[----:B------:R-:W-:-:S06]  /*7130*/  LOP3.LUT R19, R19, 0xff, RZ, 0xc0, !PT ;  /* 0x000000ff13137812 */ /* 0x000fcc00078ec0ff */
[----:B------:R-:W0:Y:S02]  /*7140*/  I2F.U16 R19, R19 ;  /* 0x0000001300137306 */ /* 0x000e240000101000 */
[----:B0-----:R-:W-:-:S04]  /*7150*/  F2FP.F16.F32.PACK_AB R5, RZ, R19 ;  /* 0x00000013ff05723e */ /* 0x001fc800000000ff */
[----:B------:R-:W-:-:S05]  /*7160*/  PRMT R5, R5, 0x5410, RZ ;  /* 0x0000541005057816 */ /* 0x000fca00000000ff */
[----:B------:R-:W-:Y:S01]  /*7170*/  STG.E desc[UR36][R2.64], R5 ;  /* 0x0000000502007986 */ /* 0x000fe2000c101924 */
[----:B------:R-:W-:Y:S05]  /*7180*/  EXIT ;  /* 0x000000000000794d */ /* 0x000fea0003800000 */
.L_x_10341:
[----:B------:R-:W-:-:S06]  /*7190*/  LOP3.LUT R4, R19, 0xff, RZ, 0xc0, !PT ;  /* 0x000000ff13047812 */ /* 0x000fcc00078ec0ff */
[----:B------:R-:W0:Y:S02]  /*71a0*/  I2F.F64.U16 R4, R4 ;  /* 0x0000000400047312 */ /* 0x000e240000101800 */
[----:B0-----:R-:W-:Y:S01]  /*71b0*/  STG.E.64 desc[UR36][R2.64], R4 ;  /* 0x0000000402007986 */ /* 0x001fe2000c101b24 */
[----:B------:R-:W-:Y:S05]  /*71c0*/  EXIT ;  /* 0x000000000000794d */ /* 0x000fea0003800000 */
.L_x_10332:
        /* <DEDUP_REMOVED lines=13> */
.L_x_10346:
        /* <DEDUP_REMOVED lines=18> */
.L_x_10348:
[----:B------:R-:W-:Y:S05]  /*73c0*/  BSYNC.RECONVERGENT B0 ;  /* 0x0000000000007941 */ /* 0x000fea0003800200 */
.L_x_10347:
[----:B------:R-:W-:Y:S01]  /*73d0*/  STG.E.U8 desc[UR36][R2.64], R0 ;  /* 0x0000000002007986 */ /* 0x000fe2000c101124 */
[----:B------:R-:W-:Y:S05]  /*73e0*/  EXIT ;  /* 0x000000000000794d */ /* 0x000fea0003800000 */
.L_x_10345:
        /* <DEDUP_REMOVED lines=18> */
.L_x_10350:
[----:B------:R-:W-:Y:S05]  /*7510*/  BSYNC.RECONVERGENT B0 ;  /* 0x0000000000007941 */ /* 0x000fea0003800200 */
.L_x_10349:
[----:B------:R-:W-:Y:S01]  /*7520*/  STG.E.U8 desc[UR36][R2.64], R0 ;  /* 0x0000000002007986 */ /* 0x000fe2000c101124 */
[----:B------:R-:W-:Y:S05]  /*7530*/  EXIT ;  /* 0x000000000000794d */ /* 0x000fea0003800000 */
.L_x_10344:
        /* <DEDUP_REMOVED lines=22> */
.L_x_10352:
[----:B------:R-:W-:Y:S01]  /*76a0*/  LOP3.LUT R4, R19, 0xff, RZ, 0xc0, !PT ;  /* 0x000000ff13047812 */ /* 0x000fe200078ec0ff */
[----:B------:R-:W-:-:S05]  /*76b0*/  IMAD.MOV.U32 R5, RZ, RZ, RZ ;  /* 0x000000ffff057224 */ /* 0x000fca00078e00ff */
[----:B------:R-:W-:Y:S01]  /*76c0*/  STG.E.64 desc[UR36][R2.64], R4 ;  /* 0x0000000402007986 */ /* 0x000fe2000c101b24 */
[----:B------:R-:W-:Y:S05]  /*76d0*/  EXIT ;  /* 0x000000000000794d */ /* 0x000fea0003800000 */
.L_x_10351:
[----:B------:R-:W-:-:S05]  /*76e0*/  LOP3.LUT R19, R19, 0xff, RZ, 0xc0, !PT ;  /* 0x000000ff13137812 */ /* 0x000fca00078ec0ff */
[----:B------:R-:W-:Y:S01]  /*76f0*/  STG.E desc[UR36][R2.64], R19 ;  /* 0x0000001302007986 */ /* 0x000fe2000c101924 */
[----:B------:R-:W-:Y:S05]  /*7700*/  EXIT ;  /* 0x000000000000794d */ /* 0x000fea0003800000 */
.L_x_10343:
        /* <DEDUP_REMOVED lines=10> */
.L_x_10354:
[----:B------:R-:W-:Y:S02]  /*77b0*/  LOP3.LUT R4, R19, 0xff, RZ, 0xc0, !PT ;  /* 0x000000ff13047812 */ /* 0x000fe400078ec0ff */
[----:B------:R-:W-:-:S04]  /*77c0*/  CS2R R6, SRZ ;  /* 0x0000000000067805 */ /* 0x000fc8000001ff00 */
[----:B------:R-:W0:Y:S02]  /*77d0*/  I2F.F64.U16 R4, R4 ;  /* 0x0000000400047312 */ /* 0x000e240000101800 */
[----:B0-----:R-:W-:Y:S01]  /*77e0*/  STG.E.128 desc[UR36][R2.64], R4 ;  /* 0x0000000402007986 */ /* 0x001fe2000c101d24 */
[----:B------:R-:W-:Y:S05]  /*77f0*/  EXIT ;  /* 0x000000000000794d */ /* 0x000fea0003800000 */
.L_x_10353:
[----:B------:R-:W-:-:S13]  /*7800*/  ISETP.NE.AND P0, PT, R0, 0xf, PT ;  /* 0x0000000f0000780c */ /* 0x000fda0003f05270 */
[----:B------:R-:W-:Y:S05]  /*7810*/  @!P0 BRA `(.L_x_10355) ;  /* 0x0000000000dc8947 */ /* 0x000fea0003800000 */
[----:B------:R-:W-:-:S13]  /*7820*/  ISETP.NE.AND P0, PT, R0, 0x17, PT ;  /* 0x000000170000780c */ /* 0x000fda0003f05270 */
[----:B------:R-:W-:Y:S05]  /*7830*/  @!P0 BRA `(.L_x_10356) ;  /* 0x0000000000888947 */ /* 0x000fea0003800000 */
[----:B------:R-:W-:-:S13]  /*7840*/  ISETP.NE.AND P0, PT, R0, 0x18, PT ;  /* 0x000000180000780c */ /* 0x000fda0003f05270 */
[----:B------:R-:W-:Y:S05]  /*7850*/  @!P0 BRA `(.L_x_10357) ;  /* 0x0000000000448947 */ /* 0x000fea0003800000 */
.L_x_10336:
        /* <DEDUP_REMOVED lines=16> */
.L_x_10358:
[----:B------:R-:W-:Y:S05]  /*7960*/  EXIT ;  /* 0x000000000000794d */ /* 0x000fea0003800000 */
.L_x_10357:
        /* <DEDUP_REMOVED lines=12> */
.L_x_10360:
[----:B------:R-:W-:Y:S05]  /*7a30*/  BSYNC.RECONVERGENT B0 ;  /* 0x0000000000007941 */ /* 0x000fea0003800200 */
.L_x_10359:
[----:B------:R-:W-:Y:S01]  /*7a40*/  STG.E.U8 desc[UR36][R2.64], R5 ;  /* 0x0000000502007986 */ /* 0x000fe2000c101124 */
[----:B------:R-:W-:Y:S05]  /*7a50*/  EXIT ;  /* 0x000000000000794d */ /* 0x000fea0003800000 */
.L_x_10356:
        /* <DEDUP_REMOVED lines=14> */
.L_x_10361:
[----:B------:R-:W-:Y:S01]  /*7b40*/  IMAD.MOV.U32 R5, RZ, RZ, 0x7f ;  /* 0x0000007fff057424 */ /* 0x000fe200078e00ff */
[----:B------:R-:W-:-:S04]  /*7b50*/  ISETP.GT.U32.AND P0, PT, R19, 0x7f800000, PT ;  /* 0x7f8000001300780c */ /* 0x000fc80003f04070 */
[----:B------:R-:W-:-:S05]  /*7b60*/  SEL R5, R5, 0x7c, P0 ;  /* 0x0000007c05057807 */ /* 0x000fca0000000000 */
[----:B------:R-:W-:Y:S01]  /*7b70*/  STG.E.U8 desc[UR36][R2.64], R5 ;  /* 0x0000000502007986 */ /* 0x000fe2000c101124 */
[----:B------:R-:W-:Y:S05]  /*7b80*/  EXIT ;  /* 0x000000000000794d */ /* 0x000fea0003800000 */
.L_x_10355:
[----:B------:R-:W-:-:S04]  /*7b90*/  LOP3.LUT R19, R19, 0xff, RZ, 0xc0, !PT ;  /* 0x000000ff13137812 */ /* 0x000fc800078ec0ff */
[----:B------:R-:W0:Y:S02]  /*7ba0*/  I2F.U16 R0, R19 ;  /* 0x0000001300007306 */ /* 0x000e240000101000 */
[----:B0-----:R-:W-:-:S05]  /*7bb0*/  F2FP.BF16.F32.PACK_AB R0, RZ, R0 ;  /* 0x00000000ff00723e */ /* 0x001fca00000010ff */
[----:B------:R-:W-:Y:S01]  /*7bc0*/  STG.E.U16 desc[UR36][R2.64], R0 ;  /* 0x0000000002007986 */ /* 0x000fe2000c101524 */
[----:B------:R-:W-:Y:S05]  /*7bd0*/  EXIT ;  /* 0x000000000000794d */ /* 0x000fea0003800000 */
.L_x_10362:
        /* <DEDUP_REMOVED lines=10> */
.L_x_20863:


//--------------------- .text._ZN2at6native18elementwise_kernelILi128ELi4EZNS0_22gpu_kernel_impl_nocastINS0_13AUnaryFunctorIhhhZZZNS0_18rshift_kernel_cudaERNS_18TensorIteratorBaseEENKUlvE_clEvENKUlvE_clEvEUlhhE_EEEEvS5_RKT_EUliE_EEviT1_ --------------------------
	.section	.text._ZN2at6native18elementwise_kernelILi128ELi4EZNS0_22gpu_kernel_impl_nocastINS0_13AUnaryFunctorIhhhZZZNS0_18rshift_kernel_cudaERNS_18TensorIteratorBaseEENKUlvE_clEvENKUlvE_clEvEUlhhE_EEEEvS5_RKT_EUliE_EEviT1_,"ax",@progbits
	.align	128
        .global         _ZN2at6native18elementwise_kernelILi128ELi4EZNS0_22gpu_kernel_impl_nocastINS0_13AUnaryFunctorIhhhZZZNS0_18rshift_kernel_cudaERNS_18TensorIteratorBaseEENKUlvE_clEvENKUlvE_clEvEUlhhE_EEEEvS5_RKT_EUliE_EEviT1_
        .type           _ZN2at6native18elementwise_kernelILi128ELi4EZNS0_22gpu_kernel_impl_nocastINS0_13AUnaryFunctorIhhhZZZNS0_18rshift_kernel_cudaERNS_18TensorIteratorBaseEENKUlvE_clEvENKUlvE_clEvEUlhhE_EEEEvS5_RKT_EUliE_EEviT1_,@function
        .size           _ZN2at6native18elementwise_kernelILi128ELi4EZNS0_22gpu_kernel_impl_nocastINS0_13AUnaryFunctorIhhhZZZNS0_18rshift_kernel_cudaERNS_18TensorIteratorBaseEENKUlvE_clEvENKUlvE_clEvEUlhhE_EEEEvS5_RKT_EUliE_EEviT1_,(.L_x_20864 - _ZN2at6native18elementwise_kernelILi128ELi4EZNS0_22gpu_kernel_impl_nocastINS0_13AUnaryFunctorIhhhZZZNS0_18rshift_kernel_cudaERNS_18TensorIteratorBaseEENKUlvE_clEvENKUlvE_clEvEUlhhE_EEEEvS5_RKT_EUliE_EEviT1_)
        .other          _ZN2at6native18elementwise_kernelILi128ELi4EZNS0_22gpu_kernel_impl_nocastINS0_13AUnaryFunctorIhhhZZZNS0_18rshift_kernel_cudaERNS_18TensorIteratorBaseEENKUlvE_clEvENKUlvE_clEvEUlhhE_EEEEvS5_RKT_EUliE_EEviT1_,@"STO_CUDA_ENTRY STV_DEFAULT"
_ZN2at6native18elementwise_kernelILi128ELi4EZNS0_22gpu_kernel_impl_nocastINS0_13AUnaryFunctorIhhhZZZNS0_18rshift_kernel_cudaERNS_18TensorIteratorBaseEENKUlvE_clEvENKUlvE_clEvEUlhhE_EEEEvS5_RKT_EUliE_EEviT1_:
.text._ZN2at6native18elementwise_kernelILi128ELi4EZNS0_22gpu_kernel_impl_nocastINS0_13AUnaryFunctorIhhhZZZNS0_18rshift_kernel_cudaERNS_18TensorIteratorBaseEENKUlvE_clEvENKUlvE_clEvEUlhhE_EEEEvS5_RKT_EUliE_EEviT1_:
        /* <DEDUP_REMOVED lines=20> */
[----:B----4-:R-:W-:-:S04]  /*0140*/  SHF.R.U32.HI R2, RZ, R5, R0 ;  /* 0x00000005ff027219 */ /* 0x010fc80000011600 */
        /* <DEDUP_REMOVED lines=10> */
[----:B------:R-:W-:-:S04]  /*01f0*/  SHF.R.U32.HI R2, RZ, R5, R0 ;  /* 0x00000005ff027219 */ /* 0x000fc80000011600 */
[----:B------:R-:W-:-:S05]  /*0200*/  SEL R9, R2, RZ, !P0 ;  /* 0x000000ff02097207 */ /* 0x000fca0004000000 */
[----:B0-----:R0:W-:Y:S02]  /*0210*/  STG.E.U8 desc[UR6][R6.64], R9 ;  /* 0x0000000906007986 */ /* 0x0011e4000c101106 */
.L_x_10366:
[----:B------:R-:W-:-:S13]  /*0220*/  ISETP.GE.AND P0, PT, R3, UR4, PT ;  /* 0x0000000403007c0c */ /* 0x000fda000bf06270 */
[----:B------:R-:W-:Y:S05]  /*0230*/  @P0 BREAK.RELIABLE B1 ;  /* 0x0000000000010942 */ /* 0x000fea0003800100 */
[----:B------:R-:W-:Y:S05]  /*0240*/  @P0 BRA `(.L_x_10367) ;  /* 0x0000000000240947 */ /* 0x000fea0003800000 */
[----:B------:R-:W-:Y:S05]  /*0250*/  BSYNC.RELIABLE B1 ;  /* 0x0000000000017941 */ /* 0x000fea0003800100 */
.L_x_10365:
[----:B------:R-:W1:Y:S02]  /*0260*/  LDC.64 R4, c[0x0][0x588] ;  /* 0x00016200ff047b82 */ /* 0x000e640000000a00 */
[----:B-1----:R-:W2:Y:S06]  /*0270*/  LDG.E.U8 R5, desc[UR6][R4.64] ;  /* 0x0000000604057981 */ /* 0x002eac000c1e1100 */
[----:B0-----:R-:W0:Y:S01]  /*0280*/  LDC.64 R6, c[0x0][0x580] ;  /* 0x00016000ff067b82 */ /* 0x001e220000000a00 */
[----:B------:R-:W-:Y:S02]  /*0290*/  IADD3 R3, PT, PT, R3, 0x80, RZ ;  /* 0x0000008003037810 */ /* 0x000fe40007ffe0ff */
[----:B--2---:R-:W-:-:S02]  /*02a0*/  ISETP.GT.U32.AND P0, PT, R5, 0x7, PT ;  /* 0x000000070500780c */ /* 0x004fc40003f04070 */
[----:B----4-:R-:W-:-:S04]  /*02b0*/  SHF.R.U32.HI R2, RZ, R5, R0 ;  /* 0x00000005ff027219 */ /* 0x010fc80000011600 */
[----:B------:R-:W-:-:S05]  /*02c0*/  SEL R9, R2, RZ, !P0 ;  /* 0x000000ff02097207 */ /* 0x000fca0004000000 */
[----:B0-----:R1:W-:Y:S02]  /*02d0*/  STG.E.U8 desc[UR6][R6.64], R9 ;  /* 0x0000000906007986 */ /* 0x0013e4000c101106 */
.L_x_10367:
[----:B------:R-:W-:Y:S05]  /*02e0*/  BSYNC.RECONVERGENT B0 ;  /* 0x0000000000007941 */ /* 0x000fea0003800200 */
.L_x_10364:
[----:B------:R-:W-:Y:S05]  /*02f0*/  WARPSYNC.ALL ;  /* 0x0000000000007948 */ /* 0x000fea0003800000 */
[----:B------:R-:W-:-:S13]  /*0300*/  ISETP.GE.AND P0, PT, R3, UR4, PT ;  /* 0x0000000403007c0c */ /* 0x000fda000bf06270 */
[----:B------:R-:W-:Y:S05]  /*0310*/  @P0 EXIT ;  /* 0x000000000000094d */ /* 0x000fea0003800000 */
[----:B------:R-:W2:Y:S02]  /*0320*/  LDC.64 R2, c[0x0][0x588] ;  /* 0x00016200ff027b82 */ /* 0x000ea40000000a00 */
[----:B--2---:R-:W2:Y:S06]  /*0330*/  LDG.E.U8 R3, desc[UR6][R2.64] ;  /* 0x0000000602037981 */ /* 0x004eac000c1e1100 */
[----:B------:R-:W3:Y:S01]  /*0340*/  LDC.64 R4, c[0x0][0x580] ;  /* 0x00016000ff047b82 */ /* 0x000ee20000000a00 */
[----:B--2---:R-:W-:Y:S02]  /*0350*/  ISETP.GT.U32.AND P0, PT, R3, 0x7, PT ;  /* 0x000000070300780c */ /* 0x004fe40003f04070 */
[----:B----4-:R-:W-:-:S04]  /*0360*/  SHF.R.U32.HI R0, RZ, R3, R0 ;  /* 0x00000003ff007219 */ /* 0x010fc80000011600 */
[----:B01----:R-:W-:-:S05]  /*0370*/  SEL R7, R0, RZ, !P0 ;  /* 0x000000ff00077207 */ /* 0x003fca0004000000 */
[----:B---3--:R-:W-:Y:S01]  /*0380*/  STG.E.U8 desc[UR6][R4.64], R7 ;  /* 0x0000000704007986 */ /* 0x008fe2000c101106 */
[----:B------:R-:W-:Y:S05]  /*0390*/  EXIT ;  /* 0x000000000000794d */ /* 0x000fea0003800000 */
.L_x_10363:
        /* <DEDUP_REMOVED lines=306> */
.L_x_10371:
        /* <DEDUP_REMOVED lines=8> */
[----:B----4-:R-:W-:-:S04]  /*1740*/  SHF.R.U32.HI R5, RZ, R7, R0 ;  /* 0x00000007ff057219 */ /* 0x010fc80000011600 */
[----:B------:R-:W-:Y:S02]  /*1750*/  SEL R5, R5, RZ, !P0 ;  /* 0x000000ff05057207 */ /* 0x000fe40004000000 */
[----:B------:R-:W-:-:S03]  /*1760*/  ISETP.GE.AND P0, PT, R3, UR4, PT ;  /* 0x0000000403007c0c */ /* 0x000fc6000bf06270 */
[----:B------:R0:W-:Y:S10]  /*1770*/  STG.E.U8 desc[UR6][R8.64], R5 ;  /* 0x0000000508007986 */ /* 0x0001f4000c101106 */
[----:B------:R-:W-:Y:S05]  /*1780*/  @P0 BREAK.RELIABLE B1 ;  /* 0x0000000000010942 */ /* 0x000fea0003800100 */
        /* <DEDUP_REMOVED lines=299> */
.L_x_10373:
        /* <DEDUP_REMOVED lines=8> */
[----:B------:R-:W-:-:S04]  /*2ac0*/  SHF.R.U32.HI R5, RZ, R7, R0 ;  /* 0x00000007ff057219 */ /* 0x000fc80000011600 */
[----:B------:R-:W-:-:S05]  /*2ad0*/  SEL R5, R5, RZ, !P0 ;  /* 0x000000ff05057207 */ /* 0x000fca0004000000 */
[----:B------:R0:W-:Y:S02]  /*2ae0*/  STG.E.U8 desc[UR6][R8.64], R5 ;  /* 0x0000000508007986 */ /* 0x0001e4000c101106 */
.L_x_10370:
[----:B------:R-:W-:-:S13]  /*2af0*/  ISETP.GE.AND P0, PT, R3, UR4, PT ;  /* 0x0000000403007c0c */ /* 0x000fda000bf06270 */
[----:B------:R-:W-:Y:S05]  /*2b00*/  @P0 BREAK.RELIABLE B1 ;  /* 0x0000000000010942 */ /* 0x000fea0003800100 */
[----:B------:R-:W-:Y:S05]  /*2b10*/  @P0 BRA `(.L_x_10372) ;  /* 0x0000001000d80947 */ /* 0x000fea0003800000 */
[----:B------:R-:W-:Y:S05]  /*2b20*/  BSYNC.RELIABLE B1 ;  /* 0x0000000000017941 */ /* 0x000fea0003800100 */
.L_x_10369:
        /* <DEDUP_REMOVED lines=298> */
.L_x_10374:
        /* <DEDUP_REMOVED lines=8> */
[----:B----4-:R-:W-:-:S04]  /*3e50*/  SHF.R.U32.HI R5, RZ, R7, R0 ;  /* 0x00000007ff057219 */ /* 0x010fc80000011600 */
[----:B------:R-:W-:-:S05]  /*3e60*/  SEL R5, R5, RZ, !P0 ;  /* 0x000000ff05057207 */ /* 0x000fca0004000000 */
[----:B------:R1:W-:Y:S02]  /*3e70*/  STG.E.U8 desc[UR6][R8.64], R5 ;  /* 0x0000000508007986 */ /* 0x0003e4000c101106 */
.L_x_10372:
[----:B------:R-:W-:Y:S05]  /*3e80*/  BSYNC.RECONVERGENT B0 ;  /* 0x0000000000007941 */ /* 0x000fea0003800200 */
.L_x_10368:
        /* <DEDUP_REMOVED lines=301> */
.L_x_10375:
[----:B------:R-:W0:Y:S02]  /*5160*/  LDCU.128 UR8, c[0x0][0x580] ;  /* 0x0000b000ff0877ac */ /* 0x000e240008000c00 */
[----:B0-----:R-:W-:-:S04]  /*5170*/  IADD3 R4, P0, PT, R4, UR10, RZ ;  /* 0x0000000a04047c10 */ /* 0x001fc8000ff1e0ff */
[----:B------:R-:W-:-:S06]  /*5180*/  IADD3.X R5, PT, PT, RZ, UR11, RZ, P0, !PT ;  /* 0x0000000bff057c10 */ /* 0x000fcc00087fe4ff */
[----:B------:R-:W2:Y:S01]  /*5190*/  LDG.E.U8 R5, desc[UR6][R4.64] ;  /* 0x0000000604057981 */ /* 0x000ea2000c1e1100 */
[----:B------:R-:W-:-:S04]  /*51a0*/  IADD3 R2, P1, PT, R3, UR8, RZ ;  /* 0x0000000803027c10 */ /* 0x000fc8000ff3e0ff */
[----:B------:R-:W-:Y:S02]  /*51b0*/  IADD3.X R3, PT, PT, RZ, UR9, RZ, P1, !PT ;  /* 0x00000009ff037c10 */ /* 0x000fe40008ffe4ff */
[----:B--2---:R-:W-:Y:S02]  /*51c0*/  ISETP.GT.U32.AND P0, PT, R5, 0x7, PT ;  /* 0x000000070500780c */ /* 0x004fe40003f04070 */
[----:B----4-:R-:W-:-:S04]  /*51d0*/  SHF.R.U32.HI R0, RZ, R5, R0 ;  /* 0x00000005ff007219 */ /* 0x010fc80000011600 */
[----:B------:R-:W-:-:S05]  /*51e0*/  SEL R7, R0, RZ, !P0 ;  /* 0x000000ff00077207 */ /* 0x000fca0004000000 */
[----:B------:R-:W-:Y:S01]  /*51f0*/  STG.E.U8 desc[UR6][R2.64], R7 ;  /* 0x0000000702007986 */ /* 0x000fe2000c101106 */
[----:B------:R-:W-:Y:S05]  /*5200*/  EXIT ;  /* 0x000000000000794d */ /* 0x000fea0003800000 */
.L_x_10376:
        /* <DEDUP_REMOVED lines=15> */
.L_x_20864:


//--------------------- .text._ZN2at6native27unrolled_elementwise_kernelINS0_13AUnaryFunctorIhhhZZZNS0_18rshift_kernel_cudaERNS_18TensorIteratorBaseEENKUlvE_clEvENKUlvE_clEvEUlhhE_EESt5arrayIPcLm2EELi4E23TrivialOffsetCalculatorILi1EjESD_NS0_6memory15LoadWithoutCastENSE_16StoreWithoutCastEEEviT_T0_T2_T3_T4_T5_ --------------------------
	.section	.text._ZN2at6native27unrolled_elementwise_kernelINS0_13AUnaryFunctorIhhhZZZNS0_18rshift_kernel_cudaERNS_18TensorIteratorBaseEENKUlvE_clEvENKUlvE_clEvEUlhhE_EESt5arrayIPcLm2EELi4E23TrivialOffsetCalculatorILi1EjESD_NS0_6memory15LoadWithoutCastENSE_16StoreWithoutCastEEEviT_T0_T2_T3_T4_T5_,"ax",@progbits
	.align	128
        .global         _ZN2at6native27unrolled_elementwise_kernelINS0_13AUnaryFunctorIhhhZZZNS0_18rshift_kernel_cudaERNS_18TensorIteratorBaseEENKUlvE_clEvENKUlvE_clEvEUlhhE_EESt5arrayIPcLm2EELi4E23TrivialOffsetCalculatorILi1EjESD_NS0_6memory15LoadWithoutCastENSE_16StoreWithoutCastEEEviT_T0_T2_T3_T4_T5_
        .type           _ZN2at6native27unrolled_elementwise_kernelINS0_13AUnaryFunctorIhhhZZZNS0_18rshift_kernel_cudaERNS_18TensorIteratorBaseEENKUlvE_clEvENKUlvE_clEvEUlhhE_EESt5arrayIPcLm2EELi4E23TrivialOffsetCalculatorILi1EjESD_NS0_6memory15LoadWithoutCastENSE_16StoreWithoutCastEEEviT_T0_T2_T3_T4_T5_,@function
        .size           _ZN2at6native27unrolled_elementwise_kernelINS0_13AUnaryFunctorIhhhZZZNS0_18rshift_kernel_cudaERNS_18TensorIteratorBaseEENKUlvE_clEvENKUlvE_clEvEUlhhE_EESt5arrayIPcLm2EELi4E23TrivialOffsetCalculatorILi1EjESD_NS0_6memory15LoadWithoutCastENSE_16StoreWithoutCastEEEviT_T0_T2_T3_T4_T5_,(.L_x_20865 - _ZN2at6native27unrolled_elementwise_kernelINS0_13AUnaryFunctorIhhhZZZNS0_18rshift_kernel_cudaERNS_18TensorIteratorBaseEENKUlvE_clEvENKUlvE_clEvEUlhhE_EESt5arrayIPcLm2EELi4E23TrivialOffsetCalculatorILi1EjESD_NS0_6memory15LoadWithoutCastENSE_16StoreWithoutCastEEEviT_T0_T2_T3_T4_T5_)
        .other          _ZN2at6native27unrolled_elementwise_kernelINS0_13AUnaryFunctorIhhhZZZNS0_18rshift_kernel_cudaERNS_18TensorIteratorBaseEENKUlvE_clEvENKUlvE_clEvEUlhhE_EESt5arrayIPcLm2EELi4E23TrivialOffsetCalculatorILi1EjESD_NS0_6memory15LoadWithoutCastENSE_16StoreWithoutCastEEEviT_T0_T2_T3_T4_T5_,@"STO_CUDA_ENTRY STV_DEFAULT"
_ZN2at6native27unrolled_elementwise_kernelINS0_13AUnaryFunctorIhhhZZZNS0_18rshift_kernel_cudaERNS_18TensorIteratorBaseEENKUlvE_clEvENKUlvE_clEvEUlhhE_EESt5arrayIPcLm2EELi4E23TrivialOffsetCalculatorILi1EjESD_NS0_6memory15LoadWithoutCastENSE_16StoreWithoutCastEEEviT_T0_T2_T3_T4_T5_:
.text._ZN2at6native27unrolled_elementwise_kernelINS0_13AUnaryFunctorIhhhZZZNS0_18rshift_kernel_cudaERNS_18TensorIteratorBaseEENKUlvE_clEvENKUlvE_clEvEUlhhE_EESt5arrayIPcLm2EELi4E23TrivialOffsetCalculatorILi1EjESD_NS0_6memory15LoadWithoutCastENSE_16StoreWithoutCastEEEviT_T0_T2_T3_T4_T5_:
        /* <DEDUP_REMOVED lines=20> */
[----:B-1----:R-:W3:Y:S01]  /*0140*/  @!P0 LDG.E.U8 R16, desc[UR4][R6.64] ;  /* 0x0000000406108981 */ /* 0x002ee2000c1e1100 */
[----:B------:R-:W0:Y:S01]  /*0150*/  @!P4 LDC.64 R2, c[0x0][0x390] ;  /* 0x0000e400ff02cb82 */ /* 0x000e220000000a00 */
[----:B------:R-:W-:Y:S01]  /*0160*/  @!P4 IMAD R19, R0, 0x200, R17 ;  /* 0x000002000013c824 */ /* 0x000fe200078e0211 */
[----:B--2---:R-:W-:Y:S02]  /*0170*/  @!P1 IADD3 R4, P3, PT, R15, R4, RZ ;  /* 0x000000040f049210 */ /* 0x004fe40007f7e0ff */
[----:B------:R-:W-:-:S03]  /*0180*/  PRMT R15, RZ, 0x7610, R15 ;  /* 0x00007610ff0f7816 */ /* 0x000fc6000000000f */
[----:B------:R-:W-:-:S05]  /*0190*/  @!P1 IMAD.X R5, RZ, RZ, R5, P3 ;  /* 0x000000ffff059224 */ /* 0x000fca00018e0605 */
[----:B------:R1:W2:Y:S01]  /*01a0*/  @!P1 LDG.E.U8 R15, desc[UR4][R4.64] ;  /* 0x00000004040f9981 */ /* 0x0002a2000c1e1100 */
[----:B0-----:R-:W-:-:S05]  /*01b0*/  @!P4 IADD3 R2, P5, PT, R19, R2, RZ ;  /* 0x000000021302c210 */ /* 0x001fca0007fbe0ff */
[----:B------:R-:W-:-:S05]  /*01c0*/  @!P4 IMAD.X R3, RZ, RZ, R3, P5 ;  /* 0x000000ffff03c224 */ /* 0x000fca00028e0603 */
[----:B------:R0:W4:Y:S01]  /*01d0*/  @!P4 LDG.E.U8 R13, desc[UR4][R2.64] ;  /* 0x00000004020dc981 */ /* 0x000122000c1e1100 */
[----:B------:R-:W-:-:S05]  /*01e0*/  @!P4 VIADD R17, R17, 0x80 ;  /* 0x000000801111c836 */ /* 0x000fca0000000000 */
[----:B------:R-:W-:-:S13]  /*01f0*/  ISETP.GE.AND P0, PT, R17, R8, PT ;  /* 0x000000081100720c */ /* 0x000fda0003f06270 */
[----:B------:R-:W1:Y:S01]  /*0200*/  @!P0 LDC.64 R20, c[0x0][0x390] ;  /* 0x0000e400ff148b82 */ /* 0x000e620000000a00 */
[----:B------:R-:W-:Y:S01]  /*0210*/  @!P0 IMAD R19, R0, 0x200, R17 ;  /* 0x0000020000138824 */ /* 0x000fe200078e0211 */
[----:B------:R-:W-:-:S04]  /*0220*/  PRMT R14, RZ, 0x7610, R14 ;  /* 0x00007610ff0e7816 */ /* 0x000fc8000000000e */
[----:B-1----:R-:W-:-:S05]  /*0230*/  @!P0 IADD3 R18, P1, PT, R19, R20, RZ ;  /* 0x0000001413128210 */ /* 0x002fca0007f3e0ff */
[----:B------:R-:W-:-:S05]  /*0240*/  @!P0 IMAD.X R19, RZ, RZ, R21, P1 ;  /* 0x000000ffff138224 */ /* 0x000fca00008e0615 */
[----:B------:R4:W5:Y:S01]  /*0250*/  @!P0 LDG.E.U8 R14, desc[UR4][R18.64] ;  /* 0x00000004120e8981 */ /* 0x000962000c1e1100 */
[----:B------:R-:W-:Y:S01]  /*0260*/  ISETP.GE.AND P0, PT, R9, R8, PT ;  /* 0x000000080900720c */ /* 0x000fe20003f06270 */
[----:B------:R-:W1:-:S12]  /*0270*/  LDC.U8 R4, c[0x0][0x385] ;  /* 0x0000e140ff047b82 */ /* 0x000e580000000000 */
[----:B0-----:R-:W0:Y:S01]  /*0280*/  @!P0 LDC.64 R2, c[0x0][0x388] ;  /* 0x0000e200ff028b82 */ /* 0x001e220000000a00 */
[C---:B------:R-:W-:Y:S02]  /*0290*/  VIADD R5, R9.reuse, 0x100 ;  /* 0x0000010009057836 */ /* 0x040fe40000000000 */
[----:B------:R-:W-:Y:S02]  /*02a0*/  VIADD R7, R9, 0x80 ;  /* 0x0000008009077836 */ /* 0x000fe40000000000 */
[----:B------:R-:W-:Y:S01]  /*02b0*/  @!P0 IMAD R17, R0, 0x200, R9 ;  /* 0x0000020000118824 */ /* 0x000fe200078e0209 */
[-C--:B------:R-:W-:Y:S01]  /*02c0*/  ISETP.GE.AND P2, PT, R5, R8.reuse, PT ;  /* 0x000000080500720c */ /* 0x080fe20003f46270 */
[----:B------:R-:W-:Y:S01]  /*02d0*/  VIADD R5, R9, 0x180 ;  /* 0x0000018009057836 */ /* 0x000fe20000000000 */
[----:B------:R-:W-:Y:S01]  /*02e0*/  ISETP.GE.AND P4, PT, R7, R8, PT ;  /* 0x000000080700720c */ /* 0x000fe20003f86270 */
[----:B------:R-:W-:Y:S01]  /*02f0*/  @!P0 IMAD.MOV.U32 R9, RZ, RZ, R7 ;  /* 0x000000ffff098224 */ /* 0x000fe200078e0007 */
[----:B0-----:R-:W-:-:S05]  /*0300*/  @!P0 IADD3 R2, P6, PT, R17, R2, RZ ;  /* 0x0000000211028210 */ /* 0x001fca0007fde0ff */
[----:B------:R-:W-:Y:S01]  /*0310*/  @!P0 IMAD.X R3, RZ, RZ, R3, P6 ;  /* 0x000000ffff038224 */ /* 0x000fe200030e0603 */
[----:B------:R-:W-:Y:S01]  /*0320*/  BSSY.RECONVERGENT B0, `(.L_x_10377) ;  /* 0x000001f000007945 */ /* 0x000fe20003800200 */
[C---:B---3--:R-:W-:Y:S02]  /*0330*/  @!P0 LOP3.LUT R6, R16.reuse, 0xff, RZ, 0xc0, !PT ;  /* 0x000000ff10068812 */ /* 0x048fe400078ec0ff */
[----:B------:R-:W-:Y:S02]  /*0340*/  @!P0 LOP3.LUT R7, R16, 0xff, RZ, 0xc0, !PT ;  /* 0x000000ff10078812 */ /* 0x000fe400078ec0ff */
[----:B------:R-:W-:Y:S02]  /*0350*/  @!P0 ISETP.GT.U32.AND P5, PT, R6, 0x7, PT ;  /* 0x000000070600880c */ /* 0x000fe40003fa4070 */
[----:B-1----:R-:W-:-:S04]  /*0360*/  @!P0 SHF.R.U32.HI R7, RZ, R7, R4 ;  /* 0x00000007ff078219 */ /* 0x002fc80000011604 */
[----:B------:R-:W-:-:S05]  /*0370*/  @!P0 SEL R12, R7, RZ, !P5 ;  /* 0x000000ff070c8207 */ /* 0x000fca0006800000 */
[----:B------:R0:W-:Y:S01]  /*0380*/  @!P0 STG.E.U8 desc[UR4][R2.64], R12 ;  /* 0x0000000c02008986 */ /* 0x0001e2000c101104 */
[----:B------:R-:W-:Y:S02]  /*0390*/  ISETP.GE.AND P5, PT, R9, R8, PT ;  /* 0x000000080900720c */ /* 0x000fe40003fa6270 */
[C---:B--2---:R-:W-:Y:S02]  /*03a0*/  @!P4 LOP3.LUT R16, R15.reuse, 0xff, RZ, 0xc0, !PT ;  /* 0x000000ff0f10c812 */ /* 0x044fe400078ec0ff */
[----:B------:R-:W-:Y:S02]  /*03b0*/  @!P4 LOP3.LUT R15, R15, 0xff, RZ, 0xc0, !PT ;  /* 0x000000ff0f0fc812 */ /* 0x000fe400078ec0ff */
[----:B------:R-:W-:Y:S02]  /*03c0*/  @!P4 ISETP.GT.U32.AND P3, PT, R16, 0x7, PT ;  /* 0x000000071000c80c */ /* 0x000fe40003f64070 */
[----:B------:R-:W-:Y:S02]  /*03d0*/  @!P4 SHF.R.U32.HI R15, RZ, R15, R4 ;  /* 0x0000000fff0fc219 */ /* 0x000fe40000011604 */
[----:B----4-:R-:W-:-:S02]  /*03e0*/  @!P2 LOP3.LUT R18, R13, 0xff, RZ, 0xc0, !PT ;  /* 0x000000ff0d12a812 */ /* 0x010fc400078ec0ff */
[----:B------:R-:W-:Y:S02]  /*03f0*/  @!P2 LOP3.LUT R13, R13, 0xff, RZ, 0xc0, !PT ;  /* 0x000000ff0d0da812 */ /* 0x000fe400078ec0ff */
        /* <DEDUP_REMOVED lines=17> */
.L_x_10378:
[----:B------:R-:W-:Y:S05]  /*0510*/  BSYNC.RECONVERGENT B0 ;  /* 0x0000000000007941 */ /* 0x000fea0003800200 */
.L_x_10377:
[-C--:B------:R-:W-:Y:S02]  /*0520*/  ISETP.GE.AND P0, PT, R9, R8.reuse, PT ;  /* 0x000000080900720c */ /* 0x080fe40003f06270 */
[----:B------:R-:W-:-:S11]  /*0530*/  ISETP.GE.AND P1, PT, R5, R8, PT ;  /* 0x000000080500720c */ /* 0x000fd60003f26270 */
[----:B------:R-:W-:Y:S05]  /*0540*/  @P0 EXIT ;  /* 0x000000000000094d */ /* 0x000fea0003800000 */
[----:B------:R-:W1:Y:S01]  /*0550*/  LDCU.64 UR6, c[0x0][0x388] ;  /* 0x00007100ff0677ac */ /* 0x000e620008000a00 */
[----:B0----5:R-:W-:Y:S01]  /*0560*/  @!P1 LOP3.LUT R2, R14, 0xff, RZ, 0xc0, !PT ;  /* 0x000000ff0e029812 */ /* 0x021fe200078ec0ff */
[----:B------:R-:W-:Y:S01]  /*0570*/  IMAD R0, R0, 0x200, R9 ;  /* 0x0000020000007824 */ /* 0x000fe200078e0209 */
        /* <DEDUP_REMOVED lines=8> */
.L_x_10379:
        /* <DEDUP_REMOVED lines=16> */
.L_x_20865:


//--------------------- .text._ZN2at6native29vectorized_elementwise_kernelILi2ENS0_13AUnaryFunctorIhhhZZZNS0_18rshift_kernel_cudaERNS_18TensorIteratorBaseEENKUlvE_clEvENKUlvE_clEvEUlhhE_EESt5arrayIPcLm2EEEEviT0_T1_ --------------------------
	.section	.text._ZN2at6native29vectorized_elementwise_kernelILi2ENS0_13AUnaryFunctorIhhhZZZNS0_18rshift_kernel_cudaERNS_18TensorIteratorBaseEENKUlvE_clEvENKUlvE_clEvEUlhhE_EESt5arrayIPcLm2EEEEviT0_T1_,"ax",@progbits
	.align	128
        .global         _ZN2at6native29vectorized_elementwise_kernelILi2ENS0_13AUnaryFunctorIhhhZZZNS0_18rshift_kernel_cudaERNS_18TensorIteratorBaseEENKUlvE_clEvENKUlvE_clEvEUlhhE_EESt5arrayIPcLm2EEEEviT0_T1_
        .type           _ZN2at6native29vectorized_elementwise_kernelILi2ENS0_13AUnaryFunctorIhhhZZZNS0_18rshift_kernel_cudaERNS_18TensorIteratorBaseEENKUlvE_clEvENKUlvE_clEvEUlhhE_EESt5arrayIPcLm2EEEEviT0_T1_,@function
        .size           _ZN2at6native29vectorized_elementwise_kernelILi2ENS0_13AUnaryFunctorIhhhZZZNS0_18rshift_kernel_cudaERNS_18TensorIteratorBaseEENKUlvE_clEvENKUlvE_clEvEUlhhE_EESt5arrayIPcLm2EEEEviT0_T1_,(.L_x_20866 - _ZN2at6native29vectorized_elementwise_kernelILi2ENS0_13AUnaryFunctorIhhhZZZNS0_18rshift_kernel_cudaERNS_18TensorIteratorBaseEENKUlvE_clEvENKUlvE_clEvEUlhhE_EESt5arrayIPcLm2EEEEviT0_T1_)
        .other          _ZN2at6native29vectorized_elementwise_kernelILi2ENS0_13AUnaryFunctorIhhhZZZNS0_18rshift_kernel_cudaERNS_18TensorIteratorBaseEENKUlvE_clEvENKUlvE_clEvEUlhhE_EESt5arrayIPcLm2EEEEviT0_T1_,@"STO_CUDA_ENTRY STV_DEFAULT"
_ZN2at6native29vectorized_elementwise_kernelILi2ENS0_13AUnaryFunctorIhhhZZZNS0_18rshift_kernel_cudaERNS_18TensorIteratorBaseEENKUlvE_clEvENKUlvE_clEvEUlhhE_EESt5arrayIPcLm2EEEEviT0_T1_:
.text._ZN2at6native29vectorized_elementwise_kernelILi2ENS0_13AUnaryFunctorIhhhZZZNS0_18rshift_kernel_cudaERNS_18TensorIteratorBaseEENKUlvE_clEvENKUlvE_clEvEUlhhE_EESt5arrayIPcLm2EEEEviT0_T1_:
        /* <DEDUP_REMOVED lines=17> */
[C---:B------:R-:W-:Y:S02]  /*0110*/  @!P1 VIADD R9, R0.reuse, UR4 ;  /* 0x0000000400099c36 */ /* 0x040fe40008000000 */
[----:B------:R-:W-:-:S05]  /*0120*/  @!P1 VIADD R0, R0, 0x80 ;  /* 0x0000008000009836 */ /* 0x000fca0000000000 */
[----:B------:R-:W-:Y:S02]  /*0130*/  ISETP.GE.U32.AND P5, PT, R0, UR5, PT ;  /* 0x0000000500007c0c */ /* 0x000fe4000bfa6070 */
[----:B0-----:R-:W-:-:S05]  /*0140*/  @!P0 IADD3 R18, P6, PT, R19, R14, RZ ;  /* 0x0000000e13128210 */ /* 0x001fca0007fde0ff */
[----:B------:R-:W-:-:S05]  /*0150*/  @!P0 IMAD.X R19, RZ, RZ, R15, P6 ;  /* 0x000000ffff138224 */ /* 0x000fca00030e060f */
[----:B------:R-:W2:Y:S01]  /*0160*/  @!P0 LDG.E.U8 R20, desc[UR8][R18.64] ;  /* 0x0000000812148981 */ /* 0x000ea2000c1e1100 */
        /* <DEDUP_REMOVED lines=9> */
[----:B------:R-:W4:Y:S01]  /*0200*/  @!P4 LDC.64 R14, c[0x0][0x390] ;  /* 0x0000e400ff0ecb82 */ /* 0x000f220000000a00 */
[----:B------:R-:W-:-:S05]  /*0210*/  @!P4 VIADD R0, R0, 0x80 ;  /* 0x000000800000c836 */ /* 0x000fca0000000000 */
[----:B------:R-:W-:Y:S02]  /*0220*/  ISETP.GE.U32.AND P2, PT, R0, UR5, PT ;  /* 0x0000000500007c0c */ /* 0x000fe4000bf46070 */
[----:B0-----:R-:W-:-:S11]  /*0230*/  @!P5 IADD3 R16, P6, PT, R23, R16, RZ ;  /* 0x000000101710d210 */ /* 0x001fd60007fde0ff */
[C---:B------:R-:W-:Y:S02]  /*0240*/  @!P2 VIADD R21, R0.reuse, UR4 ;  /* 0x000000040015ac36 */ /* 0x040fe40008000000 */
[----:B------:R-:W-:-:S05]  /*0250*/  @!P2 VIADD R0, R0, 0x80 ;  /* 0x000000800000a836 */ /* 0x000fca0000000000 */
[----:B------:R-:W-:Y:S01]  /*0260*/  ISETP.GE.U32.AND P0, PT, R0, UR5, PT ;  /* 0x0000000500007c0c */ /* 0x000fe2000bf06070 */
[----:B------:R-:W-:Y:S01]  /*0270*/  @!P5 IMAD.X R17, RZ, RZ, R17, P6 ;  /* 0x000000ffff11d224 */ /* 0x000fe200030e0611 */
[----:B-1----:R-:W-:Y:S02]  /*0280*/  @!P3 IADD3 R28, P6, PT, R29, R12, RZ ;  /* 0x0000000c1d1cb210 */ /* 0x002fe40007fde0ff */
[----:B------:R-:W-:-:S03]  /*0290*/  PRMT R22, RZ, 0x7610, R22 ;  /* 0x00007610ff167816 */ /* 0x000fc60000000016 */
[----:B------:R-:W-:Y:S01]  /*02a0*/  @!P3 IMAD.X R29, RZ, RZ, R13, P6 ;  /* 0x000000ffff1db224 */ /* 0x000fe200030e060d */
[----:B----4-:R-:W-:Y:S01]  /*02b0*/  @!P4 IADD3 R26, P6, PT, R27, R14, RZ ;  /* 0x0000000e1b1ac210 */ /* 0x010fe20007fde0ff */
[----:B------:R-:W0:Y:S01]  /*02c0*/  @!P2 LDC.64 R12, c[0x0][0x390] ;  /* 0x0000e400ff0cab82 */ /* 0x000e220000000a00 */
[----:B------:R1:W4:Y:S03]  /*02d0*/  @!P5 LDG.E.U8 R22, desc[UR8][R16.64] ;  /* 0x000000081016d981 */ /* 0x000326000c1e1100 */
[C---:B------:R-:W-:Y:S02]  /*02e0*/  @!P0 VIADD R25, R0.reuse, UR4 ;  /* 0x0000000400198c36 */ /* 0x040fe40008000000 */
[----:B------:R-:W-:Y:S02]  /*02f0*/  @!P0 VIADD R0, R0, 0x80 ;  /* 0x0000008000008836 */ /* 0x000fe40000000000 */
[----:B------:R-:W-:-:S02]  /*0300*/  @!P4 IMAD.X R27, RZ, RZ, R15, P6 ;  /* 0x000000ffff1bc224 */ /* 0x000fc400030e060f */
[----:B------:R-:W5:Y:S01]  /*0310*/  @!P1 LDC.64 R14, c[0x0][0x390] ;  /* 0x0000e400ff0e9b82 */ /* 0x000f620000000a00 */
[----:B------:R-:W-:Y:S02]  /*0320*/  ISETP.GE.U32.AND P5, PT, R0, UR5, PT ;  /* 0x0000000500007c0c */ /* 0x000fe4000bfa6070 */
[----:B------:R-:W-:Y:S02]  /*0330*/  PRMT R23, RZ, 0x7610, R23 ;  /* 0x00007610ff177816 */ /* 0x000fe40000000017 */
[----:B------:R-:W-:-:S03]  /*0340*/  PRMT R24, RZ, 0x7610, R24 ;  /* 0x00007610ff187816 */ /* 0x000fc60000000018 */
[----:B-1----:R-:W1:Y:S01]  /*0350*/  @!P0 LDC.64 R16, c[0x0][0x390] ;  /* 0x0000e400ff108b82 */ /* 0x002e620000000a00 */
[----:B------:R-:W3:Y:S04]  /*0360*/  @!P3 LDG.E.U8 R23, desc[UR8][R28.64] ;  /* 0x000000081c17b981 */ /* 0x000ee8000c1e1100 */
[----:B------:R-:W3:Y:S03]  /*0370*/  @!P4 LDG.E.U8 R24, desc[UR8][R26.64] ;  /* 0x000000081a18c981 */ /* 0x000ee6000c1e1100 */
[----:B------:R-:W1:Y:S01]  /*0380*/  @!P5 LDC.64 R18, c[0x0][0x390] ;  /* 0x0000e400ff12db82 */ /* 0x000e620000000a00 */
[----:B0-----:R-:W-:-:S05]  /*0390*/  @!P2 IADD3 R12, P4, PT, R21, R12, RZ ;  /* 0x0000000c150ca210 */ /* 0x001fca0007f9e0ff */
[----:B------:R-:W-:Y:S01]  /*03a0*/  @!P2 IMAD.X R13, RZ, RZ, R13, P4 ;  /* 0x000000ffff0da224 */ /* 0x000fe200020e060d */
[----:B-----5:R-:W-:Y:S02]  /*03b0*/  @!P1 IADD3 R14, P3, PT, R9, R14, RZ ;  /* 0x0000000e090e9210 */ /* 0x020fe40007f7e0ff */
[----:B------:R-:W-:Y:S01]  /*03c0*/  PRMT R9, RZ, 0x7610, R9 ;  /* 0x00007610ff097816 */ /* 0x000fe20000000009 */
[----:B------:R-:W-:-:S05]  /*03d0*/  @!P5 VIADD R21, R0, UR4 ;  /* 0x000000040015dc36 */ /* 0x000fca0008000000 */
[----:B------:R0:W5:Y:S01]  /*03e0*/  @!P2 LDG.E.U8 R9, desc[UR8][R12.64] ;  /* 0x000000080c09a981 */ /* 0x000162000c1e1100 */
[----:B-1----:R-:W-:Y:S01]  /*03f0*/  @!P0 IADD3 R16, P4, PT, R25, R16, RZ ;  /* 0x0000001019108210 */ /* 0x002fe20007f9e0ff */
[----:B------:R-:W-:Y:S01]  /*0400*/  @!P1 IMAD.X R15, RZ, RZ, R15, P3 ;  /* 0x000000ffff0f9224 */ /* 0x000fe200018e060f */
[----:B------:R-:W-:Y:S02]  /*0410*/  PRMT R0, RZ, 0x7610, R0 ;  /* 0x00007610ff007816 */ /* 0x000fe40000000000 */
[----:B------:R-:W-:Y:S01]  /*0420*/  @!P5 IADD3 R18, P2, PT, R21, R18, RZ ;  /* 0x000000121512d210 */ /* 0x000fe20007f5e0ff */
[----:B------:R-:W-:Y:S01]  /*0430*/  @!P0 IMAD.X R17, RZ, RZ, R17, P4 ;  /* 0x000000ffff118224 */ /* 0x000fe200020e0611 */
[----:B------:R-:W-:Y:S02]  /*0440*/  PRMT R25, RZ, 0x7610, R25 ;  /* 0x00007610ff197816 */ /* 0x000fe40000000019 */
[----:B------:R1:W5:Y:S01]  /*0450*/  @!P1 LDG.E.U8 R0, desc[UR8][R14.64] ;  /* 0x000000080e009981 */ /* 0x000362000c1e1100 */
[----:B------:R-:W-:Y:S01]  /*0460*/  PRMT R21, RZ, 0x7610, R21 ;  /* 0x00007610ff157816 */ /* 0x000fe20000000015 */
[----:B------:R-:W-:-:S02]  /*0470*/  @!P5 IMAD.X R19, RZ, RZ, R19, P2 ;  /* 0x000000ffff13d224 */ /* 0x000fc400010e0613 */
[----:B------:R1:W5:Y:S04]  /*0480*/  @!P0 LDG.E.U8 R25, desc[UR8][R16.64] ;  /* 0x0000000810198981 */ /* 0x000368000c1e1100 */
[----:B------:R1:W5:Y:S01]  /*0490*/  @!P5 LDG.E.U8 R21, desc[UR8][R18.64] ;  /* 0x000000081215d981 */ /* 0x000362000c1e1100 */
[C---:B------:R-:W-:Y:S01]  /*04a0*/  ISETP.GE.U32.AND P3, PT, R2.reuse, UR5, PT ;  /* 0x0000000502007c0c */ /* 0x040fe2000bf66070 */
[C---:B0-----:R-:W-:Y:S02]  /*04b0*/  VIADD R12, R2.reuse, 0x100 ;  /* 0x00000100020c7836 */ /* 0x041fe40000000000 */
[----:B------:R-:W-:-:S03]  /*04c0*/  VIADD R27, R2, 0x180 ;  /* 0x00000180021b7836 */ /* 0x000fc60000000000 */
[----:B------:R-:W-:Y:S02]  /*04d0*/  ISETP.GE.U32.AND P6, PT, R12, UR5, PT ;  /* 0x000000050c007c0c */ /* 0x000fe4000bfc6070 */
[----:B------:R-:W-:-:S05]  /*04e0*/  ISETP.GE.U32.AND P4, PT, R27, UR5, PT ;  /* 0x000000051b007c0c */ /* 0x000fca000bf86070 */
[----:B------:R-:W0:Y:S01]  /*04f0*/  @!P3 LDC.64 R12, c[0x0][0x388] ;  /* 0x0000e200ff0cbb82 */ /* 0x000e220000000a00 */
[C---:B-1----:R-:W-:Y:S02]  /*0500*/  VIADD R14, R2.reuse, 0x200 ;  /* 0x00000200020e7836 */ /* 0x042fe40000000000 */
[C---:B------:R-:W-:Y:S02]  /*0510*/  VIADD R16, R2.reuse, 0x280 ;  /* 0x0000028002107836 */ /* 0x040fe40000000000 */
[----:B------:R-:W-:Y:S01]  /*0520*/  VIADD R17, R2, 0x300 ;  /* 0x0000030002117836 */ /* 0x000fe20000000000 */
[----:B------:R-:W-:Y:S02]  /*0530*/  ISETP.GE.U32.AND P2, PT, R14, UR5, PT ;  /* 0x000000050e007c0c */ /* 0x000fe4000bf46070 */
[----:B------:R-:W-:Y:S02]  /*0540*/  ISETP.GE.U32.AND P1, PT, R16, UR5, PT ;  /* 0x0000000510007c0c */ /* 0x000fe4000bf26070 */
[----:B------:R-:W-:Y:S01]  /*0550*/  ISETP.GE.U32.AND P0, PT, R17, UR5, PT ;  /* 0x0000000511007c0c */ /* 0x000fe2000bf06070 */
[----:B------:R-:W-:-:S02]  /*0560*/  @!P3 VIADD R17, R2, UR4 ;  /* 0x000000040211bc36 */ /* 0x000fc40008000000 */
[----:B------:R-:W-:Y:S01]  /*0570*/  VIADD R18, R2, 0x80 ;  /* 0x0000008002127836 */ /* 0x000fe20000000000 */
[----:B------:R-:W-:Y:S04]  /*0580*/  BSSY.RECONVERGENT B0, `(.L_x_10381) ;  /* 0x0000061000007945 */ /* 0x000fe80003800200 */
[----:B------:R-:W-:Y:S01]  /*0590*/  BSSY.RELIABLE B1, `(.L_x_10382) ;  /* 0x0000058000017945 */ /* 0x000fe20003800100 */
[----:B--2---:R-:W-:Y:S02]  /*05a0*/  @!P3 LOP3.LUT R14, R20, 0xff, RZ, 0xc0, !PT ;  /* 0x000000ff140eb812 */ /* 0x004fe400078ec0ff */
[C---:B----4-:R-:W-:Y:S02]  /*05b0*/  @!P6 LOP3.LUT R26, R22.reuse, 0xff, RZ, 0xc0, !PT ;  /* 0x000000ff161ae812 */ /* 0x050fe400078ec0ff */
[----:B------:R-:W-:-:S02]  /*05c0*/  @!P6 LOP3.LUT R15, R22, 0xff, RZ, 0xc0, !PT ;  /* 0x000000ff160fe812 */ /* 0x000fc400078ec0ff */
[----:B------:R-:W-:Y:S02]  /*05d0*/  @!P6 ISETP.GT.U32.AND P5, PT, R26, 0x7, PT ;  /* 0x000000071a00e80c */ /* 0x000fe40003fa4070 */
[----:B---3--:R-:W-:-:S04]  /*05e0*/  @!P6 SHF.R.U32.HI R15, RZ, R15, R8 ;  /* 0x0000000fff0fe219 */ /* 0x008fc80000011608 */
[----:B------:R-:W-:Y:S02]  /*05f0*/  @!P6 SEL R3, R15, RZ, !P5 ;  /* 0x000000ff0f03e207 */ /* 0x000fe40006800000 */
[----:B------:R-:W-:Y:S02]  /*0600*/  @!P3 LOP3.LUT R15, R20, 0xff, RZ, 0xc0, !PT ;  /* 0x000000ff140fb812 */ /* 0x000fe400078ec0ff */
[C---:B------:R-:W-:Y:S02]  /*0610*/  @!P4 LOP3.LUT R16, R23.reuse, 0xff, RZ, 0xc0, !PT ;  /* 0x000000ff1710c812 */ /* 0x040fe400078ec0ff */
[----:B------:R-:W-:Y:S02]  /*0620*/  @!P4 LOP3.LUT R23, R23, 0xff, RZ, 0xc0, !PT ;  /* 0x000000ff1717c812 */ /* 0x000fe400078ec0ff */
[----:B------:R-:W-:Y:S02]  /*0630*/  @!P4 ISETP.GT.U32.AND P6, PT, R16, 0x7, PT ;  /* 0x000000071000c80c */ /* 0x000fe40003fc4070 */
[----:B------:R-:W-:-:S02]  /*0640*/  @!P4 SHF.R.U32.HI R23, RZ, R23, R8 ;  /* 0x00000017ff17c219 */ /* 0x000fc40000011608 */
[----:B------:R-:W-:Y:S02]  /*0650*/  @!P3 ISETP.GT.U32.AND P5, PT, R14, 0x7, PT ;  /* 0x000000070e00b80c */ /* 0x000fe40003fa4070 */
[----:B------:R-:W-:Y:S02]  /*0660*/  @!P3 SHF.R.U32.HI R15, RZ, R15, R8 ;  /* 0x0000000fff0fb219 */ /* 0x000fe40000011608 */
[----:B------:R-:W-:Y:S02]  /*0670*/  @!P4 SEL R5, R23, RZ, !P6 ;  /* 0x000000ff1705c207 */ /* 0x000fe40007000000 */
[----:B0-----:R-:W-:Y:S02]  /*0680*/  @!P3 IADD3 R12, P6, PT, R17, R12, RZ ;  /* 0x0000000c110cb210 */ /* 0x001fe40007fde0ff */
[----:B------:R-:W-:Y:S02]  /*0690*/  @!P3 SEL R4, R15, RZ, !P5 ;  /* 0x000000ff0f04b207 */ /* 0x000fe40006800000 */
[----:B------:R-:W-:-:S02]  /*06a0*/  @!P2 LOP3.LUT R14, R24, 0xff, RZ, 0xc0, !PT ;  /* 0x000000ff180ea812 */ /* 0x000fc400078ec0ff */
[----:B------:R-:W-:Y:S01]  /*06b0*/  @!P2 LOP3.LUT R15, R24, 0xff, RZ, 0xc0, !PT ;  /* 0x000000ff180fa812 */ /* 0x000fe200078ec0ff */
[----:B------:R-:W-:Y:S01]  /*06c0*/  @!P3 IMAD.X R13, RZ, RZ, R13, P6 ;  /* 0x000000ffff0db224 */ /* 0x000fe200030e060d */
[----:B------:R-:W-:Y:S02]  /*06d0*/  @!P2 ISETP.GT.U32.AND P6, PT, R14, 0x7, PT ;  /* 0x000000070e00a80c */ /* 0x000fe40003fc4070 */
[----:B------:R-:W-:Y:S01]  /*06e0*/  @!P2 SHF.R.U32.HI R15, RZ, R15, R8 ;  /* 0x0000000fff0fa219 */ /* 0x000fe20000011608 */
[----:B------:R-:W-:Y:S01]  /*06f0*/  VIADD R16, R2, 0x380 ;  /* 0x0000038002107836 */ /* 0x000fe20000000000 */
[----:B-----5:R-:W-:Y:S02]  /*0700*/  @!P1 LOP3.LUT R14, R9, 0xff, RZ, 0xc0, !PT ;  /* 0x000000ff090e9812 */ /* 0x020fe400078ec0ff */
[----:B------:R-:W-:Y:S02]  /*0710*/  @!P2 SEL R6, R15, RZ, !P6 ;  /* 0x000000ff0f06a207 */ /* 0x000fe40007000000 */
[----:B------:R-:W-:-:S02]  /*0720*/  @!P1 LOP3.LUT R15, R9, 0xff, RZ, 0xc0, !PT ;  /* 0x000000ff090f9812 */ /* 0x000fc400078ec0ff */
[----:B------:R-:W-:Y:S02]  /*0730*/  ISETP.GE.U32.AND P4, PT, R18, UR5, PT ;  /* 0x0000000512007c0c */ /* 0x000fe4000bf86070 */
[----:B------:R-:W-:Y:S01]  /*0740*/  ISETP.GE.U32.AND P5, PT, R16, UR5, PT ;  /* 0x0000000510007c0c */ /* 0x000fe2000bfa6070 */
[----:B------:R-:W-:Y:S01]  /*0750*/  @!P3 IMAD.MOV.U32 R2, RZ, RZ, R18 ;  /* 0x000000ffff02b224 */ /* 0x000fe200078e0012 */
[----:B------:R-:W-:Y:S02]  /*0760*/  @!P1 ISETP.GT.U32.AND P6, PT, R14, 0x7, PT ;  /* 0x000000070e00980c */ /* 0x000fe40003fc4070 */
[----:B------:R-:W-:-:S04]  /*0770*/  @!P1 SHF.R.U32.HI R15, RZ, R15, R8 ;  /* 0x0000000fff0f9219 */ /* 0x000fc80000011608 */
[----:B------:R-:W-:Y:S02]  /*0780*/  @!P1 SEL R7, R15, RZ, !P6 ;  /* 0x000000ff0f079207 */ /* 0x000fe40007000000 */
[----:B------:R-:W-:Y:S02]  /*0790*/  ISETP.GE.U32.AND P6, PT, R2, UR5, PT ;  /* 0x0000000502007c0c */ /* 0x000fe4000bfc6070 */
[----:B------:R-:W-:Y:S02]  /*07a0*/  @!P4 LOP3.LUT R9, R0, 0xff, RZ, 0xc0, !PT ;  /* 0x000000ff0009c812 */ /* 0x000fe400078ec0ff */
[----:B------:R-:W-:Y:S02]  /*07b0*/  @!P0 LOP3.LUT R14, R25, 0xff, RZ, 0xc0, !PT ;  /* 0x000000ff190e8812 */ /* 0x000fe400078ec0ff */
[----:B------:R-:W-:Y:S02]  /*07c0*/  @!P5 LOP3.LUT R16, R21, 0xff, RZ, 0xc0, !PT ;  /* 0x000000ff1510d812 */ /* 0x000fe400078ec0ff */
[----:B------:R-:W-:-:S02]  /*07d0*/  @!P0 LOP3.LUT R25, R25, 0xff, RZ, 0xc0, !PT ;  /* 0x000000ff19198812 */ /* 0x000fc400078ec0ff */
[----:B------:R-:W-:Y:S01]  /*07e0*/  @!P5 LOP3.LUT R21, R21, 0xff, RZ, 0xc0, !PT ;  /* 0x000000ff1515d812 */ /* 0x000fe200078ec0ff */
[----:B------:R0:W-:Y:S01]  /*07f0*/  @!P3 STG.E.U8 desc[UR8][R12.64], R4 ;  /* 0x000000040c00b986 */ /* 0x0001e2000c101108 */
[----:B------:R-:W-:Y:S02]  /*0800*/  @!P4 ISETP.GT.U32.AND P2, PT, R9, 0x7, PT ;  /* 0x000000070900c80c */ /* 0x000fe40003f44070 */
[----:B------:R-:W-:Y:S02]  /*0810*/  @!P0 ISETP.GT.U32.AND P1, PT, R14, 0x7, PT ;  /* 0x000000070e00880c */ /* 0x000fe40003f24070 */
[----:B------:R-:W-:Y:S02]  /*0820*/  @!P5 ISETP.GT.U32.AND P3, PT, R16, 0x7, PT ;  /* 0x000000071000d80c */ /* 0x000fe40003f64070 */
[--C-:B------:R-:W-:Y:S02]  /*0830*/  @!P4 SHF.R.U32.HI R9, RZ, R9, R8.reuse ;  /* 0x00000009ff09c219 */ /* 0x100fe40000011608 */
[----:B------:R-:W-:-:S02]  /*0840*/  @!P0 SHF.R.U32.HI R25, RZ, R25, R8 ;  /* 0x00000019ff198219 */ /* 0x000fc40000011608 */
[----:B------:R-:W-:Y:S02]  /*0850*/  @!P5 SHF.R.U32.HI R21, RZ, R21, R8 ;  /* 0x00000015ff15d219 */ /* 0x000fe40000011608 */
[----:B------:R-:W-:Y:S02]  /*0860*/  @!P4 SEL R8, R9, RZ, !P2 ;  /* 0x000000ff0908c207 */ /* 0x000fe40005000000 */
[----:B------:R-:W-:Y:S02]  /*0870*/  @!P0 SEL R10, R25, RZ, !P1 ;  /* 0x000000ff190a8207 */ /* 0x000fe40004800000 */
        /* <DEDUP_REMOVED lines=16> */
.L_x_10383:
        /* <DEDUP_REMOVED lines=8> */
.L_x_10384:
        /* <DEDUP_REMOVED lines=8> */
.L_x_10385:
        /* <DEDUP_REMOVED lines=9> */
.L_x_10386:
[----:B------:R-:W-:Y:S05]  /*0b10*/  BSYNC.RELIABLE B1 ;  /* 0x0000000000017941 */ /* 0x000fea0003800100 */
.L_x_10382:
[----:B------:R-:W-:-:S13]  /*0b20*/  ISETP.GE.U32.AND P0, PT, R2, UR5, PT ;  /* 0x0000000502007c0c */ /* 0x000fda000bf06070 */
[----:B--2---:R-:W2:Y:S01]  /*0b30*/  @!P0 LDC.64 R6, c[0x0][0x388] ;  /* 0x0000e200ff068b82 */ /* 0x004ea20000000a00 */
[C---:B-1----:R-:W-:Y:S02]  /*0b40*/  @!P0 VIADD R5, R2.reuse, UR4 ;  /* 0x0000000402058c36 */ /* 0x042fe40008000000 */
[----:B------:R-:W-:-:S03]  /*0b50*/  @!P0 VIADD R2, R2, 0x80 ;  /* 0x0000008002028836 */ /* 0x000fc60000000000 */
[----:B--2---:R-:W-:-:S05]  /*0b60*/  @!P0 IADD3 R4, P1, PT, R5, R6, RZ ;  /* 0x0000000605048210 */ /* 0x004fca0007f3e0ff */
[----:B------:R-:W-:-:S05]  /*0b70*/  @!P0 IMAD.X R5, RZ, RZ, R7, P1 ;  /* 0x000000ffff058224 */ /* 0x000fca00008e0607 */
[----:B------:R2:W-:Y:S03]  /*0b80*/  @!P0 STG.E.U8 desc[UR8][R4.64], R10 ;  /* 0x0000000a04008986 */ /* 0x0005e6000c101108 */
.L_x_10387:
[----:B------:R-:W-:Y:S05]  /*0b90*/  BSYNC.RECONVERGENT B0 ;  /* 0x0000000000007941 */ /* 0x000fea0003800200 */
.L_x_10381:
        /* <DEDUP_REMOVED lines=9> */
.L_x_10380:
        /* <DEDUP_REMOVED lines=11> */
[----:B------:R5:W3:Y:S01]  /*0ce0*/  LDG.E.U16 R19, desc[UR8][R4.64+0x300] ;  /* 0x0003000804137981 */ /* 0x000ae2000c1e1500 */
        /* <DEDUP_REMOVED lines=9> */
[----:B-----5:R-:W-:-:S02]  /*0d80*/  PRMT R5, R15, 0x7770, RZ ;  /* 0x000077700f057816 */ /* 0x020fc400000000ff */
[----:B------:R-:W-:Y:S02]  /*0d90*/  PRMT R15, R15, 0x7771, RZ ;  /* 0x000077710f0f7816 */ /* 0x000fe400000000ff */
[----:B---3--:R-:W-:Y:S02]  /*0da0*/  PRMT R17, R19, 0x7770, RZ ;  /* 0x0000777013117816 */ /* 0x008fe400000000ff */
[----:B------:R-:W-:Y:S02]  /*0db0*/  ISETP.GT.U32.AND P6, PT, R7, 0x7, PT ;  /* 0x000000070700780c */ /* 0x000fe40003fc4070 */
[----:B------:R-:W-:Y:S02]  /*0dc0*/  SHF.R.U32.HI R7, RZ, R7, R8 ;  /* 0x00000007ff077219 */ /* 0x000fe40000011608 */
[----:B------:R-:W-:Y:S02]  /*0dd0*/  PRMT R19, R19, 0x7771, RZ ;  /* 0x0000777113137816 */ /* 0x000fe400000000ff */
[----:B------:R-:W-:-:S02]  /*0de0*/  ISETP.GT.U32.AND P5, PT, R9, 0x7, PT ;  /* 0x000000070900780c */ /* 0x000fc40003fa4070 */
[----:B------:R-:W-:Y:S02]  /*0df0*/  ISETP.GT.U32.AND P4, PT, R11, 0x7, PT ;  /* 0x000000070b00780c */ /* 0x000fe40003f84070 */
[----:B------:R-:W-:Y:S02]  /*0e00*/  ISETP.GT.U32.AND P3, PT, R13, 0x7, PT ;  /* 0x000000070d00780c */ /* 0x000fe40003f64070 */
[----:B------:R-:W-:Y:S02]  /*0e10*/  ISETP.GT.U32.AND P2, PT, R5, 0x7, PT ;  /* 0x000000070500780c */ /* 0x000fe40003f44070 */
[----:B------:R-:W-:Y:S02]  /*0e20*/  ISETP.GT.U32.AND P1, PT, R15, 0x7, PT ;  /* 0x000000070f00780c */ /* 0x000fe40003f24070 */
[----:B------:R-:W-:Y:S02]  /*0e30*/  ISETP.GT.U32.AND P0, PT, R17, 0x7, PT ;  /* 0x000000071100780c */ /* 0x000fe40003f04070 */
[----:B------:R-:W-:-:S02]  /*0e40*/  SHF.R.U32.HI R9, RZ, R9, R8 ;  /* 0x00000009ff097219 */ /* 0x000fc40000011608 */
[--C-:B------:R-:W-:Y:S02]  /*0e50*/  SHF.R.U32.HI R11, RZ, R11, R8.reuse ;  /* 0x0000000bff0b7219 */ /* 0x100fe40000011608 */
[--C-:B------:R-:W-:Y:S02]  /*0e60*/  SHF.R.U32.HI R13, RZ, R13, R8.reuse ;  /* 0x0000000dff0d7219 */ /* 0x100fe40000011608 */
[--C-:B------:R-:W-:Y:S02]  /*0e70*/  SHF.R.U32.HI R5, RZ, R5, R8.reuse ;  /* 0x00000005ff057219 */ /* 0x100fe40000011608 */
[--C-:B------:R-:W-:Y:S02]  /*0e80*/  SHF.R.U32.HI R15, RZ, R15, R8.reuse ;  /* 0x0000000fff0f7219 */ /* 0x100fe40000011608 */
[----:B------:R-:W-:Y:S02]  /*0e90*/  SHF.R.U32.HI R17, RZ, R17, R8 ;  /* 0x00000011ff117219 */ /* 0x000fe40000011608 */
[----:B------:R-:W-:-:S02]  /*0ea0*/  SEL R7, R7, RZ, !P6 ;  /* 0x000000ff07077207 */ /* 0x000fc40007000000 */
[----:B------:R-:W-:Y:S02]  /*0eb0*/  ISETP.GT.U32.AND P6, PT, R19, 0x7, PT ;  /* 0x000000071300780c */ /* 0x000fe40003fc4070 */
[----:B------:R-:W-:Y:S02]  /*0ec0*/  SHF.R.U32.HI R8, RZ, R19, R8 ;  /* 0x00000013ff087219 */ /* 0x000fe40000011608 */
[----:B------:R-:W-:Y:S02]  /*0ed0*/  SEL R0, R9, RZ, !P5 ;  /* 0x000000ff09007207 */ /* 0x000fe40006800000 */
[----:B------:R-:W-:Y:S02]  /*0ee0*/  SEL R11, R11, RZ, !P4 ;  /* 0x000000ff0b0b7207 */ /* 0x000fe40006000000 */
[----:B------:R-:W-:Y:S02]  /*0ef0*/  SEL R4, R13, RZ, !P3 ;  /* 0x000000ff0d047207 */ /* 0x000fe40005800000 */
[----:B------:R-:W-:-:S02]  /*0f00*/  SEL R5, R5, RZ, !P2 ;  /* 0x000000ff05057207 */ /* 0x000fc40005000000 */
[----:B------:R-:W-:Y:S02]  /*0f10*/  SEL R6, R15, RZ, !P1 ;  /* 0x000000ff0f067207 */ /* 0x000fe40004800000 */
[----:B------:R-:W-:Y:S02]  /*0f20*/  SEL R17, R17, RZ, !P0 ;  /* 0x000000ff11117207 */ /* 0x000fe40004000000 */
[----:B------:R-:W-:Y:S02]  /*0f30*/  SEL R8, R8, RZ, !P6 ;  /* 0x000000ff08087207 */ /* 0x000fe40007000000 */
        /* <DEDUP_REMOVED lines=9> */
.L_x_10388:
        /* <DEDUP_REMOVED lines=11> */
.L_x_20866:


//--------------------- .text._ZN2at6native29vectorized_elementwise_kernelILi4ENS0_13AUnaryFunctorIhhhZZZNS0_18rshift_kernel_cudaERNS_18TensorIteratorBaseEENKUlvE_clEvENKUlvE_clEvEUlhhE_EESt5arrayIPcLm2EEEEviT0_T1_ --------------------------
	.section	.text._ZN2at6native29vectorized_elementwise_kernelILi4ENS0_13AUnaryFunctorIhhhZZZNS0_18rshift_kernel_cudaERNS_18TensorIteratorBaseEENKUlvE_clEvENKUlvE_clEvEUlhhE_EESt5arrayIPcLm2EEEEviT0_T1_,"ax",@progbits
	.align	128
        .global         _ZN2at6native29vectorized_elementwise_kernelILi4ENS0_13AUnaryFunctorIhhhZZZNS0_18rshift_kernel_cudaERNS_18TensorIteratorBaseEENKUlvE_clEvENKUlvE_clEvEUlhhE_EESt5arrayIPcLm2EEEEviT0_T1_
        .type           _ZN2at6native29vectorized_elementwise_kernelILi4ENS0_13AUnaryFunctorIhhhZZZNS0_18rshift_kernel_cudaERNS_18TensorIteratorBaseEENKUlvE_clEvENKUlvE_clEvEUlhhE_EESt5arrayIPcLm2EEEEviT0_T1_,@function
        .size           _ZN2at6native29vectorized_elementwise_kernelILi4ENS0_13AUnaryFunctorIhhhZZZNS0_18rshift_kernel_cudaERNS_18TensorIteratorBaseEENKUlvE_clEvENKUlvE_clEvEUlhhE_EESt5arrayIPcLm2EEEEviT0_T1_,(.L_x_20867 - _ZN2at6native29vectorized_elementwise_kernelILi4ENS0_13AUnaryFunctorIhhhZZZNS0_18rshift_kernel_cudaERNS_18TensorIteratorBaseEENKUlvE_clEvENKUlvE_clEvEUlhhE_EESt5arrayIPcLm2EEEEviT0_T1_)
        .other          _ZN2at6native29vectorized_elementwise_kernelILi4ENS0_13AUnaryFunctorIhhhZZZNS0_18rshift_kernel_cudaERNS_18TensorIteratorBaseEENKUlvE_clEvENKUlvE_clEvEUlhhE_EESt5arrayIPcLm2EEEEviT0_T1_,@"STO_CUDA_ENTRY STV_DEFAULT"
_ZN2at6native29vectorized_elementwise_kernelILi4ENS0_13AUnaryFunctorIhhhZZZNS0_18rshift_kernel_cudaERNS_18TensorIteratorBaseEENKUlvE_clEvENKUlvE_clEvEUlhhE_EESt5arrayIPcLm2EEEEviT0_T1_:
.text._ZN2at6native29vectorized_elementwise_kernelILi4ENS0_13AUnaryFunctorIhhhZZZNS0_18rshift_kernel_cudaERNS_18TensorIteratorBaseEENKUlvE_clEvENKUlvE_clEvEUlhhE_EESt5arrayIPcLm2EEEEviT0_T1_:
        /* <DEDUP_REMOVED lines=152> */
.L_x_10392:
        /* <DEDUP_REMOVED lines=8> */
.L_x_10393:
        /* <DEDUP_REMOVED lines=8> */
.L_x_10394:
        /* <DEDUP_REMOVED lines=9> */
.L_x_10395:
[----:B------:R-:W-:Y:S05]  /*0b10*/  BSYNC.RELIABLE B1 ;  /* 0x0000000000017941 */ /* 0x000fea0003800100 */
.L_x_10391:
[----:B------:R-:W-:-:S13]  /*0b20*/  ISETP.GE.U32.AND P0, PT, R2, UR5, PT ;  /* 0x0000000502007c0c */ /* 0x000fda000bf06070 */
[----:B--2---:R-:W2:Y:S01]  /*0b30*/  @!P0 LDC.64 R6, c[0x0][0x388] ;  /* 0x0000e200ff068b82 */ /* 0x004ea20000000a00 */
[C---:B-1----:R-:W-:Y:S02]  /*0b40*/  @!P0 VIADD R5, R2.reuse, UR4 ;  /* 0x0000000402058c36 */ /* 0x042fe40008000000 */
[----:B------:R-:W-:-:S03]  /*0b50*/  @!P0 VIADD R2, R2, 0x80 ;  /* 0x0000008002028836 */ /* 0x000fc60000000000 */
[----:B--2---:R-:W-:-:S05]  /*0b60*/  @!P0 IADD3 R4, P1, PT, R5, R6, RZ ;  /* 0x0000000605048210 */ /* 0x004fca0007f3e0ff */
[----:B------:R-:W-:-:S05]  /*0b70*/  @!P0 IMAD.X R5, RZ, RZ, R7, P1 ;  /* 0x000000ffff058224 */ /* 0x000fca00008e0607 */
[----:B------:R2:W-:Y:S03]  /*0b80*/  @!P0 STG.E.U8 desc[UR8][R4.64], R10 ;  /* 0x0000000a04008986 */ /* 0x0005e6000c101108 */
.L_x_10396:
[----:B------:R-:W-:Y:S05]  /*0b90*/  BSYNC.RECONVERGENT B0 ;  /* 0x0000000000007941 */ /* 0x000fea0003800200 */
.L_x_10390:
        /* <DEDUP_REMOVED lines=9> */
.L_x_10389:
        /* <DEDUP_REMOVED lines=10> */
[----:B0-----:R-:W-:-:S04]  /*0cd0*/  UIADD3 UR6, UP0, UPT, UR4, UR6, URZ ;  /* 0x0000000604067290 */ /* 0x001fc8000ff1e0ff */
[----:B------:R-:W-:Y:S02]  /*0ce0*/  UIADD3.X UR7, UPT, UPT, URZ, UR7, URZ, UP0, !UPT ;  /* 0x00000007ff077290 */ /* 0x000fe400087fe4ff */
[----:B-1----:R-:W-:Y:S01]  /*0cf0*/  IMAD.U32 R2, RZ, RZ, UR6 ;  /* 0x00000006ff027e24 */ /* 0x002fe2000f8e00ff */
[C---:B--2---:R-:W-:Y:S02]  /*0d00*/  PRMT R5, R4.reuse, 0x7770, RZ ;  /* 0x0000777004057816 */ /* 0x044fe400000000ff */
[C---:B------:R-:W-:Y:S02]  /*0d10*/  PRMT R7, R4.reuse, 0x7771, RZ ;  /* 0x0000777104077816 */ /* 0x040fe400000000ff */
[C---:B------:R-:W-:Y:S02]  /*0d20*/  PRMT R9, R4.reuse, 0x7772, RZ ;  /* 0x0000777204097816 */ /* 0x040fe400000000ff */
[----:B------:R-:W-:Y:S02]  /*0d30*/  PRMT R11, R4, 0x7773, RZ ;  /* 0x00007773040b7816 */ /* 0x000fe400000000ff */
[----:B----4-:R-:W-:-:S02]  /*0d40*/  PRMT R13, R6, 0x7770, RZ ;  /* 0x00007770060d7816 */ /* 0x010fc400000000ff */
[C---:B------:R-:W-:Y:S02]  /*0d50*/  PRMT R15, R6.reuse, 0x7771, RZ ;  /* 0x00007771060f7816 */ /* 0x040fe400000000ff */
[C---:B------:R-:W-:Y:S02]  /*0d60*/  PRMT R17, R6.reuse, 0x7772, RZ ;  /* 0x0000777206117816 */ /* 0x040fe400000000ff */
[----:B------:R-:W-:Y:S02]  /*0d70*/  ISETP.GT.U32.AND P6, PT, R5, 0x7, PT ;  /* 0x000000070500780c */ /* 0x000fe40003fc4070 */
[----:B---3--:R-:W-:Y:S02]  /*0d80*/  SHF.R.U32.HI R5, RZ, R5, R8 ;  /* 0x00000005ff057219 */ /* 0x008fe40000011608 */
        /* <DEDUP_REMOVED lines=15> */
[----:B------:R-:W-:Y:S01]  /*0e80*/  SHF.R.U32.HI R8, RZ, R3, R8 ;  /* 0x00000003ff087219 */ /* 0x000fe20000011608 */
[----:B------:R-:W-:Y:S01]  /*0e90*/  IMAD.U32 R3, RZ, RZ, UR7 ;  /* 0x00000007ff037e24 */ /* 0x000fe2000f8e00ff */
[----:B------:R-:W-:Y:S02]  /*0ea0*/  SEL R7, R7, RZ, !P5 ;  /* 0x000000ff07077207 */ /* 0x000fe40006800000 */
[----:B------:R-:W-:Y:S01]  /*0eb0*/  SEL R9, R9, RZ, !P4 ;  /* 0x000000ff09097207 */ /* 0x000fe20006000000 */
[----:B------:R-:W-:Y:S01]  /*0ec0*/  IMAD.WIDE.U32 R2, R0, 0x4, R2 ;  /* 0x0000000400027825 */ /* 0x000fe200078e0002 */
[----:B------:R-:W-:Y:S02]  /*0ed0*/  SEL R11, R11, RZ, !P3 ;  /* 0x000000ff0b0b7207 */ /* 0x000fe40005800000 */
[----:B------:R-:W-:-:S02]  /*0ee0*/  SEL R13, R13, RZ, !P2 ;  /* 0x000000ff0d0d7207 */ /* 0x000fc40005000000 */
[----:B------:R-:W-:Y:S02]  /*0ef0*/  SEL R15, R15, RZ, !P1 ;  /* 0x000000ff0f0f7207 */ /* 0x000fe40004800000 */
[----:B------:R-:W-:Y:S02]  /*0f00*/  SEL R17, R17, RZ, !P0 ;  /* 0x000000ff11117207 */ /* 0x000fe40004000000 */
[----:B------:R-:W-:Y:S02]  /*0f10*/  SEL R8, R8, RZ, !P6 ;  /* 0x000000ff08087207 */ /* 0x000fe40007000000 */
[----:B------:R-:W-:Y:S02]  /*0f20*/  LOP3.LUT R6, R5, 0xffff, RZ, 0xc0, !PT ;  /* 0x0000ffff05067812 */ /* 0x000fe400078ec0ff */
[----:B------:R-:W-:Y:S02]  /*0f30*/  LOP3.LUT R7, R7, 0xffff, RZ, 0xc0, !PT ;  /* 0x0000ffff07077812 */ /* 0x000fe400078ec0ff */
[----:B------:R-:W-:-:S02]  /*0f40*/  LOP3.LUT R4, R9, 0xffff, RZ, 0xc0, !PT ;  /* 0x0000ffff09047812 */ /* 0x000fc400078ec0ff */
[----:B------:R-:W-:Y:S02]  /*0f50*/  LOP3.LUT R11, R11, 0xffff, RZ, 0xc0, !PT ;  /* 0x0000ffff0b0b7812 */ /* 0x000fe400078ec0ff */
[----:B------:R-:W-:Y:S02]  /*0f60*/  LOP3.LUT R10, R13, 0xffff, RZ, 0xc0, !PT ;  /* 0x0000ffff0d0a7812 */ /* 0x000fe400078ec0ff */
[----:B------:R-:W-:Y:S02]  /*0f70*/  LOP3.LUT R17, R17, 0xffff, RZ, 0xc0, !PT ;  /* 0x0000ffff11117812 */ /* 0x000fe400078ec0ff */
[----:B------:R-:W-:Y:S02]  /*0f80*/  LOP3.LUT R8, R8, 0xffff, RZ, 0xc0, !PT ;  /* 0x0000ffff08087812 */ /* 0x000fe400078ec0ff */
[----:B------:R-:W-:Y:S02]  /*0f90*/  LOP3.LUT R15, R15, 0xffff, RZ, 0xc0, !PT ;  /* 0x0000ffff0f0f7812 */ /* 0x000fe400078ec0ff */
[----:B------:R-:W-:-:S02]  /*0fa0*/  PRMT R7, R6, 0x3340, R7 ;  /* 0x0000334006077816 */ /* 0x000fc40000000007 */
[----:B------:R-:W-:Y:S02]  /*0fb0*/  PRMT R4, R4, 0x3340, R11 ;  /* 0x0000334004047816 */ /* 0x000fe4000000000b */
[----:B------:R-:W-:Y:S02]  /*0fc0*/  PRMT R8, R17, 0x3340, R8 ;  /* 0x0000334011087816 */ /* 0x000fe40000000008 */
[----:B------:R-:W-:Y:S02]  /*0fd0*/  PRMT R15, R10, 0x3340, R15 ;  /* 0x000033400a0f7816 */ /* 0x000fe4000000000f */
[----:B------:R-:W-:Y:S02]  /*0fe0*/  PRMT R7, R7, 0x5410, R4 ;  /* 0x0000541007077816 */ /* 0x000fe40000000004 */
[----:B------:R-:W-:-:S03]  /*0ff0*/  PRMT R15, R15, 0x5410, R8 ;  /* 0x000054100f0f7816 */ /* 0x000fc60000000008 */
[----:B------:R-:W-:Y:S04]  /*1000*/  STG.E desc[UR8][R2.64], R7 ;  /* 0x0000000702007986 */ /* 0x000fe8000c101908 */
[----:B------:R-:W-:Y:S01]  /*1010*/  STG.E desc[UR8][R2.64+0x200], R15 ;  /* 0x0002000f02007986 */ /* 0x000fe2000c101908 */
[----:B------:R-:W-:Y:S05]  /*1020*/  EXIT ;  /* 0x000000000000794d */ /* 0x000fea0003800000 */
.L_x_10397:
        /* <DEDUP_REMOVED lines=13> */
.L_x_20867:


//--------------------- .text._ZN2at6native29vectorized_elementwise_kernelILi8ENS0_13AUnaryFunctorIhhhZZZNS0_18rshift_kernel_cudaERNS_18TensorIteratorBaseEENKUlvE_clEvENKUlvE_clEvEUlhhE_EESt5arrayIPcLm2EEEEviT0_T1_ --------------------------
	.section	.text._ZN2at6native29vectorized_elementwise_kernelILi8ENS0_13AUnaryFunctorIhhhZZZNS0_18rshift_kernel_cudaERNS_18TensorIteratorBaseEENKUlvE_clEvENKUlvE_clEvEUlhhE_EESt5arrayIPcLm2EEEEviT0_T1_,"ax",@progbits
	.align	128
        .global         _ZN2at6native29vectorized_elementwise_kernelILi8ENS0_13AUnaryFunctorIhhhZZZNS0_18rshift_kernel_cudaERNS_18TensorIteratorBaseEENKUlvE_clEvENKUlvE_clEvEUlhhE_EESt5arrayIPcLm2EEEEviT0_T1_
        .type           _ZN2at6native29vectorized_elementwise_kernelILi8ENS0_13AUnaryFunctorIhhhZZZNS0_18rshift_kernel_cudaERNS_18TensorIteratorBaseEENKUlvE_clEvENKUlvE_clEvEUlhhE_EESt5arrayIPcLm2EEEEviT0_T1_,@function
        .size           _ZN2at6native29vectorized_elementwise_kernelILi8ENS0_13AUnaryFunctorIhhhZZZNS0_18rshift_kernel_cudaERNS_18TensorIteratorBaseEENKUlvE_clEvENKUlvE_clEvEUlhhE_EESt5arrayIPcLm2EEEEviT0_T1_,(.L_x_20868 - _ZN2at6native29vectorized_elementwise_kernelILi8ENS0_13AUnaryFunctorIhhhZZZNS0_18rshift_kernel_cudaERNS_18TensorIteratorBaseEENKUlvE_clEvENKUlvE_clEvEUlhhE_EESt5arrayIPcLm2EEEEviT0_T1_)
        .other          _ZN2at6native29vectorized_elementwise_kernelILi8ENS0_13AUnaryFunctorIhhhZZZNS0_18rshift_kernel_cudaERNS_18TensorIteratorBaseEENKUlvE_clEvENKUlvE_clEvEUlhhE_EESt5arrayIPcLm2EEEEviT0_T1_,@"STO_CUDA_ENTRY STV_DEFAULT"
_ZN2at6native29vectorized_elementwise_kernelILi8ENS0_13AUnaryFunctorIhhhZZZNS0_18rshift_kernel_cudaERNS_18TensorIteratorBaseEENKUlvE_clEvENKUlvE_clEvEUlhhE_EESt5arrayIPcLm2EEEEviT0_T1_:
.text._ZN2at6native29vectorized_elementwise_kernelILi8ENS0_13AUnaryFunctorIhhhZZZNS0_18rshift_kernel_cudaERNS_18TensorIteratorBaseEENKUlvE_clEvENKUlvE_clEvEUlhhE_EESt5arrayIPcLm2EEEEviT0_T1_:
[----:B------:R-:W-:Y:S01]  /*0000*/  LDC R1, c[0x0][0x37c] ;  /* 0x0000df00ff017b82 */ /* 0x000fe20000000800 */
[----:B------:R-:W-:Y:S05]  /*0010*/  EXIT ;  /* 0x000000000000794d */ /* 0x000fea0003800000 */
.L_x_10398:
        /* <DEDUP_REMOVED lines=14> */
.L_x_20868:


//--------------------- .text._ZN2at6native18elementwise_kernelILi128ELi4EZNS0_15gpu_kernel_implINS0_13BinaryFunctorIsssZZZNS0_18lshift_kernel_cudaERNS_18TensorIteratorBaseEENKUlvE_clEvENKUlvE3_clEvEUlssE_EEEEvS5_RKT_EUliE_EEviT1_ --------------------------
	.section	.text._ZN2at6native18elementwise_kernelILi128ELi4EZNS0_15gpu_kernel_implINS0_13BinaryFunctorIsssZZZNS0_18lshift_kernel_cudaERNS_18TensorIteratorBaseEENKUlvE_clEvENKUlvE3_clEvEUlssE_EEEEvS5_RKT_EUliE_EEviT1_,"ax",@progbits
	.align	128
        .global         _ZN2at6native18elementwise_kernelILi128ELi4EZNS0_15gpu_kernel_implINS0_13BinaryFunctorIsssZZZNS0_18lshift_kernel_cudaERNS_18TensorIteratorBaseEENKUlvE_clEvENKUlvE3_clEvEUlssE_EEEEvS5_RKT_EUliE_EEviT1_
        .type           _ZN2at6native18elementwise_kernelILi128ELi4EZNS0_15gpu_kernel_implINS0_13BinaryFunctorIsssZZZNS0_18lshift_kernel_cudaERNS_18TensorIteratorBaseEENKUlvE_clEvENKUlvE3_clEvEUlssE_EEEEvS5_RKT_EUliE_EEviT1_,@function
        .size           _ZN2at6native18elementwise_kernelILi128ELi4EZNS0_15gpu_kernel_implINS0_13BinaryFunctorIsssZZZNS0_18lshift_kernel_cudaERNS_18TensorIteratorBaseEENKUlvE_clEvENKUlvE3_clEvEUlssE_EEEEvS5_RKT_EUliE_EEviT1_,(.L_x_20869 - _ZN2at6native18elementwise_kernelILi128ELi4EZNS0_15gpu_kernel_implINS0_13BinaryFunctorIsssZZZNS0_18lshift_kernel_cudaERNS_18TensorIteratorBaseEENKUlvE_clEvENKUlvE3_clEvEUlssE_EEEEvS5_RKT_EUliE_EEviT1_)
        .other          _ZN2at6native18elementwise_kernelILi128ELi4EZNS0_15gpu_kernel_implINS0_13BinaryFunctorIsssZZZNS0_18lshift_kernel_cudaERNS_18TensorIteratorBaseEENKUlvE_clEvENKUlvE3_clEvEUlssE_EEEEvS5_RKT_EUliE_EEviT1_,@"STO_CUDA_ENTRY STV_DEFAULT"
_ZN2at6native18elementwise_kernelILi128ELi4EZNS0_15gpu_kernel_implINS0_13BinaryFunctorIsssZZZNS0_18lshift_kernel_cudaERNS_18TensorIteratorBaseEENKUlvE_clEvENKUlvE3_clEvEUlssE_EEEEvS5_RKT_EUliE_EEviT1_:
.text._ZN2at6native18elementwise_kernelILi128ELi4EZNS0_15gpu_kernel_implINS0_13BinaryFunctorIsssZZZNS0_18lshift_kernel_cudaERNS_18TensorIteratorBaseEENKUlvE_clEvENKUlvE3_clEvEUlssE_EEEEvS5_RKT_EUliE_EEviT1_:
        /* <DEDUP_REMOVED lines=371> */
.L_x_10401:
        /* <DEDUP_REMOVED lines=16> */
.L_x_10405:
[----:B------:R0:W5:Y:S01]  /*1830*/  LDG.E.U8 R19, desc[UR36][R2.64] ;  /* 0x0000002402137981 */ /* 0x000162000c1e1100 */
[----:B------:R-:W-:Y:S05]  /*1840*/  BRA `(.L_x_10407) ;  /* 0x0000000c004c7947 */ /* 0x000fea0003800000 */
.L_x_10404:
        /* <DEDUP_REMOVED lines=8> */
.L_x_10409:
[----:B------:R0:W5:Y:S01]  /*18d0*/  LDG.E.U16 R19, desc[UR36][R2.64] ;  /* 0x0000002402137981 */ /* 0x000162000c1e1500 */
[----:B------:R-:W-:Y:S05]  /*18e0*/  BRA `(.L_x_10407) ;  /* 0x0000000c00247947 */ /* 0x000fea0003800000 */
.L_x_10408:
[----:B------:R0:W5:Y:S01]  /*18f0*/  LDG.E.U16 R19, desc[UR36][R2.64] ;  /* 0x0000002402137981 */ /* 0x000162000c1e1500 */
[----:B------:R-:W-:Y:S05]  /*1900*/  BRA `(.L_x_10407) ;  /* 0x0000000c001c7947 */ /* 0x000fea0003800000 */
.L_x_10403:
        /* <DEDUP_REMOVED lines=9> */
.L_x_10411:
[----:B------:R-:W2:Y:S02]  /*19a0*/  LDG.E.U16 R0, desc[UR36][R2.64] ;  /* 0x0000002402007981 */ /* 0x000ea4000c1e1500 */
[----:B--2---:R-:W-:-:S06]  /*19b0*/  HADD2.F32 R0, -RZ, R0.H0_H0 ;  /* 0x20000000ff007230 */ /* 0x004fcc0000004100 */
[----:B------:R-:W0:Y:S02]  /*19c0*/  F2I.FTZ.TRUNC.NTZ R0, R0 ;  /* 0x0000000000007305 */ /* 0x000e24000021f100 */
[----:B0-----:R-:W-:Y:S01]  /*19d0*/  PRMT R19, R0, 0x7610, R19 ;  /* 0x0000761000137816 */ /* 0x001fe20000000013 */
[----:B------:R-:W-:Y:S06]  /*19e0*/  BRA `(.L_x_10407) ;  /* 0x0000000800e47947 */ /* 0x000fec0003800000 */
.L_x_10410:
        /* <DEDUP_REMOVED lines=9> */
.L_x_10413:
[----:B------:R-:W2:Y:S02]  /*1a80*/  LDG.E.U16 R2, desc[UR36][R2.64] ;  /* 0x0000002402027981 */ /* 0x000ea4000c1e1500 */
[----:B--2---:R-:W-:-:S06]  /*1a90*/  HADD2.F32 R0, -RZ, R2.H0_H0 ;  /* 0x20000002ff007230 */ /* 0x004fcc0000004100 */
[----:B------:R-:W0:Y:S02]  /*1aa0*/  F2I.FTZ.TRUNC.NTZ R0, R0 ;  /* 0x0000000000007305 */ /* 0x000e24000021f100 */
[----:B0-----:R-:W-:Y:S01]  /*1ab0*/  PRMT R19, R0, 0x7610, R19 ;  /* 0x0000761000137816 */ /* 0x001fe20000000013 */
[----:B------:R-:W-:Y:S06]  /*1ac0*/  BRA `(.L_x_10407) ;  /* 0x0000000800ac7947 */ /* 0x000fec0003800000 */
.L_x_10412:
[----:B------:R-:W2:Y:S02]  /*1ad0*/  LDG.E.64 R2, desc[UR36][R2.64] ;  /* 0x0000002402027981 */ /* 0x000ea4000c1e1b00 */
[----:B--2---:R0:W1:Y:S02]  /*1ae0*/  F2I.F64.TRUNC R19, R2 ;  /* 0x0000000200137311 */ /* 0x004064000030d100 */
[----:B01----:R-:W-:Y:S05]  /*1af0*/  BRA `(.L_x_10407) ;  /* 0x0000000800a07947 */ /* 0x003fea0003800000 */
.L_x_10402:
        /* <DEDUP_REMOVED lines=12> */
.L_x_10416:
[----:B------:R-:W2:Y:S02]  /*1bc0*/  LDG.E.64 R2, desc[UR36][R2.64] ;  /* 0x0000002402027981 */ /* 0x000ea4000c1e1b00 */
[----:B--2---:R3:W4:Y:S02]  /*1bd0*/  F2I.F64.TRUNC R19, R2 ;  /* 0x0000000200137311 */ /* 0x004724000030d100 */
[----:B---34-:R-:W-:Y:S05]  /*1be0*/  BRA `(.L_x_10407) ;  /* 0x0000000800647947 */ /* 0x018fea0003800000 */
.L_x_10415:
        /* <DEDUP_REMOVED lines=27> */
.L_x_10418:
        /* <DEDUP_REMOVED lines=14> */
.L_x_10417:
[----:B------:R-:W2:Y:S02]  /*1e80*/  LDG.E.U16 R0, desc[UR36][R2.64] ;  /* 0x0000002402007981 */ /* 0x000ea4000c1e1500 */
[----:B--2---:R-:W-:-:S06]  /*1e90*/  IMAD.U32 R0, R0, 0x10000, RZ ;  /* 0x0001000000007824 */ /* 0x004fcc00078e00ff */
[----:B------:R-:W0:Y:S02]  /*1ea0*/  F2I.FTZ.TRUNC.NTZ R0, R0 ;  /* 0x0000000000007305 */ /* 0x000e24000021f100 */
[----:B0-----:R-:W-:Y:S01]  /*1eb0*/  PRMT R19, R0, 0x7610, R19 ;  /* 0x0000761000137816 */ /* 0x001fe20000000013 */
[----:B------:R-:W-:Y:S06]  /*1ec0*/  BRA `(.L_x_10407) ;  /* 0x0000000400ac7947 */ /* 0x000fec0003800000 */
.L_x_10414:
        /* <DEDUP_REMOVED lines=10> */
.L_x_10421:
        /* <DEDUP_REMOVED lines=21> */
.L_x_10425:
[----:B------:R-:W-:Y:S05]  /*20c0*/  BSYNC.RECONVERGENT B1 ;  /* 0x0000000000017941 */ /* 0x000fea0003800200 */
.L_x_10424:
[----:B------:R-:W-:Y:S01]  /*20d0*/  IMAD.SHL.U32 R0, R0, 0x100000, RZ ;  /* 0x0010000000007824 */ /* 0x000fe200078e00ff */
[----:B------:R-:W-:-:S04]  /*20e0*/  LEA R2, R2, 0x3b800000, 0x17 ;  /* 0x3b80000002027811 */ /* 0x000fc800078eb8ff */
[----:B------:R-:W-:-:S07]  /*20f0*/  LOP3.LUT R0, R2, R0, R7, 0xfe, !PT ;  /* 0x0000000002007212 */ /* 0x000fce00078efe07 */
.L_x_10423:
[----:B------:R-:W-:Y:S05]  /*2100*/  BSYNC.RECONVERGENT B0 ;  /* 0x0000000000007941 */ /* 0x000fea0003800200 */
.L_x_10422:
[----:B------:R-:W0:Y:S02]  /*2110*/  F2I.FTZ.TRUNC.NTZ R0, R0 ;  /* 0x0000000000007305 */ /* 0x000e24000021f100 */
[----:B0-----:R-:W-:Y:S01]  /*2120*/  PRMT R19, R0, 0x7610, R19 ;  /* 0x0000761000137816 */ /* 0x001fe20000000013 */
[----:B------:R-:W-:Y:S06]  /*2130*/  BRA `(.L_x_10407) ;  /* 0x0000000400107947 */ /* 0x000fec0003800000 */
.L_x_10420:
        /* <DEDUP_REMOVED lines=21> */
.L_x_10429:
[----:B------:R-:W-:Y:S05]  /*2290*/  BSYNC.RECONVERGENT B1 ;  /* 0x0000000000017941 */ /* 0x000fea0003800200 */
.L_x_10428:
[----:B------:R-:W-:Y:S01]  /*22a0*/  IMAD.SHL.U32 R0, R0, 0x200000, RZ ;  /* 0x0020000000007824 */ /* 0x000fe200078e00ff */
[----:B------:R-:W-:-:S04]  /*22b0*/  LEA R2, R2, 0x37800000, 0x17 ;  /* 0x3780000002027811 */ /* 0x000fc800078eb8ff */
[----:B------:R-:W-:-:S07]  /*22c0*/  LOP3.LUT R0, R2, R0, R7, 0xfe, !PT ;  /* 0x0000000002007212 */ /* 0x000fce00078efe07 */
.L_x_10427:
[----:B------:R-:W-:Y:S05]  /*22d0*/  BSYNC.RECONVERGENT B0 ;  /* 0x0000000000007941 */ /* 0x000fea0003800200 */
.L_x_10426:
[----:B------:R-:W0:Y:S02]  /*22e0*/  F2I.FTZ.TRUNC.NTZ R0, R0 ;  /* 0x0000000000007305 */ /* 0x000e24000021f100 */
[----:B0-----:R-:W-:Y:S01]  /*22f0*/  PRMT R19, R0, 0x7610, R19 ;  /* 0x0000761000137816 */ /* 0x001fe20000000013 */
[----:B------:R-:W-:Y:S06]  /*2300*/  BRA `(.L_x_10407) ;  /* 0x00000000009c7947 */ /* 0x000fec0003800000 */
.L_x_10419:
[----:B------:R-:W-:-:S09]  /*2310*/  UISETP.NE.AND UP0, UPT, UR4, 0x1c, UPT ;  /* 0x0000001c0400788c */ /* 0x000fd2000bf05270 */
[----:B------:R-:W-:Y:S05]  /*2320*/  BRA.U !UP0, `(.L_x_10430) ;  /* 0x0000000108907547 */ /* 0x000fea000b800000 */
[----:B------:R-:W-:-:S09]  /*2330*/  UISETP.NE.AND UP0, UPT, UR4, 0x1d, UPT ;  /* 0x0000001d0400788c */ /* 0x000fd2000bf05270 */
[----:B------:R-:W-:Y:S05]  /*2340*/  BRA.U !UP0, `(.L_x_10431) ;  /* 0x0000000108807547 */ /* 0x000fea000b800000 */
[----:B------:R-:W-:-:S09]  /*2350*/  UISETP.NE.AND UP0, UPT, UR4, 0x2c, UPT ;  /* 0x0000002c0400788c */ /* 0x000fd2000bf05270 */
[----:B------:R-:W-:Y:S05]  /*2360*/  BRA.U !UP0, `(.L_x_10432) ;  /* 0x0000000108487547 */ /* 0x000fea000b800000 */
.L_x_10406:
        /* <DEDUP_REMOVED lines=16> */
.L_x_10433:
[----:B------:R-:W-:Y:S01]  /*2470*/  PRMT R19, RZ, 0x7610, R19 ;  /* 0x00007610ff137816 */ /* 0x000fe20000000013 */
[----:B------:R-:W-:Y:S06]  /*2480*/  BRA `(.L_x_10407) ;  /* 0x00000000003c7947 */ /* 0x000fec0003800000 */
.L_x_10432:
        /* <DEDUP_REMOVED lines=8> */
.L_x_10435:
[----:B------:R-:W-:Y:S05]  /*2510*/  BSYNC.RECONVERGENT B0 ;  /* 0x0000000000007941 */ /* 0x000fea0003800200 */
.L_x_10434:
[----:B------:R-:W0:Y:S02]  /*2520*/  F2I.FTZ.TRUNC.NTZ R0, R0 ;  /* 0x0000000000007305 */ /* 0x000e24000021f100 */
[----:B0-----:R-:W-:Y:S01]  /*2530*/  PRMT R19, R0, 0x7610, R19 ;  /* 0x0000761000137816 */ /* 0x001fe20000000013 */
[----:B------:R-:W-:Y:S06]  /*2540*/  BRA `(.L_x_10407) ;  /* 0x00000000000c7947 */ /* 0x000fec0003800000 */
.L_x_10431:
[----:B------:R2:W5:Y:S01]  /*2550*/  LDG.E.U16 R19, desc[UR36][R2.64] ;  /* 0x0000002402137981 */ /* 0x000562000c1e1500 */
[----:B------:R-:W-:Y:S05]  /*2560*/  BRA `(.L_x_10407) ;  /* 0x0000000000047947 */ /* 0x000fea0003800000 */
.L_x_10430:
[----:B------:R1:W5:Y:S02]  /*2570*/  LDG.E.U16 R19, desc[UR36][R2.64] ;  /* 0x0000002402137981 */ /* 0x000364000c1e1500 */
.L_x_10407:
        /* <DEDUP_REMOVED lines=16> */
.L_x_10439:
[----:B------:R3:W5:Y:S01]  /*2680*/  LDG.E.U8 R0, desc[UR36][R2.64] ;  /* 0x0000002402007981 */ /* 0x000762000c1e1100 */
[----:B------:R-:W-:Y:S05]  /*2690*/  BRA `(.L_x_10441) ;  /* 0x0000000c004c7947 */ /* 0x000fea0003800000 */
.L_x_10438:
        /* <DEDUP_REMOVED lines=8> */
.L_x_10443:
[----:B------:R1:W5:Y:S01]  /*2720*/  LDG.E.U16 R0, desc[UR36][R2.64] ;  /* 0x0000002402007981 */ /* 0x000362000c1e1500 */
[----:B------:R-:W-:Y:S05]  /*2730*/  BRA `(.L_x_10441) ;  /* 0x0000000c00247947 */ /* 0x000fea0003800000 */
.L_x_10442:
[----:B------:R2:W5:Y:S01]  /*2740*/  LDG.E.U16 R0, desc[UR36][R2.64] ;  /* 0x0000002402007981 */ /* 0x000562000c1e1500 */
[----:B------:R-:W-:Y:S05]  /*2750*/  BRA `(.L_x_10441) ;  /* 0x0000000c001c7947 */ /* 0x000fea0003800000 */
.L_x_10437:
        /* <DEDUP_REMOVED lines=9> */
.L_x_10445:
[----:B------:R-:W2:Y:S02]  /*27f0*/  LDG.E.U16 R4, desc[UR36][R2.64] ;  /* 0x0000002402047981 */ /* 0x000ea4000c1e1500 */
[----:B--2---:R-:W-:-:S06]  /*2800*/  HADD2.F32 R4, -RZ, R4.H0_H0 ;  /* 0x20000004ff047230 */ /* 0x004fcc0000004100 */
[----:B------:R-:W0:Y:S02]  /*2810*/  F2I.FTZ.TRUNC.NTZ R4, R4 ;  /* 0x0000000400047305 */ /* 0x000e24000021f100 */
[----:B0-----:R-:W-:Y:S01]  /*2820*/  PRMT R0, R4, 0x7610, R0 ;  /* 0x0000761004007816 */ /* 0x001fe20000000000 */
[----:B------:R-:W-:Y:S06]  /*2830*/  BRA `(.L_x_10441) ;  /* 0x0000000800e47947 */ /* 0x000fec0003800000 */
.L_x_10444:
        /* <DEDUP_REMOVED lines=9> */
.L_x_10447:
[----:B------:R-:W2:Y:S02]  /*28d0*/  LDG.E.U16 R2, desc[UR36][R2.64] ;  /* 0x0000002402027981 */ /* 0x000ea4000c1e1500 */
[----:B--2---:R-:W-:-:S06]  /*28e0*/  HADD2.F32 R4, -RZ, R2.H0_H0 ;  /* 0x20000002ff047230 */ /* 0x004fcc0000004100 */
[----:B------:R-:W0:Y:S02]  /*28f0*/  F2I.FTZ.TRUNC.NTZ R4, R4 ;  /* 0x0000000400047305 */ /* 0x000e24000021f100 */
[----:B0-----:R-:W-:Y:S01]  /*2900*/  PRMT R0, R4, 0x7610, R0 ;  /* 0x0000761004007816 */ /* 0x001fe20000000000 */
[----:B------:R-:W-:Y:S06]  /*2910*/  BRA `(.L_x_10441) ;  /* 0x0000000800ac7947 */ /* 0x000fec0003800000 */
.L_x_10446:
[----:B------:R-:W2:Y:S02]  /*2920*/  LDG.E.64 R2, desc[UR36][R2.64] ;  /* 0x0000002402027981 */ /* 0x000ea4000c1e1b00 */
[----:B--2---:R0:W1:Y:S02]  /*2930*/  F2I.F64.TRUNC R0, R2 ;  /* 0x0000000200007311 */ /* 0x004064000030d100 */
[----:B01----:R-:W-:Y:S05]  /*2940*/  BRA `(.L_x_10441) ;  /* 0x0000000800a07947 */ /* 0x003fea0003800000 */
.L_x_10436:
        /* <DEDUP_REMOVED lines=12> */
.L_x_10450:
[----:B------:R-:W2:Y:S02]  /*2a10*/  LDG.E.64 R2, desc[UR36][R2.64] ;  /* 0x0000002402027981 */ /* 0x000ea4000c1e1b00 */
[----:B--2---:R0:W1:Y:S02]  /*2a20*/  F2I.F64.TRUNC R0, R2 ;  /* 0x0000000200007311 */ /* 0x004064000030d100 */
[----:B01----:R-:W-:Y:S05]  /*2a30*/  BRA `(.L_x_10441) ;  /* 0x0000000800647947 */ /* 0x003fea0003800000 */
.L_x_10449:
        /* <DEDUP_REMOVED lines=27> */
.L_x_10452:
        /* <DEDUP_REMOVED lines=14> */
.L_x_10451:
[----:B------:R-:W2:Y:S02]  /*2cd0*/  LDG.E.U16 R4, desc[UR36][R2.64] ;  /* 0x0000002402047981 */ /* 0x000ea4000c1e1500 */
[----:B--2---:R-:W-:-:S06]  /*2ce0*/  IMAD.U32 R4, R4, 0x10000, RZ ;  /* 0x0001000004047824 */ /* 0x004fcc00078e00ff */
[----:B------:R-:W0:Y:S02]  /*2cf0*/  F2I.FTZ.TRUNC.NTZ R4, R4 ;  /* 0x0000000400047305 */ /* 0x000e24000021f100 */
[----:B0-----:R-:W-:Y:S01]  /*2d00*/  PRMT R0, R4, 0x7610, R0 ;  /* 0x0000761004007816 */ /* 0x001fe20000000000 */
[----:B------:R-:W-:Y:S06]  /*2d10*/  BRA `(.L_x_10441) ;  /* 0x0000000400ac7947 */ /* 0x000fec0003800000 */
.L_x_10448:
        /* <DEDUP_REMOVED lines=10> */
.L_x_10455:
        /* <DEDUP_REMOVED lines=21> */
.L_x_10459:
[----:B------:R-:W-:Y:S05]  /*2f10*/  BSYNC.RECONVERGENT B1 ;  /* 0x0000000000017941 */ /* 0x000fea0003800200 */
.L_x_10458:
[----:B------:R-:W-:Y:S01]  /*2f20*/  IMAD.SHL.U32 R0, R0, 0x100000, RZ ;  /* 0x0010000000007824 */ /* 0x000fe200078e00ff */
[----:B------:R-:W-:-:S04]  /*2f30*/  LEA R2, R2, 0x3b800000, 0x17 ;  /* 0x3b80000002027811 */ /* 0x000fc800078eb8ff */
[----:B------:R-:W-:-:S07]  /*2f40*/  LOP3.LUT R4, R2, R0, R7, 0xfe, !PT ;  /* 0x0000000002047212 */ /* 0x000fce00078efe07 */
.L_x_10457:
[----:B------:R-:W-:Y:S05]  /*2f50*/  BSYNC.RECONVERGENT B0 ;  /* 0x0000000000007941 */ /* 0x000fea0003800200 */
.L_x_10456:
[----:B------:R-:W0:Y:S02]  /*2f60*/  F2I.FTZ.TRUNC.NTZ R4, R4 ;  /* 0x0000000400047305 */ /* 0x000e24000021f100 */
[----:B0-----:R-:W-:Y:S01]  /*2f70*/  PRMT R0, R4, 0x7610, R0 ;  /* 0x0000761004007816 */ /* 0x001fe20000000000 */
[----:B------:R-:W-:Y:S06]  /*2f80*/  BRA `(.L_x_10441) ;  /* 0x0000000400107947 */ /* 0x000fec0003800000 */
.L_x_10454:
        /* <DEDUP_REMOVED lines=21> */
.L_x_10463:
[----:B------:R-:W-:Y:S05]  /*30e0*/  BSYNC.RECONVERGENT B1 ;  /* 0x0000000000017941 */ /* 0x000fea0003800200 */
.L_x_10462:
[----:B------:R-:W-:Y:S01]  /*30f0*/  IMAD.SHL.U32 R0, R0, 0x200000, RZ ;  /* 0x0020000000007824 */ /* 0x000fe200078e00ff */
[----:B------:R-:W-:-:S04]  /*3100*/  LEA R2, R2, 0x37800000, 0x17 ;  /* 0x3780000002027811 */ /* 0x000fc800078eb8ff */
[----:B------:R-:W-:-:S07]  /*3110*/  LOP3.LUT R4, R2, R0, R7, 0xfe, !PT ;  /* 0x0000000002047212 */ /* 0x000fce00078efe07 */
.L_x_10461:
[----:B------:R-:W-:Y:S05]  /*3120*/  BSYNC.RECONVERGENT B0 ;  /* 0x0000000000007941 */ /* 0x000fea0003800200 */
.L_x_10460:
[----:B------:R-:W0:Y:S02]  /*3130*/  F2I.FTZ.TRUNC.NTZ R4, R4 ;  /* 0x0000000400047305 */ /* 0x000e24000021f100 */
[----:B0-----:R-:W-:Y:S01]  /*3140*/  PRMT R0, R4, 0x7610, R0 ;  /* 0x0000761004007816 */ /* 0x001fe20000000000 */
[----:B------:R-:W-:Y:S06]  /*3150*/  BRA `(.L_x_10441) ;  /* 0x00000000009c7947 */ /* 0x000fec0003800000 */
.L_x_10453:
[----:B------:R-:W-:-:S09]  /*3160*/  UISETP.NE.AND UP0, UPT, UR4, 0x1c, UPT ;  /* 0x0000001c0400788c */ /* 0x000fd2000bf05270 */
[----:B------:R-:W-:Y:S05]  /*3170*/  BRA.U !UP0, `(.L_x_10464) ;  /* 0x0000000108907547 */ /* 0x000fea000b800000 */
[----:B------:R-:W-:-:S09]  /*3180*/  UISETP.NE.AND UP0, UPT, UR4, 0x1d, UPT ;  /* 0x0000001d0400788c */ /* 0x000fd2000bf05270 */
[----:B------:R-:W-:Y:S05]  /*3190*/  BRA.U !UP0, `(.L_x_10465) ;  /* 0x0000000108807547 */ /* 0x000fea000b800000 */
[----:B------:R-:W-:-:S09]  /*31a0*/  UISETP.NE.AND UP0, UPT, UR4, 0x2c, UPT ;  /* 0x0000002c0400788c */ /* 0x000fd2000bf05270 */
[----:B------:R-:W-:Y:S05]  /*31b0*/  BRA.U !UP0, `(.L_x_10466) ;  /* 0x0000000108487547 */ /* 0x000fea000b800000 */
.L_x_10440:
        /* <DEDUP_REMOVED lines=16> */
.L_x_10467:
[----:B------:R-:W-:Y:S01]  /*32c0*/  PRMT R0, RZ, 0x7610, R0 ;  /* 0x00007610ff007816 */ /* 0x000fe20000000000 */
[----:B------:R-:W-:Y:S06]  /*32d0*/  BRA `(.L_x_10441) ;  /* 0x00000000003c7947 */ /* 0x000fec0003800000 */
.L_x_10466:
        /* <DEDUP_REMOVED lines=8> */
.L_x_10469:
[----:B------:R-:W-:Y:S05]  /*3360*/  BSYNC.RECONVERGENT B0 ;  /* 0x0000000000007941 */ /* 0x000fea0003800200 */
.L_x_10468:
[----:B------:R-:W0:Y:S02]  /*3370*/  F2I.FTZ.TRUNC.NTZ R4, R4 ;  /* 0x0000000400047305 */ /* 0x000e24000021f100 */
[----:B0-----:R-:W-:Y:S01]  /*3380*/  PRMT R0, R4, 0x7610, R0 ;  /* 0x0000761004007816 */ /* 0x001fe20000000000 */
[----:B------:R-:W-:Y:S06]  /*3390*/  BRA `(.L_x_10441) ;  /* 0x00000000000c7947 */ /* 0x000fec0003800000 */
.L_x_10465:
[----:B------:R0:W5:Y:S01]  /*33a0*/  LDG.E.U16 R0, desc[UR36][R2.64] ;  /* 0x0000002402007981 */ /* 0x000162000c1e1500 */
[----:B------:R-:W-:Y:S05]  /*33b0*/  BRA `(.L_x_10441) ;  /* 0x0000000000047947 */ /* 0x000fea0003800000 */
.L_x_10464:
[----:B------:R0:W5:Y:S02]  /*33c0*/  LDG.E.U16 R0, desc[UR36][R2.64] ;  /* 0x0000002402007981 */ /* 0x000164000c1e1500 */
.L_x_10441:
[----:B------:R-:W0:Y:S01]  /*33d0*/  LDCU.64 UR6, c[0x0][0x5e8] ;  /* 0x0000bd00ff0677ac */ /* 0x000e220008000a00 */
[----:B-1---5:R-:W-:Y:S02]  /*33e0*/  LOP3.LUT R0, R0, 0xffff, RZ, 0xc0, !PT ;  /* 0x0000ffff00007812 */ /* 0x022fe400078ec0ff */
[----:B----4-:R-:W-:Y:S01]  /*33f0*/  LOP3.LUT R19, R19, 0xffff, RZ, 0xc0, !PT ;  /* 0x0000ffff13137812 */ /* 0x010fe200078ec0ff */
[----:B------:R-:W-:Y:S01]  /*3400*/  UPRMT UR4, UR43, 0x9910, URZ ;  /* 0x000099102b047896 */ /* 0x000fe200080000ff */
[----:B------:R-:W-:Y:S02]  /*3410*/  ISETP.GT.U32.AND P0, PT, R0, 0xf, PT ;  /* 0x0000000f0000780c */ /* 0x000fe40003f04070 */
[----:B------:R-:W-:Y:S01]  /*3420*/  SHF.L.U32 R19, R19, R0, RZ ;  /* 0x0000000013137219 */ /* 0x000fe200000006ff */
[----:B------:R-:W-:-:S03]  /*3430*/  UISETP.GT.AND UP0, UPT, UR4, 0x9, UPT ;  /* 0x000000090400788c */ /* 0x000fc6000bf04270 */
[----:B------:R-:W-:Y:S02]  /*3440*/  SEL R19, R19, RZ, !P0 ;  /* 0x000000ff13137207 */ /* 0x000fe40004000000 */
[----:B0-23--:R-:W-:-:S04]  /*3450*/  IADD3 R2, P1, PT, R16, UR6, RZ ;  /* 0x0000000610027c10 */ /* 0x00dfc8000ff3e0ff */
        /* <DEDUP_REMOVED lines=12> */
.L_x_10473:
[----:B------:R1:W-:Y:S01]  /*3520*/  STG.E.U8 desc[UR36][R2.64], R19 ;  /* 0x0000001302007986 */ /* 0x0003e2000c101124 */
[----:B------:R-:W-:Y:S05]  /*3530*/  BRA `(.L_x_10475) ;  /* 0x0000000c00507947 */ /* 0x000fea0003800000 */
.L_x_10472:
        /* <DEDUP_REMOVED lines=10> */
.L_x_10477:
[----:B------:R-:W-:-:S05]  /*35e0*/  PRMT R5, R19, 0x9910, RZ ;  /* 0x0000991013057816 */ /* 0x000fca00000000ff */
[----:B------:R3:W-:Y:S01]  /*35f0*/  STG.E desc[UR36][R2.64], R5 ;  /* 0x0000000502007986 */ /* 0x0007e2000c101924 */
[----:B------:R-:W-:Y:S05]  /*3600*/  BRA `(.L_x_10475) ;  /* 0x0000000c001c7947 */ /* 0x000fea0003800000 */
.L_x_10476:
[----:B------:R2:W-:Y:S01]  /*3610*/  STG.E.U16 desc[UR36][R2.64], R19 ;  /* 0x0000001302007986 */ /* 0x0005e2000c101524 */
[----:B------:R-:W-:Y:S05]  /*3620*/  BRA `(.L_x_10475) ;  /* 0x0000000c00147947 */ /* 0x000fea0003800000 */
.L_x_10471:
        /* <DEDUP_REMOVED lines=9> */
.L_x_10479:
[----:B------:R-:W0:Y:S02]  /*36c0*/  I2F.S16 R0, R19 ;  /* 0x0000001300007306 */ /* 0x000e240000101400 */
[----:B0-----:R-:W-:-:S05]  /*36d0*/  F2FP.F16.F32.PACK_AB R0, RZ, R0 ;  /* 0x00000000ff00723e */ /* 0x001fca00000000ff */
[----:B------:R0:W-:Y:S01]  /*36e0*/  STG.E.U16 desc[UR36][R2.64], R0 ;  /* 0x0000000002007986 */ /* 0x0001e2000c101524 */
[----:B------:R-:W-:Y:S05]  /*36f0*/  BRA `(.L_x_10475) ;  /* 0x0000000800e07947 */ /* 0x000fea0003800000 */
.L_x_10478:
        /* <DEDUP_REMOVED lines=10> */
.L_x_10481:
[----:B------:R-:W0:Y:S02]  /*37a0*/  I2F.S16 R19, R19 ;  /* 0x0000001300137306 */ /* 0x000e240000101400 */
[----:B0-----:R-:W-:-:S04]  /*37b0*/  F2FP.F16.F32.PACK_AB R5, RZ, R19 ;  /* 0x00000013ff05723e */ /* 0x001fc800000000ff */
[----:B------:R-:W-:-:S05]  /*37c0*/  PRMT R5, R5, 0x5410, RZ ;  /* 0x0000541005057816 */ /* 0x000fca00000000ff */
[----:B------:R0:W-:Y:S01]  /*37d0*/  STG.E desc[UR36][R2.64], R5 ;  /* 0x0000000502007986 */ /* 0x0001e2000c101924 */
[----:B------:R-:W-:Y:S05]  /*37e0*/  BRA `(.L_x_10475) ;  /* 0x0000000800a47947 */ /* 0x000fea0003800000 */
.L_x_10480:
[----:B------:R-:W0:Y:S02]  /*37f0*/  I2F.F64.S16 R4, R19 ;  /* 0x0000001300047312 */ /* 0x000e240000101c00 */
[----:B0-----:R0:W-:Y:S01]  /*3800*/  STG.E.64 desc[UR36][R2.64], R4 ;  /* 0x0000000402007986 */ /* 0x0011e2000c101b24 */
[----:B------:R-:W-:Y:S05]  /*3810*/  BRA `(.L_x_10475) ;  /* 0x0000000800987947 */ /* 0x000fea0003800000 */
.L_x_10470:
        /* <DEDUP_REMOVED lines=13> */
.L_x_10484:
[----:B------:R-:W-:Y:S01]  /*38f0*/  CS2R R6, SRZ ;  /* 0x0000000000067805 */ /* 0x000fe2000001ff00 */
[----:B------:R-:W0:Y:S04]  /*3900*/  I2F.F64.S16 R4, R19 ;  /* 0x0000001300047312 */ /* 0x000e280000101c00 */
[----:B0-----:R0:W-:Y:S01]  /*3910*/  STG.E.128 desc[UR36][R2.64], R4 ;  /* 0x0000000402007986 */ /* 0x0011e2000c101d24 */
[----:B------:R-:W-:Y:S05]  /*3920*/  BRA `(.L_x_10475) ;  /* 0x0000000800547947 */ /* 0x000fea0003800000 */
.L_x_10483:
        /* <DEDUP_REMOVED lines=19> */
.L_x_10488:
[----:B------:R-:W-:Y:S05]  /*3a60*/  BSYNC.RECONVERGENT B0 ;  /* 0x0000000000007941 */ /* 0x000fea0003800200 */
.L_x_10487:
[----:B------:R-:W-:-:S05]  /*3a70*/  LOP3.LUT R5, R0, 0x80, R5, 0xf8, !PT ;  /* 0x0000008000057812 */ /* 0x000fca00078ef805 */
[----:B------:R0:W-:Y:S01]  /*3a80*/  STG.E.U8 desc[UR36][R2.64], R5 ;  /* 0x0000000502007986 */ /* 0x0001e2000c101124 */
[----:B------:R-:W-:Y:S05]  /*3a90*/  BRA `(.L_x_10475) ;  /* 0x0000000400f87947 */ /* 0x000fea0003800000 */
.L_x_10486:
        /* <DEDUP_REMOVED lines=15> */
.L_x_10490:
[----:B------:R-:W-:Y:S05]  /*3b90*/  BSYNC.RECONVERGENT B0 ;  /* 0x0000000000007941 */ /* 0x000fea0003800200 */
.L_x_10489:
[----:B------:R-:W-:-:S05]  /*3ba0*/  LOP3.LUT R5, R0, 0x80, R5, 0xf8, !PT ;  /* 0x0000008000057812 */ /* 0x000fca00078ef805 */
[----:B------:R0:W-:Y:S01]  /*3bb0*/  STG.E.U8 desc[UR36][R2.64], R5 ;  /* 0x0000000502007986 */ /* 0x0001e2000c101124 */
[----:B------:R-:W-:Y:S05]  /*3bc0*/  BRA `(.L_x_10475) ;  /* 0x0000000400ac7947 */ /* 0x000fea0003800000 */
.L_x_10485:
[----:B------:R-:W0:Y:S02]  /*3bd0*/  I2F.S16 R0, R19 ;  /* 0x0000001300007306 */ /* 0x000e240000101400 */
[----:B0-----:R-:W-:-:S05]  /*3be0*/  F2FP.BF16.F32.PACK_AB R0, RZ, R0 ;  /* 0x00000000ff00723e */ /* 0x001fca00000010ff */
[----:B------:R0:W-:Y:S01]  /*3bf0*/  STG.E.U16 desc[UR36][R2.64], R0 ;  /* 0x0000000002007986 */ /* 0x0001e2000c101524 */
[----:B------:R-:W-:Y:S05]  /*3c00*/  BRA `(.L_x_10475) ;  /* 0x00000004009c7947 */ /* 0x000fea0003800000 */
.L_x_10482:
        /* <DEDUP_REMOVED lines=10> */
.L_x_10493:
        /* <DEDUP_REMOVED lines=13> */
.L_x_10496:
[----:B------:R-:W-:-:S04]  /*3d80*/  SHF.R.U32.HI R0, RZ, 0x14, R5 ;  /* 0x00000014ff007819 */ /* 0x000fc80000011605 */
[----:B------:R-:W-:-:S04]  /*3d90*/  LOP3.LUT R0, R0, 0x1, RZ, 0xc0, !PT ;  /* 0x0000000100007812 */ /* 0x000fc800078ec0ff */
[----:B------:R-:W-:-:S04]  /*3da0*/  IADD3 R0, PT, PT, R5, 0x487ffff, R0 ;  /* 0x0487ffff05007810 */ /* 0x000fc80007ffe000 */
[----:B------:R-:W-:-:S04]  /*3db0*/  SHF.R.U32.HI R0, RZ, 0x14, R0 ;  /* 0x00000014ff007819 */ /* 0x000fc80000011600 */
[----:B------:R-:W-:-:S07]  /*3dc0*/  LOP3.LUT R4, R0, 0xff, RZ, 0xc0, !PT ;  /* 0x000000ff00047812 */ /* 0x000fce00078ec0ff */
.L_x_10497:
[----:B------:R-:W-:-:S04]  /*3dd0*/  SHF.R.U32.HI R5, RZ, 0x18, R5 ;  /* 0x00000018ff057819 */ /* 0x000fc80000011605 */
[----:B------:R-:W-:-:S04]  /*3de0*/  LOP3.LUT R4, R4, 0x80, R5, 0xf8, !PT ;  /* 0x0000008004047812 */ /* 0x000fc800078ef805 */
[----:B------:R-:W-:-:S07]  /*3df0*/  PRMT R0, R4, 0x7610, R0 ;  /* 0x0000761004007816 */ /* 0x000fce0000000000 */
.L_x_10495:
[----:B------:R-:W-:Y:S05]  /*3e00*/  BSYNC.RECONVERGENT B0 ;  /* 0x0000000000007941 */ /* 0x000fea0003800200 */
.L_x_10494:
[----:B------:R0:W-:Y:S01]  /*3e10*/  STG.E.U8 desc[UR36][R2.64], R0 ;  /* 0x0000000002007986 */ /* 0x0001e2000c101124 */
[----:B------:R-:W-:Y:S05]  /*3e20*/  BRA `(.L_x_10475) ;  /* 0x0000000400147947 */ /* 0x000fea0003800000 */
.L_x_10492:
        /* <DEDUP_REMOVED lines=13> */
.L_x_10500:
[----:B------:R-:W-:-:S04]  /*3f00*/  SHF.R.U32.HI R0, RZ, 0x15, R5 ;  /* 0x00000015ff007819 */ /* 0x000fc80000011605 */
[----:B------:R-:W-:-:S04]  /*3f10*/  LOP3.LUT R0, R0, 0x1, RZ, 0xc0, !PT ;  /* 0x0000000100007812 */ /* 0x000fc800078ec0ff */
[----:B------:R-:W-:-:S04]  /*3f20*/  IADD3 R0, PT, PT, R5, 0x88fffff, R0 ;  /* 0x088fffff05007810 */ /* 0x000fc80007ffe000 */
[----:B------:R-:W-:-:S04]  /*3f30*/  SHF.R.U32.HI R0, RZ, 0x15, R0 ;  /* 0x00000015ff007819 */ /* 0x000fc80000011600 */
[----:B------:R-:W-:-:S07]  /*3f40*/  LOP3.LUT R4, R0, 0xff, RZ, 0xc0, !PT ;  /* 0x000000ff00047812 */ /* 0x000fce00078ec0ff */
.L_x_10501:
[----:B------:R-:W-:-:S04]  /*3f50*/  SHF.R.U32.HI R5, RZ, 0x18, R5 ;  /* 0x00000018ff057819 */ /* 0x000fc80000011605 */
[----:B------:R-:W-:-:S04]  /*3f60*/  LOP3.LUT R4, R4, 0x80, R5, 0xf8, !PT ;  /* 0x0000008004047812 */ /* 0x000fc800078ef805 */
[----:B------:R-:W-:-:S07]  /*3f70*/  PRMT R0, R4, 0x7610, R0 ;  /* 0x0000761004007816 */ /* 0x000fce0000000000 */
.L_x_10499:
[----:B------:R-:W-:Y:S05]  /*3f80*/  BSYNC.RECONVERGENT B0 ;  /* 0x0000000000007941 */ /* 0x000fea0003800200 */
.L_x_10498:
[----:B------:R0:W-:Y:S01]  /*3f90*/  STG.E.U8 desc[UR36][R2.64], R0 ;  /* 0x0000000002007986 */ /* 0x0001e2000c101124 */
[----:B------:R-:W-:Y:S05]  /*3fa0*/  BRA `(.L_x_10475) ;  /* 0x0000000000b47947 */ /* 0x000fea0003800000 */
.L_x_10491:
[----:B------:R-:W-:-:S09]  /*3fb0*/  UISETP.NE.AND UP0, UPT, UR4, 0x1c, UPT ;  /* 0x0000001c0400788c */ /* 0x000fd2000bf05270 */
[----:B------:R-:W-:Y:S05]  /*3fc0*/  BRA.U !UP0, `(.L_x_10502) ;  /* 0x0000000108a47547 */ /* 0x000fea000b800000 */
[----:B------:R-:W-:-:S09]  /*3fd0*/  UISETP.NE.AND UP0, UPT, UR4, 0x1d, UPT ;  /* 0x0000001d0400788c */ /* 0x000fd2000bf05270 */
[----:B------:R-:W-:Y:S05]  /*3fe0*/  BRA.U !UP0, `(.L_x_10503) ;  /* 0x00000001088c7547 */ /* 0x000fea000b800000 */
[----:B------:R-:W-:-:S09]  /*3ff0*/  UISETP.NE.AND UP0, UPT, UR4, 0x2c, UPT ;  /* 0x0000002c0400788c */ /* 0x000fd2000bf05270 */
[----:B------:R-:W-:Y:S05]  /*4000*/  BRA.U !UP0, `(.L_x_10504) ;  /* 0x0000000108447547 */ /* 0x000fea000b800000 */
.L_x_10474:
        /* <DEDUP_REMOVED lines=16> */
.L_x_10505:
[----:B------:R-:W-:Y:S05]  /*4110*/  BRA `(.L_x_10475) ;  /* 0x0000000000587947 */ /* 0x000fea0003800000 */
.L_x_10504:
        /* <DEDUP_REMOVED lines=16> */
.L_x_10503:
[----:B------:R-:W-:-:S04]  /*4220*/  PRMT R4, R19, 0x9910, RZ ;  /* 0x0000991013047816 */ /* 0x000fc800000000ff */
[----:B------:R-:W-:-:S05]  /*4230*/  SHF.R.S32.HI R5, RZ, 0x1f, R4 ;  /* 0x0000001fff057819 */ /* 0x000fca0000011404 */
[----:B------:R0:W-:Y:S01]  /*4240*/  STG.E.64 desc[UR36][R2.64], R4 ;  /* 0x0000000402007986 */ /* 0x0001e2000c101b24 */
[----:B------:R-:W-:Y:S05]  /*4250*/  BRA `(.L_x_10475) ;  /* 0x0000000000087947 */ /* 0x000fea0003800000 */
.L_x_10502:
[----:B------:R-:W-:-:S05]  /*4260*/  PRMT R5, R19, 0x9910, RZ ;  /* 0x0000991013057816 */ /* 0x000fca00000000ff */
[----:B------:R0:W-:Y:S02]  /*4270*/  STG.E desc[UR36][R2.64], R5 ;  /* 0x0000000502007986 */ /* 0x0001e4000c101924 */
.L_x_10475:
[----:B------:R-:W-:-:S07]  /*4280*/  VIADD R17, R17, 0x80 ;  /* 0x0000008011117836 */ /* 0x000fce0000000000 */
.L_x_10400:
[----:B------:R-:W-:Y:S05]  /*4290*/  BSYNC.RECONVERGENT B6 ;  /* 0x0000000000067941 */ /* 0x000fea0003800200 */
.L_x_10399:
        /* <DEDUP_REMOVED lines=358> */
.L_x_10508:
        /* <DEDUP_REMOVED lines=16> */
.L_x_10512:
[----:B------:R0:W5:Y:S01]  /*5a00*/  LDG.E.U8 R19, desc[UR36][R2.64] ;  /* 0x0000002402137981 */ /* 0x000162000c1e1100 */
[----:B------:R-:W-:Y:S05]  /*5a10*/  BRA `(.L_x_10514) ;  /* 0x0000000c004c7947 */ /* 0x000fea0003800000 */
.L_x_10511:
        /* <DEDUP_REMOVED lines=8> */
.L_x_10516:
[----:B------:R4:W5:Y:S01]  /*5aa0*/  LDG.E.U16 R19, desc[UR36][R2.64] ;  /* 0x0000002402137981 */ /* 0x000962000c1e1500 */
[----:B------:R-:W-:Y:S05]  /*5ab0*/  BRA `(.L_x_10514) ;  /* 0x0000000c00247947 */ /* 0x000fea0003800000 */
.L_x_10515:
[----:B------:R3:W5:Y:S01]  /*5ac0*/  LDG.E.U16 R19, desc[UR36][R2.64] ;  /* 0x0000002402137981 */ /* 0x000762000c1e1500 */
[----:B------:R-:W-:Y:S05]  /*5ad0*/  BRA `(.L_x_10514) ;  /* 0x0000000c001c7947 */ /* 0x000fea0003800000 */
.L_x_10510:
        /* <DEDUP_REMOVED lines=9> */
.L_x_10518:
[----:B------:R-:W2:Y:S02]  /*5b70*/  LDG.E.U16 R0, desc[UR36][R2.64] ;  /* 0x0000002402007981 */ /* 0x000ea4000c1e1500 */
[----:B--2---:R-:W-:-:S06]  /*5b80*/  HADD2.F32 R0, -RZ, R0.H0_H0 ;  /* 0x20000000ff007230 */ /* 0x004fcc0000004100 */
[----:B------:R-:W0:Y:S02]  /*5b90*/  F2I.FTZ.TRUNC.NTZ R0, R0 ;  /* 0x0000000000007305 */ /* 0x000e24000021f100 */
[----:B0-----:R-:W-:Y:S01]  /*5ba0*/  PRMT R19, R0, 0x7610, R19 ;  /* 0x0000761000137816 */ /* 0x001fe20000000013 */
[----:B------:R-:W-:Y:S06]  /*5bb0*/  BRA `(.L_x_10514) ;  /* 0x0000000800e47947 */ /* 0x000fec0003800000 */
.L_x_10517:
        /* <DEDUP_REMOVED lines=9> */
.L_x_10520:
[----:B------:R-:W2:Y:S02]  /*5c50*/  LDG.E.U16 R2, desc[UR36][R2.64] ;  /* 0x0000002402027981 */ /* 0x000ea4000c1e1500 */
[----:B--2---:R-:W-:-:S06]  /*5c60*/  HADD2.F32 R0, -RZ, R2.H0_H0 ;  /* 0x20000002ff007230 */ /* 0x004fcc0000004100 */
[----:B------:R-:W0:Y:S02]  /*5c70*/  F2I.FTZ.TRUNC.NTZ R0, R0 ;  /* 0x0000000000007305 */ /* 0x000e24000021f100 */
[----:B0-----:R-:W-:Y:S01]  /*5c80*/  PRMT R19, R0, 0x7610, R19 ;  /* 0x0000761000137816 */ /* 0x001fe20000000013 */
[----:B------:R-:W-:Y:S06]  /*5c90*/  BRA `(.L_x_10514) ;  /* 0x0000000800ac7947 */ /* 0x000fec0003800000 */
.L_x_10519:
[----:B------:R-:W2:Y:S02]  /*5ca0*/  LDG.E.64 R2, desc[UR36][R2.64] ;  /* 0x0000002402027981 */ /* 0x000ea4000c1e1b00 */
[----:B--2---:R0:W1:Y:S02]  /*5cb0*/  F2I.F64.TRUNC R19, R2 ;  /* 0x0000000200137311 */ /* 0x004064000030d100 */
[----:B01----:R-:W-:Y:S05]  /*5cc0*/  BRA `(.L_x_10514) ;  /* 0x0000000800a07947 */ /* 0x003fea0003800000 */
.L_x_10509:
        /* <DEDUP_REMOVED lines=12> */
.L_x_10523:
[----:B------:R-:W2:Y:S02]  /*5d90*/  LDG.E.64 R2, desc[UR36][R2.64] ;  /* 0x0000002402027981 */ /* 0x000ea4000c1e1b00 */
[----:B--2---:R3:W4:Y:S02]  /*5da0*/  F2I.F64.TRUNC R19, R2 ;  /* 0x0000000200137311 */ /* 0x004724000030d100 */
[----:B---34-:R-:W-:Y:S05]  /*5db0*/  BRA `(.L_x_10514) ;  /* 0x0000000800647947 */ /* 0x018fea0003800000 */
.L_x_10522:
        /* <DEDUP_REMOVED lines=27> */
.L_x_10525:
        /* <DEDUP_REMOVED lines=14> */
.L_x_10524:
[----:B------:R-:W2:Y:S02]  /*6050*/  LDG.E.U16 R0, desc[UR36][R2.64] ;  /* 0x0000002402007981 */ /* 0x000ea4000c1e1500 */
[----:B--2---:R-:W-:-:S06]  /*6060*/  IMAD.U32 R0, R0, 0x10000, RZ ;  /* 0x0001000000007824 */ /* 0x004fcc00078e00ff */
[----:B------:R-:W0:Y:S02]  /*6070*/  F2I.FTZ.TRUNC.NTZ R0, R0 ;  /* 0x0000000000007305 */ /* 0x000e24000021f100 */
[----:B0-----:R-:W-:Y:S01]  /*6080*/  PRMT R19, R0, 0x7610, R19 ;  /* 0x0000761000137816 */ /* 0x001fe20000000013 */
[----:B------:R-:W-:Y:S06]  /*6090*/  BRA `(.L_x_10514) ;  /* 0x0000000400ac7947 */ /* 0x000fec0003800000 */
.L_x_10521:
        /* <DEDUP_REMOVED lines=10> */
.L_x_10528:
        /* <DEDUP_REMOVED lines=21> */
.L_x_10532:
[----:B------:R-:W-:Y:S05]  /*6290*/  BSYNC.RECONVERGENT B1 ;  /* 0x0000000000017941 */ /* 0x000fea0003800200 */
.L_x_10531:
[----:B------:R-:W-:Y:S01]  /*62a0*/  IMAD.SHL.U32 R0, R0, 0x100000, RZ ;  /* 0x0010000000007824 */ /* 0x000fe200078e00ff */
[----:B------:R-:W-:-:S04]  /*62b0*/  LEA R2, R2, 0x3b800000, 0x17 ;  /* 0x3b80000002027811 */ /* 0x000fc800078eb8ff */
[----:B------:R-:W-:-:S07]  /*62c0*/  LOP3.LUT R0, R2, R0, R7, 0xfe, !PT ;  /* 0x0000000002007212 */ /* 0x000fce00078efe07 */
.L_x_10530:
[----:B------:R-:W-:Y:S05]  /*62d0*/  BSYNC.RECONVERGENT B0 ;  /* 0x0000000000007941 */ /* 0x000fea0003800200 */
.L_x_10529:
[----:B------:R-:W0:Y:S02]  /*62e0*/  F2I.FTZ.TRUNC.NTZ R0, R0 ;  /* 0x0000000000007305 */ /* 0x000e24000021f100 */
[----:B0-----:R-:W-:Y:S01]  /*62f0*/  PRMT R19, R0, 0x7610, R19 ;  /* 0x0000761000137816 */ /* 0x001fe20000000013 */
[----:B------:R-:W-:Y:S06]  /*6300*/  BRA `(.L_x_10514) ;  /* 0x0000000400107947 */ /* 0x000fec0003800000 */
.L_x_10527:
        /* <DEDUP_REMOVED lines=21> */
.L_x_10536:
[----:B------:R-:W-:Y:S05]  /*6460*/  BSYNC.RECONVERGENT B1 ;  /* 0x0000000000017941 */ /* 0x000fea0003800200 */
.L_x_10535:
[----:B------:R-:W-:Y:S02]  /*6470*/  SHF.L.U32 R0, R0, 0x15, RZ ;  /* 0x0000001500007819 */ /* 0x000fe400000006ff */
[----:B------:R-:W-:-:S04]  /*6480*/  LEA R2, R2, 0x37800000, 0x17 ;  /* 0x3780000002027811 */ /* 0x000fc800078eb8ff */
[----:B------:R-:W-:-:S07]  /*6490*/  LOP3.LUT R0, R2, R0, R7, 0xfe, !PT ;  /* 0x0000000002007212 */ /* 0x000fce00078efe07 */
.L_x_10534:
[----:B------:R-:W-:Y:S05]  /*64a0*/  BSYNC.RECONVERGENT B0 ;  /* 0x0000000000007941 */ /* 0x000fea0003800200 */
.L_x_10533:
[----:B------:R-:W0:Y:S02]  /*64b0*/  F2I.FTZ.TRUNC.NTZ R0, R0 ;  /* 0x0000000000007305 */ /* 0x000e24000021f100 */
[----:B0-----:R-:W-:Y:S01]  /*64c0*/  PRMT R19, R0, 0x7610, R19 ;  /* 0x0000761000137816 */ /* 0x001fe20000000013 */
[----:B------:R-:W-:Y:S06]  /*64d0*/  BRA `(.L_x_10514) ;  /* 0x00000000009c7947 */ /* 0x000fec0003800000 */
.L_x_10526:
        /* <DEDUP_REMOVED lines=14> */
.L_x_10540:
[----:B------:R-:W-:Y:S05]  /*65c0*/  BSYNC.RECONVERGENT B0 ;  /* 0x0000000000007941 */ /* 0x000fea0003800200 */
.L_x_10539:
[----:B------:R-:W0:Y:S02]  /*65d0*/  F2I.FTZ.TRUNC.NTZ R0, R0 ;  /* 0x0000000000007305 */ /* 0x000e24000021f100 */
[----:B0-----:R-:W-:Y:S01]  /*65e0*/  PRMT R19, R0, 0x7610, R19 ;  /* 0x0000761000137816 */ /* 0x001fe20000000013 */
[----:B------:R-:W-:Y:S06]  /*65f0*/  BRA `(.L_x_10514) ;  /* 0x0000000000547947 */ /* 0x000fec0003800000 */
.L_x_10513:
        /* <DEDUP_REMOVED lines=16> */
.L_x_10541:
[----:B------:R-:W-:Y:S01]  /*6700*/  PRMT R19, RZ, 0x7610, R19 ;  /* 0x00007610ff137816 */ /* 0x000fe20000000013 */
[----:B------:R-:W-:Y:S06]  /*6710*/  BRA `(.L_x_10514) ;  /* 0x00000000000c7947 */ /* 0x000fec0003800000 */
.L_x_10538:
[----:B------:R1:W5:Y:S01]  /*6720*/  LDG.E.U16 R19, desc[UR36][R2.64] ;  /* 0x0000002402137981 */ /* 0x000362000c1e1500 */
[----:B------:R-:W-:Y:S05]  /*6730*/  BRA `(.L_x_10514) ;  /* 0x0000000000047947 */ /* 0x000fea0003800000 */
.L_x_10537:
[----:B------:R2:W5:Y:S02]  /*6740*/  LDG.E.U16 R19, desc[UR36][R2.64] ;  /* 0x0000002402137981 */ /* 0x000564000c1e1500 */
.L_x_10514:
        /* <DEDUP_REMOVED lines=16> */
.L_x_10545:
[----:B------:R3:W5:Y:S01]  /*6850*/  LDG.E.U8 R0, desc[UR36][R2.64] ;  /* 0x0000002402007981 */ /* 0x000762000c1e1100 */
[----:B------:R-:W-:Y:S05]  /*6860*/  BRA `(.L_x_10547) ;  /* 0x0000000c004c7947 */ /* 0x000fea0003800000 */
.L_x_10544:
        /* <DEDUP_REMOVED lines=8> */
.L_x_10549:
[----:B------:R2:W5:Y:S01]  /*68f0*/  LDG.E.U16 R0, desc[UR36][R2.64] ;  /* 0x0000002402007981 */ /* 0x000562000c1e1500 */
[----:B------:R-:W-:Y:S05]  /*6900*/  BRA `(.L_x_10547) ;  /* 0x0000000c00247947 */ /* 0x000fea0003800000 */
.L_x_10548:
[----:B------:R0:W5:Y:S01]  /*6910*/  LDG.E.U16 R0, desc[UR36][R2.64] ;  /* 0x0000002402007981 */ /* 0x000162000c1e1500 */
[----:B------:R-:W-:Y:S05]  /*6920*/  BRA `(.L_x_10547) ;  /* 0x0000000c001c7947 */ /* 0x000fea0003800000 */
.L_x_10543:
        /* <DEDUP_REMOVED lines=9> */
.L_x_10551:
[----:B------:R-:W2:Y:S02]  /*69c0*/  LDG.E.U16 R4, desc[UR36][R2.64] ;  /* 0x0000002402047981 */ /* 0x000ea4000c1e1500 */
[----:B--2---:R-:W-:-:S06]  /*69d0*/  HADD2.F32 R4, -RZ, R4.H0_H0 ;  /* 0x20000004ff047230 */ /* 0x004fcc0000004100 */
[----:B------:R-:W0:Y:S02]  /*69e0*/  F2I.FTZ.TRUNC.NTZ R4, R4 ;  /* 0x0000000400047305 */ /* 0x000e24000021f100 */
[----:B0-----:R-:W-:Y:S01]  /*69f0*/  PRMT R0, R4, 0x7610, R0 ;  /* 0x0000761004007816 */ /* 0x001fe20000000000 */
[----:B------:R-:W-:Y:S06]  /*6a00*/  BRA `(.L_x_10547) ;  /* 0x0000000800e47947 */ /* 0x000fec0003800000 */
.L_x_10550:
        /* <DEDUP_REMOVED lines=9> */
.L_x_10553:
[----:B------:R-:W2:Y:S02]  /*6aa0*/  LDG.E.U16 R2, desc[UR36][R2.64] ;  /* 0x0000002402027981 */ /* 0x000ea4000c1e1500 */
[----:B--2---:R-:W-:-:S06]  /*6ab0*/  HADD2.F32 R4, -RZ, R2.H0_H0 ;  /* 0x20000002ff047230 */ /* 0x004fcc0000004100 */
[----:B------:R-:W0:Y:S02]  /*6ac0*/  F2I.FTZ.TRUNC.NTZ R4, R4 ;  /* 0x0000000400047305 */ /* 0x000e24000021f100 */
[----:B0-----:R-:W-:Y:S01]  /*6ad0*/  PRMT R0, R4, 0x7610, R0 ;  /* 0x0000761004007816 */ /* 0x001fe20000000000 */
[----:B------:R-:W-:Y:S06]  /*6ae0*/  BRA `(.L_x_10547) ;  /* 0x0000000800ac7947 */ /* 0x000fec0003800000 */
.L_x_10552:
[----:B------:R-:W2:Y:S02]  /*6af0*/  LDG.E.64 R2, desc[UR36][R2.64] ;  /* 0x0000002402027981 */ /* 0x000ea4000c1e1b00 */
[----:B--2---:R0:W1:Y:S02]  /*6b00*/  F2I.F64.TRUNC R0, R2 ;  /* 0x0000000200007311 */ /* 0x004064000030d100 */
[----:B01----:R-:W-:Y:S05]  /*6b10*/  BRA `(.L_x_10547) ;  /* 0x0000000800a07947 */ /* 0x003fea0003800000 */
.L_x_10542:
        /* <DEDUP_REMOVED lines=12> */
.L_x_10556:
[----:B------:R-:W2:Y:S02]  /*6be0*/  LDG.E.64 R2, desc[UR36][R2.64] ;  /* 0x0000002402027981 */ /* 0x000ea4000c1e1b00 */
[----:B--2---:R0:W1:Y:S02]  /*6bf0*/  F2I.F64.TRUNC R0, R2 ;  /* 0x0000000200007311 */ /* 0x004064000030d100 */
[----:B01----:R-:W-:Y:S05]  /*6c00*/  BRA `(.L_x_10547) ;  /* 0x0000000800647947 */ /* 0x003fea0003800000 */
.L_x_10555:
        /* <DEDUP_REMOVED lines=27> */
.L_x_10558:
        /* <DEDUP_REMOVED lines=14> */
.L_x_10557:
[----:B------:R-:W2:Y:S02]  /*6ea0*/  LDG.E.U16 R4, desc[UR36][R2.64] ;  /* 0x0000002402047981 */ /* 0x000ea4000c1e1500 */
[----:B--2---:R-:W-:-:S06]  /*6eb0*/  IMAD.U32 R4, R4, 0x10000, RZ ;  /* 0x0001000004047824 */ /* 0x004fcc00078e00ff */
[----:B------:R-:W0:Y:S02]  /*6ec0*/  F2I.FTZ.TRUNC.NTZ R4, R4 ;  /* 0x0000000400047305 */ /* 0x000e24000021f100 */
[----:B0-----:R-:W-:Y:S01]  /*6ed0*/  PRMT R0, R4, 0x7610, R0 ;  /* 0x0000761004007816 */ /* 0x001fe20000000000 */
[----:B------:R-:W-:Y:S06]  /*6ee0*/  BRA `(.L_x_10547) ;  /* 0x0000000400ac7947 */ /* 0x000fec0003800000 */
.L_x_10554:
        /* <DEDUP_REMOVED lines=10> */
.L_x_10561:
        /* <DEDUP_REMOVED lines=21> */
.L_x_10565:
[----:B------:R-:W-:Y:S05]  /*70e0*/  BSYNC.RECONVERGENT B1 ;  /* 0x0000000000017941 */ /* 0x000fea0003800200 */
.L_x_10564:
[----:B------:R-:W-:Y:S02]  /*70f0*/  SHF.L.U32 R0, R0, 0x14, RZ ;  /* 0x0000001400007819 */ /* 0x000fe400000006ff */
[----:B------:R-:W-:-:S04]  /*7100*/  LEA R2, R2, 0x3b800000, 0x17 ;  /* 0x3b80000002027811 */ /* 0x000fc800078eb8ff */
[----:B------:R-:W-:-:S07]  /*7110*/  LOP3.LUT R4, R2, R0, R7, 0xfe, !PT ;  /* 0x0000000002047212 */ /* 0x000fce00078efe07 */
.L_x_10563:
[----:B------:R-:W-:Y:S05]  /*7120*/  BSYNC.RECONVERGENT B0 ;  /* 0x0000000000007941 */ /* 0x000fea0003800200 */
.L_x_10562:
[----:B------:R-:W0:Y:S02]  /*7130*/  F2I.FTZ.TRUNC.NTZ R4, R4 ;  /* 0x0000000400047305 */ /* 0x000e24000021f100 */
[----:B0-----:R-:W-:Y:S01]  /*7140*/  PRMT R0, R4, 0x7610, R0 ;  /* 0x0000761004007816 */ /* 0x001fe20000000000 */
[----:B------:R-:W-:Y:S06]  /*7150*/  BRA `(.L_x_10547) ;  /* 0x0000000400107947 */ /* 0x000fec0003800000 */
.L_x_10560:
        /* <DEDUP_REMOVED lines=21> */
.L_x_10569:
[----:B------:R-:W-:Y:S05]  /*72b0*/  BSYNC.RECONVERGENT B1 ;  /* 0x0000000000017941 */ /* 0x000fea0003800200 */
.L_x_10568:
[----:B------:R-:W-:Y:S01]  /*72c0*/  IMAD.SHL.U32 R0, R0, 0x200000, RZ ;  /* 0x0020000000007824 */ /* 0x000fe200078e00ff */
[----:B------:R-:W-:-:S04]  /*72d0*/  LEA R2, R2, 0x37800000, 0x17 ;  /* 0x3780000002027811 */ /* 0x000fc800078eb8ff */
[----:B------:R-:W-:-:S07]  /*72e0*/  LOP3.LUT R4, R2, R0, R7, 0xfe, !PT ;  /* 0x0000000002047212 */ /* 0x000fce00078efe07 */
.L_x_10567:
[----:B------:R-:W-:Y:S05]  /*72f0*/  BSYNC.RECONVERGENT B0 ;  /* 0x0000000000007941 */ /* 0x000fea0003800200 */
.L_x_10566:
[----:B------:R-:W0:Y:S02]  /*7300*/  F2I.FTZ.TRUNC.NTZ R4, R4 ;  /* 0x0000000400047305 */ /* 0x000e24000021f100 */
[----:B0-----:R-:W-:Y:S01]  /*7310*/  PRMT R0, R4, 0x7610, R0 ;  /* 0x0000761004007816 */ /* 0x001fe20000000000 */
[----:B------:R-:W-:Y:S06]  /*7320*/  BRA `(.L_x_10547) ;  /* 0x00000000009c7947 */ /* 0x000fec0003800000 */
.L_x_10559:
        /* <DEDUP_REMOVED lines=14> */
.L_x_10573:
[----:B------:R-:W-:Y:S05]  /*7410*/  BSYNC.RECONVERGENT B0 ;  /* 0x0000000000007941 */ /* 0x000fea0003800200 */
.L_x_10572:
[----:B------:R-:W0:Y:S02]  /*7420*/  F2I.FTZ.TRUNC.NTZ R4, R4 ;  /* 0x0000000400047305 */ /* 0x000e24000021f100 */
[----:B0-----:R-:W-:Y:S01]  /*7430*/  PRMT R0, R4, 0x7610, R0 ;  /* 0x0000761004007816 */ /* 0x001fe20000000000 */
[----:B------:R-:W-:Y:S06]  /*7440*/  BRA `(.L_x_10547) ;  /* 0x0000000000547947 */ /* 0x000fec0003800000 */
.L_x_10546:
        /* <DEDUP_REMOVED lines=16> */
.L_x_10574:
[----:B------:R-:W-:Y:S01]  /*7550*/  PRMT R0, RZ, 0x7610, R0 ;  /* 0x00007610ff007816 */ /* 0x000fe20000000000 */
[----:B------:R-:W-:Y:S06]  /*7560*/  BRA `(.L_x_10547) ;  /* 0x00000000000c7947 */ /* 0x000fec0003800000 */
.L_x_10571:
[----:B------:R0:W5:Y:S01]  /*7570*/  LDG.E.U16 R0, desc[UR36][R2.64] ;  /* 0x0000002402007981 */ /* 0x000162000c1e1500 */
[----:B------:R-:W-:Y:S05]  /*7580*/  BRA `(.L_x_10547) ;  /* 0x0000000000047947 */ /* 0x000fea0003800000 */
.L_x_10570:
[----:B------:R0:W5:Y:S02]  /*7590*/  LDG.E.U16 R0, desc[UR36][R2.64] ;  /* 0x0000002402007981 */ /* 0x000164000c1e1500 */
.L_x_10547:
[----:B------:R-:W0:Y:S01]  /*75a0*/  LDCU.64 UR6, c[0x0][0x5e8] ;  /* 0x0000bd00ff0677ac */ /* 0x000e220008000a00 */
[----:B-1---5:R-:W-:Y:S02]  /*75b0*/  LOP3.LUT R0, R0, 0xffff, RZ, 0xc0, !PT ;  /* 0x0000ffff00007812 */ /* 0x022fe400078ec0ff */
[----:B------:R-:W-:Y:S01]  /*75c0*/  LOP3.LUT R19, R19, 0xffff, RZ, 0xc0, !PT ;  /* 0x0000ffff13137812 */ /* 0x000fe200078ec0ff */
[----:B------:R-:W-:Y:S01]  /*75d0*/  UPRMT UR4, UR43, 0x9910, URZ ;  /* 0x000099102b047896 */ /* 0x000fe200080000ff */
[----:B------:R-:W-:Y:S02]  /*75e0*/  ISETP.GT.U32.AND P0, PT, R0, 0xf, PT ;  /* 0x0000000f0000780c */ /* 0x000fe40003f04070 */
[----:B------:R-:W-:Y:S01]  /*75f0*/  SHF.L.U32 R19, R19, R0, RZ ;  /* 0x0000000013137219 */ /* 0x000fe200000006ff */
[----:B------:R-:W-:-:S03]  /*7600*/  UISETP.GT.AND UP0, UPT, UR4, 0x9, UPT ;  /* 0x000000090400788c */ /* 0x000fc6000bf04270 */
[----:B------:R-:W-:Y:S02]  /*7610*/  SEL R19, R19, RZ, !P0 ;  /* 0x000000ff13137207 */ /* 0x000fe40004000000 */
[----:B0-234-:R-:W-:-:S05]  /*7620*/  IADD3 R2, P1, PT, R16, UR6, RZ ;  /* 0x0000000610027c10 */ /* 0x01dfca000ff3e0ff */
        /* <DEDUP_REMOVED lines=12> */
.L_x_10578:
[----:B------:R0:W-:Y:S01]  /*76f0*/  STG.E.U8 desc[UR36][R2.64], R19 ;  /* 0x0000001302007986 */ /* 0x0001e2000c101124 */
[----:B------:R-:W-:Y:S05]  /*7700*/  BRA `(.L_x_10580) ;  /* 0x0000000c004c7947 */ /* 0x000fea0003800000 */
.L_x_10577:
        /* <DEDUP_REMOVED lines=10> */
.L_x_10582:
[----:B------:R-:W-:-:S05]  /*77b0*/  PRMT R5, R19, 0x9910, RZ ;  /* 0x0000991013057816 */ /* 0x000fca00000000ff */
[----:B------:R0:W-:Y:S01]  /*77c0*/  STG.E desc[UR36][R2.64], R5 ;  /* 0x0000000502007986 */ /* 0x0001e2000c101924 */
[----:B------:R-:W-:Y:S05]  /*77d0*/  BRA `(.L_x_10580) ;  /* 0x0000000c00187947 */ /* 0x000fea0003800000 */
.L_x_10581:
[----:B------:R0:W-:Y:S01]  /*77e0*/  STG.E.U16 desc[UR36][R2.64], R19 ;  /* 0x0000001302007986 */ /* 0x0001e2000c101524 */
[----:B------:R-:W-:Y:S05]  /*77f0*/  BRA `(.L_x_10580) ;  /* 0x0000000c00107947 */ /* 0x000fea0003800000 */
.L_x_10576:
        /* <DEDUP_REMOVED lines=9> */
.L_x_10584:
[----:B------:R-:W0:Y:S02]  /*7890*/  I2F.S16 R0, R19 ;  /* 0x0000001300007306 */ /* 0x000e240000101400 */
[----:B0-----:R-:W-:-:S05]  /*78a0*/  F2FP.F16.F32.PACK_AB R0, RZ, R0 ;  /* 0x00000000ff00723e */ /* 0x001fca00000000ff */
[----:B------:R0:W-:Y:S01]  /*78b0*/  STG.E.U16 desc[UR36][R2.64], R0 ;  /* 0x0000000002007986 */ /* 0x0001e2000c101524 */
[----:B------:R-:W-:Y:S05]  /*78c0*/  BRA `(.L_x_10580) ;  /* 0x0000000800dc7947 */ /* 0x000fea0003800000 */
.L_x_10583:
        /* <DEDUP_REMOVED lines=10> */
.L_x_10586:
[----:B------:R-:W0:Y:S02]  /*7970*/  I2F.S16 R19, R19 ;  /* 0x0000001300137306 */ /* 0x000e240000101400 */
[----:B0-----:R-:W-:-:S04]  /*7980*/  F2FP.F16.F32.PACK_AB R5, RZ, R19 ;  /* 0x00000013ff05723e */ /* 0x001fc800000000ff */
[----:B------:R-:W-:-:S05]  /*7990*/  PRMT R5, R5, 0x5410, RZ ;  /* 0x0000541005057816 */ /* 0x000fca00000000ff */
[----:B------:R0:W-:Y:S01]  /*79a0*/  STG.E desc[UR36][R2.64], R5 ;  /* 0x0000000502007986 */ /* 0x0001e2000c101924 */
[----:B------:R-:W-:Y:S05]  /*79b0*/  BRA `(.L_x_10580) ;  /* 0x0000000800a07947 */ /* 0x000fea0003800000 */
.L_x_10585:
[----:B------:R-:W0:Y:S02]  /*79c0*/  I2F.F64.S16 R4, R19 ;  /* 0x0000001300047312 */ /* 0x000e240000101c00 */
[----:B0-----:R0:W-:Y:S01]  /*79d0*/  STG.E.64 desc[UR36][R2.64], R4 ;  /* 0x0000000402007986 */ /* 0x0011e2000c101b24 */
[----:B------:R-:W-:Y:S05]  /*79e0*/  BRA `(.L_x_10580) ;  /* 0x0000000800947947 */ /* 0x000fea0003800000 */
.L_x_10575:
        /* <DEDUP_REMOVED lines=12> */
.L_x_10590:
        /* <DEDUP_REMOVED lines=18> */
.L_x_10593:
[----:B------:R-:W-:-:S04]  /*7bd0*/  SHF.R.U32.HI R5, RZ, 0x18, R5 ;  /* 0x00000018ff057819 */ /* 0x000fc80000011605 */
[----:B------:R-:W-:-:S07]  /*7be0*/  LOP3.LUT R0, R0, 0x80, R5, 0xf8, !PT ;  /* 0x0000008000007812 */ /* 0x000fce00078ef805 */
.L_x_10592:
[----:B------:R-:W-:Y:S05]  /*7bf0*/  BSYNC.RECONVERGENT B0 ;  /* 0x0000000000007941 */ /* 0x000fea0003800200 */
.L_x_10591:
[----:B------:R3:W-:Y:S01]  /*7c00*/  STG.E.U8 desc[UR36][R2.64], R0 ;  /* 0x0000000002007986 */ /* 0x0007e2000c101124 */
[----:B------:R-:W-:Y:S05]  /*7c10*/  BRA `(.L_x_10580) ;  /* 0x0000000800087947 */ /* 0x000fea0003800000 */
.L_x_10589:
        /* <DEDUP_REMOVED lines=18> */
.L_x_10596:
[----:B------:R-:W-:-:S04]  /*7d40*/  SHF.R.U32.HI R5, RZ, 0x18, R5 ;  /* 0x00000018ff057819 */ /* 0x000fc80000011605 */
[----:B------:R-:W-:-:S07]  /*7d50*/  LOP3.LUT R0, R0, 0x80, R5, 0xf8, !PT ;  /* 0x0000008000007812 */ /* 0x000fce00078ef805 */
.L_x_10595:
[----:B------:R-:W-:Y:S05]  /*7d60*/  BSYNC.RECONVERGENT B0 ;  /* 0x0000000000007941 */ /* 0x000fea0003800200 */
.L_x_10594:
[----:B------:R0:W-:Y:S01]  /*7d70*/  STG.E.U8 desc[UR36][R2.64], R0 ;  /* 0x0000000002007986 */ /* 0x0001e2000c101124 */
[----:B------:R-:W-:Y:S05]  /*7d80*/  BRA `(.L_x_10580) ;  /* 0x0000000400ac7947 */ /* 0x000fea0003800000 */
.L_x_10588:
        /* <DEDUP_REMOVED lines=22> */
.L_x_10598:
[----:B------:R-:W-:-:S04]  /*7ef0*/  PRMT R4, R19, 0x9910, RZ ;  /* 0x0000991013047816 */ /* 0x000fc800000000ff */
[----:B------:R-:W-:-:S05]  /*7f00*/  SHF.R.S32.HI R5, RZ, 0x1f, R4 ;  /* 0x0000001fff057819 */ /* 0x000fca0000011404 */
[----:B------:R1:W-:Y:S01]  /*7f10*/  STG.E.64 desc[UR36][R2.64], R4 ;  /* 0x0000000402007986 */ /* 0x0003e2000c101b24 */
[----:B------:R-:W-:Y:S05]  /*7f20*/  BRA `(.L_x_10580) ;  /* 0x0000000400447947 */ /* 0x000fea0003800000 */
.L_x_10597:
[----:B------:R-:W-:-:S05]  /*7f30*/  PRMT R5, R19, 0x9910, RZ ;  /* 0x0000991013057816 */ /* 0x000fca00000000ff */
[----:B------:R0:W-:Y:S01]  /*7f40*/  STG.E desc[UR36][R2.64], R5 ;  /* 0x0000000502007986 */ /* 0x0001e2000c101924 */
[----:B------:R-:W-:Y:S05]  /*7f50*/  BRA `(.L_x_10580) ;  /* 0x0000000400387947 */ /* 0x000fea0003800000 */
.L_x_10587:
        /* <DEDUP_REMOVED lines=11> */
.L_x_10600:
[----:B------:R-:W-:Y:S01]  /*8010*/  CS2R R6, SRZ ;  /* 0x0000000000067805 */ /* 0x000fe2000001ff00 */
[----:B------:R-:W0:Y:S04]  /*8020*/  I2F.F64.S16 R4, R19 ;  /* 0x0000001300047312 */ /* 0x000e280000101c00 */
[----:B0-----:R0:W-:Y:S01]  /*8030*/  STG.E.128 desc[UR36][R2.64], R4 ;  /* 0x0000000402007986 */ /* 0x0011e2000c101d24 */
[----:B------:R-:W-:Y:S05]  /*8040*/  BRA `(.L_x_10580) ;  /* 0x0000000000fc7947 */ /* 0x000fea0003800000 */
.L_x_10599:
[----:B------:R-:W-:-:S09]  /*8050*/  UISETP.NE.AND UP0, UPT, UR4, 0xf, UPT ;  /* 0x0000000f0400788c */ /* 0x000fd2000bf05270 */
[----:B------:R-:W-:Y:S05]  /*8060*/  BRA.U !UP0, `(.L_x_10601) ;  /* 0x0000000108e87547 */ /* 0x000fea000b800000 */
[----:B------:R-:W-:-:S09]  /*8070*/  UISETP.NE.AND UP0, UPT, UR4, 0x17, UPT ;  /* 0x000000170400788c */ /* 0x000fd2000bf05270 */
[----:B------:R-:W-:Y:S05]  /*8080*/  BRA.U !UP0, `(.L_x_10602) ;  /* 0x0000000108907547 */ /* 0x000fea000b800000 */
[----:B------:R-:W-:-:S09]  /*8090*/  UISETP.NE.AND UP0, UPT, UR4, 0x18, UPT ;  /* 0x000000180400788c */ /* 0x000fd2000bf05270 */
[----:B------:R-:W-:Y:S05]  /*80a0*/  BRA.U !UP0, `(.L_x_10603) ;  /* 0x0000000108447547 */ /* 0x000fea000b800000 */
.L_x_10579:
        /* <DEDUP_REMOVED lines=16> */
.L_x_10604:
[----:B------:R-:W-:Y:S05]  /*81b0*/  BRA `(.L_x_10580) ;  /* 0x0000000000a07947 */ /* 0x000fea0003800000 */
.L_x_10603:
        /* <DEDUP_REMOVED lines=13> */
.L_x_10606:
[----:B------:R-:W-:Y:S05]  /*8290*/  BSYNC.RECONVERGENT B0 ;  /* 0x0000000000007941 */ /* 0x000fea0003800200 */
.L_x_10605:
[----:B------:R-:W-:-:S05]  /*82a0*/  LOP3.LUT R5, R0, 0x80, R5, 0xf8, !PT ;  /* 0x0000008000057812 */ /* 0x000fca00078ef805 */
[----:B------:R0:W-:Y:S01]  /*82b0*/  STG.E.U8 desc[UR36][R2.64], R5 ;  /* 0x0000000502007986 */ /* 0x0001e2000c101124 */
[----:B------:R-:W-:Y:S05]  /*82c0*/  BRA `(.L_x_10580) ;  /* 0x00000000005c7947 */ /* 0x000fea0003800000 */
.L_x_10602:
        /* <DEDUP_REMOVED lines=12> */
.L_x_10608:
[----:B------:R-:W-:Y:S01]  /*8390*/  IMAD.MOV.U32 R0, RZ, RZ, 0x7f ;  /* 0x0000007fff007424 */ /* 0x000fe200078e00ff */
[----:B------:R-:W-:-:S04]  /*83a0*/  ISETP.GT.U32.AND P0, PT, R4, 0x7f800000, PT ;  /* 0x7f8000000400780c */ /* 0x000fc80003f04070 */
[----:B------:R-:W-:-:S09]  /*83b0*/  SEL R0, R0, 0x7c, P0 ;  /* 0x0000007c00007807 */ /* 0x000fd20000000000 */
.L_x_10609:
[----:B------:R-:W-:Y:S05]  /*83c0*/  BSYNC.RECONVERGENT B0 ;  /* 0x0000000000007941 */ /* 0x000fea0003800200 */
.L_x_10607:
[----:B------:R-:W-:-:S04]  /*83d0*/  SHF.R.U32.HI R5, RZ, 0x18, R5 ;  /* 0x00000018ff057819 */ /* 0x000fc80000011605 */
[----:B------:R-:W-:-:S05]  /*83e0*/  LOP3.LUT R5, R0, 0x80, R5, 0xf8, !PT ;  /* 0x0000008000057812 */ /* 0x000fca00078ef805 */
[----:B------:R0:W-:Y:S01]  /*83f0*/  STG.E.U8 desc[UR36][R2.64], R5 ;  /* 0x0000000502007986 */ /* 0x0001e2000c101124 */
[----:B------:R-:W-:Y:S05]  /*8400*/  BRA `(.L_x_10580) ;  /* 0x00000000000c7947 */ /* 0x000fea0003800000 */
.L_x_10601:
[----:B------:R-:W0:Y:S02]  /*8410*/  I2F.S16 R0, R19 ;  /* 0x0000001300007306 */ /* 0x000e240000101400 */
[----:B0-----:R-:W-:-:S05]  /*8420*/  F2FP.BF16.F32.PACK_AB R0, RZ, R0 ;  /* 0x00000000ff00723e */ /* 0x001fca00000010ff */
[----:B------:R0:W-:Y:S02]  /*8430*/  STG.E.U16 desc[UR36][R2.64], R0 ;  /* 0x0000000002007986 */ /* 0x0001e4000c101524 */
.L_x_10580:
[----:B------:R-:W-:-:S07]  /*8440*/  VIADD R17, R17, 0x80 ;  /* 0x0000008011117836 */ /* 0x000fce0000000000 */
.L_x_10507:
[----:B------:R-:W-:Y:S05]  /*8450*/  BSYNC.RECONVERGENT B6 ;  /* 0x0000000000067941 */ /* 0x000fea0003800200 */
.L_x_10506:
        /* <DEDUP_REMOVED lines=358> */
.L_x_10612:
        /* <DEDUP_REMOVED lines=16> */
.L_x_10616:
[----:B------:R4:W5:Y:S01]  /*9bc0*/  LDG.E.U8 R19, desc[UR36][R2.64] ;  /* 0x0000002402137981 */ /* 0x000962000c1e1100 */
[----:B------:R-:W-:Y:S05]  /*9bd0*/  BRA `(.L_x_10618) ;  /* 0x0000000c004c7947 */ /* 0x000fea0003800000 */
.L_x_10615:
        /* <DEDUP_REMOVED lines=8> */
.L_x_10620:
[----:B------:R2:W5:Y:S01]  /*9c60*/  LDG.E.U16 R19, desc[UR36][R2.64] ;  /* 0x0000002402137981 */ /* 0x000562000c1e1500 */
[----:B------:R-:W-:Y:S05]  /*9c70*/  BRA `(.L_x_10618) ;  /* 0x0000000c00247947 */ /* 0x000fea0003800000 */
.L_x_10619:
[----:B------:R0:W5:Y:S01]  /*9c80*/  LDG.E.U16 R19, desc[UR36][R2.64] ;  /* 0x0000002402137981 */ /* 0x000162000c1e1500 */
[----:B------:R-:W-:Y:S05]  /*9c90*/  BRA `(.L_x_10618) ;  /* 0x0000000c001c7947 */ /* 0x000fea0003800000 */
.L_x_10614:
        /* <DEDUP_REMOVED lines=9> */
.L_x_10622:
[----:B------:R-:W2:Y:S02]  /*9d30*/  LDG.E.U16 R0, desc[UR36][R2.64] ;  /* 0x0000002402007981 */ /* 0x000ea4000c1e1500 */
[----:B--2---:R-:W-:-:S06]  /*9d40*/  HADD2.F32 R0, -RZ, R0.H0_H0 ;  /* 0x20000000ff007230 */ /* 0x004fcc0000004100 */
[----:B------:R-:W0:Y:S02]  /*9d50*/  F2I.FTZ.TRUNC.NTZ R0, R0 ;  /* 0x0000000000007305 */ /* 0x000e24000021f100 */
[----:B0-----:R-:W-:Y:S01]  /*9d60*/  PRMT R19, R0, 0x7610, R19 ;  /* 0x0000761000137816 */ /* 0x001fe20000000013 */
[----:B------:R-:W-:Y:S06]  /*9d70*/  BRA `(.L_x_10618) ;  /* 0x0000000800e47947 */ /* 0x000fec0003800000 */
.L_x_10621:
        /* <DEDUP_REMOVED lines=9> */
.L_x_10624:
[----:B------:R-:W2:Y:S02]  /*9e10*/  LDG.E.U16 R2, desc[UR36][R2.64] ;  /* 0x0000002402027981 */ /* 0x000ea4000c1e1500 */
[----:B--2---:R-:W-:-:S06]  /*9e20*/  HADD2.F32 R0, -RZ, R2.H0_H0 ;  /* 0x20000002ff007230 */ /* 0x004fcc0000004100 */
[----:B------:R-:W0:Y:S02]  /*9e30*/  F2I.FTZ.TRUNC.NTZ R0, R0 ;  /* 0x0000000000007305 */ /* 0x000e24000021f100 */
[----:B0-----:R-:W-:Y:S01]  /*9e40*/  PRMT R19, R0, 0x7610, R19 ;  /* 0x0000761000137816 */ /* 0x001fe20000000013 */
[----:B------:R-:W-:Y:S06]  /*9e50*/  BRA `(.L_x_10618) ;  /* 0x0000000800ac7947 */ /* 0x000fec0003800000 */
.L_x_10623:
[----:B------:R-:W2:Y:S02]  /*9e60*/  LDG.E.64 R2, desc[UR36][R2.64] ;  /* 0x0000002402027981 */ /* 0x000ea4000c1e1b00 */
[----:B--2---:R0:W1:Y:S02]  /*9e70*/  F2I.F64.TRUNC R19, R2 ;  /* 0x0000000200137311 */ /* 0x004064000030d100 */
[----:B01----:R-:W-:Y:S05]  /*9e80*/  BRA `(.L_x_10618) ;  /* 0x0000000800a07947 */ /* 0x003fea0003800000 */
.L_x_10613:
        /* <DEDUP_REMOVED lines=12> */
.L_x_10627:
[----:B------:R-:W2:Y:S02]  /*9f50*/  LDG.E.64 R2, desc[UR36][R2.64] ;  /* 0x0000002402027981 */ /* 0x000ea4000c1e1b00 */
[----:B--2---:R0:W1:Y:S02]  /*9f60*/  F2I.F64.TRUNC R19, R2 ;  /* 0x0000000200137311 */ /* 0x004064000030d100 */
[----:B01----:R-:W-:Y:S05]  /*9f70*/  BRA `(.L_x_10618) ;  /* 0x0000000800647947 */ /* 0x003fea0003800000 */
.L_x_10626:
        /* <DEDUP_REMOVED lines=27> */
.L_x_10629:
        /* <DEDUP_REMOVED lines=14> */
.L_x_10628:
[----:B------:R-:W2:Y:S02]  /*a210*/  LDG.E.U16 R0, desc[UR36][R2.64] ;  /* 0x0000002402007981 */ /* 0x000ea4000c1e1500 */
[----:B--2---:R-:W-:-:S06]  /*a220*/  IMAD.U32 R0, R0, 0x10000, RZ ;  /* 0x0001000000007824 */ /* 0x004fcc00078e00ff */
[----:B------:R-:W0:Y:S02]  /*a230*/  F2I.FTZ.TRUNC.NTZ R0, R0 ;  /* 0x0000000000007305 */ /* 0x000e24000021f100 */
[----:B0-----:R-:W-:Y:S01]  /*a240*/  PRMT R19, R0, 0x7610, R19 ;  /* 0x0000761000137816 */ /* 0x001fe20000000013 */
[----:B------:R-:W-:Y:S06]  /*a250*/  BRA `(.L_x_10618) ;  /* 0x0000000400ac7947 */ /* 0x000fec0003800000 */
.L_x_10625:
        /* <DEDUP_REMOVED lines=10> */
.L_x_10632:
        /* <DEDUP_REMOVED lines=21> */
.L_x_10636:
[----:B------:R-:W-:Y:S05]  /*a450*/  BSYNC.RECONVERGENT B1 ;  /* 0x0000000000017941 */ /* 0x000fea0003800200 */
.L_x_10635:
[----:B------:R-:W-:Y:S02]  /*a460*/  SHF.L.U32 R0, R0, 0x14, RZ ;  /* 0x0000001400007819 */ /* 0x000fe400000006ff */
[----:B------:R-:W-:-:S04]  /*a470*/  LEA R2, R2, 0x3b800000, 0x17 ;  /* 0x3b80000002027811 */ /* 0x000fc800078eb8ff */
[----:B------:R-:W-:-:S07]  /*a480*/  LOP3.LUT R0, R2, R0, R7, 0xfe, !PT ;  /* 0x0000000002007212 */ /* 0x000fce00078efe07 */
.L_x_10634:
[----:B------:R-:W-:Y:S05]  /*a490*/  BSYNC.RECONVERGENT B0 ;  /* 0x0000000000007941 */ /* 0x000fea0003800200 */
.L_x_10633:
[----:B------:R-:W0:Y:S02]  /*a4a0*/  F2I.FTZ.TRUNC.NTZ R0, R0 ;  /* 0x0000000000007305 */ /* 0x000e24000021f100 */
[----:B0-----:R-:W-:Y:S01]  /*a4b0*/  PRMT R19, R0, 0x7610, R19 ;  /* 0x0000761000137816 */ /* 0x001fe20000000013 */
[----:B------:R-:W-:Y:S06]  /*a4c0*/  BRA `(.L_x_10618) ;  /* 0x0000000400107947 */ /* 0x000fec0003800000 */
.L_x_10631:
        /* <DEDUP_REMOVED lines=21> */
.L_x_10640:
[----:B------:R-:W-:Y:S05]  /*a620*/  BSYNC.RECONVERGENT B1 ;  /* 0x0000000000017941 */ /* 0x000fea0003800200 */
.L_x_10639:
[----:B------:R-:W-:Y:S01]  /*a630*/  IMAD.SHL.U32 R0, R0, 0x200000, RZ ;  /* 0x0020000000007824 */ /* 0x000fe200078e00ff */
[----:B------:R-:W-:-:S04]  /*a640*/  LEA R2, R2, 0x37800000, 0x17 ;  /* 0x3780000002027811 */ /* 0x000fc800078eb8ff */
[----:B------:R-:W-:-:S07]  /*a650*/  LOP3.LUT R0, R2, R0, R7, 0xfe, !PT ;  /* 0x0000000002007212 */ /* 0x000fce00078efe07 */
.L_x_10638:
[----:B------:R-:W-:Y:S05]  /*a660*/  BSYNC.RECONVERGENT B0 ;  /* 0x0000000000007941 */ /* 0x000fea0003800200 */
.L_x_10637:
[----:B------:R-:W0:Y:S02]  /*a670*/  F2I.FTZ.TRUNC.NTZ R0, R0 ;  /* 0x0000000000007305 */ /* 0x000e24000021f100 */
[----:B0-----:R-:W-:Y:S01]  /*a680*/  PRMT R19, R0, 0x7610, R19 ;  /* 0x0000761000137816 */ /* 0x001fe20000000013 */
[----:B------:R-:W-:Y:S06]  /*a690*/  BRA `(.L_x_10618) ;  /* 0x00000000009c7947 */ /* 0x000fec0003800000 */
.L_x_10630:
        /* <DEDUP_REMOVED lines=14> */
.L_x_10644:
[----:B------:R-:W-:Y:S05]  /*a780*/  BSYNC.RECONVERGENT B0 ;  /* 0x0000000000007941 */ /* 0x000fea0003800200 */
.L_x_10643:
[----:B------:R-:W0:Y:S02]  /*a790*/  F2I.FTZ.TRUNC.NTZ R0, R0 ;  /* 0x0000000000007305 */ /* 0x000e24000021f100 */
[----:B0-----:R-:W-:Y:S01]  /*a7a0*/  PRMT R19, R0, 0x7610, R19 ;  /* 0x0000761000137816 */ /* 0x001fe20000000013 */
[----:B------:R-:W-:Y:S06]  /*a7b0*/  BRA `(.L_x_10618) ;  /* 0x0000000000547947 */ /* 0x000fec0003800000 */
.L_x_10617:
        /* <DEDUP_REMOVED lines=16> */
.L_x_10645:
[----:B------:R-:W-:Y:S01]  /*a8c0*/  PRMT R19, RZ, 0x7610, R19 ;  /* 0x00007610ff137816 */ /* 0x000fe20000000013 */
[----:B------:R-:W-:Y:S06]  /*a8d0*/  BRA `(.L_x_10618) ;  /* 0x00000000000c7947 */ /* 0x000fec0003800000 */
.L_x_10642:
[----:B------:R0:W5:Y:S01]  /*a8e0*/  LDG.E.U16 R19, desc[UR36][R2.64] ;  /* 0x0000002402137981 */ /* 0x000162000c1e1500 */
[----:B------:R-:W-:Y:S05]  /*a8f0*/  BRA `(.L_x_10618) ;  /* 0x0000000000047947 */ /* 0x000fea0003800000 */
.L_x_10641:
[----:B------:R0:W5:Y:S02]  /*a900*/  LDG.E.U16 R19, desc[UR36][R2.64] ;  /* 0x0000002402137981 */ /* 0x000164000c1e1500 */
.L_x_10618:
        /* <DEDUP_REMOVED lines=16> */
.L_x_10649:
[----:B------:R0:W5:Y:S01]  /*aa10*/  LDG.E.U8 R0, desc[UR36][R2.64] ;  /* 0x0000002402007981 */ /* 0x000162000c1e1100 */
[----:B------:R-:W-:Y:S05]  /*aa20*/  BRA `(.L_x_10651) ;  /* 0x0000000c004c7947 */ /* 0x000fea0003800000 */
.L_x_10648:
        /* <DEDUP_REMOVED lines=8> */
.L_x_10653:
[----:B------:R0:W5:Y:S01]  /*aab0*/  LDG.E.U16 R0, desc[UR36][R2.64] ;  /* 0x0000002402007981 */ /* 0x000162000c1e1500 */
[----:B------:R-:W-:Y:S05]  /*aac0*/  BRA `(.L_x_10651) ;  /* 0x0000000c00247947 */ /* 0x000fea0003800000 */
.L_x_10652:
[----:B------:R0:W5:Y:S01]  /*aad0*/  LDG.E.U16 R0, desc[UR36][R2.64] ;  /* 0x0000002402007981 */ /* 0x000162000c1e1500 */
[----:B------:R-:W-:Y:S05]  /*aae0*/  BRA `(.L_x_10651) ;  /* 0x0000000c001c7947 */ /* 0x000fea0003800000 */
.L_x_10647:
        /* <DEDUP_REMOVED lines=9> */
.L_x_10655:
[----:B------:R-:W2:Y:S02]  /*ab80*/  LDG.E.U16 R4, desc[UR36][R2.64] ;  /* 0x0000002402047981 */ /* 0x000ea4000c1e1500 */
[----:B--2---:R-:W-:-:S06]  /*ab90*/  HADD2.F32 R4, -RZ, R4.H0_H0 ;  /* 0x20000004ff047230 */ /* 0x004fcc0000004100 */
[----:B------:R-:W0:Y:S02]  /*aba0*/  F2I.FTZ.TRUNC.NTZ R4, R4 ;  /* 0x0000000400047305 */ /* 0x000e24000021f100 */
[----:B0-----:R-:W-:Y:S01]  /*abb0*/  PRMT R0, R4, 0x7610, R0 ;  /* 0x0000761004007816 */ /* 0x001fe20000000000 */
[----:B------:R-:W-:Y:S06]  /*abc0*/  BRA `(.L_x_10651) ;  /* 0x0000000800e47947 */ /* 0x000fec0003800000 */
.L_x_10654:
        /* <DEDUP_REMOVED lines=9> */
.L_x_10657:
[----:B------:R-:W2:Y:S02]  /*ac60*/  LDG.E.U16 R2, desc[UR36][R2.64] ;  /* 0x0000002402027981 */ /* 0x000ea4000c1e1500 */
[----:B--2---:R-:W-:-:S06]  /*ac70*/  HADD2.F32 R4, -RZ, R2.H0_H0 ;  /* 0x20000002ff047230 */ /* 0x004fcc0000004100 */
[----:B------:R-:W0:Y:S02]  /*ac80*/  F2I.FTZ.TRUNC.NTZ R4, R4 ;  /* 0x0000000400047305 */ /* 0x000e24000021f100 */
[----:B0-----:R-:W-:Y:S01]  /*ac90*/  PRMT R0, R4, 0x7610, R0 ;  /* 0x0000761004007816 */ /* 0x001fe20000000000 */
[----:B------:R-:W-:Y:S06]  /*aca0*/  BRA `(.L_x_10651) ;  /* 0x0000000800ac7947 */ /* 0x000fec0003800000 */
.L_x_10656:
[----:B------:R-:W2:Y:S02]  /*acb0*/  LDG.E.64 R2, desc[UR36][R2.64] ;  /* 0x0000002402027981 */ /* 0x000ea4000c1e1b00 */
[----:B--2---:R4:W0:Y:S02]  /*acc0*/  F2I.F64.TRUNC R0, R2 ;  /* 0x0000000200007311 */ /* 0x004824000030d100 */
[----:B0---4-:R-:W-:Y:S05]  /*acd0*/  BRA `(.L_x_10651) ;  /* 0x0000000800a07947 */ /* 0x011fea0003800000 */
.L_x_10646:
        /* <DEDUP_REMOVED lines=12> */
.L_x_10660:
[----:B------:R-:W2:Y:S02]  /*ada0*/  LDG.E.64 R2, desc[UR36][R2.64] ;  /* 0x0000002402027981 */ /* 0x000ea4000c1e1b00 */
[----:B--2---:R0:W1:Y:S02]  /*adb0*/  F2I.F64.TRUNC R0, R2 ;  /* 0x0000000200007311 */ /* 0x004064000030d100 */
[----:B01----:R-:W-:Y:S05]  /*adc0*/  BRA `(.L_x_10651) ;  /* 0x0000000800647947 */ /* 0x003fea0003800000 */
.L_x_10659:
        /* <DEDUP_REMOVED lines=27> */
.L_x_10662:
        /* <DEDUP_REMOVED lines=14> */
.L_x_10661:
[----:B------:R-:W2:Y:S02]  /*b060*/  LDG.E.U16 R4, desc[UR36][R2.64] ;  /* 0x0000002402047981 */ /* 0x000ea4000c1e1500 */
[----:B--2---:R-:W-:-:S06]  /*b070*/  SHF.L.U32 R4, R4, 0x10, RZ ;  /* 0x0000001004047819 */ /* 0x004fcc00000006ff */
[----:B------:R-:W0:Y:S02]  /*b080*/  F2I.FTZ.TRUNC.NTZ R4, R4 ;  /* 0x0000000400047305 */ /* 0x000e24000021f100 */
[----:B0-----:R-:W-:Y:S01]  /*b090*/  PRMT R0, R4, 0x7610, R0 ;  /* 0x0000761004007816 */ /* 0x001fe20000000000 */
[----:B------:R-:W-:Y:S06]  /*b0a0*/  BRA `(.L_x_10651) ;  /* 0x0000000400ac7947 */ /* 0x000fec0003800000 */
.L_x_10658:
        /* <DEDUP_REMOVED lines=10> */
.L_x_10665:
        /* <DEDUP_REMOVED lines=21> */
.L_x_10669:
[----:B------:R-:W-:Y:S05]  /*b2a0*/  BSYNC.RECONVERGENT B1 ;  /* 0x0000000000017941 */ /* 0x000fea0003800200 */
.L_x_10668:
[----:B------:R-:W-:Y:S01]  /*b2b0*/  IMAD.SHL.U32 R0, R0, 0x100000, RZ ;  /* 0x0010000000007824 */ /* 0x000fe200078e00ff */
[----:B------:R-:W-:-:S04]  /*b2c0*/  LEA R2, R2, 0x3b800000, 0x17 ;  /* 0x3b80000002027811 */ /* 0x000fc800078eb8ff */
[----:B------:R-:W-:-:S07]  /*b2d0*/  LOP3.LUT R4, R2, R0, R7, 0xfe, !PT ;  /* 0x0000000002047212 */ /* 0x000fce00078efe07 */
.L_x_10667:
[----:B------:R-:W-:Y:S05]  /*b2e0*/  BSYNC.RECONVERGENT B0 ;  /* 0x0000000000007941 */ /* 0x000fea0003800200 */
.L_x_10666:
[----:B------:R-:W0:Y:S02]  /*b2f0*/  F2I.FTZ.TRUNC.NTZ R4, R4 ;  /* 0x0000000400047305 */ /* 0x000e24000021f100 */
[----:B0-----:R-:W-:Y:S01]  /*b300*/  PRMT R0, R4, 0x7610, R0 ;  /* 0x0000761004007816 */ /* 0x001fe20000000000 */
[----:B------:R-:W-:Y:S06]  /*b310*/  BRA `(.L_x_10651) ;  /* 0x0000000400107947 */ /* 0x000fec0003800000 */
.L_x_10664:
        /* <DEDUP_REMOVED lines=21> */
.L_x_10673:
[----:B------:R-:W-:Y:S05]  /*b470*/  BSYNC.RECONVERGENT B1 ;  /* 0x0000000000017941 */ /* 0x000fea0003800200 */
.L_x_10672:
[----:B------:R-:W-:Y:S01]  /*b480*/  IMAD.SHL.U32 R0, R0, 0x200000, RZ ;  /* 0x0020000000007824 */ /* 0x000fe200078e00ff */
[----:B------:R-:W-:-:S04]  /*b490*/  LEA R2, R2, 0x37800000, 0x17 ;  /* 0x3780000002027811 */ /* 0x000fc800078eb8ff */
[----:B------:R-:W-:-:S07]  /*b4a0*/  LOP3.LUT R4, R2, R0, R7, 0xfe, !PT ;  /* 0x0000000002047212 */ /* 0x000fce00078efe07 */
.L_x_10671:
[----:B------:R-:W-:Y:S05]  /*b4b0*/  BSYNC.RECONVERGENT B0 ;  /* 0x0000000000007941 */ /* 0x000fea0003800200 */
.L_x_10670:
[----:B------:R-:W0:Y:S02]  /*b4c0*/  F2I.FTZ.TRUNC.NTZ R4, R4 ;  /* 0x0000000400047305 */ /* 0x000e24000021f100 */
[----:B0-----:R-:W-:Y:S01]  /*b4d0*/  PRMT R0, R4, 0x7610, R0 ;  /* 0x0000761004007816 */ /* 0x001fe20000000000 */
[----:B------:R-:W-:Y:S06]  /*b4e0*/  BRA `(.L_x_10651) ;  /* 0x00000000009c7947 */ /* 0x000fec0003800000 */
.L_x_10663:
        /* <DEDUP_REMOVED lines=14> */
.L_x_10677:
[----:B------:R-:W-:Y:S05]  /*b5d0*/  BSYNC.RECONVERGENT B0 ;  /* 0x0000000000007941 */ /* 0x000fea0003800200 */
.L_x_10676:
[----:B------:R-:W0:Y:S02]  /*b5e0*/  F2I.FTZ.TRUNC.NTZ R4, R4 ;  /* 0x0000000400047305 */ /* 0x000e24000021f100 */
[----:B0-----:R-:W-:Y:S01]  /*b5f0*/  PRMT R0, R4, 0x7610, R0 ;  /* 0x0000761004007816 */ /* 0x001fe20000000000 */
[----:B------:R-:W-:Y:S06]  /*b600*/  BRA `(.L_x_10651) ;  /* 0x0000000000547947 */ /* 0x000fec0003800000 */
.L_x_10650:
        /* <DEDUP_REMOVED lines=16> */
.L_x_10678:
[----:B------:R-:W-:Y:S01]  /*b710*/  PRMT R0, RZ, 0x7610, R0 ;  /* 0x00007610ff007816 */ /* 0x000fe20000000000 */
[----:B------:R-:W-:Y:S06]  /*b720*/  BRA `(.L_x_10651) ;  /* 0x00000000000c7947 */ /* 0x000fec0003800000 */
.L_x_10675:
[----:B------:R0:W5:Y:S01]  /*b730*/  LDG.E.U16 R0, desc[UR36][R2.64] ;  /* 0x0000002402007981 */ /* 0x000162000c1e1500 */
[----:B------:R-:W-:Y:S05]  /*b740*/  BRA `(.L_x_10651) ;  /* 0x0000000000047947 */ /* 0x000fea0003800000 */
.L_x_10674:
[----:B------:R0:W5:Y:S02]  /*b750*/  LDG.E.U16 R0, desc[UR36][R2.64] ;  /* 0x0000002402007981 */ /* 0x000164000c1e1500 */
.L_x_10651:
[----:B------:R-:W0:Y:S01]  /*b760*/  LDCU.64 UR6, c[0x0][0x5e8] ;  /* 0x0000bd00ff0677ac */ /* 0x000e220008000a00 */
[----:B-1-3-5:R-:W-:Y:S02]  /*b770*/  LOP3.LUT R0, R0, 0xffff, RZ, 0xc0, !PT ;  /* 0x0000ffff00007812 */ /* 0x02afe400078ec0ff */
[----:B------:R-:W-:Y:S01]  /*b780*/  LOP3.LUT R19, R19, 0xffff, RZ, 0xc0, !PT ;  /* 0x0000ffff13137812 */ /* 0x000fe200078ec0ff */
[----:B------:R-:W-:Y:S01]  /*b790*/  UPRMT UR4, UR43, 0x9910, URZ ;  /* 0x000099102b047896 */ /* 0x000fe200080000ff */
[----:B------:R-:W-:Y:S02]  /*b7a0*/  ISETP.GT.U32.AND P0, PT, R0, 0xf, PT ;  /* 0x0000000f0000780c */ /* 0x000fe40003f04070 */
[----:B------:R-:W-:Y:S01]  /*b7b0*/  SHF.L.U32 R19, R19, R0, RZ ;  /* 0x0000000013137219 */ /* 0x000fe200000006ff */
[----:B------:R-:W-:-:S03]  /*b7c0*/  UISETP.GT.AND UP0, UPT, UR4, 0x9, UPT ;  /* 0x000000090400788c */ /* 0x000fc6000bf04270 */
[----:B------:R-:W-:Y:S02]  /*b7d0*/  SEL R19, R19, RZ, !P0 ;  /* 0x000000ff13137207 */ /* 0x000fe40004000000 */
[----:B0-2-4-:R-:W-:-:S05]  /*b7e0*/  IADD3 R2, P1, PT, R16, UR6, RZ ;  /* 0x0000000610027c10 */ /* 0x015fca000ff3e0ff */
        /* <DEDUP_REMOVED lines=12> */
.L_x_10682:
[----:B------:R0:W-:Y:S01]  /*b8b0*/  STG.E.U8 desc[UR36][R2.64], R19 ;  /* 0x0000001302007986 */ /* 0x0001e2000c101124 */
[----:B------:R-:W-:Y:S05]  /*b8c0*/  BRA `(.L_x_10684) ;  /* 0x0000000c004c7947 */ /* 0x000fea0003800000 */
.L_x_10681:
        /* <DEDUP_REMOVED lines=10> */
.L_x_10686:
[----:B------:R-:W-:-:S05]  /*b970*/  PRMT R5, R19, 0x9910, RZ ;  /* 0x0000991013057816 */ /* 0x000fca00000000ff */
[----:B------:R0:W-:Y:S01]  /*b980*/  STG.E desc[UR36][R2.64], R5 ;  /* 0x0000000502007986 */ /* 0x0001e2000c101924 */
[----:B------:R-:W-:Y:S05]  /*b990*/  BRA `(.L_x_10684) ;  /* 0x0000000c00187947 */ /* 0x000fea0003800000 */
.L_x_10685:
[----:B------:R0:W-:Y:S01]  /*b9a0*/  STG.E.U16 desc[UR36][R2.64], R19 ;  /* 0x0000001302007986 */ /* 0x0001e2000c101524 */
[----:B------:R-:W-:Y:S05]  /*b9b0*/  BRA `(.L_x_10684) ;  /* 0x0000000c00107947 */ /* 0x000fea0003800000 */
.L_x_10680:
        /* <DEDUP_REMOVED lines=9> */
.L_x_10688:
[----:B------:R-:W0:Y:S02]  /*ba50*/  I2F.S16 R0, R19 ;  /* 0x0000001300007306 */ /* 0x000e240000101400 */
[----:B0-----:R-:W-:-:S05]  /*ba60*/  F2FP.F16.F32.PACK_AB R0, RZ, R0 ;  /* 0x00000000ff00723e */ /* 0x001fca00000000ff */
[----:B------:R0:W-:Y:S01]  /*ba70*/  STG.E.U16 desc[UR36][R2.64], R0 ;  /* 0x0000000002007986 */ /* 0x0001e2000c101524 */
[----:B------:R-:W-:Y:S05]  /*ba80*/  BRA `(.L_x_10684) ;  /* 0x0000000800dc7947 */ /* 0x000fea0003800000 */
.L_x_10687:
        /* <DEDUP_REMOVED lines=10> */
.L_x_10690:
[----:B------:R-:W0:Y:S02]  /*bb30*/  I2F.S16 R19, R19 ;  /* 0x0000001300137306 */ /* 0x000e240000101400 */
[----:B0-----:R-:W-:-:S04]  /*bb40*/  F2FP.F16.F32.PACK_AB R5, RZ, R19 ;  /* 0x00000013ff05723e */ /* 0x001fc800000000ff */
[----:B------:R-:W-:-:S05]  /*bb50*/  PRMT R5, R5, 0x5410, RZ ;  /* 0x0000541005057816 */ /* 0x000fca00000000ff */
[----:B------:R0:W-:Y:S01]  /*bb60*/  STG.E desc[UR36][R2.64], R5 ;  /* 0x0000000502007986 */ /* 0x0001e2000c101924 */
[----:B------:R-:W-:Y:S05]  /*bb70*/  BRA `(.L_x_10684) ;  /* 0x0000000800a07947 */ /* 0x000fea0003800000 */
.L_x_10689:
[----:B------:R-:W0:Y:S02]  /*bb80*/  I2F.F64.S16 R4, R19 ;  /* 0x0000001300047312 */ /* 0x000e240000101c00 */
[----:B0-----:R0:W-:Y:S01]  /*bb90*/  STG.E.64 desc[UR36][R2.64], R4 ;  /* 0x0000000402007986 */ /* 0x0011e2000c101b24 */
[----:B------:R-:W-:Y:S05]  /*bba0*/  BRA `(.L_x_10684) ;  /* 0x0000000800947947 */ /* 0x000fea0003800000 */
.L_x_10679:
        /* <DEDUP_REMOVED lines=12> */
.L_x_10694:
        /* <DEDUP_REMOVED lines=18> */
.L_x_10697:
[----:B------:R-:W-:-:S04]  /*bd90*/  SHF.R.U32.HI R5, RZ, 0x18, R5 ;  /* 0x00000018ff057819 */ /* 0x000fc80000011605 */
[----:B------:R-:W-:-:S07]  /*bda0*/  LOP3.LUT R0, R0, 0x80, R5, 0xf8, !PT ;  /* 0x0000008000007812 */ /* 0x000fce00078ef805 */
.L_x_10696:
[----:B------:R-:W-:Y:S05]  /*bdb0*/  BSYNC.RECONVERGENT B0 ;  /* 0x0000000000007941 */ /* 0x000fea0003800200 */
.L_x_10695:
[----:B------:R0:W-:Y:S01]  /*bdc0*/  STG.E.U8 desc[UR36][R2.64], R0 ;  /* 0x0000000002007986 */ /* 0x0001e2000c101124 */
[----:B------:R-:W-:Y:S05]  /*bdd0*/  BRA `(.L_x_10684) ;  /* 0x0000000800087947 */ /* 0x000fea0003800000 */
.L_x_10693:
        /* <DEDUP_REMOVED lines=18> */
.L_x_10700:
[----:B------:R-:W-:-:S04]  /*bf00*/  SHF.R.U32.HI R5, RZ, 0x18, R5 ;  /* 0x00000018ff057819 */ /* 0x000fc80000011605 */
[----:B------:R-:W-:-:S07]  /*bf10*/  LOP3.LUT R0, R0, 0x80, R5, 0xf8, !PT ;  /* 0x0000008000007812 */ /* 0x000fce00078ef805 */
.L_x_10699:
[----:B------:R-:W-:Y:S05]  /*bf20*/  BSYNC.RECONVERGENT B0 ;  /* 0x0000000000007941 */ /* 0x000fea0003800200 */
.L_x_10698:
[----:B------:R0:W-:Y:S01]  /*bf30*/  STG.E.U8 desc[UR36][R2.64], R0 ;  /* 0x0000000002007986 */ /* 0x0001e2000c101124 */
[----:B------:R-:W-:Y:S05]  /*bf40*/  BRA `(.L_x_10684) ;  /* 0x0000000400ac7947 */ /* 0x000fea0003800000 */
.L_x_10692:
        /* <DEDUP_REMOVED lines=22> */
.L_x_10702:
[----:B------:R-:W-:-:S04]  /*c0b0*/  PRMT R4, R19, 0x9910, RZ ;  /* 0x0000991013047816 */ /* 0x000fc800000000ff */
[----:B------:R-:W-:-:S05]  /*c0c0*/  SHF.R.S32.HI R5, RZ, 0x1f, R4 ;  /* 0x0000001fff057819 */ /* 0x000fca0000011404 */
[----:B------:R0:W-:Y:S01]  /*c0d0*/  STG.E.64 desc[UR36][R2.64], R4 ;  /* 0x0000000402007986 */ /* 0x0001e2000c101b24 */
[----:B------:R-:W-:Y:S05]  /*c0e0*/  BRA `(.L_x_10684) ;  /* 0x0000000400447947 */ /* 0x000fea0003800000 */
.L_x_10701:
[----:B------:R-:W-:-:S05]  /*c0f0*/  PRMT R5, R19, 0x9910, RZ ;  /* 0x0000991013057816 */ /* 0x000fca00000000ff */
[----:B------:R0:W-:Y:S01]  /*c100*/  STG.E desc[UR36][R2.64], R5 ;  /* 0x0000000502007986 */ /* 0x0001e2000c101924 */
[----:B------:R-:W-:Y:S05]  /*c110*/  BRA `(.L_x_10684) ;  /* 0x0000000400387947 */ /* 0x000fea0003800000 */
.L_x_10691:
        /* <DEDUP_REMOVED lines=11> */
.L_x_10704:
[----:B------:R-:W-:Y:S01]  /*c1d0*/  CS2R R6, SRZ ;  /* 0x0000000000067805 */ /* 0x000fe2000001ff00 */
[----:B------:R-:W0:Y:S04]  /*c1e0*/  I2F.F64.S16 R4, R19 ;  /* 0x0000001300047312 */ /* 0x000e280000101c00 */
[----:B0-----:R0:W-:Y:S01]  /*c1f0*/  STG.E.128 desc[UR36][R2.64], R4 ;  /* 0x0000000402007986 */ /* 0x0011e2000c101d24 */
[----:B------:R-:W-:Y:S05]  /*c200*/  BRA `(.L_x_10684) ;  /* 0x0000000000fc7947 */ /* 0x000fea0003800000 */
.L_x_10703:
[----:B------:R-:W-:-:S09]  /*c210*/  UISETP.NE.AND UP0, UPT, UR4, 0xf, UPT ;  /* 0x0000000f0400788c */ /* 0x000fd2000bf05270 */
[----:B------:R-:W-:Y:S05]  /*c220*/  BRA.U !UP0, `(.L_x_10705) ;  /* 0x0000000108e87547 */ /* 0x000fea000b800000 */
[----:B------:R-:W-:-:S09]  /*c230*/  UISETP.NE.AND UP0, UPT, UR4, 0x17, UPT ;  /* 0x000000170400788c */ /* 0x000fd2000bf05270 */
[----:B------:R-:W-:Y:S05]  /*c240*/  BRA.U !UP0, `(.L_x_10706) ;  /* 0x0000000108907547 */ /* 0x000fea000b800000 */
[----:B------:R-:W-:-:S09]  /*c250*/  UISETP.NE.AND UP0, UPT, UR4, 0x18, UPT ;  /* 0x000000180400788c */ /* 0x000fd2000bf05270 */
[----:B------:R-:W-:Y:S05]  /*c260*/  BRA.U !UP0, `(.L_x_10707) ;  /* 0x0000000108447547 */ /* 0x000fea000b800000 */
.L_x_10683:
        /* <DEDUP_REMOVED lines=16> */
.L_x_10708:
[----:B------:R-:W-:Y:S05]  /*c370*/  BRA `(.L_x_10684) ;  /* 0x0000000000a07947 */ /* 0x000fea0003800000 */
.L_x_10707:
        /* <DEDUP_REMOVED lines=13> */
.L_x_10710:
[----:B------:R-:W-:Y:S05]  /*c450*/  BSYNC.RECONVERGENT B0 ;  /* 0x0000000000007941 */ /* 0x000fea0003800200 */
.L_x_10709:
[----:B------:R-:W-:-:S05]  /*c460*/  LOP3.LUT R5, R0, 0x80, R5, 0xf8, !PT ;  /* 0x0000008000057812 */ /* 0x000fca00078ef805 */
[----:B------:R3:W-:Y:S01]  /*c470*/  STG.E.U8 desc[UR36][R2.64], R5 ;  /* 0x0000000502007986 */ /* 0x0007e2000c101124 */
[----:B------:R-:W-:Y:S05]  /*c480*/  BRA `(.L_x_10684) ;  /* 0x00000000005c7947 */ /* 0x000fea0003800000 */
.L_x_10706:
        /* <DEDUP_REMOVED lines=12> */
.L_x_10712:
[----:B------:R-:W-:Y:S01]  /*c550*/  IMAD.MOV.U32 R0, RZ, RZ, 0x7f ;  /* 0x0000007fff007424 */ /* 0x000fe200078e00ff */
[----:B------:R-:W-:-:S04]  /*c560*/  ISETP.GT.U32.AND P0, PT, R4, 0x7f800000, PT ;  /* 0x7f8000000400780c */ /* 0x000fc80003f04070 */
[----:B------:R-:W-:-:S09]  /*c570*/  SEL R0, R0, 0x7c, P0 ;  /* 0x0000007c00007807 */ /* 0x000fd20000000000 */
.L_x_10713:
[----:B------:R-:W-:Y:S05]  /*c580*/  BSYNC.RECONVERGENT B0 ;  /* 0x0000000000007941 */ /* 0x000fea0003800200 */
.L_x_10711:
[----:B------:R-:W-:-:S04]  /*c590*/  SHF.R.U32.HI R5, RZ, 0x18, R5 ;  /* 0x00000018ff057819 */ /* 0x000fc80000011605 */
[----:B------:R-:W-:-:S05]  /*c5a0*/  LOP3.LUT R5, R0, 0x80, R5, 0xf8, !PT ;  /* 0x0000008000057812 */ /* 0x000fca00078ef805 */
[----:B------:R2:W-:Y:S01]  /*c5b0*/  STG.E.U8 desc[UR36][R2.64], R5 ;  /* 0x0000000502007986 */ /* 0x0005e2000c101124 */
[----:B------:R-:W-:Y:S05]  /*c5c0*/  BRA `(.L_x_10684) ;  /* 0x00000000000c7947 */ /* 0x000fea0003800000 */
.L_x_10705:
[----:B------:R-:W0:Y:S02]  /*c5d0*/  I2F.S16 R0, R19 ;  /* 0x0000001300007306 */ /* 0x000e240000101400 */
[----:B0-----:R-:W-:-:S05]  /*c5e0*/  F2FP.BF16.F32.PACK_AB R0, RZ, R0 ;  /* 0x00000000ff00723e */ /* 0x001fca00000010ff */
[----:B------:R4:W-:Y:S02]  /*c5f0*/  STG.E.U16 desc[UR36][R2.64], R0 ;  /* 0x0000000002007986 */ /* 0x0009e4000c101524 */
.L_x_10684:
[----:B------:R-:W-:-:S07]  /*c600*/  IADD3 R17, PT, PT, R17, 0x80, RZ ;  /* 0x0000008011117810 */ /* 0x000fce0007ffe0ff */
.L_x_10611:
[----:B------:R-:W-:Y:S05]  /*c610*/  BSYNC.RECONVERGENT B6 ;  /* 0x0000000000067941 */ /* 0x000fea0003800200 */
.L_x_10610:
        /* <DEDUP_REMOVED lines=357> */
.L_x_10714:
        /* <DEDUP_REMOVED lines=19> */
.L_x_10718:
[----:B------:R0:W5:Y:S01]  /*dda0*/  LDG.E.U8 R19, desc[UR36][R2.64] ;  /* 0x0000002402137981 */ /* 0x000162000c1e1100 */
[----:B------:R-:W-:Y:S05]  /*ddb0*/  BRA `(.L_x_10720) ;  /* 0x0000000c004c7947 */ /* 0x000fea0003800000 */
.L_x_10717:
        /* <DEDUP_REMOVED lines=8> */
.L_x_10722:
[----:B------:R0:W5:Y:S01]  /*de40*/  LDG.E.U16 R19, desc[UR36][R2.64] ;  /* 0x0000002402137981 */ /* 0x000162000c1e1500 */
[----:B------:R-:W-:Y:S05]  /*de50*/  BRA `(.L_x_10720) ;  /* 0x0000000c00247947 */ /* 0x000fea0003800000 */
.L_x_10721:
[----:B------:R0:W5:Y:S01]  /*de60*/  LDG.E.U16 R19, desc[UR36][R2.64] ;  /* 0x0000002402137981 */ /* 0x000162000c1e1500 */
[----:B------:R-:W-:Y:S05]  /*de70*/  BRA `(.L_x_10720) ;  /* 0x0000000c001c7947 */ /* 0x000fea0003800000 */
.L_x_10716:
        /* <DEDUP_REMOVED lines=9> */
.L_x_10724:
[----:B------:R-:W2:Y:S02]  /*df10*/  LDG.E.U16 R0, desc[UR36][R2.64] ;  /* 0x0000002402007981 */ /* 0x000ea4000c1e1500 */
[----:B--2---:R-:W-:-:S06]  /*df20*/  HADD2.F32 R0, -RZ, R0.H0_H0 ;  /* 0x20000000ff007230 */ /* 0x004fcc0000004100 */
[----:B------:R-:W0:Y:S02]  /*df30*/  F2I.FTZ.TRUNC.NTZ R0, R0 ;  /* 0x0000000000007305 */ /* 0x000e24000021f100 */
[----:B0-----:R-:W-:Y:S01]  /*df40*/  PRMT R19, R0, 0x7610, R19 ;  /* 0x0000761000137816 */ /* 0x001fe20000000013 */
[----:B------:R-:W-:Y:S06]  /*df50*/  BRA `(.L_x_10720) ;  /* 0x0000000800e47947 */ /* 0x000fec0003800000 */
.L_x_10723:
        /* <DEDUP_REMOVED lines=9> */
.L_x_10726:
[----:B------:R-:W2:Y:S02]  /*dff0*/  LDG.E.U16 R2, desc[UR36][R2.64] ;  /* 0x0000002402027981 */ /* 0x000ea4000c1e1500 */
[----:B--2---:R-:W-:-:S06]  /*e000*/  HADD2.F32 R0, -RZ, R2.H0_H0 ;  /* 0x20000002ff007230 */ /* 0x004fcc0000004100 */
[----:B------:R-:W0:Y:S02]  /*e010*/  F2I.FTZ.TRUNC.NTZ R0, R0 ;  /* 0x0000000000007305 */ /* 0x000e24000021f100 */
[----:B0-----:R-:W-:Y:S01]  /*e020*/  PRMT R19, R0, 0x7610, R19 ;  /* 0x0000761000137816 */ /* 0x001fe20000000013 */
[----:B------:R-:W-:Y:S06]  /*e030*/  BRA `(.L_x_10720) ;  /* 0x0000000800ac7947 */ /* 0x000fec0003800000 */
.L_x_10725:
[----:B------:R-:W2:Y:S02]  /*e040*/  LDG.E.64 R2, desc[UR36][R2.64] ;  /* 0x0000002402027981 */ /* 0x000ea4000c1e1b00 */
[----:B--2---:R0:W1:Y:S02]  /*e050*/  F2I.F64.TRUNC R19, R2 ;  /* 0x0000000200137311 */ /* 0x004064000030d100 */
[----:B01----:R-:W-:Y:S05]  /*e060*/  BRA `(.L_x_10720) ;  /* 0x0000000800a07947 */ /* 0x003fea0003800000 */
.L_x_10715:
        /* <DEDUP_REMOVED lines=12> */
.L_x_10729:
[----:B------:R-:W2:Y:S02]  /*e130*/  LDG.E.64 R2, desc[UR36][R2.64] ;  /* 0x0000002402027981 */ /* 0x000ea4000c1e1b00 */
[----:B--2---:R0:W1:Y:S02]  /*e140*/  F2I.F64.TRUNC R19, R2 ;  /* 0x0000000200137311 */ /* 0x004064000030d100 */
[----:B01----:R-:W-:Y:S05]  /*e150*/  BRA `(.L_x_10720) ;  /* 0x0000000800647947 */ /* 0x003fea0003800000 */
.L_x_10728:
        /* <DEDUP_REMOVED lines=27> */
.L_x_10731:
        /* <DEDUP_REMOVED lines=14> */
.L_x_10730:
[----:B------:R-:W2:Y:S02]  /*e3f0*/  LDG.E.U16 R0, desc[UR36][R2.64] ;  /* 0x0000002402007981 */ /* 0x000ea4000c1e1500 */
[----:B--2---:R-:W-:-:S06]  /*e400*/  IMAD.U32 R0, R0, 0x10000, RZ ;  /* 0x0001000000007824 */ /* 0x004fcc00078e00ff */
[----:B------:R-:W0:Y:S02]  /*e410*/  F2I.FTZ.TRUNC.NTZ R0, R0 ;  /* 0x0000000000007305 */ /* 0x000e24000021f100 */
[----:B0-----:R-:W-:Y:S01]  /*e420*/  PRMT R19, R0, 0x7610, R19 ;  /* 0x0000761000137816 */ /* 0x001fe20000000013 */
[----:B------:R-:W-:Y:S06]  /*e430*/  BRA `(.L_x_10720) ;  /* 0x0000000400ac7947 */ /* 0x000fec0003800000 */
.L_x_10727:
        /* <DEDUP_REMOVED lines=10> */
.L_x_10734:
        /* <DEDUP_REMOVED lines=21> */
.L_x_10738:
[----:B------:R-:W-:Y:S05]  /*e630*/  BSYNC.RECONVERGENT B1 ;  /* 0x0000000000017941 */ /* 0x000fea0003800200 */
.L_x_10737:
[----:B------:R-:W-:Y:S01]  /*e640*/  IMAD.SHL.U32 R0, R0, 0x100000, RZ ;  /* 0x0010000000007824 */ /* 0x000fe200078e00ff */
[----:B------:R-:W-:-:S04]  /*e650*/  LEA R2, R2, 0x3b800000, 0x17 ;  /* 0x3b80000002027811 */ /* 0x000fc800078eb8ff */
[----:B------:R-:W-:-:S07]  /*e660*/  LOP3.LUT R0, R2, R0, R7, 0xfe, !PT ;  /* 0x0000000002007212 */ /* 0x000fce00078efe07 */
.L_x_10736:
[----:B------:R-:W-:Y:S05]  /*e670*/  BSYNC.RECONVERGENT B0 ;  /* 0x0000000000007941 */ /* 0x000fea0003800200 */
.L_x_10735:
[----:B------:R-:W0:Y:S02]  /*e680*/  F2I.FTZ.TRUNC.NTZ R0, R0 ;  /* 0x0000000000007305 */ /* 0x000e24000021f100 */
[----:B0-----:R-:W-:Y:S01]  /*e690*/  PRMT R19, R0, 0x7610, R19 ;  /* 0x0000761000137816 */ /* 0x001fe20000000013 */
[----:B------:R-:W-:Y:S06]  /*e6a0*/  BRA `(.L_x_10720) ;  /* 0x0000000400107947 */ /* 0x000fec0003800000 */
.L_x_10733:
        /* <DEDUP_REMOVED lines=21> */
.L_x_10742:
[----:B------:R-:W-:Y:S05]  /*e800*/  BSYNC.RECONVERGENT B1 ;  /* 0x0000000000017941 */ /* 0x000fea0003800200 */
.L_x_10741:
[----:B------:R-:W-:Y:S01]  /*e810*/  IMAD.SHL.U32 R0, R0, 0x200000, RZ ;  /* 0x0020000000007824 */ /* 0x000fe200078e00ff */
[----:B------:R-:W-:-:S04]  /*e820*/  LEA R2, R2, 0x37800000, 0x17 ;  /* 0x3780000002027811 */ /* 0x000fc800078eb8ff */
[----:B------:R-:W-:-:S07]  /*e830*/  LOP3.LUT R0, R2, R0, R7, 0xfe, !PT ;  /* 0x0000000002007212 */ /* 0x000fce00078efe07 */
.L_x_10740:
[----:B------:R-:W-:Y:S05]  /*e840*/  BSYNC.RECONVERGENT B0 ;  /* 0x0000000000007941 */ /* 0x000fea0003800200 */
.L_x_10739:
[----:B------:R-:W0:Y:S02]  /*e850*/  F2I.FTZ.TRUNC.NTZ R0, R0 ;  /* 0x0000000000007305 */ /* 0x000e24000021f100 */
[----:B0-----:R-:W-:Y:S01]  /*e860*/  PRMT R19, R0, 0x7610, R19 ;  /* 0x0000761000137816 */ /* 0x001fe20000000013 */
[----:B------:R-:W-:Y:S06]  /*e870*/  BRA `(.L_x_10720) ;  /* 0x00000000009c7947 */ /* 0x000fec0003800000 */
.L_x_10732:
        /* <DEDUP_REMOVED lines=14> */
.L_x_10746:
[----:B------:R-:W-:Y:S05]  /*e960*/  BSYNC.RECONVERGENT B0 ;  /* 0x0000000000007941 */ /* 0x000fea0003800200 */
.L_x_10745:
[----:B------:R-:W0:Y:S02]  /*e970*/  F2I.FTZ.TRUNC.NTZ R0, R0 ;  /* 0x0000000000007305 */ /* 0x000e24000021f100 */
[----:B0-----:R-:W-:Y:S01]  /*e980*/  PRMT R19, R0, 0x7610, R19 ;  /* 0x0000761000137816 */ /* 0x001fe20000000013 */
[----:B------:R-:W-:Y:S06]  /*e990*/  BRA `(.L_x_10720) ;  /* 0x0000000000547947 */ /* 0x000fec0003800000 */
.L_x_10719:
        /* <DEDUP_REMOVED lines=16> */
.L_x_10747:
[----:B------:R-:W-:Y:S01]  /*eaa0*/  PRMT R19, RZ, 0x7610, R19 ;  /* 0x00007610ff137816 */ /* 0x000fe20000000013 */
[----:B------:R-:W-:Y:S06]  /*eab0*/  BRA `(.L_x_10720) ;  /* 0x00000000000c7947 */ /* 0x000fec0003800000 */
.L_x_10744:
[----:B------:R0:W5:Y:S01]  /*eac0*/  LDG.E.U16 R19, desc[UR36][R2.64] ;  /* 0x0000002402137981 */ /* 0x000162000c1e1500 */
[----:B------:R-:W-:Y:S05]  /*ead0*/  BRA `(.L_x_10720) ;  /* 0x0000000000047947 */ /* 0x000fea0003800000 */
.L_x_10743:
[----:B------:R1:W5:Y:S02]  /*eae0*/  LDG.E.U16 R19, desc[UR36][R2.64] ;  /* 0x0000002402137981 */ /* 0x000364000c1e1500 */
.L_x_10720:
        /* <DEDUP_REMOVED lines=16> */
.L_x_10751:
[----:B------:R1:W5:Y:S01]  /*ebf0*/  LDG.E.U8 R0, desc[UR36][R2.64] ;  /* 0x0000002402007981 */ /* 0x000362000c1e1100 */
[----:B------:R-:W-:Y:S05]  /*ec00*/  BRA `(.L_x_10753) ;  /* 0x0000000c004c7947 */ /* 0x000fea0003800000 */
.L_x_10750:
        /* <DEDUP_REMOVED lines=8> */
.L_x_10755:
[----:B------:R0:W5:Y:S01]  /*ec90*/  LDG.E.U16 R0, desc[UR36][R2.64] ;  /* 0x0000002402007981 */ /* 0x000162000c1e1500 */
[----:B------:R-:W-:Y:S05]  /*eca0*/  BRA `(.L_x_10753) ;  /* 0x0000000c00247947 */ /* 0x000fea0003800000 */
.L_x_10754:
[----:B------:R2:W5:Y:S01]  /*ecb0*/  LDG.E.U16 R0, desc[UR36][R2.64] ;  /* 0x0000002402007981 */ /* 0x000562000c1e1500 */
[----:B------:R-:W-:Y:S05]  /*ecc0*/  BRA `(.L_x_10753) ;  /* 0x0000000c001c7947 */ /* 0x000fea0003800000 */
.L_x_10749:
        /* <DEDUP_REMOVED lines=9> */
.L_x_10757:
[----:B------:R-:W2:Y:S02]  /*ed60*/  LDG.E.U16 R4, desc[UR36][R2.64] ;  /* 0x0000002402047981 */ /* 0x000ea4000c1e1500 */
[----:B--2---:R-:W-:-:S06]  /*ed70*/  HADD2.F32 R4, -RZ, R4.H0_H0 ;  /* 0x20000004ff047230 */ /* 0x004fcc0000004100 */
[----:B------:R-:W0:Y:S02]  /*ed80*/  F2I.FTZ.TRUNC.NTZ R4, R4 ;  /* 0x0000000400047305 */ /* 0x000e24000021f100 */
[----:B0-----:R-:W-:Y:S01]  /*ed90*/  PRMT R0, R4, 0x7610, R0 ;  /* 0x0000761004007816 */ /* 0x001fe20000000000 */
[----:B------:R-:W-:Y:S06]  /*eda0*/  BRA `(.L_x_10753) ;  /* 0x0000000800e47947 */ /* 0x000fec0003800000 */
.L_x_10756:
        /* <DEDUP_REMOVED lines=9> */
.L_x_10759:
[----:B------:R-:W2:Y:S02]  /*ee40*/  LDG.E.U16 R2, desc[UR36][R2.64] ;  /* 0x0000002402027981 */ /* 0x000ea4000c1e1500 */
[----:B--2---:R-:W-:-:S06]  /*ee50*/  HADD2.F32 R4, -RZ, R2.H0_H0 ;  /* 0x20000002ff047230 */ /* 0x004fcc0000004100 */
[----:B------:R-:W0:Y:S02]  /*ee60*/  F2I.FTZ.TRUNC.NTZ R4, R4 ;  /* 0x0000000400047305 */ /* 0x000e24000021f100 */
[----:B0-----:R-:W-:Y:S01]  /*ee70*/  PRMT R0, R4, 0x7610, R0 ;  /* 0x0000761004007816 */ /* 0x001fe20000000000 */
[----:B------:R-:W-:Y:S06]  /*ee80*/  BRA `(.L_x_10753) ;  /* 0x0000000800ac7947 */ /* 0x000fec0003800000 */
.L_x_10758:
[----:B------:R-:W2:Y:S02]  /*ee90*/  LDG.E.64 R2, desc[UR36][R2.64] ;  /* 0x0000002402027981 */ /* 0x000ea4000c1e1b00 */
[----:B--2---:R0:W1:Y:S02]  /*eea0*/  F2I.F64.TRUNC R0, R2 ;  /* 0x0000000200007311 */ /* 0x004064000030d100 */
[----:B01----:R-:W-:Y:S05]  /*eeb0*/  BRA `(.L_x_10753) ;  /* 0x0000000800a07947 */ /* 0x003fea0003800000 */
.L_x_10748:
        /* <DEDUP_REMOVED lines=12> */
.L_x_10762:
[----:B------:R-:W2:Y:S02]  /*ef80*/  LDG.E.64 R2, desc[UR36][R2.64] ;  /* 0x0000002402027981 */ /* 0x000ea4000c1e1b00 */
[----:B--2---:R0:W1:Y:S02]  /*ef90*/  F2I.F64.TRUNC R0, R2 ;  /* 0x0000000200007311 */ /* 0x004064000030d100 */
[----:B01----:R-:W-:Y:S05]  /*efa0*/  BRA `(.L_x_10753) ;  /* 0x0000000800647947 */ /* 0x003fea0003800000 */
.L_x_10761:
        /* <DEDUP_REMOVED lines=27> */
.L_x_10764:
        /* <DEDUP_REMOVED lines=14> */
.L_x_10763:
[----:B------:R-:W2:Y:S02]  /*f240*/  LDG.E.U16 R4, desc[UR36][R2.64] ;  /* 0x0000002402047981 */ /* 0x000ea4000c1e1500 */
[----:B--2---:R-:W-:-:S06]  /*f250*/  IMAD.U32 R4, R4, 0x10000, RZ ;  /* 0x0001000004047824 */ /* 0x004fcc00078e00ff */
[----:B------:R-:W0:Y:S02]  /*f260*/  F2I.FTZ.TRUNC.NTZ R4, R4 ;  /* 0x0000000400047305 */ /* 0x000e24000021f100 */
[----:B0-----:R-:W-:Y:S01]  /*f270*/  PRMT R0, R4, 0x7610, R0 ;  /* 0x0000761004007816 */ /* 0x001fe20000000000 */
[----:B------:R-:W-:Y:S06]  /*f280*/  BRA `(.L_x_10753) ;  /* 0x0000000400ac7947 */ /* 0x000fec0003800000 */
.L_x_10760:
        /* <DEDUP_REMOVED lines=10> */
.L_x_10767:
        /* <DEDUP_REMOVED lines=21> */
.L_x_10771:
[----:B------:R-:W-:Y:S05]  /*f480*/  BSYNC.RECONVERGENT B1 ;  /* 0x0000000000017941 */ /* 0x000fea0003800200 */
.L_x_10770:
[----:B------:R-:W-:Y:S01]  /*f490*/  IMAD.SHL.U32 R0, R0, 0x100000, RZ ;  /* 0x0010000000007824 */ /* 0x000fe200078e00ff */
[----:B------:R-:W-:-:S04]  /*f4a0*/  LEA R2, R2, 0x3b800000, 0x17 ;  /* 0x3b80000002027811 */ /* 0x000fc800078eb8ff */
[----:B------:R-:W-:-:S07]  /*f4b0*/  LOP3.LUT R4, R2, R0, R7, 0xfe, !PT ;  /* 0x0000000002047212 */ /* 0x000fce00078efe07 */
.L_x_10769:
[----:B------:R-:W-:Y:S05]  /*f4c0*/  BSYNC.RECONVERGENT B0 ;  /* 0x0000000000007941 */ /* 0x000fea0003800200 */
.L_x_10768:
[----:B------:R-:W0:Y:S02]  /*f4d0*/  F2I.FTZ.TRUNC.NTZ R4, R4 ;  /* 0x0000000400047305 */ /* 0x000e24000021f100 */
[----:B0-----:R-:W-:Y:S01]  /*f4e0*/  PRMT R0, R4, 0x7610, R0 ;  /* 0x0000761004007816 */ /* 0x001fe20000000000 */
[----:B------:R-:W-:Y:S06]  /*f4f0*/  BRA `(.L_x_10753) ;  /* 0x0000000400107947 */ /* 0x000fec0003800000 */
.L_x_10766:
        /* <DEDUP_REMOVED lines=21> */
.L_x_10775:
[----:B------:R-:W-:Y:S05]  /*f650*/  BSYNC.RECONVERGENT B1 ;  /* 0x0000000000017941 */ /* 0x000fea0003800200 */
.L_x_10774:
[----:B------:R-:W-:Y:S02]  /*f660*/  SHF.L.U32 R0, R0, 0x15, RZ ;  /* 0x0000001500007819 */ /* 0x000fe400000006ff */
[----:B------:R-:W-:-:S04]  /*f670*/  LEA R2, R2, 0x37800000, 0x17 ;  /* 0x3780000002027811 */ /* 0x000fc800078eb8ff */
[----:B------:R-:W-:-:S07]  /*f680*/  LOP3.LUT R4, R2, R0, R7, 0xfe, !PT ;  /* 0x0000000002047212 */ /* 0x000fce00078efe07 */
.L_x_10773:
[----:B------:R-:W-:Y:S05]  /*f690*/  BSYNC.RECONVERGENT B0 ;  /* 0x0000000000007941 */ /* 0x000fea0003800200 */
.L_x_10772:
[----:B------:R-:W0:Y:S02]  /*f6a0*/  F2I.FTZ.TRUNC.NTZ R4, R4 ;  /* 0x0000000400047305 */ /* 0x000e24000021f100 */
[----:B0-----:R-:W-:Y:S01]  /*f6b0*/  PRMT R0, R4, 0x7610, R0 ;  /* 0x0000761004007816 */ /* 0x001fe20000000000 */
[----:B------:R-:W-:Y:S06]  /*f6c0*/  BRA `(.L_x_10753) ;  /* 0x00000000009c7947 */ /* 0x000fec0003800000 */
.L_x_10765:
        /* <DEDUP_REMOVED lines=14> */
.L_x_10779:
[----:B------:R-:W-:Y:S05]  /*f7b0*/  BSYNC.RECONVERGENT B0 ;  /* 0x0000000000007941 */ /* 0x000fea0003800200 */
.L_x_10778:
[----:B------:R-:W0:Y:S02]  /*f7c0*/  F2I.FTZ.TRUNC.NTZ R4, R4 ;  /* 0x0000000400047305 */ /* 0x000e24000021f100 */
[----:B0-----:R-:W-:Y:S01]  /*f7d0*/  PRMT R0, R4, 0x7610, R0 ;  /* 0x0000761004007816 */ /* 0x001fe20000000000 */
[----:B------:R-:W-:Y:S06]  /*f7e0*/  BRA `(.L_x_10753) ;  /* 0x0000000000547947 */ /* 0x000fec0003800000 */
.L_x_10752:
        /* <DEDUP_REMOVED lines=16> */
.L_x_10780:
[----:B------:R-:W-:Y:S01]  /*f8f0*/  PRMT R0, RZ, 0x7610, R0 ;  /* 0x00007610ff007816 */ /* 0x000fe20000000000 */
[----:B------:R-:W-:Y:S06]  /*f900*/  BRA `(.L_x_10753) ;  /* 0x00000000000c7947 */ /* 0x000fec0003800000 */
.L_x_10777:
[----:B------:R0:W5:Y:S01]  /*f910*/  LDG.E.U16 R0, desc[UR36][R2.64] ;  /* 0x0000002402007981 */ /* 0x000162000c1e1500 */
[----:B------:R-:W-:Y:S05]  /*f920*/  BRA `(.L_x_10753) ;  /* 0x0000000000047947 */ /* 0x000fea0003800000 */
.L_x_10776:
[----:B------:R0:W5:Y:S02]  /*f930*/  LDG.E.U16 R0, desc[UR36][R2.64] ;  /* 0x0000002402007981 */ /* 0x000164000c1e1500 */
.L_x_10753:
[----:B------:R-:W-:Y:S01]  /*f940*/  UPRMT UR4, UR43, 0x9910, URZ ;  /* 0x000099102b047896 */ /* 0x000fe200080000ff */
[----:B-1---5:R-:W-:Y:S02]  /*f950*/  LOP3.LUT R0, R0, 0xffff, RZ, 0xc0, !PT ;  /* 0x0000ffff00007812 */ /* 0x022fe400078ec0ff */
[----:B----4-:R-:W-:Y:S01]  /*f960*/  LOP3.LUT R19, R19, 0xffff, RZ, 0xc0, !PT ;  /* 0x0000ffff13137812 */ /* 0x010fe200078ec0ff */
[----:B------:R-:W-:Y:S01]  /*f970*/  UISETP.GT.AND UP0, UPT, UR4, 0x9, UPT ;  /* 0x000000090400788c */ /* 0x000fe2000bf04270 */
[----:B------:R-:W-:Y:S02]  /*f980*/  ISETP.GT.U32.AND P0, PT, R0, 0xf, PT ;  /* 0x0000000f0000780c */ /* 0x000fe40003f04070 */
[----:B------:R-:W-:-:S04]  /*f990*/  SHF.L.U32 R19, R19, R0, RZ ;  /* 0x0000000013137219 */ /* 0x000fc800000006ff */
[----:B------:R-:W-:Y:S02]  /*f9a0*/  SEL R19, R19, RZ, !P0 ;  /* 0x000000ff13137207 */ /* 0x000fe40004000000 */
        /* <DEDUP_REMOVED lines=11> */
.L_x_10784:
[----:B------:R-:W-:Y:S01]  /*fa60*/  STG.E.U8 desc[UR36][R16.64], R19 ;  /* 0x0000001310007986 */ /* 0x000fe2000c101124 */
[----:B------:R-:W-:Y:S05]  /*fa70*/  EXIT ;  /* 0x000000000000794d */ /* 0x000fea0003800000 */
.L_x_10783:
[----:B------:R-:W-:-:S09]  /*fa80*/  UISETP.NE.AND UP0, UPT, UR4, 0x2, UPT ;  /* 0x000000020400788c */ /* 0x000fd2000bf05270 */
[----:B------:R-:W-:Y:S05]  /*fa90*/  BRA.U !UP0, `(.L_x_10786) ;  /* 0x00000001082c7547 */ /* 0x000fea000b800000 */
[----:B------:R-:W-:-:S09]  /*faa0*/  UISETP.NE.AND UP0, UPT, UR4, 0x3, UPT ;  /* 0x000000030400788c */ /* 0x000fd2000bf05270 */
[----:B------:R-:W-:Y:S05]  /*fab0*/  BRA.U !UP0, `(.L_x_10787) ;  /* 0x0000000108187547 */ /* 0x000fea000b800000 */
[----:B------:R-:W-:-:S09]  /*fac0*/  UISETP.NE.AND UP0, UPT, UR4, 0x4, UPT ;  /* 0x000000040400788c */ /* 0x000fd2000bf05270 */
[----:B------:R-:W-:Y:S05]  /*fad0*/  BRA.U UP0, `(.L_x_10785) ;  /* 0x0000000900507547 */ /* 0x000fea000b800000 */
[----:B0-23--:R-:W-:-:S04]  /*fae0*/  PRMT R2, R19, 0x9910, RZ ;  /* 0x0000991013027816 */ /* 0x00dfc800000000ff */
[----:B------:R-:W-:-:S05]  /*faf0*/  SHF.R.S32.HI R3, RZ, 0x1f, R2 ;  /* 0x0000001fff037819 */ /* 0x000fca0000011402 */
[----:B------:R-:W-:Y:S01]  /*fb00*/  STG.E.64 desc[UR36][R16.64], R2 ;  /* 0x0000000210007986 */ /* 0x000fe2000c101b24 */
[----:B------:R-:W-:Y:S05]  /*fb10*/  EXIT ;  /* 0x000000000000794d */ /* 0x000fea0003800000 */
.L_x_10787:
[----:B0-23--:R-:W-:-:S05]  /*fb20*/  PRMT R3, R19, 0x9910, RZ ;  /* 0x0000991013037816 */ /* 0x00dfca00000000ff */
[----:B------:R-:W-:Y:S01]  /*fb30*/  STG.E desc[UR36][R16.64], R3 ;  /* 0x0000000310007986 */ /* 0x000fe2000c101924 */
[----:B------:R-:W-:Y:S05]  /*fb40*/  EXIT ;  /* 0x000000000000794d */ /* 0x000fea0003800000 */
.L_x_10786:
[----:B------:R-:W-:Y:S01]  /*fb50*/  STG.E.U16 desc[UR36][R16.64], R19 ;  /* 0x0000001310007986 */ /* 0x000fe2000c101524 */
[----:B------:R-:W-:Y:S05]  /*fb60*/  EXIT ;  /* 0x000000000000794d */ /* 0x000fea0003800000 */
.L_x_10782:
[----:B------:R-:W-:-:S09]  /*fb70*/  UISETP.GT.AND UP0, UPT, UR4, 0x6, UPT ;  /* 0x000000060400788c */ /* 0x000fd2000bf04270 */
[----:B------:R-:W-:Y:S05]  /*fb80*/  BRA.U UP0, `(.L_x_10788) ;  /* 0x00000001002c7547 */ /* 0x000fea000b800000 */
[----:B------:R-:W-:-:S09]  /*fb90*/  UISETP.NE.AND UP0, UPT, UR4, 0x5, UPT ;  /* 0x000000050400788c */ /* 0x000fd2000bf05270 */
[----:B------:R-:W-:Y:S05]  /*fba0*/  BRA.U !UP0, `(.L_x_10789) ;  /* 0x0000000108147547 */ /* 0x000fea000b800000 */
[----:B------:R-:W-:-:S09]  /*fbb0*/  UISETP.NE.AND UP0, UPT, UR4, 0x6, UPT ;  /* 0x000000060400788c */ /* 0x000fd2000bf05270 */
[----:B------:R-:W-:Y:S05]  /*fbc0*/  BRA.U UP0, `(.L_x_10785) ;  /* 0x0000000900147547 */ /* 0x000fea000b800000 */
[----:B0-23--:R-:W0:Y:S02]  /*fbd0*/  I2F.S16 R3, R19 ;  /* 0x0000001300037306 */ /* 0x00de240000101400 */
[----:B0-----:R-:W-:Y:S01]  /*fbe0*/  STG.E desc[UR36][R16.64], R3 ;  /* 0x0000000310007986 */ /* 0x001fe2000c101924 */
[----:B------:R-:W-:Y:S05]  /*fbf0*/  EXIT ;  /* 0x000000000000794d */ /* 0x000fea0003800000 */
.L_x_10789:
[----:B------:R-:W1:Y:S02]  /*fc00*/  I2F.S16 R0, R19 ;  /* 0x0000001300007306 */ /* 0x000e640000101400 */
[----:B-1----:R-:W-:-:S05]  /*fc10*/  F2FP.F16.F32.PACK_AB R0, RZ, R0 ;  /* 0x00000000ff00723e */ /* 0x002fca00000000ff */
[----:B------:R-:W-:Y:S01]  /*fc20*/  STG.E.U16 desc[UR36][R16.64], R0 ;  /* 0x0000000010007986 */ /* 0x000fe2000c101524 */
[----:B------:R-:W-:Y:S05]  /*fc30*/  EXIT ;  /* 0x000000000000794d */ /* 0x000fea0003800000 */
.L_x_10788:
[----:B------:R-:W-:-:S09]  /*fc40*/  UISETP.NE.AND UP0, UPT, UR4, 0x7, UPT ;  /* 0x000000070400788c */ /* 0x000fd2000bf05270 */
[----:B------:R-:W-:Y:S05]  /*fc50*/  BRA.U !UP0, `(.L_x_10790) ;  /* 0x0000000108347547 */ /* 0x000fea000b800000 */
[----:B------:R-:W-:-:S09]  /*fc60*/  UISETP.NE.AND UP0, UPT, UR4, 0x8, UPT ;  /* 0x000000080400788c */ /* 0x000fd2000bf05270 */
[----:B------:R-:W-:Y:S05]  /*fc70*/  BRA.U !UP0, `(.L_x_10791) ;  /* 0x0000000108187547 */ /* 0x000fea000b800000 */
[----:B------:R-:W-:-:S09]  /*fc80*/  UISETP.NE.AND UP0, UPT, UR4, 0x9, UPT ;  /* 0x000000090400788c */ /* 0x000fd2000bf05270 */
[----:B------:R-:W-:Y:S05]  /*fc90*/  BRA.U UP0, `(.L_x_10785) ;  /* 0x0000000500e07547 */ /* 0x000fea000b800000 */
[----:B0-23--:R-:W0:Y:S01]  /*fca0*/  I2F.S16 R2, R19 ;  /* 0x0000001300027306 */ /* 0x00de220000101400 */
[----:B------:R-:W-:-:S05]  /*fcb0*/  IMAD.MOV.U32 R3, RZ, RZ, RZ ;  /* 0x000000ffff037224 */ /* 0x000fca00078e00ff */
[----:B0-----:R-:W-:Y:S01]  /*fcc0*/  STG.E.64 desc[UR36][R16.64], R2 ;  /* 0x0000000210007986 */ /* 0x001fe2000c101b24 */
[----:B------:R-:W-:Y:S05]  /*fcd0*/  EXIT ;  /* 0x000000000000794d */ /* 0x000fea0003800000 */
.L_x_10791:
[----:B------:R-:W0:Y:S02]  /*fce0*/  I2F.S16 R19, R19 ;  /* 0x0000001300137306 */ /* 0x000e240000101400 */
[----:B0-23--:R-:W-:-:S04]  /*fcf0*/  F2FP.F16.F32.PACK_AB R3, RZ, R19 ;  /* 0x00000013ff03723e */ /* 0x00dfc800000000ff */
[----:B------:R-:W-:-:S05]  /*fd00*/  PRMT R3, R3, 0x5410, RZ ;  /* 0x0000541003037816 */ /* 0x000fca00000000ff */
[----:B------:R-:W-:Y:S01]  /*fd10*/  STG.E desc[UR36][R16.64], R3 ;  /* 0x0000000310007986 */ /* 0x000fe2000c101924 */
[----:B------:R-:W-:Y:S05]  /*fd20*/  EXIT ;  /* 0x000000000000794d */ /* 0x000fea0003800000 */
.L_x_10790:
[----:B0-23--:R-:W0:Y:S02]  /*fd30*/  I2F.F64.S16 R2, R19 ;  /* 0x0000001300027312 */ /* 0x00de240000101c00 */
[----:B0-----:R-:W-:Y:S01]  /*fd40*/  STG.E.64 desc[UR36][R16.64], R2 ;  /* 0x0000000210007986 */ /* 0x001fe2000c101b24 */
[----:B------:R-:W-:Y:S05]  /*fd50*/  EXIT ;  /* 0x000000000000794d */ /* 0x000fea0003800000 */
.L_x_10781:
        /* <DEDUP_REMOVED lines=12> */
.L_x_10795:
[----:B0-23--:R-:W0:Y:S01]  /*fe20*/  I2F.S16 R3, R19 ;  /* 0x0000001300037306 */ /* 0x00de220000101400 */
        /* <DEDUP_REMOVED lines=16> */
.L_x_10798:
[----:B------:R-:W-:-:S04]  /*ff30*/  SHF.R.U32.HI R3, RZ, 0x18, R3 ;  /* 0x00000018ff037819 */ /* 0x000fc80000011603 */
[----:B------:R-:W-:-:S04]  /*ff40*/  LOP3.LUT R0, R0, 0x80, R3, 0xf8, !PT ;  /* 0x0000008000007812 */ /* 0x000fc800078ef803 */
[----:B------:R-:W-:-:S07]  /*ff50*/  PRMT R8, R0, 0x7610, R8 ;  /* 0x0000761000087816 */ /* 0x000fce0000000008 */
.L_x_10797:
[----:B------:R-:W-:Y:S05]  /*ff60*/  BSYNC.RECONVERGENT B0 ;  /* 0x0000000000007941 */ /* 0x000fea0003800200 */
.L_x_10796:
[----:B------:R-:W-:Y:S01]  /*ff70*/  STG.E.U8 desc[UR36][R16.64], R8 ;  /* 0x0000000810007986 */ /* 0x000fe2000c101124 */
[----:B------:R-:W-:Y:S05]  /*ff80*/  EXIT ;  /* 0x000000000000794d */ /* 0x000fea0003800000 */
.L_x_10794:
        /* <DEDUP_REMOVED lines=17> */
.L_x_10801:
[----:B------:R-:W-:-:S04]  /*100a0*/  SHF.R.U32.HI R3, RZ, 0x18, R3 ;  /* 0x00000018ff037819 */ /* 0x000fc80000011603 */
[----:B------:R-:W-:-:S04]  /*100b0*/  LOP3.LUT R0, R0, 0x80, R3, 0xf8, !PT ;  /* 0x0000008000007812 */ /* 0x000fc800078ef803 */
[----:B------:R-:W-:-:S07]  /*100c0*/  PRMT R8, R0, 0x7610, R8 ;  /* 0x0000761000087816 */ /* 0x000fce0000000008 */
.L_x_10800:
[----:B------:R-:W-:Y:S05]  /*100d0*/  BSYNC.RECONVERGENT B0 ;  /* 0x0000000000007941 */ /* 0x000fea0003800200 */
.L_x_10799:
[----:B------:R-:W-:Y:S01]  /*100e0*/  STG.E.U8 desc[UR36][R16.64], R8 ;  /* 0x0000000810007986 */ /* 0x000fe2000c101124 */
[----:B------:R-:W-:Y:S05]  /*100f0*/  EXIT ;  /* 0x000000000000794d */ /* 0x000fea0003800000 */
.L_x_10793:
[----:B------:R-:W-:-:S09]  /*10100*/  UISETP.NE.AND UP0, UPT, UR4, 0x1c, UPT ;  /* 0x0000001c0400788c */ /* 0x000fd2000bf05270 */
[----:B------:R-:W-:Y:S05]  /*10110*/  BRA.U !UP0, `(.L_x_10802) ;  /* 0x0000000108607547 */ /* 0x000fea000b800000 */
[----:B------:R-:W-:-:S09]  /*10120*/  UISETP.NE.AND UP0, UPT, UR4, 0x1d, UPT ;  /* 0x0000001d0400788c */ /* 0x000fd2000bf05270 */
[----:B------:R-:W-:Y:S05]  /*10130*/  BRA.U !UP0, `(.L_x_10803) ;  /* 0x0000000108487547 */ /* 0x000fea000b800000 */
[----:B------:R-:W-:-:S09]  /*10140*/  UISETP.NE.AND UP0, UPT, UR4, 0x2c, UPT ;  /* 0x0000002c0400788c */ /* 0x000fd2000bf05270 */
[----:B------:R-:W-:Y:S05]  /*10150*/  BRA.U UP0, `(.L_x_10785) ;  /* 0x0000000100b07547 */ /* 0x000fea000b800000 */
[----:B------:R-:W0:Y:S02]  /*10160*/  I2F.S16 R4, R19 ;  /* 0x0000001300047306 */ /* 0x000e240000101400 */
[----:B0-23--:R-:W-:-:S04]  /*10170*/  SHF.R.U32.HI R2, RZ, 0x17, R4 ;  /* 0x00000017ff027819 */ /* 0x00dfc80000011604 */
        /* <DEDUP_REMOVED lines=14> */
.L_x_10803:
[----:B0-23--:R-:W-:-:S04]  /*10260*/  PRMT R2, R19, 0x9910, RZ ;  /* 0x0000991013027816 */ /* 0x00dfc800000000ff */
[----:B------:R-:W-:-:S05]  /*10270*/  SHF.R.S32.HI R3, RZ, 0x1f, R2 ;  /* 0x0000001fff037819 */ /* 0x000fca0000011402 */
[----:B------:R-:W-:Y:S01]  /*10280*/  STG.E.64 desc[UR36][R16.64], R2 ;  /* 0x0000000210007986 */ /* 0x000fe2000c101b24 */
[----:B------:R-:W-:Y:S05]  /*10290*/  EXIT ;  /* 0x000000000000794d */ /* 0x000fea0003800000 */
.L_x_10802:
[----:B0-23--:R-:W-:-:S05]  /*102a0*/  PRMT R3, R19, 0x9910, RZ ;  /* 0x0000991013037816 */ /* 0x00dfca00000000ff */
[----:B------:R-:W-:Y:S01]  /*102b0*/  STG.E desc[UR36][R16.64], R3 ;  /* 0x0000000310007986 */ /* 0x000fe2000c101924 */
[----:B------:R-:W-:Y:S05]  /*102c0*/  EXIT ;  /* 0x000000000000794d */ /* 0x000fea0003800000 */
.L_x_10792:
        /* <DEDUP_REMOVED lines=8> */
[----:B0-23--:R-:W-:-:S05]  /*10350*/  SEL R3, RZ, 0x1, !P0 ;  /* 0x00000001ff037807 */ /* 0x00dfca0004000000 */
[----:B------:R-:W-:Y:S01]  /*10360*/  STG.E.U8 desc[UR36][R16.64], R3 ;  /* 0x0000000310007986 */ /* 0x000fe2000c101124 */
[----:B------:R-:W-:Y:S05]  /*10370*/  EXIT ;  /* 0x000000000000794d */ /* 0x000fea0003800000 */
.L_x_10805:
[----:B------:R-:W-:Y:S01]  /*10380*/  CS2R R6, SRZ ;  /* 0x0000000000067805 */ /* 0x000fe2000001ff00 */
[----:B------:R-:W1:Y:S04]  /*10390*/  I2F.F64.S16 R4, R19 ;  /* 0x0000001300047312 */ /* 0x000e680000101c00 */
[----:B-1----:R-:W-:Y:S01]  /*103a0*/  STG.E.128 desc[UR36][R16.64], R4 ;  /* 0x0000000410007986 */ /* 0x002fe2000c101d24 */
[----:B------:R-:W-:Y:S05]  /*103b0*/  EXIT ;  /* 0x000000000000794d */ /* 0x000fea0003800000 */
.L_x_10804:
[----:B------:R-:W-:-:S09]  /*103c0*/  UISETP.NE.AND UP0, UPT, UR4, 0xf, UPT ;  /* 0x0000000f0400788c */ /* 0x000fd2000bf05270 */
[----:B------:R-:W-:Y:S05]  /*103d0*/  BRA.U !UP0, `(.L_x_10806) ;  /* 0x0000000108e87547 */ /* 0x000fea000b800000 */
[----:B------:R-:W-:-:S09]  /*103e0*/  UISETP.NE.AND UP0, UPT, UR4, 0x17, UPT ;  /* 0x000000170400788c */ /* 0x000fd2000bf05270 */
[----:B------:R-:W-:Y:S05]  /*103f0*/  BRA.U !UP0, `(.L_x_10807) ;  /* 0x0000000108907547 */ /* 0x000fea000b800000 */
[----:B------:R-:W-:-:S09]  /*10400*/  UISETP.NE.AND UP0, UPT, UR4, 0x18, UPT ;  /* 0x000000180400788c */ /* 0x000fd2000bf05270 */
[----:B------:R-:W-:Y:S05]  /*10410*/  BRA.U !UP0, `(.L_x_10808) ;  /* 0x0000000108447547 */ /* 0x000fea000b800000 */
.L_x_10785:
[----:B------:R-:W-:Y:S01]  /*10420*/  MOV R0, 0x0 ;  /* 0x0000000000007802 */ /* 0x000fe20000000f00 */
[----:B------:R-:W1:Y:S01]  /*10430*/  LDCU.64 UR4, c[0x4][0x138] ;  /* 0x01002700ff0477ac */ /* 0x000e620008000a00 */
[----:B------:R-:W-:Y:S02]  /*10440*/  HFMA2 R13, -RZ, RZ, 0, 0 ;  /* 0x00000000ff0d7431 */ /* 0x000fe400000001ff */
[----:B------:R-:W-:Y:S01]  /*10450*/  IMAD.MOV.U32 R8, RZ, RZ, 0x65 ;  /* 0x00000065ff087424 */ /* 0x000fe200078e00ff */
[----:B0-23--:R0:W2:Y:S01]  /*10460*/  LDC.64 R2, c[0x4][R0] ;  /* 0x0100000000027b82 */ /* 0x00d0a20000000a00 */
[----:B------:R-:W3:Y:S01]  /*10470*/  LDCU.64 UR6, c[0x4][0x140] ;  /* 0x01002800ff0677ac */ /* 0x000ee20008000a00 */
[----:B------:R-:W-:Y:S01]  /*10480*/  IMAD.MOV.U32 R12, RZ, RZ, 0x1 ;  /* 0x00000001ff0c7424 */ /* 0x000fe200078e00ff */
[----:B------:R-:W4:Y:S01]  /*10490*/  LDCU.64 UR8, c[0x4][0x50] ;  /* 0x01000a00ff0877ac */ /* 0x000f220008000a00 */
[----:B-1----:R-:W-:Y:S01]  /*104a0*/  MOV R4, UR4 ;  /* 0x0000000400047c02 */ /* 0x002fe20008000f00 */
[----:B------:R-:W-:-:S02]  /*104b0*/  IMAD.U32 R5, RZ, RZ, UR5 ;  /* 0x00000005ff057e24 */ /* 0x000fc4000f8e00ff */
[----:B---3--:R-:W-:Y:S02]  /*104c0*/  IMAD.U32 R6, RZ, RZ, UR6 ;  /* 0x00000006ff067e24 */ /* 0x008fe4000f8e00ff */
[----:B------:R-:W-:Y:S01]  /*104d0*/  IMAD.U32 R7, RZ, RZ, UR7 ;  /* 0x00000007ff077e24 */ /* 0x000fe2000f8e00ff */
[----:B----4-:R-:W-:Y:S01]  /*104e0*/  MOV R10, UR8 ;  /* 0x00000008000a7c02 */ /* 0x010fe20008000f00 */
[----:B0-----:R-:W-:-:S07]  /*104f0*/  IMAD.U32 R11, RZ, RZ, UR9 ;  /* 0x00000009ff0b7e24 */ /* 0x001fce000f8e00ff */
[----:B------:R-:W-:-:S07]  /*10500*/  LEPC R20, `(.L_x_10809) ;  /* 0x000000001014794e */ /* 0x000fce0000000000 */
[----:B--2---:R-:W-:Y:S05]  /*10510*/  CALL.ABS.NOINC R2 ;  /* 0x0000000002007343 */ /* 0x004fea0003c00000 */
.L_x_10809:
[----:B------:R-:W-:Y:S05]  /*10520*/  EXIT ;  /* 0x000000000000794d */ /* 0x000fea0003800000 */
.L_x_10808:
[----:B------:R-:W0:Y:S01]  /*10530*/  I2F.S16 R19, R19 ;  /* 0x0000001300137306 */ /* 0x000e220000101400 */
[----:B------:R-:W-:Y:S01]  /*10540*/  BSSY.RECONVERGENT B0, `(.L_x_10810) ;  /* 0x000000c000007945 */ /* 0x000fe20003800200 */
[----:B------:R-:W-:Y:S01]  /*10550*/  IMAD.MOV.U32 R0, RZ, RZ, 0x7f ;  /* 0x0000007fff007424 */ /* 0x000fe200078e00ff */
[----:B0-23--:R-:W-:Y:S02]  /*10560*/  LOP3.LUT R2, R19, 0x7fffffff, RZ, 0xc0, !PT ;  /* 0x7fffffff13027812 */ /* 0x00dfe400078ec0ff */
        /* <DEDUP_REMOVED lines=9> */
.L_x_10811:
[----:B------:R-:W-:Y:S05]  /*10600*/  BSYNC.RECONVERGENT B0 ;  /* 0x0000000000007941 */ /* 0x000fea0003800200 */
.L_x_10810:
[----:B------:R-:W-:-:S05]  /*10610*/  LOP3.LUT R3, R0, 0x80, R3, 0xf8, !PT ;  /* 0x0000008000037812 */ /* 0x000fca00078ef803 */
[----:B------:R-:W-:Y:S01]  /*10620*/  STG.E.U8 desc[UR36][R16.64], R3 ;  /* 0x0000000310007986 */ /* 0x000fe2000c101124 */
[----:B------:R-:W-:Y:S05]  /*10630*/  EXIT ;  /* 0x000000000000794d */ /* 0x000fea0003800000 */
.L_x_10807:
[----:B0-23--:R-:W0:Y:S01]  /*10640*/  I2F.S16 R3, R19 ;  /* 0x0000001300037306 */ /* 0x00de220000101400 */
        /* <DEDUP_REMOVED lines=11> */
.L_x_10813:
[----:B------:R-:W-:Y:S01]  /*10700*/  IMAD.MOV.U32 R0, RZ, RZ, 0x7f ;  /* 0x0000007fff007424 */ /* 0x000fe200078e00ff */
[----:B------:R-:W-:-:S04]  /*10710*/  ISETP.GT.U32.AND P0, PT, R2, 0x7f800000, PT ;  /* 0x7f8000000200780c */ /* 0x000fc80003f04070 */
[----:B------:R-:W-:-:S09]  /*10720*/  SEL R0, R0, 0x7c, P0 ;  /* 0x0000007c00007807 */ /* 0x000fd20000000000 */
.L_x_10814:
[----:B------:R-:W-:Y:S05]  /*10730*/  BSYNC.RECONVERGENT B0 ;  /* 0x0000000000007941 */ /* 0x000fea0003800200 */
.L_x_10812:
[----:B------:R-:W-:-:S04]  /*10740*/  SHF.R.U32.HI R3, RZ, 0x18, R3 ;  /* 0x00000018ff037819 */ /* 0x000fc80000011603 */
[----:B------:R-:W-:-:S05]  /*10750*/  LOP3.LUT R3, R0, 0x80, R3, 0xf8, !PT ;  /* 0x0000008000037812 */ /* 0x000fca00078ef803 */
[----:B------:R-:W-:Y:S01]  /*10760*/  STG.E.U8 desc[UR36][R16.64], R3 ;  /* 0x0000000310007986 */ /* 0x000fe2000c101124 */
[----:B------:R-:W-:Y:S05]  /*10770*/  EXIT ;  /* 0x000000000000794d */ /* 0x000fea0003800000 */
.L_x_10806:
[----:B------:R-:W1:Y:S02]  /*10780*/  I2F.S16 R0, R19 ;  /* 0x0000001300007306 */ /* 0x000e640000101400 */
[----:B-1----:R-:W-:-:S05]  /*10790*/  F2FP.BF16.F32.PACK_AB R0, RZ, R0 ;  /* 0x00000000ff00723e */ /* 0x002fca00000010ff */
[----:B------:R-:W-:Y:S01]  /*107a0*/  STG.E.U16 desc[UR36][R16.64], R0 ;  /* 0x0000000010007986 */ /* 0x000fe2000c101524 */
[----:B------:R-:W-:Y:S05]  /*107b0*/  EXIT ;  /* 0x000000000000794d */ /* 0x000fea0003800000 */
.L_x_10815:
        /* <DEDUP_REMOVED lines=12> */
.L_x_20869:


//--------------------- .text._ZN2at6native27unrolled_elementwise_kernelINS0_13BinaryFunctorIsssZZZNS0_18lshift_kernel_cudaERNS_18TensorIteratorBaseEENKUlvE_clEvENKUlvE3_clEvEUlssE_EESt5arrayIPcLm3EELi4E23TrivialOffsetCalculatorILi2EjESC_ILi1EjENS0_6memory12LoadWithCastILi2EEENSF_13StoreWithCastILi1EEEEEviT_T0_T2_T3_T4_T5_ --------------------------
	.section	.text._ZN2at6native27unrolled_elementwise_kernelINS0_13BinaryFunctorIsssZZZNS0_18lshift_kernel_cudaERNS_18TensorIteratorBaseEENKUlvE_clEvENKUlvE3_clEvEUlssE_EESt5arrayIPcLm3EELi4E23TrivialOffsetCalculatorILi2EjESC_ILi1EjENS0_6memory12LoadWithCastILi2EEENSF_13StoreWithCastILi1EEEEEviT_T0_T2_T3_T4_T5_,"ax",@progbits
	.align	128
        .global         _ZN2at6native27unrolled_elementwise_kernelINS0_13BinaryFunctorIsssZZZNS0_18lshift_kernel_cudaERNS_18TensorIteratorBaseEENKUlvE_clEvENKUlvE3_clEvEUlssE_EESt5arrayIPcLm3EELi4E23TrivialOffsetCalculatorILi2EjESC_ILi1EjENS0_6memory12LoadWithCastILi2EEENSF_13StoreWithCastILi1EEEEEviT_T0_T2_T3_T4_T5_
        .type           _ZN2at6native27unrolled_elementwise_kernelINS0_13BinaryFunctorIsssZZZNS0_18lshift_kernel_cudaERNS_18TensorIteratorBaseEENKUlvE_clEvENKUlvE3_clEvEUlssE_EESt5arrayIPcLm3EELi4E23TrivialOffsetCalculatorILi2EjESC_ILi1EjENS0_6memory12LoadWithCastILi2EEENSF_13StoreWithCastILi1EEEEEviT_T0_T2_T3_T4_T5_,@function
        .size           _ZN2at6native27unrolled_elementwise_kernelINS0_13BinaryFunctorIsssZZZNS0_18lshift_kernel_cudaERNS_18TensorIteratorBaseEENKUlvE_clEvENKUlvE3_clEvEUlssE_EESt5arrayIPcLm3EELi4E23TrivialOffsetCalculatorILi2EjESC_ILi1EjENS0_6memory12LoadWithCastILi2EEENSF_13StoreWithCastILi1EEEEEviT_T0_T2_T3_T4_T5_,(.L_x_20870 - _ZN2at6native27unrolled_elementwise_kernelINS0_13BinaryFunctorIsssZZZNS0_18lshift_kernel_cudaERNS_18TensorIteratorBaseEENKUlvE_clEvENKUlvE3_clEvEUlssE_EESt5arrayIPcLm3EELi4E23TrivialOffsetCalculatorILi2EjESC_ILi1EjENS0_6memory12LoadWithCastILi2EEENSF_13StoreWithCastILi1EEEEEviT_T0_T2_T3_T4_T5_)
        .other          _ZN2at6native27unrolled_elementwise_kernelINS0_13BinaryFunctorIsssZZZNS0_18lshift_kernel_cudaERNS_18TensorIteratorBaseEENKUlvE_clEvENKUlvE3_clEvEUlssE_EESt5arrayIPcLm3EELi4E23TrivialOffsetCalculatorILi2EjESC_ILi1EjENS0_6memory12LoadWithCastILi2EEENSF_13StoreWithCastILi1EEEEEviT_T0_T2_T3_T4_T5_,@"STO_CUDA_ENTRY STV_DEFAULT"
_ZN2at6native27unrolled_elementwise_kernelINS0_13BinaryFunctorIsssZZZNS0_18lshift_kernel_cudaERNS_18TensorIteratorBaseEENKUlvE_clEvENKUlvE3_clEvEUlssE_EESt5arrayIPcLm3EELi4E23TrivialOffsetCalculatorILi2EjESC_ILi1EjENS0_6memory12LoadWithCastILi2EEENSF_13StoreWithCastILi1EEEEEviT_T0_T2_T3_T4_T5_:
.text._ZN2at6native27unrolled_elementwise_kernelINS0_13BinaryFunctorIsssZZZNS0_18lshift_kernel_cudaERNS_18TensorIteratorBaseEENKUlvE_clEvENKUlvE3_clEvEUlssE_EESt5arrayIPcLm3EELi4E23TrivialOffsetCalculatorILi2EjESC_ILi1EjENS0_6memory12LoadWithCastILi2EEENSF_13StoreWithCastILi1EEEEEviT_T0_T2_T3_T4_T5_:
        /* <DEDUP_REMOVED lines=33> */
.L_x_10821:
[----:B------:R3:W5:Y:S01]  /*0210*/  LDG.E.U8 R25, desc[UR36][R4.64] ;  /* 0x0000002404197981 */ /* 0x000762000c1e1100 */
[----:B------:R-:W-:Y:S05]  /*0220*/  BRA `(.L_x_10823) ;  /* 0x0000000c00507947 */ /* 0x000fea0003800000 */
.L_x_10820:
        /* <DEDUP_REMOVED lines=8> */
.L_x_10825:
[----:B------:R1:W5:Y:S01]  /*02b0*/  LDG.E.U16 R25, desc[UR36][R4.64] ;  /* 0x0000002404197981 */ /* 0x000362000c1e1500 */
[----:B------:R-:W-:Y:S05]  /*02c0*/  BRA `(.L_x_10823) ;  /* 0x0000000c00287947 */ /* 0x000fea0003800000 */
.L_x_10824:
[----:B------:R2:W5:Y:S01]  /*02d0*/  LDG.E.U16 R25, desc[UR36][R4.64] ;  /* 0x0000002404197981 */ /* 0x000562000c1e1500 */
[----:B------:R-:W-:Y:S05]  /*02e0*/  BRA `(.L_x_10823) ;  /* 0x0000000c00207947 */ /* 0x000fea0003800000 */
.L_x_10819:
        /* <DEDUP_REMOVED lines=9> */
.L_x_10827:
[----:B------:R-:W2:Y:S02]  /*0380*/  LDG.E.U16 R0, desc[UR36][R4.64] ;  /* 0x0000002404007981 */ /* 0x000ea4000c1e1500 */
[----:B--2---:R-:W-:-:S06]  /*0390*/  HADD2.F32 R0, -RZ, R0.H0_H0 ;  /* 0x20000000ff007230 */ /* 0x004fcc0000004100 */
[----:B------:R-:W0:Y:S02]  /*03a0*/  F2I.FTZ.TRUNC.NTZ R0, R0 ;  /* 0x0000000000007305 */ /* 0x000e24000021f100 */
[----:B0-----:R-:W-:Y:S01]  /*03b0*/  PRMT R25, R0, 0x7610, R25 ;  /* 0x0000761000197816 */ /* 0x001fe20000000019 */
[----:B------:R-:W-:Y:S06]  /*03c0*/  BRA `(.L_x_10823) ;  /* 0x0000000800e87947 */ /* 0x000fec0003800000 */
.L_x_10826:
        /* <DEDUP_REMOVED lines=9> */
.L_x_10829:
[----:B------:R-:W2:Y:S02]  /*0460*/  LDG.E.U16 R4, desc[UR36][R4.64] ;  /* 0x0000002404047981 */ /* 0x000ea4000c1e1500 */
[----:B--2---:R-:W-:-:S06]  /*0470*/  HADD2.F32 R0, -RZ, R4.H0_H0 ;  /* 0x20000004ff007230 */ /* 0x004fcc0000004100 */
[----:B------:R-:W0:Y:S02]  /*0480*/  F2I.FTZ.TRUNC.NTZ R0, R0 ;  /* 0x0000000000007305 */ /* 0x000e24000021f100 */
[----:B0-----:R-:W-:Y:S01]  /*0490*/  PRMT R25, R0, 0x7610, R25 ;  /* 0x0000761000197816 */ /* 0x001fe20000000019 */
[----:B------:R-:W-:Y:S06]  /*04a0*/  BRA `(.L_x_10823) ;  /* 0x0000000800b07947 */ /* 0x000fec0003800000 */
.L_x_10828:
[----:B------:R-:W2:Y:S02]  /*04b0*/  LDG.E.64 R4, desc[UR36][R4.64] ;  /* 0x0000002404047981 */ /* 0x000ea4000c1e1b00 */
[----:B--2---:R0:W1:Y:S02]  /*04c0*/  F2I.F64.TRUNC R25, R4 ;  /* 0x0000000400197311 */ /* 0x004064000030d100 */
[----:B01----:R-:W-:Y:S05]  /*04d0*/  BRA `(.L_x_10823) ;  /* 0x0000000800a47947 */ /* 0x003fea0003800000 */
.L_x_10818:
        /* <DEDUP_REMOVED lines=12> */
.L_x_10832:
[----:B------:R-:W2:Y:S02]  /*05a0*/  LDG.E.64 R4, desc[UR36][R4.64] ;  /* 0x0000002404047981 */ /* 0x000ea4000c1e1b00 */
[----:B--2---:R0:W1:Y:S02]  /*05b0*/  F2I.F64.TRUNC R25, R4 ;  /* 0x0000000400197311 */ /* 0x004064000030d100 */
[----:B01----:R-:W-:Y:S05]  /*05c0*/  BRA `(.L_x_10823) ;  /* 0x0000000800687947 */ /* 0x003fea0003800000 */
.L_x_10831:
        /* <DEDUP_REMOVED lines=27> */
.L_x_10834:
        /* <DEDUP_REMOVED lines=15> */
.L_x_10833:
[----:B------:R-:W2:Y:S02]  /*0870*/  LDG.E.U16 R0, desc[UR36][R4.64] ;  /* 0x0000002404007981 */ /* 0x000ea4000c1e1500 */
[----:B--2---:R-:W-:-:S06]  /*0880*/  IMAD.U32 R0, R0, 0x10000, RZ ;  /* 0x0001000000007824 */ /* 0x004fcc00078e00ff */
[----:B------:R-:W0:Y:S02]  /*0890*/  F2I.FTZ.TRUNC.NTZ R0, R0 ;  /* 0x0000000000007305 */ /* 0x000e24000021f100 */
[----:B0-----:R-:W-:Y:S01]  /*08a0*/  PRMT R25, R0, 0x7610, R25 ;  /* 0x0000761000197816 */ /* 0x001fe20000000019 */
[----:B------:R-:W-:Y:S06]  /*08b0*/  BRA `(.L_x_10823) ;  /* 0x0000000400ac7947 */ /* 0x000fec0003800000 */
.L_x_10830:
        /* <DEDUP_REMOVED lines=10> */
.L_x_10837:
        /* <DEDUP_REMOVED lines=21> */
.L_x_10841:
[----:B------:R-:W-:Y:S05]  /*0ab0*/  BSYNC.RECONVERGENT B1 ;  /* 0x0000000000017941 */ /* 0x000fea0003800200 */
.L_x_10840:
[----:B------:R-:W-:Y:S01]  /*0ac0*/  IMAD.SHL.U32 R0, R0, 0x100000, RZ ;  /* 0x0010000000007824 */ /* 0x000fe200078e00ff */
[----:B------:R-:W-:-:S04]  /*0ad0*/  LEA R3, R3, 0x3b800000, 0x17 ;  /* 0x3b80000003037811 */ /* 0x000fc800078eb8ff */
[----:B------:R-:W-:-:S07]  /*0ae0*/  LOP3.LUT R0, R3, R0, R7, 0xfe, !PT ;  /* 0x0000000003007212 */ /* 0x000fce00078efe07 */
.L_x_10839:
[----:B------:R-:W-:Y:S05]  /*0af0*/  BSYNC.RECONVERGENT B0 ;  /* 0x0000000000007941 */ /* 0x000fea0003800200 */
.L_x_10838:
[----:B------:R-:W0:Y:S02]  /*0b00*/  F2I.FTZ.TRUNC.NTZ R0, R0 ;  /* 0x0000000000007305 */ /* 0x000e24000021f100 */
[----:B0-----:R-:W-:Y:S01]  /*0b10*/  PRMT R25, R0, 0x7610, R25 ;  /* 0x0000761000197816 */ /* 0x001fe20000000019 */
[----:B------:R-:W-:Y:S06]  /*0b20*/  BRA `(.L_x_10823) ;  /* 0x0000000400107947 */ /* 0x000fec0003800000 */
.L_x_10836:
        /* <DEDUP_REMOVED lines=21> */
.L_x_10845:
[----:B------:R-:W-:Y:S05]  /*0c80*/  BSYNC.RECONVERGENT B1 ;  /* 0x0000000000017941 */ /* 0x000fea0003800200 */
.L_x_10844:
[----:B------:R-:W-:Y:S01]  /*0c90*/  IMAD.SHL.U32 R0, R0, 0x200000, RZ ;  /* 0x0020000000007824 */ /* 0x000fe200078e00ff */
[----:B------:R-:W-:-:S04]  /*0ca0*/  LEA R3, R3, 0x37800000, 0x17 ;  /* 0x3780000003037811 */ /* 0x000fc800078eb8ff */
[----:B------:R-:W-:-:S07]  /*0cb0*/  LOP3.LUT R0, R3, R0, R7, 0xfe, !PT ;  /* 0x0000000003007212 */ /* 0x000fce00078efe07 */
.L_x_10843:
[----:B------:R-:W-:Y:S05]  /*0cc0*/  BSYNC.RECONVERGENT B0 ;  /* 0x0000000000007941 */ /* 0x000fea0003800200 */
.L_x_10842:
[----:B------:R-:W0:Y:S02]  /*0cd0*/  F2I.FTZ.TRUNC.NTZ R0, R0 ;  /* 0x0000000000007305 */ /* 0x000e24000021f100 */
[----:B0-----:R-:W-:Y:S01]  /*0ce0*/  PRMT R25, R0, 0x7610, R25 ;  /* 0x0000761000197816 */ /* 0x001fe20000000019 */
[----:B------:R-:W-:Y:S06]  /*0cf0*/  BRA `(.L_x_10823) ;  /* 0x00000000009c7947 */ /* 0x000fec0003800000 */
.L_x_10835:
[----:B------:R-:W-:-:S09]  /*0d00*/  UISETP.NE.AND UP0, UPT, UR4, 0x1c, UPT ;  /* 0x0000001c0400788c */ /* 0x000fd2000bf05270 */
[----:B------:R-:W-:Y:S05]  /*0d10*/  BRA.U !UP0, `(.L_x_10846) ;  /* 0x0000000108907547 */ /* 0x000fea000b800000 */
[----:B------:R-:W-:-:S09]  /*0d20*/  UISETP.NE.AND UP0, UPT, UR4, 0x1d, UPT ;  /* 0x0000001d0400788c */ /* 0x000fd2000bf05270 */
[----:B------:R-:W-:Y:S05]  /*0d30*/  BRA.U !UP0, `(.L_x_10847) ;  /* 0x0000000108807547 */ /* 0x000fea000b800000 */
[----:B------:R-:W-:-:S09]  /*0d40*/  UISETP.NE.AND UP0, UPT, UR4, 0x2c, UPT ;  /* 0x0000002c0400788c */ /* 0x000fd2000bf05270 */
[----:B------:R-:W-:Y:S05]  /*0d50*/  BRA.U !UP0, `(.L_x_10848) ;  /* 0x0000000108487547 */ /* 0x000fea000b800000 */
.L_x_10822:
        /* <DEDUP_REMOVED lines=16> */
.L_x_10849:
[----:B------:R-:W-:Y:S01]  /*0e60*/  PRMT R25, RZ, 0x7610, R25 ;  /* 0x00007610ff197816 */ /* 0x000fe20000000019 */
[----:B------:R-:W-:Y:S06]  /*0e70*/  BRA `(.L_x_10823) ;  /* 0x00000000003c7947 */ /* 0x000fec0003800000 */
.L_x_10848:
        /* <DEDUP_REMOVED lines=8> */
.L_x_10851:
[----:B------:R-:W-:Y:S05]  /*0f00*/  BSYNC.RECONVERGENT B0 ;  /* 0x0000000000007941 */ /* 0x000fea0003800200 */
.L_x_10850:
[----:B------:R-:W0:Y:S02]  /*0f10*/  F2I.FTZ.TRUNC.NTZ R0, R0 ;  /* 0x0000000000007305 */ /* 0x000e24000021f100 */
[----:B0-----:R-:W-:Y:S01]  /*0f20*/  PRMT R25, R0, 0x7610, R25 ;  /* 0x0000761000197816 */ /* 0x001fe20000000019 */
[----:B------:R-:W-:Y:S06]  /*0f30*/  BRA `(.L_x_10823) ;  /* 0x00000000000c7947 */ /* 0x000fec0003800000 */
.L_x_10847:
[----:B------:R0:W5:Y:S01]  /*0f40*/  LDG.E.U16 R25, desc[UR36][R4.64] ;  /* 0x0000002404197981 */ /* 0x000162000c1e1500 */
[----:B------:R-:W-:Y:S05]  /*0f50*/  BRA `(.L_x_10823) ;  /* 0x0000000000047947 */ /* 0x000fea0003800000 */
.L_x_10846:
[----:B------:R0:W5:Y:S02]  /*0f60*/  LDG.E.U16 R25, desc[UR36][R4.64] ;  /* 0x0000002404197981 */ /* 0x000164000c1e1500 */
.L_x_10823:
        /* <DEDUP_REMOVED lines=18> */
.L_x_10855:
[----:B------:R1:W5:Y:S01]  /*1090*/  LDG.E.U8 R26, desc[UR36][R4.64] ;  /* 0x00000024041a7981 */ /* 0x000362000c1e1100 */
[----:B------:R-:W-:Y:S05]  /*10a0*/  BRA `(.L_x_10857) ;  /* 0x0000000c00507947 */ /* 0x000fea0003800000 */
.L_x_10854:
        /* <DEDUP_REMOVED lines=8> */
.L_x_10859:
[----:B------:R3:W5:Y:S01]  /*1130*/  LDG.E.U16 R26, desc[UR36][R4.64] ;  /* 0x00000024041a7981 */ /* 0x000762000c1e1500 */
[----:B------:R-:W-:Y:S05]  /*1140*/  BRA `(.L_x_10857) ;  /* 0x0000000c00287947 */ /* 0x000fea0003800000 */
.L_x_10858:
[----:B------:R2:W5:Y:S01]  /*1150*/  LDG.E.U16 R26, desc[UR36][R4.64] ;  /* 0x00000024041a7981 */ /* 0x000562000c1e1500 */
[----:B------:R-:W-:Y:S05]  /*1160*/  BRA `(.L_x_10857) ;  /* 0x0000000c00207947 */ /* 0x000fea0003800000 */
.L_x_10853:
        /* <DEDUP_REMOVED lines=9> */
.L_x_10861:
[----:B------:R-:W2:Y:S02]  /*1200*/  LDG.E.U16 R0, desc[UR36][R4.64] ;  /* 0x0000002404007981 */ /* 0x000ea4000c1e1500 */
[----:B--2---:R-:W-:-:S06]  /*1210*/  HADD2.F32 R0, -RZ, R0.H0_H0 ;  /* 0x20000000ff007230 */ /* 0x004fcc0000004100 */
[----:B------:R-:W0:Y:S02]  /*1220*/  F2I.FTZ.TRUNC.NTZ R0, R0 ;  /* 0x0000000000007305 */ /* 0x000e24000021f100 */
[----:B0-----:R-:W-:Y:S01]  /*1230*/  PRMT R26, R0, 0x7610, R26 ;  /* 0x00007610001a7816 */ /* 0x001fe2000000001a */
[----:B------:R-:W-:Y:S06]  /*1240*/  BRA `(.L_x_10857) ;  /* 0x0000000800e87947 */ /* 0x000fec0003800000 */
.L_x_10860:
        /* <DEDUP_REMOVED lines=9> */
.L_x_10863:
[----:B------:R-:W2:Y:S02]  /*12e0*/  LDG.E.U16 R4, desc[UR36][R4.64] ;  /* 0x0000002404047981 */ /* 0x000ea4000c1e1500 */
[----:B--2---:R-:W-:-:S06]  /*12f0*/  HADD2.F32 R0, -RZ, R4.H0_H0 ;  /* 0x20000004ff007230 */ /* 0x004fcc0000004100 */
[----:B------:R-:W0:Y:S02]  /*1300*/  F2I.FTZ.TRUNC.NTZ R0, R0 ;  /* 0x0000000000007305 */ /* 0x000e24000021f100 */
[----:B0-----:R-:W-:Y:S01]  /*1310*/  PRMT R26, R0, 0x7610, R26 ;  /* 0x00007610001a7816 */ /* 0x001fe2000000001a */
[----:B------:R-:W-:Y:S06]  /*1320*/  BRA `(.L_x_10857) ;  /* 0x0000000800b07947 */ /* 0x000fec0003800000 */
.L_x_10862:
[----:B------:R-:W2:Y:S02]  /*1330*/  LDG.E.64 R4, desc[UR36][R4.64] ;  /* 0x0000002404047981 */ /* 0x000ea4000c1e1b00 */
[----:B--2---:R0:W1:Y:S02]  /*1340*/  F2I.F64.TRUNC R26, R4 ;  /* 0x00000004001a7311 */ /* 0x004064000030d100 */
[----:B01----:R-:W-:Y:S05]  /*1350*/  BRA `(.L_x_10857) ;  /* 0x0000000800a47947 */ /* 0x003fea0003800000 */
.L_x_10852:
        /* <DEDUP_REMOVED lines=12> */
.L_x_10866:
[----:B------:R-:W2:Y:S02]  /*1420*/  LDG.E.64 R4, desc[UR36][R4.64] ;  /* 0x0000002404047981 */ /* 0x000ea4000c1e1b00 */
[----:B--2---:R0:W1:Y:S02]  /*1430*/  F2I.F64.TRUNC R26, R4 ;  /* 0x00000004001a7311 */ /* 0x004064000030d100 */
[----:B01----:R-:W-:Y:S05]  /*1440*/  BRA `(.L_x_10857) ;  /* 0x0000000800687947 */ /* 0x003fea0003800000 */
.L_x_10865:
        /* <DEDUP_REMOVED lines=27> */
.L_x_10868:
        /* <DEDUP_REMOVED lines=15> */
.L_x_10867:
[----:B------:R-:W2:Y:S02]  /*16f0*/  LDG.E.U16 R0, desc[UR36][R4.64] ;  /* 0x0000002404007981 */ /* 0x000ea4000c1e1500 */
[----:B--2---:R-:W-:-:S06]  /*1700*/  IMAD.U32 R0, R0, 0x10000, RZ ;  /* 0x0001000000007824 */ /* 0x004fcc00078e00ff */
[----:B------:R-:W0:Y:S02]  /*1710*/  F2I.FTZ.TRUNC.NTZ R0, R0 ;  /* 0x0000000000007305 */ /* 0x000e24000021f100 */
[----:B0-----:R-:W-:Y:S01]  /*1720*/  PRMT R26, R0, 0x7610, R26 ;  /* 0x00007610001a7816 */ /* 0x001fe2000000001a */
[----:B------:R-:W-:Y:S06]  /*1730*/  BRA `(.L_x_10857) ;  /* 0x0000000400ac7947 */ /* 0x000fec0003800000 */
.L_x_10864:
        /* <DEDUP_REMOVED lines=10> */
.L_x_10871:
        /* <DEDUP_REMOVED lines=21> */
.L_x_10875:
[----:B------:R-:W-:Y:S05]  /*1930*/  BSYNC.RECONVERGENT B1 ;  /* 0x0000000000017941 */ /* 0x000fea0003800200 */
.L_x_10874:
[----:B------:R-:W-:Y:S01]  /*1940*/  IMAD.SHL.U32 R0, R0, 0x100000, RZ ;  /* 0x0010000000007824 */ /* 0x000fe200078e00ff */
[----:B------:R-:W-:-:S04]  /*1950*/  LEA R3, R3, 0x3b800000, 0x17 ;  /* 0x3b80000003037811 */ /* 0x000fc800078eb8ff */
[----:B------:R-:W-:-:S07]  /*1960*/  LOP3.LUT R0, R3, R0, R7, 0xfe, !PT ;  /* 0x0000000003007212 */ /* 0x000fce00078efe07 */
.L_x_10873:
[----:B------:R-:W-:Y:S05]  /*1970*/  BSYNC.RECONVERGENT B0 ;  /* 0x0000000000007941 */ /* 0x000fea0003800200 */
.L_x_10872:
[----:B------:R-:W0:Y:S02]  /*1980*/  F2I.FTZ.TRUNC.NTZ R0, R0 ;  /* 0x0000000000007305 */ /* 0x000e24000021f100 */
[----:B0-----:R-:W-:Y:S01]  /*1990*/  PRMT R26, R0, 0x7610, R26 ;  /* 0x00007610001a7816 */ /* 0x001fe2000000001a */
[----:B------:R-:W-:Y:S06]  /*19a0*/  BRA `(.L_x_10857) ;  /* 0x0000000400107947 */ /* 0x000fec0003800000 */
.L_x_10870:
        /* <DEDUP_REMOVED lines=21> */
.L_x_10879:
[----:B------:R-:W-:Y:S05]  /*1b00*/  BSYNC.RECONVERGENT B1 ;  /* 0x0000000000017941 */ /* 0x000fea0003800200 */
.L_x_10878:
[----:B------:R-:W-:Y:S01]  /*1b10*/  IMAD.SHL.U32 R0, R0, 0x200000, RZ ;  /* 0x0020000000007824 */ /* 0x000fe200078e00ff */
[----:B------:R-:W-:-:S04]  /*1b20*/  LEA R3, R3, 0x37800000, 0x17 ;  /* 0x3780000003037811 */ /* 0x000fc800078eb8ff */
[----:B------:R-:W-:-:S07]  /*1b30*/  LOP3.LUT R0, R3, R0, R7, 0xfe, !PT ;  /* 0x0000000003007212 */ /* 0x000fce00078efe07 */
.L_x_10877:
[----:B------:R-:W-:Y:S05]  /*1b40*/  BSYNC.RECONVERGENT B0 ;  /* 0x0000000000007941 */ /* 0x000fea0003800200 */
.L_x_10876:
[----:B------:R-:W0:Y:S02]  /*1b50*/  F2I.FTZ.TRUNC.NTZ R0, R0 ;  /* 0x0000000000007305 */ /* 0x000e24000021f100 */
[----:B0-----:R-:W-:Y:S01]  /*1b60*/  PRMT R26, R0, 0x7610, R26 ;  /* 0x00007610001a7816 */ /* 0x001fe2000000001a */
[----:B------:R-:W-:Y:S06]  /*1b70*/  BRA `(.L_x_10857) ;  /* 0x00000000009c7947 */ /* 0x000fec0003800000 */
.L_x_10869:
[----:B------:R-:W-:-:S09]  /*1b80*/  UISETP.NE.AND UP0, UPT, UR4, 0x1c, UPT ;  /* 0x0000001c0400788c */ /* 0x000fd2000bf05270 */
[----:B------:R-:W-:Y:S05]  /*1b90*/  BRA.U !UP0, `(.L_x_10880) ;  /* 0x0000000108907547 */ /* 0x000fea000b800000 */
[----:B------:R-:W-:-:S09]  /*1ba0*/  UISETP.NE.AND UP0, UPT, UR4, 0x1d, UPT ;  /* 0x0000001d0400788c */ /* 0x000fd2000bf05270 */
[----:B------:R-:W-:Y:S05]  /*1bb0*/  BRA.U !UP0, `(.L_x_10881) ;  /* 0x0000000108807547 */ /* 0x000fea000b800000 */
[----:B------:R-:W-:-:S09]  /*1bc0*/  UISETP.NE.AND UP0, UPT, UR4, 0x2c, UPT ;  /* 0x0000002c0400788c */ /* 0x000fd2000bf05270 */
[----:B------:R-:W-:Y:S05]  /*1bd0*/  BRA.U !UP0, `(.L_x_10882) ;  /* 0x0000000108487547 */ /* 0x000fea000b800000 */
.L_x_10856:
        /* <DEDUP_REMOVED lines=16> */
.L_x_10883:
[----:B------:R-:W-:Y:S01]  /*1ce0*/  PRMT R26, RZ, 0x7610, R26 ;  /* 0x00007610ff1a7816 */ /* 0x000fe2000000001a */
[----:B------:R-:W-:Y:S06]  /*1cf0*/  BRA `(.L_x_10857) ;  /* 0x00000000003c7947 */ /* 0x000fec0003800000 */
.L_x_10882:
        /* <DEDUP_REMOVED lines=8> */
.L_x_10885:
[----:B------:R-:W-:Y:S05]  /*1d80*/  BSYNC.RECONVERGENT B0 ;  /* 0x0000000000007941 */ /* 0x000fea0003800200 */
.L_x_10884:
[----:B------:R-:W0:Y:S02]  /*1d90*/  F2I.FTZ.TRUNC.NTZ R0, R0 ;  /* 0x0000000000007305 */ /* 0x000e24000021f100 */
[----:B0-----:R-:W-:Y:S01]  /*1da0*/  PRMT R26, R0, 0x7610, R26 ;  /* 0x00007610001a7816 */ /* 0x001fe2000000001a */
[----:B------:R-:W-:Y:S06]  /*1db0*/  BRA `(.L_x_10857) ;  /* 0x00000000000c7947 */ /* 0x000fec0003800000 */
.L_x_10881:
[----:B------:R0:W5:Y:S01]  /*1dc0*/  LDG.E.U16 R26, desc[UR36][R4.64] ;  /* 0x00000024041a7981 */ /* 0x000162000c1e1500 */
[----:B------:R-:W-:Y:S05]  /*1dd0*/  BRA `(.L_x_10857) ;  /* 0x0000000000047947 */ /* 0x000fea0003800000 */
.L_x_10880:
[----:B------:R0:W5:Y:S02]  /*1de0*/  LDG.E.U16 R26, desc[UR36][R4.64] ;  /* 0x00000024041a7981 */ /* 0x000164000c1e1500 */
.L_x_10857:
[----:B-----5:R-:W-:Y:S01]  /*1df0*/  LOP3.LUT R25, R25, 0xffff, RZ, 0xc0, !PT ;  /* 0x0000ffff19197812 */ /* 0x020fe200078ec0ff */
[----:B------:R-:W-:-:S07]  /*1e00*/  VIADD R27, R17, 0x80 ;  /* 0x00000080111b7836 */ /* 0x000fce0000000000 */
.L_x_10817:
[----:B------:R-:W-:Y:S05]  /*1e10*/  BSYNC.RECONVERGENT B6 ;  /* 0x0000000000067941 */ /* 0x000fea0003800200 */
.L_x_10816:
        /* <DEDUP_REMOVED lines=24> */
.L_x_10891:
[----:B------:R3:W5:Y:S01]  /*1fa0*/  LDG.E.U8 R23, desc[UR36][R4.64] ;  /* 0x0000002404177981 */ /* 0x000762000c1e1100 */
[----:B------:R-:W-:Y:S05]  /*1fb0*/  BRA `(.L_x_10893) ;  /* 0x0000000c00507947 */ /* 0x000fea0003800000 */
.L_x_10890:
        /* <DEDUP_REMOVED lines=8> */
.L_x_10895:
[----:B------:R0:W5:Y:S01]  /*2040*/  LDG.E.U16 R23, desc[UR36][R4.64] ;  /* 0x0000002404177981 */ /* 0x000162000c1e1500 */
[----:B------:R-:W-:Y:S05]  /*2050*/  BRA `(.L_x_10893) ;  /* 0x0000000c00287947 */ /* 0x000fea0003800000 */
.L_x_10894:
[----:B------:R0:W5:Y:S01]  /*2060*/  LDG.E.U16 R23, desc[UR36][R4.64] ;  /* 0x0000002404177981 */ /* 0x000162000c1e1500 */
[----:B------:R-:W-:Y:S05]  /*2070*/  BRA `(.L_x_10893) ;  /* 0x0000000c00207947 */ /* 0x000fea0003800000 */
.L_x_10889:
        /* <DEDUP_REMOVED lines=9> */
.L_x_10897:
[----:B------:R-:W2:Y:S02]  /*2110*/  LDG.E.U16 R0, desc[UR36][R4.64] ;  /* 0x0000002404007981 */ /* 0x000ea4000c1e1500 */
[----:B--2---:R-:W-:-:S06]  /*2120*/  HADD2.F32 R0, -RZ, R0.H0_H0 ;  /* 0x20000000ff007230 */ /* 0x004fcc0000004100 */
[----:B------:R-:W0:Y:S02]  /*2130*/  F2I.FTZ.TRUNC.NTZ R0, R0 ;  /* 0x0000000000007305 */ /* 0x000e24000021f100 */
[----:B0-----:R-:W-:Y:S01]  /*2140*/  PRMT R23, R0, 0x7610, R23 ;  /* 0x0000761000177816 */ /* 0x001fe20000000017 */
[----:B------:R-:W-:Y:S06]  /*2150*/  BRA `(.L_x_10893) ;  /* 0x0000000800e87947 */ /* 0x000fec0003800000 */
.L_x_10896:
        /* <DEDUP_REMOVED lines=9> */
.L_x_10899:
[----:B------:R-:W2:Y:S02]  /*21f0*/  LDG.E.U16 R4, desc[UR36][R4.64] ;  /* 0x0000002404047981 */ /* 0x000ea4000c1e1500 */
[----:B--2---:R-:W-:-:S06]  /*2200*/  HADD2.F32 R0, -RZ, R4.H0_H0 ;  /* 0x20000004ff007230 */ /* 0x004fcc0000004100 */
[----:B------:R-:W0:Y:S02]  /*2210*/  F2I.FTZ.TRUNC.NTZ R0, R0 ;  /* 0x0000000000007305 */ /* 0x000e24000021f100 */
[----:B0-----:R-:W-:Y:S01]  /*2220*/  PRMT R23, R0, 0x7610, R23 ;  /* 0x0000761000177816 */ /* 0x001fe20000000017 */
[----:B------:R-:W-:Y:S06]  /*2230*/  BRA `(.L_x_10893) ;  /* 0x0000000800b07947 */ /* 0x000fec0003800000 */
.L_x_10898:
[----:B------:R-:W2:Y:S02]  /*2240*/  LDG.E.64 R4, desc[UR36][R4.64] ;  /* 0x0000002404047981 */ /* 0x000ea4000c1e1b00 */
[----:B--2---:R0:W1:Y:S02]  /*2250*/  F2I.F64.TRUNC R23, R4 ;  /* 0x0000000400177311 */ /* 0x004064000030d100 */
[----:B01----:R-:W-:Y:S05]  /*2260*/  BRA `(.L_x_10893) ;  /* 0x0000000800a47947 */ /* 0x003fea0003800000 */
.L_x_10888:
        /* <DEDUP_REMOVED lines=12> */
.L_x_10902:
[----:B------:R-:W2:Y:S02]  /*2330*/  LDG.E.64 R4, desc[UR36][R4.64] ;  /* 0x0000002404047981 */ /* 0x000ea4000c1e1b00 */
[----:B--2---:R0:W1:Y:S02]  /*2340*/  F2I.F64.TRUNC R23, R4 ;  /* 0x0000000400177311 */ /* 0x004064000030d100 */
[----:B01----:R-:W-:Y:S05]  /*2350*/  BRA `(.L_x_10893) ;  /* 0x0000000800687947 */ /* 0x003fea0003800000 */
.L_x_10901:
        /* <DEDUP_REMOVED lines=27> */
.L_x_10904:
        /* <DEDUP_REMOVED lines=15> */
.L_x_10903:
[----:B------:R-:W2:Y:S02]  /*2600*/  LDG.E.U16 R0, desc[UR36][R4.64] ;  /* 0x0000002404007981 */ /* 0x000ea4000c1e1500 */
[----:B--2---:R-:W-:-:S06]  /*2610*/  IMAD.U32 R0, R0, 0x10000, RZ ;  /* 0x0001000000007824 */ /* 0x004fcc00078e00ff */
[----:B------:R-:W0:Y:S02]  /*2620*/  F2I.FTZ.TRUNC.NTZ R0, R0 ;  /* 0x0000000000007305 */ /* 0x000e24000021f100 */
[----:B0-----:R-:W-:Y:S01]  /*2630*/  PRMT R23, R0, 0x7610, R23 ;  /* 0x0000761000177816 */ /* 0x001fe20000000017 */
[----:B------:R-:W-:Y:S06]  /*2640*/  BRA `(.L_x_10893) ;  /* 0x0000000400ac7947 */ /* 0x000fec0003800000 */
.L_x_10900:
        /* <DEDUP_REMOVED lines=10> */
.L_x_10907:
        /* <DEDUP_REMOVED lines=21> */
.L_x_10911:
[----:B------:R-:W-:Y:S05]  /*2840*/  BSYNC.RECONVERGENT B1 ;  /* 0x0000000000017941 */ /* 0x000fea0003800200 */
.L_x_10910:
[----:B------:R-:W-:Y:S01]  /*2850*/  IMAD.SHL.U32 R0, R0, 0x100000, RZ ;  /* 0x0010000000007824 */ /* 0x000fe200078e00ff */
[----:B------:R-:W-:-:S04]  /*2860*/  LEA R3, R3, 0x3b800000, 0x17 ;  /* 0x3b80000003037811 */ /* 0x000fc800078eb8ff */
[----:B------:R-:W-:-:S07]  /*2870*/  LOP3.LUT R0, R3, R0, R7, 0xfe, !PT ;  /* 0x0000000003007212 */ /* 0x000fce00078efe07 */
.L_x_10909:
[----:B------:R-:W-:Y:S05]  /*2880*/  BSYNC.RECONVERGENT B0 ;  /* 0x0000000000007941 */ /* 0x000fea0003800200 */
.L_x_10908:
[----:B------:R-:W0:Y:S02]  /*2890*/  F2I.FTZ.TRUNC.NTZ R0, R0 ;  /* 0x0000000000007305 */ /* 0x000e24000021f100 */
[----:B0-----:R-:W-:Y:S01]  /*28a0*/  PRMT R23, R0, 0x7610, R23 ;  /* 0x0000761000177816 */ /* 0x001fe20000000017 */
[----:B------:R-:W-:Y:S06]  /*28b0*/  BRA `(.L_x_10893) ;  /* 0x0000000400107947 */ /* 0x000fec0003800000 */
.L_x_10906:
        /* <DEDUP_REMOVED lines=21> */
.L_x_10915:
[----:B------:R-:W-:Y:S05]  /*2a10*/  BSYNC.RECONVERGENT B1 ;  /* 0x0000000000017941 */ /* 0x000fea0003800200 */
.L_x_10914:
[----:B------:R-:W-:Y:S01]  /*2a20*/  IMAD.SHL.U32 R0, R0, 0x200000, RZ ;  /* 0x0020000000007824 */ /* 0x000fe200078e00ff */
[----:B------:R-:W-:-:S04]  /*2a30*/  LEA R3, R3, 0x37800000, 0x17 ;  /* 0x3780000003037811 */ /* 0x000fc800078eb8ff */
[----:B------:R-:W-:-:S07]  /*2a40*/  LOP3.LUT R0, R3, R0, R7, 0xfe, !PT ;  /* 0x0000000003007212 */ /* 0x000fce00078efe07 */
.L_x_10913:
[----:B------:R-:W-:Y:S05]  /*2a50*/  BSYNC.RECONVERGENT B0 ;  /* 0x0000000000007941 */ /* 0x000fea0003800200 */
.L_x_10912:
[----:B------:R-:W0:Y:S02]  /*2a60*/  F2I.FTZ.TRUNC.NTZ R0, R0 ;  /* 0x0000000000007305 */ /* 0x000e24000021f100 */
[----:B0-----:R-:W-:Y:S01]  /*2a70*/  PRMT R23, R0, 0x7610, R23 ;  /* 0x0000761000177816 */ /* 0x001fe20000000017 */
[----:B------:R-:W-:Y:S06]  /*2a80*/  BRA `(.L_x_10893) ;  /* 0x00000000009c7947 */ /* 0x000fec0003800000 */
.L_x_10905:
        /* <DEDUP_REMOVED lines=14> */
.L_x_10919:
[----:B------:R-:W-:Y:S05]  /*2b70*/  BSYNC.RECONVERGENT B0 ;  /* 0x0000000000007941 */ /* 0x000fea0003800200 */
.L_x_10918:
[----:B------:R-:W0:Y:S02]  /*2b80*/  F2I.FTZ.TRUNC.NTZ R0, R0 ;  /* 0x0000000000007305 */ /* 0x000e24000021f100 */
[----:B0-----:R-:W-:Y:S01]  /*2b90*/  PRMT R23, R0, 0x7610, R23 ;  /* 0x0000761000177816 */ /* 0x001fe20000000017 */
[----:B------:R-:W-:Y:S06]  /*2ba0*/  BRA `(.L_x_10893) ;  /* 0x0000000000547947 */ /* 0x000fec0003800000 */
.L_x_10892:
        /* <DEDUP_REMOVED lines=16> */
.L_x_10920:
[----:B------:R-:W-:Y:S01]  /*2cb0*/  PRMT R23, RZ, 0x7610, R23 ;  /* 0x00007610ff177816 */ /* 0x000fe20000000017 */
[----:B------:R-:W-:Y:S06]  /*2cc0*/  BRA `(.L_x_10893) ;  /* 0x00000000000c7947 */ /* 0x000fec0003800000 */
.L_x_10917:
[----:B------:R0:W5:Y:S01]  /*2cd0*/  LDG.E.U16 R23, desc[UR36][R4.64] ;  /* 0x0000002404177981 */ /* 0x000162000c1e1500 */
[----:B------:R-:W-:Y:S05]  /*2ce0*/  BRA `(.L_x_10893) ;  /* 0x0000000000047947 */ /* 0x000fea0003800000 */
.L_x_10916:
[----:B------:R1:W5:Y:S02]  /*2cf0*/  LDG.E.U16 R23, desc[UR36][R4.64] ;  /* 0x0000002404177981 */ /* 0x000364000c1e1500 */
.L_x_10893:
        /* <DEDUP_REMOVED lines=18> */
.L_x_10924:
[----:B------:R0:W5:Y:S01]  /*2e20*/  LDG.E.U8 R24, desc[UR36][R4.64] ;  /* 0x0000002404187981 */ /* 0x000162000c1e1100 */
[----:B------:R-:W-:Y:S05]  /*2e30*/  BRA `(.L_x_10926) ;  /* 0x0000000c00507947 */ /* 0x000fea0003800000 */
.L_x_10923:
        /* <DEDUP_REMOVED lines=8> */
.L_x_10928:
[----:B------:R0:W5:Y:S01]  /*2ec0*/  LDG.E.U16 R24, desc[UR36][R4.64] ;  /* 0x0000002404187981 */ /* 0x000162000c1e1500 */
[----:B------:R-:W-:Y:S05]  /*2ed0*/  BRA `(.L_x_10926) ;  /* 0x0000000c00287947 */ /* 0x000fea0003800000 */
.L_x_10927:
[----:B------:R0:W5:Y:S01]  /*2ee0*/  LDG.E.U16 R24, desc[UR36][R4.64] ;  /* 0x0000002404187981 */ /* 0x000162000c1e1500 */
[----:B------:R-:W-:Y:S05]  /*2ef0*/  BRA `(.L_x_10926) ;  /* 0x0000000c00207947 */ /* 0x000fea0003800000 */
.L_x_10922:
        /* <DEDUP_REMOVED lines=9> */
.L_x_10930:
[----:B------:R-:W2:Y:S02]  /*2f90*/  LDG.E.U16 R0, desc[UR36][R4.64] ;  /* 0x0000002404007981 */ /* 0x000ea4000c1e1500 */
[----:B--2---:R-:W-:-:S06]  /*2fa0*/  HADD2.F32 R0, -RZ, R0.H0_H0 ;  /* 0x20000000ff007230 */ /* 0x004fcc0000004100 */
[----:B------:R-:W0:Y:S02]  /*2fb0*/  F2I.FTZ.TRUNC.NTZ R0, R0 ;  /* 0x0000000000007305 */ /* 0x000e24000021f100 */
[----:B0-----:R-:W-:Y:S01]  /*2fc0*/  PRMT R24, R0, 0x7610, R24 ;  /* 0x0000761000187816 */ /* 0x001fe20000000018 */
[----:B------:R-:W-:Y:S06]  /*2fd0*/  BRA `(.L_x_10926) ;  /* 0x0000000800e87947 */ /* 0x000fec0003800000 */
.L_x_10929:
        /* <DEDUP_REMOVED lines=9> */
.L_x_10932:
[----:B------:R-:W2:Y:S02]  /*3070*/  LDG.E.U16 R4, desc[UR36][R4.64] ;  /* 0x0000002404047981 */ /* 0x000ea4000c1e1500 */
[----:B--2---:R-:W-:-:S06]  /*3080*/  HADD2.F32 R0, -RZ, R4.H0_H0 ;  /* 0x20000004ff007230 */ /* 0x004fcc0000004100 */
[----:B------:R-:W0:Y:S02]  /*3090*/  F2I.FTZ.TRUNC.NTZ R0, R0 ;  /* 0x0000000000007305 */ /* 0x000e24000021f100 */
[----:B0-----:R-:W-:Y:S01]  /*30a0*/  PRMT R24, R0, 0x7610, R24 ;  /* 0x0000761000187816 */ /* 0x001fe20000000018 */
[----:B------:R-:W-:Y:S06]  /*30b0*/  BRA `(.L_x_10926) ;  /* 0x0000000800b07947 */ /* 0x000fec0003800000 */
.L_x_10931:
[----:B------:R-:W2:Y:S02]  /*30c0*/  LDG.E.64 R4, desc[UR36][R4.64] ;  /* 0x0000002404047981 */ /* 0x000ea4000c1e1b00 */
[----:B--2---:R0:W1:Y:S02]  /*30d0*/  F2I.F64.TRUNC R24, R4 ;  /* 0x0000000400187311 */ /* 0x004064000030d100 */
[----:B01----:R-:W-:Y:S05]  /*30e0*/  BRA `(.L_x_10926) ;  /* 0x0000000800a47947 */ /* 0x003fea0003800000 */
.L_x_10921:
        /* <DEDUP_REMOVED lines=12> */
.L_x_10935:
[----:B------:R-:W2:Y:S02]  /*31b0*/  LDG.E.64 R4, desc[UR36][R4.64] ;  /* 0x0000002404047981 */ /* 0x000ea4000c1e1b00 */
[----:B--2---:R3:W4:Y:S02]  /*31c0*/  F2I.F64.TRUNC R24, R4 ;  /* 0x0000000400187311 */ /* 0x004724000030d100 */
[----:B---34-:R-:W-:Y:S05]  /*31d0*/  BRA `(.L_x_10926) ;  /* 0x0000000800687947 */ /* 0x018fea0003800000 */
.L_x_10934:
        /* <DEDUP_REMOVED lines=27> */
.L_x_10937:
        /* <DEDUP_REMOVED lines=15> */
.L_x_10936:
[----:B------:R-:W2:Y:S02]  /*3480*/  LDG.E.U16 R0, desc[UR36][R4.64] ;  /* 0x0000002404007981 */ /* 0x000ea4000c1e1500 */
[----:B--2---:R-:W-:-:S06]  /*3490*/  IMAD.U32 R0, R0, 0x10000, RZ ;  /* 0x0001000000007824 */ /* 0x004fcc00078e00ff */
[----:B------:R-:W0:Y:S02]  /*34a0*/  F2I.FTZ.TRUNC.NTZ R0, R0 ;  /* 0x0000000000007305 */ /* 0x000e24000021f100 */
[----:B0-----:R-:W-:Y:S01]  /*34b0*/  PRMT R24, R0, 0x7610, R24 ;  /* 0x0000761000187816 */ /* 0x001fe20000000018 */
[----:B------:R-:W-:Y:S06]  /*34c0*/  BRA `(.L_x_10926) ;  /* 0x0000000400ac7947 */ /* 0x000fec0003800000 */
.L_x_10933:
        /* <DEDUP_REMOVED lines=10> */
.L_x_10940:
        /* <DEDUP_REMOVED lines=21> */
.L_x_10944:
[----:B------:R-:W-:Y:S05]  /*36c0*/  BSYNC.RECONVERGENT B1 ;  /* 0x0000000000017941 */ /* 0x000fea0003800200 */
.L_x_10943:
[----:B------:R-:W-:Y:S01]  /*36d0*/  IMAD.SHL.U32 R0, R0, 0x100000, RZ ;  /* 0x0010000000007824 */ /* 0x000fe200078e00ff */
[----:B------:R-:W-:-:S04]  /*36e0*/  LEA R3, R3, 0x3b800000, 0x17 ;  /* 0x3b80000003037811 */ /* 0x000fc800078eb8ff */
[----:B------:R-:W-:-:S07]  /*36f0*/  LOP3.LUT R0, R3, R0, R7, 0xfe, !PT ;  /* 0x0000000003007212 */ /* 0x000fce00078efe07 */
.L_x_10942:
[----:B------:R-:W-:Y:S05]  /*3700*/  BSYNC.RECONVERGENT B0 ;  /* 0x0000000000007941 */ /* 0x000fea0003800200 */
.L_x_10941:
[----:B------:R-:W0:Y:S02]  /*3710*/  F2I.FTZ.TRUNC.NTZ R0, R0 ;  /* 0x0000000000007305 */ /* 0x000e24000021f100 */
[----:B0-----:R-:W-:Y:S01]  /*3720*/  PRMT R24, R0, 0x7610, R24 ;  /* 0x0000761000187816 */ /* 0x001fe20000000018 */
[----:B------:R-:W-:Y:S06]  /*3730*/  BRA `(.L_x_10926) ;  /* 0x0000000400107947 */ /* 0x000fec0003800000 */
.L_x_10939:
        /* <DEDUP_REMOVED lines=21> */
.L_x_10948:
[----:B------:R-:W-:Y:S05]  /*3890*/  BSYNC.RECONVERGENT B1 ;  /* 0x0000000000017941 */ /* 0x000fea0003800200 */
.L_x_10947:
[----:B------:R-:W-:Y:S01]  /*38a0*/  IMAD.SHL.U32 R0, R0, 0x200000, RZ ;  /* 0x0020000000007824 */ /* 0x000fe200078e00ff */
[----:B------:R-:W-:-:S04]  /*38b0*/  LEA R3, R3, 0x37800000, 0x17 ;  /* 0x3780000003037811 */ /* 0x000fc800078eb8ff */
[----:B------:R-:W-:-:S07]  /*38c0*/  LOP3.LUT R0, R3, R0, R7, 0xfe, !PT ;  /* 0x0000000003007212 */ /* 0x000fce00078efe07 */
.L_x_10946:
[----:B------:R-:W-:Y:S05]  /*38d0*/  BSYNC.RECONVERGENT B0 ;  /* 0x0000000000007941 */ /* 0x000fea0003800200 */
.L_x_10945:
[----:B------:R-:W0:Y:S02]  /*38e0*/  F2I.FTZ.TRUNC.NTZ R0, R0 ;  /* 0x0000000000007305 */ /* 0x000e24000021f100 */
[----:B0-----:R-:W-:Y:S01]  /*38f0*/  PRMT R24, R0, 0x7610, R24 ;  /* 0x0000761000187816 */ /* 0x001fe20000000018 */
[----:B------:R-:W-:Y:S06]  /*3900*/  BRA `(.L_x_10926) ;  /* 0x00000000009c7947 */ /* 0x000fec0003800000 */
.L_x_10938:
        /* <DEDUP_REMOVED lines=14> */
.L_x_10952:
[----:B------:R-:W-:Y:S05]  /*39f0*/  BSYNC.RECONVERGENT B0 ;  /* 0x0000000000007941 */ /* 0x000fea0003800200 */
.L_x_10951:
[----:B------:R-:W0:Y:S02]  /*3a00*/  F2I.FTZ.TRUNC.NTZ R0, R0 ;  /* 0x0000000000007305 */ /* 0x000e24000021f100 */
[----:B0-----:R-:W-:Y:S01]  /*3a10*/  PRMT R24, R0, 0x7610, R24 ;  /* 0x0000761000187816 */ /* 0x001fe20000000018 */
[----:B------:R-:W-:Y:S06]  /*3a20*/  BRA `(.L_x_10926) ;  /* 0x0000000000547947 */ /* 0x000fec0003800000 */
.L_x_10925:
        /* <DEDUP_REMOVED lines=16> */
.L_x_10953:
[----:B------:R-:W-:Y:S01]  /*3b30*/  PRMT R24, RZ, 0x7610, R24 ;  /* 0x00007610ff187816 */ /* 0x000fe20000000018 */
[----:B------:R-:W-:Y:S06]  /*3b40*/  BRA `(.L_x_10926) ;  /* 0x00000000000c7947 */ /* 0x000fec0003800000 */
.L_x_10950:
[----:B------:R1:W5:Y:S01]  /*3b50*/  LDG.E.U16 R24, desc[UR36][R4.64] ;  /* 0x0000002404187981 */ /* 0x000362000c1e1500 */
[----:B------:R-:W-:Y:S05]  /*3b60*/  BRA `(.L_x_10926) ;  /* 0x0000000000047947 */ /* 0x000fea0003800000 */
.L_x_10949:
[----:B------:R2:W5:Y:S02]  /*3b70*/  LDG.E.U16 R24, desc[UR36][R4.64] ;  /* 0x0000002404187981 */ /* 0x000564000c1e1500 */
.L_x_10926:
[----:B------:R-:W-:Y:S01]  /*3b80*/  VIADD R27, R27, 0x80 ;  /* 0x000000801b1b7836 */ /* 0x000fe20000000000 */
[----:B-----5:R-:W-:-:S07]  /*3b90*/  LOP3.LUT R23, R23, 0xffff, RZ, 0xc0, !PT ;  /* 0x0000ffff17177812 */ /* 0x020fce00078ec0ff */
.L_x_10887:
[----:B------:R-:W-:Y:S05]  /*3ba0*/  BSYNC.RECONVERGENT B6 ;  /* 0x0000000000067941 */ /* 0x000fea0003800200 */
.L_x_10886:
        /* <DEDUP_REMOVED lines=24> */
.L_x_10959:
[----:B------:R3:W5:Y:S01]  /*3d30*/  LDG.E.U8 R19, desc[UR36][R4.64] ;  /* 0x0000002404137981 */ /* 0x000762000c1e1100 */
[----:B------:R-:W-:Y:S05]  /*3d40*/  BRA `(.L_x_10961) ;  /* 0x0000000c00507947 */ /* 0x000fea0003800000 */
.L_x_10958:
        /* <DEDUP_REMOVED lines=8> */
.L_x_10963:
[----:B------:R0:W5:Y:S01]  /*3dd0*/  LDG.E.U16 R19, desc[UR36][R4.64] ;  /* 0x0000002404137981 */ /* 0x000162000c1e1500 */
[----:B------:R-:W-:Y:S05]  /*3de0*/  BRA `(.L_x_10961) ;  /* 0x0000000c00287947 */ /* 0x000fea0003800000 */
.L_x_10962:
[----:B------:R0:W5:Y:S01]  /*3df0*/  LDG.E.U16 R19, desc[UR36][R4.64] ;  /* 0x0000002404137981 */ /* 0x000162000c1e1500 */
[----:B------:R-:W-:Y:S05]  /*3e00*/  BRA `(.L_x_10961) ;  /* 0x0000000c00207947 */ /* 0x000fea0003800000 */
.L_x_10957:
        /* <DEDUP_REMOVED lines=9> */
.L_x_10965:
[----:B------:R-:W2:Y:S02]  /*3ea0*/  LDG.E.U16 R0, desc[UR36][R4.64] ;  /* 0x0000002404007981 */ /* 0x000ea4000c1e1500 */
[----:B--2---:R-:W-:-:S06]  /*3eb0*/  HADD2.F32 R0, -RZ, R0.H0_H0 ;  /* 0x20000000ff007230 */ /* 0x004fcc0000004100 */
[----:B------:R-:W0:Y:S02]  /*3ec0*/  F2I.FTZ.TRUNC.NTZ R0, R0 ;  /* 0x0000000000007305 */ /* 0x000e24000021f100 */
[----:B0-----:R-:W-:Y:S01]  /*3ed0*/  PRMT R19, R0, 0x7610, R19 ;  /* 0x0000761000137816 */ /* 0x001fe20000000013 */
[----:B------:R-:W-:Y:S06]  /*3ee0*/  BRA `(.L_x_10961) ;  /* 0x0000000800e87947 */ /* 0x000fec0003800000 */
.L_x_10964:
        /* <DEDUP_REMOVED lines=9> */
.L_x_10967:
[----:B------:R-:W2:Y:S02]  /*3f80*/  LDG.E.U16 R4, desc[UR36][R4.64] ;  /* 0x0000002404047981 */ /* 0x000ea4000c1e1500 */
[----:B--2---:R-:W-:-:S06]  /*3f90*/  HADD2.F32 R0, -RZ, R4.H0_H0 ;  /* 0x20000004ff007230 */ /* 0x004fcc0000004100 */
[----:B------:R-:W0:Y:S02]  /*3fa0*/  F2I.FTZ.TRUNC.NTZ R0, R0 ;  /* 0x0000000000007305 */ /* 0x000e24000021f100 */
[----:B0-----:R-:W-:Y:S01]  /*3fb0*/  PRMT R19, R0, 0x7610, R19 ;  /* 0x0000761000137816 */ /* 0x001fe20000000013 */
[----:B------:R-:W-:Y:S06]  /*3fc0*/  BRA `(.L_x_10961) ;  /* 0x0000000800b07947 */ /* 0x000fec0003800000 */
.L_x_10966:
[----:B------:R-:W2:Y:S02]  /*3fd0*/  LDG.E.64 R4, desc[UR36][R4.64] ;  /* 0x0000002404047981 */ /* 0x000ea4000c1e1b00 */
[----:B--2---:R0:W1:Y:S02]  /*3fe0*/  F2I.F64.TRUNC R19, R4 ;  /* 0x0000000400137311 */ /* 0x004064000030d100 */
[----:B01----:R-:W-:Y:S05]  /*3ff0*/  BRA `(.L_x_10961) ;  /* 0x0000000800a47947 */ /* 0x003fea0003800000 */
.L_x_10956:
        /* <DEDUP_REMOVED lines=12> */
.L_x_10970:
[----:B------:R-:W2:Y:S02]  /*40c0*/  LDG.E.64 R4, desc[UR36][R4.64] ;  /* 0x0000002404047981 */ /* 0x000ea4000c1e1b00 */
[----:B--2---:R0:W1:Y:S02]  /*40d0*/  F2I.F64.TRUNC R19, R4 ;  /* 0x0000000400137311 */ /* 0x004064000030d100 */
[----:B01----:R-:W-:Y:S05]  /*40e0*/  BRA `(.L_x_10961) ;  /* 0x0000000800687947 */ /* 0x003fea0003800000 */
.L_x_10969:
        /* <DEDUP_REMOVED lines=27> */
.L_x_10972:
        /* <DEDUP_REMOVED lines=15> */
.L_x_10971:
[----:B------:R-:W2:Y:S02]  /*4390*/  LDG.E.U16 R0, desc[UR36][R4.64] ;  /* 0x0000002404007981 */ /* 0x000ea4000c1e1500 */
[----:B--2---:R-:W-:-:S06]  /*43a0*/  IMAD.U32 R0, R0, 0x10000, RZ ;  /* 0x0001000000007824 */ /* 0x004fcc00078e00ff */
[----:B------:R-:W0:Y:S02]  /*43b0*/  F2I.FTZ.TRUNC.NTZ R0, R0 ;  /* 0x0000000000007305 */ /* 0x000e24000021f100 */
[----:B0-----:R-:W-:Y:S01]  /*43c0*/  PRMT R19, R0, 0x7610, R19 ;  /* 0x0000761000137816 */ /* 0x001fe20000000013 */
[----:B------:R-:W-:Y:S06]  /*43d0*/  BRA `(.L_x_10961) ;  /* 0x0000000400ac7947 */ /* 0x000fec0003800000 */
.L_x_10968:
        /* <DEDUP_REMOVED lines=10> */
.L_x_10975:
        /* <DEDUP_REMOVED lines=21> */
.L_x_10979:
[----:B------:R-:W-:Y:S05]  /*45d0*/  BSYNC.RECONVERGENT B1 ;  /* 0x0000000000017941 */ /* 0x000fea0003800200 */
.L_x_10978:
[----:B------:R-:W-:Y:S01]  /*45e0*/  IMAD.SHL.U32 R0, R0, 0x100000, RZ ;  /* 0x0010000000007824 */ /* 0x000fe200078e00ff */
[----:B------:R-:W-:-:S04]  /*45f0*/  LEA R3, R3, 0x3b800000, 0x17 ;  /* 0x3b80000003037811 */ /* 0x000fc800078eb8ff */
[----:B------:R-:W-:-:S07]  /*4600*/  LOP3.LUT R0, R3, R0, R7, 0xfe, !PT ;  /* 0x0000000003007212 */ /* 0x000fce00078efe07 */
.L_x_10977:
[----:B------:R-:W-:Y:S05]  /*4610*/  BSYNC.RECONVERGENT B0 ;  /* 0x0000000000007941 */ /* 0x000fea0003800200 */
.L_x_10976:
[----:B------:R-:W0:Y:S02]  /*4620*/  F2I.FTZ.TRUNC.NTZ R0, R0 ;  /* 0x0000000000007305 */ /* 0x000e24000021f100 */
[----:B0-----:R-:W-:Y:S01]  /*4630*/  PRMT R19, R0, 0x7610, R19 ;  /* 0x0000761000137816 */ /* 0x001fe20000000013 */
[----:B------:R-:W-:Y:S06]  /*4640*/  BRA `(.L_x_10961) ;  /* 0x0000000400107947 */ /* 0x000fec0003800000 */
.L_x_10974:
        /* <DEDUP_REMOVED lines=21> */
.L_x_10983:
[----:B------:R-:W-:Y:S05]  /*47a0*/  BSYNC.RECONVERGENT B1 ;  /* 0x0000000000017941 */ /* 0x000fea0003800200 */
.L_x_10982:
[----:B------:R-:W-:Y:S01]  /*47b0*/  IMAD.SHL.U32 R0, R0, 0x200000, RZ ;  /* 0x0020000000007824 */ /* 0x000fe200078e00ff */
[----:B------:R-:W-:-:S04]  /*47c0*/  LEA R3, R3, 0x37800000, 0x17 ;  /* 0x3780000003037811 */ /* 0x000fc800078eb8ff */
[----:B------:R-:W-:-:S07]  /*47d0*/  LOP3.LUT R0, R3, R0, R7, 0xfe, !PT ;  /* 0x0000000003007212 */ /* 0x000fce00078efe07 */
.L_x_10981:
[----:B------:R-:W-:Y:S05]  /*47e0*/  BSYNC.RECONVERGENT B0 ;  /* 0x0000000000007941 */ /* 0x000fea0003800200 */
.L_x_10980:
[----:B------:R-:W0:Y:S02]  /*47f0*/  F2I.FTZ.TRUNC.NTZ R0, R0 ;  /* 0x0000000000007305 */ /* 0x000e24000021f100 */
[----:B0-----:R-:W-:Y:S01]  /*4800*/  PRMT R19, R0, 0x7610, R19 ;  /* 0x0000761000137816 */ /* 0x001fe20000000013 */
[----:B------:R-:W-:Y:S06]  /*4810*/  BRA `(.L_x_10961) ;  /* 0x00000000009c7947 */ /* 0x000fec0003800000 */
.L_x_10973:
        /* <DEDUP_REMOVED lines=14> */
.L_x_10987:
[----:B------:R-:W-:Y:S05]  /*4900*/  BSYNC.RECONVERGENT B0 ;  /* 0x0000000000007941 */ /* 0x000fea0003800200 */
.L_x_10986:
[----:B------:R-:W0:Y:S02]  /*4910*/  F2I.FTZ.TRUNC.NTZ R0, R0 ;  /* 0x0000000000007305 */ /* 0x000e24000021f100 */
[----:B0-----:R-:W-:Y:S01]  /*4920*/  PRMT R19, R0, 0x7610, R19 ;  /* 0x0000761000137816 */ /* 0x001fe20000000013 */
[----:B------:R-:W-:Y:S06]  /*4930*/  BRA `(.L_x_10961) ;  /* 0x0000000000547947 */ /* 0x000fec0003800000 */
.L_x_10960:
        /* <DEDUP_REMOVED lines=16> */
.L_x_10988:
[----:B------:R-:W-:Y:S01]  /*4a40*/  PRMT R19, RZ, 0x7610, R19 ;  /* 0x00007610ff137816 */ /* 0x000fe20000000013 */
[----:B------:R-:W-:Y:S06]  /*4a50*/  BRA `(.L_x_10961) ;  /* 0x00000000000c7947 */ /* 0x000fec0003800000 */
.L_x_10985:
[----:B------:R1:W5:Y:S01]  /*4a60*/  LDG.E.U16 R19, desc[UR36][R4.64] ;  /* 0x0000002404137981 */ /* 0x000362000c1e1500 */
[----:B------:R-:W-:Y:S05]  /*4a70*/  BRA `(.L_x_10961) ;  /* 0x0000000000047947 */ /* 0x000fea0003800000 */
.L_x_10984:
[----:B------:R2:W5:Y:S02]  /*4a80*/  LDG.E.U16 R19, desc[UR36][R4.64] ;  /* 0x0000002404137981 */ /* 0x000564000c1e1500 */
.L_x_10961:
        /* <DEDUP_REMOVED lines=19> */
.L_x_10992:
[----:B------:R0:W5:Y:S01]  /*4bc0*/  LDG.E.U8 R22, desc[UR36][R4.64] ;  /* 0x0000002404167981 */ /* 0x000162000c1e1100 */
[----:B------:R-:W-:Y:S05]  /*4bd0*/  BRA `(.L_x_10994) ;  /* 0x0000000c00507947 */ /* 0x000fea0003800000 */
.L_x_10991:
        /* <DEDUP_REMOVED lines=8> */
.L_x_10996:
[----:B------:R4:W5:Y:S01]  /*4c60*/  LDG.E.U16 R22, desc[UR36][R4.64] ;  /* 0x0000002404167981 */ /* 0x000962000c1e1500 */
[----:B------:R-:W-:Y:S05]  /*4c70*/  BRA `(.L_x_10994) ;  /* 0x0000000c00287947 */ /* 0x000fea0003800000 */
.L_x_10995:
[----:B------:R3:W5:Y:S01]  /*4c80*/  LDG.E.U16 R22, desc[UR36][R4.64] ;  /* 0x0000002404167981 */ /* 0x000762000c1e1500 */
[----:B------:R-:W-:Y:S05]  /*4c90*/  BRA `(.L_x_10994) ;  /* 0x0000000c00207947 */ /* 0x000fea0003800000 */
.L_x_10990:
        /* <DEDUP_REMOVED lines=9> */
.L_x_10998:
[----:B------:R-:W2:Y:S02]  /*4d30*/  LDG.E.U16 R0, desc[UR36][R4.64] ;  /* 0x0000002404007981 */ /* 0x000ea4000c1e1500 */
[----:B--2---:R-:W-:-:S06]  /*4d40*/  HADD2.F32 R0, -RZ, R0.H0_H0 ;  /* 0x20000000ff007230 */ /* 0x004fcc0000004100 */
[----:B------:R-:W0:Y:S02]  /*4d50*/  F2I.FTZ.TRUNC.NTZ R0, R0 ;  /* 0x0000000000007305 */ /* 0x000e24000021f100 */
[----:B0-----:R-:W-:Y:S01]  /*4d60*/  PRMT R22, R0, 0x7610, R22 ;  /* 0x0000761000167816 */ /* 0x001fe20000000016 */
[----:B------:R-:W-:Y:S06]  /*4d70*/  BRA `(.L_x_10994) ;  /* 0x0000000800e87947 */ /* 0x000fec0003800000 */
.L_x_10997:
        /* <DEDUP_REMOVED lines=9> */
.L_x_11000:
[----:B------:R-:W2:Y:S02]  /*4e10*/  LDG.E.U16 R4, desc[UR36][R4.64] ;  /* 0x0000002404047981 */ /* 0x000ea4000c1e1500 */
[----:B--2---:R-:W-:-:S06]  /*4e20*/  HADD2.F32 R0, -RZ, R4.H0_H0 ;  /* 0x20000004ff007230 */ /* 0x004fcc0000004100 */
[----:B------:R-:W0:Y:S02]  /*4e30*/  F2I.FTZ.TRUNC.NTZ R0, R0 ;  /* 0x0000000000007305 */ /* 0x000e24000021f100 */
[----:B0-----:R-:W-:Y:S01]  /*4e40*/  PRMT R22, R0, 0x7610, R22 ;  /* 0x0000761000167816 */ /* 0x001fe20000000016 */
[----:B------:R-:W-:Y:S06]  /*4e50*/  BRA `(.L_x_10994) ;  /* 0x0000000800b07947 */ /* 0x000fec0003800000 */
.L_x_10999:
[----:B------:R-:W2:Y:S02]  /*4e60*/  LDG.E.64 R4, desc[UR36][R4.64] ;  /* 0x0000002404047981 */ /* 0x000ea4000c1e1b00 */
[----:B--2---:R0:W1:Y:S02]  /*4e70*/  F2I.F64.TRUNC R22, R4 ;  /* 0x0000000400167311 */ /* 0x004064000030d100 */
[----:B01----:R-:W-:Y:S05]  /*4e80*/  BRA `(.L_x_10994) ;  /* 0x0000000800a47947 */ /* 0x003fea0003800000 */
.L_x_10989:
        /* <DEDUP_REMOVED lines=12> */
.L_x_11003:
[----:B------:R-:W2:Y:S02]  /*4f50*/  LDG.E.64 R4, desc[UR36][R4.64] ;  /* 0x0000002404047981 */ /* 0x000ea4000c1e1b00 */
[----:B--2---:R3:W4:Y:S02]  /*4f60*/  F2I.F64.TRUNC R22, R4 ;  /* 0x0000000400167311 */ /* 0x004724000030d100 */
[----:B---34-:R-:W-:Y:S05]  /*4f70*/  BRA `(.L_x_10994) ;  /* 0x0000000800687947 */ /* 0x018fea0003800000 */
.L_x_11002:
        /* <DEDUP_REMOVED lines=27> */
.L_x_11005:
        /* <DEDUP_REMOVED lines=15> */
.L_x_11004:
[----:B------:R-:W2:Y:S02]  /*5220*/  LDG.E.U16 R0, desc[UR36][R4.64] ;  /* 0x0000002404007981 */ /* 0x000ea4000c1e1500 */
[----:B--2---:R-:W-:-:S06]  /*5230*/  IMAD.U32 R0, R0, 0x10000, RZ ;  /* 0x0001000000007824 */ /* 0x004fcc00078e00ff */
[----:B------:R-:W0:Y:S02]  /*5240*/  F2I.FTZ.TRUNC.NTZ R0, R0 ;  /* 0x0000000000007305 */ /* 0x000e24000021f100 */
[----:B0-----:R-:W-:Y:S01]  /*5250*/  PRMT R22, R0, 0x7610, R22 ;  /* 0x0000761000167816 */ /* 0x001fe20000000016 */
[----:B------:R-:W-:Y:S06]  /*5260*/  BRA `(.L_x_10994) ;  /* 0x0000000400ac7947 */ /* 0x000fec0003800000 */
.L_x_11001:
        /* <DEDUP_REMOVED lines=10> */
.L_x_11008:
        /* <DEDUP_REMOVED lines=21> */
.L_x_11012:
[----:B------:R-:W-:Y:S05]  /*5460*/  BSYNC.RECONVERGENT B1 ;  /* 0x0000000000017941 */ /* 0x000fea0003800200 */
.L_x_11011:
[----:B------:R-:W-:Y:S01]  /*5470*/  IMAD.SHL.U32 R0, R0, 0x100000, RZ ;  /* 0x0010000000007824 */ /* 0x000fe200078e00ff */
[----:B------:R-:W-:-:S04]  /*5480*/  LEA R3, R3, 0x3b800000, 0x17 ;  /* 0x3b80000003037811 */ /* 0x000fc800078eb8ff */
[----:B------:R-:W-:-:S07]  /*5490*/  LOP3.LUT R0, R3, R0, R7, 0xfe, !PT ;  /* 0x0000000003007212 */ /* 0x000fce00078efe07 */
.L_x_11010:
[----:B------:R-:W-:Y:S05]  /*54a0*/  BSYNC.RECONVERGENT B0 ;  /* 0x0000000000007941 */ /* 0x000fea0003800200 */
.L_x_11009:
[----:B------:R-:W0:Y:S02]  /*54b0*/  F2I.FTZ.TRUNC.NTZ R0, R0 ;  /* 0x0000000000007305 */ /* 0x000e24000021f100 */
[----:B0-----:R-:W-:Y:S01]  /*54c0*/  PRMT R22, R0, 0x7610, R22 ;  /* 0x0000761000167816 */ /* 0x001fe20000000016 */
[----:B------:R-:W-:Y:S06]  /*54d0*/  BRA `(.L_x_10994) ;  /* 0x0000000400107947 */ /* 0x000fec0003800000 */
.L_x_11007:
        /* <DEDUP_REMOVED lines=21> */
.L_x_11016:
[----:B------:R-:W-:Y:S05]  /*5630*/  BSYNC.RECONVERGENT B1 ;  /* 0x0000000000017941 */ /* 0x000fea0003800200 */
.L_x_11015:
[----:B------:R-:W-:Y:S01]  /*5640*/  IMAD.SHL.U32 R0, R0, 0x200000, RZ ;  /* 0x0020000000007824 */ /* 0x000fe200078e00ff */
[----:B------:R-:W-:-:S04]  /*5650*/  LEA R3, R3, 0x37800000, 0x17 ;  /* 0x3780000003037811 */ /* 0x000fc800078eb8ff */
[----:B------:R-:W-:-:S07]  /*5660*/  LOP3.LUT R0, R3, R0, R7, 0xfe, !PT ;  /* 0x0000000003007212 */ /* 0x000fce00078efe07 */
.L_x_11014:
[----:B------:R-:W-:Y:S05]  /*5670*/  BSYNC.RECONVERGENT B0 ;  /* 0x0000000000007941 */ /* 0x000fea0003800200 */
.L_x_11013:
[----:B------:R-:W0:Y:S02]  /*5680*/  F2I.FTZ.TRUNC.NTZ R0, R0 ;  /* 0x0000000000007305 */ /* 0x000e24000021f100 */
[----:B0-----:R-:W-:Y:S01]  /*5690*/  PRMT R22, R0, 0x7610, R22 ;  /* 0x0000761000167816 */ /* 0x001fe20000000016 */
[----:B------:R-:W-:Y:S06]  /*56a0*/  BRA `(.L_x_10994) ;  /* 0x00000000009c7947 */ /* 0x000fec0003800000 */
.L_x_11006:
        /* <DEDUP_REMOVED lines=14> */
.L_x_11020:
[----:B------:R-:W-:Y:S05]  /*5790*/  BSYNC.RECONVERGENT B0 ;  /* 0x0000000000007941 */ /* 0x000fea0003800200 */
.L_x_11019:
[----:B------:R-:W0:Y:S02]  /*57a0*/  F2I.FTZ.TRUNC.NTZ R0, R0 ;  /* 0x0000000000007305 */ /* 0x000e24000021f100 */
[----:B0-----:R-:W-:Y:S01]  /*57b0*/  PRMT R22, R0, 0x7610, R22 ;  /* 0x0000761000167816 */ /* 0x001fe20000000016 */
[----:B------:R-:W-:Y:S06]  /*57c0*/  BRA `(.L_x_10994) ;  /* 0x0000000000547947 */ /* 0x000fec0003800000 */
.L_x_10993:
        /* <DEDUP_REMOVED lines=16> */
.L_x_11021:
[----:B------:R-:W-:Y:S01]  /*58d0*/  PRMT R22, RZ, 0x7610, R22 ;  /* 0x00007610ff167816 */ /* 0x000fe20000000016 */
[----:B------:R-:W-:Y:S06]  /*58e0*/  BRA `(.L_x_10994) ;  /* 0x00000000000c7947 */ /* 0x000fec0003800000 */
.L_x_11018:
[----:B------:R1:W5:Y:S01]  /*58f0*/  LDG.E.U16 R22, desc[UR36][R4.64] ;  /* 0x0000002404167981 */ /* 0x000362000c1e1500 */
[----:B------:R-:W-:Y:S05]  /*5900*/  BRA `(.L_x_10994) ;  /* 0x0000000000047947 */ /* 0x000fea0003800000 */
.L_x_11017:
[----:B------:R2:W5:Y:S02]  /*5910*/  LDG.E.U16 R22, desc[UR36][R4.64] ;  /* 0x0000002404167981 */ /* 0x000564000c1e1500 */
.L_x_10994:
[----:B------:R-:W-:Y:S01]  /*5920*/  VIADD R27, R27, 0x80 ;  /* 0x000000801b1b7836 */ /* 0x000fe20000000000 */
[----:B-----5:R-:W-:-:S07]  /*5930*/  LOP3.LUT R19, R19, 0xffff, RZ, 0xc0, !PT ;  /* 0x0000ffff13137812 */ /* 0x020fce00078ec0ff */
.L_x_10955:
[----:B------:R-:W-:Y:S05]  /*5940*/  BSYNC.RECONVERGENT B6 ;  /* 0x0000000000067941 */ /* 0x000fea0003800200 */
.L_x_10954:
        /* <DEDUP_REMOVED lines=24> */
.L_x_11027:
[----:B------:R0:W5:Y:S01]  /*5ad0*/  LDG.E.U8 R18, desc[UR36][R4.64] ;  /* 0x0000002404127981 */ /* 0x000162000c1e1100 */
[----:B------:R-:W-:Y:S05]  /*5ae0*/  BRA `(.L_x_11029) ;  /* 0x0000000c00507947 */ /* 0x000fea0003800000 */
.L_x_11026:
        /* <DEDUP_REMOVED lines=8> */
.L_x_11031:
[----:B------:R3:W5:Y:S01]  /*5b70*/  LDG.E.U16 R18, desc[UR36][R4.64] ;  /* 0x0000002404127981 */ /* 0x000762000c1e1500 */
[----:B------:R-:W-:Y:S05]  /*5b80*/  BRA `(.L_x_11029) ;  /* 0x0000000c00287947 */ /* 0x000fea0003800000 */
.L_x_11030:
[----:B------:R2:W5:Y:S01]  /*5b90*/  LDG.E.U16 R18, desc[UR36][R4.64] ;  /* 0x0000002404127981 */ /* 0x000562000c1e1500 */
[----:B------:R-:W-:Y:S05]  /*5ba0*/  BRA `(.L_x_11029) ;  /* 0x0000000c00207947 */ /* 0x000fea0003800000 */
.L_x_11025:
        /* <DEDUP_REMOVED lines=9> */
.L_x_11033:
[----:B------:R-:W2:Y:S02]  /*5c40*/  LDG.E.U16 R0, desc[UR36][R4.64] ;  /* 0x0000002404007981 */ /* 0x000ea4000c1e1500 */
[----:B--2---:R-:W-:-:S06]  /*5c50*/  HADD2.F32 R0, -RZ, R0.H0_H0 ;  /* 0x20000000ff007230 */ /* 0x004fcc0000004100 */
[----:B------:R-:W0:Y:S02]  /*5c60*/  F2I.FTZ.TRUNC.NTZ R0, R0 ;  /* 0x0000000000007305 */ /* 0x000e24000021f100 */
[----:B0-----:R-:W-:Y:S01]  /*5c70*/  PRMT R18, R0, 0x7610, R18 ;  /* 0x0000761000127816 */ /* 0x001fe20000000012 */
[----:B------:R-:W-:Y:S06]  /*5c80*/  BRA `(.L_x_11029) ;  /* 0x0000000800e87947 */ /* 0x000fec0003800000 */
.L_x_11032:
        /* <DEDUP_REMOVED lines=9> */
.L_x_11035:
[----:B------:R-:W2:Y:S02]  /*5d20*/  LDG.E.U16 R4, desc[UR36][R4.64] ;  /* 0x0000002404047981 */ /* 0x000ea4000c1e1500 */
[----:B--2---:R-:W-:-:S06]  /*5d30*/  HADD2.F32 R0, -RZ, R4.H0_H0 ;  /* 0x20000004ff007230 */ /* 0x004fcc0000004100 */
[----:B------:R-:W0:Y:S02]  /*5d40*/  F2I.FTZ.TRUNC.NTZ R0, R0 ;  /* 0x0000000000007305 */ /* 0x000e24000021f100 */
[----:B0-----:R-:W-:Y:S01]  /*5d50*/  PRMT R18, R0, 0x7610, R18 ;  /* 0x0000761000127816 */ /* 0x001fe20000000012 */
[----:B------:R-:W-:Y:S06]  /*5d60*/  BRA `(.L_x_11029) ;  /* 0x0000000800b07947 */ /* 0x000fec0003800000 */
.L_x_11034:
[----:B------:R-:W2:Y:S02]  /*5d70*/  LDG.E.64 R4, desc[UR36][R4.64] ;  /* 0x0000002404047981 */ /* 0x000ea4000c1e1b00 */
[----:B--2---:R0:W1:Y:S02]  /*5d80*/  F2I.F64.TRUNC R18, R4 ;  /* 0x0000000400127311 */ /* 0x004064000030d100 */
[----:B01----:R-:W-:Y:S05]  /*5d90*/  BRA `(.L_x_11029) ;  /* 0x0000000800a47947 */ /* 0x003fea0003800000 */
.L_x_11024:
        /* <DEDUP_REMOVED lines=12> */
.L_x_11038:
[----:B------:R-:W2:Y:S02]  /*5e60*/  LDG.E.64 R4, desc[UR36][R4.64] ;  /* 0x0000002404047981 */ /* 0x000ea4000c1e1b00 */
[----:B--2---:R0:W1:Y:S02]  /*5e70*/  F2I.F64.TRUNC R18, R4 ;  /* 0x0000000400127311 */ /* 0x004064000030d100 */
[----:B01----:R-:W-:Y:S05]  /*5e80*/  BRA `(.L_x_11029) ;  /* 0x0000000800687947 */ /* 0x003fea0003800000 */
.L_x_11037:
        /* <DEDUP_REMOVED lines=27> */
.L_x_11040:
        /* <DEDUP_REMOVED lines=15> */
.L_x_11039:
[----:B------:R-:W2:Y:S02]  /*6130*/  LDG.E.U16 R0, desc[UR36][R4.64] ;  /* 0x0000002404007981 */ /* 0x000ea4000c1e1500 */
[----:B--2---:R-:W-:-:S06]  /*6140*/  IMAD.U32 R0, R0, 0x10000, RZ ;  /* 0x0001000000007824 */ /* 0x004fcc00078e00ff */
[----:B------:R-:W0:Y:S02]  /*6150*/  F2I.FTZ.TRUNC.NTZ R0, R0 ;  /* 0x0000000000007305 */ /* 0x000e24000021f100 */
[----:B0-----:R-:W-:Y:S01]  /*6160*/  PRMT R18, R0, 0x7610, R18 ;  /* 0x0000761000127816 */ /* 0x001fe20000000012 */
[----:B------:R-:W-:Y:S06]  /*6170*/  BRA `(.L_x_11029) ;  /* 0x0000000400ac7947 */ /* 0x000fec0003800000 */
.L_x_11036:
        /* <DEDUP_REMOVED lines=10> */
.L_x_11043:
        /* <DEDUP_REMOVED lines=21> */
.L_x_11047:
[----:B------:R-:W-:Y:S05]  /*6370*/  BSYNC.RECONVERGENT B1 ;  /* 0x0000000000017941 */ /* 0x000fea0003800200 */
.L_x_11046:
[----:B------:R-:W-:Y:S01]  /*6380*/  IMAD.SHL.U32 R0, R0, 0x100000, RZ ;  /* 0x0010000000007824 */ /* 0x000fe200078e00ff */
[----:B------:R-:W-:-:S04]  /*6390*/  LEA R3, R3, 0x3b800000, 0x17 ;  /* 0x3b80000003037811 */ /* 0x000fc800078eb8ff */
[----:B------:R-:W-:-:S07]  /*63a0*/  LOP3.LUT R0, R3, R0, R7, 0xfe, !PT ;  /* 0x0000000003007212 */ /* 0x000fce00078efe07 */
.L_x_11045:
[----:B------:R-:W-:Y:S05]  /*63b0*/  BSYNC.RECONVERGENT B0 ;  /* 0x0000000000007941 */ /* 0x000fea0003800200 */
.L_x_11044:
[----:B------:R-:W0:Y:S02]  /*63c0*/  F2I.FTZ.TRUNC.NTZ R0, R0 ;  /* 0x0000000000007305 */ /* 0x000e24000021f100 */
[----:B0-----:R-:W-:Y:S01]  /*63d0*/  PRMT R18, R0, 0x7610, R18 ;  /* 0x0000761000127816 */ /* 0x001fe20000000012 */
[----:B------:R-:W-:Y:S06]  /*63e0*/  BRA `(.L_x_11029) ;  /* 0x0000000400107947 */ /* 0x000fec0003800000 */
.L_x_11042:
        /* <DEDUP_REMOVED lines=21> */
.L_x_11051:
[----:B------:R-:W-:Y:S05]  /*6540*/  BSYNC.RECONVERGENT B1 ;  /* 0x0000000000017941 */ /* 0x000fea0003800200 */
.L_x_11050:
[----:B------:R-:W-:Y:S01]  /*6550*/  IMAD.SHL.U32 R0, R0, 0x200000, RZ ;  /* 0x0020000000007824 */ /* 0x000fe200078e00ff */
[----:B------:R-:W-:-:S04]  /*6560*/  LEA R3, R3, 0x37800000, 0x17 ;  /* 0x3780000003037811 */ /* 0x000fc800078eb8ff */
[----:B------:R-:W-:-:S07]  /*6570*/  LOP3.LUT R0, R3, R0, R7, 0xfe, !PT ;  /* 0x0000000003007212 */ /* 0x000fce00078efe07 */
.L_x_11049:
[----:B------:R-:W-:Y:S05]  /*6580*/  BSYNC.RECONVERGENT B0 ;  /* 0x0000000000007941 */ /* 0x000fea0003800200 */
.L_x_11048:
[----:B------:R-:W0:Y:S02]  /*6590*/  F2I.FTZ.TRUNC.NTZ R0, R0 ;  /* 0x0000000000007305 */ /* 0x000e24000021f100 */
[----:B0-----:R-:W-:Y:S01]  /*65a0*/  PRMT R18, R0, 0x7610, R18 ;  /* 0x0000761000127816 */ /* 0x001fe20000000012 */
[----:B------:R-:W-:Y:S06]  /*65b0*/  BRA `(.L_x_11029) ;  /* 0x00000000009c7947 */ /* 0x000fec0003800000 */
.L_x_11041:
        /* <DEDUP_REMOVED lines=14> */
.L_x_11055:
[----:B------:R-:W-:Y:S05]  /*66a0*/  BSYNC.RECONVERGENT B0 ;  /* 0x0000000000007941 */ /* 0x000fea0003800200 */
.L_x_11054:
[----:B------:R-:W0:Y:S02]  /*66b0*/  F2I.FTZ.TRUNC.NTZ R0, R0 ;  /* 0x0000000000007305 */ /* 0x000e24000021f100 */
[----:B0-----:R-:W-:Y:S01]  /*66c0*/  PRMT R18, R0, 0x7610, R18 ;  /* 0x0000761000127816 */ /* 0x001fe20000000012 */
[----:B------:R-:W-:Y:S06]  /*66d0*/  BRA `(.L_x_11029) ;  /* 0x0000000000547947 */ /* 0x000fec0003800000 */
.L_x_11028:
        /* <DEDUP_REMOVED lines=16> */
.L_x_11056:
[----:B------:R-:W-:Y:S01]  /*67e0*/  PRMT R18, RZ, 0x7610, R18 ;  /* 0x00007610ff127816 */ /* 0x000fe20000000012 */
[----:B------:R-:W-:Y:S06]  /*67f0*/  BRA `(.L_x_11029) ;  /* 0x00000000000c7947 */ /* 0x000fec0003800000 */
.L_x_11053:
[----:B------:R0:W5:Y:S01]  /*6800*/  LDG.E.U16 R18, desc[UR36][R4.64] ;  /* 0x0000002404127981 */ /* 0x000162000c1e1500 */
[----:B------:R-:W-:Y:S05]  /*6810*/  BRA `(.L_x_11029) ;  /* 0x0000000000047947 */ /* 0x000fea0003800000 */
.L_x_11052:
[----:B------:R0:W5:Y:S02]  /*6820*/  LDG.E.U16 R18, desc[UR36][R4.64] ;  /* 0x0000002404127981 */ /* 0x000164000c1e1500 */
.L_x_11029:
        /* <DEDUP_REMOVED lines=19> */
.L_x_11060:
[----:B------:R0:W5:Y:S01]  /*6960*/  LDG.E.U8 R0, desc[UR36][R4.64] ;  /* 0x0000002404007981 */ /* 0x000162000c1e1100 */
[----:B------:R-:W-:Y:S05]  /*6970*/  BRA `(.L_x_11062) ;  /* 0x0000000c00507947 */ /* 0x000fea0003800000 */
.L_x_11059:
        /* <DEDUP_REMOVED lines=8> */
.L_x_11064:
[----:B------:R0:W5:Y:S01]  /*6a00*/  LDG.E.U16 R0, desc[UR36][R4.64] ;  /* 0x0000002404007981 */ /* 0x000162000c1e1500 */
[----:B------:R-:W-:Y:S05]  /*6a10*/  BRA `(.L_x_11062) ;  /* 0x0000000c00287947 */ /* 0x000fea0003800000 */
.L_x_11063:
[----:B------:R0:W5:Y:S01]  /*6a20*/  LDG.E.U16 R0, desc[UR36][R4.64] ;  /* 0x0000002404007981 */ /* 0x000162000c1e1500 */
[----:B------:R-:W-:Y:S05]  /*6a30*/  BRA `(.L_x_11062) ;  /* 0x0000000c00207947 */ /* 0x000fea0003800000 */
.L_x_11058:
        /* <DEDUP_REMOVED lines=9> */
.L_x_11066:
[----:B------:R-:W2:Y:S02]  /*6ad0*/  LDG.E.U16 R3, desc[UR36][R4.64] ;  /* 0x0000002404037981 */ /* 0x000ea4000c1e1500 */
[----:B--2---:R-:W-:-:S06]  /*6ae0*/  HADD2.F32 R3, -RZ, R3.H0_H0 ;  /* 0x20000003ff037230 */ /* 0x004fcc0000004100 */
[----:B------:R-:W0:Y:S02]  /*6af0*/  F2I.FTZ.TRUNC.NTZ R3, R3 ;  /* 0x0000000300037305 */ /* 0x000e24000021f100 */
[----:B0-----:R-:W-:Y:S01]  /*6b00*/  PRMT R0, R3, 0x7610, R0 ;  /* 0x0000761003007816 */ /* 0x001fe20000000000 */
[----:B------:R-:W-:Y:S06]  /*6b10*/  BRA `(.L_x_11062) ;  /* 0x0000000800e87947 */ /* 0x000fec0003800000 */
.L_x_11065:
        /* <DEDUP_REMOVED lines=9> */
.L_x_11068:
[----:B------:R-:W2:Y:S02]  /*6bb0*/  LDG.E.U16 R4, desc[UR36][R4.64] ;  /* 0x0000002404047981 */ /* 0x000ea4000c1e1500 */
[----:B--2---:R-:W-:-:S06]  /*6bc0*/  HADD2.F32 R3, -RZ, R4.H0_H0 ;  /* 0x20000004ff037230 */ /* 0x004fcc0000004100 */
[----:B------:R-:W0:Y:S02]  /*6bd0*/  F2I.FTZ.TRUNC.NTZ R3, R3 ;  /* 0x0000000300037305 */ /* 0x000e24000021f100 */
[----:B0-----:R-:W-:Y:S01]  /*6be0*/  PRMT R0, R3, 0x7610, R0 ;  /* 0x0000761003007816 */ /* 0x001fe20000000000 */
[----:B------:R-:W-:Y:S06]  /*6bf0*/  BRA `(.L_x_11062) ;  /* 0x0000000800b07947 */ /* 0x000fec0003800000 */
.L_x_11067:
[----:B------:R-:W2:Y:S02]  /*6c00*/  LDG.E.64 R4, desc[UR36][R4.64] ;  /* 0x0000002404047981 */ /* 0x000ea4000c1e1b00 */
[----:B--2---:R0:W1:Y:S02]  /*6c10*/  F2I.F64.TRUNC R0, R4 ;  /* 0x0000000400007311 */ /* 0x004064000030d100 */
[----:B01----:R-:W-:Y:S05]  /*6c20*/  BRA `(.L_x_11062) ;  /* 0x0000000800a47947 */ /* 0x003fea0003800000 */
.L_x_11057:
        /* <DEDUP_REMOVED lines=12> */
.L_x_11071:
[----:B------:R-:W2:Y:S02]  /*6cf0*/  LDG.E.64 R4, desc[UR36][R4.64] ;  /* 0x0000002404047981 */ /* 0x000ea4000c1e1b00 */
[----:B--2---:R3:W4:Y:S02]  /*6d00*/  F2I.F64.TRUNC R0, R4 ;  /* 0x0000000400007311 */ /* 0x004724000030d100 */
[----:B---34-:R-:W-:Y:S05]  /*6d10*/  BRA `(.L_x_11062) ;  /* 0x0000000800687947 */ /* 0x018fea0003800000 */
.L_x_11070:
        /* <DEDUP_REMOVED lines=27> */
.L_x_11073:
        /* <DEDUP_REMOVED lines=15> */
.L_x_11072:
[----:B------:R-:W2:Y:S02]  /*6fc0*/  LDG.E.U16 R3, desc[UR36][R4.64] ;  /* 0x0000002404037981 */ /* 0x000ea4000c1e1500 */
[----:B--2---:R-:W-:-:S06]  /*6fd0*/  IMAD.U32 R3, R3, 0x10000, RZ ;  /* 0x0001000003037824 */ /* 0x004fcc00078e00ff */
[----:B------:R-:W0:Y:S02]  /*6fe0*/  F2I.FTZ.TRUNC.NTZ R3, R3 ;  /* 0x0000000300037305 */ /* 0x000e24000021f100 */
[----:B0-----:R-:W-:Y:S01]  /*6ff0*/  PRMT R0, R3, 0x7610, R0 ;  /* 0x0000761003007816 */ /* 0x001fe20000000000 */
[----:B------:R-:W-:Y:S06]  /*7000*/  BRA `(.L_x_11062) ;  /* 0x0000000400ac7947 */ /* 0x000fec0003800000 */
.L_x_11069:
        /* <DEDUP_REMOVED lines=10> */
.L_x_11076:
        /* <DEDUP_REMOVED lines=21> */
.L_x_11080:
[----:B------:R-:W-:Y:S05]  /*7200*/  BSYNC.RECONVERGENT B1 ;  /* 0x0000000000017941 */ /* 0x000fea0003800200 */
.L_x_11079:
[----:B------:R-:W-:Y:S01]  /*7210*/  IMAD.SHL.U32 R0, R0, 0x100000, RZ ;  /* 0x0010000000007824 */ /* 0x000fe200078e00ff */
[----:B------:R-:W-:-:S04]  /*7220*/  LEA R3, R3, 0x3b800000, 0x17 ;  /* 0x3b80000003037811 */ /* 0x000fc800078eb8ff */
[----:B------:R-:W-:-:S07]  /*7230*/  LOP3.LUT R3, R3, R0, R7, 0xfe, !PT ;  /* 0x0000000003037212 */ /* 0x000fce00078efe07 */
.L_x_11078:
[----:B------:R-:W-:Y:S05]  /*7240*/  BSYNC.RECONVERGENT B0 ;  /* 0x0000000000007941 */ /* 0x000fea0003800200 */
.L_x_11077:
[----:B------:R-:W0:Y:S02]  /*7250*/  F2I.FTZ.TRUNC.NTZ R3, R3 ;  /* 0x0000000300037305 */ /* 0x000e24000021f100 */
[----:B0-----:R-:W-:Y:S01]  /*7260*/  PRMT R0, R3, 0x7610, R0 ;  /* 0x0000761003007816 */ /* 0x001fe20000000000 */
[----:B------:R-:W-:Y:S06]  /*7270*/  BRA `(.L_x_11062) ;  /* 0x0000000400107947 */ /* 0x000fec0003800000 */
.L_x_11075:
        /* <DEDUP_REMOVED lines=21> */
.L_x_11084:
[----:B------:R-:W-:Y:S05]  /*73d0*/  BSYNC.RECONVERGENT B1 ;  /* 0x0000000000017941 */ /* 0x000fea0003800200 */
.L_x_11083:
[----:B------:R-:W-:Y:S01]  /*73e0*/  IMAD.SHL.U32 R0, R0, 0x200000, RZ ;  /* 0x0020000000007824 */ /* 0x000fe200078e00ff */
[----:B------:R-:W-:-:S04]  /*73f0*/  LEA R3, R3, 0x37800000, 0x17 ;  /* 0x3780000003037811 */ /* 0x000fc800078eb8ff */
[----:B------:R-:W-:-:S07]  /*7400*/  LOP3.LUT R3, R3, R0, R7, 0xfe, !PT ;  /* 0x0000000003037212 */ /* 0x000fce00078efe07 */
.L_x_11082:
[----:B------:R-:W-:Y:S05]  /*7410*/  BSYNC.RECONVERGENT B0 ;  /* 0x0000000000007941 */ /* 0x000fea0003800200 */
.L_x_11081:
[----:B------:R-:W0:Y:S02]  /*7420*/  F2I.FTZ.TRUNC.NTZ R3, R3 ;  /* 0x0000000300037305 */ /* 0x000e24000021f100 */
[----:B0-----:R-:W-:Y:S01]  /*7430*/  PRMT R0, R3, 0x7610, R0 ;  /* 0x0000761003007816 */ /* 0x001fe20000000000 */
[----:B------:R-:W-:Y:S06]  /*7440*/  BRA `(.L_x_11062) ;  /* 0x00000000009c7947 */ /* 0x000fec0003800000 */
.L_x_11074:
        /* <DEDUP_REMOVED lines=14> */
.L_x_11088:
[----:B------:R-:W-:Y:S05]  /*7530*/  BSYNC.RECONVERGENT B0 ;  /* 0x0000000000007941 */ /* 0x000fea0003800200 */
.L_x_11087:
[----:B------:R-:W0:Y:S02]  /*7540*/  F2I.FTZ.TRUNC.NTZ R3, R3 ;  /* 0x0000000300037305 */ /* 0x000e24000021f100 */
[----:B0-----:R-:W-:Y:S01]  /*7550*/  PRMT R0, R3, 0x7610, R0 ;  /* 0x0000761003007816 */ /* 0x001fe20000000000 */
[----:B------:R-:W-:Y:S06]  /*7560*/  BRA `(.L_x_11062) ;  /* 0x0000000000547947 */ /* 0x000fec0003800000 */
.L_x_11061:
        /* <DEDUP_REMOVED lines=16> */
.L_x_11089:
[----:B------:R-:W-:Y:S01]  /*7670*/  PRMT R0, RZ, 0x7610, R0 ;  /* 0x00007610ff007816 */ /* 0x000fe20000000000 */
[----:B------:R-:W-:Y:S06]  /*7680*/  BRA `(.L_x_11062) ;  /* 0x00000000000c7947 */ /* 0x000fec0003800000 */
.L_x_11086:
[----:B------:R1:W5:Y:S01]  /*7690*/  LDG.E.U16 R0, desc[UR36][R4.64] ;  /* 0x0000002404007981 */ /* 0x000362000c1e1500 */
[----:B------:R-:W-:Y:S05]  /*76a0*/  BRA `(.L_x_11062) ;  /* 0x0000000000047947 */ /* 0x000fea0003800000 */
.L_x_11085:
[----:B------:R0:W5:Y:S02]  /*76b0*/  LDG.E.U16 R0, desc[UR36][R4.64] ;  /* 0x0000002404007981 */ /* 0x000164000c1e1500 */
.L_x_11062:
[----:B-----5:R-:W-:-:S07]  /*76c0*/  LOP3.LUT R3, R18, 0xffff, RZ, 0xc0, !PT ;  /* 0x0000ffff12037812 */ /* 0x020fce00078ec0ff */
.L_x_11023:
[----:B------:R-:W-:Y:S05]  /*76d0*/  BSYNC.RECONVERGENT B6 ;  /* 0x0000000000067941 */ /* 0x000fea0003800200 */
.L_x_11022:
[----:B------:R-:W0:Y:S01]  /*76e0*/  LDC.U8 R18, c[0x0][0x3b0] ;  /* 0x0000ec00ff127b82 */ /* 0x000e220000000000 */
[----:B------:R-:W-:Y:S01]  /*76f0*/  ISETP.GE.AND P4, PT, R17, R16, PT ;  /* 0x000000101100720c */ /* 0x000fe20003f86270 */
[----:B------:R-:W-:Y:S01]  /*7700*/  BSSY.RECONVERGENT B7, `(.L_x_11090) ;  /* 0x00002d9000077945 */ /* 0x000fe20003800200 */
[----:B-1----:R-:W-:-:S03]  /*7710*/  LOP3.LUT R22, R22, 0xffff, RZ, 0xc0, !PT ;  /* 0x0000ffff16167812 */ /* 0x002fc600078ec0ff */
[----:B------:R-:W-:Y:S01]  /*7720*/  BSSY.RELIABLE B6, `(.L_x_11091) ;  /* 0x00001ec000067945 */ /* 0x000fe20003800100 */
[----:B------:R-:W-:Y:S02]  /*7730*/  LOP3.LUT R26, R26, 0xffff, RZ, 0xc0, !PT ;  /* 0x0000ffff1a1a7812 */ /* 0x000fe400078ec0ff */
[----:B----4-:R-:W-:Y:S02]  /*7740*/  LOP3.LUT R24, R24, 0xffff, RZ, 0xc0, !PT ;  /* 0x0000ffff18187812 */ /* 0x010fe400078ec0ff */
[----:B------:R-:W-:Y:S02]  /*7750*/  LOP3.LUT R0, R0, 0xffff, RZ, 0xc0, !PT ;  /* 0x0000ffff00007812 */ /* 0x000fe400078ec0ff */
[----:B------:R-:W-:Y:S02]  /*7760*/  ISETP.GT.U32.AND P2, PT, R22, 0xf, PT ;  /* 0x0000000f1600780c */ /* 0x000fe40003f44070 */
[----:B------:R-:W-:Y:S02]  /*7770*/  SHF.L.U32 R19, R19, R22, RZ ;  /* 0x0000001613137219 */ /* 0x000fe400000006ff */
[----:B------:R-:W-:-:S02]  /*7780*/  ISETP.GT.U32.AND P0, PT, R26, 0xf, PT ;  /* 0x0000000f1a00780c */ /* 0x000fc40003f04070 */
[----:B------:R-:W-:Y:S02]  /*7790*/  SHF.L.U32 R25, R25, R26, RZ ;  /* 0x0000001a19197219 */ /* 0x000fe400000006ff */
[----:B------:R-:W-:Y:S02]  /*77a0*/  ISETP.GT.U32.AND P1, PT, R24, 0xf, PT ;  /* 0x0000000f1800780c */ /* 0x000fe40003f24070 */
[----:B------:R-:W-:Y:S02]  /*77b0*/  SHF.L.U32 R23, R23, R24, RZ ;  /* 0x0000001817177219 */ /* 0x000fe400000006ff */
[----:B------:R-:W-:Y:S02]  /*77c0*/  ISETP.GT.U32.AND P3, PT, R0, 0xf, PT ;  /* 0x0000000f0000780c */ /* 0x000fe40003f64070 */
[----:B------:R-:W-:Y:S02]  /*77d0*/  SHF.L.U32 R3, R3, R0, RZ ;  /* 0x0000000003037219 */ /* 0x000fe400000006ff */
[----:B------:R-:W-:-:S02]  /*77e0*/  SEL R22, R19, RZ, !P2 ;  /* 0x000000ff13167207 */ /* 0x000fc40005000000 */
[----:B------:R-:W-:Y:S02]  /*77f0*/  SEL R25, R25, RZ, !P0 ;  /* 0x000000ff19197207 */ /* 0x000fe40004000000 */
[----:B------:R-:W-:Y:S02]  /*7800*/  SEL R23, R23, RZ, !P1 ;  /* 0x000000ff17177207 */ /* 0x000fe40004800000 */
[----:B------:R-:W-:Y:S01]  /*7810*/  SEL R19, R3, RZ, !P3 ;  /* 0x000000ff03137207 */ /* 0x000fe20005800000 */
[----:B------:R-:W-:Y:S06]  /*7820*/  @P4 BRA `(.L_x_11092) ;  /* 0x0000001c00604947 */ /* 0x000fec0003800000 */
[----:B------:R-:W1:Y:S01]  /*7830*/  LDCU UR4, c[0x0][0x3b4] ;  /* 0x00007680ff0477ac */ /* 0x000e620008000800 */
[----:B------:R-:W4:Y:S01]  /*7840*/  LDC.64 R8, c[0x0][0x388] ;  /* 0x0000e200ff087b82 */ /* 0x000f220000000a00 */
[----:B------:R-:W-:Y:S01]  /*7850*/  IMAD R0, R2, 0x200, R17 ;  /* 0x0000020002007824 */ /* 0x000fe200078e0211 */
[----:B0-23--:R-:W-:Y:S01]  /*7860*/  PRMT R4, R18, 0x9910, RZ ;  /* 0x0000991012047816 */ /* 0x00dfe200000000ff */
[----:B------:R-:W-:Y:S02]  /*7870*/  VIADD R17, R17, 0x80 ;  /* 0x0000008011117836 */ /* 0x000fe40000000000 */
[----:B-1----:R-:W-:Y:S02]  /*7880*/  IMAD R3, R0, UR4, RZ ;  /* 0x0000000400037c24 */ /* 0x002fe4000f8e02ff */
[----:B------:R-:W-:-:S05]  /*7890*/  IMAD.MOV.U32 R0, RZ, RZ, R4 ;  /* 0x000000ffff007224 */ /* 0x000fca00078e0004 */
[----:B------:R-:W-:Y:S02]  /*78a0*/  ISETP.GT.AND P0, PT, R0, 0x9, PT ;  /* 0x000000090000780c */ /* 0x000fe40003f04270 */
[----:B----4-:R-:W-:-:S05]  /*78b0*/  IADD3 R8, P1, PT, R3, R8, RZ ;  /* 0x0000000803087210 */ /* 0x010fca0007f3e0ff */
        /* <DEDUP_REMOVED lines=12> */
.L_x_11096:
[----:B------:R0:W-:Y:S01]  /*7980*/  STG.E.U8 desc[UR36][R8.64], R25 ;  /* 0x0000001908007986 */ /* 0x0001e2000c101124 */
[----:B------:R-:W-:Y:S05]  /*7990*/  BRA `(.L_x_11098) ;  /* 0x0000000c00507947 */ /* 0x000fea0003800000 */
.L_x_11095:
        /* <DEDUP_REMOVED lines=10> */
.L_x_11100:
[----:B------:R-:W-:-:S05]  /*7a40*/  PRMT R3, R25, 0x9910, RZ ;  /* 0x0000991019037816 */ /* 0x000fca00000000ff */
[----:B------:R0:W-:Y:S01]  /*7a50*/  STG.E desc[UR36][R8.64], R3 ;  /* 0x0000000308007986 */ /* 0x0001e2000c101924 */
[----:B------:R-:W-:Y:S05]  /*7a60*/  BRA `(.L_x_11098) ;  /* 0x0000000c001c7947 */ /* 0x000fea0003800000 */
.L_x_11099:
[----:B------:R0:W-:Y:S01]  /*7a70*/  STG.E.U16 desc[UR36][R8.64], R25 ;  /* 0x0000001908007986 */ /* 0x0001e2000c101524 */
[----:B------:R-:W-:Y:S05]  /*7a80*/  BRA `(.L_x_11098) ;  /* 0x0000000c00147947 */ /* 0x000fea0003800000 */
.L_x_11094:
        /* <DEDUP_REMOVED lines=9> */
.L_x_11102:
[----:B------:R-:W0:Y:S02]  /*7b20*/  I2F.S16 R0, R25 ;  /* 0x0000001900007306 */ /* 0x000e240000101400 */
[----:B0-----:R-:W-:-:S05]  /*7b30*/  F2FP.F16.F32.PACK_AB R0, RZ, R0 ;  /* 0x00000000ff00723e */ /* 0x001fca00000000ff */
[----:B------:R0:W-:Y:S01]  /*7b40*/  STG.E.U16 desc[UR36][R8.64], R0 ;  /* 0x0000000008007986 */ /* 0x0001e2000c101524 */
[----:B------:R-:W-:Y:S05]  /*7b50*/  BRA `(.L_x_11098) ;  /* 0x0000000800e07947 */ /* 0x000fea0003800000 */
.L_x_11101:
        /* <DEDUP_REMOVED lines=10> */
.L_x_11104:
[----:B------:R-:W0:Y:S02]  /*7c00*/  I2F.S16 R25, R25 ;  /* 0x0000001900197306 */ /* 0x000e240000101400 */
[----:B0-----:R-:W-:-:S04]  /*7c10*/  F2FP.F16.F32.PACK_AB R3, RZ, R25 ;  /* 0x00000019ff03723e */ /* 0x001fc800000000ff */
[----:B------:R-:W-:-:S05]  /*7c20*/  PRMT R3, R3, 0x5410, RZ ;  /* 0x0000541003037816 */ /* 0x000fca00000000ff */
[----:B------:R0:W-:Y:S01]  /*7c30*/  STG.E desc[UR36][R8.64], R3 ;  /* 0x0000000308007986 */ /* 0x0001e2000c101924 */
[----:B------:R-:W-:Y:S05]  /*7c40*/  BRA `(.L_x_11098) ;  /* 0x0000000800a47947 */ /* 0x000fea0003800000 */
.L_x_11103:
[----:B------:R-:W0:Y:S02]  /*7c50*/  I2F.F64.S16 R4, R25 ;  /* 0x0000001900047312 */ /* 0x000e240000101c00 */
[----:B0-----:R0:W-:Y:S01]  /*7c60*/  STG.E.64 desc[UR36][R8.64], R4 ;  /* 0x0000000408007986 */ /* 0x0011e2000c101b24 */
[----:B------:R-:W-:Y:S05]  /*7c70*/  BRA `(.L_x_11098) ;  /* 0x0000000800987947 */ /* 0x000fea0003800000 */
.L_x_11093:
        /* <DEDUP_REMOVED lines=13> */
.L_x_11107:
[----:B------:R-:W-:Y:S01]  /*7d50*/  CS2R R6, SRZ ;  /* 0x0000000000067805 */ /* 0x000fe2000001ff00 */
[----:B------:R-:W0:Y:S04]  /*7d60*/  I2F.F64.S16 R4, R25 ;  /* 0x0000001900047312 */ /* 0x000e280000101c00 */
[----:B0-----:R0:W-:Y:S01]  /*7d70*/  STG.E.128 desc[UR36][R8.64], R4 ;  /* 0x0000000408007986 */ /* 0x0011e2000c101d24 */
[----:B------:R-:W-:Y:S05]  /*7d80*/  BRA `(.L_x_11098) ;  /* 0x0000000800547947 */ /* 0x000fea0003800000 */
.L_x_11106:
        /* <DEDUP_REMOVED lines=19> */
.L_x_11111:
[----:B------:R-:W-:Y:S05]  /*7ec0*/  BSYNC.RECONVERGENT B0 ;  /* 0x0000000000007941 */ /* 0x000fea0003800200 */
.L_x_11110:
[----:B------:R-:W-:-:S05]  /*7ed0*/  LOP3.LUT R5, R0, 0x80, R5, 0xf8, !PT ;  /* 0x0000008000057812 */ /* 0x000fca00078ef805 */
[----:B------:R0:W-:Y:S01]  /*7ee0*/  STG.E.U8 desc[UR36][R8.64], R5 ;  /* 0x0000000508007986 */ /* 0x0001e2000c101124 */
[----:B------:R-:W-:Y:S05]  /*7ef0*/  BRA `(.L_x_11098) ;  /* 0x0000000400f87947 */ /* 0x000fea0003800000 */
.L_x_11109:
        /* <DEDUP_REMOVED lines=15> */
.L_x_11113:
[----:B------:R-:W-:Y:S05]  /*7ff0*/  BSYNC.RECONVERGENT B0 ;  /* 0x0000000000007941 */ /* 0x000fea0003800200 */
.L_x_11112:
[----:B------:R-:W-:-:S05]  /*8000*/  LOP3.LUT R5, R0, 0x80, R5, 0xf8, !PT ;  /* 0x0000008000057812 */ /* 0x000fca00078ef805 */
[----:B------:R0:W-:Y:S01]  /*8010*/  STG.E.U8 desc[UR36][R8.64], R5 ;  /* 0x0000000508007986 */ /* 0x0001e2000c101124 */
[----:B------:R-:W-:Y:S05]  /*8020*/  BRA `(.L_x_11098) ;  /* 0x0000000400ac7947 */ /* 0x000fea0003800000 */
.L_x_11108:
[----:B------:R-:W0:Y:S02]  /*8030*/  I2F.S16 R0, R25 ;  /* 0x0000001900007306 */ /* 0x000e240000101400 */
[----:B0-----:R-:W-:-:S05]  /*8040*/  F2FP.BF16.F32.PACK_AB R0, RZ, R0 ;  /* 0x00000000ff00723e */ /* 0x001fca00000010ff */
[----:B------:R0:W-:Y:S01]  /*8050*/  STG.E.U16 desc[UR36][R8.64], R0 ;  /* 0x0000000008007986 */ /* 0x0001e2000c101524 */
[----:B------:R-:W-:Y:S05]  /*8060*/  BRA `(.L_x_11098) ;  /* 0x00000004009c7947 */ /* 0x000fea0003800000 */
.L_x_11105:
        /* <DEDUP_REMOVED lines=10> */
.L_x_11116:
        /* <DEDUP_REMOVED lines=13> */
.L_x_11119:
[----:B------:R-:W-:-:S04]  /*81e0*/  SHF.R.U32.HI R0, RZ, 0x14, R3 ;  /* 0x00000014ff007819 */ /* 0x000fc80000011603 */
[----:B------:R-:W-:-:S04]  /*81f0*/  LOP3.LUT R0, R0, 0x1, RZ, 0xc0, !PT ;  /* 0x0000000100007812 */ /* 0x000fc800078ec0ff */
[----:B------:R-:W-:-:S04]  /*8200*/  IADD3 R0, PT, PT, R3, 0x487ffff, R0 ;  /* 0x0487ffff03007810 */ /* 0x000fc80007ffe000 */
[----:B------:R-:W-:-:S04]  /*8210*/  SHF.R.U32.HI R0, RZ, 0x14, R0 ;  /* 0x00000014ff007819 */ /* 0x000fc80000011600 */
[----:B------:R-:W-:-:S07]  /*8220*/  LOP3.LUT R0, R0, 0xff, RZ, 0xc0, !PT ;  /* 0x000000ff00007812 */ /* 0x000fce00078ec0ff */
.L_x_11120:
[----:B------:R-:W-:-:S04]  /*8230*/  SHF.R.U32.HI R3, RZ, 0x18, R3 ;  /* 0x00000018ff037819 */ /* 0x000fc80000011603 */
[----:B------:R-:W-:-:S04]  /*8240*/  LOP3.LUT R0, R0, 0x80, R3, 0xf8, !PT ;  /* 0x0000008000007812 */ /* 0x000fc800078ef803 */
[----:B------:R-:W-:-:S07]  /*8250*/  PRMT R4, R0, 0x7610, R4 ;  /* 0x0000761000047816 */ /* 0x000fce0000000004 */
.L_x_11118:
[----:B------:R-:W-:Y:S05]  /*8260*/  BSYNC.RECONVERGENT B0 ;  /* 0x0000000000007941 */ /* 0x000fea0003800200 */
.L_x_11117:
[----:B------:R2:W-:Y:S01]  /*8270*/  STG.E.U8 desc[UR36][R8.64], R4 ;  /* 0x0000000408007986 */ /* 0x0005e2000c101124 */
[----:B------:R-:W-:Y:S05]  /*8280*/  BRA `(.L_x_11098) ;  /* 0x0000000400147947 */ /* 0x000fea0003800000 */
.L_x_11115:
        /* <DEDUP_REMOVED lines=13> */
.L_x_11123:
[----:B------:R-:W-:-:S04]  /*8360*/  SHF.R.U32.HI R0, RZ, 0x15, R3 ;  /* 0x00000015ff007819 */ /* 0x000fc80000011603 */
[----:B------:R-:W-:-:S04]  /*8370*/  LOP3.LUT R0, R0, 0x1, RZ, 0xc0, !PT ;  /* 0x0000000100007812 */ /* 0x000fc800078ec0ff */
[----:B------:R-:W-:-:S04]  /*8380*/  IADD3 R0, PT, PT, R3, 0x88fffff, R0 ;  /* 0x088fffff03007810 */ /* 0x000fc80007ffe000 */
[----:B------:R-:W-:-:S04]  /*8390*/  SHF.R.U32.HI R0, RZ, 0x15, R0 ;  /* 0x00000015ff007819 */ /* 0x000fc80000011600 */
[----:B------:R-:W-:-:S07]  /*83a0*/  LOP3.LUT R0, R0, 0xff, RZ, 0xc0, !PT ;  /* 0x000000ff00007812 */ /* 0x000fce00078ec0ff */
.L_x_11124:
[----:B------:R-:W-:-:S04]  /*83b0*/  SHF.R.U32.HI R3, RZ, 0x18, R3 ;  /* 0x00000018ff037819 */ /* 0x000fc80000011603 */
[----:B------:R-:W-:-:S04]  /*83c0*/  LOP3.LUT R0, R0, 0x80, R3, 0xf8, !PT ;  /* 0x0000008000007812 */ /* 0x000fc800078ef803 */
[----:B------:R-:W-:-:S07]  /*83d0*/  PRMT R4, R0, 0x7610, R4 ;  /* 0x0000761000047816 */ /* 0x000fce0000000004 */
.L_x_11122:
[----:B------:R-:W-:Y:S05]  /*83e0*/  BSYNC.RECONVERGENT B0 ;  /* 0x0000000000007941 */ /* 0x000fea0003800200 */
.L_x_11121:
[----:B------:R0:W-:Y:S01]  /*83f0*/  STG.E.U8 desc[UR36][R8.64], R4 ;  /* 0x0000000408007986 */ /* 0x0001e2000c101124 */
[----:B------:R-:W-:Y:S05]  /*8400*/  BRA `(.L_x_11098) ;  /* 0x0000000000b47947 */ /* 0x000fea0003800000 */
.L_x_11114:
[----:B------:R-:W-:-:S13]  /*8410*/  ISETP.NE.AND P0, PT, R0, 0x1c, PT ;  /* 0x0000001c0000780c */ /* 0x000fda0003f05270 */
[----:B------:R-:W-:Y:S05]  /*8420*/  @!P0 BRA `(.L_x_11125) ;  /* 0x0000000000a48947 */ /* 0x000fea0003800000 */
[----:B------:R-:W-:-:S13]  /*8430*/  ISETP.NE.AND P0, PT, R0, 0x1d, PT ;  /* 0x0000001d0000780c */ /* 0x000fda0003f05270 */
[----:B------:R-:W-:Y:S05]  /*8440*/  @!P0 BRA `(.L_x_11126) ;  /* 0x00000000008c8947 */ /* 0x000fea0003800000 */
[----:B------:R-:W-:-:S13]  /*8450*/  ISETP.NE.AND P0, PT, R0, 0x2c, PT ;  /* 0x0000002c0000780c */ /* 0x000fda0003f05270 */
[----:B------:R-:W-:Y:S05]  /*8460*/  @!P0 BRA `(.L_x_11127) ;  /* 0x0000000000448947 */ /* 0x000fea0003800000 */
.L_x_11097:
        /* <DEDUP_REMOVED lines=16> */
.L_x_11128:
[----:B------:R-:W-:Y:S05]  /*8570*/  BRA `(.L_x_11098) ;  /* 0x0000000000587947 */ /* 0x000fea0003800000 */
.L_x_11127:
        /* <DEDUP_REMOVED lines=16> */
.L_x_11126:
[----:B------:R-:W-:-:S04]  /*8680*/  PRMT R4, R25, 0x9910, RZ ;  /* 0x0000991019047816 */ /* 0x000fc800000000ff */
[----:B------:R-:W-:-:S05]  /*8690*/  SHF.R.S32.HI R5, RZ, 0x1f, R4 ;  /* 0x0000001fff057819 */ /* 0x000fca0000011404 */
[----:B------:R4:W-:Y:S01]  /*86a0*/  STG.E.64 desc[UR36][R8.64], R4 ;  /* 0x0000000408007986 */ /* 0x0009e2000c101b24 */
[----:B------:R-:W-:Y:S05]  /*86b0*/  BRA `(.L_x_11098) ;  /* 0x0000000000087947 */ /* 0x000fea0003800000 */
.L_x_11125:
[----:B------:R-:W-:-:S05]  /*86c0*/  PRMT R3, R25, 0x9910, RZ ;  /* 0x0000991019037816 */ /* 0x000fca00000000ff */
[----:B------:R3:W-:Y:S02]  /*86d0*/  STG.E desc[UR36][R8.64], R3 ;  /* 0x0000000308007986 */ /* 0x0007e4000c101924 */
.L_x_11098:
        /* <DEDUP_REMOVED lines=23> */
.L_x_11133:
[----:B------:R0:W-:Y:S01]  /*8850*/  STG.E.U8 desc[UR36][R8.64], R23 ;  /* 0x0000001708007986 */ /* 0x0001e2000c101124 */
[----:B------:R-:W-:Y:S05]  /*8860*/  BRA `(.L_x_11135) ;  /* 0x0000000c004c7947 */ /* 0x000fea0003800000 */
.L_x_11132:
        /* <DEDUP_REMOVED lines=10> */
.L_x_11137:
[----:B------:R-:W-:-:S05]  /*8910*/  PRMT R3, R23, 0x9910, RZ ;  /* 0x0000991017037816 */ /* 0x000fca00000000ff */
[----:B------:R0:W-:Y:S01]  /*8920*/  STG.E desc[UR36][R8.64], R3 ;  /* 0x0000000308007986 */ /* 0x0001e2000c101924 */
[----:B------:R-:W-:Y:S05]  /*8930*/  BRA `(.L_x_11135) ;  /* 0x0000000c00187947 */ /* 0x000fea0003800000 */
.L_x_11136:
[----:B------:R0:W-:Y:S01]  /*8940*/  STG.E.U16 desc[UR36][R8.64], R23 ;  /* 0x0000001708007986 */ /* 0x0001e2000c101524 */
[----:B------:R-:W-:Y:S05]  /*8950*/  BRA `(.L_x_11135) ;  /* 0x0000000c00107947 */ /* 0x000fea0003800000 */
.L_x_11131:
        /* <DEDUP_REMOVED lines=9> */
.L_x_11139:
[----:B------:R-:W0:Y:S02]  /*89f0*/  I2F.S16 R0, R23 ;  /* 0x0000001700007306 */ /* 0x000e240000101400 */
[----:B0-----:R-:W-:-:S05]  /*8a00*/  F2FP.F16.F32.PACK_AB R0, RZ, R0 ;  /* 0x00000000ff00723e */ /* 0x001fca00000000ff */
[----:B------:R0:W-:Y:S01]  /*8a10*/  STG.E.U16 desc[UR36][R8.64], R0 ;  /* 0x0000000008007986 */ /* 0x0001e2000c101524 */
[----:B------:R-:W-:Y:S05]  /*8a20*/  BRA `(.L_x_11135) ;  /* 0x0000000800dc7947 */ /* 0x000fea0003800000 */
.L_x_11138:
        /* <DEDUP_REMOVED lines=10> */
.L_x_11141:
[----:B------:R-:W0:Y:S02]  /*8ad0*/  I2F.S16 R23, R23 ;  /* 0x0000001700177306 */ /* 0x000e240000101400 */
[----:B0-----:R-:W-:-:S04]  /*8ae0*/  F2FP.F16.F32.PACK_AB R3, RZ, R23 ;  /* 0x00000017ff03723e */ /* 0x001fc800000000ff */
[----:B------:R-:W-:-:S05]  /*8af0*/  PRMT R3, R3, 0x5410, RZ ;  /* 0x0000541003037816 */ /* 0x000fca00000000ff */
[----:B------:R2:W-:Y:S01]  /*8b00*/  STG.E desc[UR36][R8.64], R3 ;  /* 0x0000000308007986 */ /* 0x0005e2000c101924 */
[----:B------:R-:W-:Y:S05]  /*8b10*/  BRA `(.L_x_11135) ;  /* 0x0000000800a07947 */ /* 0x000fea0003800000 */
.L_x_11140:
[----:B------:R-:W0:Y:S02]  /*8b20*/  I2F.F64.S16 R4, R23 ;  /* 0x0000001700047312 */ /* 0x000e240000101c00 */
[----:B0-----:R4:W-:Y:S01]  /*8b30*/  STG.E.64 desc[UR36][R8.64], R4 ;  /* 0x0000000408007986 */ /* 0x0019e2000c101b24 */
[----:B------:R-:W-:Y:S05]  /*8b40*/  BRA `(.L_x_11135) ;  /* 0x0000000800947947 */ /* 0x000fea0003800000 */
.L_x_11130:
        /* <DEDUP_REMOVED lines=12> */
.L_x_11145:
        /* <DEDUP_REMOVED lines=17> */
.L_x_11148:
[----:B------:R-:W-:-:S04]  /*8d20*/  SHF.R.U32.HI R3, RZ, 0x18, R23 ;  /* 0x00000018ff037819 */ /* 0x000fc80000011617 */
[----:B------:R-:W-:-:S04]  /*8d30*/  LOP3.LUT R0, R0, 0x80, R3, 0xf8, !PT ;  /* 0x0000008000007812 */ /* 0x000fc800078ef803 */
[----:B------:R-:W-:-:S07]  /*8d40*/  PRMT R4, R0, 0x7610, R4 ;  /* 0x0000761000047816 */ /* 0x000fce0000000004 */
.L_x_11147:
[----:B------:R-:W-:Y:S05]  /*8d50*/  BSYNC.RECONVERGENT B0 ;  /* 0x0000000000007941 */ /* 0x000fea0003800200 */
.L_x_11146:
[----:B------:R0:W-:Y:S01]  /*8d60*/  STG.E.U8 desc[UR36][R8.64], R4 ;  /* 0x0000000408007986 */ /* 0x0001e2000c101124 */
[----:B------:R-:W-:Y:S05]  /*8d70*/  BRA `(.L_x_11135) ;  /* 0x0000000800087947 */ /* 0x000fea0003800000 */
.L_x_11144:
        /* <DEDUP_REMOVED lines=17> */
.L_x_11151:
[----:B------:R-:W-:-:S04]  /*8e90*/  SHF.R.U32.HI R3, RZ, 0x18, R23 ;  /* 0x00000018ff037819 */ /* 0x000fc80000011617 */
[----:B------:R-:W-:-:S04]  /*8ea0*/  LOP3.LUT R0, R0, 0x80, R3, 0xf8, !PT ;  /* 0x0000008000007812 */ /* 0x000fc800078ef803 */
[----:B------:R-:W-:-:S07]  /*8eb0*/  PRMT R4, R0, 0x7610, R4 ;  /* 0x0000761000047816 */ /* 0x000fce0000000004 */
.L_x_11150:
[----:B------:R-:W-:Y:S05]  /*8ec0*/  BSYNC.RECONVERGENT B0 ;  /* 0x0000000000007941 */ /* 0x000fea0003800200 */
.L_x_11149:
[----:B------:R0:W-:Y:S01]  /*8ed0*/  STG.E.U8 desc[UR36][R8.64], R4 ;  /* 0x0000000408007986 */ /* 0x0001e2000c101124 */
[----:B------:R-:W-:Y:S05]  /*8ee0*/  BRA `(.L_x_11135) ;  /* 0x0000000400ac7947 */ /* 0x000fea0003800000 */
.L_x_11143:
        /* <DEDUP_REMOVED lines=22> */
.L_x_11153:
[----:B------:R-:W-:-:S04]  /*9050*/  PRMT R4, R23, 0x9910, RZ ;  /* 0x0000991017047816 */ /* 0x000fc800000000ff */
[----:B------:R-:W-:-:S05]  /*9060*/  SHF.R.S32.HI R5, RZ, 0x1f, R4 ;  /* 0x0000001fff057819 */ /* 0x000fca0000011404 */
[----:B------:R0:W-:Y:S01]  /*9070*/  STG.E.64 desc[UR36][R8.64], R4 ;  /* 0x0000000408007986 */ /* 0x0001e2000c101b24 */
[----:B------:R-:W-:Y:S05]  /*9080*/  BRA `(.L_x_11135) ;  /* 0x0000000400447947 */ /* 0x000fea0003800000 */
.L_x_11152:
[----:B------:R-:W-:-:S05]  /*9090*/  PRMT R3, R23, 0x9910, RZ ;  /* 0x0000991017037816 */ /* 0x000fca00000000ff */
[----:B------:R0:W-:Y:S01]  /*90a0*/  STG.E desc[UR36][R8.64], R3 ;  /* 0x0000000308007986 */ /* 0x0001e2000c101924 */
[----:B------:R-:W-:Y:S05]  /*90b0*/  BRA `(.L_x_11135) ;  /* 0x0000000400387947 */ /* 0x000fea0003800000 */
.L_x_11142:
        /* <DEDUP_REMOVED lines=11> */
.L_x_11155:
[----:B------:R-:W-:Y:S01]  /*9170*/  CS2R R6, SRZ ;  /* 0x0000000000067805 */ /* 0x000fe2000001ff00 */
[----:B------:R-:W0:Y:S04]  /*9180*/  I2F.F64.S16 R4, R23 ;  /* 0x0000001700047312 */ /* 0x000e280000101c00 */
[----:B0-----:R0:W-:Y:S01]  /*9190*/  STG.E.128 desc[UR36][R8.64], R4 ;  /* 0x0000000408007986 */ /* 0x0011e2000c101d24 */
[----:B------:R-:W-:Y:S05]  /*91a0*/  BRA `(.L_x_11135) ;  /* 0x0000000000fc7947 */ /* 0x000fea0003800000 */
.L_x_11154:
[----:B------:R-:W-:-:S13]  /*91b0*/  ISETP.NE.AND P0, PT, R0, 0xf, PT ;  /* 0x0000000f0000780c */ /* 0x000fda0003f05270 */
[----:B------:R-:W-:Y:S05]  /*91c0*/  @!P0 BRA `(.L_x_11156) ;  /* 0x0000000000e88947 */ /* 0x000fea0003800000 */
[----:B------:R-:W-:-:S13]  /*91d0*/  ISETP.NE.AND P0, PT, R0, 0x17, PT ;  /* 0x000000170000780c */ /* 0x000fda0003f05270 */
[----:B------:R-:W-:Y:S05]  /*91e0*/  @!P0 BRA `(.L_x_11157) ;  /* 0x0000000000908947 */ /* 0x000fea0003800000 */
[----:B------:R-:W-:-:S13]  /*91f0*/  ISETP.NE.AND P0, PT, R0, 0x18, PT ;  /* 0x000000180000780c */ /* 0x000fda0003f05270 */
[----:B------:R-:W-:Y:S05]  /*9200*/  @!P0 BRA `(.L_x_11158) ;  /* 0x0000000000448947 */ /* 0x000fea0003800000 */
.L_x_11134:
        /* <DEDUP_REMOVED lines=16> */
.L_x_11159:
[----:B------:R-:W-:Y:S05]  /*9310*/  BRA `(.L_x_11135) ;  /* 0x0000000000a07947 */ /* 0x000fea0003800000 */
.L_x_11158:
        /* <DEDUP_REMOVED lines=13> */
.L_x_11161:
[----:B------:R-:W-:Y:S05]  /*93f0*/  BSYNC.RECONVERGENT B0 ;  /* 0x0000000000007941 */ /* 0x000fea0003800200 */
.L_x_11160:
[----:B------:R-:W-:-:S05]  /*9400*/  LOP3.LUT R3, R0, 0x80, R3, 0xf8, !PT ;  /* 0x0000008000037812 */ /* 0x000fca00078ef803 */
[----:B------:R0:W-:Y:S01]  /*9410*/  STG.E.U8 desc[UR36][R8.64], R3 ;  /* 0x0000000308007986 */ /* 0x0001e2000c101124 */
[----:B------:R-:W-:Y:S05]  /*9420*/  BRA `(.L_x_11135) ;  /* 0x00000000005c7947 */ /* 0x000fea0003800000 */
.L_x_11157:
        /* <DEDUP_REMOVED lines=12> */
.L_x_11163:
[----:B------:R-:W-:Y:S01]  /*94f0*/  IMAD.MOV.U32 R0, RZ, RZ, 0x7f ;  /* 0x0000007fff007424 */ /* 0x000fe200078e00ff */
[----:B------:R-:W-:-:S04]  /*9500*/  ISETP.GT.U32.AND P0, PT, R3, 0x7f800000, PT ;  /* 0x7f8000000300780c */ /* 0x000fc80003f04070 */
[----:B------:R-:W-:-:S09]  /*9510*/  SEL R0, R0, 0x7c, P0 ;  /* 0x0000007c00007807 */ /* 0x000fd20000000000 */
.L_x_11164:
[----:B------:R-:W-:Y:S05]  /*9520*/  BSYNC.RECONVERGENT B0 ;  /* 0x0000000000007941 */ /* 0x000fea0003800200 */
.L_x_11162:
[----:B------:R-:W-:-:S04]  /*9530*/  SHF.R.U32.HI R3, RZ, 0x18, R23 ;  /* 0x00000018ff037819 */ /* 0x000fc80000011617 */
[----:B------:R-:W-:-:S05]  /*9540*/  LOP3.LUT R3, R0, 0x80, R3, 0xf8, !PT ;  /* 0x0000008000037812 */ /* 0x000fca00078ef803 */
[----:B------:R0:W-:Y:S01]  /*9550*/  STG.E.U8 desc[UR36][R8.64], R3 ;  /* 0x0000000308007986 */ /* 0x0001e2000c101124 */
[----:B------:R-:W-:Y:S05]  /*9560*/  BRA `(.L_x_11135) ;  /* 0x00000000000c7947 */ /* 0x000fea0003800000 */
.L_x_11156:
[----:B------:R-:W0:Y:S02]  /*9570*/  I2F.S16 R0, R23 ;  /* 0x0000001700007306 */ /* 0x000e240000101400 */
[----:B0-----:R-:W-:-:S05]  /*9580*/  F2FP.BF16.F32.PACK_AB R0, RZ, R0 ;  /* 0x00000000ff00723e */ /* 0x001fca00000010ff */
[----:B------:R0:W-:Y:S02]  /*9590*/  STG.E.U16 desc[UR36][R8.64], R0 ;  /* 0x0000000008007986 */ /* 0x0001e4000c101524 */
.L_x_11135:
[----:B------:R-:W-:-:S07]  /*95a0*/  VIADD R17, R17, 0x80 ;  /* 0x0000008011117836 */ /* 0x000fce0000000000 */
.L_x_11092:
[----:B------:R-:W-:-:S13]  /*95b0*/  ISETP.GE.AND P0, PT, R17, R16, PT ;  /* 0x000000101100720c */ /* 0x000fda0003f06270 */
[----:B------:R-:W-:Y:S05]  /*95c0*/  @P0 BREAK.RELIABLE B6 ;  /* 0x0000000000060942 */ /* 0x000fea0003800100 */
[----:B------:R-:W-:Y:S05]  /*95d0*/  @P0 BRA `(.L_x_11129) ;  /* 0x0000000c00ac0947 */ /* 0x000fea0003800000 */
[----:B------:R-:W-:Y:S05]  /*95e0*/  BSYNC.RELIABLE B6 ;  /* 0x0000000000067941 */ /* 0x000fea0003800100 */
.L_x_11091:
        /* <DEDUP_REMOVED lines=20> */
.L_x_11168:
[----:B------:R0:W-:Y:S01]  /*9730*/  STG.E.U8 desc[UR36][R8.64], R22 ;  /* 0x0000001608007986 */ /* 0x0001e2000c101124 */
[----:B------:R-:W-:Y:S05]  /*9740*/  BRA `(.L_x_11170) ;  /* 0x0000000c004c7947 */ /* 0x000fea0003800000 */
.L_x_11167:
        /* <DEDUP_REMOVED lines=10> */
.L_x_11172:
[----:B------:R-:W-:-:S05]  /*97f0*/  PRMT R3, R22, 0x9910, RZ ;  /* 0x0000991016037816 */ /* 0x000fca00000000ff */
[----:B------:R0:W-:Y:S01]  /*9800*/  STG.E desc[UR36][R8.64], R3 ;  /* 0x0000000308007986 */ /* 0x0001e2000c101924 */
[----:B------:R-:W-:Y:S05]  /*9810*/  BRA `(.L_x_11170) ;  /* 0x0000000c00187947 */ /* 0x000fea0003800000 */
.L_x_11171:
[----:B------:R0:W-:Y:S01]  /*9820*/  STG.E.U16 desc[UR36][R8.64], R22 ;  /* 0x0000001608007986 */ /* 0x0001e2000c101524 */
[----:B------:R-:W-:Y:S05]  /*9830*/  BRA `(.L_x_11170) ;  /* 0x0000000c00107947 */ /* 0x000fea0003800000 */
.L_x_11166:
        /* <DEDUP_REMOVED lines=9> */
.L_x_11174:
[----:B------:R-:W0:Y:S02]  /*98d0*/  I2F.S16 R0, R22 ;  /* 0x0000001600007306 */ /* 0x000e240000101400 */
[----:B0-----:R-:W-:-:S05]  /*98e0*/  F2FP.F16.F32.PACK_AB R0, RZ, R0 ;  /* 0x00000000ff00723e */ /* 0x001fca00000000ff */
[----:B------:R0:W-:Y:S01]  /*98f0*/  STG.E.U16 desc[UR36][R8.64], R0 ;  /* 0x0000000008007986 */ /* 0x0001e2000c101524 */
[----:B------:R-:W-:Y:S05]  /*9900*/  BRA `(.L_x_11170) ;  /* 0x0000000800dc7947 */ /* 0x000fea0003800000 */
.L_x_11173:
        /* <DEDUP_REMOVED lines=10> */
.L_x_11176:
[----:B------:R-:W0:Y:S02]  /*99b0*/  I2F.S16 R22, R22 ;  /* 0x0000001600167306 */ /* 0x000e240000101400 */
[----:B0-----:R-:W-:-:S04]  /*99c0*/  F2FP.F16.F32.PACK_AB R3, RZ, R22 ;  /* 0x00000016ff03723e */ /* 0x001fc800000000ff */
[----:B------:R-:W-:-:S05]  /*99d0*/  PRMT R3, R3, 0x5410, RZ ;  /* 0x0000541003037816 */ /* 0x000fca00000000ff */
[----:B------:R0:W-:Y:S01]  /*99e0*/  STG.E desc[UR36][R8.64], R3 ;  /* 0x0000000308007986 */ /* 0x0001e2000c101924 */
[----:B------:R-:W-:Y:S05]  /*99f0*/  BRA `(.L_x_11170) ;  /* 0x0000000800a07947 */ /* 0x000fea0003800000 */
.L_x_11175:
[----:B------:R-:W0:Y:S02]  /*9a00*/  I2F.F64.S16 R22, R22 ;  /* 0x0000001600167312 */ /* 0x000e240000101c00 */
[----:B0-----:R0:W-:Y:S01]  /*9a10*/  STG.E.64 desc[UR36][R8.64], R22 ;  /* 0x0000001608007986 */ /* 0x0011e2000c101b24 */
[----:B------:R-:W-:Y:S05]  /*9a20*/  BRA `(.L_x_11170) ;  /* 0x0000000800947947 */ /* 0x000fea0003800000 */
.L_x_11165:
        /* <DEDUP_REMOVED lines=12> */
.L_x_11180:
        /* <DEDUP_REMOVED lines=17> */
.L_x_11183:
[----:B------:R-:W-:-:S04]  /*9c00*/  SHF.R.U32.HI R3, RZ, 0x18, R5 ;  /* 0x00000018ff037819 */ /* 0x000fc80000011605 */
[----:B------:R-:W-:-:S04]  /*9c10*/  LOP3.LUT R0, R0, 0x80, R3, 0xf8, !PT ;  /* 0x0000008000007812 */ /* 0x000fc800078ef803 */
[----:B------:R-:W-:-:S07]  /*9c20*/  PRMT R4, R0, 0x7610, R4 ;  /* 0x0000761000047816 */ /* 0x000fce0000000004 */
.L_x_11182:
[----:B------:R-:W-:Y:S05]  /*9c30*/  BSYNC.RECONVERGENT B0 ;  /* 0x0000000000007941 */ /* 0x000fea0003800200 */
.L_x_11181:
[----:B------:R0:W-:Y:S01]  /*9c40*/  STG.E.U8 desc[UR36][R8.64], R4 ;  /* 0x0000000408007986 */ /* 0x0001e2000c101124 */
[----:B------:R-:W-:Y:S05]  /*9c50*/  BRA `(.L_x_11170) ;  /* 0x0000000800087947 */ /* 0x000fea0003800000 */
.L_x_11179:
        /* <DEDUP_REMOVED lines=17> */
.L_x_11186:
[----:B------:R-:W-:-:S04]  /*9d70*/  SHF.R.U32.HI R3, RZ, 0x18, R5 ;  /* 0x00000018ff037819 */ /* 0x000fc80000011605 */
[----:B------:R-:W-:-:S04]  /*9d80*/  LOP3.LUT R0, R0, 0x80, R3, 0xf8, !PT ;  /* 0x0000008000007812 */ /* 0x000fc800078ef803 */
[----:B------:R-:W-:-:S07]  /*9d90*/  PRMT R4, R0, 0x7610, R4 ;  /* 0x0000761000047816 */ /* 0x000fce0000000004 */
.L_x_11185:
[----:B------:R-:W-:Y:S05]  /*9da0*/  BSYNC.RECONVERGENT B0 ;  /* 0x0000000000007941 */ /* 0x000fea0003800200 */
.L_x_11184:
[----:B------:R0:W-:Y:S01]  /*9db0*/  STG.E.U8 desc[UR36][R8.64], R4 ;  /* 0x0000000408007986 */ /* 0x0001e2000c101124 */
[----:B------:R-:W-:Y:S05]  /*9dc0*/  BRA `(.L_x_11170) ;  /* 0x0000000400ac7947 */ /* 0x000fea0003800000 */
.L_x_11178:
        /* <DEDUP_REMOVED lines=22> */
.L_x_11188:
[----:B------:R-:W-:-:S04]  /*9f30*/  PRMT R4, R22, 0x9910, RZ ;  /* 0x0000991016047816 */ /* 0x000fc800000000ff */
[----:B------:R-:W-:-:S05]  /*9f40*/  SHF.R.S32.HI R5, RZ, 0x1f, R4 ;  /* 0x0000001fff057819 */ /* 0x000fca0000011404 */
[----:B------:R0:W-:Y:S01]  /*9f50*/  STG.E.64 desc[UR36][R8.64], R4 ;  /* 0x0000000408007986 */ /* 0x0001e2000c101b24 */
[----:B------:R-:W-:Y:S05]  /*9f60*/  BRA `(.L_x_11170) ;  /* 0x0000000400447947 */ /* 0x000fea0003800000 */
.L_x_11187:
[----:B------:R-:W-:-:S05]  /*9f70*/  PRMT R3, R22, 0x9910, RZ ;  /* 0x0000991016037816 */ /* 0x000fca00000000ff */
[----:B------:R0:W-:Y:S01]  /*9f80*/  STG.E desc[UR36][R8.64], R3 ;  /* 0x0000000308007986 */ /* 0x0001e2000c101924 */
[----:B------:R-:W-:Y:S05]  /*9f90*/  BRA `(.L_x_11170) ;  /* 0x0000000400387947 */ /* 0x000fea0003800000 */
.L_x_11177:
        /* <DEDUP_REMOVED lines=11> */
.L_x_11190:
[----:B------:R-:W-:Y:S01]  /*a050*/  CS2R R6, SRZ ;  /* 0x0000000000067805 */ /* 0x000fe2000001ff00 */
[----:B------:R-:W0:Y:S04]  /*a060*/  I2F.F64.S16 R4, R22 ;  /* 0x0000001600047312 */ /* 0x000e280000101c00 */
[----:B0-----:R1:W-:Y:S01]  /*a070*/  STG.E.128 desc[UR36][R8.64], R4 ;  /* 0x0000000408007986 */ /* 0x0013e2000c101d24 */
[----:B------:R-:W-:Y:S05]  /*a080*/  BRA `(.L_x_11170) ;  /* 0x0000000000fc7947 */ /* 0x000fea0003800000 */
.L_x_11189:
[----:B------:R-:W-:-:S13]  /*a090*/  ISETP.NE.AND P0, PT, R0, 0xf, PT ;  /* 0x0000000f0000780c */ /* 0x000fda0003f05270 */
[----:B------:R-:W-:Y:S05]  /*a0a0*/  @!P0 BRA `(.L_x_11191) ;  /* 0x0000000000e88947 */ /* 0x000fea0003800000 */
[----:B------:R-:W-:-:S13]  /*a0b0*/  ISETP.NE.AND P0, PT, R0, 0x17, PT ;  /* 0x000000170000780c */ /* 0x000fda0003f05270 */
[----:B------:R-:W-:Y:S05]  /*a0c0*/  @!P0 BRA `(.L_x_11192) ;  /* 0x0000000000908947 */ /* 0x000fea0003800000 */
[----:B------:R-:W-:-:S13]  /*a0d0*/  ISETP.NE.AND P0, PT, R0, 0x18, PT ;  /* 0x000000180000780c */ /* 0x000fda0003f05270 */
[----:B------:R-:W-:Y:S05]  /*a0e0*/  @!P0 BRA `(.L_x_11193) ;  /* 0x0000000000448947 */ /* 0x000fea0003800000 */
.L_x_11169:
        /* <DEDUP_REMOVED lines=16> */
.L_x_11194:
[----:B------:R-:W-:Y:S05]  /*a1f0*/  BRA `(.L_x_11170) ;  /* 0x0000000000a07947 */ /* 0x000fea0003800000 */
.L_x_11193:
        /* <DEDUP_REMOVED lines=13> */
.L_x_11196:
[----:B------:R-:W-:Y:S05]  /*a2d0*/  BSYNC.RECONVERGENT B0 ;  /* 0x0000000000007941 */ /* 0x000fea0003800200 */
.L_x_11195:
[----:B------:R-:W-:-:S05]  /*a2e0*/  LOP3.LUT R3, R0, 0x80, R3, 0xf8, !PT ;  /* 0x0000008000037812 */ /* 0x000fca00078ef803 */
[----:B------:R2:W-:Y:S01]  /*a2f0*/  STG.E.U8 desc[UR36][R8.64], R3 ;  /* 0x0000000308007986 */ /* 0x0005e2000c101124 */
[----:B------:R-:W-:Y:S05]  /*a300*/  BRA `(.L_x_11170) ;  /* 0x00000000005c7947 */ /* 0x000fea0003800000 */
.L_x_11192:
        /* <DEDUP_REMOVED lines=12> */
.L_x_11198:
[----:B------:R-:W-:Y:S01]  /*a3d0*/  IMAD.MOV.U32 R0, RZ, RZ, 0x7f ;  /* 0x0000007fff007424 */ /* 0x000fe200078e00ff */
[----:B------:R-:W-:-:S04]  /*a3e0*/  ISETP.GT.U32.AND P0, PT, R3, 0x7f800000, PT ;  /* 0x7f8000000300780c */ /* 0x000fc80003f04070 */
[----:B------:R-:W-:-:S09]  /*a3f0*/  SEL R0, R0, 0x7c, P0 ;  /* 0x0000007c00007807 */ /* 0x000fd20000000000 */
.L_x_11199:
[----:B------:R-:W-:Y:S05]  /*a400*/  BSYNC.RECONVERGENT B0 ;  /* 0x0000000000007941 */ /* 0x000fea0003800200 */
.L_x_11197:
[----:B------:R-:W-:-:S04]  /*a410*/  SHF.R.U32.HI R3, RZ, 0x18, R5 ;  /* 0x00000018ff037819 */ /* 0x000fc80000011605 */
[----:B------:R-:W-:-:S05]  /*a420*/  LOP3.LUT R3, R0, 0x80, R3, 0xf8, !PT ;  /* 0x0000008000037812 */ /* 0x000fca00078ef803 */
[----:B------:R3:W-:Y:S01]  /*a430*/  STG.E.U8 desc[UR36][R8.64], R3 ;  /* 0x0000000308007986 */ /* 0x0007e2000c101124 */
[----:B------:R-:W-:Y:S05]  /*a440*/  BRA `(.L_x_11170) ;  /* 0x00000000000c7947 */ /* 0x000fea0003800000 */
.L_x_11191:
[----:B------:R-:W0:Y:S02]  /*a450*/  I2F.S16 R0, R22 ;  /* 0x0000001600007306 */ /* 0x000e240000101400 */
[----:B0-----:R-:W-:-:S05]  /*a460*/  F2FP.BF16.F32.PACK_AB R0, RZ, R0 ;  /* 0x00000000ff00723e */ /* 0x001fca00000010ff */
[----:B------:R4:W-:Y:S02]  /*a470*/  STG.E.U16 desc[UR36][R8.64], R0 ;  /* 0x0000000008007986 */ /* 0x0009e4000c101524 */
.L_x_11170:
[----:B------:R-:W-:-:S07]  /*a480*/  VIADD R17, R17, 0x80 ;  /* 0x0000008011117836 */ /* 0x000fce0000000000 */
.L_x_11129:
[----:B------:R-:W-:Y:S05]  /*a490*/  BSYNC.RECONVERGENT B7 ;  /* 0x0000000000077941 */ /* 0x000fea0003800200 */
.L_x_11090:
        /* <DEDUP_REMOVED lines=21> */
.L_x_11203:
[----:B------:R-:W-:Y:S01]  /*a5f0*/  STG.E.U8 desc[UR36][R2.64], R19 ;  /* 0x0000001302007986 */ /* 0x000fe2000c101124 */
[----:B------:R-:W-:Y:S05]  /*a600*/  EXIT ;  /* 0x000000000000794d */ /* 0x000fea0003800000 */
.L_x_11202:
        /* <DEDUP_REMOVED lines=10> */
.L_x_11206:
[----:B------:R-:W-:-:S05]  /*a6b0*/  PRMT R5, R19, 0x9910, RZ ;  /* 0x0000991013057816 */ /* 0x000fca00000000ff */
[----:B------:R-:W-:Y:S01]  /*a6c0*/  STG.E desc[UR36][R2.64], R5 ;  /* 0x0000000502007986 */ /* 0x000fe2000c101924 */
[----:B------:R-:W-:Y:S05]  /*a6d0*/  EXIT ;  /* 0x000000000000794d */ /* 0x000fea0003800000 */
.L_x_11205:
[----:B------:R-:W-:Y:S01]  /*a6e0*/  STG.E.U16 desc[UR36][R2.64], R19 ;  /* 0x0000001302007986 */ /* 0x000fe2000c101524 */
[----:B------:R-:W-:Y:S05]  /*a6f0*/  EXIT ;  /* 0x000000000000794d */ /* 0x000fea0003800000 */
.L_x_11201:
        /* <DEDUP_REMOVED lines=9> */
.L_x_11208:
[----:B------:R-:W0:Y:S02]  /*a790*/  I2F.S16 R0, R19 ;  /* 0x0000001300007306 */ /* 0x000e240000101400 */
[----:B0-----:R-:W-:-:S05]  /*a7a0*/  F2FP.F16.F32.PACK_AB R0, RZ, R0 ;  /* 0x00000000ff00723e */ /* 0x001fca00000000ff */
[----:B------:R-:W-:Y:S01]  /*a7b0*/  STG.E.U16 desc[UR36][R2.64], R0 ;  /* 0x0000000002007986 */ /* 0x000fe2000c101524 */
[----:B------:R-:W-:Y:S05]  /*a7c0*/  EXIT ;  /* 0x000000000000794d */ /* 0x000fea0003800000 */
.L_x_11207:
        /* <DEDUP_REMOVED lines=10> */
.L_x_11210:
[----:B------:R-:W0:Y:S02]  /*a870*/  I2F.S16 R19, R19 ;  /* 0x0000001300137306 */ /* 0x000e240000101400 */
[----:B0-----:R-:W-:-:S04]  /*a880*/  F2FP.F16.F32.PACK_AB R5, RZ, R19 ;  /* 0x00000013ff05723e */ /* 0x001fc800000000ff */
[----:B------:R-:W-:-:S05]  /*a890*/  PRMT R5, R5, 0x5410, RZ ;  /* 0x0000541005057816 */ /* 0x000fca00000000ff */
[----:B------:R-:W-:Y:S01]  /*a8a0*/  STG.E desc[UR36][R2.64], R5 ;  /* 0x0000000502007986 */ /* 0x000fe2000c101924 */
[----:B------:R-:W-:Y:S05]  /*a8b0*/  EXIT ;  /* 0x000000000000794d */ /* 0x000fea0003800000 */
.L_x_11209:
[----:B------:R-:W0:Y:S02]  /*a8c0*/  I2F.F64.S16 R4, R19 ;  /* 0x0000001300047312 */ /* 0x000e240000101c00 */
[----:B0-----:R-:W-:Y:S01]  /*a8d0*/  STG.E.64 desc[UR36][R2.64], R4 ;  /* 0x0000000402007986 */ /* 0x001fe2000c101b24 */
[----:B------:R-:W-:Y:S05]  /*a8e0*/  EXIT ;  /* 0x000000000000794d */ /* 0x000fea0003800000 */
.L_x_11200:
        /* <DEDUP_REMOVED lines=12> */
.L_x_11214:
        /* <DEDUP_REMOVED lines=18> */
.L_x_11217:
[----:B------:R-:W-:-:S04]  /*aad0*/  SHF.R.U32.HI R5, RZ, 0x18, R5 ;  /* 0x00000018ff057819 */ /* 0x000fc80000011605 */
[----:B------:R-:W-:-:S07]  /*aae0*/  LOP3.LUT R0, R0, 0x80, R5, 0xf8, !PT ;  /* 0x0000008000007812 */ /* 0x000fce00078ef805 */
.L_x_11216:
[----:B------:R-:W-:Y:S05]  /*aaf0*/  BSYNC.RECONVERGENT B0 ;  /* 0x0000000000007941 */ /* 0x000fea0003800200 */
.L_x_11215:
[----:B------:R-:W-:Y:S01]  /*ab00*/  STG.E.U8 desc[UR36][R2.64], R0 ;  /* 0x0000000002007986 */ /* 0x000fe2000c101124 */
[----:B------:R-:W-:Y:S05]  /*ab10*/  EXIT ;  /* 0x000000000000794d */ /* 0x000fea0003800000 */
.L_x_11213:
        /* <DEDUP_REMOVED lines=18> */
.L_x_11220:
[----:B------:R-:W-:-:S04]  /*ac40*/  SHF.R.U32.HI R5, RZ, 0x18, R5 ;  /* 0x00000018ff057819 */ /* 0x000fc80000011605 */
[----:B------:R-:W-:-:S07]  /*ac50*/  LOP3.LUT R0, R0, 0x80, R5, 0xf8, !PT ;  /* 0x0000008000007812 */ /* 0x000fce00078ef805 */
.L_x_11219:
[----:B------:R-:W-:Y:S05]  /*ac60*/  BSYNC.RECONVERGENT B0 ;  /* 0x0000000000007941 */ /* 0x000fea0003800200 */
.L_x_11218:
[----:B------:R-:W-:Y:S01]  /*ac70*/  STG.E.U8 desc[UR36][R2.64], R0 ;  /* 0x0000000002007986 */ /* 0x000fe2000c101124 */
[----:B------:R-:W-:Y:S05]  /*ac80*/  EXIT ;  /* 0x000000000000794d */ /* 0x000fea0003800000 */
.L_x_11212:
        /* <DEDUP_REMOVED lines=22> */
.L_x_11222:
[----:B------:R-:W-:-:S04]  /*adf0*/  PRMT R4, R19, 0x9910, RZ ;  /* 0x0000991013047816 */ /* 0x000fc800000000ff */
[----:B------:R-:W-:-:S05]  /*ae00*/  SHF.R.S32.HI R5, RZ, 0x1f, R4 ;  /* 0x0000001fff057819 */ /* 0x000fca0000011404 */
[----:B------:R-:W-:Y:S01]  /*ae10*/  STG.E.64 desc[UR36][R2.64], R4 ;  /* 0x0000000402007986 */ /* 0x000fe2000c101b24 */
[----:B------:R-:W-:Y:S05]  /*ae20*/  EXIT ;  /* 0x000000000000794d */ /* 0x000fea0003800000 */
.L_x_11221:
[----:B------:R-:W-:-:S05]  /*ae30*/  PRMT R5, R19, 0x9910, RZ ;  /* 0x0000991013057816 */ /* 0x000fca00000000ff */
[----:B------:R-:W-:Y:S01]  /*ae40*/  STG.E desc[UR36][R2.64], R5 ;  /* 0x0000000502007986 */ /* 0x000fe2000c101924 */
[----:B------:R-:W-:Y:S05]  /*ae50*/  EXIT ;  /* 0x000000000000794d */ /* 0x000fea0003800000 */
.L_x_11211:
        /* <DEDUP_REMOVED lines=11> */
.L_x_11224:
[----:B------:R-:W-:Y:S01]  /*af10*/  CS2R R6, SRZ ;  /* 0x0000000000067805 */ /* 0x000fe2000001ff00 */
[----:B------:R-:W0:Y:S04]  /*af20*/  I2F.F64.S16 R4, R19 ;  /* 0x0000001300047312 */ /* 0x000e280000101c00 */
[----:B0-----:R-:W-:Y:S01]  /*af30*/  STG.E.128 desc[UR36][R2.64], R4 ;  /* 0x0000000402007986 */ /* 0x001fe2000c101d24 */
[----:B------:R-:W-:Y:S05]  /*af40*/  EXIT ;  /* 0x000000000000794d */ /* 0x000fea0003800000 */
.L_x_11223:
[----:B------:R-:W-:-:S13]  /*af50*/  ISETP.NE.AND P0, PT, R0, 0xf, PT ;  /* 0x0000000f0000780c */ /* 0x000fda0003f05270 */
[----:B------:R-:W-:Y:S05]  /*af60*/  @!P0 BRA `(.L_x_11225) ;  /* 0x0000000000e88947 */ /* 0x000fea0003800000 */
[----:B------:R-:W-:-:S13]  /*af70*/  ISETP.NE.AND P0, PT, R0, 0x17, PT ;  /* 0x000000170000780c */ /* 0x000fda0003f05270 */
[----:B------:R-:W-:Y:S05]  /*af80*/  @!P0 BRA `(.L_x_11226) ;  /* 0x0000000000908947 */ /* 0x000fea0003800000 */
[----:B------:R-:W-:-:S13]  /*af90*/  ISETP.NE.AND P0, PT, R0, 0x18, PT ;  /* 0x000000180000780c */ /* 0x000fda0003f05270 */
[----:B------:R-:W-:Y:S05]  /*afa0*/  @!P0 BRA `(.L_x_11227) ;  /* 0x0000000000448947 */ /* 0x000fea0003800000 */
.L_x_11204:
        /* <DEDUP_REMOVED lines=16> */
.L_x_11228:
[----:B------:R-:W-:Y:S05]  /*b0b0*/  EXIT ;  /* 0x000000000000794d */ /* 0x000fea0003800000 */
.L_x_11227:
        /* <DEDUP_REMOVED lines=13> */
.L_x_11230:
[----:B------:R-:W-:Y:S05]  /*b190*/  BSYNC.RECONVERGENT B0 ;  /* 0x0000000000007941 */ /* 0x000fea0003800200 */
.L_x_11229:
[----:B------:R-:W-:-:S05]  /*b1a0*/  LOP3.LUT R5, R0, 0x80, R5, 0xf8, !PT ;  /* 0x0000008000057812 */ /* 0x000fca00078ef805 */
[----:B------:R-:W-:Y:S01]  /*b1b0*/  STG.E.U8 desc[UR36][R2.64], R5 ;  /* 0x0000000502007986 */ /* 0x000fe2000c101124 */
[----:B------:R-:W-:Y:S05]  /*b1c0*/  EXIT ;  /* 0x000000000000794d */ /* 0x000fea0003800000 */
.L_x_11226:
        /* <DEDUP_REMOVED lines=12> */
.L_x_11232:
[----:B------:R-:W-:Y:S01]  /*b290*/  IMAD.MOV.U32 R0, RZ, RZ, 0x7f ;  /* 0x0000007fff007424 */ /* 0x000fe200078e00ff */
[----:B------:R-:W-:-:S04]  /*b2a0*/  ISETP.GT.U32.AND P0, PT, R4, 0x7f800000, PT ;  /* 0x7f8000000400780c */ /* 0x000fc80003f04070 */
[----:B------:R-:W-:-:S09]  /*b2b0*/  SEL R0, R0, 0x7c, P0 ;  /* 0x0000007c00007807 */ /* 0x000fd20000000000 */
.L_x_11233:
[----:B------:R-:W-:Y:S05]  /*b2c0*/  BSYNC.RECONVERGENT B0 ;  /* 0x0000000000007941 */ /* 0x000fea0003800200 */
.L_x_11231:
[----:B------:R-:W-:-:S04]  /*b2d0*/  SHF.R.U32.HI R5, RZ, 0x18, R5 ;  /* 0x00000018ff057819 */ /* 0x000fc80000011605 */
[----:B------:R-:W-:-:S05]  /*b2e0*/  LOP3.LUT R5, R0, 0x80, R5, 0xf8, !PT ;  /* 0x0000008000057812 */ /* 0x000fca00078ef805 */
[----:B------:R-:W-:Y:S01]  /*b2f0*/  STG.E.U8 desc[UR36][R2.64], R5 ;  /* 0x0000000502007986 */ /* 0x000fe2000c101124 */
[----:B------:R-:W-:Y:S05]  /*b300*/  EXIT ;  /* 0x000000000000794d */ /* 0x000fea0003800000 */
.L_x_11225:
[----:B------:R-:W0:Y:S02]  /*b310*/  I2F.S16 R0, R19 ;  /* 0x0000001300007306 */ /* 0x000e240000101400 */
[----:B0-----:R-:W-:-:S05]  /*b320*/  F2FP.BF16.F32.PACK_AB R0, RZ, R0 ;  /* 0x00000000ff00723e */ /* 0x001fca00000010ff */
[----:B------:R-:W-:Y:S01]  /*b330*/  STG.E.U16 desc[UR36][R2.64], R0 ;  /* 0x0000000002007986 */ /* 0x000fe2000c101524 */
[----:B------:R-:W-:Y:S05]  /*b340*/  EXIT ;  /* 0x000000000000794d */ /* 0x000fea0003800000 */
.L_x_11234:
        /* <DEDUP_REMOVED lines=11> */
.L_x_20870:


//--------------------- .text._ZN2at6native18elementwise_kernelILi128ELi4EZNS0_22gpu_kernel_impl_nocastINS0_13BinaryFunctorIsssZZZNS0_18lshift_kernel_cudaERNS_18TensorIteratorBaseEENKUlvE_clEvENKUlvE3_clEvEUlssE_EEEEvS5_RKT_EUliE_EEviT1_ --------------------------
	.section	.text._ZN2at6native18elementwise_kernelILi128ELi4EZNS0_22gpu_kernel_impl_nocastINS0_13BinaryFunctorIsssZZZNS0_18lshift_kernel_cudaERNS_18TensorIteratorBaseEENKUlvE_clEvENKUlvE3_clEvEUlssE_EEEEvS5_RKT_EUliE_EEviT1_,"ax",@progbits
	.align	128
        .global         _ZN2at6native18elementwise_kernelILi128ELi4EZNS0_22gpu_kernel_impl_nocastINS0_13BinaryFunctorIsssZZZNS0_18lshift_kernel_cudaERNS_18TensorIteratorBaseEENKUlvE_clEvENKUlvE3_clEvEUlssE_EEEEvS5_RKT_EUliE_EEviT1_
        .type           _ZN2at6native18elementwise_kernelILi128ELi4EZNS0_22gpu_kernel_impl_nocastINS0_13BinaryFunctorIsssZZZNS0_18lshift_kernel_cudaERNS_18TensorIteratorBaseEENKUlvE_clEvENKUlvE3_clEvEUlssE_EEEEvS5_RKT_EUliE_EEviT1_,@function
        .size           _ZN2at6native18elementwise_kernelILi128ELi4EZNS0_22gpu_kernel_impl_nocastINS0_13BinaryFunctorIsssZZZNS0_18lshift_kernel_cudaERNS_18TensorIteratorBaseEENKUlvE_clEvENKUlvE3_clEvEUlssE_EEEEvS5_RKT_EUliE_EEviT1_,(.L_x_20871 - _ZN2at6native18elementwise_kernelILi128ELi4EZNS0_22gpu_kernel_impl_nocastINS0_13BinaryFunctorIsssZZZNS0_18lshift_kernel_cudaERNS_18TensorIteratorBaseEENKUlvE_clEvENKUlvE3_clEvEUlssE_EEEEvS5_RKT_EUliE_EEviT1_)
        .other          _ZN2at6native18elementwise_kernelILi128ELi4EZNS0_22gpu_kernel_impl_nocastINS0_13BinaryFunctorIsssZZZNS0_18lshift_kernel_cudaERNS_18TensorIteratorBaseEENKUlvE_clEvENKUlvE3_clEvEUlssE_EEEEvS5_RKT_EUliE_EEviT1_,@"STO_CUDA_ENTRY STV_DEFAULT"
_ZN2at6native18elementwise_kernelILi128ELi4EZNS0_22gpu_kernel_impl_nocastINS0_13BinaryFunctorIsssZZZNS0_18lshift_kernel_cudaERNS_18TensorIteratorBaseEENKUlvE_clEvENKUlvE3_clEvEUlssE_EEEEvS5_RKT_EUliE_EEviT1_:
.text._ZN2at6native18elementwise_kernelILi128ELi4EZNS0_22gpu_kernel_impl_nocastINS0_13BinaryFunctorIsssZZZNS0_18lshift_kernel_cudaERNS_18TensorIteratorBaseEENKUlvE_clEvENKUlvE3_clEvEUlssE_EEEEvS5_RKT_EUliE_EEviT1_:
        /* <DEDUP_REMOVED lines=21> */
[----:B---3--:R-:W-:-:S04]  /*0150*/  SHF.L.U32 R0, R7, R4, RZ ;  /* 0x0000000407007219 */ /* 0x008fc800000006ff */
[----:B------:R-:W-:Y:S02]  /*0160*/  SEL R11, R0, RZ, !P0 ;  /* 0x000000ff000b7207 */ /* 0x000fe40004000000 */
        /* <DEDUP_REMOVED lines=11> */
[----:B--2---:R-:W-:-:S04]  /*0220*/  SHF.L.U32 R0, R7, R4, RZ ;  /* 0x0000000407007219 */ /* 0x004fc800000006ff */
[----:B------:R-:W-:-:S05]  /*0230*/  SEL R11, R0, RZ, !P0 ;  /* 0x000000ff000b7207 */ /* 0x000fca0004000000 */
[----:B0-----:R0:W-:Y:S02]  /*0240*/  STG.E.U16 desc[UR6][R8.64], R11 ;  /* 0x0000000b08007986 */ /* 0x0011e4000c101506 */
.L_x_11238:
[----:B------:R-:W-:-:S13]  /*0250*/  ISETP.GE.AND P0, PT, R3, UR4, PT ;  /* 0x0000000403007c0c */ /* 0x000fda000bf06270 */
[----:B------:R-:W-:Y:S05]  /*0260*/  @P0 BREAK.RELIABLE B1 ;  /* 0x0000000000010942 */ /* 0x000fea0003800100 */
[----:B------:R-:W-:Y:S05]  /*0270*/  @P0 BRA `(.L_x_11239) ;  /* 0x00000000002c0947 */ /* 0x000fea0003800000 */
[----:B------:R-:W-:Y:S05]  /*0280*/  BSYNC.RELIABLE B1 ;  /* 0x0000000000017941 */ /* 0x000fea0003800100 */
.L_x_11237:
        /* <DEDUP_REMOVED lines=10> */
.L_x_11239:
[----:B------:R-:W-:Y:S05]  /*0330*/  BSYNC.RECONVERGENT B0 ;  /* 0x0000000000007941 */ /* 0x000fea0003800200 */
.L_x_11236:
[----:B------:R-:W-:Y:S05]  /*0340*/  WARPSYNC.ALL ;  /* 0x0000000000007948 */ /* 0x000fea0003800000 */
[----:B------:R-:W-:-:S13]  /*0350*/  ISETP.GE.AND P0, PT, R3, UR4, PT ;  /* 0x0000000403007c0c */ /* 0x000fda000bf06270 */
[----:B------:R-:W-:Y:S05]  /*0360*/  @P0 EXIT ;  /* 0x000000000000094d */ /* 0x000fea0003800000 */
[----:B------:R-:W2:Y:S08]  /*0370*/  LDC.64 R2, c[0x0][0x5f8] ;  /* 0x00017e00ff027b82 */ /* 0x000eb00000000a00 */
[----:B------:R-:W3:Y:S01]  /*0380*/  LDC.64 R4, c[0x0][0x5f0] ;  /* 0x00017c00ff047b82 */ /* 0x000ee20000000a00 */
[----:B--2---:R-:W2:Y:S04]  /*0390*/  LDG.E.U16 R2, desc[UR6][R2.64] ;  /* 0x0000000602027981 */ /* 0x004ea8000c1e1500 */
[----:B---3--:R-:W3:Y:S03]  /*03a0*/  LDG.E.U16 R5, desc[UR6][R4.64] ;  /* 0x0000000604057981 */ /* 0x008ee6000c1e1500 */
[----:B------:R-:W4:Y:S01]  /*03b0*/  LDC.64 R6, c[0x0][0x5e8] ;  /* 0x00017a00ff067b82 */ /* 0x000f220000000a00 */
[----:B--2---:R-:W-:-:S02]  /*03c0*/  ISETP.GT.U32.AND P0, PT, R2, 0xf, PT ;  /* 0x0000000f0200780c */ /* 0x004fc40003f04070 */
[----:B---3--:R-:W-:-:S04]  /*03d0*/  SHF.L.U32 R0, R5, R2, RZ ;  /* 0x0000000205007219 */ /* 0x008fc800000006ff */
[----:B01----:R-:W-:-:S05]  /*03e0*/  SEL R9, R0, RZ, !P0 ;  /* 0x000000ff00097207 */ /* 0x003fca0004000000 */
[----:B----4-:R-:W-:Y:S01]  /*03f0*/  STG.E.U16 desc[UR6][R6.64], R9 ;  /* 0x0000000906007986 */ /* 0x010fe2000c101506 */
[----:B------:R-:W-:Y:S05]  /*0400*/  EXIT ;  /* 0x000000000000794d */ /* 0x000fea0003800000 */
.L_x_11235:
        /* <DEDUP_REMOVED lines=356> */
.L_x_11243:
[----:B------:R-:W0:Y:S02]  /*1a50*/  LDCU.128 UR8, c[0x0][0x5f0] ;  /* 0x0000be00ff0877ac */ /* 0x000e240008000c00 */
[----:B0-----:R-:W-:Y:S02]  /*1a60*/  IADD3 R8, P0, PT, R4, UR8, RZ ;  /* 0x0000000804087c10 */ /* 0x001fe4000ff1e0ff */
[----:B------:R-:W-:Y:S02]  /*1a70*/  IADD3 R6, P1, PT, R6, UR10, RZ ;  /* 0x0000000a06067c10 */ /* 0x000fe4000ff3e0ff */
[----:B------:R-:W-:Y:S01]  /*1a80*/  IADD3.X R9, PT, PT, RZ, UR9, RZ, P0, !PT ;  /* 0x00000009ff097c10 */ /* 0x000fe200087fe4ff */
[----:B------:R-:W0:Y:S01]  /*1a90*/  LDCU.64 UR8, c[0x0][0x5e8] ;  /* 0x0000bd00ff0877ac */ /* 0x000e220008000a00 */
[----:B------:R-:W-:-:S04]  /*1aa0*/  IADD3.X R7, PT, PT, RZ, UR11, RZ, P1, !PT ;  /* 0x0000000bff077c10 */ /* 0x000fc80008ffe4ff */
[----:B------:R-:W2:Y:S04]  /*1ab0*/  LDG.E.U16 R9, desc[UR6][R8.64] ;  /* 0x0000000608097981 */ /* 0x000ea8000c1e1500 */
[----:B------:R-:W3:Y:S01]  /*1ac0*/  LDG.E.U16 R6, desc[UR6][R6.64] ;  /* 0x0000000606067981 */ /* 0x000ee2000c1e1500 */
[----:B0-----:R-:W-:-:S04]  /*1ad0*/  IADD3 R4, P1, PT, R5, UR8, RZ ;  /* 0x0000000805047c10 */ /* 0x001fc8000ff3e0ff */
[----:B------:R-:W-:Y:S02]  /*1ae0*/  IADD3.X R5, PT, PT, RZ, UR9, RZ, P1, !PT ;  /* 0x00000009ff057c10 */ /* 0x000fe40008ffe4ff */
[----:B------:R-:W-:Y:S02]  /*1af0*/  IADD3 R3, PT, PT, R3, 0x80, RZ ;  /* 0x0000008003037810 */ /* 0x000fe40007ffe0ff */
[----:B---3--:R-:W-:Y:S02]  /*1b00*/  ISETP.GT.U32.AND P0, PT, R6, 0xf, PT ;  /* 0x0000000f0600780c */ /* 0x008fe40003f04070 */
[----:B--2---:R-:W-:-:S04]  /*1b10*/  SHF.L.U32 R10, R9, R6, RZ ;  /* 0x00000006090a7219 */ /* 0x004fc800000006ff */
[----:B------:R-:W-:-:S05]  /*1b20*/  SEL R11, R10, RZ, !P0 ;  /* 0x000000ff0a0b7207 */ /* 0x000fca0004000000 */
[----:B------:R0:W-:Y:S01]  /*1b30*/  STG.E.U16 desc[UR6][R4.64], R11 ;  /* 0x0000000b04007986 */ /* 0x0001e2000c101506 */
[----:B------:R-:W-:-:S13]  /*1b40*/  ISETP.GE.AND P0, PT, R3, UR4, PT ;  /* 0x0000000403007c0c */ /* 0x000fda000bf06270 */
[----:B------:R-:W-:Y:S05]  /*1b50*/  @P0 BREAK.RELIABLE B1 ;  /* 0x0000000000010942 */ /* 0x000fea0003800100 */
[----:B0-----:R-:W-:Y:S05]  /*1b60*/  @P0 BRA `(.L_x_11244) ;  /* 0x0000002c00680947 */ /* 0x001fea0003800000 */
        /* <DEDUP_REMOVED lines=348> */
.L_x_11245:
        /* <DEDUP_REMOVED lines=14> */
[----:B------:R0:W-:Y:S02]  /*3210*/  STG.E.U16 desc[UR6][R4.64], R11 ;  /* 0x0000000b04007986 */ /* 0x0001e4000c101506 */
.L_x_11242:
[----:B------:R-:W-:-:S13]  /*3220*/  ISETP.GE.AND P0, PT, R3, UR4, PT ;  /* 0x0000000403007c0c */ /* 0x000fda000bf06270 */
[----:B------:R-:W-:Y:S05]  /*3230*/  @P0 BREAK.RELIABLE B1 ;  /* 0x0000000000010942 */ /* 0x000fea0003800100 */
[----:B------:R-:W-:Y:S05]  /*3240*/  @P0 BRA `(.L_x_11244) ;  /* 0x0000001400b00947 */ /* 0x000fea0003800000 */
[----:B------:R-:W-:Y:S05]  /*3250*/  BSYNC.RELIABLE B1 ;  /* 0x0000000000017941 */ /* 0x000fea0003800100 */
.L_x_11241:
        /* <DEDUP_REMOVED lines=348> */
.L_x_11246:
        /* <DEDUP_REMOVED lines=15> */
.L_x_11244:
[----:B------:R-:W-:Y:S05]  /*4910*/  BSYNC.RECONVERGENT B0 ;  /* 0x0000000000007941 */ /* 0x000fea0003800200 */
.L_x_11240:
        /* <DEDUP_REMOVED lines=351> */
.L_x_11247:
[----:B------:R-:W0:Y:S01]  /*5f10*/  LDCU.128 UR8, c[0x0][0x5f0] ;  /* 0x0000be00ff0877ac */ /* 0x000e220008000c00 */
[----:B------:R-:W1:Y:S01]  /*5f20*/  LDCU.64 UR4, c[0x0][0x5e8] ;  /* 0x0000bd00ff0477ac */ /* 0x000e620008000a00 */
[----:B0-----:R-:W-:Y:S02]  /*5f30*/  IADD3 R6, P0, PT, R4, UR8, RZ ;  /* 0x0000000804067c10 */ /* 0x001fe4000ff1e0ff */
[----:B------:R-:W-:Y:S02]  /*5f40*/  IADD3 R4, P1, PT, R2, UR10, RZ ;  /* 0x0000000a02047c10 */ /* 0x000fe4000ff3e0ff */
[----:B------:R-:W-:Y:S02]  /*5f50*/  IADD3.X R7, PT, PT, RZ, UR9, RZ, P0, !PT ;  /* 0x00000009ff077c10 */ /* 0x000fe400087fe4ff */
[----:B------:R-:W-:-:S04]  /*5f60*/  IADD3.X R5, PT, PT, RZ, UR11, RZ, P1, !PT ;  /* 0x0000000bff057c10 */ /* 0x000fc80008ffe4ff */
[----:B------:R-:W2:Y:S04]  /*5f70*/  LDG.E.U16 R7, desc[UR6][R6.64] ;  /* 0x0000000606077981 */ /* 0x000ea8000c1e1500 */
[----:B------:R-:W3:Y:S01]  /*5f80*/  LDG.E.U16 R4, desc[UR6][R4.64] ;  /* 0x0000000604047981 */ /* 0x000ee2000c1e1500 */
[----:B-1----:R-:W-:-:S04]  /*5f90*/  IADD3 R2, P1, PT, R3, UR4, RZ ;  /* 0x0000000403027c10 */ /* 0x002fc8000ff3e0ff */
[----:B------:R-:W-:Y:S02]  /*5fa0*/  IADD3.X R3, PT, PT, RZ, UR5, RZ, P1, !PT ;  /* 0x00000005ff037c10 */ /* 0x000fe40008ffe4ff */
[----:B---3--:R-:W-:Y:S02]  /*5fb0*/  ISETP.GT.U32.AND P0, PT, R4, 0xf, PT ;  /* 0x0000000f0400780c */ /* 0x008fe40003f04070 */
[----:B--2---:R-:W-:-:S04]  /*5fc0*/  SHF.L.U32 R0, R7, R4, RZ ;  /* 0x0000000407007219 */ /* 0x004fc800000006ff */
[----:B------:R-:W-:-:S05]  /*5fd0*/  SEL R9, R0, RZ, !P0 ;  /* 0x000000ff00097207 */ /* 0x000fca0004000000 */
[----:B------:R-:W-:Y:S01]  /*5fe0*/  STG.E.U16 desc[UR6][R2.64], R9 ;  /* 0x0000000902007986 */ /* 0x000fe2000c101506 */
[----:B------:R-:W-:Y:S05]  /*5ff0*/  EXIT ;  /* 0x000000000000794d */ /* 0x000fea0003800000 */
.L_x_11248:
        /* <DEDUP_REMOVED lines=16> */
.L_x_20871:


//--------------------- .text._ZN2at6native27unrolled_elementwise_kernelINS0_13BinaryFunctorIsssZZZNS0_18lshift_kernel_cudaERNS_18TensorIteratorBaseEENKUlvE_clEvENKUlvE3_clEvEUlssE_EESt5arrayIPcLm3EELi4E23TrivialOffsetCalculatorILi2EjESC_ILi1EjENS0_6memory15LoadWithoutCastENSF_16StoreWithoutCastEEEviT_T0_T2_T3_T4_T5_ --------------------------
	.section	.text._ZN2at6native27unrolled_elementwise_kernelINS0_13BinaryFunctorIsssZZZNS0_18lshift_kernel_cudaERNS_18TensorIteratorBaseEENKUlvE_clEvENKUlvE3_clEvEUlssE_EESt5arrayIPcLm3EELi4E23TrivialOffsetCalculatorILi2EjESC_ILi1EjENS0_6memory15LoadWithoutCastENSF_16StoreWithoutCastEEEviT_T0_T2_T3_T4_T5_,"ax",@progbits
	.align	128
        .global         _ZN2at6native27unrolled_elementwise_kernelINS0_13BinaryFunctorIsssZZZNS0_18lshift_kernel_cudaERNS_18TensorIteratorBaseEENKUlvE_clEvENKUlvE3_clEvEUlssE_EESt5arrayIPcLm3EELi4E23TrivialOffsetCalculatorILi2EjESC_ILi1EjENS0_6memory15LoadWithoutCastENSF_16StoreWithoutCastEEEviT_T0_T2_T3_T4_T5_
        .type           _ZN2at6native27unrolled_elementwise_kernelINS0_13BinaryFunctorIsssZZZNS0_18lshift_kernel_cudaERNS_18TensorIteratorBaseEENKUlvE_clEvENKUlvE3_clEvEUlssE_EESt5arrayIPcLm3EELi4E23TrivialOffsetCalculatorILi2EjESC_ILi1EjENS0_6memory15LoadWithoutCastENSF_16StoreWithoutCastEEEviT_T0_T2_T3_T4_T5_,@function
        .size           _ZN2at6native27unrolled_elementwise_kernelINS0_13BinaryFunctorIsssZZZNS0_18lshift_kernel_cudaERNS_18TensorIteratorBaseEENKUlvE_clEvENKUlvE3_clEvEUlssE_EESt5arrayIPcLm3EELi4E23TrivialOffsetCalculatorILi2EjESC_ILi1EjENS0_6memory15LoadWithoutCastENSF_16StoreWithoutCastEEEviT_T0_T2_T3_T4_T5_,(.L_x_20872 - _ZN2at6native27unrolled_elementwise_kernelINS0_13BinaryFunctorIsssZZZNS0_18lshift_kernel_cudaERNS_18TensorIteratorBaseEENKUlvE_clEvENKUlvE3_clEvEUlssE_EESt5arrayIPcLm3EELi4E23TrivialOffsetCalculatorILi2EjESC_ILi1EjENS0_6memory15LoadWithoutCastENSF_16StoreWithoutCastEEEviT_T0_T2_T3_T4_T5_)
        .other          _ZN2at6native27unrolled_elementwise_kernelINS0_13BinaryFunctorIsssZZZNS0_18lshift_kernel_cudaERNS_18TensorIteratorBaseEENKUlvE_clEvENKUlvE3_clEvEUlssE_EESt5arrayIPcLm3EELi4E23TrivialOffsetCalculatorILi2EjESC_ILi1EjENS0_6memory15LoadWithoutCastENSF_16StoreWithoutCastEEEviT_T0_T2_T3_T4_T5_,@"STO_CUDA_ENTRY STV_DEFAULT"
_ZN2at6native27unrolled_elementwise_kernelINS0_13BinaryFunctorIsssZZZNS0_18lshift_kernel_cudaERNS_18TensorIteratorBaseEENKUlvE_clEvENKUlvE3_clEvEUlssE_EESt5arrayIPcLm3EELi4E23TrivialOffsetCalculatorILi2EjESC_ILi1EjENS0_6memory15LoadWithoutCastENSF_16StoreWithoutCastEEEviT_T0_T2_T3_T4_T5_:
.text._ZN2at6native27unrolled_elementwise_kernelINS0_13BinaryFunctorIsssZZZNS0_18lshift_kernel_cudaERNS_18TensorIteratorBaseEENKUlvE_clEvENKUlvE3_clEvEUlssE_EESt5arrayIPcLm3EELi4E23TrivialOffsetCalculatorILi2EjESC_ILi1EjENS0_6memory15LoadWithoutCastENSF_16StoreWithoutCastEEEviT_T0_T2_T3_T4_T5_:
[----:B------:R-:W-:Y:S01]  /*0000*/  LDC R1, c[0x0][0x37c] ;  /* 0x0000df00ff017b82 */ /* 0x000fe20000000800 */
[----:B------:R-:W0:Y:S07]  /*0010*/  S2R R19, SR_CTAID.X ;  /* 0x0000000000137919 */ /* 0x000e2e0000002500 */
[----:B------:R-:W0:Y:S01]  /*0020*/  LDC R2, c[0x0][0x380] ;  /* 0x0000e000ff027b82 */ /* 0x000e220000000800 */
[----:B------:R-:W1:Y:S01]  /*0030*/  LDCU.64 UR4, c[0x0][0x358] ;  /* 0x00006b00ff0477ac */ /* 0x000e620008000a00 */
[----:B------:R-:W-:Y:S01]  /*0040*/  PRMT R22, RZ, 0x7610, R22 ;  /* 0x00007610ff167816 */ /* 0x000fe20000000016 */
[----:B------:R-:W2:Y:S01]  /*0050*/  S2R R0, SR_TID.X ;  /* 0x0000000000007919 */ /* 0x000ea20000002100 */
[----:B------:R-:W-:Y:S01]  /*0060*/  PRMT R24, RZ, 0x7610, R24 ;  /* 0x00007610ff187816 */ /* 0x000fe20000000018 */
[----:B------:R-:W-:-:S03]  /*0070*/  IMAD.MOV.U32 R20, RZ, RZ, RZ ;  /* 0x000000ffff147224 */ /* 0x000fc600078e00ff */
        /* <DEDUP_REMOVED lines=13> */
[----:B------:R-:W3:Y:S03]  /*0150*/  LDC.64 R6, c[0x0][0x390] ;  /* 0x0000e400ff067b82 */ /* 0x000ee60000000a00 */
[----:B----4-:R-:W-:-:S05]  /*0160*/  @!P0 IMAD.WIDE.U32 R12, R27, 0x2, R12 ;  /* 0x000000021b0c8825 */ /* 0x010fca00078e000c */
[----:B------:R-:W4:Y:S01]  /*0170*/  LDC.64 R8, c[0x0][0x390] ;  /* 0x0000e400ff087b82 */ /* 0x000f220000000a00 */
[----:B------:R-:W-:Y:S01]  /*0180*/  PRMT R26, RZ, 0x7610, R26 ;  /* 0x00007610ff1a7816 */ /* 0x000fe2000000001a */
[----:B-1----:R1:W4:Y:S01]  /*0190*/  @!P0 LDG.E.U16 R22, desc[UR4][R12.64] ;  /* 0x000000040c168981 */ /* 0x002322000c1e1500 */
[----:B------:R-:W-:Y:S02]  /*01a0*/  @!P1 IMAD R25, R19, 0x200, R0 ;  /* 0x0000020013199824 */ /* 0x000fe400078e0200 */
[----:B------:R-:W-:Y:S01]  /*01b0*/  @!P1 VIADD R0, R0, 0x80 ;  /* 0x0000008000009836 */ /* 0x000fe20000000000 */
[----:B------:R4:W4:Y:S01]  /*01c0*/  @!P0 LDG.E.U16 R20, desc[UR4][R14.64] ;  /* 0x000000040e148981 */ /* 0x000922000c1e1500 */
[----:B-----5:R-:W-:-:S03]  /*01d0*/  @!P1 IMAD.WIDE.U32 R16, R25, 0x2, R16 ;  /* 0x0000000219109825 */ /* 0x020fc600078e0010 */
[----:B------:R-:W-:Y:S01]  /*01e0*/  ISETP.GE.AND P3, PT, R0, R21, PT ;  /* 0x000000150000720c */ /* 0x000fe20003f66270 */
[----:B0-----:R-:W-:Y:S01]  /*01f0*/  @!P1 IMAD.WIDE.U32 R10, R25, 0x2, R10 ;  /* 0x00000002190a9825 */ /* 0x001fe200078e000a */
[----:B-1----:R-:W-:Y:S01]  /*0200*/  CS2R R12, SRZ ;  /* 0x00000000000c7805 */ /* 0x002fe2000001ff00 */
[----:B------:R-:W5:Y:S10]  /*0210*/  @!P1 LDG.E.U16 R24, desc[UR4][R16.64] ;  /* 0x0000000410189981 */ /* 0x000f74000c1e1500 */
[----:B------:R-:W-:-:S02]  /*0220*/  @!P3 IMAD R23, R19, 0x200, R0 ;  /* 0x000002001317b824 */ /* 0x000fc400078e0200 */
[----:B------:R-:W-:-:S05]  /*0230*/  @!P3 VIADD R0, R0, 0x80 ;  /* 0x000000800000b836 */ /* 0x000fca0000000000 */
[----:B------:R-:W-:Y:S01]  /*0240*/  ISETP.GE.AND P2, PT, R0, R21, PT ;  /* 0x000000150000720c */ /* 0x000fe20003f46270 */
[----:B------:R-:W-:-:S04]  /*0250*/  @!P3 IMAD.WIDE.U32 R4, R23, 0x2, R4 ;  /* 0x000000021704b825 */ /* 0x000fc800078e0004 */
[----:B------:R-:W-:Y:S02]  /*0260*/  IMAD.MOV.U32 R25, RZ, RZ, RZ ;  /* 0x000000ffff197224 */ /* 0x000fe400078e00ff */
[----:B---3--:R-:W-:-:S04]  /*0270*/  @!P3 IMAD.WIDE.U32 R6, R23, 0x2, R6 ;  /* 0x000000021706b825 */ /* 0x008fc800078e0006 */
[----:B------:R-:W3:Y:S02]  /*0280*/  @!P1 LDG.E.U16 R25, desc[UR4][R10.64] ;  /* 0x000000040a199981 */ /* 0x000ee4000c1e1500 */
[----:B------:R-:W-:Y:S02]  /*0290*/  @!P2 LEA R27, R19, R0, 0x9 ;  /* 0x00000000131ba211 */ /* 0x000fe400078e48ff */
[----:B------:R-:W-:Y:S01]  /*02a0*/  PRMT R0, RZ, 0x7610, R0 ;  /* 0x00007610ff007816 */ /* 0x000fe20000000000 */
[----:B------:R-:W3:Y:S02]  /*02b0*/  @!P3 LDG.E.U16 R12, desc[UR4][R6.64] ;  /* 0x00000004060cb981 */ /* 0x000ee4000c1e1500 */
[----:B--2---:R-:W-:-:S03]  /*02c0*/  @!P2 IMAD.WIDE.U32 R2, R27, 0x2, R2 ;  /* 0x000000021b02a825 */ /* 0x004fc600078e0002 */
[----:B------:R-:W2:Y:S01]  /*02d0*/  @!P3 LDG.E.U16 R0, desc[UR4][R4.64] ;  /* 0x000000040400b981 */ /* 0x000ea2000c1e1500 */
[----:B----4-:R-:W-:-:S03]  /*02e0*/  @!P2 IMAD.WIDE.U32 R8, R27, 0x2, R8 ;  /* 0x000000021b08a825 */ /* 0x010fc600078e0008 */
[----:B------:R-:W4:Y:S04]  /*02f0*/  @!P2 LDG.E.U16 R26, desc[UR4][R2.64] ;  /* 0x00000004021aa981 */ /* 0x000f28000c1e1500 */
[----:B------:R-:W4:Y:S01]  /*0300*/  @!P2 LDG.E.U16 R13, desc[UR4][R8.64] ;  /* 0x00000004080da981 */ /* 0x000f22000c1e1500 */
[----:B------:R-:W-:Y:S01]  /*0310*/  ISETP.GE.AND P4, PT, R18, R21, PT ;  /* 0x000000151200720c */ /* 0x000fe20003f86270 */
[----:B------:R-:W-:Y:S04]  /*0320*/  BSSY.RECONVERGENT B0, `(.L_x_11249) ;  /* 0x0000027000007945 */ /* 0x000fe80003800200 */
[----:B------:R-:W-:Y:S01]  /*0330*/  BSSY.RELIABLE B1, `(.L_x_11250) ;  /* 0x000001f000017945 */ /* 0x000fe20003800100 */
[----:B------:R-:W-:-:S04]  /*0340*/  LOP3.LUT R15, R22, 0xffff, RZ, 0xc0, !PT ;  /* 0x0000ffff160f7812 */ /* 0x000fc800078ec0ff */
[----:B------:R-:W-:Y:S02]  /*0350*/  ISETP.GT.U32.AND P0, PT, R15, 0xf, PT ;  /* 0x0000000f0f00780c */ /* 0x000fe40003f04070 */
[----:B------:R-:W-:Y:S02]  /*0360*/  SHF.L.U32 R20, R20, R15, RZ ;  /* 0x0000000f14147219 */ /* 0x000fe400000006ff */
[----:B-----5:R-:W-:-:S04]  /*0370*/  LOP3.LUT R24, R24, 0xffff, RZ, 0xc0, !PT ;  /* 0x0000ffff18187812 */ /* 0x020fc800078ec0ff */
[----:B------:R-:W-:Y:S02]  /*0380*/  ISETP.GT.U32.AND P1, PT, R24, 0xf, PT ;  /* 0x0000000f1800780c */ /* 0x000fe40003f24070 */
[----:B---3--:R-:W-:Y:S02]  /*0390*/  SHF.L.U32 R25, R25, R24, RZ ;  /* 0x0000001819197219 */ /* 0x008fe400000006ff */
[----:B--2---:R-:W-:Y:S02]  /*03a0*/  LOP3.LUT R5, R0, 0xffff, RZ, 0xc0, !PT ;  /* 0x0000ffff00057812 */ /* 0x004fe400078ec0ff */
[----:B----4-:R-:W-:Y:S02]  /*03b0*/  LOP3.LUT R26, R26, 0xffff, RZ, 0xc0, !PT ;  /* 0x0000ffff1a1a7812 */ /* 0x010fe400078ec0ff */
[----:B------:R-:W-:Y:S02]  /*03c0*/  ISETP.GT.U32.AND P2, PT, R5, 0xf, PT ;  /* 0x0000000f0500780c */ /* 0x000fe40003f44070 */
[----:B------:R-:W-:-:S02]  /*03d0*/  ISETP.GT.U32.AND P3, PT, R26, 0xf, PT ;  /* 0x0000000f1a00780c */ /* 0x000fc40003f64070 */
[----:B------:R-:W-:Y:S02]  /*03e0*/  SHF.L.U32 R12, R12, R5, RZ ;  /* 0x000000050c0c7219 */ /* 0x000fe400000006ff */
[----:B------:R-:W-:Y:S02]  /*03f0*/  SHF.L.U32 R13, R13, R26, RZ ;  /* 0x0000001a0d0d7219 */ /* 0x000fe400000006ff */
[----:B------:R-:W-:Y:S02]  /*0400*/  SEL R5, R20, RZ, !P0 ;  /* 0x000000ff14057207 */ /* 0x000fe40004000000 */
[----:B------:R-:W-:Y:S02]  /*0410*/  SEL R25, R25, RZ, !P1 ;  /* 0x000000ff19197207 */ /* 0x000fe40004800000 */
[----:B------:R-:W-:Y:S02]  /*0420*/  SEL R7, R12, RZ, !P2 ;  /* 0x000000ff0c077207 */ /* 0x000fe40005000000 */
[----:B------:R-:W-:Y:S01]  /*0430*/  SEL R13, R13, RZ, !P3 ;  /* 0x000000ff0d0d7207 */ /* 0x000fe20005800000 */
        /* <DEDUP_REMOVED lines=10> */
[----:B------:R-:W-:Y:S01]  /*04e0*/  IMAD R5, R19, 0x200, R18 ;  /* 0x0000020013057824 */ /* 0x000fe200078e0212 */
[----:B------:R-:W-:-:S03]  /*04f0*/  IADD3 R18, PT, PT, R18, 0x80, RZ ;  /* 0x0000008012127810 */ /* 0x000fc60007ffe0ff */
[----:B0-----:R-:W-:-:S05]  /*0500*/  IMAD.WIDE.U32 R2, R5, 0x2, R2 ;  /* 0x0000000205027825 */ /* 0x001fca00078e0002 */
[----:B------:R0:W-:Y:S02]  /*0510*/  STG.E.U16 desc[UR4][R2.64], R25 ;  /* 0x0000001902007986 */ /* 0x0001e4000c101504 */
.L_x_11251:
[----:B------:R-:W-:Y:S05]  /*0520*/  BSYNC.RELIABLE B1 ;  /* 0x0000000000017941 */ /* 0x000fea0003800100 */
.L_x_11250:
[----:B------:R-:W-:-:S13]  /*0530*/  ISETP.GE.AND P0, PT, R18, R21, PT ;  /* 0x000000151200720c */ /* 0x000fda0003f06270 */
[----:B0-----:R-:W0:Y:S01]  /*0540*/  @!P0 LDC.64 R2, c[0x0][0x388] ;  /* 0x0000e200ff028b82 */ /* 0x001e220000000a00 */
[----:B------:R-:W-:Y:S02]  /*0550*/  @!P0 IMAD R5, R19, 0x200, R18 ;  /* 0x0000020013058824 */ /* 0x000fe400078e0212 */
[----:B------:R-:W-:Y:S02]  /*0560*/  @!P0 VIADD R18, R18, 0x80 ;  /* 0x0000008012128836 */ /* 0x000fe40000000000 */
[----:B0-----:R-:W-:-:S05]  /*0570*/  @!P0 IMAD.WIDE.U32 R2, R5, 0x2, R2 ;  /* 0x0000000205028825 */ /* 0x001fca00078e0002 */
[----:B------:R1:W-:Y:S02]  /*0580*/  @!P0 STG.E.U16 desc[UR4][R2.64], R7 ;  /* 0x0000000702008986 */ /* 0x0003e4000c101504 */
.L_x_11252:
[----:B------:R-:W-:Y:S05]  /*0590*/  BSYNC.RECONVERGENT B0 ;  /* 0x0000000000007941 */ /* 0x000fea0003800200 */
.L_x_11249:
        /* <DEDUP_REMOVED lines=8> */
.L_x_11253:
        /* <DEDUP_REMOVED lines=14> */
.L_x_20872:


//--------------------- .text._ZN2at6native29vectorized_elementwise_kernelILi2ENS0_13BinaryFunctorIsssZZZNS0_18lshift_kernel_cudaERNS_18TensorIteratorBaseEENKUlvE_clEvENKUlvE3_clEvEUlssE_EESt5arrayIPcLm3EEEEviT0_T1_ --------------------------
	.section	.text._ZN2at6native29vectorized_elementwise_kernelILi2ENS0_13BinaryFunctorIsssZZZNS0_18lshift_kernel_cudaERNS_18TensorIteratorBaseEENKUlvE_clEvENKUlvE3_clEvEUlssE_EESt5arrayIPcLm3EEEEviT0_T1_,"ax",@progbits
	.align	128
        .global         _ZN2at6native29vectorized_elementwise_kernelILi2ENS0_13BinaryFunctorIsssZZZNS0_18lshift_kernel_cudaERNS_18TensorIteratorBaseEENKUlvE_clEvENKUlvE3_clEvEUlssE_EESt5arrayIPcLm3EEEEviT0_T1_
        .type           _ZN2at6native29vectorized_elementwise_kernelILi2ENS0_13BinaryFunctorIsssZZZNS0_18lshift_kernel_cudaERNS_18TensorIteratorBaseEENKUlvE_clEvENKUlvE3_clEvEUlssE_EESt5arrayIPcLm3EEEEviT0_T1_,@function
        .size           _ZN2at6native29vectorized_elementwise_kernelILi2ENS0_13BinaryFunctorIsssZZZNS0_18lshift_kernel_cudaERNS_18TensorIteratorBaseEENKUlvE_clEvENKUlvE3_clEvEUlssE_EESt5arrayIPcLm3EEEEviT0_T1_,(.L_x_20873 - _ZN2at6native29vectorized_elementwise_kernelILi2ENS0_13BinaryFunctorIsssZZZNS0_18lshift_kernel_cudaERNS_18TensorIteratorBaseEENKUlvE_clEvENKUlvE3_clEvEUlssE_EESt5arrayIPcLm3EEEEviT0_T1_)
        .other          _ZN2at6native29vectorized_elementwise_kernelILi2ENS0_13BinaryFunctorIsssZZZNS0_18lshift_kernel_cudaERNS_18TensorIteratorBaseEENKUlvE_clEvENKUlvE3_clEvEUlssE_EESt5arrayIPcLm3EEEEviT0_T1_,@"STO_CUDA_ENTRY STV_DEFAULT"
_ZN2at6native29vectorized_elementwise_kernelILi2ENS0_13BinaryFunctorIsssZZZNS0_18lshift_kernel_cudaERNS_18TensorIteratorBaseEENKUlvE_clEvENKUlvE3_clEvEUlssE_EESt5arrayIPcLm3EEEEviT0_T1_:
.text._ZN2at6native29vectorized_elementwise_kernelILi2ENS0_13BinaryFunctorIsssZZZNS0_18lshift_kernel_cudaERNS_18TensorIteratorBaseEENKUlvE_clEvENKUlvE3_clEvEUlssE_EESt5arrayIPcLm3EEEEviT0_T1_:
        /* <DEDUP_REMOVED lines=24> */
[----:B------:R2:W5:Y:S07]  /*0180*/  @!P0 LDG.E.U16 R23, desc[UR4][R16.64] ;  /* 0x0000000410178981 */ /* 0x00056e000c1e1500 */
[----:B------:R-:W-:-:S02]  /*0190*/  @!P1 IMAD.IADD R15, R0, 0x1, R25 ;  /* 0x00000001000f9824 */ /* 0x000fc400078e0219 */
[----:B------:R-:W-:Y:S01]  /*01a0*/  @!P1 VIADD R25, R25, 0x80 ;  /* 0x0000008019199836 */ /* 0x000fe20000000000 */
[----:B--2---:R-:W2:Y:S04]  /*01b0*/  LDC.64 R16, c[0x0][0x398] ;  /* 0x0000e600ff107b82 */ /* 0x004ea80000000a00 */
[----:B------:R-:W-:-:S13]  /*01c0*/  ISETP.GE.U32.AND P2, PT, R25, R2, PT ;  /* 0x000000021900720c */ /* 0x000fda0003f46070 */
[----:B------:R-:W-:Y:S02]  /*01d0*/  @!P2 IMAD.IADD R5, R0, 0x1, R25 ;  /* 0x000000010005a824 */ /* 0x000fe400078e0219 */
[----:B------:R-:W-:-:S05]  /*01e0*/  @!P2 VIADD R25, R25, 0x80 ;  /* 0x000000801919a836 */ /* 0x000fca0000000000 */
[----:B------:R-:W-:-:S13]  /*01f0*/  ISETP.GE.U32.AND P3, PT, R25, R2, PT ;  /* 0x000000021900720c */ /* 0x000fda0003f66070 */
[----:B------:R-:W-:Y:S02]  /*0200*/  @!P3 IMAD.IADD R9, R0, 0x1, R25 ;  /* 0x000000010009b824 */ /* 0x000fe400078e0219 */
[----:B------:R-:W-:-:S05]  /*0210*/  @!P3 VIADD R25, R25, 0x80 ;  /* 0x000000801919b836 */ /* 0x000fca0000000000 */
[----:B------:R-:W-:Y:S01]  /*0220*/  ISETP.GE.U32.AND P4, PT, R25, R2, PT ;  /* 0x000000021900720c */ /* 0x000fe20003f86070 */
[C---:B---3--:R-:W-:Y:S01]  /*0230*/  @!P2 IMAD.WIDE.U32 R12, R5.reuse, 0x2, R12 ;  /* 0x00000002050ca825 */ /* 0x048fe200078e000c */
[----:B------:R-:W-:Y:S02]  /*0240*/  PRMT R24, RZ, 0x7610, R24 ;  /* 0x00007610ff187816 */ /* 0x000fe40000000018 */
[----:B------:R-:W-:Y:S01]  /*0250*/  CS2R R20, SRZ ;  /* 0x0000000000147805 */ /* 0x000fe2000001ff00 */
[----:B----4-:R-:W-:Y:S01]  /*0260*/  @!P2 IMAD.WIDE.U32 R10, R5, 0x2, R10 ;  /* 0x00000002050aa825 */ /* 0x010fe200078e000a */
[----:B------:R-:W-:Y:S02]  /*0270*/  PRMT R4, RZ, 0x7610, R4 ;  /* 0x00007610ff047816 */ /* 0x000fe40000000004 */
[----:B------:R3:W4:Y:S01]  /*0280*/  @!P0 LDG.E.U16 R24, desc[UR4][R6.64] ;  /* 0x0000000406188981 */ /* 0x000722000c1e1500 */
[----:B0-----:R-:W-:-:S03]  /*0290*/  @!P1 IMAD.WIDE.U32 R28, R15, 0x2, R28 ;  /* 0x000000020f1c9825 */ /* 0x001fc600078e001c */
[----:B------:R0:W4:Y:S01]  /*02a0*/  @!P2 LDG.E.U16 R21, desc[UR4][R12.64] ;  /* 0x000000040c15a981 */ /* 0x000122000c1e1500 */
[C---:B------:R-:W-:Y:S02]  /*02b0*/  @!P4 IMAD.IADD R5, R0.reuse, 0x1, R25 ;  /* 0x000000010005c824 */ /* 0x040fe400078e0219 */
[----:B------:R-:W-:Y:S01]  /*02c0*/  @!P4 VIADD R25, R25, 0x80 ;  /* 0x000000801919c836 */ /* 0x000fe20000000000 */
[----:B------:R0:W4:Y:S01]  /*02d0*/  @!P1 LDG.E.U16 R4, desc[UR4][R28.64] ;  /* 0x000000041c049981 */ /* 0x000122000c1e1500 */
[----:B-----5:R-:W-:Y:S02]  /*02e0*/  @!P1 IMAD.WIDE.U32 R26, R15, 0x2, R26 ;  /* 0x000000020f1a9825 */ /* 0x020fe400078e001a */
[----:B------:R-:W5:Y:S01]  /*02f0*/  LDC.64 R14, c[0x0][0x390] ;  /* 0x0000e400ff0e7b82 */ /* 0x000f620000000a00 */
[----:B------:R-:W-:Y:S01]  /*0300*/  ISETP.GE.U32.AND P0, PT, R25, R2, PT ;  /* 0x000000021900720c */ /* 0x000fe20003f06070 */
[C---:B-1----:R-:W-:Y:S01]  /*0310*/  @!P3 IMAD.WIDE.U32 R18, R9.reuse, 0x2, R18 ;  /* 0x000000020912b825 */ /* 0x042fe200078e0012 */
[----:B------:R1:W4:Y:S03]  /*0320*/  @!P1 LDG.E.U16 R22, desc[UR4][R26.64] ;  /* 0x000000041a169981 */ /* 0x000326000c1e1500 */
[----:B--2---:R-:W-:Y:S01]  /*0330*/  @!P3 IMAD.WIDE.U32 R16, R9, 0x2, R16 ;  /* 0x000000020910b825 */ /* 0x004fe200078e0010 */
[----:B---3--:R-:W-:Y:S01]  /*0340*/  PRMT R7, RZ, 0x7610, R7 ;  /* 0x00007610ff077816 */ /* 0x008fe20000000007 */
[----:B0-----:R-:W0:Y:S01]  /*0350*/  LDC.64 R12, c[0x0][0x390] ;  /* 0x0000e400ff0c7b82 */ /* 0x001e220000000a00 */
[----:B------:R-:W-:Y:S01]  /*0360*/  PRMT R8, RZ, 0x7610, R8 ;  /* 0x00007610ff087816 */ /* 0x000fe20000000008 */
[----:B------:R-:W2:Y:S06]  /*0370*/  @!P3 LDG.E.U16 R20, desc[UR4][R18.64] ;  /* 0x000000041214b981 */ /* 0x000eac000c1e1500 */
[----:B------:R-:W3:Y:S01]  /*0380*/  LDC.64 R28, c[0x0][0x398] ;  /* 0x0000e600ff1c7b82 */ /* 0x000ee20000000a00 */
[----:B------:R-:W-:Y:S01]  /*0390*/  @!P0 IMAD.IADD R9, R0, 0x1, R25 ;  /* 0x0000000100098824 */ /* 0x000fe200078e0219 */
[----:B------:R5:W2:Y:S01]  /*03a0*/  @!P2 LDG.E.U16 R7, desc[UR4][R10.64] ;  /* 0x000000040a07a981 */ /* 0x000aa2000c1e1500 */
[----:B------:R-:W-:Y:S01]  /*03b0*/  @!P0 VIADD R25, R25, 0x80 ;  /* 0x0000008019198836 */ /* 0x000fe20000000000 */
[----:B------:R-:W-:-:S02]  /*03c0*/  PRMT R6, RZ, 0x7610, R6 ;  /* 0x00007610ff067816 */ /* 0x000fc40000000006 */
[----:B------:R3:W2:Y:S02]  /*03d0*/  @!P3 LDG.E.U16 R8, desc[UR4][R16.64] ;  /* 0x000000041008b981 */ /* 0x0006a4000c1e1500 */
[----:B-1----:R-:W1:Y:S01]  /*03e0*/  LDC.64 R26, c[0x0][0x398] ;  /* 0x0000e600ff1a7b82 */ /* 0x002e620000000a00 */
[----:B------:R-:W-:Y:S01]  /*03f0*/  ISETP.GE.U32.AND P1, PT, R25, R2, PT ;  /* 0x000000021900720c */ /* 0x000fe20003f26070 */
[----:B-----5:R-:W-:Y:S01]  /*0400*/  @!P4 IMAD.WIDE.U32 R14, R5, 0x2, R14 ;  /* 0x00000002050ec825 */ /* 0x020fe200078e000e */
[----:B------:R-:W-:-:S03]  /*0410*/  CS2R R10, SRZ ;  /* 0x00000000000a7805 */ /* 0x000fc6000001ff00 */
[C---:B0-----:R-:W-:Y:S02]  /*0420*/  @!P0 IMAD.WIDE.U32 R12, R9.reuse, 0x2, R12 ;  /* 0x00000002090c8825 */ /* 0x041fe400078e000c */
[----:B------:R-:W0:Y:S01]  /*0430*/  LDC.64 R18, c[0x0][0x398] ;  /* 0x0000e600ff127b82 */ /* 0x000e220000000a00 */
[----:B------:R-:W5:Y:S04]  /*0440*/  @!P4 LDG.E.U16 R11, desc[UR4][R14.64] ;  /* 0x000000040e0bc981 */ /* 0x000f68000c1e1500 */
[----:B------:R1:W5:Y:S01]  /*0450*/  @!P0 LDG.E.U16 R10, desc[UR4][R12.64] ;  /* 0x000000040c0a8981 */ /* 0x000362000c1e1500 */
[----:B---3--:R-:W-:Y:S02]  /*0460*/  @!P0 IMAD.WIDE.U32 R28, R9, 0x2, R28 ;  /* 0x00000002091c8825 */ /* 0x008fe400078e001c */
[----:B------:R-:W3:Y:S02]  /*0470*/  LDC.64 R16, c[0x0][0x398] ;  /* 0x0000e600ff107b82 */ /* 0x000ee40000000a00 */
[----:B------:R-:W-:Y:S01]  /*0480*/  @!P1 IMAD.IADD R9, R0, 0x1, R25 ;  /* 0x0000000100099824 */ /* 0x000fe200078e0219 */
[----:B------:R-:W5:Y:S01]  /*0490*/  @!P0 LDG.E.U16 R6, desc[UR4][R28.64] ;  /* 0x000000041c068981 */ /* 0x000f62000c1e1500 */
[----:B------:R-:W-:-:S04]  /*04a0*/  @!P1 VIADD R25, R25, 0x80 ;  /* 0x0000008019199836 */ /* 0x000fc80000000000 */
[----:B-1----:R-:W1:Y:S01]  /*04b0*/  LDC.64 R12, c[0x0][0x390] ;  /* 0x0000e400ff0c7b82 */ /* 0x002e620000000a00 */
[----:B------:R-:W-:-:S07]  /*04c0*/  ISETP.GE.U32.AND P0, PT, R25, R2, PT ;  /* 0x000000021900720c */ /* 0x000fce0003f06070 */
[----:B------:R-:W1:Y:S01]  /*04d0*/  LDC.64 R14, c[0x0][0x390] ;  /* 0x0000e400ff0e7b82 */ /* 0x000e620000000a00 */
[----:B------:R-:W-:Y:S01]  /*04e0*/  @!P4 IMAD.WIDE.U32 R26, R5, 0x2, R26 ;  /* 0x00000002051ac825 */ /* 0x000fe200078e001a */
[----:B------:R-:W-:-:S06]  /*04f0*/  PRMT R5, RZ, 0x7610, R5 ;  /* 0x00007610ff057816 */ /* 0x000fcc0000000005 */
[----:B------:R0:W5:Y:S02]  /*0500*/  @!P4 LDG.E.U16 R5, desc[UR4][R26.64] ;  /* 0x000000041a05c981 */ /* 0x000164000c1e1500 */
[----:B0-----:R-:W-:-:S04]  /*0510*/  @!P1 IMAD.WIDE.U32 R18, R9, 0x2, R18 ;  /* 0x0000000209129825 */ /* 0x001fc800078e0012 */
[--C-:B------:R-:W-:Y:S01]  /*0520*/  @!P0 IMAD.IADD R27, R0, 0x1, R25.reuse ;  /* 0x00000001001b8824 */ /* 0x100fe200078e0219 */
[----:B------:R-:W-:Y:S02]  /*0530*/  PRMT R25, RZ, 0x7610, R25 ;  /* 0x00007610ff197816 */ /* 0x000fe40000000019 */
[----:B------:R-:W-:Y:S01]  /*0540*/  PRMT R26, RZ, 0x7610, R26 ;  /* 0x00007610ff1a7816 */ /* 0x000fe2000000001a */
[----:B---3--:R-:W-:-:S03]  /*0550*/  @!P0 IMAD.WIDE.U32 R16, R27, 0x2, R16 ;  /* 0x000000021b108825 */ /* 0x008fc600078e0010 */
[----:B------:R4:W3:Y:S01]  /*0560*/  @!P1 LDG.E.U16 R25, desc[UR4][R18.64] ;  /* 0x0000000412199981 */ /* 0x0008e2000c1e1500 */
[----:B-1----:R-:W-:-:S03]  /*0570*/  @!P1 IMAD.WIDE.U32 R12, R9, 0x2, R12 ;  /* 0x00000002090c9825 */ /* 0x002fc600078e000c */
[----:B------:R-:W3:Y:S01]  /*0580*/  @!P0 LDG.E.U16 R26, desc[UR4][R16.64] ;  /* 0x00000004101a8981 */ /* 0x000ee2000c1e1500 */
[----:B------:R-:W-:-:S04]  /*0590*/  @!P0 IMAD.WIDE.U32 R14, R27, 0x2, R14 ;  /* 0x000000021b0e8825 */ /* 0x000fc800078e000e */
[----:B------:R-:W-:Y:S02]  /*05a0*/  IMAD.MOV.U32 R9, RZ, RZ, RZ ;  /* 0x000000ffff097224 */ /* 0x000fe400078e00ff */
[----:B------:R-:W-:-:S04]  /*05b0*/  IMAD.MOV.U32 R27, RZ, RZ, RZ ;  /* 0x000000ffff1b7224 */ /* 0x000fc800078e00ff */
[----:B------:R0:W3:Y:S04]  /*05c0*/  @!P1 LDG.E.U16 R9, desc[UR4][R12.64] ;  /* 0x000000040c099981 */ /* 0x0000e8000c1e1500 */
[----:B------:R-:W3:Y:S01]  /*05d0*/  @!P0 LDG.E.U16 R27, desc[UR4][R14.64] ;  /* 0x000000040e1b8981 */ /* 0x000ee2000c1e1500 */
[----:B------:R-:W-:Y:S04]  /*05e0*/  BSSY.RECONVERGENT B0, `(.L_x_11255) ;  /* 0x0000054000007945 */ /* 0x000fe80003800200 */
[----:B------:R-:W-:Y:S01]  /*05f0*/  BSSY.RELIABLE B1, `(.L_x_11256) ;  /* 0x000004c000017945 */ /* 0x000fe20003800100 */
[----:B----4-:R-:W-:-:S04]  /*0600*/  LOP3.LUT R19, R4, 0xffff, RZ, 0xc0, !PT ;  /* 0x0000ffff04137812 */ /* 0x010fc800078ec0ff */
[----:B------:R-:W-:Y:S02]  /*0610*/  ISETP.GT.U32.AND P0, PT, R19, 0xf, PT ;  /* 0x0000000f1300780c */ /* 0x000fe40003f04070 */
[----:B------:R-:W-:-:S04]  /*0620*/  SHF.L.U32 R22, R22, R19, RZ ;  /* 0x0000001316167219 */ /* 0x000fc800000006ff */
[----:B0-----:R-:W-:Y:S02]  /*0630*/  SEL R13, R22, RZ, !P0 ;  /* 0x000000ff160d7207 */ /* 0x001fe40004000000 */
[----:B------:R-:W-:Y:S02]  /*0640*/  ISETP.GE.U32.AND P0, PT, R3, R2, PT ;  /* 0x000000020300720c */ /* 0x000fe40003f06070 */
[----:B------:R-:W-:Y:S02]  /*0650*/  LOP3.LUT R24, R24, 0xffff, RZ, 0xc0, !PT ;  /* 0x0000ffff18187812 */ /* 0x000fe400078ec0ff */
[----:B--2---:R-:W-:Y:S02]  /*0660*/  LOP3.LUT R4, R7, 0xffff, RZ, 0xc0, !PT ;  /* 0x0000ffff07047812 */ /* 0x004fe400078ec0ff */
[----:B------:R-:W-:Y:S02]  /*0670*/  LOP3.LUT R7, R8, 0xffff, RZ, 0xc0, !PT ;  /* 0x0000ffff08077812 */ /* 0x000fe400078ec0ff */
[----:B------:R-:W-:-:S02]  /*0680*/  ISETP.GT.U32.AND P1, PT, R4, 0xf, PT ;  /* 0x0000000f0400780c */ /* 0x000fc40003f24070 */
[----:B------:R-:W-:Y:S02]  /*0690*/  SHF.L.U32 R21, R21, R4, RZ ;  /* 0x0000000415157219 */ /* 0x000fe400000006ff */
[----:B------:R-:W-:Y:S02]  /*06a0*/  ISETP.GT.U32.AND P2, PT, R7, 0xf, PT ;  /* 0x0000000f0700780c */ /* 0x000fe40003f44070 */
[----:B------:R-:W-:Y:S02]  /*06b0*/  SHF.L.U32 R8, R20, R7, RZ ;  /* 0x0000000714087219 */ /* 0x000fe400000006ff */
[----:B------:R-:W-:Y:S02]  /*06c0*/  ISETP.GT.U32.AND P5, PT, R24, 0xf, PT ;  /* 0x0000000f1800780c */ /* 0x000fe40003fa4070 */
[----:B------:R-:W-:-:S04]  /*06d0*/  SHF.L.U32 R23, R23, R24, RZ ;  /* 0x0000001817177219 */ /* 0x000fc800000006ff */
[----:B------:R-:W-:Y:S02]  /*06e0*/  SEL R23, R23, RZ, !P5 ;  /* 0x000000ff17177207 */ /* 0x000fe40006800000 */
[----:B------:R-:W-:Y:S02]  /*06f0*/  SEL R8, R8, RZ, !P2 ;  /* 0x000000ff08087207 */ /* 0x000fe40005000000 */
[----:B-----5:R-:W-:Y:S02]  /*0700*/  LOP3.LUT R4, R5, 0xffff, RZ, 0xc0, !PT ;  /* 0x0000ffff05047812 */ /* 0x020fe400078ec0ff */
[----:B------:R-:W-:Y:S02]  /*0710*/  LOP3.LUT R5, R6, 0xffff, RZ, 0xc0, !PT ;  /* 0x0000ffff06057812 */ /* 0x000fe400078ec0ff */
[----:B------:R-:W-:Y:S02]  /*0720*/  ISETP.GT.U32.AND P3, PT, R4, 0xf, PT ;  /* 0x0000000f0400780c */ /* 0x000fe40003f64070 */
[----:B------:R-:W-:-:S02]  /*0730*/  SHF.L.U32 R7, R11, R4, RZ ;  /* 0x000000040b077219 */ /* 0x000fc400000006ff */
[----:B------:R-:W-:Y:S02]  /*0740*/  ISETP.GT.U32.AND P4, PT, R5, 0xf, PT ;  /* 0x0000000f0500780c */ /* 0x000fe40003f84070 */
[----:B------:R-:W-:Y:S02]  /*0750*/  SHF.L.U32 R6, R10, R5, RZ ;  /* 0x000000050a067219 */ /* 0x000fe400000006ff */
[----:B---3--:R-:W-:Y:S02]  /*0760*/  LOP3.LUT R4, R25, 0xffff, RZ, 0xc0, !PT ;  /* 0x0000ffff19047812 */ /* 0x008fe400078ec0ff */
[----:B------:R-:W-:Y:S02]  /*0770*/  LOP3.LUT R26, R26, 0xffff, RZ, 0xc0, !PT ;  /* 0x0000ffff1a1a7812 */ /* 0x000fe400078ec0ff */
[----:B------:R-:W-:Y:S02]  /*0780*/  ISETP.GT.U32.AND P6, PT, R4, 0xf, PT ;  /* 0x0000000f0400780c */ /* 0x000fe40003fc4070 */
[----:B------:R-:W-:-:S02]  /*0790*/  ISETP.GT.U32.AND P5, PT, R26, 0xf, PT ;  /* 0x0000000f1a00780c */ /* 0x000fc40003fa4070 */
[----:B------:R-:W-:Y:S02]  /*07a0*/  SEL R7, R7, RZ, !P3 ;  /* 0x000000ff07077207 */ /* 0x000fe40005800000 */
[----:B------:R-:W-:Y:S02]  /*07b0*/  SHF.L.U32 R5, R9, R4, RZ ;  /* 0x0000000409057219 */ /* 0x000fe400000006ff */
[----:B------:R-:W-:Y:S02]  /*07c0*/  SHF.L.U32 R4, R27, R26, RZ ;  /* 0x0000001a1b047219 */ /* 0x000fe400000006ff */
[----:B------:R-:W-:Y:S02]  /*07d0*/  SEL R9, R21, RZ, !P1 ;  /* 0x000000ff15097207 */ /* 0x000fe40004800000 */
[----:B------:R-:W-:Y:S02]  /*07e0*/  SEL R6, R6, RZ, !P4 ;  /* 0x000000ff06067207 */ /* 0x000fe40006000000 */
[----:B------:R-:W-:-:S02]  /*07f0*/  SEL R5, R5, RZ, !P6 ;  /* 0x000000ff05057207 */ /* 0x000fc40007000000 */
[----:B------:R-:W-:Y:S01]  /*0800*/  SEL R4, R4, RZ, !P5 ;  /* 0x000000ff04047207 */ /* 0x000fe20006800000 */
        /* <DEDUP_REMOVED lines=13> */
.L_x_11257:
[----:B------:R-:W-:-:S13]  /*08e0*/  ISETP.GE.U32.AND P0, PT, R3, R2, PT ;  /* 0x000000020300720c */ /* 0x000fda0003f06070 */
[----:B------:R-:W-:Y:S05]  /*08f0*/  @P0 BRA `(.L_x_11259) ;  /* 0x0000000000300947 */ /* 0x000fea0003800000 */
[----:B0-----:R-:W0:Y:S01]  /*0900*/  LDC.64 R10, c[0x0][0x388] ;  /* 0x0000e200ff0a7b82 */ /* 0x001e220000000a00 */
[----:B------:R-:W-:Y:S02]  /*0910*/  IMAD.IADD R13, R0, 0x1, R3 ;  /* 0x00000001000d7824 */ /* 0x000fe400078e0203 */
[----:B------:R-:W-:Y:S02]  /*0920*/  VIADD R3, R3, 0x80 ;  /* 0x0000008003037836 */ /* 0x000fe40000000000 */
[----:B0-----:R-:W-:-:S05]  /*0930*/  IMAD.WIDE.U32 R10, R13, 0x2, R10 ;  /* 0x000000020d0a7825 */ /* 0x001fca00078e000a */
[----:B------:R1:W-:Y:S02]  /*0940*/  STG.E.U16 desc[UR4][R10.64], R9 ;  /* 0x000000090a007986 */ /* 0x0003e4000c101504 */
.L_x_11258:
[----:B------:R-:W-:-:S13]  /*0950*/  ISETP.GE.U32.AND P0, PT, R3, R2, PT ;  /* 0x000000020300720c */ /* 0x000fda0003f06070 */
[----:B------:R-:W-:Y:S05]  /*0960*/  @P0 BRA `(.L_x_11260) ;  /* 0x0000000000300947 */ /* 0x000fea0003800000 */
[----:B01----:R-:W0:Y:S01]  /*0970*/  LDC.64 R10, c[0x0][0x388] ;  /* 0x0000e200ff0a7b82 */ /* 0x003e220000000a00 */
[----:B------:R-:W-:Y:S02]  /*0980*/  IMAD.IADD R9, R0, 0x1, R3 ;  /* 0x0000000100097824 */ /* 0x000fe400078e0203 */
[----:B------:R-:W-:Y:S02]  /*0990*/  VIADD R3, R3, 0x80 ;  /* 0x0000008003037836 */ /* 0x000fe40000000000 */
[----:B0-----:R-:W-:-:S05]  /*09a0*/  IMAD.WIDE.U32 R10, R9, 0x2, R10 ;  /* 0x00000002090a7825 */ /* 0x001fca00078e000a */
[----:B------:R1:W-:Y:S02]  /*09b0*/  STG.E.U16 desc[UR4][R10.64], R8 ;  /* 0x000000080a007986 */ /* 0x0003e4000c101504 */
.L_x_11259:
[----:B------:R-:W-:-:S13]  /*09c0*/  ISETP.GE.U32.AND P0, PT, R3, R2, PT ;  /* 0x000000020300720c */ /* 0x000fda0003f06070 */
[----:B------:R-:W-:Y:S05]  /*09d0*/  @P0 BRA `(.L_x_11261) ;  /* 0x0000000000340947 */ /* 0x000fea0003800000 */
[----:B-1----:R-:W1:Y:S01]  /*09e0*/  LDC.64 R8, c[0x0][0x388] ;  /* 0x0000e200ff087b82 */ /* 0x002e620000000a00 */
[----:B0-----:R-:W-:Y:S02]  /*09f0*/  IMAD.IADD R11, R0, 0x1, R3 ;  /* 0x00000001000b7824 */ /* 0x001fe400078e0203 */
[----:B------:R-:W-:Y:S02]  /*0a00*/  VIADD R3, R3, 0x80 ;  /* 0x0000008003037836 */ /* 0x000fe40000000000 */
[----:B-1----:R-:W-:-:S05]  /*0a10*/  IMAD.WIDE.U32 R8, R11, 0x2, R8 ;  /* 0x000000020b087825 */ /* 0x002fca00078e0008 */
[----:B------:R2:W-:Y:S02]  /*0a20*/  STG.E.U16 desc[UR4][R8.64], R7 ;  /* 0x0000000708007986 */ /* 0x0005e4000c101504 */
.L_x_11260:
        /* <DEDUP_REMOVED lines=8> */
.L_x_11261:
[----:B------:R-:W-:Y:S05]  /*0ab0*/  BSYNC.RELIABLE B1 ;  /* 0x0000000000017941 */ /* 0x000fea0003800100 */
.L_x_11256:
[----:B------:R-:W-:-:S13]  /*0ac0*/  ISETP.GE.U32.AND P0, PT, R3, R2, PT ;  /* 0x000000020300720c */ /* 0x000fda0003f06070 */
[----:B--2---:R-:W2:Y:S01]  /*0ad0*/  @!P0 LDC.64 R6, c[0x0][0x388] ;  /* 0x0000e200ff068b82 */ /* 0x004ea20000000a00 */
[----:B------:R-:W-:Y:S02]  /*0ae0*/  @!P0 IMAD.IADD R9, R0, 0x1, R3 ;  /* 0x0000000100098824 */ /* 0x000fe400078e0203 */
[----:B------:R-:W-:Y:S02]  /*0af0*/  @!P0 VIADD R3, R3, 0x80 ;  /* 0x0000008003038836 */ /* 0x000fe40000000000 */
[----:B--2---:R-:W-:-:S05]  /*0b00*/  @!P0 IMAD.WIDE.U32 R6, R9, 0x2, R6 ;  /* 0x0000000209068825 */ /* 0x004fca00078e0006 */
[----:B------:R3:W-:Y:S02]  /*0b10*/  @!P0 STG.E.U16 desc[UR4][R6.64], R5 ;  /* 0x0000000506008986 */ /* 0x0007e4000c101504 */
.L_x_11262:
[----:B------:R-:W-:Y:S05]  /*0b20*/  BSYNC.RECONVERGENT B0 ;  /* 0x0000000000007941 */ /* 0x000fea0003800200 */
.L_x_11255:
        /* <DEDUP_REMOVED lines=8> */
.L_x_11254:
[----:B------:R-:W0:Y:S01]  /*0bb0*/  S2R R2, SR_TID.X ;  /* 0x0000000000027919 */ /* 0x000e220000002100 */
[----:B------:R-:W1:Y:S08]  /*0bc0*/  LDC.64 R4, c[0x0][0x390] ;  /* 0x0000e400ff047b82 */ /* 0x000e700000000a00 */
[----:B------:R-:W2:Y:S01]  /*0bd0*/  LDC.64 R6, c[0x0][0x398] ;  /* 0x0000e600ff067b82 */ /* 0x000ea20000000a00 */
[----:B-1----:R-:W-:-:S04]  /*0be0*/  IMAD.WIDE.U32 R4, R0, 0x2, R4 ;  /* 0x0000000200047825 */ /* 0x002fc800078e0004 */
[----:B0-----:R-:W-:-:S03]  /*0bf0*/  IMAD.WIDE.U32 R12, R2, 0x4, R4 ;  /* 0x00000004020c7825 */ /* 0x001fc600078e0004 */
[----:B------:R-:W0:Y:S01]  /*0c00*/  LDC.64 R4, c[0x0][0x388] ;  /* 0x0000e200ff047b82 */ /* 0x000e220000000a00 */
[----:B--2---:R-:W-:Y:S01]  /*0c10*/  IMAD.WIDE.U32 R6, R0, 0x2, R6 ;  /* 0x0000000200067825 */ /* 0x004fe200078e0006 */
[----:B------:R-:W2:Y:S04]  /*0c20*/  LDG.E R11, desc[UR4][R12.64+0x200] ;  /* 0x000200040c0b7981 */ /* 0x000ea8000c1e1900 */
[----:B------:R-:W3:Y:S01]  /*0c30*/  LDG.E R8, desc[UR4][R12.64+0x400] ;  /* 0x000400040c087981 */ /* 0x000ee2000c1e1900 */
[----:B------:R-:W-:-:S03]  /*0c40*/  IMAD.WIDE.U32 R14, R2, 0x4, R6 ;  /* 0x00000004020e7825 */ /* 0x000fc600078e0006 */
        /* <DEDUP_REMOVED lines=8> */
[C---:B--2---:R-:W-:Y:S02]  /*0cd0*/  PRMT R15, R11.reuse, 0x7732, RZ ;  /* 0x000077320b0f7816 */ /* 0x044fe400000000ff */
[----:B------:R-:W-:Y:S02]  /*0ce0*/  LOP3.LUT R12, R11, 0xffff, RZ, 0xc0, !PT ;  /* 0x0000ffff0b0c7812 */ /* 0x000fe400078ec0ff */
[C---:B---3--:R-:W-:Y:S01]  /*0cf0*/  PRMT R0, R8.reuse, 0x7732, RZ ;  /* 0x0000773208007816 */ /* 0x048fe200000000ff */
[----:B------:R-:W-:Y:S01]  /*0d00*/  IMAD.MOV.U32 R11, RZ, RZ, R15 ;  /* 0x000000ffff0b7224 */ /* 0x000fe200078e000f */
[----:B------:R-:W-:Y:S02]  /*0d10*/  LOP3.LUT R8, R8, 0xffff, RZ, 0xc0, !PT ;  /* 0x0000ffff08087812 */ /* 0x000fe400078ec0ff */
[----:B-----5:R-:W-:-:S04]  /*0d20*/  LOP3.LUT R13, R16, 0xffff, RZ, 0xc0, !PT ;  /* 0x0000ffff100d7812 */ /* 0x020fc800078ec0ff */
[----:B------:R-:W-:Y:S02]  /*0d30*/  ISETP.GT.U32.AND P5, PT, R13, 0xf, PT ;  /* 0x0000000f0d00780c */ /* 0x000fe40003fa4070 */
[----:B------:R-:W-:Y:S02]  /*0d40*/  SHF.L.U32 R12, R12, R13, RZ ;  /* 0x0000000d0c0c7219 */ /* 0x000fe400000006ff */
[C---:B----4-:R-:W-:Y:S02]  /*0d50*/  PRMT R15, R10.reuse, 0x7732, RZ ;  /* 0x000077320a0f7816 */ /* 0x050fe400000000ff */
[----:B------:R-:W-:Y:S02]  /*0d60*/  LOP3.LUT R13, R10, 0xffff, RZ, 0xc0, !PT ;  /* 0x0000ffff0a0d7812 */ /* 0x000fe400078ec0ff */
[----:B------:R-:W-:Y:S02]  /*0d70*/  LOP3.LUT R17, R3, 0xffff, RZ, 0xc0, !PT ;  /* 0x0000ffff03117812 */ /* 0x000fe400078ec0ff */
[----:B------:R-:W-:-:S02]  /*0d80*/  LOP3.LUT R18, R9, 0xffff, RZ, 0xc0, !PT ;  /* 0x0000ffff09127812 */ /* 0x000fc400078ec0ff */
[----:B------:R-:W-:Y:S02]  /*0d90*/  ISETP.GT.U32.AND P4, PT, R13, 0xf, PT ;  /* 0x0000000f0d00780c */ /* 0x000fe40003f84070 */
[----:B------:R-:W-:Y:S02]  /*0da0*/  SHF.L.U32 R8, R8, R13, RZ ;  /* 0x0000000d08087219 */ /* 0x000fe400000006ff */
[----:B------:R-:W-:Y:S02]  /*0db0*/  SHF.L.U32 R10, R0, R15, RZ ;  /* 0x0000000f000a7219 */ /* 0x000fe400000006ff */
[----:B------:R-:W-:Y:S02]  /*0dc0*/  PRMT R20, R9, 0x7732, RZ ;  /* 0x0000773209147816 */ /* 0x000fe400000000ff */
[----:B------:R-:W-:Y:S02]  /*0dd0*/  PRMT R0, R6, 0x7732, RZ ;  /* 0x0000773206007816 */ /* 0x000fe400000000ff */
[----:B------:R-:W-:-:S02]  /*0de0*/  PRMT R13, R7, 0x7732, RZ ;  /* 0x00007732070d7816 */ /* 0x000fc400000000ff */
[----:B------:R-:W-:Y:S02]  /*0df0*/  PRMT R3, R3, 0x7732, RZ ;  /* 0x0000773203037816 */ /* 0x000fe400000000ff */
[----:B------:R-:W-:Y:S02]  /*0e00*/  SHF.L.U32 R9, R17, R18, RZ ;  /* 0x0000001211097219 */ /* 0x000fe400000006ff */
[----:B------:R-:W-:Y:S02]  /*0e10*/  ISETP.GT.U32.AND P6, PT, R18, 0xf, PT ;  /* 0x0000000f1200780c */ /* 0x000fe40003fc4070 */
[----:B------:R-:W-:Y:S02]  /*0e20*/  LOP3.LUT R7, R7, 0xffff, RZ, 0xc0, !PT ;  /* 0x0000ffff07077812 */ /* 0x000fe400078ec0ff */
[----:B------:R-:W-:Y:S02]  /*0e30*/  LOP3.LUT R6, R6, 0xffff, RZ, 0xc0, !PT ;  /* 0x0000ffff06067812 */ /* 0x000fe400078ec0ff */
[----:B------:R-:W-:-:S02]  /*0e40*/  PRMT R14, R16, 0x7732, RZ ;  /* 0x00007732100e7816 */ /* 0x000fc400000000ff */
[----:B------:R-:W-:Y:S02]  /*0e50*/  ISETP.GT.U32.AND P2, PT, R20, 0xf, PT ;  /* 0x0000000f1400780c */ /* 0x000fe40003f44070 */
[----:B------:R-:W-:Y:S02]  /*0e60*/  SHF.L.U32 R3, R3, R20, RZ ;  /* 0x0000001403037219 */ /* 0x000fe400000006ff */
[----:B------:R-:W-:Y:S02]  /*0e70*/  ISETP.GT.U32.AND P3, PT, R7, 0xf, PT ;  /* 0x0000000f0700780c */ /* 0x000fe40003f64070 */
[----:B------:R-:W-:Y:S02]  /*0e80*/  SHF.L.U32 R6, R6, R7, RZ ;  /* 0x0000000706067219 */ /* 0x000fe400000006ff */
[----:B------:R-:W-:Y:S02]  /*0e90*/  SEL R9, R9, RZ, !P6 ;  /* 0x000000ff09097207 */ /* 0x000fe40007000000 */
[----:B------:R-:W-:-:S02]  /*0ea0*/  ISETP.GT.U32.AND P1, PT, R14, 0xf, PT ;  /* 0x0000000f0e00780c */ /* 0x000fc40003f24070 */
[----:B------:R-:W-:Y:S02]  /*0eb0*/  SHF.L.U32 R11, R11, R14, RZ ;  /* 0x0000000e0b0b7219 */ /* 0x000fe400000006ff */
[----:B------:R-:W-:Y:S02]  /*0ec0*/  ISETP.GT.U32.AND P0, PT, R15, 0xf, PT ;  /* 0x0000000f0f00780c */ /* 0x000fe40003f04070 */
[----:B------:R-:W-:Y:S02]  /*0ed0*/  ISETP.GT.U32.AND P6, PT, R13, 0xf, PT ;  /* 0x0000000f0d00780c */ /* 0x000fe40003fc4070 */
[----:B------:R-:W-:Y:S02]  /*0ee0*/  SHF.L.U32 R7, R0, R13, RZ ;  /* 0x0000000d00077219 */ /* 0x000fe400000006ff */
        /* <DEDUP_REMOVED lines=16> */
.L_x_11263:
        /* <DEDUP_REMOVED lines=9> */
.L_x_20873:


//--------------------- .text._ZN2at6native29vectorized_elementwise_kernelILi4ENS0_13BinaryFunctorIsssZZZNS0_18lshift_kernel_cudaERNS_18TensorIteratorBaseEENKUlvE_clEvENKUlvE3_clEvEUlssE_EESt5arrayIPcLm3EEEEviT0_T1_ --------------------------
	.section	.text._ZN2at6native29vectorized_elementwise_kernelILi4ENS0_13BinaryFunctorIsssZZZNS0_18lshift_kernel_cudaERNS_18TensorIteratorBaseEENKUlvE_clEvENKUlvE3_clEvEUlssE_EESt5arrayIPcLm3EEEEviT0_T1_,"ax",@progbits
	.align	128
        .global         _ZN2at6native29vectorized_elementwise_kernelILi4ENS0_13BinaryFunctorIsssZZZNS0_18lshift_kernel_cudaERNS_18TensorIteratorBaseEENKUlvE_clEvENKUlvE3_clEvEUlssE_EESt5arrayIPcLm3EEEEviT0_T1_
        .type           _ZN2at6native29vectorized_elementwise_kernelILi4ENS0_13BinaryFunctorIsssZZZNS0_18lshift_kernel_cudaERNS_18TensorIteratorBaseEENKUlvE_clEvENKUlvE3_clEvEUlssE_EESt5arrayIPcLm3EEEEviT0_T1_,@function
        .size           _ZN2at6native29vectorized_elementwise_kernelILi4ENS0_13BinaryFunctorIsssZZZNS0_18lshift_kernel_cudaERNS_18TensorIteratorBaseEENKUlvE_clEvENKUlvE3_clEvEUlssE_EESt5arrayIPcLm3EEEEviT0_T1_,(.L_x_20874 - _ZN2at6native29vectorized_elementwise_kernelILi4ENS0_13BinaryFunctorIsssZZZNS0_18lshift_kernel_cudaERNS_18TensorIteratorBaseEENKUlvE_clEvENKUlvE3_clEvEUlssE_EESt5arrayIPcLm3EEEEviT0_T1_)
        .other          _ZN2at6native29vectorized_elementwise_kernelILi4ENS0_13BinaryFunctorIsssZZZNS0_18lshift_kernel_cudaERNS_18TensorIteratorBaseEENKUlvE_clEvENKUlvE3_clEvEUlssE_EESt5arrayIPcLm3EEEEviT0_T1_,@"STO_CUDA_ENTRY STV_DEFAULT"
_ZN2at6native29vectorized_elementwise_kernelILi4ENS0_13BinaryFunctorIsssZZZNS0_18lshift_kernel_cudaERNS_18TensorIteratorBaseEENKUlvE_clEvENKUlvE3_clEvEUlssE_EESt5arrayIPcLm3EEEEviT0_T1_:
.text._ZN2at6native29vectorized_elementwise_kernelILi4ENS0_13BinaryFunctorIsssZZZNS0_18lshift_kernel_cudaERNS_18TensorIteratorBaseEENKUlvE_clEvENKUlvE3_clEvEUlssE_EESt5arrayIPcLm3EEEEviT0_T1_:
        /* <DEDUP_REMOVED lines=142> */
.L_x_11267:
[----:B------:R-:W-:-:S13]  /*08e0*/  ISETP.GE.U32.AND P0, PT, R3, R2, PT ;  /* 0x000000020300720c */ /* 0x000fda0003f06070 */
[----:B------:R-:W-:Y:S05]  /*08f0*/  @P0 BRA `(.L_x_11269) ;  /* 0x0000000000300947 */ /* 0x000fea0003800000 */
[----:B0-----:R-:W0:Y:S01]  /*0900*/  LDC.64 R10, c[0x0][0x388] ;  /* 0x0000e200ff0a7b82 */ /* 0x001e220000000a00 */
[----:B------:R-:W-:Y:S02]  /*0910*/  IMAD.IADD R13, R0, 0x1, R3 ;  /* 0x00000001000d7824 */ /* 0x000fe400078e0203 */
[----:B------:R-:W-:Y:S02]  /*0920*/  VIADD R3, R3, 0x80 ;  /* 0x0000008003037836 */ /* 0x000fe40000000000 */
[----:B0-----:R-:W-:-:S05]  /*0930*/  IMAD.WIDE.U32 R10, R13, 0x2, R10 ;  /* 0x000000020d0a7825 */ /* 0x001fca00078e000a */
[----:B------:R1:W-:Y:S02]  /*0940*/  STG.E.U16 desc[UR4][R10.64], R9 ;  /* 0x000000090a007986 */ /* 0x0003e4000c101504 */
.L_x_11268:
[----:B------:R-:W-:-:S13]  /*0950*/  ISETP.GE.U32.AND P0, PT, R3, R2, PT ;  /* 0x000000020300720c */ /* 0x000fda0003f06070 */
[----:B------:R-:W-:Y:S05]  /*0960*/  @P0 BRA `(.L_x_11270) ;  /* 0x0000000000300947 */ /* 0x000fea0003800000 */
[----:B01----:R-:W0:Y:S01]  /*0970*/  LDC.64 R10, c[0x0][0x388] ;  /* 0x0000e200ff0a7b82 */ /* 0x003e220000000a00 */
[----:B------:R-:W-:Y:S02]  /*0980*/  IMAD.IADD R9, R0, 0x1, R3 ;  /* 0x0000000100097824 */ /* 0x000fe400078e0203 */
[----:B------:R-:W-:Y:S02]  /*0990*/  VIADD R3, R3, 0x80 ;  /* 0x0000008003037836 */ /* 0x000fe40000000000 */
[----:B0-----:R-:W-:-:S05]  /*09a0*/  IMAD.WIDE.U32 R10, R9, 0x2, R10 ;  /* 0x00000002090a7825 */ /* 0x001fca00078e000a */
[----:B------:R1:W-:Y:S02]  /*09b0*/  STG.E.U16 desc[UR4][R10.64], R8 ;  /* 0x000000080a007986 */ /* 0x0003e4000c101504 */
.L_x_11269:
[----:B------:R-:W-:-:S13]  /*09c0*/  ISETP.GE.U32.AND P0, PT, R3, R2, PT ;  /* 0x000000020300720c */ /* 0x000fda0003f06070 */
[----:B------:R-:W-:Y:S05]  /*09d0*/  @P0 BRA `(.L_x_11271) ;  /* 0x0000000000340947 */ /* 0x000fea0003800000 */
[----:B-1----:R-:W1:Y:S01]  /*09e0*/  LDC.64 R8, c[0x0][0x388] ;  /* 0x0000e200ff087b82 */ /* 0x002e620000000a00 */
[----:B0-----:R-:W-:Y:S02]  /*09f0*/  IMAD.IADD R11, R0, 0x1, R3 ;  /* 0x00000001000b7824 */ /* 0x001fe400078e0203 */
[----:B------:R-:W-:Y:S02]  /*0a00*/  VIADD R3, R3, 0x80 ;  /* 0x0000008003037836 */ /* 0x000fe40000000000 */
[----:B-1----:R-:W-:-:S05]  /*0a10*/  IMAD.WIDE.U32 R8, R11, 0x2, R8 ;  /* 0x000000020b087825 */ /* 0x002fca00078e0008 */
[----:B------:R2:W-:Y:S02]  /*0a20*/  STG.E.U16 desc[UR4][R8.64], R7 ;  /* 0x0000000708007986 */ /* 0x0005e4000c101504 */
.L_x_11270:
        /* <DEDUP_REMOVED lines=8> */
.L_x_11271:
[----:B------:R-:W-:Y:S05]  /*0ab0*/  BSYNC.RELIABLE B1 ;  /* 0x0000000000017941 */ /* 0x000fea0003800100 */
.L_x_11266:
[----:B------:R-:W-:-:S13]  /*0ac0*/  ISETP.GE.U32.AND P0, PT, R3, R2, PT ;  /* 0x000000020300720c */ /* 0x000fda0003f06070 */
[----:B--2---:R-:W2:Y:S01]  /*0ad0*/  @!P0 LDC.64 R6, c[0x0][0x388] ;  /* 0x0000e200ff068b82 */ /* 0x004ea20000000a00 */
[----:B------:R-:W-:Y:S02]  /*0ae0*/  @!P0 IMAD.IADD R9, R0, 0x1, R3 ;  /* 0x0000000100098824 */ /* 0x000fe400078e0203 */
[----:B------:R-:W-:Y:S02]  /*0af0*/  @!P0 VIADD R3, R3, 0x80 ;  /* 0x0000008003038836 */ /* 0x000fe40000000000 */
[----:B--2---:R-:W-:-:S05]  /*0b00*/  @!P0 IMAD.WIDE.U32 R6, R9, 0x2, R6 ;  /* 0x0000000209068825 */ /* 0x004fca00078e0006 */
[----:B------:R3:W-:Y:S02]  /*0b10*/  @!P0 STG.E.U16 desc[UR4][R6.64], R5 ;  /* 0x0000000506008986 */ /* 0x0007e4000c101504 */
.L_x_11272:
[----:B------:R-:W-:Y:S05]  /*0b20*/  BSYNC.RECONVERGENT B0 ;  /* 0x0000000000007941 */ /* 0x000fea0003800200 */
.L_x_11265:
        /* <DEDUP_REMOVED lines=8> */
.L_x_11264:
[----:B------:R-:W0:Y:S01]  /*0bb0*/  S2R R2, SR_TID.X ;  /* 0x0000000000027919 */ /* 0x000e220000002100 */
[----:B------:R-:W1:Y:S08]  /*0bc0*/  LDC.64 R4, c[0x0][0x390] ;  /* 0x0000e400ff047b82 */ /* 0x000e700000000a00 */
[----:B------:R-:W2:Y:S01]  /*0bd0*/  LDC.64 R6, c[0x0][0x398] ;  /* 0x0000e600ff067b82 */ /* 0x000ea20000000a00 */
[----:B-1----:R-:W-:-:S04]  /*0be0*/  IMAD.WIDE.U32 R4, R0, 0x2, R4 ;  /* 0x0000000200047825 */ /* 0x002fc800078e0004 */
[----:B0-----:R-:W-:-:S04]  /*0bf0*/  IMAD.WIDE.U32 R14, R2, 0x8, R4 ;  /* 0x00000008020e7825 */ /* 0x001fc800078e0004 */
[----:B--2---:R-:W-:Y:S01]  /*0c00*/  IMAD.WIDE.U32 R6, R0, 0x2, R6 ;  /* 0x0000000200067825 */ /* 0x004fe200078e0006 */
[----:B------:R-:W2:Y:S03]  /*0c10*/  LDG.E.64 R12, desc[UR4][R14.64] ;  /* 0x000000040e0c7981 */ /* 0x000ea6000c1e1b00 */
[----:B------:R-:W-:Y:S02]  /*0c20*/  IMAD.WIDE.U32 R16, R2, 0x8, R6 ;  /* 0x0000000802107825 */ /* 0x000fe400078e0006 */
[----:B------:R-:W3:Y:S04]  /*0c30*/  LDG.E.64 R6, desc[UR4][R14.64+0x400] ;  /* 0x000400040e067981 */ /* 0x000ee8000c1e1b00 */
[----:B------:R-:W4:Y:S04]  /*0c40*/  LDG.E.64 R8, desc[UR4][R16.64] ;  /* 0x0000000410087981 */ /* 0x000f28000c1e1b00 */
[----:B------:R-:W5:Y:S01]  /*0c50*/  LDG.E.64 R4, desc[UR4][R16.64+0x400] ;  /* 0x0004000410047981 */ /* 0x000f62000c1e1b00 */
[----:B--2---:R-:W-:-:S02]  /*0c60*/  LOP3.LUT R10, R12, 0xffff, RZ, 0xc0, !PT ;  /* 0x0000ffff0c0a7812 */ /* 0x004fc400078ec0ff */
[----:B------:R-:W-:Y:S02]  /*0c70*/  LOP3.LUT R3, R13, 0xffff, RZ, 0xc0, !PT ;  /* 0x0000ffff0d037812 */ /* 0x000fe400078ec0ff */
[C---:B----4-:R-:W-:Y:S02]  /*0c80*/  LOP3.LUT R11, R8.reuse, 0xffff, RZ, 0xc0, !PT ;  /* 0x0000ffff080b7812 */ /* 0x050fe400078ec0ff */
[----:B------:R-:W-:Y:S02]  /*0c90*/  PRMT R8, R8, 0x7732, RZ ;  /* 0x0000773208087816 */ /* 0x000fe400000000ff */
[----:B------:R-:W-:Y:S02]  /*0ca0*/  SHF.L.U32 R10, R10, R11, RZ ;  /* 0x0000000b0a0a7219 */ /* 0x000fe400000006ff */
[----:B------:R-:W-:Y:S02]  /*0cb0*/  ISETP.GT.U32.AND P6, PT, R11, 0xf, PT ;  /* 0x0000000f0b00780c */ /* 0x000fe40003fc4070 */
[----:B------:R-:W-:-:S02]  /*0cc0*/  PRMT R11, R12, 0x7732, RZ ;  /* 0x000077320c0b7816 */ /* 0x000fc400000000ff */
[----:B------:R-:W-:Y:S02]  /*0cd0*/  PRMT R12, R13, 0x7732, RZ ;  /* 0x000077320d0c7816 */ /* 0x000fe400000000ff */
[C---:B------:R-:W-:Y:S02]  /*0ce0*/  LOP3.LUT R18, R9.reuse, 0xffff, RZ, 0xc0, !PT ;  /* 0x0000ffff09127812 */ /* 0x040fe400078ec0ff */
[----:B------:R-:W-:Y:S02]  /*0cf0*/  PRMT R13, R9, 0x7732, RZ ;  /* 0x00007732090d7816 */ /* 0x000fe400000000ff */
[----:B------:R-:W-:Y:S02]  /*0d00*/  ISETP.GT.U32.AND P2, PT, R8, 0xf, PT ;  /* 0x0000000f0800780c */ /* 0x000fe40003f44070 */
[----:B------:R-:W-:Y:S02]  /*0d10*/  SHF.L.U32 R11, R11, R8, RZ ;  /* 0x000000080b0b7219 */ /* 0x000fe400000006ff */
[----:B------:R-:W0:Y:S01]  /*0d20*/  LDC.64 R8, c[0x0][0x388] ;  /* 0x0000e200ff087b82 */ /* 0x000e220000000a00 */
[----:B------:R-:W-:-:S02]  /*0d30*/  ISETP.GT.U32.AND P1, PT, R13, 0xf, PT ;  /* 0x0000000f0d00780c */ /* 0x000fc40003f24070 */
[----:B------:R-:W-:Y:S02]  /*0d40*/  SHF.L.U32 R12, R12, R13, RZ ;  /* 0x0000000d0c0c7219 */ /* 0x000fe400000006ff */
[----:B-----5:R-:W-:Y:S02]  /*0d50*/  LOP3.LUT R16, R4, 0xffff, RZ, 0xc0, !PT ;  /* 0x0000ffff04107812 */ /* 0x020fe400078ec0ff */
[----:B---3--:R-:W-:Y:S02]  /*0d60*/  LOP3.LUT R13, R6, 0xffff, RZ, 0xc0, !PT ;  /* 0x0000ffff060d7812 */ /* 0x008fe400078ec0ff */
[----:B------:R-:W-:Y:S02]  /*0d70*/  LOP3.LUT R15, R5, 0xffff, RZ, 0xc0, !PT ;  /* 0x0000ffff050f7812 */ /* 0x000fe400078ec0ff */
[----:B------:R-:W-:Y:S02]  /*0d80*/  LOP3.LUT R14, R7, 0xffff, RZ, 0xc0, !PT ;  /* 0x0000ffff070e7812 */ /* 0x000fe400078ec0ff */
[----:B------:R-:W-:-:S02]  /*0d90*/  PRMT R4, R4, 0x7732, RZ ;  /* 0x0000773204047816 */ /* 0x000fc400000000ff */
[----:B------:R-:W-:Y:S02]  /*0da0*/  ISETP.GT.U32.AND P4, PT, R16, 0xf, PT ;  /* 0x0000000f1000780c */ /* 0x000fe40003f84070 */
[----:B------:R-:W-:Y:S02]  /*0db0*/  SHF.L.U32 R13, R13, R16, RZ ;  /* 0x000000100d0d7219 */ /* 0x000fe400000006ff */
[----:B------:R-:W-:Y:S02]  /*0dc0*/  ISETP.GT.U32.AND P3, PT, R15, 0xf, PT ;  /* 0x0000000f0f00780c */ /* 0x000fe40003f64070 */
[----:B------:R-:W-:Y:S02]  /*0dd0*/  SHF.L.U32 R14, R14, R15, RZ ;  /* 0x0000000f0e0e7219 */ /* 0x000fe400000006ff */
[----:B------:R-:W-:Y:S02]  /*0de0*/  PRMT R6, R6, 0x7732, RZ ;  /* 0x0000773206067816 */ /* 0x000fe400000000ff */
[----:B------:R-:W-:-:S02]  /*0df0*/  PRMT R16, R7, 0x7732, RZ ;  /* 0x0000773207107816 */ /* 0x000fc400000000ff */
[----:B------:R-:W-:Y:S01]  /*0e00*/  PRMT R15, R5, 0x7732, RZ ;  /* 0x00007732050f7816 */ /* 0x000fe200000000ff */
[----:B------:R-:W-:Y:S02]  /*0e10*/  IMAD.MOV.U32 R7, RZ, RZ, R4 ;  /* 0x000000ffff077224 */ /* 0x000fe400078e0004 */
[----:B------:R-:W-:Y:S02]  /*0e20*/  IMAD.MOV.U32 R4, RZ, RZ, R6 ;  /* 0x000000ffff047224 */ /* 0x000fe400078e0006 */
[----:B------:R-:W-:Y:S02]  /*0e30*/  IMAD.MOV.U32 R5, RZ, RZ, R16 ;  /* 0x000000ffff057224 */ /* 0x000fe400078e0010 */
[----:B------:R-:W-:Y:S01]  /*0e40*/  IMAD.MOV.U32 R6, RZ, RZ, R15 ;  /* 0x000000ffff067224 */ /* 0x000fe200078e000f */
[----:B------:R-:W-:Y:S01]  /*0e50*/  SEL R10, R10, RZ, !P6 ;  /* 0x000000ff0a0a7207 */ /* 0x000fe20007000000 */
[----:B0-----:R-:W-:Y:S01]  /*0e60*/  IMAD.WIDE.U32 R8, R0, 0x2, R8 ;  /* 0x0000000200087825 */ /* 0x001fe200078e0008 */
        /* <DEDUP_REMOVED lines=9> */
[----:B------:R-:W-:Y:S02]  /*0f00*/  SEL R11, R11, RZ, !P2 ;  /* 0x000000ff0b0b7207 */ /* 0x000fe40005000000 */
[----:B------:R-:W-:Y:S02]  /*0f10*/  SEL R12, R12, RZ, !P1 ;  /* 0x000000ff0c0c7207 */ /* 0x000fe40004800000 */
[----:B------:R-:W-:Y:S02]  /*0f20*/  SEL R4, R4, RZ, !P0 ;  /* 0x000000ff04047207 */ /* 0x000fe40004000000 */
[----:B------:R-:W-:Y:S01]  /*0f30*/  SEL R5, R5, RZ, !P6 ;  /* 0x000000ff05057207 */ /* 0x000fe20007000000 */
[----:B------:R-:W-:Y:S01]  /*0f40*/  IMAD.WIDE.U32 R8, R2, 0x8, R8 ;  /* 0x0000000802087825 */ /* 0x000fe200078e0008 */
[----:B------:R-:W-:-:S02]  /*0f50*/  PRMT R2, R10, 0x5410, R11 ;  /* 0x000054100a027816 */ /* 0x000fc4000000000b */
[----:B------:R-:W-:Y:S02]  /*0f60*/  PRMT R3, R3, 0x5410, R12 ;  /* 0x0000541003037816 */ /* 0x000fe4000000000c */
[----:B------:R-:W-:Y:S02]  /*0f70*/  PRMT R4, R13, 0x5410, R4 ;  /* 0x000054100d047816 */ /* 0x000fe40000000004 */
[----:B------:R-:W-:Y:S01]  /*0f80*/  PRMT R5, R14, 0x5410, R5 ;  /* 0x000054100e057816 */ /* 0x000fe20000000005 */
[----:B------:R-:W-:Y:S04]  /*0f90*/  STG.E.64 desc[UR4][R8.64], R2 ;  /* 0x0000000208007986 */ /* 0x000fe8000c101b04 */
[----:B------:R-:W-:Y:S01]  /*0fa0*/  STG.E.64 desc[UR4][R8.64+0x400], R4 ;  /* 0x0004000408007986 */ /* 0x000fe2000c101b04 */
[----:B------:R-:W-:Y:S05]  /*0fb0*/  EXIT ;  /* 0x000000000000794d */ /* 0x000fea0003800000 */
.L_x_11273:
        /* <DEDUP_REMOVED lines=12> */
.L_x_20874:


//--------------------- .text._ZN2at6native29vectorized_elementwise_kernelILi8ENS0_13BinaryFunctorIsssZZZNS0_18lshift_kernel_cudaERNS_18TensorIteratorBaseEENKUlvE_clEvENKUlvE3_clEvEUlssE_EESt5arrayIPcLm3EEEEviT0_T1_ --------------------------
	.section	.text._ZN2at6native29vectorized_elementwise_kernelILi8ENS0_13BinaryFunctorIsssZZZNS0_18lshift_kernel_cudaERNS_18TensorIteratorBaseEENKUlvE_clEvENKUlvE3_clEvEUlssE_EESt5arrayIPcLm3EEEEviT0_T1_,"ax",@progbits
	.align	128
        .global         _ZN2at6native29vectorized_elementwise_kernelILi8ENS0_13BinaryFunctorIsssZZZNS0_18lshift_kernel_cudaERNS_18TensorIteratorBaseEENKUlvE_clEvENKUlvE3_clEvEUlssE_EESt5arrayIPcLm3EEEEviT0_T1_
        .type           _ZN2at6native29vectorized_elementwise_kernelILi8ENS0_13BinaryFunctorIsssZZZNS0_18lshift_kernel_cudaERNS_18TensorIteratorBaseEENKUlvE_clEvENKUlvE3_clEvEUlssE_EESt5arrayIPcLm3EEEEviT0_T1_,@function
        .size           _ZN2at6native29vectorized_elementwise_kernelILi8ENS0_13BinaryFunctorIsssZZZNS0_18lshift_kernel_cudaERNS_18TensorIteratorBaseEENKUlvE_clEvENKUlvE3_clEvEUlssE_EESt5arrayIPcLm3EEEEviT0_T1_,(.L_x_20875 - _ZN2at6native29vectorized_elementwise_kernelILi8ENS0_13BinaryFunctorIsssZZZNS0_18lshift_kernel_cudaERNS_18TensorIteratorBaseEENKUlvE_clEvENKUlvE3_clEvEUlssE_EESt5arrayIPcLm3EEEEviT0_T1_)
        .other          _ZN2at6native29vectorized_elementwise_kernelILi8ENS0_13BinaryFunctorIsssZZZNS0_18lshift_kernel_cudaERNS_18TensorIteratorBaseEENKUlvE_clEvENKUlvE3_clEvEUlssE_EESt5arrayIPcLm3EEEEviT0_T1_,@"STO_CUDA_ENTRY STV_DEFAULT"
_ZN2at6native29vectorized_elementwise_kernelILi8ENS0_13BinaryFunctorIsssZZZNS0_18lshift_kernel_cudaERNS_18TensorIteratorBaseEENKUlvE_clEvENKUlvE3_clEvEUlssE_EESt5arrayIPcLm3EEEEviT0_T1_:
.text._ZN2at6native29vectorized_elementwise_kernelILi8ENS0_13BinaryFunctorIsssZZZNS0_18lshift_kernel_cudaERNS_18TensorIteratorBaseEENKUlvE_clEvENKUlvE3_clEvEUlssE_EESt5arrayIPcLm3EEEEviT0_T1_:
[----:B------:R-:W-:Y:S01]  /*0000*/  LDC R1, c[0x0][0x37c] ;  /* 0x0000df00ff017b82 */ /* 0x000fe20000000800 */
[----:B------:R-:W-:Y:S05]  /*0010*/  EXIT ;  /* 0x000000000000794d */ /* 0x000fea0003800000 */
.L_x_11274:
        /* <DEDUP_REMOVED lines=14> */
.L_x_20875:


//--------------------- .text._ZN2at6native18elementwise_kernelILi128ELi4EZNS0_15gpu_kernel_implINS0_13BUnaryFunctorIsssZZZNS0_18lshift_kernel_cudaERNS_18TensorIteratorBaseEENKUlvE_clEvENKUlvE3_clEvEUlssE_EEEEvS5_RKT_EUliE_EEviT1_ --------------------------
	.section	.text._ZN2at6native18elementwise_kernelILi128ELi4EZNS0_15gpu_kernel_implINS0_13BUnaryFunctorIsssZZZNS0_18lshift_kernel_cudaERNS_18TensorIteratorBaseEENKUlvE_clEvENKUlvE3_clEvEUlssE_EEEEvS5_RKT_EUliE_EEviT1_,"ax",@progbits
	.align	128
        .global         _ZN2at6native18elementwise_kernelILi128ELi4EZNS0_15gpu_kernel_implINS0_13BUnaryFunctorIsssZZZNS0_18lshift_kernel_cudaERNS_18TensorIteratorBaseEENKUlvE_clEvENKUlvE3_clEvEUlssE_EEEEvS5_RKT_EUliE_EEviT1_
        .type           _ZN2at6native18elementwise_kernelILi128ELi4EZNS0_15gpu_kernel_implINS0_13BUnaryFunctorIsssZZZNS0_18lshift_kernel_cudaERNS_18TensorIteratorBaseEENKUlvE_clEvENKUlvE3_clEvEUlssE_EEEEvS5_RKT_EUliE_EEviT1_,@function
        .size           _ZN2at6native18elementwise_kernelILi128ELi4EZNS0_15gpu_kernel_implINS0_13BUnaryFunctorIsssZZZNS0_18lshift_kernel_cudaERNS_18TensorIteratorBaseEENKUlvE_clEvENKUlvE3_clEvEUlssE_EEEEvS5_RKT_EUliE_EEviT1_,(.L_x_20876 - _ZN2at6native18elementwise_kernelILi128ELi4EZNS0_15gpu_kernel_implINS0_13BUnaryFunctorIsssZZZNS0_18lshift_kernel_cudaERNS_18TensorIteratorBaseEENKUlvE_clEvENKUlvE3_clEvEUlssE_EEEEvS5_RKT_EUliE_EEviT1_)
        .other          _ZN2at6native18elementwise_kernelILi128ELi4EZNS0_15gpu_kernel_implINS0_13BUnaryFunctorIsssZZZNS0_18lshift_kernel_cudaERNS_18TensorIteratorBaseEENKUlvE_clEvENKUlvE3_clEvEUlssE_EEEEvS5_RKT_EUliE_EEviT1_,@"STO_CUDA_ENTRY STV_DEFAULT"
_ZN2at6native18elementwise_kernelILi128ELi4EZNS0_15gpu_kernel_implINS0_13BUnaryFunctorIsssZZZNS0_18lshift_kernel_cudaERNS_18TensorIteratorBaseEENKUlvE_clEvENKUlvE3_clEvEUlssE_EEEEvS5_RKT_EUliE_EEviT1_:
.text._ZN2at6native18elementwise_kernelILi128ELi4EZNS0_15gpu_kernel_implINS0_13BUnaryFunctorIsssZZZNS0_18lshift_kernel_cudaERNS_18TensorIteratorBaseEENKUlvE_clEvENKUlvE3_clEvEUlssE_EEEEvS5_RKT_EUliE_EEviT1_:
        /* <DEDUP_REMOVED lines=319> */
.L_x_11277:
        /* <DEDUP_REMOVED lines=16> */
.L_x_11281:
[----:B------:R0:W5:Y:S01]  /*14f0*/  LDG.E.U8 R4, desc[UR36][R2.64] ;  /* 0x0000002402047981 */ /* 0x000162000c1e1100 */
[----:B------:R-:W-:Y:S05]  /*1500*/  BRA `(.L_x_11283) ;  /* 0x0000000c004c7947 */ /* 0x000fea0003800000 */
.L_x_11280:
        /* <DEDUP_REMOVED lines=8> */
.L_x_11285:
[----:B------:R0:W5:Y:S01]  /*1590*/  LDG.E.U16 R4, desc[UR36][R2.64] ;  /* 0x0000002402047981 */ /* 0x000162000c1e1500 */
[----:B------:R-:W-:Y:S05]  /*15a0*/  BRA `(.L_x_11283) ;  /* 0x0000000c00247947 */ /* 0x000fea0003800000 */
.L_x_11284:
[----:B------:R0:W5:Y:S01]  /*15b0*/  LDG.E.U16 R4, desc[UR36][R2.64] ;  /* 0x0000002402047981 */ /* 0x000162000c1e1500 */
[----:B------:R-:W-:Y:S05]  /*15c0*/  BRA `(.L_x_11283) ;  /* 0x0000000c001c7947 */ /* 0x000fea0003800000 */
.L_x_11279:
        /* <DEDUP_REMOVED lines=9> */
.L_x_11287:
[----:B------:R-:W2:Y:S02]  /*1660*/  LDG.E.U16 R0, desc[UR36][R2.64] ;  /* 0x0000002402007981 */ /* 0x000ea4000c1e1500 */
[----:B--2---:R-:W-:-:S06]  /*1670*/  HADD2.F32 R0, -RZ, R0.H0_H0 ;  /* 0x20000000ff007230 */ /* 0x004fcc0000004100 */
[----:B------:R-:W0:Y:S02]  /*1680*/  F2I.FTZ.TRUNC.NTZ R0, R0 ;  /* 0x0000000000007305 */ /* 0x000e24000021f100 */
[----:B0-----:R-:W-:Y:S01]  /*1690*/  PRMT R4, R0, 0x7610, R4 ;  /* 0x0000761000047816 */ /* 0x001fe20000000004 */
[----:B------:R-:W-:Y:S06]  /*16a0*/  BRA `(.L_x_11283) ;  /* 0x0000000800e47947 */ /* 0x000fec0003800000 */
.L_x_11286:
        /* <DEDUP_REMOVED lines=9> */
.L_x_11289:
[----:B------:R-:W2:Y:S02]  /*1740*/  LDG.E.U16 R2, desc[UR36][R2.64] ;  /* 0x0000002402027981 */ /* 0x000ea4000c1e1500 */
[----:B--2---:R-:W-:-:S06]  /*1750*/  HADD2.F32 R0, -RZ, R2.H0_H0 ;  /* 0x20000002ff007230 */ /* 0x004fcc0000004100 */
[----:B------:R-:W0:Y:S02]  /*1760*/  F2I.FTZ.TRUNC.NTZ R0, R0 ;  /* 0x0000000000007305 */ /* 0x000e24000021f100 */
[----:B0-----:R-:W-:Y:S01]  /*1770*/  PRMT R4, R0, 0x7610, R4 ;  /* 0x0000761000047816 */ /* 0x001fe20000000004 */
[----:B------:R-:W-:Y:S06]  /*1780*/  BRA `(.L_x_11283) ;  /* 0x0000000800ac7947 */ /* 0x000fec0003800000 */
.L_x_11288:
[----:B------:R-:W2:Y:S02]  /*1790*/  LDG.E.64 R2, desc[UR36][R2.64] ;  /* 0x0000002402027981 */ /* 0x000ea4000c1e1b00 */
[----:B--2---:R0:W1:Y:S02]  /*17a0*/  F2I.F64.TRUNC R4, R2 ;  /* 0x0000000200047311 */ /* 0x004064000030d100 */
[----:B01----:R-:W-:Y:S05]  /*17b0*/  BRA `(.L_x_11283) ;  /* 0x0000000800a07947 */ /* 0x003fea0003800000 */
.L_x_11278:
        /* <DEDUP_REMOVED lines=12> */
.L_x_11292:
[----:B------:R-:W2:Y:S02]  /*1880*/  LDG.E.64 R2, desc[UR36][R2.64] ;  /* 0x0000002402027981 */ /* 0x000ea4000c1e1b00 */
[----:B--2---:R3:W4:Y:S02]  /*1890*/  F2I.F64.TRUNC R4, R2 ;  /* 0x0000000200047311 */ /* 0x004724000030d100 */
[----:B---34-:R-:W-:Y:S05]  /*18a0*/  BRA `(.L_x_11283) ;  /* 0x0000000800647947 */ /* 0x018fea0003800000 */
.L_x_11291:
        /* <DEDUP_REMOVED lines=27> */
.L_x_11294:
        /* <DEDUP_REMOVED lines=14> */
.L_x_11293:
[----:B------:R-:W2:Y:S02]  /*1b40*/  LDG.E.U16 R0, desc[UR36][R2.64] ;  /* 0x0000002402007981 */ /* 0x000ea4000c1e1500 */
[----:B--2---:R-:W-:-:S06]  /*1b50*/  IMAD.U32 R0, R0, 0x10000, RZ ;  /* 0x0001000000007824 */ /* 0x004fcc00078e00ff */
[----:B------:R-:W0:Y:S02]  /*1b60*/  F2I.FTZ.TRUNC.NTZ R0, R0 ;  /* 0x0000000000007305 */ /* 0x000e24000021f100 */
[----:B0-----:R-:W-:Y:S01]  /*1b70*/  PRMT R4, R0, 0x7610, R4 ;  /* 0x0000761000047816 */ /* 0x001fe20000000004 */
[----:B------:R-:W-:Y:S06]  /*1b80*/  BRA `(.L_x_11283) ;  /* 0x0000000400ac7947 */ /* 0x000fec0003800000 */
.L_x_11290:
        /* <DEDUP_REMOVED lines=10> */
.L_x_11297:
        /* <DEDUP_REMOVED lines=21> */
.L_x_11301:
[----:B------:R-:W-:Y:S05]  /*1d80*/  BSYNC.RECONVERGENT B1 ;  /* 0x0000000000017941 */ /* 0x000fea0003800200 */
.L_x_11300:
[----:B------:R-:W-:Y:S02]  /*1d90*/  SHF.L.U32 R0, R0, 0x14, RZ ;  /* 0x0000001400007819 */ /* 0x000fe400000006ff */
[----:B------:R-:W-:-:S04]  /*1da0*/  LEA R2, R2, 0x3b800000, 0x17 ;  /* 0x3b80000002027811 */ /* 0x000fc800078eb8ff */
[----:B------:R-:W-:-:S07]  /*1db0*/  LOP3.LUT R0, R2, R0, R7, 0xfe, !PT ;  /* 0x0000000002007212 */ /* 0x000fce00078efe07 */
.L_x_11299:
[----:B------:R-:W-:Y:S05]  /*1dc0*/  BSYNC.RECONVERGENT B0 ;  /* 0x0000000000007941 */ /* 0x000fea0003800200 */
.L_x_11298:
[----:B------:R-:W0:Y:S02]  /*1dd0*/  F2I.FTZ.TRUNC.NTZ R0, R0 ;  /* 0x0000000000007305 */ /* 0x000e24000021f100 */
[----:B0-----:R-:W-:Y:S01]  /*1de0*/  PRMT R4, R0, 0x7610, R4 ;  /* 0x0000761000047816 */ /* 0x001fe20000000004 */
[----:B------:R-:W-:Y:S06]  /*1df0*/  BRA `(.L_x_11283) ;  /* 0x0000000400107947 */ /* 0x000fec0003800000 */
.L_x_11296:
        /* <DEDUP_REMOVED lines=21> */
.L_x_11305:
[----:B------:R-:W-:Y:S05]  /*1f50*/  BSYNC.RECONVERGENT B1 ;  /* 0x0000000000017941 */ /* 0x000fea0003800200 */
.L_x_11304:
[----:B------:R-:W-:Y:S01]  /*1f60*/  IMAD.SHL.U32 R0, R0, 0x200000, RZ ;  /* 0x0020000000007824 */ /* 0x000fe200078e00ff */
[----:B------:R-:W-:-:S04]  /*1f70*/  LEA R2, R2, 0x37800000, 0x17 ;  /* 0x3780000002027811 */ /* 0x000fc800078eb8ff */
[----:B------:R-:W-:-:S07]  /*1f80*/  LOP3.LUT R0, R2, R0, R7, 0xfe, !PT ;  /* 0x0000000002007212 */ /* 0x000fce00078efe07 */
.L_x_11303:
[----:B------:R-:W-:Y:S05]  /*1f90*/  BSYNC.RECONVERGENT B0 ;  /* 0x0000000000007941 */ /* 0x000fea0003800200 */
.L_x_11302:
[----:B------:R-:W0:Y:S02]  /*1fa0*/  F2I.FTZ.TRUNC.NTZ R0, R0 ;  /* 0x0000000000007305 */ /* 0x000e24000021f100 */
[----:B0-----:R-:W-:Y:S01]  /*1fb0*/  PRMT R4, R0, 0x7610, R4 ;  /* 0x0000761000047816 */ /* 0x001fe20000000004 */
[----:B------:R-:W-:Y:S06]  /*1fc0*/  BRA `(.L_x_11283) ;  /* 0x00000000009c7947 */ /* 0x000fec0003800000 */
.L_x_11295:
[----:B------:R-:W-:-:S09]  /*1fd0*/  UISETP.NE.AND UP0, UPT, UR4, 0x1c, UPT ;  /* 0x0000001c0400788c */ /* 0x000fd2000bf05270 */
[----:B------:R-:W-:Y:S05]  /*1fe0*/  BRA.U !UP0, `(.L_x_11306) ;  /* 0x0000000108907547 */ /* 0x000fea000b800000 */
[----:B------:R-:W-:-:S09]  /*1ff0*/  UISETP.NE.AND UP0, UPT, UR4, 0x1d, UPT ;  /* 0x0000001d0400788c */ /* 0x000fd2000bf05270 */
[----:B------:R-:W-:Y:S05]  /*2000*/  BRA.U !UP0, `(.L_x_11307) ;  /* 0x0000000108807547 */ /* 0x000fea000b800000 */
[----:B------:R-:W-:-:S09]  /*2010*/  UISETP.NE.AND UP0, UPT, UR4, 0x2c, UPT ;  /* 0x0000002c0400788c */ /* 0x000fd2000bf05270 */
[----:B------:R-:W-:Y:S05]  /*2020*/  BRA.U !UP0, `(.L_x_11308) ;  /* 0x0000000108487547 */ /* 0x000fea000b800000 */
.L_x_11282:
        /* <DEDUP_REMOVED lines=16> */
.L_x_11309:
[----:B------:R-:W-:Y:S01]  /*2130*/  PRMT R4, RZ, 0x7610, R4 ;  /* 0x00007610ff047816 */ /* 0x000fe20000000004 */
[----:B------:R-:W-:Y:S06]  /*2140*/  BRA `(.L_x_11283) ;  /* 0x00000000003c7947 */ /* 0x000fec0003800000 */
.L_x_11308:
        /* <DEDUP_REMOVED lines=8> */
.L_x_11311:
[----:B------:R-:W-:Y:S05]  /*21d0*/  BSYNC.RECONVERGENT B0 ;  /* 0x0000000000007941 */ /* 0x000fea0003800200 */
.L_x_11310:
[----:B------:R-:W0:Y:S02]  /*21e0*/  F2I.FTZ.TRUNC.NTZ R0, R0 ;  /* 0x0000000000007305 */ /* 0x000e24000021f100 */
[----:B0-----:R-:W-:Y:S01]  /*21f0*/  PRMT R4, R0, 0x7610, R4 ;  /* 0x0000761000047816 */ /* 0x001fe20000000004 */
[----:B------:R-:W-:Y:S06]  /*2200*/  BRA `(.L_x_11283) ;  /* 0x00000000000c7947 */ /* 0x000fec0003800000 */
.L_x_11307:
[----:B------:R2:W5:Y:S01]  /*2210*/  LDG.E.U16 R4, desc[UR36][R2.64] ;  /* 0x0000002402047981 */ /* 0x000562000c1e1500 */
[----:B------:R-:W-:Y:S05]  /*2220*/  BRA `(.L_x_11283) ;  /* 0x0000000000047947 */ /* 0x000fea0003800000 */
.L_x_11306:
[----:B------:R1:W5:Y:S02]  /*2230*/  LDG.E.U16 R4, desc[UR36][R2.64] ;  /* 0x0000002402047981 */ /* 0x000364000c1e1500 */
.L_x_11283:
[----:B------:R-:W3:Y:S01]  /*2240*/  LDC.U16 R0, c[0x0][0x592] ;  /* 0x00016480ff007b82 */ /* 0x000ee20000000400 */
[----:B------:R-:W3:Y:S01]  /*2250*/  LDCU.64 UR6, c[0x0][0x580] ;  /* 0x0000b000ff0677ac */ /* 0x000ee20008000a00 */
[----:B012-45:R-:W-:Y:S01]  /*2260*/  LOP3.LUT R3, R4, 0xffff, RZ, 0xc0, !PT ;  /* 0x0000ffff04037812 */ /* 0x037fe200078ec0ff */
[----:B------:R-:W-:-:S04]  /*2270*/  UPRMT UR4, UR41, 0x9910, URZ ;  /* 0x0000991029047896 */ /* 0x000fc800080000ff */
[----:B------:R-:W-:Y:S01]  /*2280*/  UISETP.GT.AND UP0, UPT, UR4, 0x9, UPT ;  /* 0x000000090400788c */ /* 0x000fe2000bf04270 */
[----:B---3--:R-:W-:Y:S02]  /*2290*/  IADD3 R2, P1, PT, R16, UR6, RZ ;  /* 0x0000000610027c10 */ /* 0x008fe4000ff3e0ff */
[----:B------:R-:W-:Y:S02]  /*22a0*/  ISETP.GT.U32.AND P0, PT, R0, 0xf, PT ;  /* 0x0000000f0000780c */ /* 0x000fe40003f04070 */
[----:B------:R-:W-:Y:S01]  /*22b0*/  SHF.L.U32 R0, R3, R0, RZ ;  /* 0x0000000003007219 */ /* 0x000fe200000006ff */
[----:B------:R-:W-:-:S03]  /*22c0*/  IMAD.X R3, RZ, RZ, UR7, P1 ;  /* 0x00000007ff037e24 */ /* 0x000fc600088e06ff */
[----:B------:R-:W-:Y:S01]  /*22d0*/  SEL R9, R0, RZ, !P0 ;  /* 0x000000ff00097207 */ /* 0x000fe20004000000 */
        /* <DEDUP_REMOVED lines=11> */
.L_x_11315:
[----:B------:R3:W-:Y:S01]  /*2390*/  STG.E.U8 desc[UR36][R2.64], R9 ;  /* 0x0000000902007986 */ /* 0x0007e2000c101124 */
[----:B------:R-:W-:Y:S05]  /*23a0*/  BRA `(.L_x_11317) ;  /* 0x0000000c00507947 */ /* 0x000fea0003800000 */
.L_x_11314:
        /* <DEDUP_REMOVED lines=10> */
.L_x_11319:
[----:B------:R-:W-:-:S05]  /*2450*/  PRMT R5, R9, 0x9910, RZ ;  /* 0x0000991009057816 */ /* 0x000fca00000000ff */
[----:B------:R1:W-:Y:S01]  /*2460*/  STG.E desc[UR36][R2.64], R5 ;  /* 0x0000000502007986 */ /* 0x0003e2000c101924 */
[----:B------:R-:W-:Y:S05]  /*2470*/  BRA `(.L_x_11317) ;  /* 0x0000000c001c7947 */ /* 0x000fea0003800000 */
.L_x_11318:
[----:B------:R2:W-:Y:S01]  /*2480*/  STG.E.U16 desc[UR36][R2.64], R9 ;  /* 0x0000000902007986 */ /* 0x0005e2000c101524 */
[----:B------:R-:W-:Y:S05]  /*2490*/  BRA `(.L_x_11317) ;  /* 0x0000000c00147947 */ /* 0x000fea0003800000 */
.L_x_11313:
        /* <DEDUP_REMOVED lines=9> */
.L_x_11321:
[----:B------:R-:W0:Y:S02]  /*2530*/  I2F.S16 R0, R9 ;  /* 0x0000000900007306 */ /* 0x000e240000101400 */
[----:B0-----:R-:W-:-:S05]  /*2540*/  F2FP.F16.F32.PACK_AB R0, RZ, R0 ;  /* 0x00000000ff00723e */ /* 0x001fca00000000ff */
[----:B------:R0:W-:Y:S01]  /*2550*/  STG.E.U16 desc[UR36][R2.64], R0 ;  /* 0x0000000002007986 */ /* 0x0001e2000c101524 */
[----:B------:R-:W-:Y:S05]  /*2560*/  BRA `(.L_x_11317) ;  /* 0x0000000800e07947 */ /* 0x000fea0003800000 */
.L_x_11320:
        /* <DEDUP_REMOVED lines=10> */
.L_x_11323:
[----:B------:R-:W0:Y:S02]  /*2610*/  I2F.S16 R9, R9 ;  /* 0x0000000900097306 */ /* 0x000e240000101400 */
[----:B0-----:R-:W-:-:S04]  /*2620*/  F2FP.F16.F32.PACK_AB R5, RZ, R9 ;  /* 0x00000009ff05723e */ /* 0x001fc800000000ff */
[----:B------:R-:W-:-:S05]  /*2630*/  PRMT R5, R5, 0x5410, RZ ;  /* 0x0000541005057816 */ /* 0x000fca00000000ff */
[----:B------:R0:W-:Y:S01]  /*2640*/  STG.E desc[UR36][R2.64], R5 ;  /* 0x0000000502007986 */ /* 0x0001e2000c101924 */
[----:B------:R-:W-:Y:S05]  /*2650*/  BRA `(.L_x_11317) ;  /* 0x0000000800a47947 */ /* 0x000fea0003800000 */
.L_x_11322:
[----:B------:R-:W0:Y:S02]  /*2660*/  I2F.F64.S16 R4, R9 ;  /* 0x0000000900047312 */ /* 0x000e240000101c00 */
[----:B0-----:R0:W-:Y:S01]  /*2670*/  STG.E.64 desc[UR36][R2.64], R4 ;  /* 0x0000000402007986 */ /* 0x0011e2000c101b24 */
[----:B------:R-:W-:Y:S05]  /*2680*/  BRA `(.L_x_11317) ;  /* 0x0000000800987947 */ /* 0x000fea0003800000 */
.L_x_11312:
        /* <DEDUP_REMOVED lines=13> */
.L_x_11326:
[----:B------:R-:W-:Y:S01]  /*2760*/  CS2R R6, SRZ ;  /* 0x0000000000067805 */ /* 0x000fe2000001ff00 */
[----:B------:R-:W0:Y:S04]  /*2770*/  I2F.F64.S16 R4, R9 ;  /* 0x0000000900047312 */ /* 0x000e280000101c00 */
[----:B0-----:R0:W-:Y:S01]  /*2780*/  STG.E.128 desc[UR36][R2.64], R4 ;  /* 0x0000000402007986 */ /* 0x0011e2000c101d24 */
[----:B------:R-:W-:Y:S05]  /*2790*/  BRA `(.L_x_11317) ;  /* 0x0000000800547947 */ /* 0x000fea0003800000 */
.L_x_11325:
        /* <DEDUP_REMOVED lines=19> */
.L_x_11330:
[----:B------:R-:W-:Y:S05]  /*28d0*/  BSYNC.RECONVERGENT B0 ;  /* 0x0000000000007941 */ /* 0x000fea0003800200 */
.L_x_11329:
[----:B------:R-:W-:-:S05]  /*28e0*/  LOP3.LUT R5, R0, 0x80, R5, 0xf8, !PT ;  /* 0x0000008000057812 */ /* 0x000fca00078ef805 */
[----:B------:R0:W-:Y:S01]  /*28f0*/  STG.E.U8 desc[UR36][R2.64], R5 ;  /* 0x0000000502007986 */ /* 0x0001e2000c101124 */
[----:B------:R-:W-:Y:S05]  /*2900*/  BRA `(.L_x_11317) ;  /* 0x0000000400f87947 */ /* 0x000fea0003800000 */
.L_x_11328:
        /* <DEDUP_REMOVED lines=15> */
.L_x_11332:
[----:B------:R-:W-:Y:S05]  /*2a00*/  BSYNC.RECONVERGENT B0 ;  /* 0x0000000000007941 */ /* 0x000fea0003800200 */
.L_x_11331:
[----:B------:R-:W-:-:S05]  /*2a10*/  LOP3.LUT R5, R0, 0x80, R5, 0xf8, !PT ;  /* 0x0000008000057812 */ /* 0x000fca00078ef805 */
[----:B------:R0:W-:Y:S01]  /*2a20*/  STG.E.U8 desc[UR36][R2.64], R5 ;  /* 0x0000000502007986 */ /* 0x0001e2000c101124 */
[----:B------:R-:W-:Y:S05]  /*2a30*/  BRA `(.L_x_11317) ;  /* 0x0000000400ac7947 */ /* 0x000fea0003800000 */
.L_x_11327:
[----:B------:R-:W0:Y:S02]  /*2a40*/  I2F.S16 R0, R9 ;  /* 0x0000000900007306 */ /* 0x000e240000101400 */
[----:B0-----:R-:W-:-:S05]  /*2a50*/  F2FP.BF16.F32.PACK_AB R0, RZ, R0 ;  /* 0x00000000ff00723e */ /* 0x001fca00000010ff */
[----:B------:R0:W-:Y:S01]  /*2a60*/  STG.E.U16 desc[UR36][R2.64], R0 ;  /* 0x0000000002007986 */ /* 0x0001e2000c101524 */
[----:B------:R-:W-:Y:S05]  /*2a70*/  BRA `(.L_x_11317) ;  /* 0x00000004009c7947 */ /* 0x000fea0003800000 */
.L_x_11324:
        /* <DEDUP_REMOVED lines=10> */
.L_x_11335:
        /* <DEDUP_REMOVED lines=13> */
.L_x_11338:
[----:B------:R-:W-:-:S04]  /*2bf0*/  SHF.R.U32.HI R0, RZ, 0x14, R5 ;  /* 0x00000014ff007819 */ /* 0x000fc80000011605 */
[----:B------:R-:W-:-:S04]  /*2c00*/  LOP3.LUT R0, R0, 0x1, RZ, 0xc0, !PT ;  /* 0x0000000100007812 */ /* 0x000fc800078ec0ff */
[----:B------:R-:W-:-:S04]  /*2c10*/  IADD3 R0, PT, PT, R5, 0x487ffff, R0 ;  /* 0x0487ffff05007810 */ /* 0x000fc80007ffe000 */
[----:B------:R-:W-:-:S04]  /*2c20*/  SHF.R.U32.HI R0, RZ, 0x14, R0 ;  /* 0x00000014ff007819 */ /* 0x000fc80000011600 */
[----:B------:R-:W-:-:S07]  /*2c30*/  LOP3.LUT R4, R0, 0xff, RZ, 0xc0, !PT ;  /* 0x000000ff00047812 */ /* 0x000fce00078ec0ff */
.L_x_11339:
[----:B------:R-:W-:-:S04]  /*2c40*/  SHF.R.U32.HI R5, RZ, 0x18, R5 ;  /* 0x00000018ff057819 */ /* 0x000fc80000011605 */
[----:B------:R-:W-:-:S04]  /*2c50*/  LOP3.LUT R4, R4, 0x80, R5, 0xf8, !PT ;  /* 0x0000008004047812 */ /* 0x000fc800078ef805 */
[----:B------:R-:W-:-:S07]  /*2c60*/  PRMT R0, R4, 0x7610, R0 ;  /* 0x0000761004007816 */ /* 0x000fce0000000000 */
.L_x_11337:
[----:B------:R-:W-:Y:S05]  /*2c70*/  BSYNC.RECONVERGENT B0 ;  /* 0x0000000000007941 */ /* 0x000fea0003800200 */
.L_x_11336:
[----:B------:R0:W-:Y:S01]  /*2c80*/  STG.E.U8 desc[UR36][R2.64], R0 ;  /* 0x0000000002007986 */ /* 0x0001e2000c101124 */
[----:B------:R-:W-:Y:S05]  /*2c90*/  BRA `(.L_x_11317) ;  /* 0x0000000400147947 */ /* 0x000fea0003800000 */
.L_x_11334:
        /* <DEDUP_REMOVED lines=13> */
.L_x_11342:
[----:B------:R-:W-:-:S04]  /*2d70*/  SHF.R.U32.HI R0, RZ, 0x15, R5 ;  /* 0x00000015ff007819 */ /* 0x000fc80000011605 */
[----:B------:R-:W-:-:S04]  /*2d80*/  LOP3.LUT R0, R0, 0x1, RZ, 0xc0, !PT ;  /* 0x0000000100007812 */ /* 0x000fc800078ec0ff */
[----:B------:R-:W-:-:S04]  /*2d90*/  IADD3 R0, PT, PT, R5, 0x88fffff, R0 ;  /* 0x088fffff05007810 */ /* 0x000fc80007ffe000 */
[----:B------:R-:W-:-:S04]  /*2da0*/  SHF.R.U32.HI R0, RZ, 0x15, R0 ;  /* 0x00000015ff007819 */ /* 0x000fc80000011600 */
[----:B------:R-:W-:-:S07]  /*2db0*/  LOP3.LUT R4, R0, 0xff, RZ, 0xc0, !PT ;  /* 0x000000ff00047812 */ /* 0x000fce00078ec0ff */
.L_x_11343:
[----:B------:R-:W-:-:S04]  /*2dc0*/  SHF.R.U32.HI R5, RZ, 0x18, R5 ;  /* 0x00000018ff057819 */ /* 0x000fc80000011605 */
[----:B------:R-:W-:-:S04]  /*2dd0*/  LOP3.LUT R4, R4, 0x80, R5, 0xf8, !PT ;  /* 0x0000008004047812 */ /* 0x000fc800078ef805 */
[----:B------:R-:W-:-:S07]  /*2de0*/  PRMT R0, R4, 0x7610, R0 ;  /* 0x0000761004007816 */ /* 0x000fce0000000000 */
.L_x_11341:
[----:B------:R-:W-:Y:S05]  /*2df0*/  BSYNC.RECONVERGENT B0 ;  /* 0x0000000000007941 */ /* 0x000fea0003800200 */
.L_x_11340:
[----:B------:R0:W-:Y:S01]  /*2e00*/  STG.E.U8 desc[UR36][R2.64], R0 ;  /* 0x0000000002007986 */ /* 0x0001e2000c101124 */
[----:B------:R-:W-:Y:S05]  /*2e10*/  BRA `(.L_x_11317) ;  /* 0x0000000000b47947 */ /* 0x000fea0003800000 */
.L_x_11333:
[----:B------:R-:W-:-:S09]  /*2e20*/  UISETP.NE.AND UP0, UPT, UR4, 0x1c, UPT ;  /* 0x0000001c0400788c */ /* 0x000fd2000bf05270 */
[----:B------:R-:W-:Y:S05]  /*2e30*/  BRA.U !UP0, `(.L_x_11344) ;  /* 0x0000000108a47547 */ /* 0x000fea000b800000 */
[----:B------:R-:W-:-:S09]  /*2e40*/  UISETP.NE.AND UP0, UPT, UR4, 0x1d, UPT ;  /* 0x0000001d0400788c */ /* 0x000fd2000bf05270 */
[----:B------:R-:W-:Y:S05]  /*2e50*/  BRA.U !UP0, `(.L_x_11345) ;  /* 0x00000001088c7547 */ /* 0x000fea000b800000 */
[----:B------:R-:W-:-:S09]  /*2e60*/  UISETP.NE.AND UP0, UPT, UR4, 0x2c, UPT ;  /* 0x0000002c0400788c */ /* 0x000fd2000bf05270 */
[----:B------:R-:W-:Y:S05]  /*2e70*/  BRA.U !UP0, `(.L_x_11346) ;  /* 0x0000000108447547 */ /* 0x000fea000b800000 */
.L_x_11316:
        /* <DEDUP_REMOVED lines=16> */
.L_x_11347:
[----:B------:R-:W-:Y:S05]  /*2f80*/  BRA `(.L_x_11317) ;  /* 0x0000000000587947 */ /* 0x000fea0003800000 */
.L_x_11346:
        /* <DEDUP_REMOVED lines=16> */
.L_x_11345:
[----:B------:R-:W-:-:S04]  /*3090*/  PRMT R4, R9, 0x9910, RZ ;  /* 0x0000991009047816 */ /* 0x000fc800000000ff */
[----:B------:R-:W-:-:S05]  /*30a0*/  SHF.R.S32.HI R5, RZ, 0x1f, R4 ;  /* 0x0000001fff057819 */ /* 0x000fca0000011404 */
[----:B------:R0:W-:Y:S01]  /*30b0*/  STG.E.64 desc[UR36][R2.64], R4 ;  /* 0x0000000402007986 */ /* 0x0001e2000c101b24 */
[----:B------:R-:W-:Y:S05]  /*30c0*/  BRA `(.L_x_11317) ;  /* 0x0000000000087947 */ /* 0x000fea0003800000 */
.L_x_11344:
[----:B------:R-:W-:-:S05]  /*30d0*/  PRMT R5, R9, 0x9910, RZ ;  /* 0x0000991009057816 */ /* 0x000fca00000000ff */
[----:B------:R0:W-:Y:S02]  /*30e0*/  STG.E desc[UR36][R2.64], R5 ;  /* 0x0000000502007986 */ /* 0x0001e4000c101924 */
.L_x_11317:
[----:B------:R-:W-:-:S07]  /*30f0*/  VIADD R17, R17, 0x80 ;  /* 0x0000008011117836 */ /* 0x000fce0000000000 */
.L_x_11276:
[----:B------:R-:W-:Y:S05]  /*3100*/  BSYNC.RECONVERGENT B6 ;  /* 0x0000000000067941 */ /* 0x000fea0003800200 */
.L_x_11275:
        /* <DEDUP_REMOVED lines=307> */
.L_x_11350:
        /* <DEDUP_REMOVED lines=16> */
.L_x_11354:
[----:B------:R1:W5:Y:S01]  /*4540*/  LDG.E.U8 R0, desc[UR36][R2.64] ;  /* 0x0000002402007981 */ /* 0x000362000c1e1100 */
[----:B------:R-:W-:Y:S05]  /*4550*/  BRA `(.L_x_11356) ;  /* 0x0000000c004c7947 */ /* 0x000fea0003800000 */
.L_x_11353:
        /* <DEDUP_REMOVED lines=8> */
.L_x_11358:
[----:B------:R3:W5:Y:S01]  /*45e0*/  LDG.E.U16 R0, desc[UR36][R2.64] ;  /* 0x0000002402007981 */ /* 0x000762000c1e1500 */
[----:B------:R-:W-:Y:S05]  /*45f0*/  BRA `(.L_x_11356) ;  /* 0x0000000c00247947 */ /* 0x000fea0003800000 */
.L_x_11357:
[----:B------:R2:W5:Y:S01]  /*4600*/  LDG.E.U16 R0, desc[UR36][R2.64] ;  /* 0x0000002402007981 */ /* 0x000562000c1e1500 */
[----:B------:R-:W-:Y:S05]  /*4610*/  BRA `(.L_x_11356) ;  /* 0x0000000c001c7947 */ /* 0x000fea0003800000 */
.L_x_11352:
        /* <DEDUP_REMOVED lines=9> */
.L_x_11360:
[----:B------:R-:W2:Y:S02]  /*46b0*/  LDG.E.U16 R4, desc[UR36][R2.64] ;  /* 0x0000002402047981 */ /* 0x000ea4000c1e1500 */
[----:B--2---:R-:W-:-:S06]  /*46c0*/  HADD2.F32 R4, -RZ, R4.H0_H0 ;  /* 0x20000004ff047230 */ /* 0x004fcc0000004100 */
[----:B------:R-:W0:Y:S02]  /*46d0*/  F2I.FTZ.TRUNC.NTZ R4, R4 ;  /* 0x0000000400047305 */ /* 0x000e24000021f100 */
[----:B0-----:R-:W-:Y:S01]  /*46e0*/  PRMT R0, R4, 0x7610, R0 ;  /* 0x0000761004007816 */ /* 0x001fe20000000000 */
[----:B------:R-:W-:Y:S06]  /*46f0*/  BRA `(.L_x_11356) ;  /* 0x0000000800e47947 */ /* 0x000fec0003800000 */
.L_x_11359:
        /* <DEDUP_REMOVED lines=9> */
.L_x_11362:
[----:B------:R-:W2:Y:S02]  /*4790*/  LDG.E.U16 R2, desc[UR36][R2.64] ;  /* 0x0000002402027981 */ /* 0x000ea4000c1e1500 */
[----:B--2---:R-:W-:-:S06]  /*47a0*/  HADD2.F32 R4, -RZ, R2.H0_H0 ;  /* 0x20000002ff047230 */ /* 0x004fcc0000004100 */
[----:B------:R-:W0:Y:S02]  /*47b0*/  F2I.FTZ.TRUNC.NTZ R4, R4 ;  /* 0x0000000400047305 */ /* 0x000e24000021f100 */
[----:B0-----:R-:W-:Y:S01]  /*47c0*/  PRMT R0, R4, 0x7610, R0 ;  /* 0x0000761004007816 */ /* 0x001fe20000000000 */
[----:B------:R-:W-:Y:S06]  /*47d0*/  BRA `(.L_x_11356) ;  /* 0x0000000800ac7947 */ /* 0x000fec0003800000 */
.L_x_11361:
[----:B------:R-:W2:Y:S02]  /*47e0*/  LDG.E.64 R2, desc[UR36][R2.64] ;  /* 0x0000002402027981 */ /* 0x000ea4000c1e1b00 */
[----:B--2---:R0:W1:Y:S02]  /*47f0*/  F2I.F64.TRUNC R0, R2 ;  /* 0x0000000200007311 */ /* 0x004064000030d100 */
[----:B01----:R-:W-:Y:S05]  /*4800*/  BRA `(.L_x_11356) ;  /* 0x0000000800a07947 */ /* 0x003fea0003800000 */
.L_x_11351:
        /* <DEDUP_REMOVED lines=12> */
.L_x_11365:
[----:B------:R-:W2:Y:S02]  /*48d0*/  LDG.E.64 R2, desc[UR36][R2.64] ;  /* 0x0000002402027981 */ /* 0x000ea4000c1e1b00 */
[----:B--2---:R0:W1:Y:S02]  /*48e0*/  F2I.F64.TRUNC R0, R2 ;  /* 0x0000000200007311 */ /* 0x004064000030d100 */
[----:B01----:R-:W-:Y:S05]  /*48f0*/  BRA `(.L_x_11356) ;  /* 0x0000000800647947 */ /* 0x003fea0003800000 */
.L_x_11364:
        /* <DEDUP_REMOVED lines=27> */
.L_x_11367:
        /* <DEDUP_REMOVED lines=14> */
.L_x_11366:
[----:B------:R-:W2:Y:S02]  /*4b90*/  LDG.E.U16 R4, desc[UR36][R2.64] ;  /* 0x0000002402047981 */ /* 0x000ea4000c1e1500 */
[----:B--2---:R-:W-:-:S06]  /*4ba0*/  SHF.L.U32 R4, R4, 0x10, RZ ;  /* 0x0000001004047819 */ /* 0x004fcc00000006ff */
[----:B------:R-:W0:Y:S02]  /*4bb0*/  F2I.FTZ.TRUNC.NTZ R4, R4 ;  /* 0x0000000400047305 */ /* 0x000e24000021f100 */
[----:B0-----:R-:W-:Y:S01]  /*4bc0*/  PRMT R0, R4, 0x7610, R0 ;  /* 0x0000761004007816 */ /* 0x001fe20000000000 */
[----:B------:R-:W-:Y:S06]  /*4bd0*/  BRA `(.L_x_11356) ;  /* 0x0000000400ac7947 */ /* 0x000fec0003800000 */
.L_x_11363:
        /* <DEDUP_REMOVED lines=10> */
.L_x_11370:
        /* <DEDUP_REMOVED lines=21> */
.L_x_11374:
[----:B------:R-:W-:Y:S05]  /*4dd0*/  BSYNC.RECONVERGENT B1 ;  /* 0x0000000000017941 */ /* 0x000fea0003800200 */
.L_x_11373:
[----:B------:R-:W-:Y:S01]  /*4de0*/  IMAD.SHL.U32 R0, R0, 0x100000, RZ ;  /* 0x0010000000007824 */ /* 0x000fe200078e00ff */
[----:B------:R-:W-:-:S04]  /*4df0*/  LEA R2, R2, 0x3b800000, 0x17 ;  /* 0x3b80000002027811 */ /* 0x000fc800078eb8ff */
[----:B------:R-:W-:-:S07]  /*4e00*/  LOP3.LUT R4, R2, R0, R7, 0xfe, !PT ;  /* 0x0000000002047212 */ /* 0x000fce00078efe07 */
.L_x_11372:
[----:B------:R-:W-:Y:S05]  /*4e10*/  BSYNC.RECONVERGENT B0 ;  /* 0x0000000000007941 */ /* 0x000fea0003800200 */
.L_x_11371:
[----:B------:R-:W0:Y:S02]  /*4e20*/  F2I.FTZ.TRUNC.NTZ R4, R4 ;  /* 0x0000000400047305 */ /* 0x000e24000021f100 */
[----:B0-----:R-:W-:Y:S01]  /*4e30*/  PRMT R0, R4, 0x7610, R0 ;  /* 0x0000761004007816 */ /* 0x001fe20000000000 */
[----:B------:R-:W-:Y:S06]  /*4e40*/  BRA `(.L_x_11356) ;  /* 0x0000000400107947 */ /* 0x000fec0003800000 */
.L_x_11369:
        /* <DEDUP_REMOVED lines=21> */
.L_x_11378:
[----:B------:R-:W-:Y:S05]  /*4fa0*/  BSYNC.RECONVERGENT B1 ;  /* 0x0000000000017941 */ /* 0x000fea0003800200 */
.L_x_11377:
[----:B------:R-:W-:Y:S01]  /*4fb0*/  IMAD.SHL.U32 R0, R0, 0x200000, RZ ;  /* 0x0020000000007824 */ /* 0x000fe200078e00ff */
[----:B------:R-:W-:-:S04]  /*4fc0*/  LEA R2, R2, 0x37800000, 0x17 ;  /* 0x3780000002027811 */ /* 0x000fc800078eb8ff */
[----:B------:R-:W-:-:S07]  /*4fd0*/  LOP3.LUT R4, R2, R0, R7, 0xfe, !PT ;  /* 0x0000000002047212 */ /* 0x000fce00078efe07 */
.L_x_11376:
[----:B------:R-:W-:Y:S05]  /*4fe0*/  BSYNC.RECONVERGENT B0 ;  /* 0x0000000000007941 */ /* 0x000fea0003800200 */
.L_x_11375:
[----:B------:R-:W0:Y:S02]  /*4ff0*/  F2I.FTZ.TRUNC.NTZ R4, R4 ;  /* 0x0000000400047305 */ /* 0x000e24000021f100 */
[----:B0-----:R-:W-:Y:S01]  /*5000*/  PRMT R0, R4, 0x7610, R0 ;  /* 0x0000761004007816 */ /* 0x001fe20000000000 */
[----:B------:R-:W-:Y:S06]  /*5010*/  BRA `(.L_x_11356) ;  /* 0x00000000009c7947 */ /* 0x000fec0003800000 */
.L_x_11368:
        /* <DEDUP_REMOVED lines=14> */
.L_x_11382:
[----:B------:R-:W-:Y:S05]  /*5100*/  BSYNC.RECONVERGENT B0 ;  /* 0x0000000000007941 */ /* 0x000fea0003800200 */
.L_x_11381:
[----:B------:R-:W0:Y:S02]  /*5110*/  F2I.FTZ.TRUNC.NTZ R4, R4 ;  /* 0x0000000400047305 */ /* 0x000e24000021f100 */
[----:B0-----:R-:W-:Y:S01]  /*5120*/  PRMT R0, R4, 0x7610, R0 ;  /* 0x0000761004007816 */ /* 0x001fe20000000000 */
[----:B------:R-:W-:Y:S06]  /*5130*/  BRA `(.L_x_11356) ;  /* 0x0000000000547947 */ /* 0x000fec0003800000 */
.L_x_11355:
        /* <DEDUP_REMOVED lines=16> */
.L_x_11383:
[----:B------:R-:W-:Y:S01]  /*5240*/  PRMT R0, RZ, 0x7610, R0 ;  /* 0x00007610ff007816 */ /* 0x000fe20000000000 */
[----:B------:R-:W-:Y:S06]  /*5250*/  BRA `(.L_x_11356) ;  /* 0x00000000000c7947 */ /* 0x000fec0003800000 */
.L_x_11380:
[----:B------:R0:W5:Y:S01]  /*5260*/  LDG.E.U16 R0, desc[UR36][R2.64] ;  /* 0x0000002402007981 */ /* 0x000162000c1e1500 */
[----:B------:R-:W-:Y:S05]  /*5270*/  BRA `(.L_x_11356) ;  /* 0x0000000000047947 */ /* 0x000fea0003800000 */
.L_x_11379:
[----:B------:R0:W5:Y:S02]  /*5280*/  LDG.E.U16 R0, desc[UR36][R2.64] ;  /* 0x0000002402007981 */ /* 0x000164000c1e1500 */
.L_x_11356:
[----:B01234-:R-:W0:Y:S01]  /*5290*/  LDC.U16 R3, c[0x0][0x592] ;  /* 0x00016480ff037b82 */ /* 0x01fe220000000400 */
[----:B------:R-:W1:Y:S01]  /*52a0*/  LDCU.64 UR6, c[0x0][0x580] ;  /* 0x0000b000ff0677ac */ /* 0x000e620008000a00 */
[----:B-----5:R-:W-:Y:S01]  /*52b0*/  LOP3.LUT R0, R0, 0xffff, RZ, 0xc0, !PT ;  /* 0x0000ffff00007812 */ /* 0x020fe200078ec0ff */
[----:B------:R-:W-:-:S04]  /*52c0*/  UPRMT UR4, UR41, 0x9910, URZ ;  /* 0x0000991029047896 */ /* 0x000fc800080000ff */
[----:B------:R-:W-:Y:S01]  /*52d0*/  UISETP.GT.AND UP0, UPT, UR4, 0x9, UPT ;  /* 0x000000090400788c */ /* 0x000fe2000bf04270 */
[----:B-1----:R-:W-:Y:S02]  /*52e0*/  IADD3 R2, P0, PT, R16, UR6, RZ ;  /* 0x0000000610027c10 */ /* 0x002fe4000ff1e0ff */
[----:B0-----:R-:W-:Y:S02]  /*52f0*/  ISETP.GT.U32.AND P1, PT, R3, 0xf, PT ;  /* 0x0000000f0300780c */ /* 0x001fe40003f24070 */
        /* <DEDUP_REMOVED lines=14> */
.L_x_11387:
[----:B------:R0:W-:Y:S01]  /*53e0*/  STG.E.U8 desc[UR36][R2.64], R9 ;  /* 0x0000000902007986 */ /* 0x0001e2000c101124 */
[----:B------:R-:W-:Y:S05]  /*53f0*/  BRA `(.L_x_11389) ;  /* 0x0000000c004c7947 */ /* 0x000fea0003800000 */
.L_x_11386:
        /* <DEDUP_REMOVED lines=10> */
.L_x_11391:
[----:B------:R-:W-:-:S05]  /*54a0*/  PRMT R5, R9, 0x9910, RZ ;  /* 0x0000991009057816 */ /* 0x000fca00000000ff */
[----:B------:R0:W-:Y:S01]  /*54b0*/  STG.E desc[UR36][R2.64], R5 ;  /* 0x0000000502007986 */ /* 0x0001e2000c101924 */
[----:B------:R-:W-:Y:S05]  /*54c0*/  BRA `(.L_x_11389) ;  /* 0x0000000c00187947 */ /* 0x000fea0003800000 */
.L_x_11390:
[----:B------:R0:W-:Y:S01]  /*54d0*/  STG.E.U16 desc[UR36][R2.64], R9 ;  /* 0x0000000902007986 */ /* 0x0001e2000c101524 */
[----:B------:R-:W-:Y:S05]  /*54e0*/  BRA `(.L_x_11389) ;  /* 0x0000000c00107947 */ /* 0x000fea0003800000 */
.L_x_11385:
        /* <DEDUP_REMOVED lines=9> */
.L_x_11393:
[----:B------:R-:W0:Y:S02]  /*5580*/  I2F.S16 R0, R9 ;  /* 0x0000000900007306 */ /* 0x000e240000101400 */
[----:B0-----:R-:W-:-:S05]  /*5590*/  F2FP.F16.F32.PACK_AB R0, RZ, R0 ;  /* 0x00000000ff00723e */ /* 0x001fca00000000ff */
[----:B------:R0:W-:Y:S01]  /*55a0*/  STG.E.U16 desc[UR36][R2.64], R0 ;  /* 0x0000000002007986 */ /* 0x0001e2000c101524 */
[----:B------:R-:W-:Y:S05]  /*55b0*/  BRA `(.L_x_11389) ;  /* 0x0000000800dc7947 */ /* 0x000fea0003800000 */
.L_x_11392:
        /* <DEDUP_REMOVED lines=10> */
.L_x_11395:
[----:B------:R-:W0:Y:S02]  /*5660*/  I2F.S16 R9, R9 ;  /* 0x0000000900097306 */ /* 0x000e240000101400 */
[----:B0-----:R-:W-:-:S04]  /*5670*/  F2FP.F16.F32.PACK_AB R5, RZ, R9 ;  /* 0x00000009ff05723e */ /* 0x001fc800000000ff */
[----:B------:R-:W-:-:S05]  /*5680*/  PRMT R5, R5, 0x5410, RZ ;  /* 0x0000541005057816 */ /* 0x000fca00000000ff */
[----:B------:R0:W-:Y:S01]  /*5690*/  STG.E desc[UR36][R2.64], R5 ;  /* 0x0000000502007986 */ /* 0x0001e2000c101924 */
[----:B------:R-:W-:Y:S05]  /*56a0*/  BRA `(.L_x_11389) ;  /* 0x0000000800a07947 */ /* 0x000fea0003800000 */
.L_x_11394:
[----:B------:R-:W0:Y:S02]  /*56b0*/  I2F.F64.S16 R4, R9 ;  /* 0x0000000900047312 */ /* 0x000e240000101c00 */
[----:B0-----:R0:W-:Y:S01]  /*56c0*/  STG.E.64 desc[UR36][R2.64], R4 ;  /* 0x0000000402007986 */ /* 0x0011e2000c101b24 */
[----:B------:R-:W-:Y:S05]  /*56d0*/  BRA `(.L_x_11389) ;  /* 0x0000000800947947 */ /* 0x000fea0003800000 */
.L_x_11384:
        /* <DEDUP_REMOVED lines=12> */
.L_x_11399:
        /* <DEDUP_REMOVED lines=18> */
.L_x_11402:
[----:B------:R-:W-:-:S04]  /*58c0*/  SHF.R.U32.HI R5, RZ, 0x18, R5 ;  /* 0x00000018ff057819 */ /* 0x000fc80000011605 */
[----:B------:R-:W-:-:S07]  /*58d0*/  LOP3.LUT R0, R0, 0x80, R5, 0xf8, !PT ;  /* 0x0000008000007812 */ /* 0x000fce00078ef805 */
.L_x_11401:
[----:B------:R-:W-:Y:S05]  /*58e0*/  BSYNC.RECONVERGENT B0 ;  /* 0x0000000000007941 */ /* 0x000fea0003800200 */
.L_x_11400:
[----:B------:R0:W-:Y:S01]  /*58f0*/  STG.E.U8 desc[UR36][R2.64], R0 ;  /* 0x0000000002007986 */ /* 0x0001e2000c101124 */
[----:B------:R-:W-:Y:S05]  /*5900*/  BRA `(.L_x_11389) ;  /* 0x0000000800087947 */ /* 0x000fea0003800000 */
.L_x_11398:
        /* <DEDUP_REMOVED lines=18> */
.L_x_11405:
[----:B------:R-:W-:-:S04]  /*5a30*/  SHF.R.U32.HI R5, RZ, 0x18, R5 ;  /* 0x00000018ff057819 */ /* 0x000fc80000011605 */
[----:B------:R-:W-:-:S07]  /*5a40*/  LOP3.LUT R0, R0, 0x80, R5, 0xf8, !PT ;  /* 0x0000008000007812 */ /* 0x000fce00078ef805 */
.L_x_11404:
[----:B------:R-:W-:Y:S05]  /*5a50*/  BSYNC.RECONVERGENT B0 ;  /* 0x0000000000007941 */ /* 0x000fea0003800200 */
.L_x_11403:
[----:B------:R0:W-:Y:S01]  /*5a60*/  STG.E.U8 desc[UR36][R2.64], R0 ;  /* 0x0000000002007986 */ /* 0x0001e2000c101124 */
[----:B------:R-:W-:Y:S05]  /*5a70*/  BRA `(.L_x_11389) ;  /* 0x0000000400ac7947 */ /* 0x000fea0003800000 */
.L_x_11397:
        /* <DEDUP_REMOVED lines=22> */
.L_x_11407:
[----:B------:R-:W-:-:S04]  /*5be0*/  PRMT R4, R9, 0x9910, RZ ;  /* 0x0000991009047816 */ /* 0x000fc800000000ff */
[----:B------:R-:W-:-:S05]  /*5bf0*/  SHF.R.S32.HI R5, RZ, 0x1f, R4 ;  /* 0x0000001fff057819 */ /* 0x000fca0000011404 */
[----:B------:R0:W-:Y:S01]  /*5c00*/  STG.E.64 desc[UR36][R2.64], R4 ;  /* 0x0000000402007986 */ /* 0x0001e2000c101b24 */
[----:B------:R-:W-:Y:S05]  /*5c10*/  BRA `(.L_x_11389) ;  /* 0x0000000400447947 */ /* 0x000fea0003800000 */
.L_x_11406:
[----:B------:R-:W-:-:S05]  /*5c20*/  PRMT R5, R9, 0x9910, RZ ;  /* 0x0000991009057816 */ /* 0x000fca00000000ff */
[----:B------:R0:W-:Y:S01]  /*5c30*/  STG.E desc[UR36][R2.64], R5 ;  /* 0x0000000502007986 */ /* 0x0001e2000c101924 */
[----:B------:R-:W-:Y:S05]  /*5c40*/  BRA `(.L_x_11389) ;  /* 0x0000000400387947 */ /* 0x000fea0003800000 */
.L_x_11396:
        /* <DEDUP_REMOVED lines=11> */
.L_x_11409:
[----:B------:R-:W-:Y:S01]  /*5d00*/  CS2R R6, SRZ ;  /* 0x0000000000067805 */ /* 0x000fe2000001ff00 */
[----:B------:R-:W0:Y:S04]  /*5d10*/  I2F.F64.S16 R4, R9 ;  /* 0x0000000900047312 */ /* 0x000e280000101c00 */
[----:B0-----:R4:W-:Y:S01]  /*5d20*/  STG.E.128 desc[UR36][R2.64], R4 ;  /* 0x0000000402007986 */ /* 0x0019e2000c101d24 */
[----:B------:R-:W-:Y:S05]  /*5d30*/  BRA `(.L_x_11389) ;  /* 0x0000000000fc7947 */ /* 0x000fea0003800000 */
.L_x_11408:
[----:B------:R-:W-:-:S09]  /*5d40*/  UISETP.NE.AND UP0, UPT, UR4, 0xf, UPT ;  /* 0x0000000f0400788c */ /* 0x000fd2000bf05270 */
[----:B------:R-:W-:Y:S05]  /*5d50*/  BRA.U !UP0, `(.L_x_11410) ;  /* 0x0000000108e87547 */ /* 0x000fea000b800000 */
[----:B------:R-:W-:-:S09]  /*5d60*/  UISETP.NE.AND UP0, UPT, UR4, 0x17, UPT ;  /* 0x000000170400788c */ /* 0x000fd2000bf05270 */
[----:B------:R-:W-:Y:S05]  /*5d70*/  BRA.U !UP0, `(.L_x_11411) ;  /* 0x0000000108907547 */ /* 0x000fea000b800000 */
[----:B------:R-:W-:-:S09]  /*5d80*/  UISETP.NE.AND UP0, UPT, UR4, 0x18, UPT ;  /* 0x000000180400788c */ /* 0x000fd2000bf05270 */
[----:B------:R-:W-:Y:S05]  /*5d90*/  BRA.U !UP0, `(.L_x_11412) ;  /* 0x0000000108447547 */ /* 0x000fea000b800000 */
.L_x_11388:
        /* <DEDUP_REMOVED lines=16> */
.L_x_11413:
[----:B------:R-:W-:Y:S05]  /*5ea0*/  BRA `(.L_x_11389) ;  /* 0x0000000000a07947 */ /* 0x000fea0003800000 */
.L_x_11412:
        /* <DEDUP_REMOVED lines=13> */
.L_x_11415:
[----:B------:R-:W-:Y:S05]  /*5f80*/  BSYNC.RECONVERGENT B0 ;  /* 0x0000000000007941 */ /* 0x000fea0003800200 */
.L_x_11414:
[----:B------:R-:W-:-:S05]  /*5f90*/  LOP3.LUT R5, R0, 0x80, R5, 0xf8, !PT ;  /* 0x0000008000057812 */ /* 0x000fca00078ef805 */
[----:B------:R2:W-:Y:S01]  /*5fa0*/  STG.E.U8 desc[UR36][R2.64], R5 ;  /* 0x0000000502007986 */ /* 0x0005e2000c101124 */
[----:B------:R-:W-:Y:S05]  /*5fb0*/  BRA `(.L_x_11389) ;  /* 0x00000000005c7947 */ /* 0x000fea0003800000 */
.L_x_11411:
        /* <DEDUP_REMOVED lines=12> */
.L_x_11417:
[----:B------:R-:W-:Y:S01]  /*6080*/  IMAD.MOV.U32 R0, RZ, RZ, 0x7f ;  /* 0x0000007fff007424 */ /* 0x000fe200078e00ff */
[----:B------:R-:W-:-:S04]  /*6090*/  ISETP.GT.U32.AND P0, PT, R4, 0x7f800000, PT ;  /* 0x7f8000000400780c */ /* 0x000fc80003f04070 */
[----:B------:R-:W-:-:S09]  /*60a0*/  SEL R0, R0, 0x7c, P0 ;  /* 0x0000007c00007807 */ /* 0x000fd20000000000 */
.L_x_11418:
[----:B------:R-:W-:Y:S05]  /*60b0*/  BSYNC.RECONVERGENT B0 ;  /* 0x0000000000007941 */ /* 0x000fea0003800200 */
.L_x_11416:
[----:B------:R-:W-:-:S04]  /*60c0*/  SHF.R.U32.HI R5, RZ, 0x18, R5 ;  /* 0x00000018ff057819 */ /* 0x000fc80000011605 */
[----:B------:R-:W-:-:S05]  /*60d0*/  LOP3.LUT R5, R0, 0x80, R5, 0xf8, !PT ;  /* 0x0000008000057812 */ /* 0x000fca00078ef805 */
[----:B------:R1:W-:Y:S01]  /*60e0*/  STG.E.U8 desc[UR36][R2.64], R5 ;  /* 0x0000000502007986 */ /* 0x0003e2000c101124 */
[----:B------:R-:W-:Y:S05]  /*60f0*/  BRA `(.L_x_11389) ;  /* 0x00000000000c7947 */ /* 0x000fea0003800000 */
.L_x_11410:
[----:B------:R-:W0:Y:S02]  /*6100*/  I2F.S16 R0, R9 ;  /* 0x0000000900007306 */ /* 0x000e240000101400 */
[----:B0-----:R-:W-:-:S05]  /*6110*/  F2FP.BF16.F32.PACK_AB R0, RZ, R0 ;  /* 0x00000000ff00723e */ /* 0x001fca00000010ff */
[----:B------:R0:W-:Y:S02]  /*6120*/  STG.E.U16 desc[UR36][R2.64], R0 ;  /* 0x0000000002007986 */ /* 0x0001e4000c101524 */
.L_x_11389:
[----:B------:R-:W-:-:S07]  /*6130*/  IADD3 R17, PT, PT, R17, 0x80, RZ ;  /* 0x0000008011117810 */ /* 0x000fce0007ffe0ff */
.L_x_11349:
[----:B------:R-:W-:Y:S05]  /*6140*/  BSYNC.RECONVERGENT B6 ;  /* 0x0000000000067941 */ /* 0x000fea0003800200 */
.L_x_11348:
        /* <DEDUP_REMOVED lines=307> */
.L_x_11421:
        /* <DEDUP_REMOVED lines=16> */
.L_x_11425:
[----:B------:R0:W5:Y:S01]  /*7580*/  LDG.E.U8 R0, desc[UR36][R2.64] ;  /* 0x0000002402007981 */ /* 0x000162000c1e1100 */
[----:B------:R-:W-:Y:S05]  /*7590*/  BRA `(.L_x_11427) ;  /* 0x0000000c004c7947 */ /* 0x000fea0003800000 */
.L_x_11424:
        /* <DEDUP_REMOVED lines=8> */
.L_x_11429:
[----:B------:R3:W5:Y:S01]  /*7620*/  LDG.E.U16 R0, desc[UR36][R2.64] ;  /* 0x0000002402007981 */ /* 0x000762000c1e1500 */
[----:B------:R-:W-:Y:S05]  /*7630*/  BRA `(.L_x_11427) ;  /* 0x0000000c00247947 */ /* 0x000fea0003800000 */
.L_x_11428:
[----:B------:R0:W5:Y:S01]  /*7640*/  LDG.E.U16 R0, desc[UR36][R2.64] ;  /* 0x0000002402007981 */ /* 0x000162000c1e1500 */
[----:B------:R-:W-:Y:S05]  /*7650*/  BRA `(.L_x_11427) ;  /* 0x0000000c001c7947 */ /* 0x000fea0003800000 */
.L_x_11423:
        /* <DEDUP_REMOVED lines=9> */
.L_x_11431:
[----:B------:R-:W2:Y:S02]  /*76f0*/  LDG.E.U16 R4, desc[UR36][R2.64] ;  /* 0x0000002402047981 */ /* 0x000ea4000c1e1500 */
[----:B--2---:R-:W-:-:S06]  /*7700*/  HADD2.F32 R4, -RZ, R4.H0_H0 ;  /* 0x20000004ff047230 */ /* 0x004fcc0000004100 */
[----:B------:R-:W0:Y:S02]  /*7710*/  F2I.FTZ.TRUNC.NTZ R4, R4 ;  /* 0x0000000400047305 */ /* 0x000e24000021f100 */
[----:B0-----:R-:W-:Y:S01]  /*7720*/  PRMT R0, R4, 0x7610, R0 ;  /* 0x0000761004007816 */ /* 0x001fe20000000000 */
[----:B------:R-:W-:Y:S06]  /*7730*/  BRA `(.L_x_11427) ;  /* 0x0000000800e47947 */ /* 0x000fec0003800000 */
.L_x_11430:
        /* <DEDUP_REMOVED lines=9> */
.L_x_11433:
[----:B------:R-:W2:Y:S02]  /*77d0*/  LDG.E.U16 R2, desc[UR36][R2.64] ;  /* 0x0000002402027981 */ /* 0x000ea4000c1e1500 */
[----:B--2---:R-:W-:-:S06]  /*77e0*/  HADD2.F32 R4, -RZ, R2.H0_H0 ;  /* 0x20000002ff047230 */ /* 0x004fcc0000004100 */
[----:B------:R-:W0:Y:S02]  /*77f0*/  F2I.FTZ.TRUNC.NTZ R4, R4 ;  /* 0x0000000400047305 */ /* 0x000e24000021f100 */
[----:B0-----:R-:W-:Y:S01]  /*7800*/  PRMT R0, R4, 0x7610, R0 ;  /* 0x0000761004007816 */ /* 0x001fe20000000000 */
[----:B------:R-:W-:Y:S06]  /*7810*/  BRA `(.L_x_11427) ;  /* 0x0000000800ac7947 */ /* 0x000fec0003800000 */
.L_x_11432:
[----:B------:R-:W2:Y:S02]  /*7820*/  LDG.E.64 R2, desc[UR36][R2.64] ;  /* 0x0000002402027981 */ /* 0x000ea4000c1e1b00 */
[----:B--2---:R0:W1:Y:S02]  /*7830*/  F2I.F64.TRUNC R0, R2 ;  /* 0x0000000200007311 */ /* 0x004064000030d100 */
[----:B01----:R-:W-:Y:S05]  /*7840*/  BRA `(.L_x_11427) ;  /* 0x0000000800a07947 */ /* 0x003fea0003800000 */
.L_x_11422:
        /* <DEDUP_REMOVED lines=12> */
.L_x_11436:
[----:B------:R-:W2:Y:S02]  /*7910*/  LDG.E.64 R2, desc[UR36][R2.64] ;  /* 0x0000002402027981 */ /* 0x000ea4000c1e1b00 */
[----:B--2---:R0:W1:Y:S02]  /*7920*/  F2I.F64.TRUNC R0, R2 ;  /* 0x0000000200007311 */ /* 0x004064000030d100 */
[----:B01----:R-:W-:Y:S05]  /*7930*/  BRA `(.L_x_11427) ;  /* 0x0000000800647947 */ /* 0x003fea0003800000 */
.L_x_11435:
        /* <DEDUP_REMOVED lines=27> */
.L_x_11438:
        /* <DEDUP_REMOVED lines=14> */
.L_x_11437:
[----:B------:R-:W2:Y:S02]  /*7bd0*/  LDG.E.U16 R4, desc[UR36][R2.64] ;  /* 0x0000002402047981 */ /* 0x000ea4000c1e1500 */
[----:B--2---:R-:W-:-:S06]  /*7be0*/  IMAD.U32 R4, R4, 0x10000, RZ ;  /* 0x0001000004047824 */ /* 0x004fcc00078e00ff */
[----:B------:R-:W0:Y:S02]  /*7bf0*/  F2I.FTZ.TRUNC.NTZ R4, R4 ;  /* 0x0000000400047305 */ /* 0x000e24000021f100 */
[----:B0-----:R-:W-:Y:S01]  /*7c00*/  PRMT R0, R4, 0x7610, R0 ;  /* 0x0000761004007816 */ /* 0x001fe20000000000 */
[----:B------:R-:W-:Y:S06]  /*7c10*/  BRA `(.L_x_11427) ;  /* 0x0000000400ac7947 */ /* 0x000fec0003800000 */
.L_x_11434:
        /* <DEDUP_REMOVED lines=10> */
.L_x_11441:
        /* <DEDUP_REMOVED lines=21> */
.L_x_11445:
[----:B------:R-:W-:Y:S05]  /*7e10*/  BSYNC.RECONVERGENT B1 ;  /* 0x0000000000017941 */ /* 0x000fea0003800200 */
.L_x_11444:
[----:B------:R-:W-:Y:S02]  /*7e20*/  SHF.L.U32 R0, R0, 0x14, RZ ;  /* 0x0000001400007819 */ /* 0x000fe400000006ff */
[----:B------:R-:W-:-:S04]  /*7e30*/  LEA R2, R2, 0x3b800000, 0x17 ;  /* 0x3b80000002027811 */ /* 0x000fc800078eb8ff */
[----:B------:R-:W-:-:S07]  /*7e40*/  LOP3.LUT R4, R2, R0, R7, 0xfe, !PT ;  /* 0x0000000002047212 */ /* 0x000fce00078efe07 */
.L_x_11443:
[----:B------:R-:W-:Y:S05]  /*7e50*/  BSYNC.RECONVERGENT B0 ;  /* 0x0000000000007941 */ /* 0x000fea0003800200 */
.L_x_11442:
[----:B------:R-:W0:Y:S02]  /*7e60*/  F2I.FTZ.TRUNC.NTZ R4, R4 ;  /* 0x0000000400047305 */ /* 0x000e24000021f100 */
[----:B0-----:R-:W-:Y:S01]  /*7e70*/  PRMT R0, R4, 0x7610, R0 ;  /* 0x0000761004007816 */ /* 0x001fe20000000000 */
[----:B------:R-:W-:Y:S06]  /*7e80*/  BRA `(.L_x_11427) ;  /* 0x0000000400107947 */ /* 0x000fec0003800000 */
.L_x_11440:
        /* <DEDUP_REMOVED lines=21> */
.L_x_11449:
[----:B------:R-:W-:Y:S05]  /*7fe0*/  BSYNC.RECONVERGENT B1 ;  /* 0x0000000000017941 */ /* 0x000fea0003800200 */
.L_x_11448:
[----:B------:R-:W-:Y:S01]  /*7ff0*/  IMAD.SHL.U32 R0, R0, 0x200000, RZ ;  /* 0x0020000000007824 */ /* 0x000fe200078e00ff */
[----:B------:R-:W-:-:S04]  /*8000*/  LEA R2, R2, 0x37800000, 0x17 ;  /* 0x3780000002027811 */ /* 0x000fc800078eb8ff */
[----:B------:R-:W-:-:S07]  /*8010*/  LOP3.LUT R4, R2, R0, R7, 0xfe, !PT ;  /* 0x0000000002047212 */ /* 0x000fce00078efe07 */
.L_x_11447:
[----:B------:R-:W-:Y:S05]  /*8020*/  BSYNC.RECONVERGENT B0 ;  /* 0x0000000000007941 */ /* 0x000fea0003800200 */
.L_x_11446:
[----:B------:R-:W0:Y:S02]  /*8030*/  F2I.FTZ.TRUNC.NTZ R4, R4 ;  /* 0x0000000400047305 */ /* 0x000e24000021f100 */
[----:B0-----:R-:W-:Y:S01]  /*8040*/  PRMT R0, R4, 0x7610, R0 ;  /* 0x0000761004007816 */ /* 0x001fe20000000000 */
[----:B------:R-:W-:Y:S06]  /*8050*/  BRA `(.L_x_11427) ;  /* 0x00000000009c7947 */ /* 0x000fec0003800000 */
.L_x_11439:
        /* <DEDUP_REMOVED lines=14> */
.L_x_11453:
[----:B------:R-:W-:Y:S05]  /*8140*/  BSYNC.RECONVERGENT B0 ;  /* 0x0000000000007941 */ /* 0x000fea0003800200 */
.L_x_11452:
[----:B------:R-:W0:Y:S02]  /*8150*/  F2I.FTZ.TRUNC.NTZ R4, R4 ;  /* 0x0000000400047305 */ /* 0x000e24000021f100 */
[----:B0-----:R-:W-:Y:S01]  /*8160*/  PRMT R0, R4, 0x7610, R0 ;  /* 0x0000761004007816 */ /* 0x001fe20000000000 */
[----:B------:R-:W-:Y:S06]  /*8170*/  BRA `(.L_x_11427) ;  /* 0x0000000000547947 */ /* 0x000fec0003800000 */
.L_x_11426:
        /* <DEDUP_REMOVED lines=16> */
.L_x_11454:
[----:B------:R-:W-:Y:S01]  /*8280*/  PRMT R0, RZ, 0x7610, R0 ;  /* 0x00007610ff007816 */ /* 0x000fe20000000000 */
[----:B------:R-:W-:Y:S06]  /*8290*/  BRA `(.L_x_11427) ;  /* 0x00000000000c7947 */ /* 0x000fec0003800000 */
.L_x_11451:
[----:B------:R1:W5:Y:S01]  /*82a0*/  LDG.E.U16 R0, desc[UR36][R2.64] ;  /* 0x0000002402007981 */ /* 0x000362000c1e1500 */
[----:B------:R-:W-:Y:S05]  /*82b0*/  BRA `(.L_x_11427) ;  /* 0x0000000000047947 */ /* 0x000fea0003800000 */
.L_x_11450:
[----:B------:R2:W5:Y:S02]  /*82c0*/  LDG.E.U16 R0, desc[UR36][R2.64] ;  /* 0x0000002402007981 */ /* 0x000564000c1e1500 */
.L_x_11427:
        /* <DEDUP_REMOVED lines=21> */
.L_x_11458:
[----:B------:R4:W-:Y:S01]  /*8420*/  STG.E.U8 desc[UR36][R2.64], R9 ;  /* 0x0000000902007986 */ /* 0x0009e2000c101124 */
[----:B------:R-:W-:Y:S05]  /*8430*/  BRA `(.L_x_11460) ;  /* 0x0000000c004c7947 */ /* 0x000fea0003800000 */
.L_x_11457:
        /* <DEDUP_REMOVED lines=10> */
.L_x_11462:
[----:B------:R-:W-:-:S05]  /*84e0*/  PRMT R5, R9, 0x9910, RZ ;  /* 0x0000991009057816 */ /* 0x000fca00000000ff */
[----:B------:R2:W-:Y:S01]  /*84f0*/  STG.E desc[UR36][R2.64], R5 ;  /* 0x0000000502007986 */ /* 0x0005e2000c101924 */
[----:B------:R-:W-:Y:S05]  /*8500*/  BRA `(.L_x_11460) ;  /* 0x0000000c00187947 */ /* 0x000fea0003800000 */
.L_x_11461:
[----:B------:R0:W-:Y:S01]  /*8510*/  STG.E.U16 desc[UR36][R2.64], R9 ;  /* 0x0000000902007986 */ /* 0x0001e2000c101524 */
[----:B------:R-:W-:Y:S05]  /*8520*/  BRA `(.L_x_11460) ;  /* 0x0000000c00107947 */ /* 0x000fea0003800000 */
.L_x_11456:
        /* <DEDUP_REMOVED lines=9> */
.L_x_11464:
[----:B------:R-:W0:Y:S02]  /*85c0*/  I2F.S16 R0, R9 ;  /* 0x0000000900007306 */ /* 0x000e240000101400 */
[----:B0-----:R-:W-:-:S05]  /*85d0*/  F2FP.F16.F32.PACK_AB R0, RZ, R0 ;  /* 0x00000000ff00723e */ /* 0x001fca00000000ff */
[----:B------:R0:W-:Y:S01]  /*85e0*/  STG.E.U16 desc[UR36][R2.64], R0 ;  /* 0x0000000002007986 */ /* 0x0001e2000c101524 */
[----:B------:R-:W-:Y:S05]  /*85f0*/  BRA `(.L_x_11460) ;  /* 0x0000000800dc7947 */ /* 0x000fea0003800000 */
.L_x_11463:
        /* <DEDUP_REMOVED lines=10> */
.L_x_11466:
[----:B------:R-:W0:Y:S02]  /*86a0*/  I2F.S16 R9, R9 ;  /* 0x0000000900097306 */ /* 0x000e240000101400 */
[----:B0-----:R-:W-:-:S04]  /*86b0*/  F2FP.F16.F32.PACK_AB R5, RZ, R9 ;  /* 0x00000009ff05723e */ /* 0x001fc800000000ff */
[----:B------:R-:W-:-:S05]  /*86c0*/  PRMT R5, R5, 0x5410, RZ ;  /* 0x0000541005057816 */ /* 0x000fca00000000ff */
[----:B------:R0:W-:Y:S01]  /*86d0*/  STG.E desc[UR36][R2.64], R5 ;  /* 0x0000000502007986 */ /* 0x0001e2000c101924 */
[----:B------:R-:W-:Y:S05]  /*86e0*/  BRA `(.L_x_11460) ;  /* 0x0000000800a07947 */ /* 0x000fea0003800000 */
.L_x_11465:
[----:B------:R-:W0:Y:S02]  /*86f0*/  I2F.F64.S16 R4, R9 ;  /* 0x0000000900047312 */ /* 0x000e240000101c00 */
[----:B0-----:R0:W-:Y:S01]  /*8700*/  STG.E.64 desc[UR36][R2.64], R4 ;  /* 0x0000000402007986 */ /* 0x0011e2000c101b24 */
[----:B------:R-:W-:Y:S05]  /*8710*/  BRA `(.L_x_11460) ;  /* 0x0000000800947947 */ /* 0x000fea0003800000 */
.L_x_11455:
        /* <DEDUP_REMOVED lines=12> */
.L_x_11470:
        /* <DEDUP_REMOVED lines=18> */
.L_x_11473:
[----:B------:R-:W-:-:S04]  /*8900*/  SHF.R.U32.HI R5, RZ, 0x18, R5 ;  /* 0x00000018ff057819 */ /* 0x000fc80000011605 */
[----:B------:R-:W-:-:S07]  /*8910*/  LOP3.LUT R0, R0, 0x80, R5, 0xf8, !PT ;  /* 0x0000008000007812 */ /* 0x000fce00078ef805 */
.L_x_11472:
[----:B------:R-:W-:Y:S05]  /*8920*/  BSYNC.RECONVERGENT B0 ;  /* 0x0000000000007941 */ /* 0x000fea0003800200 */
.L_x_11471:
[----:B------:R0:W-:Y:S01]  /*8930*/  STG.E.U8 desc[UR36][R2.64], R0 ;  /* 0x0000000002007986 */ /* 0x0001e2000c101124 */
[----:B------:R-:W-:Y:S05]  /*8940*/  BRA `(.L_x_11460) ;  /* 0x0000000800087947 */ /* 0x000fea0003800000 */
.L_x_11469:
        /* <DEDUP_REMOVED lines=18> */
.L_x_11476:
[----:B------:R-:W-:-:S04]  /*8a70*/  SHF.R.U32.HI R5, RZ, 0x18, R5 ;  /* 0x00000018ff057819 */ /* 0x000fc80000011605 */
[----:B------:R-:W-:-:S07]  /*8a80*/  LOP3.LUT R0, R0, 0x80, R5, 0xf8, !PT ;  /* 0x0000008000007812 */ /* 0x000fce00078ef805 */
.L_x_11475:
[----:B------:R-:W-:Y:S05]  /*8a90*/  BSYNC.RECONVERGENT B0 ;  /* 0x0000000000007941 */ /* 0x000fea0003800200 */
.L_x_11474:
[----:B------:R0:W-:Y:S01]  /*8aa0*/  STG.E.U8 desc[UR36][R2.64], R0 ;  /* 0x0000000002007986 */ /* 0x0001e2000c101124 */
[----:B------:R-:W-:Y:S05]  /*8ab0*/  BRA `(.L_x_11460) ;  /* 0x0000000400ac7947 */ /* 0x000fea0003800000 */
.L_x_11468:
        /* <DEDUP_REMOVED lines=22> */
.L_x_11478:
[----:B------:R-:W-:-:S04]  /*8c20*/  PRMT R4, R9, 0x9910, RZ ;  /* 0x0000991009047816 */ /* 0x000fc800000000ff */
[----:B------:R-:W-:-:S05]  /*8c30*/  SHF.R.S32.HI R5, RZ, 0x1f, R4 ;  /* 0x0000001fff057819 */ /* 0x000fca0000011404 */
[----:B------:R0:W-:Y:S01]  /*8c40*/  STG.E.64 desc[UR36][R2.64], R4 ;  /* 0x0000000402007986 */ /* 0x0001e2000c101b24 */
[----:B------:R-:W-:Y:S05]  /*8c50*/  BRA `(.L_x_11460) ;  /* 0x0000000400447947 */ /* 0x000fea0003800000 */
.L_x_11477:
[----:B------:R-:W-:-:S05]  /*8c60*/  PRMT R5, R9, 0x9910, RZ ;  /* 0x0000991009057816 */ /* 0x000fca00000000ff */
[----:B------:R0:W-:Y:S01]  /*8c70*/  STG.E desc[UR36][R2.64], R5 ;  /* 0x0000000502007986 */ /* 0x0001e2000c101924 */
[----:B------:R-:W-:Y:S05]  /*8c80*/  BRA `(.L_x_11460) ;  /* 0x0000000400387947 */ /* 0x000fea0003800000 */
.L_x_11467:
        /* <DEDUP_REMOVED lines=11> */
.L_x_11480:
[----:B------:R-:W-:Y:S01]  /*8d40*/  CS2R R6, SRZ ;  /* 0x0000000000067805 */ /* 0x000fe2000001ff00 */
[----:B------:R-:W0:Y:S04]  /*8d50*/  I2F.F64.S16 R4, R9 ;  /* 0x0000000900047312 */ /* 0x000e280000101c00 */
[----:B0-----:R0:W-:Y:S01]  /*8d60*/  STG.E.128 desc[UR36][R2.64], R4 ;  /* 0x0000000402007986 */ /* 0x0011e2000c101d24 */
[----:B------:R-:W-:Y:S05]  /*8d70*/  BRA `(.L_x_11460) ;  /* 0x0000000000fc7947 */ /* 0x000fea0003800000 */
.L_x_11479:
[----:B------:R-:W-:-:S09]  /*8d80*/  UISETP.NE.AND UP0, UPT, UR4, 0xf, UPT ;  /* 0x0000000f0400788c */ /* 0x000fd2000bf05270 */
[----:B------:R-:W-:Y:S05]  /*8d90*/  BRA.U !UP0, `(.L_x_11481) ;  /* 0x0000000108e87547 */ /* 0x000fea000b800000 */
[----:B------:R-:W-:-:S09]  /*8da0*/  UISETP.NE.AND UP0, UPT, UR4, 0x17, UPT ;  /* 0x000000170400788c */ /* 0x000fd2000bf05270 */
[----:B------:R-:W-:Y:S05]  /*8db0*/  BRA.U !UP0, `(.L_x_11482) ;  /* 0x0000000108907547 */ /* 0x000fea000b800000 */
[----:B------:R-:W-:-:S09]  /*8dc0*/  UISETP.NE.AND UP0, UPT, UR4, 0x18, UPT ;  /* 0x000000180400788c */ /* 0x000fd2000bf05270 */
[----:B------:R-:W-:Y:S05]  /*8dd0*/  BRA.U !UP0, `(.L_x_11483) ;  /* 0x0000000108447547 */ /* 0x000fea000b800000 */
.L_x_11459:
        /* <DEDUP_REMOVED lines=16> */
.L_x_11484:
[----:B------:R-:W-:Y:S05]  /*8ee0*/  BRA `(.L_x_11460) ;  /* 0x0000000000a07947 */ /* 0x000fea0003800000 */
.L_x_11483:
        /* <DEDUP_REMOVED lines=13> */
.L_x_11486:
[----:B------:R-:W-:Y:S05]  /*8fc0*/  BSYNC.RECONVERGENT B0 ;  /* 0x0000000000007941 */ /* 0x000fea0003800200 */
.L_x_11485:
[----:B------:R-:W-:-:S05]  /*8fd0*/  LOP3.LUT R5, R0, 0x80, R5, 0xf8, !PT ;  /* 0x0000008000057812 */ /* 0x000fca00078ef805 */
[----:B------:R0:W-:Y:S01]  /*8fe0*/  STG.E.U8 desc[UR36][R2.64], R5 ;  /* 0x0000000502007986 */ /* 0x0001e2000c101124 */
[----:B------:R-:W-:Y:S05]  /*8ff0*/  BRA `(.L_x_11460) ;  /* 0x00000000005c7947 */ /* 0x000fea0003800000 */
.L_x_11482:
        /* <DEDUP_REMOVED lines=12> */
.L_x_11488:
[----:B------:R-:W-:Y:S01]  /*90c0*/  IMAD.MOV.U32 R0, RZ, RZ, 0x7f ;  /* 0x0000007fff007424 */ /* 0x000fe200078e00ff */
[----:B------:R-:W-:-:S04]  /*90d0*/  ISETP.GT.U32.AND P0, PT, R4, 0x7f800000, PT ;  /* 0x7f8000000400780c */ /* 0x000fc80003f04070 */
[----:B------:R-:W-:-:S09]  /*90e0*/  SEL R0, R0, 0x7c, P0 ;  /* 0x0000007c00007807 */ /* 0x000fd20000000000 */
.L_x_11489:
[----:B------:R-:W-:Y:S05]  /*90f0*/  BSYNC.RECONVERGENT B0 ;  /* 0x0000000000007941 */ /* 0x000fea0003800200 */
.L_x_11487:
[----:B------:R-:W-:-:S04]  /*9100*/  SHF.R.U32.HI R5, RZ, 0x18, R5 ;  /* 0x00000018ff057819 */ /* 0x000fc80000011605 */
[----:B------:R-:W-:-:S05]  /*9110*/  LOP3.LUT R5, R0, 0x80, R5, 0xf8, !PT ;  /* 0x0000008000057812 */ /* 0x000fca00078ef805 */
[----:B------:R0:W-:Y:S01]  /*9120*/  STG.E.U8 desc[UR36][R2.64], R5 ;  /* 0x0000000502007986 */ /* 0x0001e2000c101124 */
[----:B------:R-:W-:Y:S05]  /*9130*/  BRA `(.L_x_11460) ;  /* 0x00000000000c7947 */ /* 0x000fea0003800000 */
.L_x_11481:
[----:B------:R-:W0:Y:S02]  /*9140*/  I2F.S16 R0, R9 ;  /* 0x0000000900007306 */ /* 0x000e240000101400 */
[----:B0-----:R-:W-:-:S05]  /*9150*/  F2FP.BF16.F32.PACK_AB R0, RZ, R0 ;  /* 0x00000000ff00723e */ /* 0x001fca00000010ff */
[----:B------:R0:W-:Y:S02]  /*9160*/  STG.E.U16 desc[UR36][R2.64], R0 ;  /* 0x0000000002007986 */ /* 0x0001e4000c101524 */
.L_x_11460:
[----:B------:R-:W-:-:S07]  /*9170*/  VIADD R17, R17, 0x80 ;  /* 0x0000008011117836 */ /* 0x000fce0000000000 */
.L_x_11420:
[----:B------:R-:W-:Y:S05]  /*9180*/  BSYNC.RECONVERGENT B6 ;  /* 0x0000000000067941 */ /* 0x000fea0003800200 */
.L_x_11419:
        /* <DEDUP_REMOVED lines=306> */
.L_x_11490:
        /* <DEDUP_REMOVED lines=18> */
.L_x_11494:
[----:B------:R0:W5:Y:S01]  /*a5d0*/  LDG.E.U8 R0, desc[UR36][R2.64] ;  /* 0x0000002402007981 */ /* 0x000162000c1e1100 */
[----:B------:R-:W-:Y:S05]  /*a5e0*/  BRA `(.L_x_11496) ;  /* 0x0000000c004c7947 */ /* 0x000fea0003800000 */
.L_x_11493:
        /* <DEDUP_REMOVED lines=8> */
.L_x_11498:
[----:B------:R0:W5:Y:S01]  /*a670*/  LDG.E.U16 R0, desc[UR36][R2.64] ;  /* 0x0000002402007981 */ /* 0x000162000c1e1500 */
[----:B------:R-:W-:Y:S05]  /*a680*/  BRA `(.L_x_11496) ;  /* 0x0000000c00247947 */ /* 0x000fea0003800000 */
.L_x_11497:
[----:B------:R0:W5:Y:S01]  /*a690*/  LDG.E.U16 R0, desc[UR36][R2.64] ;  /* 0x0000002402007981 */ /* 0x000162000c1e1500 */
[----:B------:R-:W-:Y:S05]  /*a6a0*/  BRA `(.L_x_11496) ;  /* 0x0000000c001c7947 */ /* 0x000fea0003800000 */
.L_x_11492:
        /* <DEDUP_REMOVED lines=9> */
.L_x_11500:
[----:B------:R-:W2:Y:S02]  /*a740*/  LDG.E.U16 R4, desc[UR36][R2.64] ;  /* 0x0000002402047981 */ /* 0x000ea4000c1e1500 */
[----:B--2---:R-:W-:-:S06]  /*a750*/  HADD2.F32 R4, -RZ, R4.H0_H0 ;  /* 0x20000004ff047230 */ /* 0x004fcc0000004100 */
[----:B------:R-:W0:Y:S02]  /*a760*/  F2I.FTZ.TRUNC.NTZ R4, R4 ;  /* 0x0000000400047305 */ /* 0x000e24000021f100 */
[----:B0-----:R-:W-:Y:S01]  /*a770*/  PRMT R0, R4, 0x7610, R0 ;  /* 0x0000761004007816 */ /* 0x001fe20000000000 */
[----:B------:R-:W-:Y:S06]  /*a780*/  BRA `(.L_x_11496) ;  /* 0x0000000800e47947 */ /* 0x000fec0003800000 */
.L_x_11499:
        /* <DEDUP_REMOVED lines=9> */
.L_x_11502:
[----:B------:R-:W2:Y:S02]  /*a820*/  LDG.E.U16 R2, desc[UR36][R2.64] ;  /* 0x0000002402027981 */ /* 0x000ea4000c1e1500 */
[----:B--2---:R-:W-:-:S06]  /*a830*/  HADD2.F32 R4, -RZ, R2.H0_H0 ;  /* 0x20000002ff047230 */ /* 0x004fcc0000004100 */
[----:B------:R-:W0:Y:S02]  /*a840*/  F2I.FTZ.TRUNC.NTZ R4, R4 ;  /* 0x0000000400047305 */ /* 0x000e24000021f100 */
[----:B0-----:R-:W-:Y:S01]  /*a850*/  PRMT R0, R4, 0x7610, R0 ;  /* 0x0000761004007816 */ /* 0x001fe20000000000 */
[----:B------:R-:W-:Y:S06]  /*a860*/  BRA `(.L_x_11496) ;  /* 0x0000000800ac7947 */ /* 0x000fec0003800000 */
.L_x_11501:
[----:B------:R-:W2:Y:S02]  /*a870*/  LDG.E.64 R2, desc[UR36][R2.64] ;  /* 0x0000002402027981 */ /* 0x000ea4000c1e1b00 */
[----:B--2---:R0:W1:Y:S02]  /*a880*/  F2I.F64.TRUNC R0, R2 ;  /* 0x0000000200007311 */ /* 0x004064000030d100 */
[----:B01----:R-:W-:Y:S05]  /*a890*/  BRA `(.L_x_11496) ;  /* 0x0000000800a07947 */ /* 0x003fea0003800000 */
.L_x_11491:
        /* <DEDUP_REMOVED lines=12> */
.L_x_11505:
[----:B------:R-:W2:Y:S02]  /*a960*/  LDG.E.64 R2, desc[UR36][R2.64] ;  /* 0x0000002402027981 */ /* 0x000ea4000c1e1b00 */
[----:B--2---:R3:W4:Y:S02]  /*a970*/  F2I.F64.TRUNC R0, R2 ;  /* 0x0000000200007311 */ /* 0x004724000030d100 */
[----:B---34-:R-:W-:Y:S05]  /*a980*/  BRA `(.L_x_11496) ;  /* 0x0000000800647947 */ /* 0x018fea0003800000 */
.L_x_11504:
        /* <DEDUP_REMOVED lines=27> */
.L_x_11507:
        /* <DEDUP_REMOVED lines=14> */
.L_x_11506:
[----:B------:R-:W2:Y:S02]  /*ac20*/  LDG.E.U16 R4, desc[UR36][R2.64] ;  /* 0x0000002402047981 */ /* 0x000ea4000c1e1500 */
[----:B--2---:R-:W-:-:S06]  /*ac30*/  SHF.L.U32 R4, R4, 0x10, RZ ;  /* 0x0000001004047819 */ /* 0x004fcc00000006ff */
[----:B------:R-:W0:Y:S02]  /*ac40*/  F2I.FTZ.TRUNC.NTZ R4, R4 ;  /* 0x0000000400047305 */ /* 0x000e24000021f100 */
[----:B0-----:R-:W-:Y:S01]  /*ac50*/  PRMT R0, R4, 0x7610, R0 ;  /* 0x0000761004007816 */ /* 0x001fe20000000000 */
[----:B------:R-:W-:Y:S06]  /*ac60*/  BRA `(.L_x_11496) ;  /* 0x0000000400ac7947 */ /* 0x000fec0003800000 */
.L_x_11503:
        /* <DEDUP_REMOVED lines=10> */
.L_x_11510:
        /* <DEDUP_REMOVED lines=21> */
.L_x_11514:
[----:B------:R-:W-:Y:S05]  /*ae60*/  BSYNC.RECONVERGENT B1 ;  /* 0x0000000000017941 */ /* 0x000fea0003800200 */
.L_x_11513:
[----:B------:R-:W-:Y:S01]  /*ae70*/  IMAD.SHL.U32 R0, R0, 0x100000, RZ ;  /* 0x0010000000007824 */ /* 0x000fe200078e00ff */
[----:B------:R-:W-:-:S04]  /*ae80*/  LEA R2, R2, 0x3b800000, 0x17 ;  /* 0x3b80000002027811 */ /* 0x000fc800078eb8ff */
[----:B------:R-:W-:-:S07]  /*ae90*/  LOP3.LUT R4, R2, R0, R7, 0xfe, !PT ;  /* 0x0000000002047212 */ /* 0x000fce00078efe07 */
.L_x_11512:
[----:B------:R-:W-:Y:S05]  /*aea0*/  BSYNC.RECONVERGENT B0 ;  /* 0x0000000000007941 */ /* 0x000fea0003800200 */
.L_x_11511:
[----:B------:R-:W0:Y:S02]  /*aeb0*/  F2I.FTZ.TRUNC.NTZ R4, R4 ;  /* 0x0000000400047305 */ /* 0x000e24000021f100 */
[----:B0-----:R-:W-:Y:S01]  /*aec0*/  PRMT R0, R4, 0x7610, R0 ;  /* 0x0000761004007816 */ /* 0x001fe20000000000 */
[----:B------:R-:W-:Y:S06]  /*aed0*/  BRA `(.L_x_11496) ;  /* 0x0000000400107947 */ /* 0x000fec0003800000 */
.L_x_11509:
        /* <DEDUP_REMOVED lines=21> */
.L_x_11518:
[----:B------:R-:W-:Y:S05]  /*b030*/  BSYNC.RECONVERGENT B1 ;  /* 0x0000000000017941 */ /* 0x000fea0003800200 */
.L_x_11517:
[----:B------:R-:W-:Y:S01]  /*b040*/  IMAD.SHL.U32 R0, R0, 0x200000, RZ ;  /* 0x0020000000007824 */ /* 0x000fe200078e00ff */
[----:B------:R-:W-:-:S04]  /*b050*/  LEA R2, R2, 0x37800000, 0x17 ;  /* 0x3780000002027811 */ /* 0x000fc800078eb8ff */
[----:B------:R-:W-:-:S07]  /*b060*/  LOP3.LUT R4, R2, R0, R7, 0xfe, !PT ;  /* 0x0000000002047212 */ /* 0x000fce00078efe07 */
.L_x_11516:
[----:B------:R-:W-:Y:S05]  /*b070*/  BSYNC.RECONVERGENT B0 ;  /* 0x0000000000007941 */ /* 0x000fea0003800200 */
.L_x_11515:
[----:B------:R-:W0:Y:S02]  /*b080*/  F2I.FTZ.TRUNC.NTZ R4, R4 ;  /* 0x0000000400047305 */ /* 0x000e24000021f100 */
[----:B0-----:R-:W-:Y:S01]  /*b090*/  PRMT R0, R4, 0x7610, R0 ;  /* 0x0000761004007816 */ /* 0x001fe20000000000 */
[----:B------:R-:W-:Y:S06]  /*b0a0*/  BRA `(.L_x_11496) ;  /* 0x00000000009c7947 */ /* 0x000fec0003800000 */
.L_x_11508:
        /* <DEDUP_REMOVED lines=14> */
.L_x_11522:
[----:B------:R-:W-:Y:S05]  /*b190*/  BSYNC.RECONVERGENT B0 ;  /* 0x0000000000007941 */ /* 0x000fea0003800200 */
.L_x_11521:
[----:B------:R-:W0:Y:S02]  /*b1a0*/  F2I.FTZ.TRUNC.NTZ R4, R4 ;  /* 0x0000000400047305 */ /* 0x000e24000021f100 */
[----:B0-----:R-:W-:Y:S01]  /*b1b0*/  PRMT R0, R4, 0x7610, R0 ;  /* 0x0000761004007816 */ /* 0x001fe20000000000 */
[----:B------:R-:W-:Y:S06]  /*b1c0*/  BRA `(.L_x_11496) ;  /* 0x0000000000547947 */ /* 0x000fec0003800000 */
.L_x_11495:
        /* <DEDUP_REMOVED lines=16> */
.L_x_11523:
[----:B------:R-:W-:Y:S01]  /*b2d0*/  PRMT R0, RZ, 0x7610, R0 ;  /* 0x00007610ff007816 */ /* 0x000fe20000000000 */
[----:B------:R-:W-:Y:S06]  /*b2e0*/  BRA `(.L_x_11496) ;  /* 0x00000000000c7947 */ /* 0x000fec0003800000 */
.L_x_11520:
[----:B------:R2:W5:Y:S01]  /*b2f0*/  LDG.E.U16 R0, desc[UR36][R2.64] ;  /* 0x0000002402007981 */ /* 0x000562000c1e1500 */
[----:B------:R-:W-:Y:S05]  /*b300*/  BRA `(.L_x_11496) ;  /* 0x0000000000047947 */ /* 0x000fea0003800000 */
.L_x_11519:
[----:B------:R1:W5:Y:S02]  /*b310*/  LDG.E.U16 R0, desc[UR36][R2.64] ;  /* 0x0000002402007981 */ /* 0x000364000c1e1500 */
.L_x_11496:
[----:B012---:R-:W0:Y:S01]  /*b320*/  LDC.U16 R3, c[0x0][0x592] ;  /* 0x00016480ff037b82 */ /* 0x007e220000000400 */
[----:B------:R-:W-:Y:S01]  /*b330*/  UPRMT UR4, UR41, 0x9910, URZ ;  /* 0x0000991029047896 */ /* 0x000fe200080000ff */
[----:B----45:R-:W-:-:S03]  /*b340*/  LOP3.LUT R0, R0, 0xffff, RZ, 0xc0, !PT ;  /* 0x0000ffff00007812 */ /* 0x030fc600078ec0ff */
[----:B------:R-:W-:Y:S01]  /*b350*/  UISETP.GT.AND UP0, UPT, UR4, 0x9, UPT ;  /* 0x000000090400788c */ /* 0x000fe2000bf04270 */
[----:B0-----:R-:W-:Y:S02]  /*b360*/  ISETP.GT.U32.AND P0, PT, R3, 0xf, PT ;  /* 0x0000000f0300780c */ /* 0x001fe40003f04070 */
        /* <DEDUP_REMOVED lines=13> */
.L_x_11527:
[----:B------:R-:W-:Y:S01]  /*b440*/  STG.E.U8 desc[UR36][R16.64], R5 ;  /* 0x0000000510007986 */ /* 0x000fe2000c101124 */
[----:B------:R-:W-:Y:S05]  /*b450*/  EXIT ;  /* 0x000000000000794d */ /* 0x000fea0003800000 */
.L_x_11526:
        /* <DEDUP_REMOVED lines=10> */
.L_x_11530:
[----:B------:R-:W-:-:S05]  /*b500*/  PRMT R3, R5, 0x9910, RZ ;  /* 0x0000991005037816 */ /* 0x000fca00000000ff */
[----:B------:R-:W-:Y:S01]  /*b510*/  STG.E desc[UR36][R16.64], R3 ;  /* 0x0000000310007986 */ /* 0x000fe2000c101924 */
[----:B------:R-:W-:Y:S05]  /*b520*/  EXIT ;  /* 0x000000000000794d */ /* 0x000fea0003800000 */
.L_x_11529:
[----:B------:R-:W-:Y:S01]  /*b530*/  STG.E.U16 desc[UR36][R16.64], R5 ;  /* 0x0000000510007986 */ /* 0x000fe2000c101524 */
[----:B------:R-:W-:Y:S05]  /*b540*/  EXIT ;  /* 0x000000000000794d */ /* 0x000fea0003800000 */
.L_x_11525:
        /* <DEDUP_REMOVED lines=9> */
.L_x_11532:
[----:B------:R-:W0:Y:S02]  /*b5e0*/  I2F.S16 R0, R5 ;  /* 0x0000000500007306 */ /* 0x000e240000101400 */
[----:B0-----:R-:W-:-:S05]  /*b5f0*/  F2FP.F16.F32.PACK_AB R0, RZ, R0 ;  /* 0x00000000ff00723e */ /* 0x001fca00000000ff */
[----:B------:R-:W-:Y:S01]  /*b600*/  STG.E.U16 desc[UR36][R16.64], R0 ;  /* 0x0000000010007986 */ /* 0x000fe2000c101524 */
[----:B------:R-:W-:Y:S05]  /*b610*/  EXIT ;  /* 0x000000000000794d */ /* 0x000fea0003800000 */
.L_x_11531:
        /* <DEDUP_REMOVED lines=10> */
.L_x_11534:
[----:B------:R-:W0:Y:S02]  /*b6c0*/  I2F.S16 R5, R5 ;  /* 0x0000000500057306 */ /* 0x000e240000101400 */
[----:B0-----:R-:W-:-:S04]  /*b6d0*/  F2FP.F16.F32.PACK_AB R3, RZ, R5 ;  /* 0x00000005ff03723e */ /* 0x001fc800000000ff */
[----:B------:R-:W-:-:S05]  /*b6e0*/  PRMT R3, R3, 0x5410, RZ ;  /* 0x0000541003037816 */ /* 0x000fca00000000ff */
[----:B------:R-:W-:Y:S01]  /*b6f0*/  STG.E desc[UR36][R16.64], R3 ;  /* 0x0000000310007986 */ /* 0x000fe2000c101924 */
[----:B------:R-:W-:Y:S05]  /*b700*/  EXIT ;  /* 0x000000000000794d */ /* 0x000fea0003800000 */
.L_x_11533:
[----:B---3--:R-:W0:Y:S02]  /*b710*/  I2F.F64.S16 R2, R5 ;  /* 0x0000000500027312 */ /* 0x008e240000101c00 */
[----:B0-----:R-:W-:Y:S01]  /*b720*/  STG.E.64 desc[UR36][R16.64], R2 ;  /* 0x0000000210007986 */ /* 0x001fe2000c101b24 */
[----:B------:R-:W-:Y:S05]  /*b730*/  EXIT ;  /* 0x000000000000794d */ /* 0x000fea0003800000 */
.L_x_11524:
        /* <DEDUP_REMOVED lines=12> */
.L_x_11538:
        /* <DEDUP_REMOVED lines=17> */
.L_x_11541:
[----:B------:R-:W-:-:S04]  /*b910*/  SHF.R.U32.HI R3, RZ, 0x18, R3 ;  /* 0x00000018ff037819 */ /* 0x000fc80000011603 */
[----:B------:R-:W-:-:S04]  /*b920*/  LOP3.LUT R0, R0, 0x80, R3, 0xf8, !PT ;  /* 0x0000008000007812 */ /* 0x000fc800078ef803 */
[----:B------:R-:W-:-:S07]  /*b930*/  PRMT R8, R0, 0x7610, R8 ;  /* 0x0000761000087816 */ /* 0x000fce0000000008 */
.L_x_11540:
[----:B------:R-:W-:Y:S05]  /*b940*/  BSYNC.RECONVERGENT B0 ;  /* 0x0000000000007941 */ /* 0x000fea0003800200 */
.L_x_11539:
[----:B------:R-:W-:Y:S01]  /*b950*/  STG.E.U8 desc[UR36][R16.64], R8 ;  /* 0x0000000810007986 */ /* 0x000fe2000c101124 */
[----:B------:R-:W-:Y:S05]  /*b960*/  EXIT ;  /* 0x000000000000794d */ /* 0x000fea0003800000 */
.L_x_11537:
        /* <DEDUP_REMOVED lines=17> */
.L_x_11544:
[----:B------:R-:W-:-:S04]  /*ba80*/  SHF.R.U32.HI R3, RZ, 0x18, R3 ;  /* 0x00000018ff037819 */ /* 0x000fc80000011603 */
[----:B------:R-:W-:-:S04]  /*ba90*/  LOP3.LUT R0, R0, 0x80, R3, 0xf8, !PT ;  /* 0x0000008000007812 */ /* 0x000fc800078ef803 */
[----:B------:R-:W-:-:S07]  /*baa0*/  PRMT R8, R0, 0x7610, R8 ;  /* 0x0000761000087816 */ /* 0x000fce0000000008 */
.L_x_11543:
[----:B------:R-:W-:Y:S05]  /*bab0*/  BSYNC.RECONVERGENT B0 ;  /* 0x0000000000007941 */ /* 0x000fea0003800200 */
.L_x_11542:
[----:B------:R-:W-:Y:S01]  /*bac0*/  STG.E.U8 desc[UR36][R16.64], R8 ;  /* 0x0000000810007986 */ /* 0x000fe2000c101124 */
[----:B------:R-:W-:Y:S05]  /*bad0*/  EXIT ;  /* 0x000000000000794d */ /* 0x000fea0003800000 */
.L_x_11536:
        /* <DEDUP_REMOVED lines=22> */
.L_x_11546:
[----:B---3--:R-:W-:-:S04]  /*bc40*/  PRMT R2, R5, 0x9910, RZ ;  /* 0x0000991005027816 */ /* 0x008fc800000000ff */
[----:B------:R-:W-:-:S05]  /*bc50*/  SHF.R.S32.HI R3, RZ, 0x1f, R2 ;  /* 0x0000001fff037819 */ /* 0x000fca0000011402 */
[----:B------:R-:W-:Y:S01]  /*bc60*/  STG.E.64 desc[UR36][R16.64], R2 ;  /* 0x0000000210007986 */ /* 0x000fe2000c101b24 */
[----:B------:R-:W-:Y:S05]  /*bc70*/  EXIT ;  /* 0x000000000000794d */ /* 0x000fea0003800000 */
.L_x_11545:
[----:B------:R-:W-:-:S05]  /*bc80*/  PRMT R3, R5, 0x9910, RZ ;  /* 0x0000991005037816 */ /* 0x000fca00000000ff */
[----:B------:R-:W-:Y:S01]  /*bc90*/  STG.E desc[UR36][R16.64], R3 ;  /* 0x0000000310007986 */ /* 0x000fe2000c101924 */
[----:B------:R-:W-:Y:S05]  /*bca0*/  EXIT ;  /* 0x000000000000794d */ /* 0x000fea0003800000 */
.L_x_11535:
        /* <DEDUP_REMOVED lines=11> */
.L_x_11548:
[----:B------:R-:W-:Y:S01]  /*bd60*/  CS2R R6, SRZ ;  /* 0x0000000000067805 */ /* 0x000fe2000001ff00 */
[----:B------:R-:W0:Y:S04]  /*bd70*/  I2F.F64.S16 R4, R5 ;  /* 0x0000000500047312 */ /* 0x000e280000101c00 */
[----:B0-----:R-:W-:Y:S01]  /*bd80*/  STG.E.128 desc[UR36][R16.64], R4 ;  /* 0x0000000410007986 */ /* 0x001fe2000c101d24 */
[----:B------:R-:W-:Y:S05]  /*bd90*/  EXIT ;  /* 0x000000000000794d */ /* 0x000fea0003800000 */
.L_x_11547:
[----:B------:R-:W-:-:S09]  /*bda0*/  UISETP.NE.AND UP0, UPT, UR4, 0xf, UPT ;  /* 0x0000000f0400788c */ /* 0x000fd2000bf05270 */
[----:B------:R-:W-:Y:S05]  /*bdb0*/  BRA.U !UP0, `(.L_x_11549) ;  /* 0x0000000108e87547 */ /* 0x000fea000b800000 */
[----:B------:R-:W-:-:S09]  /*bdc0*/  UISETP.NE.AND UP0, UPT, UR4, 0x17, UPT ;  /* 0x000000170400788c */ /* 0x000fd2000bf05270 */
[----:B------:R-:W-:Y:S05]  /*bdd0*/  BRA.U !UP0, `(.L_x_11550) ;  /* 0x0000000108907547 */ /* 0x000fea000b800000 */
[----:B------:R-:W-:-:S09]  /*bde0*/  UISETP.NE.AND UP0, UPT, UR4, 0x18, UPT ;  /* 0x000000180400788c */ /* 0x000fd2000bf05270 */
[----:B------:R-:W-:Y:S05]  /*bdf0*/  BRA.U !UP0, `(.L_x_11551) ;  /* 0x0000000108447547 */ /* 0x000fea000b800000 */
.L_x_11528:
        /* <DEDUP_REMOVED lines=16> */
.L_x_11552:
[----:B------:R-:W-:Y:S05]  /*bf00*/  EXIT ;  /* 0x000000000000794d */ /* 0x000fea0003800000 */
.L_x_11551:
        /* <DEDUP_REMOVED lines=13> */
.L_x_11554:
[----:B------:R-:W-:Y:S05]  /*bfe0*/  BSYNC.RECONVERGENT B0 ;  /* 0x0000000000007941 */ /* 0x000fea0003800200 */
.L_x_11553:
[----:B------:R-:W-:-:S05]  /*bff0*/  LOP3.LUT R3, R0, 0x80, R3, 0xf8, !PT ;  /* 0x0000008000037812 */ /* 0x000fca00078ef803 */
[----:B------:R-:W-:Y:S01]  /*c000*/  STG.E.U8 desc[UR36][R16.64], R3 ;  /* 0x0000000310007986 */ /* 0x000fe2000c101124 */
[----:B------:R-:W-:Y:S05]  /*c010*/  EXIT ;  /* 0x000000000000794d */ /* 0x000fea0003800000 */
.L_x_11550:
        /* <DEDUP_REMOVED lines=12> */
.L_x_11556:
[----:B------:R-:W-:Y:S01]  /*c0e0*/  IMAD.MOV.U32 R0, RZ, RZ, 0x7f ;  /* 0x0000007fff007424 */ /* 0x000fe200078e00ff */
[----:B------:R-:W-:-:S04]  /*c0f0*/  ISETP.GT.U32.AND P0, PT, R2, 0x7f800000, PT ;  /* 0x7f8000000200780c */ /* 0x000fc80003f04070 */
[----:B------:R-:W-:-:S09]  /*c100*/  SEL R0, R0, 0x7c, P0 ;  /* 0x0000007c00007807 */ /* 0x000fd20000000000 */
.L_x_11557:
[----:B------:R-:W-:Y:S05]  /*c110*/  BSYNC.RECONVERGENT B0 ;  /* 0x0000000000007941 */ /* 0x000fea0003800200 */
.L_x_11555:
[----:B------:R-:W-:-:S04]  /*c120*/  SHF.R.U32.HI R3, RZ, 0x18, R3 ;  /* 0x00000018ff037819 */ /* 0x000fc80000011603 */
[----:B------:R-:W-:-:S05]  /*c130*/  LOP3.LUT R3, R0, 0x80, R3, 0xf8, !PT ;  /* 0x0000008000037812 */ /* 0x000fca00078ef803 */
[----:B------:R-:W-:Y:S01]  /*c140*/  STG.E.U8 desc[UR36][R16.64], R3 ;  /* 0x0000000310007986 */ /* 0x000fe2000c101124 */
[----:B------:R-:W-:Y:S05]  /*c150*/  EXIT ;  /* 0x000000000000794d */ /* 0x000fea0003800000 */
.L_x_11549:
[----:B------:R-:W0:Y:S02]  /*c160*/  I2F.S16 R0, R5 ;  /* 0x0000000500007306 */ /* 0x000e240000101400 */
[----:B0-----:R-:W-:-:S05]  /*c170*/  F2FP.BF16.F32.PACK_AB R0, RZ, R0 ;  /* 0x00000000ff00723e */ /* 0x001fca00000010ff */
[----:B------:R-:W-:Y:S01]  /*c180*/  STG.E.U16 desc[UR36][R16.64], R0 ;  /* 0x0000000010007986 */ /* 0x000fe2000c101524 */
[----:B------:R-:W-:Y:S05]  /*c190*/  EXIT ;  /* 0x000000000000794d */ /* 0x000fea0003800000 */
.L_x_11558:
        /* <DEDUP_REMOVED lines=14> */
.L_x_20876:


//--------------------- .text._ZN2at6native27unrolled_elementwise_kernelINS0_13BUnaryFunctorIsssZZZNS0_18lshift_kernel_cudaERNS_18TensorIteratorBaseEENKUlvE_clEvENKUlvE3_clEvEUlssE_EESt5arrayIPcLm2EELi4E23TrivialOffsetCalculatorILi1EjESD_NS0_6memory12LoadWithCastILi1EEENSE_13StoreWithCastILi1EEEEEviT_T0_T2_T3_T4_T5_ --------------------------
	.section	.text._ZN2at6native27unrolled_elementwise_kernelINS0_13BUnaryFunctorIsssZZZNS0_18lshift_kernel_cudaERNS_18TensorIteratorBaseEENKUlvE_clEvENKUlvE3_clEvEUlssE_EESt5arrayIPcLm2EELi4E23TrivialOffsetCalculatorILi1EjESD_NS0_6memory12LoadWithCastILi1EEENSE_13StoreWithCastILi1EEEEEviT_T0_T2_T3_T4_T5_,"ax",@progbits
	.align	128
        .global         _ZN2at6native27unrolled_elementwise_kernelINS0_13BUnaryFunctorIsssZZZNS0_18lshift_kernel_cudaERNS_18TensorIteratorBaseEENKUlvE_clEvENKUlvE3_clEvEUlssE_EESt5arrayIPcLm2EELi4E23TrivialOffsetCalculatorILi1EjESD_NS0_6memory12LoadWithCastILi1EEENSE_13StoreWithCastILi1EEEEEviT_T0_T2_T3_T4_T5_
        .type           _ZN2at6native27unrolled_elementwise_kernelINS0_13BUnaryFunctorIsssZZZNS0_18lshift_kernel_cudaERNS_18TensorIteratorBaseEENKUlvE_clEvENKUlvE3_clEvEUlssE_EESt5arrayIPcLm2EELi4E23TrivialOffsetCalculatorILi1EjESD_NS0_6memory12LoadWithCastILi1EEENSE_13StoreWithCastILi1EEEEEviT_T0_T2_T3_T4_T5_,@function
        .size           _ZN2at6native27unrolled_elementwise_kernelINS0_13BUnaryFunctorIsssZZZNS0_18lshift_kernel_cudaERNS_18TensorIteratorBaseEENKUlvE_clEvENKUlvE3_clEvEUlssE_EESt5arrayIPcLm2EELi4E23TrivialOffsetCalculatorILi1EjESD_NS0_6memory12LoadWithCastILi1EEENSE_13StoreWithCastILi1EEEEEviT_T0_T2_T3_T4_T5_,(.L_x_20877 - _ZN2at6native27unrolled_elementwise_kernelINS0_13BUnaryFunctorIsssZZZNS0_18lshift_kernel_cudaERNS_18TensorIteratorBaseEENKUlvE_clEvENKUlvE3_clEvEUlssE_EESt5arrayIPcLm2EELi4E23TrivialOffsetCalculatorILi1EjESD_NS0_6memory12LoadWithCastILi1EEENSE_13StoreWithCastILi1EEEEEviT_T0_T2_T3_T4_T5_)
        .other          _ZN2at6native27unrolled_elementwise_kernelINS0_13BUnaryFunctorIsssZZZNS0_18lshift_kernel_cudaERNS_18TensorIteratorBaseEENKUlvE_clEvENKUlvE3_clEvEUlssE_EESt5arrayIPcLm2EELi4E23TrivialOffsetCalculatorILi1EjESD_NS0_6memory12LoadWithCastILi1EEENSE_13StoreWithCastILi1EEEEEviT_T0_T2_T3_T4_T5_,@"STO_CUDA_ENTRY STV_DEFAULT"
_ZN2at6native27unrolled_elementwise_kernelINS0_13BUnaryFunctorIsssZZZNS0_18lshift_kernel_cudaERNS_18TensorIteratorBaseEENKUlvE_clEvENKUlvE3_clEvEUlssE_EESt5arrayIPcLm2EELi4E23TrivialOffsetCalculatorILi1EjESD_NS0_6memory12LoadWithCastILi1EEENSE_13StoreWithCastILi1EEEEEviT_T0_T2_T3_T4_T5_:
.text._ZN2at6native27unrolled_elementwise_kernelINS0_13BUnaryFunctorIsssZZZNS0_18lshift_kernel_cudaERNS_18TensorIteratorBaseEENKUlvE_clEvENKUlvE3_clEvEUlssE_EESt5arrayIPcLm2EELi4E23TrivialOffsetCalculatorILi1EjESD_NS0_6memory12LoadWithCastILi1EEENSE_13StoreWithCastILi1EEEEEviT_T0_T2_T3_T4_T5_:
        /* <DEDUP_REMOVED lines=31> */
.L_x_11564:
[----:B------:R3:W5:Y:S01]  /*01f0*/  LDG.E.U8 R19, desc[UR36][R4.64] ;  /* 0x0000002404137981 */ /* 0x000762000c1e1100 */
[----:B------:R-:W-:Y:S05]  /*0200*/  BRA `(.L_x_11566) ;  /* 0x0000000c00507947 */ /* 0x000fea0003800000 */
.L_x_11563:
        /* <DEDUP_REMOVED lines=8> */
.L_x_11568:
[----:B------:R1:W5:Y:S01]  /*0290*/  LDG.E.U16 R19, desc[UR36][R4.64] ;  /* 0x0000002404137981 */ /* 0x000362000c1e1500 */
[----:B------:R-:W-:Y:S05]  /*02a0*/  BRA `(.L_x_11566) ;  /* 0x0000000c00287947 */ /* 0x000fea0003800000 */
.L_x_11567:
[----:B------:R2:W5:Y:S01]  /*02b0*/  LDG.E.U16 R19, desc[UR36][R4.64] ;  /* 0x0000002404137981 */ /* 0x000562000c1e1500 */
[----:B------:R-:W-:Y:S05]  /*02c0*/  BRA `(.L_x_11566) ;  /* 0x0000000c00207947 */ /* 0x000fea0003800000 */
.L_x_11562:
        /* <DEDUP_REMOVED lines=9> */
.L_x_11570:
[----:B------:R-:W2:Y:S02]  /*0360*/  LDG.E.U16 R0, desc[UR36][R4.64] ;  /* 0x0000002404007981 */ /* 0x000ea4000c1e1500 */
[----:B--2---:R-:W-:-:S06]  /*0370*/  HADD2.F32 R0, -RZ, R0.H0_H0 ;  /* 0x20000000ff007230 */ /* 0x004fcc0000004100 */
[----:B------:R-:W0:Y:S02]  /*0380*/  F2I.FTZ.TRUNC.NTZ R0, R0 ;  /* 0x0000000000007305 */ /* 0x000e24000021f100 */
[----:B0-----:R-:W-:Y:S01]  /*0390*/  PRMT R19, R0, 0x7610, R19 ;  /* 0x0000761000137816 */ /* 0x001fe20000000013 */
[----:B------:R-:W-:Y:S06]  /*03a0*/  BRA `(.L_x_11566) ;  /* 0x0000000800e87947 */ /* 0x000fec0003800000 */
.L_x_11569:
        /* <DEDUP_REMOVED lines=9> */
.L_x_11572:
[----:B------:R-:W2:Y:S02]  /*0440*/  LDG.E.U16 R4, desc[UR36][R4.64] ;  /* 0x0000002404047981 */ /* 0x000ea4000c1e1500 */
[----:B--2---:R-:W-:-:S06]  /*0450*/  HADD2.F32 R0, -RZ, R4.H0_H0 ;  /* 0x20000004ff007230 */ /* 0x004fcc0000004100 */
[----:B------:R-:W0:Y:S02]  /*0460*/  F2I.FTZ.TRUNC.NTZ R0, R0 ;  /* 0x0000000000007305 */ /* 0x000e24000021f100 */
[----:B0-----:R-:W-:Y:S01]  /*0470*/  PRMT R19, R0, 0x7610, R19 ;  /* 0x0000761000137816 */ /* 0x001fe20000000013 */
[----:B------:R-:W-:Y:S06]  /*0480*/  BRA `(.L_x_11566) ;  /* 0x0000000800b07947 */ /* 0x000fec0003800000 */
.L_x_11571:
[----:B------:R-:W2:Y:S02]  /*0490*/  LDG.E.64 R4, desc[UR36][R4.64] ;  /* 0x0000002404047981 */ /* 0x000ea4000c1e1b00 */
[----:B--2---:R0:W1:Y:S02]  /*04a0*/  F2I.F64.TRUNC R19, R4 ;  /* 0x0000000400137311 */ /* 0x004064000030d100 */
[----:B01----:R-:W-:Y:S05]  /*04b0*/  BRA `(.L_x_11566) ;  /* 0x0000000800a47947 */ /* 0x003fea0003800000 */
.L_x_11561:
        /* <DEDUP_REMOVED lines=12> */
.L_x_11575:
[----:B------:R-:W2:Y:S02]  /*0580*/  LDG.E.64 R4, desc[UR36][R4.64] ;  /* 0x0000002404047981 */ /* 0x000ea4000c1e1b00 */
[----:B--2---:R0:W1:Y:S02]  /*0590*/  F2I.F64.TRUNC R19, R4 ;  /* 0x0000000400137311 */ /* 0x004064000030d100 */
[----:B01----:R-:W-:Y:S05]  /*05a0*/  BRA `(.L_x_11566) ;  /* 0x0000000800687947 */ /* 0x003fea0003800000 */
.L_x_11574:
        /* <DEDUP_REMOVED lines=27> */
.L_x_11577:
        /* <DEDUP_REMOVED lines=15> */
.L_x_11576:
[----:B------:R-:W2:Y:S02]  /*0850*/  LDG.E.U16 R0, desc[UR36][R4.64] ;  /* 0x0000002404007981 */ /* 0x000ea4000c1e1500 */
[----:B--2---:R-:W-:-:S06]  /*0860*/  IMAD.U32 R0, R0, 0x10000, RZ ;  /* 0x0001000000007824 */ /* 0x004fcc00078e00ff */
[----:B------:R-:W0:Y:S02]  /*0870*/  F2I.FTZ.TRUNC.NTZ R0, R0 ;  /* 0x0000000000007305 */ /* 0x000e24000021f100 */
[----:B0-----:R-:W-:Y:S01]  /*0880*/  PRMT R19, R0, 0x7610, R19 ;  /* 0x0000761000137816 */ /* 0x001fe20000000013 */
[----:B------:R-:W-:Y:S06]  /*0890*/  BRA `(.L_x_11566) ;  /* 0x0000000400ac7947 */ /* 0x000fec0003800000 */
.L_x_11573:
        /* <DEDUP_REMOVED lines=10> */
.L_x_11580:
        /* <DEDUP_REMOVED lines=21> */
.L_x_11584:
[----:B------:R-:W-:Y:S05]  /*0a90*/  BSYNC.RECONVERGENT B1 ;  /* 0x0000000000017941 */ /* 0x000fea0003800200 */
.L_x_11583:
[----:B------:R-:W-:Y:S01]  /*0aa0*/  IMAD.SHL.U32 R0, R0, 0x100000, RZ ;  /* 0x0010000000007824 */ /* 0x000fe200078e00ff */
[----:B------:R-:W-:-:S04]  /*0ab0*/  LEA R3, R3, 0x3b800000, 0x17 ;  /* 0x3b80000003037811 */ /* 0x000fc800078eb8ff */
[----:B------:R-:W-:-:S07]  /*0ac0*/  LOP3.LUT R0, R3, R0, R7, 0xfe, !PT ;  /* 0x0000000003007212 */ /* 0x000fce00078efe07 */
.L_x_11582:
[----:B------:R-:W-:Y:S05]  /*0ad0*/  BSYNC.RECONVERGENT B0 ;  /* 0x0000000000007941 */ /* 0x000fea0003800200 */
.L_x_11581:
[----:B------:R-:W0:Y:S02]  /*0ae0*/  F2I.FTZ.TRUNC.NTZ R0, R0 ;  /* 0x0000000000007305 */ /* 0x000e24000021f100 */
[----:B0-----:R-:W-:Y:S01]  /*0af0*/  PRMT R19, R0, 0x7610, R19 ;  /* 0x0000761000137816 */ /* 0x001fe20000000013 */
[----:B------:R-:W-:Y:S06]  /*0b00*/  BRA `(.L_x_11566) ;  /* 0x0000000400107947 */ /* 0x000fec0003800000 */
.L_x_11579:
        /* <DEDUP_REMOVED lines=21> */
.L_x_11588:
[----:B------:R-:W-:Y:S05]  /*0c60*/  BSYNC.RECONVERGENT B1 ;  /* 0x0000000000017941 */ /* 0x000fea0003800200 */
.L_x_11587:
[----:B------:R-:W-:Y:S01]  /*0c70*/  IMAD.SHL.U32 R0, R0, 0x200000, RZ ;  /* 0x0020000000007824 */ /* 0x000fe200078e00ff */
[----:B------:R-:W-:-:S04]  /*0c80*/  LEA R3, R3, 0x37800000, 0x17 ;  /* 0x3780000003037811 */ /* 0x000fc800078eb8ff */
[----:B------:R-:W-:-:S07]  /*0c90*/  LOP3.LUT R0, R3, R0, R7, 0xfe, !PT ;  /* 0x0000000003007212 */ /* 0x000fce00078efe07 */
.L_x_11586:
[----:B------:R-:W-:Y:S05]  /*0ca0*/  BSYNC.RECONVERGENT B0 ;  /* 0x0000000000007941 */ /* 0x000fea0003800200 */
.L_x_11585:
[----:B------:R-:W0:Y:S02]  /*0cb0*/  F2I.FTZ.TRUNC.NTZ R0, R0 ;  /* 0x0000000000007305 */ /* 0x000e24000021f100 */
[----:B0-----:R-:W-:Y:S01]  /*0cc0*/  PRMT R19, R0, 0x7610, R19 ;  /* 0x0000761000137816 */ /* 0x001fe20000000013 */
[----:B------:R-:W-:Y:S06]  /*0cd0*/  BRA `(.L_x_11566) ;  /* 0x00000000009c7947 */ /* 0x000fec0003800000 */
.L_x_11578:
[----:B------:R-:W-:-:S09]  /*0ce0*/  UISETP.NE.AND UP0, UPT, UR4, 0x1c, UPT ;  /* 0x0000001c0400788c */ /* 0x000fd2000bf05270 */
[----:B------:R-:W-:Y:S05]  /*0cf0*/  BRA.U !UP0, `(.L_x_11589) ;  /* 0x0000000108907547 */ /* 0x000fea000b800000 */
[----:B------:R-:W-:-:S09]  /*0d00*/  UISETP.NE.AND UP0, UPT, UR4, 0x1d, UPT ;  /* 0x0000001d0400788c */ /* 0x000fd2000bf05270 */
[----:B------:R-:W-:Y:S05]  /*0d10*/  BRA.U !UP0, `(.L_x_11590) ;  /* 0x0000000108807547 */ /* 0x000fea000b800000 */
[----:B------:R-:W-:-:S09]  /*0d20*/  UISETP.NE.AND UP0, UPT, UR4, 0x2c, UPT ;  /* 0x0000002c0400788c */ /* 0x000fd2000bf05270 */
[----:B------:R-:W-:Y:S05]  /*0d30*/  BRA.U !UP0, `(.L_x_11591) ;  /* 0x0000000108487547 */ /* 0x000fea000b800000 */
.L_x_11565:
        /* <DEDUP_REMOVED lines=16> */
.L_x_11592:
[----:B------:R-:W-:Y:S01]  /*0e40*/  PRMT R19, RZ, 0x7610, R19 ;  /* 0x00007610ff137816 */ /* 0x000fe20000000013 */
[----:B------:R-:W-:Y:S06]  /*0e50*/  BRA `(.L_x_11566) ;  /* 0x00000000003c7947 */ /* 0x000fec0003800000 */
.L_x_11591:
        /* <DEDUP_REMOVED lines=8> */
.L_x_11594:
[----:B------:R-:W-:Y:S05]  /*0ee0*/  BSYNC.RECONVERGENT B0 ;  /* 0x0000000000007941 */ /* 0x000fea0003800200 */
.L_x_11593:
[----:B------:R-:W0:Y:S02]  /*0ef0*/  F2I.FTZ.TRUNC.NTZ R0, R0 ;  /* 0x0000000000007305 */ /* 0x000e24000021f100 */
[----:B0-----:R-:W-:Y:S01]  /*0f00*/  PRMT R19, R0, 0x7610, R19 ;  /* 0x0000761000137816 */ /* 0x001fe20000000013 */
[----:B------:R-:W-:Y:S06]  /*0f10*/  BRA `(.L_x_11566) ;  /* 0x00000000000c7947 */ /* 0x000fec0003800000 */
.L_x_11590:
[----:B------:R0:W5:Y:S01]  /*0f20*/  LDG.E.U16 R19, desc[UR36][R4.64] ;  /* 0x0000002404137981 */ /* 0x000162000c1e1500 */
[----:B------:R-:W-:Y:S05]  /*0f30*/  BRA `(.L_x_11566) ;  /* 0x0000000000047947 */ /* 0x000fea0003800000 */
.L_x_11589:
[----:B------:R0:W5:Y:S02]  /*0f40*/  LDG.E.U16 R19, desc[UR36][R4.64] ;  /* 0x0000002404137981 */ /* 0x000164000c1e1500 */
.L_x_11566:
[----:B-1---5:R-:W-:Y:S01]  /*0f50*/  LOP3.LUT R19, R19, 0xffff, RZ, 0xc0, !PT ;  /* 0x0000ffff13137812 */ /* 0x022fe200078ec0ff */
[----:B------:R-:W-:-:S07]  /*0f60*/  VIADD R25, R17, 0x80 ;  /* 0x0000008011197836 */ /* 0x000fce0000000000 */
.L_x_11560:
[----:B------:R-:W-:Y:S05]  /*0f70*/  BSYNC.RECONVERGENT B6 ;  /* 0x0000000000067941 */ /* 0x000fea0003800200 */
.L_x_11559:
[----:B------:R-:W-:Y:S01]  /*0f80*/  ISETP.GE.AND P0, PT, R25, R16, PT ;  /* 0x000000101900720c */ /* 0x000fe20003f06270 */
[----:B------:R-:W-:Y:S01]  /*0f90*/  BSSY.RECONVERGENT B6, `(.L_x_11595) ;  /* 0x00000ee000067945 */ /* 0x000fe20003800200 */
[----:B------:R-:W-:-:S11]  /*0fa0*/  IMAD.MOV.U32 R22, RZ, RZ, RZ ;  /* 0x000000ffff167224 */ /* 0x000fd600078e00ff */
[----:B------:R-:W-:Y:S05]  /*0fb0*/  @P0 BRA `(.L_x_11596) ;  /* 0x0000000c00ac0947 */ /* 0x000fea0003800000 */
[----:B0-234-:R-:W0:Y:S01]  /*0fc0*/  LDC.64 R4, c[0x0][0x390] ;  /* 0x0000e400ff047b82 */ /* 0x01de220000000a00 */
        /* <DEDUP_REMOVED lines=18> */
.L_x_11600:
[----:B------:R0:W5:Y:S01]  /*10f0*/  LDG.E.U8 R22, desc[UR36][R4.64] ;  /* 0x0000002404167981 */ /* 0x000162000c1e1100 */
[----:B------:R-:W-:Y:S05]  /*1100*/  BRA `(.L_x_11602) ;  /* 0x0000000c00507947 */ /* 0x000fea0003800000 */
.L_x_11599:
        /* <DEDUP_REMOVED lines=8> */
.L_x_11604:
[----:B------:R0:W5:Y:S01]  /*1190*/  LDG.E.U16 R22, desc[UR36][R4.64] ;  /* 0x0000002404167981 */ /* 0x000162000c1e1500 */
[----:B------:R-:W-:Y:S05]  /*11a0*/  BRA `(.L_x_11602) ;  /* 0x0000000c00287947 */ /* 0x000fea0003800000 */
.L_x_11603:
[----:B------:R0:W5:Y:S01]  /*11b0*/  LDG.E.U16 R22, desc[UR36][R4.64] ;  /* 0x0000002404167981 */ /* 0x000162000c1e1500 */
[----:B------:R-:W-:Y:S05]  /*11c0*/  BRA `(.L_x_11602) ;  /* 0x0000000c00207947 */ /* 0x000fea0003800000 */
.L_x_11598:
        /* <DEDUP_REMOVED lines=9> */
.L_x_11606:
[----:B------:R-:W2:Y:S02]  /*1260*/  LDG.E.U16 R0, desc[UR36][R4.64] ;  /* 0x0000002404007981 */ /* 0x000ea4000c1e1500 */
[----:B--2---:R-:W-:-:S06]  /*1270*/  HADD2.F32 R0, -RZ, R0.H0_H0 ;  /* 0x20000000ff007230 */ /* 0x004fcc0000004100 */
[----:B------:R-:W0:Y:S02]  /*1280*/  F2I.FTZ.TRUNC.NTZ R0, R0 ;  /* 0x0000000000007305 */ /* 0x000e24000021f100 */
[----:B0-----:R-:W-:Y:S01]  /*1290*/  PRMT R22, R0, 0x7610, R22 ;  /* 0x0000761000167816 */ /* 0x001fe20000000016 */
[----:B------:R-:W-:Y:S06]  /*12a0*/  BRA `(.L_x_11602) ;  /* 0x0000000800e87947 */ /* 0x000fec0003800000 */
.L_x_11605:
        /* <DEDUP_REMOVED lines=9> */
.L_x_11608:
[----:B------:R-:W2:Y:S02]  /*1340*/  LDG.E.U16 R4, desc[UR36][R4.64] ;  /* 0x0000002404047981 */ /* 0x000ea4000c1e1500 */
[----:B--2---:R-:W-:-:S06]  /*1350*/  HADD2.F32 R0, -RZ, R4.H0_H0 ;  /* 0x20000004ff007230 */ /* 0x004fcc0000004100 */
[----:B------:R-:W0:Y:S02]  /*1360*/  F2I.FTZ.TRUNC.NTZ R0, R0 ;  /* 0x0000000000007305 */ /* 0x000e24000021f100 */
[----:B0-----:R-:W-:Y:S01]  /*1370*/  PRMT R22, R0, 0x7610, R22 ;  /* 0x0000761000167816 */ /* 0x001fe20000000016 */
[----:B------:R-:W-:Y:S06]  /*1380*/  BRA `(.L_x_11602) ;  /* 0x0000000800b07947 */ /* 0x000fec0003800000 */
.L_x_11607:
[----:B------:R-:W2:Y:S02]  /*1390*/  LDG.E.64 R4, desc[UR36][R4.64] ;  /* 0x0000002404047981 */ /* 0x000ea4000c1e1b00 */
[----:B--2---:R0:W1:Y:S02]  /*13a0*/  F2I.F64.TRUNC R22, R4 ;  /* 0x0000000400167311 */ /* 0x004064000030d100 */
[----:B01----:R-:W-:Y:S05]  /*13b0*/  BRA `(.L_x_11602) ;  /* 0x0000000800a47947 */ /* 0x003fea0003800000 */
.L_x_11597:
        /* <DEDUP_REMOVED lines=12> */
.L_x_11611:
[----:B------:R-:W2:Y:S02]  /*1480*/  LDG.E.64 R4, desc[UR36][R4.64] ;  /* 0x0000002404047981 */ /* 0x000ea4000c1e1b00 */
[----:B--2---:R0:W1:Y:S02]  /*1490*/  F2I.F64.TRUNC R22, R4 ;  /* 0x0000000400167311 */ /* 0x004064000030d100 */
[----:B01----:R-:W-:Y:S05]  /*14a0*/  BRA `(.L_x_11602) ;  /* 0x0000000800687947 */ /* 0x003fea0003800000 */
.L_x_11610:
        /* <DEDUP_REMOVED lines=27> */
.L_x_11613:
        /* <DEDUP_REMOVED lines=15> */
.L_x_11612:
[----:B------:R-:W2:Y:S02]  /*1750*/  LDG.E.U16 R0, desc[UR36][R4.64] ;  /* 0x0000002404007981 */ /* 0x000ea4000c1e1500 */
[----:B--2---:R-:W-:-:S06]  /*1760*/  IMAD.U32 R0, R0, 0x10000, RZ ;  /* 0x0001000000007824 */ /* 0x004fcc00078e00ff */
[----:B------:R-:W0:Y:S02]  /*1770*/  F2I.FTZ.TRUNC.NTZ R0, R0 ;  /* 0x0000000000007305 */ /* 0x000e24000021f100 */
[----:B0-----:R-:W-:Y:S01]  /*1780*/  PRMT R22, R0, 0x7610, R22 ;  /* 0x0000761000167816 */ /* 0x001fe20000000016 */
[----:B------:R-:W-:Y:S06]  /*1790*/  BRA `(.L_x_11602) ;  /* 0x0000000400ac7947 */ /* 0x000fec0003800000 */
.L_x_11609:
        /* <DEDUP_REMOVED lines=10> */
.L_x_11616:
        /* <DEDUP_REMOVED lines=21> */
.L_x_11620:
[----:B------:R-:W-:Y:S05]  /*1990*/  BSYNC.RECONVERGENT B1 ;  /* 0x0000000000017941 */ /* 0x000fea0003800200 */
.L_x_11619:
[----:B------:R-:W-:Y:S01]  /*19a0*/  IMAD.SHL.U32 R0, R0, 0x100000, RZ ;  /* 0x0010000000007824 */ /* 0x000fe200078e00ff */
[----:B------:R-:W-:-:S04]  /*19b0*/  LEA R3, R3, 0x3b800000, 0x17 ;  /* 0x3b80000003037811 */ /* 0x000fc800078eb8ff */
[----:B------:R-:W-:-:S07]  /*19c0*/  LOP3.LUT R0, R3, R0, R7, 0xfe, !PT ;  /* 0x0000000003007212 */ /* 0x000fce00078efe07 */
.L_x_11618:
[----:B------:R-:W-:Y:S05]  /*19d0*/  BSYNC.RECONVERGENT B0 ;  /* 0x0000000000007941 */ /* 0x000fea0003800200 */
.L_x_11617:
[----:B------:R-:W0:Y:S02]  /*19e0*/  F2I.FTZ.TRUNC.NTZ R0, R0 ;  /* 0x0000000000007305 */ /* 0x000e24000021f100 */
[----:B0-----:R-:W-:Y:S01]  /*19f0*/  PRMT R22, R0, 0x7610, R22 ;  /* 0x0000761000167816 */ /* 0x001fe20000000016 */
[----:B------:R-:W-:Y:S06]  /*1a00*/  BRA `(.L_x_11602) ;  /* 0x0000000400107947 */ /* 0x000fec0003800000 */
.L_x_11615:
        /* <DEDUP_REMOVED lines=21> */
.L_x_11624:
[----:B------:R-:W-:Y:S05]  /*1b60*/  BSYNC.RECONVERGENT B1 ;  /* 0x0000000000017941 */ /* 0x000fea0003800200 */
.L_x_11623:
[----:B------:R-:W-:Y:S01]  /*1b70*/  IMAD.SHL.U32 R0, R0, 0x200000, RZ ;  /* 0x0020000000007824 */ /* 0x000fe200078e00ff */
[----:B------:R-:W-:-:S04]  /*1b80*/  LEA R3, R3, 0x37800000, 0x17 ;  /* 0x3780000003037811 */ /* 0x000fc800078eb8ff */
[----:B------:R-:W-:-:S07]  /*1b90*/  LOP3.LUT R0, R3, R0, R7, 0xfe, !PT ;  /* 0x0000000003007212 */ /* 0x000fce00078efe07 */
.L_x_11622:
[----:B------:R-:W-:Y:S05]  /*1ba0*/  BSYNC.RECONVERGENT B0 ;  /* 0x0000000000007941 */ /* 0x000fea0003800200 */
.L_x_11621:
[----:B------:R-:W0:Y:S02]  /*1bb0*/  F2I.FTZ.TRUNC.NTZ R0, R0 ;  /* 0x0000000000007305 */ /* 0x000e24000021f100 */
[----:B0-----:R-:W-:Y:S01]  /*1bc0*/  PRMT R22, R0, 0x7610, R22 ;  /* 0x0000761000167816 */ /* 0x001fe20000000016 */
[----:B------:R-:W-:Y:S06]  /*1bd0*/  BRA `(.L_x_11602) ;  /* 0x00000000009c7947 */ /* 0x000fec0003800000 */
.L_x_11614:
        /* <DEDUP_REMOVED lines=14> */
.L_x_11628:
[----:B------:R-:W-:Y:S05]  /*1cc0*/  BSYNC.RECONVERGENT B0 ;  /* 0x0000000000007941 */ /* 0x000fea0003800200 */
.L_x_11627:
[----:B------:R-:W0:Y:S02]  /*1cd0*/  F2I.FTZ.TRUNC.NTZ R0, R0 ;  /* 0x0000000000007305 */ /* 0x000e24000021f100 */
[----:B0-----:R-:W-:Y:S01]  /*1ce0*/  PRMT R22, R0, 0x7610, R22 ;  /* 0x0000761000167816 */ /* 0x001fe20000000016 */
[----:B------:R-:W-:Y:S06]  /*1cf0*/  BRA `(.L_x_11602) ;  /* 0x0000000000547947 */ /* 0x000fec0003800000 */
.L_x_11601:
        /* <DEDUP_REMOVED lines=16> */
.L_x_11629:
[----:B------:R-:W-:Y:S01]  /*1e00*/  PRMT R22, RZ, 0x7610, R22 ;  /* 0x00007610ff167816 */ /* 0x000fe20000000016 */
[----:B------:R-:W-:Y:S06]  /*1e10*/  BRA `(.L_x_11602) ;  /* 0x00000000000c7947 */ /* 0x000fec0003800000 */
.L_x_11626:
[----:B------:R1:W5:Y:S01]  /*1e20*/  LDG.E.U16 R22, desc[UR36][R4.64] ;  /* 0x0000002404167981 */ /* 0x000362000c1e1500 */
[----:B------:R-:W-:Y:S05]  /*1e30*/  BRA `(.L_x_11602) ;  /* 0x0000000000047947 */ /* 0x000fea0003800000 */
.L_x_11625:
[----:B------:R0:W5:Y:S02]  /*1e40*/  LDG.E.U16 R22, desc[UR36][R4.64] ;  /* 0x0000002404167981 */ /* 0x000164000c1e1500 */
.L_x_11602:
[----:B------:R-:W-:Y:S01]  /*1e50*/  VIADD R25, R25, 0x80 ;  /* 0x0000008019197836 */ /* 0x000fe20000000000 */
[----:B-1--45:R-:W-:-:S07]  /*1e60*/  LOP3.LUT R22, R22, 0xffff, RZ, 0xc0, !PT ;  /* 0x0000ffff16167812 */ /* 0x032fce00078ec0ff */
.L_x_11596:
[----:B------:R-:W-:Y:S05]  /*1e70*/  BSYNC.RECONVERGENT B6 ;  /* 0x0000000000067941 */ /* 0x000fea0003800200 */
.L_x_11595:
        /* <DEDUP_REMOVED lines=23> */
.L_x_11635:
[----:B------:R0:W5:Y:S01]  /*1ff0*/  LDG.E.U8 R23, desc[UR36][R4.64] ;  /* 0x0000002404177981 */ /* 0x000162000c1e1100 */
[----:B------:R-:W-:Y:S05]  /*2000*/  BRA `(.L_x_11637) ;  /* 0x0000000c00507947 */ /* 0x000fea0003800000 */
.L_x_11634:
        /* <DEDUP_REMOVED lines=8> */
.L_x_11639:
[----:B------:R0:W5:Y:S01]  /*2090*/  LDG.E.U16 R23, desc[UR36][R4.64] ;  /* 0x0000002404177981 */ /* 0x000162000c1e1500 */
[----:B------:R-:W-:Y:S05]  /*20a0*/  BRA `(.L_x_11637) ;  /* 0x0000000c00287947 */ /* 0x000fea0003800000 */
.L_x_11638:
[----:B------:R0:W5:Y:S01]  /*20b0*/  LDG.E.U16 R23, desc[UR36][R4.64] ;  /* 0x0000002404177981 */ /* 0x000162000c1e1500 */
[----:B------:R-:W-:Y:S05]  /*20c0*/  BRA `(.L_x_11637) ;  /* 0x0000000c00207947 */ /* 0x000fea0003800000 */
.L_x_11633:
        /* <DEDUP_REMOVED lines=9> */
.L_x_11641:
[----:B------:R-:W2:Y:S02]  /*2160*/  LDG.E.U16 R0, desc[UR36][R4.64] ;  /* 0x0000002404007981 */ /* 0x000ea4000c1e1500 */
[----:B--2---:R-:W-:-:S06]  /*2170*/  HADD2.F32 R0, -RZ, R0.H0_H0 ;  /* 0x20000000ff007230 */ /* 0x004fcc0000004100 */
[----:B------:R-:W0:Y:S02]  /*2180*/  F2I.FTZ.TRUNC.NTZ R0, R0 ;  /* 0x0000000000007305 */ /* 0x000e24000021f100 */
[----:B0-----:R-:W-:Y:S01]  /*2190*/  PRMT R23, R0, 0x7610, R23 ;  /* 0x0000761000177816 */ /* 0x001fe20000000017 */
[----:B------:R-:W-:Y:S06]  /*21a0*/  BRA `(.L_x_11637) ;  /* 0x0000000800e87947 */ /* 0x000fec0003800000 */
.L_x_11640:
        /* <DEDUP_REMOVED lines=9> */
.L_x_11643:
[----:B------:R-:W2:Y:S02]  /*2240*/  LDG.E.U16 R4, desc[UR36][R4.64] ;  /* 0x0000002404047981 */ /* 0x000ea4000c1e1500 */
[----:B--2---:R-:W-:-:S06]  /*2250*/  HADD2.F32 R0, -RZ, R4.H0_H0 ;  /* 0x20000004ff007230 */ /* 0x004fcc0000004100 */
[----:B------:R-:W0:Y:S02]  /*2260*/  F2I.FTZ.TRUNC.NTZ R0, R0 ;  /* 0x0000000000007305 */ /* 0x000e24000021f100 */
[----:B0-----:R-:W-:Y:S01]  /*2270*/  PRMT R23, R0, 0x7610, R23 ;  /* 0x0000761000177816 */ /* 0x001fe20000000017 */
[----:B------:R-:W-:Y:S06]  /*2280*/  BRA `(.L_x_11637) ;  /* 0x0000000800b07947 */ /* 0x000fec0003800000 */
.L_x_11642:
[----:B------:R-:W2:Y:S02]  /*2290*/  LDG.E.64 R4, desc[UR36][R4.64] ;  /* 0x0000002404047981 */ /* 0x000ea4000c1e1b00 */
[----:B--2---:R0:W1:Y:S02]  /*22a0*/  F2I.F64.TRUNC R23, R4 ;  /* 0x0000000400177311 */ /* 0x004064000030d100 */
[----:B01----:R-:W-:Y:S05]  /*22b0*/  BRA `(.L_x_11637) ;  /* 0x0000000800a47947 */ /* 0x003fea0003800000 */
.L_x_11632:
        /* <DEDUP_REMOVED lines=12> */
.L_x_11646:
[----:B------:R-:W2:Y:S02]  /*2380*/  LDG.E.64 R4, desc[UR36][R4.64] ;  /* 0x0000002404047981 */ /* 0x000ea4000c1e1b00 */
[----:B--2---:R3:W4:Y:S02]  /*2390*/  F2I.F64.TRUNC R23, R4 ;  /* 0x0000000400177311 */ /* 0x004724000030d100 */
[----:B---34-:R-:W-:Y:S05]  /*23a0*/  BRA `(.L_x_11637) ;  /* 0x0000000800687947 */ /* 0x018fea0003800000 */
.L_x_11645:
        /* <DEDUP_REMOVED lines=27> */
.L_x_11648:
        /* <DEDUP_REMOVED lines=15> */
.L_x_11647:
[----:B------:R-:W2:Y:S02]  /*2650*/  LDG.E.U16 R0, desc[UR36][R4.64] ;  /* 0x0000002404007981 */ /* 0x000ea4000c1e1500 */
[----:B--2---:R-:W-:-:S06]  /*2660*/  IMAD.U32 R0, R0, 0x10000, RZ ;  /* 0x0001000000007824 */ /* 0x004fcc00078e00ff */
[----:B------:R-:W0:Y:S02]  /*2670*/  F2I.FTZ.TRUNC.NTZ R0, R0 ;  /* 0x0000000000007305 */ /* 0x000e24000021f100 */
[----:B0-----:R-:W-:Y:S01]  /*2680*/  PRMT R23, R0, 0x7610, R23 ;  /* 0x0000761000177816 */ /* 0x001fe20000000017 */
[----:B------:R-:W-:Y:S06]  /*2690*/  BRA `(.L_x_11637) ;  /* 0x0000000400ac7947 */ /* 0x000fec0003800000 */
.L_x_11644:
        /* <DEDUP_REMOVED lines=10> */
.L_x_11651:
        /* <DEDUP_REMOVED lines=21> */
.L_x_11655:
[----:B------:R-:W-:Y:S05]  /*2890*/  BSYNC.RECONVERGENT B1 ;  /* 0x0000000000017941 */ /* 0x000fea0003800200 */
.L_x_11654:
[----:B------:R-:W-:Y:S01]  /*28a0*/  IMAD.SHL.U32 R0, R0, 0x100000, RZ ;  /* 0x0010000000007824 */ /* 0x000fe200078e00ff */
[----:B------:R-:W-:-:S04]  /*28b0*/  LEA R3, R3, 0x3b800000, 0x17 ;  /* 0x3b80000003037811 */ /* 0x000fc800078eb8ff */
[----:B------:R-:W-:-:S07]  /*28c0*/  LOP3.LUT R0, R3, R0, R7, 0xfe, !PT ;  /* 0x0000000003007212 */ /* 0x000fce00078efe07 */
.L_x_11653:
[----:B------:R-:W-:Y:S05]  /*28d0*/  BSYNC.RECONVERGENT B0 ;  /* 0x0000000000007941 */ /* 0x000fea0003800200 */
.L_x_11652:
[----:B------:R-:W0:Y:S02]  /*28e0*/  F2I.FTZ.TRUNC.NTZ R0, R0 ;  /* 0x0000000000007305 */ /* 0x000e24000021f100 */
[----:B0-----:R-:W-:Y:S01]  /*28f0*/  PRMT R23, R0, 0x7610, R23 ;  /* 0x0000761000177816 */ /* 0x001fe20000000017 */
[----:B------:R-:W-:Y:S06]  /*2900*/  BRA `(.L_x_11637) ;  /* 0x0000000400107947 */ /* 0x000fec0003800000 */
.L_x_11650:
        /* <DEDUP_REMOVED lines=21> */
.L_x_11659:
[----:B------:R-:W-:Y:S05]  /*2a60*/  BSYNC.RECONVERGENT B1 ;  /* 0x0000000000017941 */ /* 0x000fea0003800200 */
.L_x_11658:
[----:B------:R-:W-:Y:S01]  /*2a70*/  IMAD.SHL.U32 R0, R0, 0x200000, RZ ;  /* 0x0020000000007824 */ /* 0x000fe200078e00ff */
[----:B------:R-:W-:-:S04]  /*2a80*/  LEA R3, R3, 0x37800000, 0x17 ;  /* 0x3780000003037811 */ /* 0x000fc800078eb8ff */
[----:B------:R-:W-:-:S07]  /*2a90*/  LOP3.LUT R0, R3, R0, R7, 0xfe, !PT ;  /* 0x0000000003007212 */ /* 0x000fce00078efe07 */
.L_x_11657:
[----:B------:R-:W-:Y:S05]  /*2aa0*/  BSYNC.RECONVERGENT B0 ;  /* 0x0000000000007941 */ /* 0x000fea0003800200 */
.L_x_11656:
[----:B------:R-:W0:Y:S02]  /*2ab0*/  F2I.FTZ.TRUNC.NTZ R0, R0 ;  /* 0x0000000000007305 */ /* 0x000e24000021f100 */
[----:B0-----:R-:W-:Y:S01]  /*2ac0*/  PRMT R23, R0, 0x7610, R23 ;  /* 0x0000761000177816 */ /* 0x001fe20000000017 */
[----:B------:R-:W-:Y:S06]  /*2ad0*/  BRA `(.L_x_11637) ;  /* 0x00000000009c7947 */ /* 0x000fec0003800000 */
.L_x_11649:
        /* <DEDUP_REMOVED lines=14> */
.L_x_11663:
[----:B------:R-:W-:Y:S05]  /*2bc0*/  BSYNC.RECONVERGENT B0 ;  /* 0x0000000000007941 */ /* 0x000fea0003800200 */
.L_x_11662:
[----:B------:R-:W0:Y:S02]  /*2bd0*/  F2I.FTZ.TRUNC.NTZ R0, R0 ;  /* 0x0000000000007305 */ /* 0x000e24000021f100 */
[----:B0-----:R-:W-:Y:S01]  /*2be0*/  PRMT R23, R0, 0x7610, R23 ;  /* 0x0000761000177816 */ /* 0x001fe20000000017 */
[----:B------:R-:W-:Y:S06]  /*2bf0*/  BRA `(.L_x_11637) ;  /* 0x0000000000547947 */ /* 0x000fec0003800000 */
.L_x_11636:
        /* <DEDUP_REMOVED lines=16> */
.L_x_11664:
[----:B------:R-:W-:Y:S01]  /*2d00*/  PRMT R23, RZ, 0x7610, R23 ;  /* 0x00007610ff177816 */ /* 0x000fe20000000017 */
[----:B------:R-:W-:Y:S06]  /*2d10*/  BRA `(.L_x_11637) ;  /* 0x00000000000c7947 */ /* 0x000fec0003800000 */
.L_x_11661:
[----:B------:R2:W5:Y:S01]  /*2d20*/  LDG.E.U16 R23, desc[UR36][R4.64] ;  /* 0x0000002404177981 */ /* 0x000562000c1e1500 */
[----:B------:R-:W-:Y:S05]  /*2d30*/  BRA `(.L_x_11637) ;  /* 0x0000000000047947 */ /* 0x000fea0003800000 */
.L_x_11660:
[----:B------:R1:W5:Y:S02]  /*2d40*/  LDG.E.U16 R23, desc[UR36][R4.64] ;  /* 0x0000002404177981 */ /* 0x000364000c1e1500 */
.L_x_11637:
[----:B------:R-:W-:Y:S01]  /*2d50*/  VIADD R25, R25, 0x80 ;  /* 0x0000008019197836 */ /* 0x000fe20000000000 */
[----:B-1--45:R-:W-:-:S07]  /*2d60*/  LOP3.LUT R23, R23, 0xffff, RZ, 0xc0, !PT ;  /* 0x0000ffff17177812 */ /* 0x032fce00078ec0ff */
.L_x_11631:
[----:B------:R-:W-:Y:S05]  /*2d70*/  BSYNC.RECONVERGENT B6 ;  /* 0x0000000000067941 */ /* 0x000fea0003800200 */
.L_x_11630:
        /* <DEDUP_REMOVED lines=23> */
.L_x_11670:
[----:B------:R0:W5:Y:S01]  /*2ef0*/  LDG.E.U8 R0, desc[UR36][R4.64] ;  /* 0x0000002404007981 */ /* 0x000162000c1e1100 */
[----:B------:R-:W-:Y:S05]  /*2f00*/  BRA `(.L_x_11672) ;  /* 0x0000000c00507947 */ /* 0x000fea0003800000 */
.L_x_11669:
        /* <DEDUP_REMOVED lines=8> */
.L_x_11674:
[----:B------:R0:W5:Y:S01]  /*2f90*/  LDG.E.U16 R0, desc[UR36][R4.64] ;  /* 0x0000002404007981 */ /* 0x000162000c1e1500 */
[----:B------:R-:W-:Y:S05]  /*2fa0*/  BRA `(.L_x_11672) ;  /* 0x0000000c00287947 */ /* 0x000fea0003800000 */
.L_x_11673:
[----:B------:R0:W5:Y:S01]  /*2fb0*/  LDG.E.U16 R0, desc[UR36][R4.64] ;  /* 0x0000002404007981 */ /* 0x000162000c1e1500 */
[----:B------:R-:W-:Y:S05]  /*2fc0*/  BRA `(.L_x_11672) ;  /* 0x0000000c00207947 */ /* 0x000fea0003800000 */
.L_x_11668:
        /* <DEDUP_REMOVED lines=9> */
.L_x_11676:
[----:B------:R-:W2:Y:S02]  /*3060*/  LDG.E.U16 R3, desc[UR36][R4.64] ;  /* 0x0000002404037981 */ /* 0x000ea4000c1e1500 */
[----:B--2---:R-:W-:-:S06]  /*3070*/  HADD2.F32 R3, -RZ, R3.H0_H0 ;  /* 0x20000003ff037230 */ /* 0x004fcc0000004100 */
[----:B------:R-:W0:Y:S02]  /*3080*/  F2I.FTZ.TRUNC.NTZ R3, R3 ;  /* 0x0000000300037305 */ /* 0x000e24000021f100 */
[----:B0-----:R-:W-:Y:S01]  /*3090*/  PRMT R0, R3, 0x7610, R0 ;  /* 0x0000761003007816 */ /* 0x001fe20000000000 */
[----:B------:R-:W-:Y:S06]  /*30a0*/  BRA `(.L_x_11672) ;  /* 0x0000000800e87947 */ /* 0x000fec0003800000 */
.L_x_11675:
        /* <DEDUP_REMOVED lines=9> */
.L_x_11678:
[----:B------:R-:W2:Y:S02]  /*3140*/  LDG.E.U16 R4, desc[UR36][R4.64] ;  /* 0x0000002404047981 */ /* 0x000ea4000c1e1500 */
[----:B--2---:R-:W-:-:S06]  /*3150*/  HADD2.F32 R3, -RZ, R4.H0_H0 ;  /* 0x20000004ff037230 */ /* 0x004fcc0000004100 */
[----:B------:R-:W0:Y:S02]  /*3160*/  F2I.FTZ.TRUNC.NTZ R3, R3 ;  /* 0x0000000300037305 */ /* 0x000e24000021f100 */
[----:B0-----:R-:W-:Y:S01]  /*3170*/  PRMT R0, R3, 0x7610, R0 ;  /* 0x0000761003007816 */ /* 0x001fe20000000000 */
[----:B------:R-:W-:Y:S06]  /*3180*/  BRA `(.L_x_11672) ;  /* 0x0000000800b07947 */ /* 0x000fec0003800000 */
.L_x_11677:
[----:B------:R-:W2:Y:S02]  /*3190*/  LDG.E.64 R4, desc[UR36][R4.64] ;  /* 0x0000002404047981 */ /* 0x000ea4000c1e1b00 */
[----:B--2---:R0:W1:Y:S02]  /*31a0*/  F2I.F64.TRUNC R0, R4 ;  /* 0x0000000400007311 */ /* 0x004064000030d100 */
[----:B01----:R-:W-:Y:S05]  /*31b0*/  BRA `(.L_x_11672) ;  /* 0x0000000800a47947 */ /* 0x003fea0003800000 */
.L_x_11667:
        /* <DEDUP_REMOVED lines=12> */
.L_x_11681:
[----:B------:R-:W2:Y:S02]  /*3280*/  LDG.E.64 R4, desc[UR36][R4.64] ;  /* 0x0000002404047981 */ /* 0x000ea4000c1e1b00 */
[----:B--2---:R3:W4:Y:S02]  /*3290*/  F2I.F64.TRUNC R0, R4 ;  /* 0x0000000400007311 */ /* 0x004724000030d100 */
[----:B---34-:R-:W-:Y:S05]  /*32a0*/  BRA `(.L_x_11672) ;  /* 0x0000000800687947 */ /* 0x018fea0003800000 */
.L_x_11680:
        /* <DEDUP_REMOVED lines=27> */
.L_x_11683:
        /* <DEDUP_REMOVED lines=15> */
.L_x_11682:
[----:B------:R-:W2:Y:S02]  /*3550*/  LDG.E.U16 R3, desc[UR36][R4.64] ;  /* 0x0000002404037981 */ /* 0x000ea4000c1e1500 */
[----:B--2---:R-:W-:-:S06]  /*3560*/  IMAD.U32 R3, R3, 0x10000, RZ ;  /* 0x0001000003037824 */ /* 0x004fcc00078e00ff */
[----:B------:R-:W0:Y:S02]  /*3570*/  F2I.FTZ.TRUNC.NTZ R3, R3 ;  /* 0x0000000300037305 */ /* 0x000e24000021f100 */
[----:B0-----:R-:W-:Y:S01]  /*3580*/  PRMT R0, R3, 0x7610, R0 ;  /* 0x0000761003007816 */ /* 0x001fe20000000000 */
[----:B------:R-:W-:Y:S06]  /*3590*/  BRA `(.L_x_11672) ;  /* 0x0000000400ac7947 */ /* 0x000fec0003800000 */
.L_x_11679:
        /* <DEDUP_REMOVED lines=10> */
.L_x_11686:
        /* <DEDUP_REMOVED lines=21> */
.L_x_11690:
[----:B------:R-:W-:Y:S05]  /*3790*/  BSYNC.RECONVERGENT B1 ;  /* 0x0000000000017941 */ /* 0x000fea0003800200 */
.L_x_11689:
[----:B------:R-:W-:Y:S01]  /*37a0*/  IMAD.SHL.U32 R0, R0, 0x100000, RZ ;  /* 0x0010000000007824 */ /* 0x000fe200078e00ff */
[----:B------:R-:W-:-:S04]  /*37b0*/  LEA R3, R3, 0x3b800000, 0x17 ;  /* 0x3b80000003037811 */ /* 0x000fc800078eb8ff */
[----:B------:R-:W-:-:S07]  /*37c0*/  LOP3.LUT R3, R3, R0, R7, 0xfe, !PT ;  /* 0x0000000003037212 */ /* 0x000fce00078efe07 */
.L_x_11688:
[----:B------:R-:W-:Y:S05]  /*37d0*/  BSYNC.RECONVERGENT B0 ;  /* 0x0000000000007941 */ /* 0x000fea0003800200 */
.L_x_11687:
[----:B------:R-:W0:Y:S02]  /*37e0*/  F2I.FTZ.TRUNC.NTZ R3, R3 ;  /* 0x0000000300037305 */ /* 0x000e24000021f100 */
[----:B0-----:R-:W-:Y:S01]  /*37f0*/  PRMT R0, R3, 0x7610, R0 ;  /* 0x0000761003007816 */ /* 0x001fe20000000000 */
[----:B------:R-:W-:Y:S06]  /*3800*/  BRA `(.L_x_11672) ;  /* 0x0000000400107947 */ /* 0x000fec0003800000 */
.L_x_11685:
        /* <DEDUP_REMOVED lines=21> */
.L_x_11694:
[----:B------:R-:W-:Y:S05]  /*3960*/  BSYNC.RECONVERGENT B1 ;  /* 0x0000000000017941 */ /* 0x000fea0003800200 */
.L_x_11693:
[----:B------:R-:W-:Y:S01]  /*3970*/  IMAD.SHL.U32 R0, R0, 0x200000, RZ ;  /* 0x0020000000007824 */ /* 0x000fe200078e00ff */
[----:B------:R-:W-:-:S04]  /*3980*/  LEA R3, R3, 0x37800000, 0x17 ;  /* 0x3780000003037811 */ /* 0x000fc800078eb8ff */
[----:B------:R-:W-:-:S07]  /*3990*/  LOP3.LUT R3, R3, R0, R7, 0xfe, !PT ;  /* 0x0000000003037212 */ /* 0x000fce00078efe07 */
.L_x_11692:
[----:B------:R-:W-:Y:S05]  /*39a0*/  BSYNC.RECONVERGENT B0 ;  /* 0x0000000000007941 */ /* 0x000fea0003800200 */
.L_x_11691:
[----:B------:R-:W0:Y:S02]  /*39b0*/  F2I.FTZ.TRUNC.NTZ R3, R3 ;  /* 0x0000000300037305 */ /* 0x000e24000021f100 */
[----:B0-----:R-:W-:Y:S01]  /*39c0*/  PRMT R0, R3, 0x7610, R0 ;  /* 0x0000761003007816 */ /* 0x001fe20000000000 */
[----:B------:R-:W-:Y:S06]  /*39d0*/  BRA `(.L_x_11672) ;  /* 0x00000000009c7947 */ /* 0x000fec0003800000 */
.L_x_11684:
        /* <DEDUP_REMOVED lines=14> */
.L_x_11698:
[----:B------:R-:W-:Y:S05]  /*3ac0*/  BSYNC.RECONVERGENT B0 ;  /* 0x0000000000007941 */ /* 0x000fea0003800200 */
.L_x_11697:
[----:B------:R-:W0:Y:S02]  /*3ad0*/  F2I.FTZ.TRUNC.NTZ R3, R3 ;  /* 0x0000000300037305 */ /* 0x000e24000021f100 */
[----:B0-----:R-:W-:Y:S01]  /*3ae0*/  PRMT R0, R3, 0x7610, R0 ;  /* 0x0000761003007816 */ /* 0x001fe20000000000 */
[----:B------:R-:W-:Y:S06]  /*3af0*/  BRA `(.L_x_11672) ;  /* 0x0000000000547947 */ /* 0x000fec0003800000 */
.L_x_11671:
        /* <DEDUP_REMOVED lines=16> */
.L_x_11699:
[----:B------:R-:W-:Y:S01]  /*3c00*/  PRMT R0, RZ, 0x7610, R0 ;  /* 0x00007610ff007816 */ /* 0x000fe20000000000 */
[----:B------:R-:W-:Y:S06]  /*3c10*/  BRA `(.L_x_11672) ;  /* 0x00000000000c7947 */ /* 0x000fec0003800000 */
.L_x_11696:
[----:B------:R2:W5:Y:S01]  /*3c20*/  LDG.E.U16 R0, desc[UR36][R4.64] ;  /* 0x0000002404007981 */ /* 0x000562000c1e1500 */
[----:B------:R-:W-:Y:S05]  /*3c30*/  BRA `(.L_x_11672) ;  /* 0x0000000000047947 */ /* 0x000fea0003800000 */
.L_x_11695:
[----:B------:R1:W5:Y:S02]  /*3c40*/  LDG.E.U16 R0, desc[UR36][R4.64] ;  /* 0x0000002404007981 */ /* 0x000364000c1e1500 */
.L_x_11672:
[----:B-1--45:R-:W-:-:S07]  /*3c50*/  LOP3.LUT R0, R0, 0xffff, RZ, 0xc0, !PT ;  /* 0x0000ffff00007812 */ /* 0x032fce00078ec0ff */
.L_x_11666:
[----:B------:R-:W-:Y:S05]  /*3c60*/  BSYNC.RECONVERGENT B6 ;  /* 0x0000000000067941 */ /* 0x000fea0003800200 */
.L_x_11665:
[----:B0-234-:R-:W0:Y:S01]  /*3c70*/  LDC.U16 R4, c[0x0][0x386] ;  /* 0x0000e180ff047b82 */ /* 0x01de220000000400 */
[----:B------:R-:W-:Y:S01]  /*3c80*/  ISETP.GE.AND P1, PT, R17, R16, PT ;  /* 0x000000101100720c */ /* 0x000fe20003f26270 */
[----:B------:R-:W-:Y:S04]  /*3c90*/  BSSY.RECONVERGENT B7, `(.L_x_11700) ;  /* 0x00002d3000077945 */ /* 0x000fe80003800200 */
[----:B------:R-:W-:Y:S02]  /*3ca0*/  BSSY.RELIABLE B6, `(.L_x_11701) ;  /* 0x00001e7000067945 */ /* 0x000fe40003800100 */
[----:B------:R-:W1:Y:S01]  /*3cb0*/  LDC.U8 R18, c[0x0][0x3a4] ;  /* 0x0000e900ff127b82 */ /* 0x000e620000000000 */
[----:B0-----:R-:W-:Y:S02]  /*3cc0*/  ISETP.GT.U32.AND P0, PT, R4, 0xf, PT ;  /* 0x0000000f0400780c */ /* 0x001fe40003f04070 */
[----:B------:R-:W-:-:S02]  /*3cd0*/  SHF.L.U32 R19, R19, R4, RZ ;  /* 0x0000000413137219 */ /* 0x000fc400000006ff */
[-C--:B------:R-:W-:Y:S02]  /*3ce0*/  SHF.L.U32 R22, R22, R4.reuse, RZ ;  /* 0x0000000416167219 */ /* 0x080fe400000006ff */
[-C--:B------:R-:W-:Y:S02]  /*3cf0*/  SHF.L.U32 R3, R23, R4.reuse, RZ ;  /* 0x0000000417037219 */ /* 0x080fe400000006ff */
[----:B------:R-:W-:Y:S02]  /*3d00*/  SHF.L.U32 R0, R0, R4, RZ ;  /* 0x0000000400007219 */ /* 0x000fe400000006ff */
[----:B------:R-:W-:Y:S02]  /*3d10*/  SEL R11, R19, RZ, !P0 ;  /* 0x000000ff130b7207 */ /* 0x000fe40004000000 */
[----:B------:R-:W-:Y:S02]  /*3d20*/  SEL R23, R22, RZ, !P0 ;  /* 0x000000ff16177207 */ /* 0x000fe40004000000 */
[----:B------:R-:W-:-:S02]  /*3d30*/  SEL R22, R3, RZ, !P0 ;  /* 0x000000ff03167207 */ /* 0x000fc40004000000 */
[----:B------:R-:W-:Y:S01]  /*3d40*/  SEL R19, R0, RZ, !P0 ;  /* 0x000000ff00137207 */ /* 0x000fe20004000000 */
        /* <DEDUP_REMOVED lines=22> */
.L_x_11706:
[----:B------:R0:W-:Y:S01]  /*3eb0*/  STG.E.U8 desc[UR36][R8.64], R11 ;  /* 0x0000000b08007986 */ /* 0x0001e2000c101124 */
[----:B------:R-:W-:Y:S05]  /*3ec0*/  BRA `(.L_x_11708) ;  /* 0x0000000c00507947 */ /* 0x000fea0003800000 */
.L_x_11705:
        /* <DEDUP_REMOVED lines=10> */
.L_x_11710:
[----:B------:R-:W-:-:S05]  /*3f70*/  PRMT R3, R11, 0x9910, RZ ;  /* 0x000099100b037816 */ /* 0x000fca00000000ff */
[----:B------:R0:W-:Y:S01]  /*3f80*/  STG.E desc[UR36][R8.64], R3 ;  /* 0x0000000308007986 */ /* 0x0001e2000c101924 */
[----:B------:R-:W-:Y:S05]  /*3f90*/  BRA `(.L_x_11708) ;  /* 0x0000000c001c7947 */ /* 0x000fea0003800000 */
.L_x_11709:
[----:B------:R0:W-:Y:S01]  /*3fa0*/  STG.E.U16 desc[UR36][R8.64], R11 ;  /* 0x0000000b08007986 */ /* 0x0001e2000c101524 */
[----:B------:R-:W-:Y:S05]  /*3fb0*/  BRA `(.L_x_11708) ;  /* 0x0000000c00147947 */ /* 0x000fea0003800000 */
.L_x_11704:
        /* <DEDUP_REMOVED lines=9> */
.L_x_11712:
[----:B------:R-:W0:Y:S02]  /*4050*/  I2F.S16 R0, R11 ;  /* 0x0000000b00007306 */ /* 0x000e240000101400 */
[----:B0-----:R-:W-:-:S05]  /*4060*/  F2FP.F16.F32.PACK_AB R0, RZ, R0 ;  /* 0x00000000ff00723e */ /* 0x001fca00000000ff */
[----:B------:R0:W-:Y:S01]  /*4070*/  STG.E.U16 desc[UR36][R8.64], R0 ;  /* 0x0000000008007986 */ /* 0x0001e2000c101524 */
[----:B------:R-:W-:Y:S05]  /*4080*/  BRA `(.L_x_11708) ;  /* 0x0000000800e07947 */ /* 0x000fea0003800000 */
.L_x_11711:
        /* <DEDUP_REMOVED lines=10> */
.L_x_11714:
[----:B------:R-:W0:Y:S02]  /*4130*/  I2F.S16 R11, R11 ;  /* 0x0000000b000b7306 */ /* 0x000e240000101400 */
[----:B0-----:R-:W-:-:S04]  /*4140*/  F2FP.F16.F32.PACK_AB R3, RZ, R11 ;  /* 0x0000000bff03723e */ /* 0x001fc800000000ff */
[----:B------:R-:W-:-:S05]  /*4150*/  PRMT R3, R3, 0x5410, RZ ;  /* 0x0000541003037816 */ /* 0x000fca00000000ff */
[----:B------:R0:W-:Y:S01]  /*4160*/  STG.E desc[UR36][R8.64], R3 ;  /* 0x0000000308007986 */ /* 0x0001e2000c101924 */
[----:B------:R-:W-:Y:S05]  /*4170*/  BRA `(.L_x_11708) ;  /* 0x0000000800a47947 */ /* 0x000fea0003800000 */
.L_x_11713:
[----:B------:R-:W0:Y:S02]  /*4180*/  I2F.F64.S16 R4, R11 ;  /* 0x0000000b00047312 */ /* 0x000e240000101c00 */
[----:B0-----:R0:W-:Y:S01]  /*4190*/  STG.E.64 desc[UR36][R8.64], R4 ;  /* 0x0000000408007986 */ /* 0x0011e2000c101b24 */
[----:B------:R-:W-:Y:S05]  /*41a0*/  BRA `(.L_x_11708) ;  /* 0x0000000800987947 */ /* 0x000fea0003800000 */
.L_x_11703:
        /* <DEDUP_REMOVED lines=13> */
.L_x_11717:
[----:B------:R-:W-:Y:S01]  /*4280*/  CS2R R6, SRZ ;  /* 0x0000000000067805 */ /* 0x000fe2000001ff00 */
[----:B------:R-:W0:Y:S04]  /*4290*/  I2F.F64.S16 R4, R11 ;  /* 0x0000000b00047312 */ /* 0x000e280000101c00 */
[----:B0-----:R0:W-:Y:S01]  /*42a0*/  STG.E.128 desc[UR36][R8.64], R4 ;  /* 0x0000000408007986 */ /* 0x0011e2000c101d24 */
[----:B------:R-:W-:Y:S05]  /*42b0*/  BRA `(.L_x_11708) ;  /* 0x0000000800547947 */ /* 0x000fea0003800000 */
.L_x_11716:
        /* <DEDUP_REMOVED lines=19> */
.L_x_11721:
[----:B------:R-:W-:Y:S05]  /*43f0*/  BSYNC.RECONVERGENT B0 ;  /* 0x0000000000007941 */ /* 0x000fea0003800200 */
.L_x_11720:
[----:B------:R-:W-:-:S05]  /*4400*/  LOP3.LUT R5, R0, 0x80, R5, 0xf8, !PT ;  /* 0x0000008000057812 */ /* 0x000fca00078ef805 */
[----:B------:R0:W-:Y:S01]  /*4410*/  STG.E.U8 desc[UR36][R8.64], R5 ;  /* 0x0000000508007986 */ /* 0x0001e2000c101124 */
[----:B------:R-:W-:Y:S05]  /*4420*/  BRA `(.L_x_11708) ;  /* 0x0000000400f87947 */ /* 0x000fea0003800000 */
.L_x_11719:
        /* <DEDUP_REMOVED lines=15> */
.L_x_11723:
[----:B------:R-:W-:Y:S05]  /*4520*/  BSYNC.RECONVERGENT B0 ;  /* 0x0000000000007941 */ /* 0x000fea0003800200 */
.L_x_11722:
[----:B------:R-:W-:-:S05]  /*4530*/  LOP3.LUT R5, R0, 0x80, R5, 0xf8, !PT ;  /* 0x0000008000057812 */ /* 0x000fca00078ef805 */
[----:B------:R0:W-:Y:S01]  /*4540*/  STG.E.U8 desc[UR36][R8.64], R5 ;  /* 0x0000000508007986 */ /* 0x0001e2000c101124 */
[----:B------:R-:W-:Y:S05]  /*4550*/  BRA `(.L_x_11708) ;  /* 0x0000000400ac7947 */ /* 0x000fea0003800000 */
.L_x_11718:
[----:B------:R-:W0:Y:S02]  /*4560*/  I2F.S16 R0, R11 ;  /* 0x0000000b00007306 */ /* 0x000e240000101400 */
[----:B0-----:R-:W-:-:S05]  /*4570*/  F2FP.BF16.F32.PACK_AB R0, RZ, R0 ;  /* 0x00000000ff00723e */ /* 0x001fca00000010ff */
[----:B------:R0:W-:Y:S01]  /*4580*/  STG.E.U16 desc[UR36][R8.64], R0 ;  /* 0x0000000008007986 */ /* 0x0001e2000c101524 */
[----:B------:R-:W-:Y:S05]  /*4590*/  BRA `(.L_x_11708) ;  /* 0x00000004009c7947 */ /* 0x000fea0003800000 */
.L_x_11715:
        /* <DEDUP_REMOVED lines=10> */
.L_x_11726:
        /* <DEDUP_REMOVED lines=13> */
.L_x_11729:
[----:B------:R-:W-:-:S04]  /*4710*/  SHF.R.U32.HI R0, RZ, 0x14, R3 ;  /* 0x00000014ff007819 */ /* 0x000fc80000011603 */
[----:B------:R-:W-:-:S04]  /*4720*/  LOP3.LUT R0, R0, 0x1, RZ, 0xc0, !PT ;  /* 0x0000000100007812 */ /* 0x000fc800078ec0ff */
[----:B------:R-:W-:-:S04]  /*4730*/  IADD3 R0, PT, PT, R3, 0x487ffff, R0 ;  /* 0x0487ffff03007810 */ /* 0x000fc80007ffe000 */
[----:B------:R-:W-:-:S04]  /*4740*/  SHF.R.U32.HI R0, RZ, 0x14, R0 ;  /* 0x00000014ff007819 */ /* 0x000fc80000011600 */
[----:B------:R-:W-:-:S07]  /*4750*/  LOP3.LUT R0, R0, 0xff, RZ, 0xc0, !PT ;  /* 0x000000ff00007812 */ /* 0x000fce00078ec0ff */
.L_x_11730:
[----:B------:R-:W-:-:S04]  /*4760*/  SHF.R.U32.HI R3, RZ, 0x18, R3 ;  /* 0x00000018ff037819 */ /* 0x000fc80000011603 */
[----:B------:R-:W-:-:S04]  /*4770*/  LOP3.LUT R0, R0, 0x80, R3, 0xf8, !PT ;  /* 0x0000008000007812 */ /* 0x000fc800078ef803 */
[----:B------:R-:W-:-:S07]  /*4780*/  PRMT R4, R0, 0x7610, R4 ;  /* 0x0000761000047816 */ /* 0x000fce0000000004 */
.L_x_11728:
[----:B------:R-:W-:Y:S05]  /*4790*/  BSYNC.RECONVERGENT B0 ;  /* 0x0000000000007941 */ /* 0x000fea0003800200 */
.L_x_11727:
[----:B------:R3:W-:Y:S01]  /*47a0*/  STG.E.U8 desc[UR36][R8.64], R4 ;  /* 0x0000000408007986 */ /* 0x0007e2000c101124 */
[----:B------:R-:W-:Y:S05]  /*47b0*/  BRA `(.L_x_11708) ;  /* 0x0000000400147947 */ /* 0x000fea0003800000 */
.L_x_11725:
        /* <DEDUP_REMOVED lines=13> */
.L_x_11733:
[----:B------:R-:W-:-:S04]  /*4890*/  SHF.R.U32.HI R0, RZ, 0x15, R3 ;  /* 0x00000015ff007819 */ /* 0x000fc80000011603 */
[----:B------:R-:W-:-:S04]  /*48a0*/  LOP3.LUT R0, R0, 0x1, RZ, 0xc0, !PT ;  /* 0x0000000100007812 */ /* 0x000fc800078ec0ff */
[----:B------:R-:W-:-:S04]  /*48b0*/  IADD3 R0, PT, PT, R3, 0x88fffff, R0 ;  /* 0x088fffff03007810 */ /* 0x000fc80007ffe000 */
[----:B------:R-:W-:-:S04]  /*48c0*/  SHF.R.U32.HI R0, RZ, 0x15, R0 ;  /* 0x00000015ff007819 */ /* 0x000fc80000011600 */
[----:B------:R-:W-:-:S07]  /*48d0*/  LOP3.LUT R0, R0, 0xff, RZ, 0xc0, !PT ;  /* 0x000000ff00007812 */ /* 0x000fce00078ec0ff */
.L_x_11734:
[----:B------:R-:W-:-:S04]  /*48e0*/  SHF.R.U32.HI R3, RZ, 0x18, R3 ;  /* 0x00000018ff037819 */ /* 0x000fc80000011603 */
[----:B------:R-:W-:-:S04]  /*48f0*/  LOP3.LUT R0, R0, 0x80, R3, 0xf8, !PT ;  /* 0x0000008000007812 */ /* 0x000fc800078ef803 */
[----:B------:R-:W-:-:S07]  /*4900*/  PRMT R4, R0, 0x7610, R4 ;  /* 0x0000761000047816 */ /* 0x000fce0000000004 */
.L_x_11732:
[----:B------:R-:W-:Y:S05]  /*4910*/  BSYNC.RECONVERGENT B0 ;  /* 0x0000000000007941 */ /* 0x000fea0003800200 */
.L_x_11731:
[----:B------:R0:W-:Y:S01]  /*4920*/  STG.E.U8 desc[UR36][R8.64], R4 ;  /* 0x0000000408007986 */ /* 0x0001e2000c101124 */
[----:B------:R-:W-:Y:S05]  /*4930*/  BRA `(.L_x_11708) ;  /* 0x0000000000b47947 */ /* 0x000fea0003800000 */
.L_x_11724:
[----:B------:R-:W-:-:S13]  /*4940*/  ISETP.NE.AND P0, PT, R0, 0x1c, PT ;  /* 0x0000001c0000780c */ /* 0x000fda0003f05270 */
[----:B------:R-:W-:Y:S05]  /*4950*/  @!P0 BRA `(.L_x_11735) ;  /* 0x0000000000a48947 */ /* 0x000fea0003800000 */
[----:B------:R-:W-:-:S13]  /*4960*/  ISETP.NE.AND P0, PT, R0, 0x1d, PT ;  /* 0x0000001d0000780c */ /* 0x000fda0003f05270 */
[----:B------:R-:W-:Y:S05]  /*4970*/  @!P0 BRA `(.L_x_11736) ;  /* 0x00000000008c8947 */ /* 0x000fea0003800000 */
[----:B------:R-:W-:-:S13]  /*4980*/  ISETP.NE.AND P0, PT, R0, 0x2c, PT ;  /* 0x0000002c0000780c */ /* 0x000fda0003f05270 */
[----:B------:R-:W-:Y:S05]  /*4990*/  @!P0 BRA `(.L_x_11737) ;  /* 0x0000000000448947 */ /* 0x000fea0003800000 */
.L_x_11707:
        /* <DEDUP_REMOVED lines=16> */
.L_x_11738:
[----:B------:R-:W-:Y:S05]  /*4aa0*/  BRA `(.L_x_11708) ;  /* 0x0000000000587947 */ /* 0x000fea0003800000 */
.L_x_11737:
        /* <DEDUP_REMOVED lines=16> */
.L_x_11736:
[----:B------:R-:W-:-:S04]  /*4bb0*/  PRMT R4, R11, 0x9910, RZ ;  /* 0x000099100b047816 */ /* 0x000fc800000000ff */
[----:B------:R-:W-:-:S05]  /*4bc0*/  SHF.R.S32.HI R5, RZ, 0x1f, R4 ;  /* 0x0000001fff057819 */ /* 0x000fca0000011404 */
[----:B------:R1:W-:Y:S01]  /*4bd0*/  STG.E.64 desc[UR36][R8.64], R4 ;  /* 0x0000000408007986 */ /* 0x0003e2000c101b24 */
[----:B------:R-:W-:Y:S05]  /*4be0*/  BRA `(.L_x_11708) ;  /* 0x0000000000087947 */ /* 0x000fea0003800000 */
.L_x_11735:
[----:B------:R-:W-:-:S05]  /*4bf0*/  PRMT R3, R11, 0x9910, RZ ;  /* 0x000099100b037816 */ /* 0x000fca00000000ff */
[----:B------:R0:W-:Y:S02]  /*4c00*/  STG.E desc[UR36][R8.64], R3 ;  /* 0x0000000308007986 */ /* 0x0001e4000c101924 */
.L_x_11708:
        /* <DEDUP_REMOVED lines=23> */
.L_x_11743:
[----:B------:R0:W-:Y:S01]  /*4d80*/  STG.E.U8 desc[UR36][R8.64], R23 ;  /* 0x0000001708007986 */ /* 0x0001e2000c101124 */
[----:B------:R-:W-:Y:S05]  /*4d90*/  BRA `(.L_x_11745) ;  /* 0x0000000c004c7947 */ /* 0x000fea0003800000 */
.L_x_11742:
        /* <DEDUP_REMOVED lines=10> */
.L_x_11747:
[----:B------:R-:W-:-:S05]  /*4e40*/  PRMT R3, R23, 0x9910, RZ ;  /* 0x0000991017037816 */ /* 0x000fca00000000ff */
[----:B------:R0:W-:Y:S01]  /*4e50*/  STG.E desc[UR36][R8.64], R3 ;  /* 0x0000000308007986 */ /* 0x0001e2000c101924 */
[----:B------:R-:W-:Y:S05]  /*4e60*/  BRA `(.L_x_11745) ;  /* 0x0000000c00187947 */ /* 0x000fea0003800000 */
.L_x_11746:
[----:B------:R0:W-:Y:S01]  /*4e70*/  STG.E.U16 desc[UR36][R8.64], R23 ;  /* 0x0000001708007986 */ /* 0x0001e2000c101524 */
[----:B------:R-:W-:Y:S05]  /*4e80*/  BRA `(.L_x_11745) ;  /* 0x0000000c00107947 */ /* 0x000fea0003800000 */
.L_x_11741:
        /* <DEDUP_REMOVED lines=9> */
.L_x_11749:
[----:B------:R-:W0:Y:S02]  /*4f20*/  I2F.S16 R0, R23 ;  /* 0x0000001700007306 */ /* 0x000e240000101400 */
[----:B0-----:R-:W-:-:S05]  /*4f30*/  F2FP.F16.F32.PACK_AB R0, RZ, R0 ;  /* 0x00000000ff00723e */ /* 0x001fca00000000ff */
[----:B------:R0:W-:Y:S01]  /*4f40*/  STG.E.U16 desc[UR36][R8.64], R0 ;  /* 0x0000000008007986 */ /* 0x0001e2000c101524 */
[----:B------:R-:W-:Y:S05]  /*4f50*/  BRA `(.L_x_11745) ;  /* 0x0000000800dc7947 */ /* 0x000fea0003800000 */
.L_x_11748:
        /* <DEDUP_REMOVED lines=10> */
.L_x_11751:
[----:B------:R-:W0:Y:S02]  /*5000*/  I2F.S16 R23, R23 ;  /* 0x0000001700177306 */ /* 0x000e240000101400 */
[----:B0-----:R-:W-:-:S04]  /*5010*/  F2FP.F16.F32.PACK_AB R3, RZ, R23 ;  /* 0x00000017ff03723e */ /* 0x001fc800000000ff */
[----:B------:R-:W-:-:S05]  /*5020*/  PRMT R3, R3, 0x5410, RZ ;  /* 0x0000541003037816 */ /* 0x000fca00000000ff */
[----:B------:R0:W-:Y:S01]  /*5030*/  STG.E desc[UR36][R8.64], R3 ;  /* 0x0000000308007986 */ /* 0x0001e2000c101924 */
[----:B------:R-:W-:Y:S05]  /*5040*/  BRA `(.L_x_11745) ;  /* 0x0000000800a07947 */ /* 0x000fea0003800000 */
.L_x_11750:
[----:B------:R-:W0:Y:S02]  /*5050*/  I2F.F64.S16 R4, R23 ;  /* 0x0000001700047312 */ /* 0x000e240000101c00 */
[----:B0-----:R0:W-:Y:S01]  /*5060*/  STG.E.64 desc[UR36][R8.64], R4 ;  /* 0x0000000408007986 */ /* 0x0011e2000c101b24 */
[----:B------:R-:W-:Y:S05]  /*5070*/  BRA `(.L_x_11745) ;  /* 0x0000000800947947 */ /* 0x000fea0003800000 */
.L_x_11740:
        /* <DEDUP_REMOVED lines=12> */
.L_x_11755:
        /* <DEDUP_REMOVED lines=17> */
.L_x_11758:
[----:B------:R-:W-:-:S04]  /*5250*/  SHF.R.U32.HI R3, RZ, 0x18, R23 ;  /* 0x00000018ff037819 */ /* 0x000fc80000011617 */
[----:B------:R-:W-:-:S04]  /*5260*/  LOP3.LUT R0, R0, 0x80, R3, 0xf8, !PT ;  /* 0x0000008000007812 */ /* 0x000fc800078ef803 */
[----:B------:R-:W-:-:S07]  /*5270*/  PRMT R4, R0, 0x7610, R4 ;  /* 0x0000761000047816 */ /* 0x000fce0000000004 */
.L_x_11757:
[----:B------:R-:W-:Y:S05]  /*5280*/  BSYNC.RECONVERGENT B0 ;  /* 0x0000000000007941 */ /* 0x000fea0003800200 */
.L_x_11756:
[----:B------:R0:W-:Y:S01]  /*5290*/  STG.E.U8 desc[UR36][R8.64], R4 ;  /* 0x0000000408007986 */ /* 0x0001e2000c101124 */
[----:B------:R-:W-:Y:S05]  /*52a0*/  BRA `(.L_x_11745) ;  /* 0x0000000800087947 */ /* 0x000fea0003800000 */
.L_x_11754:
        /* <DEDUP_REMOVED lines=17> */
.L_x_11761:
[----:B------:R-:W-:-:S04]  /*53c0*/  SHF.R.U32.HI R3, RZ, 0x18, R23 ;  /* 0x00000018ff037819 */ /* 0x000fc80000011617 */
[----:B------:R-:W-:-:S04]  /*53d0*/  LOP3.LUT R0, R0, 0x80, R3, 0xf8, !PT ;  /* 0x0000008000007812 */ /* 0x000fc800078ef803 */
[----:B------:R-:W-:-:S07]  /*53e0*/  PRMT R4, R0, 0x7610, R4 ;  /* 0x0000761000047816 */ /* 0x000fce0000000004 */
.L_x_11760:
[----:B------:R-:W-:Y:S05]  /*53f0*/  BSYNC.RECONVERGENT B0 ;  /* 0x0000000000007941 */ /* 0x000fea0003800200 */
.L_x_11759:
[----:B------:R0:W-:Y:S01]  /*5400*/  STG.E.U8 desc[UR36][R8.64], R4 ;  /* 0x0000000408007986 */ /* 0x0001e2000c101124 */
[----:B------:R-:W-:Y:S05]  /*5410*/  BRA `(.L_x_11745) ;  /* 0x0000000400ac7947 */ /* 0x000fea0003800000 */
.L_x_11753:
        /* <DEDUP_REMOVED lines=22> */
.L_x_11763:
[----:B------:R-:W-:-:S04]  /*5580*/  PRMT R4, R23, 0x9910, RZ ;  /* 0x0000991017047816 */ /* 0x000fc800000000ff */
[----:B------:R-:W-:-:S05]  /*5590*/  SHF.R.S32.HI R5, RZ, 0x1f, R4 ;  /* 0x0000001fff057819 */ /* 0x000fca0000011404 */
[----:B------:R0:W-:Y:S01]  /*55a0*/  STG.E.64 desc[UR36][R8.64], R4 ;  /* 0x0000000408007986 */ /* 0x0001e2000c101b24 */
[----:B------:R-:W-:Y:S05]  /*55b0*/  BRA `(.L_x_11745) ;  /* 0x0000000400447947 */ /* 0x000fea0003800000 */
.L_x_11762:
[----:B------:R-:W-:-:S05]  /*55c0*/  PRMT R3, R23, 0x9910, RZ ;  /* 0x0000991017037816 */ /* 0x000fca00000000ff */
[----:B------:R0:W-:Y:S01]  /*55d0*/  STG.E desc[UR36][R8.64], R3 ;  /* 0x0000000308007986 */ /* 0x0001e2000c101924 */
[----:B------:R-:W-:Y:S05]  /*55e0*/  BRA `(.L_x_11745) ;  /* 0x0000000400387947 */ /* 0x000fea0003800000 */
.L_x_11752:
        /* <DEDUP_REMOVED lines=11> */
.L_x_11765:
[----:B------:R-:W-:Y:S01]  /*56a0*/  CS2R R6, SRZ ;  /* 0x0000000000067805 */ /* 0x000fe2000001ff00 */
[----:B------:R-:W0:Y:S04]  /*56b0*/  I2F.F64.S16 R4, R23 ;  /* 0x0000001700047312 */ /* 0x000e280000101c00 */
[----:B0-----:R4:W-:Y:S01]  /*56c0*/  STG.E.128 desc[UR36][R8.64], R4 ;  /* 0x0000000408007986 */ /* 0x0019e2000c101d24 */
[----:B------:R-:W-:Y:S05]  /*56d0*/  BRA `(.L_x_11745) ;  /* 0x0000000000fc7947 */ /* 0x000fea0003800000 */
.L_x_11764:
[----:B------:R-:W-:-:S13]  /*56e0*/  ISETP.NE.AND P0, PT, R0, 0xf, PT ;  /* 0x0000000f0000780c */ /* 0x000fda0003f05270 */
[----:B------:R-:W-:Y:S05]  /*56f0*/  @!P0 BRA `(.L_x_11766) ;  /* 0x0000000000e88947 */ /* 0x000fea0003800000 */
[----:B------:R-:W-:-:S13]  /*5700*/  ISETP.NE.AND P0, PT, R0, 0x17, PT ;  /* 0x000000170000780c */ /* 0x000fda0003f05270 */
[----:B------:R-:W-:Y:S05]  /*5710*/  @!P0 BRA `(.L_x_11767) ;  /* 0x0000000000908947 */ /* 0x000fea0003800000 */
[----:B------:R-:W-:-:S13]  /*5720*/  ISETP.NE.AND P0, PT, R0, 0x18, PT ;  /* 0x000000180000780c */ /* 0x000fda0003f05270 */
[----:B------:R-:W-:Y:S05]  /*5730*/  @!P0 BRA `(.L_x_11768) ;  /* 0x0000000000448947 */ /* 0x000fea0003800000 */
.L_x_11744:
        /* <DEDUP_REMOVED lines=16> */
.L_x_11769:
[----:B------:R-:W-:Y:S05]  /*5840*/  BRA `(.L_x_11745) ;  /* 0x0000000000a07947 */ /* 0x000fea0003800000 */
.L_x_11768:
        /* <DEDUP_REMOVED lines=13> */
.L_x_11771:
[----:B------:R-:W-:Y:S05]  /*5920*/  BSYNC.RECONVERGENT B0 ;  /* 0x0000000000007941 */ /* 0x000fea0003800200 */
.L_x_11770:
[----:B------:R-:W-:-:S05]  /*5930*/  LOP3.LUT R3, R0, 0x80, R3, 0xf8, !PT ;  /* 0x0000008000037812 */ /* 0x000fca00078ef803 */
[----:B------:R2:W-:Y:S01]  /*5940*/  STG.E.U8 desc[UR36][R8.64], R3 ;  /* 0x0000000308007986 */ /* 0x0005e2000c101124 */
[----:B------:R-:W-:Y:S05]  /*5950*/  BRA `(.L_x_11745) ;  /* 0x00000000005c7947 */ /* 0x000fea0003800000 */
.L_x_11767:
        /* <DEDUP_REMOVED lines=12> */
.L_x_11773:
[----:B------:R-:W-:Y:S01]  /*5a20*/  IMAD.MOV.U32 R0, RZ, RZ, 0x7f ;  /* 0x0000007fff007424 */ /* 0x000fe200078e00ff */
[----:B------:R-:W-:-:S04]  /*5a30*/  ISETP.GT.U32.AND P0, PT, R3, 0x7f800000, PT ;  /* 0x7f8000000300780c */ /* 0x000fc80003f04070 */
[----:B------:R-:W-:-:S09]  /*5a40*/  SEL R0, R0, 0x7c, P0 ;  /* 0x0000007c00007807 */ /* 0x000fd20000000000 */
.L_x_11774:
[----:B------:R-:W-:Y:S05]  /*5a50*/  BSYNC.RECONVERGENT B0 ;  /* 0x0000000000007941 */ /* 0x000fea0003800200 */
.L_x_11772:
[----:B------:R-:W-:-:S04]  /*5a60*/  SHF.R.U32.HI R3, RZ, 0x18, R23 ;  /* 0x00000018ff037819 */ /* 0x000fc80000011617 */
[----:B------:R-:W-:-:S05]  /*5a70*/  LOP3.LUT R3, R0, 0x80, R3, 0xf8, !PT ;  /* 0x0000008000037812 */ /* 0x000fca00078ef803 */
[----:B------:R1:W-:Y:S01]  /*5a80*/  STG.E.U8 desc[UR36][R8.64], R3 ;  /* 0x0000000308007986 */ /* 0x0003e2000c101124 */
[----:B------:R-:W-:Y:S05]  /*5a90*/  BRA `(.L_x_11745) ;  /* 0x00000000000c7947 */ /* 0x000fea0003800000 */
.L_x_11766:
[----:B------:R-:W0:Y:S02]  /*5aa0*/  I2F.S16 R0, R23 ;  /* 0x0000001700007306 */ /* 0x000e240000101400 */
[----:B0-----:R-:W-:-:S05]  /*5ab0*/  F2FP.BF16.F32.PACK_AB R0, RZ, R0 ;  /* 0x00000000ff00723e */ /* 0x001fca00000010ff */
[----:B------:R0:W-:Y:S02]  /*5ac0*/  STG.E.U16 desc[UR36][R8.64], R0 ;  /* 0x0000000008007986 */ /* 0x0001e4000c101524 */
.L_x_11745:
[----:B------:R-:W-:-:S07]  /*5ad0*/  VIADD R17, R17, 0x80 ;  /* 0x0000008011117836 */ /* 0x000fce0000000000 */
.L_x_11702:
[----:B------:R-:W-:-:S13]  /*5ae0*/  ISETP.GE.AND P0, PT, R17, R16, PT ;  /* 0x000000101100720c */ /* 0x000fda0003f06270 */
[----:B------:R-:W-:Y:S05]  /*5af0*/  @P0 BREAK.RELIABLE B6 ;  /* 0x0000000000060942 */ /* 0x000fea0003800100 */
[----:B------:R-:W-:Y:S05]  /*5b00*/  @P0 BRA `(.L_x_11739) ;  /* 0x0000000c00ac0947 */ /* 0x000fea0003800000 */
[----:B------:R-:W-:Y:S05]  /*5b10*/  BSYNC.RELIABLE B6 ;  /* 0x0000000000067941 */ /* 0x000fea0003800100 */
.L_x_11701:
        /* <DEDUP_REMOVED lines=20> */
.L_x_11778:
[----:B------:R4:W-:Y:S01]  /*5c60*/  STG.E.U8 desc[UR36][R8.64], R22 ;  /* 0x0000001608007986 */ /* 0x0009e2000c101124 */
[----:B------:R-:W-:Y:S05]  /*5c70*/  BRA `(.L_x_11780) ;  /* 0x0000000c004c7947 */ /* 0x000fea0003800000 */
.L_x_11777:
        /* <DEDUP_REMOVED lines=10> */
.L_x_11782:
[----:B------:R-:W-:-:S05]  /*5d20*/  PRMT R3, R22, 0x9910, RZ ;  /* 0x0000991016037816 */ /* 0x000fca00000000ff */
[----:B------:R2:W-:Y:S01]  /*5d30*/  STG.E desc[UR36][R8.64], R3 ;  /* 0x0000000308007986 */ /* 0x0005e2000c101924 */
[----:B------:R-:W-:Y:S05]  /*5d40*/  BRA `(.L_x_11780) ;  /* 0x0000000c00187947 */ /* 0x000fea0003800000 */
.L_x_11781:
[----:B------:R0:W-:Y:S01]  /*5d50*/  STG.E.U16 desc[UR36][R8.64], R22 ;  /* 0x0000001608007986 */ /* 0x0001e2000c101524 */
[----:B------:R-:W-:Y:S05]  /*5d60*/  BRA `(.L_x_11780) ;  /* 0x0000000c00107947 */ /* 0x000fea0003800000 */
.L_x_11776:
        /* <DEDUP_REMOVED lines=9> */
.L_x_11784:
[----:B------:R-:W0:Y:S02]  /*5e00*/  I2F.S16 R0, R22 ;  /* 0x0000001600007306 */ /* 0x000e240000101400 */
[----:B0-----:R-:W-:-:S05]  /*5e10*/  F2FP.F16.F32.PACK_AB R0, RZ, R0 ;  /* 0x00000000ff00723e */ /* 0x001fca00000000ff */
[----:B------:R0:W-:Y:S01]  /*5e20*/  STG.E.U16 desc[UR36][R8.64], R0 ;  /* 0x0000000008007986 */ /* 0x0001e2000c101524 */
[----:B------:R-:W-:Y:S05]  /*5e30*/  BRA `(.L_x_11780) ;  /* 0x0000000800dc7947 */ /* 0x000fea0003800000 */
.L_x_11783:
        /* <DEDUP_REMOVED lines=10> */
.L_x_11786:
[----:B------:R-:W0:Y:S02]  /*5ee0*/  I2F.S16 R22, R22 ;  /* 0x0000001600167306 */ /* 0x000e240000101400 */
[----:B0-----:R-:W-:-:S04]  /*5ef0*/  F2FP.F16.F32.PACK_AB R3, RZ, R22 ;  /* 0x00000016ff03723e */ /* 0x001fc800000000ff */
[----:B------:R-:W-:-:S05]  /*5f00*/  PRMT R3, R3, 0x5410, RZ ;  /* 0x0000541003037816 */ /* 0x000fca00000000ff */
[----:B------:R0:W-:Y:S01]  /*5f10*/  STG.E desc[UR36][R8.64], R3 ;  /* 0x0000000308007986 */ /* 0x0001e2000c101924 */
[----:B------:R-:W-:Y:S05]  /*5f20*/  BRA `(.L_x_11780) ;  /* 0x0000000800a07947 */ /* 0x000fea0003800000 */
.L_x_11785:
[----:B------:R-:W0:Y:S02]  /*5f30*/  I2F.F64.S16 R22, R22 ;  /* 0x0000001600167312 */ /* 0x000e240000101c00 */
[----:B0-----:R0:W-:Y:S01]  /*5f40*/  STG.E.64 desc[UR36][R8.64], R22 ;  /* 0x0000001608007986 */ /* 0x0011e2000c101b24 */
[----:B------:R-:W-:Y:S05]  /*5f50*/  BRA `(.L_x_11780) ;  /* 0x0000000800947947 */ /* 0x000fea0003800000 */
.L_x_11775:
        /* <DEDUP_REMOVED lines=12> */
.L_x_11790:
        /* <DEDUP_REMOVED lines=17> */
.L_x_11793:
[----:B------:R-:W-:-:S04]  /*6130*/  SHF.R.U32.HI R3, RZ, 0x18, R5 ;  /* 0x00000018ff037819 */ /* 0x000fc80000011605 */
[----:B------:R-:W-:-:S04]  /*6140*/  LOP3.LUT R0, R0, 0x80, R3, 0xf8, !PT ;  /* 0x0000008000007812 */ /* 0x000fc800078ef803 */
[----:B------:R-:W-:-:S07]  /*6150*/  PRMT R4, R0, 0x7610, R4 ;  /* 0x0000761000047816 */ /* 0x000fce0000000004 */
.L_x_11792:
[----:B------:R-:W-:Y:S05]  /*6160*/  BSYNC.RECONVERGENT B0 ;  /* 0x0000000000007941 */ /* 0x000fea0003800200 */
.L_x_11791:
[----:B------:R0:W-:Y:S01]  /*6170*/  STG.E.U8 desc[UR36][R8.64], R4 ;  /* 0x0000000408007986 */ /* 0x0001e2000c101124 */
[----:B------:R-:W-:Y:S05]  /*6180*/  BRA `(.L_x_11780) ;  /* 0x0000000800087947 */ /* 0x000fea0003800000 */
.L_x_11789:
        /* <DEDUP_REMOVED lines=17> */
.L_x_11796:
[----:B------:R-:W-:-:S04]  /*62a0*/  SHF.R.U32.HI R3, RZ, 0x18, R5 ;  /* 0x00000018ff037819 */ /* 0x000fc80000011605 */
[----:B------:R-:W-:-:S04]  /*62b0*/  LOP3.LUT R0, R0, 0x80, R3, 0xf8, !PT ;  /* 0x0000008000007812 */ /* 0x000fc800078ef803 */
[----:B------:R-:W-:-:S07]  /*62c0*/  PRMT R4, R0, 0x7610, R4 ;  /* 0x0000761000047816 */ /* 0x000fce0000000004 */
.L_x_11795:
[----:B------:R-:W-:Y:S05]  /*62d0*/  BSYNC.RECONVERGENT B0 ;  /* 0x0000000000007941 */ /* 0x000fea0003800200 */
.L_x_11794:
[----:B------:R0:W-:Y:S01]  /*62e0*/  STG.E.U8 desc[UR36][R8.64], R4 ;  /* 0x0000000408007986 */ /* 0x0001e2000c101124 */
[----:B------:R-:W-:Y:S05]  /*62f0*/  BRA `(.L_x_11780) ;  /* 0x0000000400ac7947 */ /* 0x000fea0003800000 */
.L_x_11788:
        /* <DEDUP_REMOVED lines=22> */
.L_x_11798:
[----:B------:R-:W-:-:S04]  /*6460*/  PRMT R4, R22, 0x9910, RZ ;  /* 0x0000991016047816 */ /* 0x000fc800000000ff */
[----:B------:R-:W-:-:S05]  /*6470*/  SHF.R.S32.HI R5, RZ, 0x1f, R4 ;  /* 0x0000001fff057819 */ /* 0x000fca0000011404 */
[----:B------:R0:W-:Y:S01]  /*6480*/  STG.E.64 desc[UR36][R8.64], R4 ;  /* 0x0000000408007986 */ /* 0x0001e2000c101b24 */
[----:B------:R-:W-:Y:S05]  /*6490*/  BRA `(.L_x_11780) ;  /* 0x0000000400447947 */ /* 0x000fea0003800000 */
.L_x_11797:
[----:B------:R-:W-:-:S05]  /*64a0*/  PRMT R3, R22, 0x9910, RZ ;  /* 0x0000991016037816 */ /* 0x000fca00000000ff */
[----:B------:R0:W-:Y:S01]  /*64b0*/  STG.E desc[UR36][R8.64], R3 ;  /* 0x0000000308007986 */ /* 0x0001e2000c101924 */
[----:B------:R-:W-:Y:S05]  /*64c0*/  BRA `(.L_x_11780) ;  /* 0x0000000400387947 */ /* 0x000fea0003800000 */
.L_x_11787:
        /* <DEDUP_REMOVED lines=11> */
.L_x_11800:
[----:B------:R-:W-:Y:S01]  /*6580*/  CS2R R6, SRZ ;  /* 0x0000000000067805 */ /* 0x000fe2000001ff00 */
[----:B------:R-:W0:Y:S04]  /*6590*/  I2F.F64.S16 R4, R22 ;  /* 0x0000001600047312 */ /* 0x000e280000101c00 */
[----:B0-----:R0:W-:Y:S01]  /*65a0*/  STG.E.128 desc[UR36][R8.64], R4 ;  /* 0x0000000408007986 */ /* 0x0011e2000c101d24 */
[----:B------:R-:W-:Y:S05]  /*65b0*/  BRA `(.L_x_11780) ;  /* 0x0000000000fc7947 */ /* 0x000fea0003800000 */
.L_x_11799:
[----:B------:R-:W-:-:S13]  /*65c0*/  ISETP.NE.AND P0, PT, R0, 0xf, PT ;  /* 0x0000000f0000780c */ /* 0x000fda0003f05270 */
[----:B------:R-:W-:Y:S05]  /*65d0*/  @!P0 BRA `(.L_x_11801) ;  /* 0x0000000000e88947 */ /* 0x000fea0003800000 */
[----:B------:R-:W-:-:S13]  /*65e0*/  ISETP.NE.AND P0, PT, R0, 0x17, PT ;  /* 0x000000170000780c */ /* 0x000fda0003f05270 */
[----:B------:R-:W-:Y:S05]  /*65f0*/  @!P0 BRA `(.L_x_11802) ;  /* 0x0000000000908947 */ /* 0x000fea0003800000 */
[----:B------:R-:W-:-:S13]  /*6600*/  ISETP.NE.AND P0, PT, R0, 0x18, PT ;  /* 0x000000180000780c */ /* 0x000fda0003f05270 */
[----:B------:R-:W-:Y:S05]  /*6610*/  @!P0 BRA `(.L_x_11803) ;  /* 0x0000000000448947 */ /* 0x000fea0003800000 */
.L_x_11779:
        /* <DEDUP_REMOVED lines=16> */
.L_x_11804:
[----:B------:R-:W-:Y:S05]  /*6720*/  BRA `(.L_x_11780) ;  /* 0x0000000000a07947 */ /* 0x000fea0003800000 */
.L_x_11803:
        /* <DEDUP_REMOVED lines=13> */
.L_x_11806:
[----:B------:R-:W-:Y:S05]  /*6800*/  BSYNC.RECONVERGENT B0 ;  /* 0x0000000000007941 */ /* 0x000fea0003800200 */
.L_x_11805:
[----:B------:R-:W-:-:S05]  /*6810*/  LOP3.LUT R3, R0, 0x80, R3, 0xf8, !PT ;  /* 0x0000008000037812 */ /* 0x000fca00078ef803 */
[----:B------:R0:W-:Y:S01]  /*6820*/  STG.E.U8 desc[UR36][R8.64], R3 ;  /* 0x0000000308007986 */ /* 0x0001e2000c101124 */
[----:B------:R-:W-:Y:S05]  /*6830*/  BRA `(.L_x_11780) ;  /* 0x00000000005c7947 */ /* 0x000fea0003800000 */
.L_x_11802:
        /* <DEDUP_REMOVED lines=12> */
.L_x_11808:
[----:B------:R-:W-:Y:S01]  /*6900*/  IMAD.MOV.U32 R0, RZ, RZ, 0x7f ;  /* 0x0000007fff007424 */ /* 0x000fe200078e00ff */
[----:B------:R-:W-:-:S04]  /*6910*/  ISETP.GT.U32.AND P0, PT, R3, 0x7f800000, PT ;  /* 0x7f8000000300780c */ /* 0x000fc80003f04070 */
[----:B------:R-:W-:-:S09]  /*6920*/  SEL R0, R0, 0x7c, P0 ;  /* 0x0000007c00007807 */ /* 0x000fd20000000000 */
.L_x_11809:
[----:B------:R-:W-:Y:S05]  /*6930*/  BSYNC.RECONVERGENT B0 ;  /* 0x0000000000007941 */ /* 0x000fea0003800200 */
.L_x_11807:
[----:B------:R-:W-:-:S04]  /*6940*/  SHF.R.U32.HI R3, RZ, 0x18, R5 ;  /* 0x00000018ff037819 */ /* 0x000fc80000011605 */
[----:B------:R-:W-:-:S05]  /*6950*/  LOP3.LUT R3, R0, 0x80, R3, 0xf8, !PT ;  /* 0x0000008000037812 */ /* 0x000fca00078ef803 */
[----:B------:R0:W-:Y:S01]  /*6960*/  STG.E.U8 desc[UR36][R8.64], R3 ;  /* 0x0000000308007986 */ /* 0x0001e2000c101124 */
[----:B------:R-:W-:Y:S05]  /*6970*/  BRA `(.L_x_11780) ;  /* 0x00000000000c7947 */ /* 0x000fea0003800000 */
.L_x_11801:
[----:B------:R-:W0:Y:S02]  /*6980*/  I2F.S16 R0, R22 ;  /* 0x0000001600007306 */ /* 0x000e240000101400 */
[----:B0-----:R-:W-:-:S05]  /*6990*/  F2FP.BF16.F32.PACK_AB R0, RZ, R0 ;  /* 0x00000000ff00723e */ /* 0x001fca00000010ff */
[----:B------:R0:W-:Y:S02]  /*69a0*/  STG.E.U16 desc[UR36][R8.64], R0 ;  /* 0x0000000008007986 */ /* 0x0001e4000c101524 */
.L_x_11780:
[----:B------:R-:W-:-:S07]  /*69b0*/  VIADD R17, R17, 0x80 ;  /* 0x0000008011117836 */ /* 0x000fce0000000000 */
.L_x_11739:
[----:B------:R-:W-:Y:S05]  /*69c0*/  BSYNC.RECONVERGENT B7 ;  /* 0x0000000000077941 */ /* 0x000fea0003800200 */
.L_x_11700:
        /* <DEDUP_REMOVED lines=21> */
.L_x_11813:
[----:B------:R-:W-:Y:S01]  /*6b20*/  STG.E.U8 desc[UR36][R2.64], R19 ;  /* 0x0000001302007986 */ /* 0x000fe2000c101124 */
[----:B------:R-:W-:Y:S05]  /*6b30*/  EXIT ;  /* 0x000000000000794d */ /* 0x000fea0003800000 */
.L_x_11812:
        /* <DEDUP_REMOVED lines=10> */
.L_x_11816:
[----:B------:R-:W-:-:S05]  /*6be0*/  PRMT R5, R19, 0x9910, RZ ;  /* 0x0000991013057816 */ /* 0x000fca00000000ff */
[----:B------:R-:W-:Y:S01]  /*6bf0*/  STG.E desc[UR36][R2.64], R5 ;  /* 0x0000000502007986 */ /* 0x000fe2000c101924 */
[----:B------:R-:W-:Y:S05]  /*6c00*/  EXIT ;  /* 0x000000000000794d */ /* 0x000fea0003800000 */
.L_x_11815:
[----:B------:R-:W-:Y:S01]  /*6c10*/  STG.E.U16 desc[UR36][R2.64], R19 ;  /* 0x0000001302007986 */ /* 0x000fe2000c101524 */
[----:B------:R-:W-:Y:S05]  /*6c20*/  EXIT ;  /* 0x000000000000794d */ /* 0x000fea0003800000 */
.L_x_11811:
        /* <DEDUP_REMOVED lines=9> */
.L_x_11818:
[----:B------:R-:W0:Y:S02]  /*6cc0*/  I2F.S16 R0, R19 ;  /* 0x0000001300007306 */ /* 0x000e240000101400 */
[----:B0-----:R-:W-:-:S05]  /*6cd0*/  F2FP.F16.F32.PACK_AB R0, RZ, R0 ;  /* 0x00000000ff00723e */ /* 0x001fca00000000ff */
[----:B------:R-:W-:Y:S01]  /*6ce0*/  STG.E.U16 desc[UR36][R2.64], R0 ;  /* 0x0000000002007986 */ /* 0x000fe2000c101524 */
[----:B------:R-:W-:Y:S05]  /*6cf0*/  EXIT ;  /* 0x000000000000794d */ /* 0x000fea0003800000 */
.L_x_11817:
        /* <DEDUP_REMOVED lines=10> */
.L_x_11820:
[----:B------:R-:W0:Y:S02]  /*6da0*/  I2F.S16 R19, R19 ;  /* 0x0000001300137306 */ /* 0x000e240000101400 */
[----:B0-----:R-:W-:-:S04]  /*6db0*/  F2FP.F16.F32.PACK_AB R5, RZ, R19 ;  /* 0x00000013ff05723e */ /* 0x001fc800000000ff */
[----:B------:R-:W-:-:S05]  /*6dc0*/  PRMT R5, R5, 0x5410, RZ ;  /* 0x0000541005057816 */ /* 0x000fca00000000ff */
[----:B------:R-:W-:Y:S01]  /*6dd0*/  STG.E desc[UR36][R2.64], R5 ;  /* 0x0000000502007986 */ /* 0x000fe2000c101924 */
[----:B------:R-:W-:Y:S05]  /*6de0*/  EXIT ;  /* 0x000000000000794d */ /* 0x000fea0003800000 */
.L_x_11819:
[----:B------:R-:W0:Y:S02]  /*6df0*/  I2F.F64.S16 R4, R19 ;  /* 0x0000001300047312 */ /* 0x000e240000101c00 */
[----:B0-----:R-:W-:Y:S01]  /*6e00*/  STG.E.64 desc[UR36][R2.64], R4 ;  /* 0x0000000402007986 */ /* 0x001fe2000c101b24 */
[----:B------:R-:W-:Y:S05]  /*6e10*/  EXIT ;  /* 0x000000000000794d */ /* 0x000fea0003800000 */
.L_x_11810:
        /* <DEDUP_REMOVED lines=12> */
.L_x_11824:
        /* <DEDUP_REMOVED lines=18> */
.L_x_11827:
[----:B------:R-:W-:-:S04]  /*7000*/  SHF.R.U32.HI R5, RZ, 0x18, R5 ;  /* 0x00000018ff057819 */ /* 0x000fc80000011605 */
[----:B------:R-:W-:-:S07]  /*7010*/  LOP3.LUT R0, R0, 0x80, R5, 0xf8, !PT ;  /* 0x0000008000007812 */ /* 0x000fce00078ef805 */
.L_x_11826:
[----:B------:R-:W-:Y:S05]  /*7020*/  BSYNC.RECONVERGENT B0 ;  /* 0x0000000000007941 */ /* 0x000fea0003800200 */
.L_x_11825:
[----:B------:R-:W-:Y:S01]  /*7030*/  STG.E.U8 desc[UR36][R2.64], R0 ;  /* 0x0000000002007986 */ /* 0x000fe2000c101124 */
[----:B------:R-:W-:Y:S05]  /*7040*/  EXIT ;  /* 0x000000000000794d */ /* 0x000fea0003800000 */
.L_x_11823:
        /* <DEDUP_REMOVED lines=18> */
.L_x_11830:
[----:B------:R-:W-:-:S04]  /*7170*/  SHF.R.U32.HI R5, RZ, 0x18, R5 ;  /* 0x00000018ff057819 */ /* 0x000fc80000011605 */
[----:B------:R-:W-:-:S07]  /*7180*/  LOP3.LUT R0, R0, 0x80, R5, 0xf8, !PT ;  /* 0x0000008000007812 */ /* 0x000fce00078ef805 */
.L_x_11829:
[----:B------:R-:W-:Y:S05]  /*7190*/  BSYNC.RECONVERGENT B0 ;  /* 0x0000000000007941 */ /* 0x000fea0003800200 */
.L_x_11828:
[----:B------:R-:W-:Y:S01]  /*71a0*/  STG.E.U8 desc[UR36][R2.64], R0 ;  /* 0x0000000002007986 */ /* 0x000fe2000c101124 */
[----:B------:R-:W-:Y:S05]  /*71b0*/  EXIT ;  /* 0x000000000000794d */ /* 0x000fea0003800000 */
.L_x_11822:
        /* <DEDUP_REMOVED lines=22> */
.L_x_11832:
[----:B------:R-:W-:-:S04]  /*7320*/  PRMT R4, R19, 0x9910, RZ ;  /* 0x0000991013047816 */ /* 0x000fc800000000ff */
[----:B------:R-:W-:-:S05]  /*7330*/  SHF.R.S32.HI R5, RZ, 0x1f, R4 ;  /* 0x0000001fff057819 */ /* 0x000fca0000011404 */
[----:B------:R-:W-:Y:S01]  /*7340*/  STG.E.64 desc[UR36][R2.64], R4 ;  /* 0x0000000402007986 */ /* 0x000fe2000c101b24 */
[----:B------:R-:W-:Y:S05]  /*7350*/  EXIT ;  /* 0x000000000000794d */ /* 0x000fea0003800000 */
.L_x_11831:
[----:B------:R-:W-:-:S05]  /*7360*/  PRMT R5, R19, 0x9910, RZ ;  /* 0x0000991013057816 */ /* 0x000fca00000000ff */
[----:B------:R-:W-:Y:S01]  /*7370*/  STG.E desc[UR36][R2.64], R5 ;  /* 0x0000000502007986 */ /* 0x000fe2000c101924 */
[----:B------:R-:W-:Y:S05]  /*7380*/  EXIT ;  /* 0x000000000000794d */ /* 0x000fea0003800000 */
.L_x_11821:
        /* <DEDUP_REMOVED lines=11> */
.L_x_11834:
[----:B------:R-:W-:Y:S01]  /*7440*/  CS2R R6, SRZ ;  /* 0x0000000000067805 */ /* 0x000fe2000001ff00 */
[----:B------:R-:W0:Y:S04]  /*7450*/  I2F.F64.S16 R4, R19 ;  /* 0x0000001300047312 */ /* 0x000e280000101c00 */
[----:B0-----:R-:W-:Y:S01]  /*7460*/  STG.E.128 desc[UR36][R2.64], R4 ;  /* 0x0000000402007986 */ /* 0x001fe2000c101d24 */
[----:B------:R-:W-:Y:S05]  /*7470*/  EXIT ;  /* 0x000000000000794d */ /* 0x000fea0003800000 */
.L_x_11833:
[----:B------:R-:W-:-:S13]  /*7480*/  ISETP.NE.AND P0, PT, R0, 0xf, PT ;  /* 0x0000000f0000780c */ /* 0x000fda0003f05270 */
[----:B------:R-:W-:Y:S05]  /*7490*/  @!P0 BRA `(.L_x_11835) ;  /* 0x0000000000e88947 */ /* 0x000fea0003800000 */
[----:B------:R-:W-:-:S13]  /*74a0*/  ISETP.NE.AND P0, PT, R0, 0x17, PT ;  /* 0x000000170000780c */ /* 0x000fda0003f05270 */
[----:B------:R-:W-:Y:S05]  /*74b0*/  @!P0 BRA `(.L_x_11836) ;  /* 0x0000000000908947 */ /* 0x000fea0003800000 */
[----:B------:R-:W-:-:S13]  /*74c0*/  ISETP.NE.AND P0, PT, R0, 0x18, PT ;  /* 0x000000180000780c */ /* 0x000fda0003f05270 */
[----:B------:R-:W-:Y:S05]  /*74d0*/  @!P0 BRA `(.L_x_11837) ;  /* 0x0000000000448947 */ /* 0x000fea0003800000 */
.L_x_11814:
        /* <DEDUP_REMOVED lines=16> */
.L_x_11838:
[----:B------:R-:W-:Y:S05]  /*75e0*/  EXIT ;  /* 0x000000000000794d */ /* 0x000fea0003800000 */
.L_x_11837:
        /* <DEDUP_REMOVED lines=13> */
.L_x_11840:
[----:B------:R-:W-:Y:S05]  /*76c0*/  BSYNC.RECONVERGENT B0 ;  /* 0x0000000000007941 */ /* 0x000fea0003800200 */
.L_x_11839:
[----:B------:R-:W-:-:S05]  /*76d0*/  LOP3.LUT R5, R0, 0x80, R5, 0xf8, !PT ;  /* 0x0000008000057812 */ /* 0x000fca00078ef805 */
[----:B------:R-:W-:Y:S01]  /*76e0*/  STG.E.U8 desc[UR36][R2.64], R5 ;  /* 0x0000000502007986 */ /* 0x000fe2000c101124 */
[----:B------:R-:W-:Y:S05]  /*76f0*/  EXIT ;  /* 0x000000000000794d */ /* 0x000fea0003800000 */
.L_x_11836:
        /* <DEDUP_REMOVED lines=12> */
.L_x_11842:
[----:B------:R-:W-:Y:S01]  /*77c0*/  IMAD.MOV.U32 R0, RZ, RZ, 0x7f ;  /* 0x0000007fff007424 */ /* 0x000fe200078e00ff */
[----:B------:R-:W-:-:S04]  /*77d0*/  ISETP.GT.U32.AND P0, PT, R4, 0x7f800000, PT ;  /* 0x7f8000000400780c */ /* 0x000fc80003f04070 */
[----:B------:R-:W-:-:S09]  /*77e0*/  SEL R0, R0, 0x7c, P0 ;  /* 0x0000007c00007807 */ /* 0x000fd20000000000 */
.L_x_11843:
[----:B------:R-:W-:Y:S05]  /*77f0*/  BSYNC.RECONVERGENT B0 ;  /* 0x0000000000007941 */ /* 0x000fea0003800200 */
.L_x_11841:
[----:B------:R-:W-:-:S04]  /*7800*/  SHF.R.U32.HI R5, RZ, 0x18, R5 ;  /* 0x00000018ff057819 */ /* 0x000fc80000011605 */
[----:B------:R-:W-:-:S05]  /*7810*/  LOP3.LUT R5, R0, 0x80, R5, 0xf8, !PT ;  /* 0x0000008000057812 */ /* 0x000fca00078ef805 */
[----:B------:R-:W-:Y:S01]  /*7820*/  STG.E.U8 desc[UR36][R2.64], R5 ;  /* 0x0000000502007986 */ /* 0x000fe2000c101124 */
[----:B------:R-:W-:Y:S05]  /*7830*/  EXIT ;  /* 0x000000000000794d */ /* 0x000fea0003800000 */
.L_x_11835:
[----:B------:R-:W0:Y:S02]  /*7840*/  I2F.S16 R0, R19 ;  /* 0x0000001300007306 */ /* 0x000e240000101400 */
[----:B0-----:R-:W-:-:S05]  /*7850*/  F2FP.BF16.F32.PACK_AB R0, RZ, R0 ;  /* 0x00000000ff00723e */ /* 0x001fca00000010ff */
[----:B------:R-:W-:Y:S01]  /*7860*/  STG.E.U16 desc[UR36][R2.64], R0 ;  /* 0x0000000002007986 */ /* 0x000fe2000c101524 */
[----:B------:R-:W-:Y:S05]  /*7870*/  EXIT ;  /* 0x000000000000794d */ /* 0x000fea0003800000 */
.L_x_11844:
        /* <DEDUP_REMOVED lines=16> */
.L_x_20877:


//--------------------- .text._ZN2at6native18elementwise_kernelILi128ELi4EZNS0_22gpu_kernel_impl_nocastINS0_13BUnaryFunctorIsssZZZNS0_18lshift_kernel_cudaERNS_18TensorIteratorBaseEENKUlvE_clEvENKUlvE3_clEvEUlssE_EEEEvS5_RKT_EUliE_EEviT1_ --------------------------
	.section	.text._ZN2at6native18elementwise_kernelILi128ELi4EZNS0_22gpu_kernel_impl_nocastINS0_13BUnaryFunctorIsssZZZNS0_18lshift_kernel_cudaERNS_18TensorIteratorBaseEENKUlvE_clEvENKUlvE3_clEvEUlssE_EEEEvS5_RKT_EUliE_EEviT1_,"ax",@progbits
	.align	128
        .global         _ZN2at6native18elementwise_kernelILi128ELi4EZNS0_22gpu_kernel_impl_nocastINS0_13BUnaryFunctorIsssZZZNS0_18lshift_kernel_cudaERNS_18TensorIteratorBaseEENKUlvE_clEvENKUlvE3_clEvEUlssE_EEEEvS5_RKT_EUliE_EEviT1_
        .type           _ZN2at6native18elementwise_kernelILi128ELi4EZNS0_22gpu_kernel_impl_nocastINS0_13BUnaryFunctorIsssZZZNS0_18lshift_kernel_cudaERNS_18TensorIteratorBaseEENKUlvE_clEvENKUlvE3_clEvEUlssE_EEEEvS5_RKT_EUliE_EEviT1_,@function
        .size           _ZN2at6native18elementwise_kernelILi128ELi4EZNS0_22gpu_kernel_impl_nocastINS0_13BUnaryFunctorIsssZZZNS0_18lshift_kernel_cudaERNS_18TensorIteratorBaseEENKUlvE_clEvENKUlvE3_clEvEUlssE_EEEEvS5_RKT_EUliE_EEviT1_,(.L_x_20878 - _ZN2at6native18elementwise_kernelILi128ELi4EZNS0_22gpu_kernel_impl_nocastINS0_13BUnaryFunctorIsssZZZNS0_18lshift_kernel_cudaERNS_18TensorIteratorBaseEENKUlvE_clEvENKUlvE3_clEvEUlssE_EEEEvS5_RKT_EUliE_EEviT1_)
        .other          _ZN2at6native18elementwise_kernelILi128ELi4EZNS0_22gpu_kernel_impl_nocastINS0_13BUnaryFunctorIsssZZZNS0_18lshift_kernel_cudaERNS_18TensorIteratorBaseEENKUlvE_clEvENKUlvE3_clEvEUlssE_EEEEvS5_RKT_EUliE_EEviT1_,@"STO_CUDA_ENTRY STV_DEFAULT"
_ZN2at6native18elementwise_kernelILi128ELi4EZNS0_22gpu_kernel_impl_nocastINS0_13BUnaryFunctorIsssZZZNS0_18lshift_kernel_cudaERNS_18TensorIteratorBaseEENKUlvE_clEvENKUlvE3_clEvEUlssE_EEEEvS5_RKT_EUliE_EEviT1_:
.text._ZN2at6native18elementwise_kernelILi128ELi4EZNS0_22gpu_kernel_impl_nocastINS0_13BUnaryFunctorIsssZZZNS0_18lshift_kernel_cudaERNS_18TensorIteratorBaseEENKUlvE_clEvENKUlvE3_clEvEUlssE_EEEEvS5_RKT_EUliE_EEviT1_:
        /* <DEDUP_REMOVED lines=20> */
[----:B--2---:R-:W-:-:S04]  /*0140*/  SHF.L.U32 R2, R5, R0, RZ ;  /* 0x0000000005027219 */ /* 0x004fc800000006ff */
[----:B------:R-:W-:Y:S02]  /*0150*/  SEL R9, R2, RZ, !P0 ;  /* 0x000000ff02097207 */ /* 0x000fe40004000000 */
        /* <DEDUP_REMOVED lines=9> */
[----:B--2---:R-:W-:-:S04]  /*01f0*/  SHF.L.U32 R2, R5, R0, RZ ;  /* 0x0000000005027219 */ /* 0x004fc800000006ff */
[----:B------:R-:W-:-:S05]  /*0200*/  SEL R9, R2, RZ, !P0 ;  /* 0x000000ff02097207 */ /* 0x000fca0004000000 */
[----:B0-----:R0:W-:Y:S02]  /*0210*/  STG.E.U16 desc[UR6][R6.64], R9 ;  /* 0x0000000906007986 */ /* 0x0011e4000c101506 */
.L_x_11848:
[----:B------:R-:W-:-:S13]  /*0220*/  ISETP.GE.AND P0, PT, R3, UR4, PT ;  /* 0x0000000403007c0c */ /* 0x000fda000bf06270 */
[----:B------:R-:W-:Y:S05]  /*0230*/  @P0 BREAK.RELIABLE B1 ;  /* 0x0000000000010942 */ /* 0x000fea0003800100 */
[----:B------:R-:W-:Y:S05]  /*0240*/  @P0 BRA `(.L_x_11849) ;  /* 0x0000000000240947 */ /* 0x000fea0003800000 */
[----:B------:R-:W-:Y:S05]  /*0250*/  BSYNC.RELIABLE B1 ;  /* 0x0000000000017941 */ /* 0x000fea0003800100 */
.L_x_11847:
[----:B------:R-:W1:Y:S02]  /*0260*/  LDC.64 R4, c[0x0][0x588] ;  /* 0x00016200ff047b82 */ /* 0x000e640000000a00 */
[----:B-1----:R-:W2:Y:S06]  /*0270*/  LDG.E.U16 R5, desc[UR6][R4.64] ;  /* 0x0000000604057981 */ /* 0x002eac000c1e1500 */
[----:B0-----:R-:W0:Y:S01]  /*0280*/  LDC.64 R6, c[0x0][0x580] ;  /* 0x00016000ff067b82 */ /* 0x001e220000000a00 */
[----:B----4-:R-:W-:Y:S02]  /*0290*/  ISETP.GT.U32.AND P0, PT, R0, 0xf, PT ;  /* 0x0000000f0000780c */ /* 0x010fe40003f04070 */
[----:B------:R-:W-:-:S02]  /*02a0*/  IADD3 R3, PT, PT, R3, 0x80, RZ ;  /* 0x0000008003037810 */ /* 0x000fc40007ffe0ff */
[----:B--2---:R-:W-:-:S04]  /*02b0*/  SHF.L.U32 R2, R5, R0, RZ ;  /* 0x0000000005027219 */ /* 0x004fc800000006ff */
[----:B------:R-:W-:-:S05]  /*02c0*/  SEL R9, R2, RZ, !P0 ;  /* 0x000000ff02097207 */ /* 0x000fca0004000000 */
[----:B0-----:R1:W-:Y:S02]  /*02d0*/  STG.E.U16 desc[UR6][R6.64], R9 ;  /* 0x0000000906007986 */ /* 0x0013e4000c101506 */
.L_x_11849:
[----:B------:R-:W-:Y:S05]  /*02e0*/  BSYNC.RECONVERGENT B0 ;  /* 0x0000000000007941 */ /* 0x000fea0003800200 */
.L_x_11846:
[----:B------:R-:W-:Y:S05]  /*02f0*/  WARPSYNC.ALL ;  /* 0x0000000000007948 */ /* 0x000fea0003800000 */
[----:B------:R-:W-:-:S13]  /*0300*/  ISETP.GE.AND P0, PT, R3, UR4, PT ;  /* 0x0000000403007c0c */ /* 0x000fda000bf06270 */
[----:B------:R-:W-:Y:S05]  /*0310*/  @P0 EXIT ;  /* 0x000000000000094d */ /* 0x000fea0003800000 */
[----:B------:R-:W2:Y:S02]  /*0320*/  LDC.64 R2, c[0x0][0x588] ;  /* 0x00016200ff027b82 */ /* 0x000ea40000000a00 */
[----:B--2---:R-:W2:Y:S06]  /*0330*/  LDG.E.U16 R3, desc[UR6][R2.64] ;  /* 0x0000000602037981 */ /* 0x004eac000c1e1500 */
[----:B------:R-:W3:Y:S01]  /*0340*/  LDC.64 R4, c[0x0][0x580] ;  /* 0x00016000ff047b82 */ /* 0x000ee20000000a00 */
[----:B----4-:R-:W-:Y:S02]  /*0350*/  ISETP.GT.U32.AND P0, PT, R0, 0xf, PT ;  /* 0x0000000f0000780c */ /* 0x010fe40003f04070 */
[----:B--2---:R-:W-:-:S04]  /*0360*/  SHF.L.U32 R0, R3, R0, RZ ;  /* 0x0000000003007219 */ /* 0x004fc800000006ff */
[----:B01----:R-:W-:-:S05]  /*0370*/  SEL R7, R0, RZ, !P0 ;  /* 0x000000ff00077207 */ /* 0x003fca0004000000 */
[----:B---3--:R-:W-:Y:S01]  /*0380*/  STG.E.U16 desc[UR6][R4.64], R7 ;  /* 0x0000000704007986 */ /* 0x008fe2000c101506 */
[----:B------:R-:W-:Y:S05]  /*0390*/  EXIT ;  /* 0x000000000000794d */ /* 0x000fea0003800000 */
.L_x_11845:
        /* <DEDUP_REMOVED lines=306> */
.L_x_11853:
[----:B------:R-:W0:Y:S02]  /*16c0*/  LDCU.128 UR8, c[0x0][0x580] ;  /* 0x0000b000ff0877ac */ /* 0x000e240008000c00 */
[----:B0-----:R-:W-:-:S04]  /*16d0*/  IADD3 R6, P0, PT, R6, UR10, RZ ;  /* 0x0000000a06067c10 */ /* 0x001fc8000ff1e0ff */
[----:B------:R-:W-:-:S06]  /*16e0*/  IADD3.X R7, PT, PT, RZ, UR11, RZ, P0, !PT ;  /* 0x0000000bff077c10 */ /* 0x000fcc00087fe4ff */
[----:B------:R-:W2:Y:S01]  /*16f0*/  LDG.E.U16 R7, desc[UR6][R6.64] ;  /* 0x0000000606077981 */ /* 0x000ea2000c1e1500 */
[----:B------:R-:W-:Y:S02]  /*1700*/  IADD3 R8, P0, PT, R5, UR8, RZ ;  /* 0x0000000805087c10 */ /* 0x000fe4000ff1e0ff */
[----:B----4-:R-:W-:Y:S02]  /*1710*/  ISETP.GT.U32.AND P1, PT, R0, 0xf, PT ;  /* 0x0000000f0000780c */ /* 0x010fe40003f24070 */
[----:B------:R-:W-:Y:S02]  /*1720*/  IADD3.X R9, PT, PT, RZ, UR9, RZ, P0, !PT ;  /* 0x00000009ff097c10 */ /* 0x000fe400087fe4ff */
[----:B------:R-:W-:-:S04]  /*1730*/  IADD3 R3, PT, PT, R3, 0x80, RZ ;  /* 0x0000008003037810 */ /* 0x000fc80007ffe0ff */
[----:B------:R-:W-:-:S13]  /*1740*/  ISETP.GE.AND P0, PT, R3, UR4, PT ;  /* 0x0000000403007c0c */ /* 0x000fda000bf06270 */
[----:B------:R-:W-:Y:S05]  /*1750*/  @P0 BREAK.RELIABLE B1 ;  /* 0x0000000000010942 */ /* 0x000fea0003800100 */
[----:B--2---:R-:W-:-:S04]  /*1760*/  SHF.L.U32 R5, R7, R0, RZ ;  /* 0x0000000007057219 */ /* 0x004fc800000006ff */
[----:B------:R-:W-:-:S05]  /*1770*/  SEL R5, R5, RZ, !P1 ;  /* 0x000000ff05057207 */ /* 0x000fca0004800000 */
[----:B------:R0:W-:Y:S01]  /*1780*/  STG.E.U16 desc[UR6][R8.64], R5 ;  /* 0x0000000508007986 */ /* 0x0001e2000c101506 */
        /* <DEDUP_REMOVED lines=299> */
.L_x_11855:
[----:B------:R-:W0:Y:S02]  /*2a40*/  LDCU.128 UR8, c[0x0][0x580] ;  /* 0x0000b000ff0877ac */ /* 0x000e240008000c00 */
[----:B0-----:R-:W-:-:S04]  /*2a50*/  IADD3 R6, P0, PT, R6, UR10, RZ ;  /* 0x0000000a06067c10 */ /* 0x001fc8000ff1e0ff */
[----:B------:R-:W-:-:S06]  /*2a60*/  IADD3.X R7, PT, PT, RZ, UR11, RZ, P0, !PT ;  /* 0x0000000bff077c10 */ /* 0x000fcc00087fe4ff */
[----:B------:R-:W2:Y:S01]  /*2a70*/  LDG.E.U16 R7, desc[UR6][R6.64] ;  /* 0x0000000606077981 */ /* 0x000ea2000c1e1500 */
[----:B------:R-:W-:Y:S02]  /*2a80*/  IADD3 R8, P0, PT, R5, UR8, RZ ;  /* 0x0000000805087c10 */ /* 0x000fe4000ff1e0ff */
[----:B------:R-:W-:Y:S02]  /*2a90*/  ISETP.GT.U32.AND P1, PT, R0, 0xf, PT ;  /* 0x0000000f0000780c */ /* 0x000fe40003f24070 */
[----:B------:R-:W-:Y:S01]  /*2aa0*/  IADD3 R3, PT, PT, R3, 0x80, RZ ;  /* 0x0000008003037810 */ /* 0x000fe20007ffe0ff */
[----:B------:R-:W-:Y:S01]  /*2ab0*/  IMAD.X R9, RZ, RZ, UR9, P0 ;  /* 0x00000009ff097e24 */ /* 0x000fe200080e06ff */
[----:B--2---:R-:W-:-:S04]  /*2ac0*/  SHF.L.U32 R5, R7, R0, RZ ;  /* 0x0000000007057219 */ /* 0x004fc800000006ff */
[----:B------:R-:W-:-:S05]  /*2ad0*/  SEL R5, R5, RZ, !P1 ;  /* 0x000000ff05057207 */ /* 0x000fca0004800000 */
[----:B------:R0:W-:Y:S02]  /*2ae0*/  STG.E.U16 desc[UR6][R8.64], R5 ;  /* 0x0000000508007986 */ /* 0x0001e4000c101506 */
.L_x_11852:
[----:B------:R-:W-:-:S13]  /*2af0*/  ISETP.GE.AND P0, PT, R3, UR4, PT ;  /* 0x0000000403007c0c */ /* 0x000fda000bf06270 */
[----:B------:R-:W-:Y:S05]  /*2b00*/  @P0 BREAK.RELIABLE B1 ;  /* 0x0000000000010942 */ /* 0x000fea0003800100 */
[----:B------:R-:W-:Y:S05]  /*2b10*/  @P0 BRA `(.L_x_11854) ;  /* 0x0000001000d80947 */ /* 0x000fea0003800000 */
[----:B------:R-:W-:Y:S05]  /*2b20*/  BSYNC.RELIABLE B1 ;  /* 0x0000000000017941 */ /* 0x000fea0003800100 */
.L_x_11851:
        /* <DEDUP_REMOVED lines=298> */
.L_x_11856:
[----:B------:R-:W0:Y:S02]  /*3dd0*/  LDCU.128 UR8, c[0x0][0x580] ;  /* 0x0000b000ff0877ac */ /* 0x000e240008000c00 */
[----:B0-----:R-:W-:-:S05]  /*3de0*/  IADD3 R6, P0, PT, R6, UR10, RZ ;  /* 0x0000000a06067c10 */ /* 0x001fca000ff1e0ff */
[----:B------:R-:W-:-:S06]  /*3df0*/  IMAD.X R7, RZ, RZ, UR11, P0 ;  /* 0x0000000bff077e24 */ /* 0x000fcc00080e06ff */
[----:B------:R-:W2:Y:S01]  /*3e00*/  LDG.E.U16 R7, desc[UR6][R6.64] ;  /* 0x0000000606077981 */ /* 0x000ea2000c1e1500 */
[----:B------:R-:W-:Y:S02]  /*3e10*/  IADD3 R8, P0, PT, R5, UR8, RZ ;  /* 0x0000000805087c10 */ /* 0x000fe4000ff1e0ff */
[----:B----4-:R-:W-:Y:S02]  /*3e20*/  ISETP.GT.U32.AND P1, PT, R0, 0xf, PT ;  /* 0x0000000f0000780c */ /* 0x010fe40003f24070 */
[----:B------:R-:W-:Y:S02]  /*3e30*/  IADD3.X R9, PT, PT, RZ, UR9, RZ, P0, !PT ;  /* 0x00000009ff097c10 */ /* 0x000fe400087fe4ff */
[----:B------:R-:W-:Y:S02]  /*3e40*/  IADD3 R3, PT, PT, R3, 0x80, RZ ;  /* 0x0000008003037810 */ /* 0x000fe40007ffe0ff */
[----:B--2---:R-:W-:-:S04]  /*3e50*/  SHF.L.U32 R5, R7, R0, RZ ;  /* 0x0000000007057219 */ /* 0x004fc800000006ff */
[----:B------:R-:W-:-:S05]  /*3e60*/  SEL R5, R5, RZ, !P1 ;  /* 0x000000ff05057207 */ /* 0x000fca0004800000 */
[----:B------:R1:W-:Y:S02]  /*3e70*/  STG.E.U16 desc[UR6][R8.64], R5 ;  /* 0x0000000508007986 */ /* 0x0003e4000c101506 */
.L_x_11854:
[----:B------:R-:W-:Y:S05]  /*3e80*/  BSYNC.RECONVERGENT B0 ;  /* 0x0000000000007941 */ /* 0x000fea0003800200 */
.L_x_11850:
        /* <DEDUP_REMOVED lines=301> */
.L_x_11857:
[----:B------:R-:W0:Y:S02]  /*5160*/  LDCU.128 UR8, c[0x0][0x580] ;  /* 0x0000b000ff0877ac */ /* 0x000e240008000c00 */
[----:B0-----:R-:W-:-:S04]  /*5170*/  IADD3 R4, P0, PT, R4, UR10, RZ ;  /* 0x0000000a04047c10 */ /* 0x001fc8000ff1e0ff */
[----:B------:R-:W-:-:S06]  /*5180*/  IADD3.X R5, PT, PT, RZ, UR11, RZ, P0, !PT ;  /* 0x0000000bff057c10 */ /* 0x000fcc00087fe4ff */
[----:B------:R-:W2:Y:S01]  /*5190*/  LDG.E.U16 R5, desc[UR6][R4.64] ;  /* 0x0000000604057981 */ /* 0x000ea2000c1e1500 */
[----:B----4-:R-:W-:Y:S02]  /*51a0*/  ISETP.GT.U32.AND P1, PT, R0, 0xf, PT ;  /* 0x0000000f0000780c */ /* 0x010fe40003f24070 */
[----:B------:R-:W-:-:S04]  /*51b0*/  IADD3 R2, P0, PT, R3, UR8, RZ ;  /* 0x0000000803027c10 */ /* 0x000fc8000ff1e0ff */
[----:B------:R-:W-:Y:S02]  /*51c0*/  IADD3.X R3, PT, PT, RZ, UR9, RZ, P0, !PT ;  /* 0x00000009ff037c10 */ /* 0x000fe400087fe4ff */
[----:B--2---:R-:W-:-:S04]  /*51d0*/  SHF.L.U32 R0, R5, R0, RZ ;  /* 0x0000000005007219 */ /* 0x004fc800000006ff */
[----:B------:R-:W-:-:S05]  /*51e0*/  SEL R7, R0, RZ, !P1 ;  /* 0x000000ff00077207 */ /* 0x000fca0004800000 */
[----:B------:R-:W-:Y:S01]  /*51f0*/  STG.E.U16 desc[UR6][R2.64], R7 ;  /* 0x0000000702007986 */ /* 0x000fe2000c101506 */
[----:B------:R-:W-:Y:S05]  /*5200*/  EXIT ;  /* 0x000000000000794d */ /* 0x000fea0003800000 */
.L_x_11858:
        /* <DEDUP_REMOVED lines=15> */
.L_x_20878:


//--------------------- .text._ZN2at6native27unrolled_elementwise_kernelINS0_13BUnaryFunctorIsssZZZNS0_18lshift_kernel_cudaERNS_18TensorIteratorBaseEENKUlvE_clEvENKUlvE3_clEvEUlssE_EESt5arrayIPcLm2EELi4E23TrivialOffsetCalculatorILi1EjESD_NS0_6memory15LoadWithoutCastENSE_16StoreWithoutCastEEEviT_T0_T2_T3_T4_T5_ --------------------------
	.section	.text._ZN2at6native27unrolled_elementwise_kernelINS0_13BUnaryFunctorIsssZZZNS0_18lshift_kernel_cudaERNS_18TensorIteratorBaseEENKUlvE_clEvENKUlvE3_clEvEUlssE_EESt5arrayIPcLm2EELi4E23TrivialOffsetCalculatorILi1EjESD_NS0_6memory15LoadWithoutCastENSE_16StoreWithoutCastEEEviT_T0_T2_T3_T4_T5_,"ax",@progbits
	.align	128
        .global         _ZN2at6native27unrolled_elementwise_kernelINS0_13BUnaryFunctorIsssZZZNS0_18lshift_kernel_cudaERNS_18TensorIteratorBaseEENKUlvE_clEvENKUlvE3_clEvEUlssE_EESt5arrayIPcLm2EELi4E23TrivialOffsetCalculatorILi1EjESD_NS0_6memory15LoadWithoutCastENSE_16StoreWithoutCastEEEviT_T0_T2_T3_T4_T5_
        .type           _ZN2at6native27unrolled_elementwise_kernelINS0_13BUnaryFunctorIsssZZZNS0_18lshift_kernel_cudaERNS_18TensorIteratorBaseEENKUlvE_clEvENKUlvE3_clEvEUlssE_EESt5arrayIPcLm2EELi4E23TrivialOffsetCalculatorILi1EjESD_NS0_6memory15LoadWithoutCastENSE_16StoreWithoutCastEEEviT_T0_T2_T3_T4_T5_,@function
        .size           _ZN2at6native27unrolled_elementwise_kernelINS0_13BUnaryFunctorIsssZZZNS0_18lshift_kernel_cudaERNS_18TensorIteratorBaseEENKUlvE_clEvENKUlvE3_clEvEUlssE_EESt5arrayIPcLm2EELi4E23TrivialOffsetCalculatorILi1EjESD_NS0_6memory15LoadWithoutCastENSE_16StoreWithoutCastEEEviT_T0_T2_T3_T4_T5_,(.L_x_20879 - _ZN2at6native27unrolled_elementwise_kernelINS0_13BUnaryFunctorIsssZZZNS0_18lshift_kernel_cudaERNS_18TensorIteratorBaseEENKUlvE_clEvENKUlvE3_clEvEUlssE_EESt5arrayIPcLm2EELi4E23TrivialOffsetCalculatorILi1EjESD_NS0_6memory15LoadWithoutCastENSE_16StoreWithoutCastEEEviT_T0_T2_T3_T4_T5_)
        .other          _ZN2at6native27unrolled_elementwise_kernelINS0_13BUnaryFunctorIsssZZZNS0_18lshift_kernel_cudaERNS_18TensorIteratorBaseEENKUlvE_clEvENKUlvE3_clEvEUlssE_EESt5arrayIPcLm2EELi4E23TrivialOffsetCalculatorILi1EjESD_NS0_6memory15LoadWithoutCastENSE_16StoreWithoutCastEEEviT_T0_T2_T3_T4_T5_,@"STO_CUDA_ENTRY STV_DEFAULT"
_ZN2at6native27unrolled_elementwise_kernelINS0_13BUnaryFunctorIsssZZZNS0_18lshift_kernel_cudaERNS_18TensorIteratorBaseEENKUlvE_clEvENKUlvE3_clEvEUlssE_EESt5arrayIPcLm2EELi4E23TrivialOffsetCalculatorILi1EjESD_NS0_6memory15LoadWithoutCastENSE_16StoreWithoutCastEEEviT_T0_T2_T3_T4_T5_:
.text._ZN2at6native27unrolled_elementwise_kernelINS0_13BUnaryFunctorIsssZZZNS0_18lshift_kernel_cudaERNS_18TensorIteratorBaseEENKUlvE_clEvENKUlvE3_clEvEUlssE_EESt5arrayIPcLm2EELi4E23TrivialOffsetCalculatorILi1EjESD_NS0_6memory15LoadWithoutCastENSE_16StoreWithoutCastEEEviT_T0_T2_T3_T4_T5_:
        /* <DEDUP_REMOVED lines=26> */
[----:B-1----:R-:W3:Y:S01]  /*01a0*/  @!P3 LDG.E.U16 R14, desc[UR4][R10.64] ;  /* 0x000000040a0eb981 */ /* 0x002ee2000c1e1500 */
[----:B--2---:R-:W-:Y:S01]  /*01b0*/  @!P2 IMAD.WIDE.U32 R6, R13, 0x2, R6 ;  /* 0x000000020d06a825 */ /* 0x004fe200078e0006 */
[----:B------:R-:W-:-:S04]  /*01c0*/  CS2R R12, SRZ ;  /* 0x00000000000c7805 */ /* 0x000fc8000001ff00 */
[----:B------:R-:W2:Y:S04]  /*01d0*/  @!P2 LDG.E.U16 R15, desc[UR4][R6.64] ;  /* 0x00000004060fa981 */ /* 0x000ea8000c1e1500 */
[----:B------:R-:W4:Y:S04]  /*01e0*/  @!P0 LDG.E.U16 R12, desc[UR4][R4.64] ;  /* 0x00000004040c8981 */ /* 0x000f28000c1e1500 */
[----:B------:R0:W5:Y:S01]  /*01f0*/  @!P1 LDG.E.U16 R13, desc[UR4][R8.64] ;  /* 0x00000004080d9981 */ /* 0x000162000c1e1500 */
[----:B------:R-:W1:Y:S01]  /*0200*/  LDC.U16 R16, c[0x0][0x386] ;  /* 0x0000e180ff107b82 */ /* 0x000e620000000400 */
[----:B------:R-:W-:Y:S01]  /*0210*/  ISETP.GE.AND P1, PT, R3, R2, PT ;  /* 0x000000020300720c */ /* 0x000fe20003f26270 */
[----:B------:R-:W-:Y:S04]  /*0220*/  BSSY.RECONVERGENT B0, `(.L_x_11859) ;  /* 0x0000020000007945 */ /* 0x000fe80003800200 */
[----:B------:R-:W-:Y:S01]  /*0230*/  BSSY.RELIABLE B1, `(.L_x_11860) ;  /* 0x0000018000017945 */ /* 0x000fe20003800100 */
[----:B-1----:R-:W-:-:S02]  /*0240*/  ISETP.GT.U32.AND P0, PT, R16, 0xf, PT ;  /* 0x0000000f1000780c */ /* 0x002fc40003f04070 */
[----:B---3--:R-:W-:-:S04]  /*0250*/  SHF.L.U32 R14, R14, R16, RZ ;  /* 0x000000100e0e7219 */ /* 0x008fc800000006ff */
[----:B0-----:R-:W-:Y:S02]  /*0260*/  SEL R9, R14, RZ, !P0 ;  /* 0x000000ff0e097207 */ /* 0x001fe40004000000 */
[-C--:B--2---:R-:W-:Y:S02]  /*0270*/  SHF.L.U32 R15, R15, R16.reuse, RZ ;  /* 0x000000100f0f7219 */ /* 0x084fe400000006ff */
[-C--:B----4-:R-:W-:Y:S02]  /*0280*/  SHF.L.U32 R12, R12, R16.reuse, RZ ;  /* 0x000000100c0c7219 */ /* 0x090fe400000006ff */
[----:B-----5:R-:W-:Y:S02]  /*0290*/  SHF.L.U32 R13, R13, R16, RZ ;  /* 0x000000100d0d7219 */ /* 0x020fe400000006ff */
[----:B------:R-:W-:Y:S02]  /*02a0*/  SEL R17, R12, RZ, !P0 ;  /* 0x000000ff0c117207 */ /* 0x000fe40004000000 */
[----:B------:R-:W-:-:S02]  /*02b0*/  SEL R13, R13, RZ, !P0 ;  /* 0x000000ff0d0d7207 */ /* 0x000fc40004000000 */
        /* <DEDUP_REMOVED lines=11> */
[----:B------:R-:W-:Y:S01]  /*0370*/  LEA R7, R0, R3, 0x9 ;  /* 0x0000000300077211 */ /* 0x000fe200078e48ff */
[----:B------:R-:W-:-:S04]  /*0380*/  VIADD R3, R3, 0x80 ;  /* 0x0000008003037836 */ /* 0x000fc80000000000 */
[----:B0-----:R-:W-:-:S05]  /*0390*/  IMAD.WIDE.U32 R4, R7, 0x2, R4 ;  /* 0x0000000207047825 */ /* 0x001fca00078e0004 */
[----:B------:R0:W-:Y:S02]  /*03a0*/  STG.E.U16 desc[UR4][R4.64], R13 ;  /* 0x0000000d04007986 */ /* 0x0001e4000c101504 */
.L_x_11861:
[----:B------:R-:W-:Y:S05]  /*03b0*/  BSYNC.RELIABLE B1 ;  /* 0x0000000000017941 */ /* 0x000fea0003800100 */
.L_x_11860:
[----:B------:R-:W-:-:S13]  /*03c0*/  ISETP.GE.AND P0, PT, R3, R2, PT ;  /* 0x000000020300720c */ /* 0x000fda0003f06270 */
[----:B0-----:R-:W0:Y:S01]  /*03d0*/  @!P0 LDC.64 R4, c[0x0][0x388] ;  /* 0x0000e200ff048b82 */ /* 0x001e220000000a00 */
[----:B------:R-:W-:Y:S01]  /*03e0*/  @!P0 IMAD R7, R0, 0x200, R3 ;  /* 0x0000020000078824 */ /* 0x000fe200078e0203 */
[----:B------:R-:W-:-:S03]  /*03f0*/  @!P0 IADD3 R3, PT, PT, R3, 0x80, RZ ;  /* 0x0000008003038810 */ /* 0x000fc60007ffe0ff */
[----:B0-----:R-:W-:-:S05]  /*0400*/  @!P0 IMAD.WIDE.U32 R4, R7, 0x2, R4 ;  /* 0x0000000207048825 */ /* 0x001fca00078e0004 */
[----:B------:R1:W-:Y:S02]  /*0410*/  @!P0 STG.E.U16 desc[UR4][R4.64], R9 ;  /* 0x0000000904008986 */ /* 0x0003e4000c101504 */
.L_x_11862:
[----:B------:R-:W-:Y:S05]  /*0420*/  BSYNC.RECONVERGENT B0 ;  /* 0x0000000000007941 */ /* 0x000fea0003800200 */
.L_x_11859:
        /* <DEDUP_REMOVED lines=8> */
.L_x_11863:
        /* <DEDUP_REMOVED lines=13> */
.L_x_20879:


//--------------------- .text._ZN2at6native29vectorized_elementwise_kernelILi2ENS0_13BUnaryFunctorIsssZZZNS0_18lshift_kernel_cudaERNS_18TensorIteratorBaseEENKUlvE_clEvENKUlvE3_clEvEUlssE_EESt5arrayIPcLm2EEEEviT0_T1_ --------------------------
	.section	.text._ZN2at6native29vectorized_elementwise_kernelILi2ENS0_13BUnaryFunctorIsssZZZNS0_18lshift_kernel_cudaERNS_18TensorIteratorBaseEENKUlvE_clEvENKUlvE3_clEvEUlssE_EESt5arrayIPcLm2EEEEviT0_T1_,"ax",@progbits
	.align	128
        .global         _ZN2at6native29vectorized_elementwise_kernelILi2ENS0_13BUnaryFunctorIsssZZZNS0_18lshift_kernel_cudaERNS_18TensorIteratorBaseEENKUlvE_clEvENKUlvE3_clEvEUlssE_EESt5arrayIPcLm2EEEEviT0_T1_
        .type           _ZN2at6native29vectorized_elementwise_kernelILi2ENS0_13BUnaryFunctorIsssZZZNS0_18lshift_kernel_cudaERNS_18TensorIteratorBaseEENKUlvE_clEvENKUlvE3_clEvEUlssE_EESt5arrayIPcLm2EEEEviT0_T1_,@function
        .size           _ZN2at6native29vectorized_elementwise_kernelILi2ENS0_13BUnaryFunctorIsssZZZNS0_18lshift_kernel_cudaERNS_18TensorIteratorBaseEENKUlvE_clEvENKUlvE3_clEvEUlssE_EESt5arrayIPcLm2EEEEviT0_T1_,(.L_x_20880 - _ZN2at6native29vectorized_elementwise_kernelILi2ENS0_13BUnaryFunctorIsssZZZNS0_18lshift_kernel_cudaERNS_18TensorIteratorBaseEENKUlvE_clEvENKUlvE3_clEvEUlssE_EESt5arrayIPcLm2EEEEviT0_T1_)
        .other          _ZN2at6native29vectorized_elementwise_kernelILi2ENS0_13BUnaryFunctorIsssZZZNS0_18lshift_kernel_cudaERNS_18TensorIteratorBaseEENKUlvE_clEvENKUlvE3_clEvEUlssE_EESt5arrayIPcLm2EEEEviT0_T1_,@"STO_CUDA_ENTRY STV_DEFAULT"
_ZN2at6native29vectorized_elementwise_kernelILi2ENS0_13BUnaryFunctorIsssZZZNS0_18lshift_kernel_cudaERNS_18TensorIteratorBaseEENKUlvE_clEvENKUlvE3_clEvEUlssE_EESt5arrayIPcLm2EEEEviT0_T1_:
.text._ZN2at6native29vectorized_elementwise_kernelILi2ENS0_13BUnaryFunctorIsssZZZNS0_18lshift_kernel_cudaERNS_18TensorIteratorBaseEENKUlvE_clEvENKUlvE3_clEvEUlssE_EESt5arrayIPcLm2EEEEviT0_T1_:
        /* <DEDUP_REMOVED lines=27> */
[----:B0-----:R-:W0:Y:S01]  /*01b0*/  @!P3 LDC.64 R2, c[0x0][0x390] ;  /* 0x0000e400ff02bb82 */ /* 0x001e220000000a00 */
        /* <DEDUP_REMOVED lines=11> */
[----:B------:R-:W0:Y:S01]  /*0270*/  @!P0 LDC.64 R8, c[0x0][0x390] ;  /* 0x0000e400ff088b82 */ /* 0x000e220000000a00 */
[----:B------:R-:W-:-:S05]  /*0280*/  @!P0 VIADD R25, R25, 0x80 ;  /* 0x0000008019198836 */ /* 0x000fca0000000000 */
[----:B------:R-:W-:-:S13]  /*0290*/  ISETP.GE.U32.AND P6, PT, R25, R16, PT ;  /* 0x000000101900720c */ /* 0x000fda0003fc6070 */
[----:B------:R-:W0:Y:S01]  /*02a0*/  @!P6 LDC.64 R10, c[0x0][0x390] ;  /* 0x0000e400ff0aeb82 */ /* 0x000e220000000a00 */
[----:B-1----:R-:W-:-:S04]  /*02b0*/  @!P5 IMAD.WIDE.U32 R14, R20, 0x2, R14 ;  /* 0x00000002140ed825 */ /* 0x002fc800078e000e */
[----:B------:R-:W-:Y:S02]  /*02c0*/  IMAD.MOV.U32 R22, RZ, RZ, RZ ;  /* 0x000000ffff167224 */ /* 0x000fe400078e00ff */
[----:B------:R-:W-:Y:S02]  /*02d0*/  IMAD.MOV.U32 R20, RZ, RZ, RZ ;  /* 0x000000ffff147224 */ /* 0x000fe400078e00ff */
[----:B---3--:R-:W-:Y:S02]  /*02e0*/  @!P4 IMAD.WIDE.U32 R12, R29, 0x2, R12 ;  /* 0x000000021d0cc825 */ /* 0x008fe400078e000c */
[----:B------:R1:W3:Y:S02]  /*02f0*/  @!P5 LDG.E.U16 R22, desc[UR4][R14.64] ;  /* 0x000000040e16d981 */ /* 0x0002e4000c1e1500 */
[----:B------:R-:W-:Y:S02]  /*0300*/  @!P6 IMAD.IADD R25, R0, 0x1, R25 ;  /* 0x000000010019e824 */ /* 0x000fe400078e0219 */
[----:B------:R1:W3:Y:S01]  /*0310*/  @!P4 LDG.E.U16 R20, desc[UR4][R12.64] ;  /* 0x000000040c14c981 */ /* 0x0002e2000c1e1500 */
[----:B----4-:R-:W-:-:S04]  /*0320*/  @!P2 IMAD.WIDE.U32 R4, R23, 0x2, R4 ;  /* 0x000000021704a825 */ /* 0x010fc800078e0004 */
[----:B-----5:R-:W-:-:S04]  /*0330*/  @!P1 IMAD.WIDE.U32 R6, R21, 0x2, R6 ;  /* 0x0000000215069825 */ /* 0x020fc800078e0006 */
[----:B0-----:R-:W-:-:S04]  /*0340*/  @!P0 IMAD.WIDE.U32 R8, R19, 0x2, R8 ;  /* 0x0000000213088825 */ /* 0x001fc800078e0008 */
[----:B------:R-:W-:Y:S02]  /*0350*/  IMAD.MOV.U32 R19, RZ, RZ, RZ ;  /* 0x000000ffff137224 */ /* 0x000fe400078e00ff */
[----:B------:R-:W-:Y:S02]  /*0360*/  IMAD.MOV.U32 R21, RZ, RZ, RZ ;  /* 0x000000ffff157224 */ /* 0x000fe400078e00ff */
[----:B------:R-:W-:Y:S02]  /*0370*/  IMAD.MOV.U32 R23, RZ, RZ, RZ ;  /* 0x000000ffff177224 */ /* 0x000fe400078e00ff */
[----:B-1----:R-:W-:Y:S02]  /*0380*/  IMAD.MOV.U32 R14, RZ, RZ, RZ ;  /* 0x000000ffff0e7224 */ /* 0x002fe400078e00ff */
[----:B------:R-:W-:Y:S01]  /*0390*/  IMAD.MOV.U32 R12, RZ, RZ, RZ ;  /* 0x000000ffff0c7224 */ /* 0x000fe200078e00ff */
[----:B------:R-:W4:Y:S01]  /*03a0*/  @!P2 LDG.E.U16 R21, desc[UR4][R4.64] ;  /* 0x000000040415a981 */ /* 0x000f22000c1e1500 */
[----:B------:R-:W-:-:S03]  /*03b0*/  @!P3 IMAD.WIDE.U32 R2, R27, 0x2, R2 ;  /* 0x000000021b02b825 */ /* 0x000fc600078e0002 */
[----:B------:R-:W5:Y:S01]  /*03c0*/  @!P1 LDG.E.U16 R23, desc[UR4][R6.64] ;  /* 0x0000000406179981 */ /* 0x000f62000c1e1500 */
[----:B------:R-:W-:-:S03]  /*03d0*/  @!P6 IMAD.WIDE.U32 R10, R25, 0x2, R10 ;  /* 0x00000002190ae825 */ /* 0x000fc600078e000a */
[----:B------:R-:W5:Y:S04]  /*03e0*/  @!P3 LDG.E.U16 R19, desc[UR4][R2.64] ;  /* 0x000000040213b981 */ /* 0x000f68000c1e1500 */
[----:B------:R-:W5:Y:S04]  /*03f0*/  @!P0 LDG.E.U16 R14, desc[UR4][R8.64] ;  /* 0x00000004080e8981 */ /* 0x000f68000c1e1500 */
[----:B------:R0:W5:Y:S01]  /*0400*/  @!P6 LDG.E.U16 R12, desc[UR4][R10.64] ;  /* 0x000000040a0ce981 */ /* 0x000162000c1e1500 */
[----:B------:R-:W1:Y:S01]  /*0410*/  LDC.U16 R13, c[0x0][0x386] ;  /* 0x0000e180ff0d7b82 */ /* 0x000e620000000400 */
[----:B------:R-:W-:Y:S01]  /*0420*/  ISETP.GE.U32.AND P1, PT, R17, R16, PT ;  /* 0x000000101100720c */ /* 0x000fe20003f26070 */
[----:B------:R-:W-:Y:S04]  /*0430*/  BSSY.RECONVERGENT B0, `(.L_x_11865) ;  /* 0x0000044000007945 */ /* 0x000fe80003800200 */
[----:B------:R-:W-:Y:S01]  /*0440*/  BSSY.RELIABLE B1, `(.L_x_11866) ;  /* 0x000003c000017945 */ /* 0x000fe20003800100 */
[----:B-1----:R-:W-:-:S02]  /*0450*/  ISETP.GT.U32.AND P0, PT, R13, 0xf, PT ;  /* 0x0000000f0d00780c */ /* 0x002fc40003f04070 */
[----:B--2---:R-:W-:-:S04]  /*0460*/  SHF.L.U32 R18, R18, R13, RZ ;  /* 0x0000000d12127219 */ /* 0x004fc800000006ff */
[----:B0-----:R-:W-:Y:S02]  /*0470*/  SEL R11, R18, RZ, !P0 ;  /* 0x000000ff120b7207 */ /* 0x001fe40004000000 */
[-C--:B---3--:R-:W-:Y:S02]  /*0480*/  SHF.L.U32 R22, R22, R13.reuse, RZ ;  /* 0x0000000d16167219 */ /* 0x088fe400000006ff */
[----:B------:R-:W-:-:S04]  /*0490*/  SHF.L.U32 R20, R20, R13, RZ ;  /* 0x0000000d14147219 */ /* 0x000fc800000006ff */
[----:B------:R-:W-:Y:S02]  /*04a0*/  SEL R7, R20, RZ, !P0 ;  /* 0x000000ff14077207 */ /* 0x000fe40004000000 */
[-C--:B----4-:R-:W-:Y:S02]  /*04b0*/  SHF.L.U32 R21, R21, R13.reuse, RZ ;  /* 0x0000000d15157219 */ /* 0x090fe400000006ff */
[-C--:B-----5:R-:W-:Y:S02]  /*04c0*/  SHF.L.U32 R4, R23, R13.reuse, RZ ;  /* 0x0000000d17047219 */ /* 0x0a0fe400000006ff */
[-C--:B------:R-:W-:Y:S02]  /*04d0*/  SHF.L.U32 R19, R19, R13.reuse, RZ ;  /* 0x0000000d13137219 */ /* 0x080fe400000006ff */
[-C--:B------:R-:W-:Y:S02]  /*04e0*/  SHF.L.U32 R3, R14, R13.reuse, RZ ;  /* 0x0000000d0e037219 */ /* 0x080fe400000006ff */
[----:B------:R-:W-:-:S02]  /*04f0*/  SHF.L.U32 R2, R12, R13, RZ ;  /* 0x0000000d0c027219 */ /* 0x000fc400000006ff */
[----:B------:R-:W-:Y:S02]  /*0500*/  SEL R13, R22, RZ, !P0 ;  /* 0x000000ff160d7207 */ /* 0x000fe40004000000 */
[----:B------:R-:W-:Y:S02]  /*0510*/  SEL R6, R19, RZ, !P0 ;  /* 0x000000ff13067207 */ /* 0x000fe40004000000 */
[----:B------:R-:W-:Y:S02]  /*0520*/  SEL R5, R21, RZ, !P0 ;  /* 0x000000ff15057207 */ /* 0x000fe40004000000 */
[----:B------:R-:W-:Y:S02]  /*0530*/  SEL R4, R4, RZ, !P0 ;  /* 0x000000ff04047207 */ /* 0x000fe40004000000 */
[----:B------:R-:W-:Y:S02]  /*0540*/  SEL R3, R3, RZ, !P0 ;  /* 0x000000ff03037207 */ /* 0x000fe40004000000 */
        /* <DEDUP_REMOVED lines=14> */
.L_x_11867:
[----:B------:R-:W-:-:S13]  /*0630*/  ISETP.GE.U32.AND P0, PT, R17, R16, PT ;  /* 0x000000101100720c */ /* 0x000fda0003f06070 */
[----:B------:R-:W-:Y:S05]  /*0640*/  @P0 BRA `(.L_x_11869) ;  /* 0x0000000000300947 */ /* 0x000fea0003800000 */
[----:B0-----:R-:W0:Y:S01]  /*0650*/  LDC.64 R8, c[0x0][0x388] ;  /* 0x0000e200ff087b82 */ /* 0x001e220000000a00 */
[----:B------:R-:W-:Y:S02]  /*0660*/  IMAD.IADD R11, R0, 0x1, R17 ;  /* 0x00000001000b7824 */ /* 0x000fe400078e0211 */
[----:B------:R-:W-:Y:S02]  /*0670*/  VIADD R17, R17, 0x80 ;  /* 0x0000008011117836 */ /* 0x000fe40000000000 */
[----:B0-----:R-:W-:-:S05]  /*0680*/  IMAD.WIDE.U32 R8, R11, 0x2, R8 ;  /* 0x000000020b087825 */ /* 0x001fca00078e0008 */
[----:B------:R1:W-:Y:S02]  /*0690*/  STG.E.U16 desc[UR4][R8.64], R7 ;  /* 0x0000000708007986 */ /* 0x0003e4000c101504 */
.L_x_11868:
[----:B------:R-:W-:-:S13]  /*06a0*/  ISETP.GE.U32.AND P0, PT, R17, R16, PT ;  /* 0x000000101100720c */ /* 0x000fda0003f06070 */
[----:B------:R-:W-:Y:S05]  /*06b0*/  @P0 BRA `(.L_x_11870) ;  /* 0x0000000000300947 */ /* 0x000fea0003800000 */
[----:B01----:R-:W0:Y:S01]  /*06c0*/  LDC.64 R8, c[0x0][0x388] ;  /* 0x0000e200ff087b82 */ /* 0x003e220000000a00 */
[----:B------:R-:W-:Y:S02]  /*06d0*/  IMAD.IADD R7, R0, 0x1, R17 ;  /* 0x0000000100077824 */ /* 0x000fe400078e0211 */
[----:B------:R-:W-:Y:S02]  /*06e0*/  VIADD R17, R17, 0x80 ;  /* 0x0000008011117836 */ /* 0x000fe40000000000 */
[----:B0-----:R-:W-:-:S05]  /*06f0*/  IMAD.WIDE.U32 R8, R7, 0x2, R8 ;  /* 0x0000000207087825 */ /* 0x001fca00078e0008 */
[----:B------:R1:W-:Y:S02]  /*0700*/  STG.E.U16 desc[UR4][R8.64], R6 ;  /* 0x0000000608007986 */ /* 0x0003e4000c101504 */
.L_x_11869:
[----:B------:R-:W-:-:S13]  /*0710*/  ISETP.GE.U32.AND P0, PT, R17, R16, PT ;  /* 0x000000101100720c */ /* 0x000fda0003f06070 */
[----:B------:R-:W-:Y:S05]  /*0720*/  @P0 BRA `(.L_x_11871) ;  /* 0x0000000000340947 */ /* 0x000fea0003800000 */
[----:B-1----:R-:W1:Y:S01]  /*0730*/  LDC.64 R6, c[0x0][0x388] ;  /* 0x0000e200ff067b82 */ /* 0x002e620000000a00 */
[----:B0-----:R-:W-:Y:S02]  /*0740*/  IMAD.IADD R9, R0, 0x1, R17 ;  /* 0x0000000100097824 */ /* 0x001fe400078e0211 */
[----:B------:R-:W-:Y:S02]  /*0750*/  VIADD R17, R17, 0x80 ;  /* 0x0000008011117836 */ /* 0x000fe40000000000 */
[----:B-1----:R-:W-:-:S05]  /*0760*/  IMAD.WIDE.U32 R6, R9, 0x2, R6 ;  /* 0x0000000209067825 */ /* 0x002fca00078e0006 */
[----:B------:R2:W-:Y:S02]  /*0770*/  STG.E.U16 desc[UR4][R6.64], R5 ;  /* 0x0000000506007986 */ /* 0x0005e4000c101504 */
.L_x_11870:
        /* <DEDUP_REMOVED lines=8> */
.L_x_11871:
[----:B------:R-:W-:Y:S05]  /*0800*/  BSYNC.RELIABLE B1 ;  /* 0x0000000000017941 */ /* 0x000fea0003800100 */
.L_x_11866:
[----:B------:R-:W-:-:S13]  /*0810*/  ISETP.GE.U32.AND P0, PT, R17, R16, PT ;  /* 0x000000101100720c */ /* 0x000fda0003f06070 */
[----:B--2---:R-:W2:Y:S01]  /*0820*/  @!P0 LDC.64 R4, c[0x0][0x388] ;  /* 0x0000e200ff048b82 */ /* 0x004ea20000000a00 */
[----:B------:R-:W-:Y:S02]  /*0830*/  @!P0 IMAD.IADD R7, R0, 0x1, R17 ;  /* 0x0000000100078824 */ /* 0x000fe400078e0211 */
[----:B------:R-:W-:Y:S02]  /*0840*/  @!P0 VIADD R17, R17, 0x80 ;  /* 0x0000008011118836 */ /* 0x000fe40000000000 */
[----:B--2---:R-:W-:-:S05]  /*0850*/  @!P0 IMAD.WIDE.U32 R4, R7, 0x2, R4 ;  /* 0x0000000207048825 */ /* 0x004fca00078e0004 */
[----:B------:R3:W-:Y:S02]  /*0860*/  @!P0 STG.E.U16 desc[UR4][R4.64], R3 ;  /* 0x0000000304008986 */ /* 0x0007e4000c101504 */
.L_x_11872:
[----:B------:R-:W-:Y:S05]  /*0870*/  BSYNC.RECONVERGENT B0 ;  /* 0x0000000000007941 */ /* 0x000fea0003800200 */
.L_x_11865:
        /* <DEDUP_REMOVED lines=8> */
.L_x_11864:
        /* <DEDUP_REMOVED lines=13> */
[C---:B--2---:R-:W-:Y:S02]  /*09d0*/  LOP3.LUT R13, R8.reuse, 0xffff, RZ, 0xc0, !PT ;  /* 0x0000ffff080d7812 */ /* 0x044fe400078ec0ff */
[----:B------:R-:W-:Y:S02]  /*09e0*/  PRMT R8, R8, 0x7732, RZ ;  /* 0x0000773208087816 */ /* 0x000fe400000000ff */
[C---:B---3--:R-:W-:Y:S02]  /*09f0*/  LOP3.LUT R17, R10.reuse, 0xffff, RZ, 0xc0, !PT ;  /* 0x0000ffff0a117812 */ /* 0x048fe400078ec0ff */
[----:B------:R-:W-:Y:S01]  /*0a00*/  PRMT R10, R10, 0x7732, RZ ;  /* 0x000077320a0a7816 */ /* 0x000fe200000000ff */
[----:B-----5:R-:W-:Y:S01]  /*0a10*/  IMAD.MOV.U32 R7, RZ, RZ, R8 ;  /* 0x000000ffff077224 */ /* 0x020fe200078e0008 */
[C---:B----4-:R-:W-:Y:S02]  /*0a20*/  LOP3.LUT R19, R11.reuse, 0xffff, RZ, 0xc0, !PT ;  /* 0x0000ffff0b137812 */ /* 0x050fe400078ec0ff */
[----:B------:R-:W-:Y:S01]  /*0a30*/  PRMT R21, R11, 0x7732, RZ ;  /* 0x000077320b157816 */ /* 0x000fe200000000ff */
[----:B------:R-:W-:Y:S01]  /*0a40*/  IMAD.MOV.U32 R11, RZ, RZ, R10 ;  /* 0x000000ffff0b7224 */ /* 0x000fe200078e000a */
[----:B------:R-:W-:-:S02]  /*0a50*/  LOP3.LUT R15, R9, 0xffff, RZ, 0xc0, !PT ;  /* 0x0000ffff090f7812 */ /* 0x000fc400078ec0ff */
[----:B------:R-:W-:Y:S02]  /*0a60*/  PRMT R9, R9, 0x7732, RZ ;  /* 0x0000773209097816 */ /* 0x000fe400000000ff */
[-C--:B------:R-:W-:Y:S02]  /*0a70*/  SHF.L.U32 R13, R13, R4.reuse, RZ ;  /* 0x000000040d0d7219 */ /* 0x080fe400000006ff */
[-C--:B------:R-:W-:Y:S02]  /*0a80*/  SHF.L.U32 R15, R15, R4.reuse, RZ ;  /* 0x000000040f0f7219 */ /* 0x080fe400000006ff */
[-C--:B------:R-:W-:Y:S02]  /*0a90*/  SHF.L.U32 R17, R17, R4.reuse, RZ ;  /* 0x0000000411117219 */ /* 0x080fe400000006ff */
[-C--:B------:R-:W-:Y:S02]  /*0aa0*/  SHF.L.U32 R19, R19, R4.reuse, RZ ;  /* 0x0000000413137219 */ /* 0x080fe400000006ff */
[----:B------:R-:W-:-:S02]  /*0ab0*/  SHF.L.U32 R7, R7, R4, RZ ;  /* 0x0000000407077219 */ /* 0x000fc400000006ff */
[-C--:B------:R-:W-:Y:S02]  /*0ac0*/  SHF.L.U32 R9, R9, R4.reuse, RZ ;  /* 0x0000000409097219 */ /* 0x080fe400000006ff */
[-C--:B------:R-:W-:Y:S02]  /*0ad0*/  SHF.L.U32 R11, R11, R4.reuse, RZ ;  /* 0x000000040b0b7219 */ /* 0x080fe400000006ff */
[----:B------:R-:W-:Y:S02]  /*0ae0*/  SHF.L.U32 R21, R21, R4, RZ ;  /* 0x0000000415157219 */ /* 0x000fe400000006ff */
[----:B------:R-:W-:Y:S02]  /*0af0*/  SEL R13, R13, RZ, !P0 ;  /* 0x000000ff0d0d7207 */ /* 0x000fe40004000000 */
        /* <DEDUP_REMOVED lines=16> */
.L_x_11873:
        /* <DEDUP_REMOVED lines=16> */
.L_x_20880:


//--------------------- .text._ZN2at6native29vectorized_elementwise_kernelILi4ENS0_13BUnaryFunctorIsssZZZNS0_18lshift_kernel_cudaERNS_18TensorIteratorBaseEENKUlvE_clEvENKUlvE3_clEvEUlssE_EESt5arrayIPcLm2EEEEviT0_T1_ --------------------------
	.section	.text._ZN2at6native29vectorized_elementwise_kernelILi4ENS0_13BUnaryFunctorIsssZZZNS0_18lshift_kernel_cudaERNS_18TensorIteratorBaseEENKUlvE_clEvENKUlvE3_clEvEUlssE_EESt5arrayIPcLm2EEEEviT0_T1_,"ax",@progbits
	.align	128
        .global         _ZN2at6native29vectorized_elementwise_kernelILi4ENS0_13BUnaryFunctorIsssZZZNS0_18lshift_kernel_cudaERNS_18TensorIteratorBaseEENKUlvE_clEvENKUlvE3_clEvEUlssE_EESt5arrayIPcLm2EEEEviT0_T1_
        .type           _ZN2at6native29vectorized_elementwise_kernelILi4ENS0_13BUnaryFunctorIsssZZZNS0_18lshift_kernel_cudaERNS_18TensorIteratorBaseEENKUlvE_clEvENKUlvE3_clEvEUlssE_EESt5arrayIPcLm2EEEEviT0_T1_,@function
        .size           _ZN2at6native29vectorized_elementwise_kernelILi4ENS0_13BUnaryFunctorIsssZZZNS0_18lshift_kernel_cudaERNS_18TensorIteratorBaseEENKUlvE_clEvENKUlvE3_clEvEUlssE_EESt5arrayIPcLm2EEEEviT0_T1_,(.L_x_20881 - _ZN2at6native29vectorized_elementwise_kernelILi4ENS0_13BUnaryFunctorIsssZZZNS0_18lshift_kernel_cudaERNS_18TensorIteratorBaseEENKUlvE_clEvENKUlvE3_clEvEUlssE_EESt5arrayIPcLm2EEEEviT0_T1_)
        .other          _ZN2at6native29vectorized_elementwise_kernelILi4ENS0_13BUnaryFunctorIsssZZZNS0_18lshift_kernel_cudaERNS_18TensorIteratorBaseEENKUlvE_clEvENKUlvE3_clEvEUlssE_EESt5arrayIPcLm2EEEEviT0_T1_,@"STO_CUDA_ENTRY STV_DEFAULT"
_ZN2at6native29vectorized_elementwise_kernelILi4ENS0_13BUnaryFunctorIsssZZZNS0_18lshift_kernel_cudaERNS_18TensorIteratorBaseEENKUlvE_clEvENKUlvE3_clEvEUlssE_EESt5arrayIPcLm2EEEEviT0_T1_:
.text._ZN2at6native29vectorized_elementwise_kernelILi4ENS0_13BUnaryFunctorIsssZZZNS0_18lshift_kernel_cudaERNS_18TensorIteratorBaseEENKUlvE_clEvENKUlvE3_clEvEUlssE_EESt5arrayIPcLm2EEEEviT0_T1_:
        /* <DEDUP_REMOVED lines=99> */
.L_x_11877:
[----:B------:R-:W-:-:S13]  /*0630*/  ISETP.GE.U32.AND P0, PT, R17, R16, PT ;  /* 0x000000101100720c */ /* 0x000fda0003f06070 */
[----:B------:R-:W-:Y:S05]  /*0640*/  @P0 BRA `(.L_x_11879) ;  /* 0x0000000000300947 */ /* 0x000fea0003800000 */
[----:B0-----:R-:W0:Y:S01]  /*0650*/  LDC.64 R8, c[0x0][0x388] ;  /* 0x0000e200ff087b82 */ /* 0x001e220000000a00 */
[----:B------:R-:W-:Y:S02]  /*0660*/  IMAD.IADD R11, R0, 0x1, R17 ;  /* 0x00000001000b7824 */ /* 0x000fe400078e0211 */
[----:B------:R-:W-:Y:S02]  /*0670*/  VIADD R17, R17, 0x80 ;  /* 0x0000008011117836 */ /* 0x000fe40000000000 */
[----:B0-----:R-:W-:-:S05]  /*0680*/  IMAD.WIDE.U32 R8, R11, 0x2, R8 ;  /* 0x000000020b087825 */ /* 0x001fca00078e0008 */
[----:B------:R1:W-:Y:S02]  /*0690*/  STG.E.U16 desc[UR4][R8.64], R7 ;  /* 0x0000000708007986 */ /* 0x0003e4000c101504 */
.L_x_11878:
[----:B------:R-:W-:-:S13]  /*06a0*/  ISETP.GE.U32.AND P0, PT, R17, R16, PT ;  /* 0x000000101100720c */ /* 0x000fda0003f06070 */
[----:B------:R-:W-:Y:S05]  /*06b0*/  @P0 BRA `(.L_x_11880) ;  /* 0x0000000000300947 */ /* 0x000fea0003800000 */
[----:B01----:R-:W0:Y:S01]  /*06c0*/  LDC.64 R8, c[0x0][0x388] ;  /* 0x0000e200ff087b82 */ /* 0x003e220000000a00 */
[----:B------:R-:W-:Y:S02]  /*06d0*/  IMAD.IADD R7, R0, 0x1, R17 ;  /* 0x0000000100077824 */ /* 0x000fe400078e0211 */
[----:B------:R-:W-:Y:S02]  /*06e0*/  VIADD R17, R17, 0x80 ;  /* 0x0000008011117836 */ /* 0x000fe40000000000 */
[----:B0-----:R-:W-:-:S05]  /*06f0*/  IMAD.WIDE.U32 R8, R7, 0x2, R8 ;  /* 0x0000000207087825 */ /* 0x001fca00078e0008 */
[----:B------:R1:W-:Y:S02]  /*0700*/  STG.E.U16 desc[UR4][R8.64], R6 ;  /* 0x0000000608007986 */ /* 0x0003e4000c101504 */
.L_x_11879:
[----:B------:R-:W-:-:S13]  /*0710*/  ISETP.GE.U32.AND P0, PT, R17, R16, PT ;  /* 0x000000101100720c */ /* 0x000fda0003f06070 */
[----:B------:R-:W-:Y:S05]  /*0720*/  @P0 BRA `(.L_x_11881) ;  /* 0x0000000000340947 */ /* 0x000fea0003800000 */
[----:B-1----:R-:W1:Y:S01]  /*0730*/  LDC.64 R6, c[0x0][0x388] ;  /* 0x0000e200ff067b82 */ /* 0x002e620000000a00 */
[----:B0-----:R-:W-:Y:S02]  /*0740*/  IMAD.IADD R9, R0, 0x1, R17 ;  /* 0x0000000100097824 */ /* 0x001fe400078e0211 */
[----:B------:R-:W-:Y:S02]  /*0750*/  VIADD R17, R17, 0x80 ;  /* 0x0000008011117836 */ /* 0x000fe40000000000 */
[----:B-1----:R-:W-:-:S05]  /*0760*/  IMAD.WIDE.U32 R6, R9, 0x2, R6 ;  /* 0x0000000209067825 */ /* 0x002fca00078e0006 */
[----:B------:R2:W-:Y:S02]  /*0770*/  STG.E.U16 desc[UR4][R6.64], R5 ;  /* 0x0000000506007986 */ /* 0x0005e4000c101504 */
.L_x_11880:
        /* <DEDUP_REMOVED lines=8> */
.L_x_11881:
[----:B------:R-:W-:Y:S05]  /*0800*/  BSYNC.RELIABLE B1 ;  /* 0x0000000000017941 */ /* 0x000fea0003800100 */
.L_x_11876:
[----:B------:R-:W-:-:S13]  /*0810*/  ISETP.GE.U32.AND P0, PT, R17, R16, PT ;  /* 0x000000101100720c */ /* 0x000fda0003f06070 */
[----:B--2---:R-:W2:Y:S01]  /*0820*/  @!P0 LDC.64 R4, c[0x0][0x388] ;  /* 0x0000e200ff048b82 */ /* 0x004ea20000000a00 */
[----:B------:R-:W-:Y:S02]  /*0830*/  @!P0 IMAD.IADD R7, R0, 0x1, R17 ;  /* 0x0000000100078824 */ /* 0x000fe400078e0211 */
[----:B------:R-:W-:Y:S02]  /*0840*/  @!P0 VIADD R17, R17, 0x80 ;  /* 0x0000008011118836 */ /* 0x000fe40000000000 */
[----:B--2---:R-:W-:-:S05]  /*0850*/  @!P0 IMAD.WIDE.U32 R4, R7, 0x2, R4 ;  /* 0x0000000207048825 */ /* 0x004fca00078e0004 */
[----:B------:R3:W-:Y:S02]  /*0860*/  @!P0 STG.E.U16 desc[UR4][R4.64], R3 ;  /* 0x0000000304008986 */ /* 0x0007e4000c101504 */
.L_x_11882:
[----:B------:R-:W-:Y:S05]  /*0870*/  BSYNC.RECONVERGENT B0 ;  /* 0x0000000000007941 */ /* 0x000fea0003800200 */
.L_x_11875:
        /* <DEDUP_REMOVED lines=8> */
.L_x_11874:
[----:B------:R-:W0:Y:S01]  /*0900*/  S2R R5, SR_TID.X ;  /* 0x0000000000057919 */ /* 0x000e220000002100 */
[----:B------:R-:W1:Y:S02]  /*0910*/  LDC.64 R2, c[0x0][0x390] ;  /* 0x0000e400ff027b82 */ /* 0x000e640000000a00 */
[----:B-1----:R-:W-:-:S04]  /*0920*/  IMAD.WIDE.U32 R2, R0, 0x2, R2 ;  /* 0x0000000200027825 */ /* 0x002fc800078e0002 */
[----:B0-----:R-:W-:Y:S02]  /*0930*/  IMAD.WIDE.U32 R6, R5, 0x8, R2 ;  /* 0x0000000805067825 */ /* 0x001fe400078e0002 */
[----:B------:R-:W0:Y:S03]  /*0940*/  LDC.U16 R4, c[0x0][0x386] ;  /* 0x0000e180ff047b82 */ /* 0x000e260000000400 */
[----:B------:R-:W2:Y:S04]  /*0950*/  LDG.E.64 R12, desc[UR4][R6.64] ;  /* 0x00000004060c7981 */ /* 0x000ea8000c1e1b00 */
[----:B------:R-:W3:Y:S01]  /*0960*/  LDG.E.64 R16, desc[UR4][R6.64+0x400] ;  /* 0x0004000406107981 */ /* 0x000ee2000c1e1b00 */
[----:B------:R-:W1:Y:S01]  /*0970*/  LDC.64 R2, c[0x0][0x388] ;  /* 0x0000e200ff027b82 */ /* 0x000e620000000a00 */
[----:B0-----:R-:W-:Y:S01]  /*0980*/  ISETP.GT.U32.AND P0, PT, R4, 0xf, PT ;  /* 0x0000000f0400780c */ /* 0x001fe20003f04070 */
[----:B-1----:R-:W-:-:S04]  /*0990*/  IMAD.WIDE.U32 R2, R0, 0x2, R2 ;  /* 0x0000000200027825 */ /* 0x002fc800078e0002 */
[----:B------:R-:W-:Y:S01]  /*09a0*/  IMAD.WIDE.U32 R2, R5, 0x8, R2 ;  /* 0x0000000805027825 */ /* 0x000fe200078e0002 */
[C---:B--2---:R-:W-:Y:S02]  /*09b0*/  LOP3.LUT R9, R12.reuse, 0xffff, RZ, 0xc0, !PT ;  /* 0x0000ffff0c097812 */ /* 0x044fe400078ec0ff */
[----:B------:R-:W-:Y:S02]  /*09c0*/  PRMT R12, R12, 0x7732, RZ ;  /* 0x000077320c0c7816 */ /* 0x000fe400000000ff */
[C---:B---3--:R-:W-:Y:S02]  /*09d0*/  LOP3.LUT R15, R16.reuse, 0xffff, RZ, 0xc0, !PT ;  /* 0x0000ffff100f7812 */ /* 0x048fe400078ec0ff */
[----:B------:R-:W-:Y:S01]  /*09e0*/  PRMT R16, R16, 0x7732, RZ ;  /* 0x0000773210107816 */ /* 0x000fe200000000ff */
[----:B------:R-:W-:Y:S01]  /*09f0*/  IMAD.MOV.U32 R7, RZ, RZ, R12 ;  /* 0x000000ffff077224 */ /* 0x000fe200078e000c */
[C---:B------:R-:W-:Y:S02]  /*0a00*/  LOP3.LUT R19, R17.reuse, 0xffff, RZ, 0xc0, !PT ;  /* 0x0000ffff11137812 */ /* 0x040fe400078ec0ff */
        /* <DEDUP_REMOVED lines=24> */
[----:B------:R-:W-:Y:S04]  /*0b90*/  STG.E.64 desc[UR4][R2.64], R10 ;  /* 0x0000000a02007986 */ /* 0x000fe8000c101b04 */
[----:B------:R-:W-:Y:S01]  /*0ba0*/  STG.E.64 desc[UR4][R2.64+0x400], R6 ;  /* 0x0004000602007986 */ /* 0x000fe2000c101b04 */
[----:B------:R-:W-:Y:S05]  /*0bb0*/  EXIT ;  /* 0x000000000000794d */ /* 0x000fea0003800000 */
.L_x_11883:
        /* <DEDUP_REMOVED lines=12> */
.L_x_20881:


//--------------------- .text._ZN2at6native29vectorized_elementwise_kernelILi8ENS0_13BUnaryFunctorIsssZZZNS0_18lshift_kernel_cudaERNS_18TensorIteratorBaseEENKUlvE_clEvENKUlvE3_clEvEUlssE_EESt5arrayIPcLm2EEEEviT0_T1_ --------------------------
	.section	.text._ZN2at6native29vectorized_elementwise_kernelILi8ENS0_13BUnaryFunctorIsssZZZNS0_18lshift_kernel_cudaERNS_18TensorIteratorBaseEENKUlvE_clEvENKUlvE3_clEvEUlssE_EESt5arrayIPcLm2EEEEviT0_T1_,"ax",@progbits
	.align	128
        .global         _ZN2at6native29vectorized_elementwise_kernelILi8ENS0_13BUnaryFunctorIsssZZZNS0_18lshift_kernel_cudaERNS_18TensorIteratorBaseEENKUlvE_clEvENKUlvE3_clEvEUlssE_EESt5arrayIPcLm2EEEEviT0_T1_
        .type           _ZN2at6native29vectorized_elementwise_kernelILi8ENS0_13BUnaryFunctorIsssZZZNS0_18lshift_kernel_cudaERNS_18TensorIteratorBaseEENKUlvE_clEvENKUlvE3_clEvEUlssE_EESt5arrayIPcLm2EEEEviT0_T1_,@function
        .size           _ZN2at6native29vectorized_elementwise_kernelILi8ENS0_13BUnaryFunctorIsssZZZNS0_18lshift_kernel_cudaERNS_18TensorIteratorBaseEENKUlvE_clEvENKUlvE3_clEvEUlssE_EESt5arrayIPcLm2EEEEviT0_T1_,(.L_x_20882 - _ZN2at6native29vectorized_elementwise_kernelILi8ENS0_13BUnaryFunctorIsssZZZNS0_18lshift_kernel_cudaERNS_18TensorIteratorBaseEENKUlvE_clEvENKUlvE3_clEvEUlssE_EESt5arrayIPcLm2EEEEviT0_T1_)
        .other          _ZN2at6native29vectorized_elementwise_kernelILi8ENS0_13BUnaryFunctorIsssZZZNS0_18lshift_kernel_cudaERNS_18TensorIteratorBaseEENKUlvE_clEvENKUlvE3_clEvEUlssE_EESt5arrayIPcLm2EEEEviT0_T1_,@"STO_CUDA_ENTRY STV_DEFAULT"
_ZN2at6native29vectorized_elementwise_kernelILi8ENS0_13BUnaryFunctorIsssZZZNS0_18lshift_kernel_cudaERNS_18TensorIteratorBaseEENKUlvE_clEvENKUlvE3_clEvEUlssE_EESt5arrayIPcLm2EEEEviT0_T1_:
.text._ZN2at6native29vectorized_elementwise_kernelILi8ENS0_13BUnaryFunctorIsssZZZNS0_18lshift_kernel_cudaERNS_18TensorIteratorBaseEENKUlvE_clEvENKUlvE3_clEvEUlssE_EESt5arrayIPcLm2EEEEviT0_T1_:
[----:B------:R-:W-:Y:S01]  /*0000*/  LDC R1, c[0x0][0x37c] ;  /* 0x0000df00ff017b82 */ /* 0x000fe20000000800 */
[----:B------:R-:W-:Y:S05]  /*0010*/  EXIT ;  /* 0x000000000000794d */ /* 0x000fea0003800000 */
.L_x_11884:
        /* <DEDUP_REMOVED lines=14> */
.L_x_20882:


//--------------------- .text._ZN2at6native18elementwise_kernelILi128ELi4EZNS0_15gpu_kernel_implINS0_13AUnaryFunctorIsssZZZNS0_18lshift_kernel_cudaERNS_18TensorIteratorBaseEENKUlvE_clEvENKUlvE3_clEvEUlssE_EEEEvS5_RKT_EUliE_EEviT1_ --------------------------
	.section	.text._ZN2at6native18elementwise_kernelILi128ELi4EZNS0_15gpu_kernel_implINS0_13AUnaryFunctorIsssZZZNS0_18lshift_kernel_cudaERNS_18TensorIteratorBaseEENKUlvE_clEvENKUlvE3_clEvEUlssE_EEEEvS5_RKT_EUliE_EEviT1_,"ax",@progbits
	.align	128
        .global         _ZN2at6native18elementwise_kernelILi128ELi4EZNS0_15gpu_kernel_implINS0_13AUnaryFunctorIsssZZZNS0_18lshift_kernel_cudaERNS_18TensorIteratorBaseEENKUlvE_clEvENKUlvE3_clEvEUlssE_EEEEvS5_RKT_EUliE_EEviT1_
        .type           _ZN2at6native18elementwise_kernelILi128ELi4EZNS0_15gpu_kernel_implINS0_13AUnaryFunctorIsssZZZNS0_18lshift_kernel_cudaERNS_18TensorIteratorBaseEENKUlvE_clEvENKUlvE3_clEvEUlssE_EEEEvS5_RKT_EUliE_EEviT1_,@function
        .size           _ZN2at6native18elementwise_kernelILi128ELi4EZNS0_15gpu_kernel_implINS0_13AUnaryFunctorIsssZZZNS0_18lshift_kernel_cudaERNS_18TensorIteratorBaseEENKUlvE_clEvENKUlvE3_clEvEUlssE_EEEEvS5_RKT_EUliE_EEviT1_,(.L_x_20883 - _ZN2at6native18elementwise_kernelILi128ELi4EZNS0_15gpu_kernel_implINS0_13AUnaryFunctorIsssZZZNS0_18lshift_kernel_cudaERNS_18TensorIteratorBaseEENKUlvE_clEvENKUlvE3_clEvEUlssE_EEEEvS5_RKT_EUliE_EEviT1_)
        .other          _ZN2at6native18elementwise_kernelILi128ELi4EZNS0_15gpu_kernel_implINS0_13AUnaryFunctorIsssZZZNS0_18lshift_kernel_cudaERNS_18TensorIteratorBaseEENKUlvE_clEvENKUlvE3_clEvEUlssE_EEEEvS5_RKT_EUliE_EEviT1_,@"STO_CUDA_ENTRY STV_DEFAULT"
_ZN2at6native18elementwise_kernelILi128ELi4EZNS0_15gpu_kernel_implINS0_13AUnaryFunctorIsssZZZNS0_18lshift_kernel_cudaERNS_18TensorIteratorBaseEENKUlvE_clEvENKUlvE3_clEvEUlssE_EEEEvS5_RKT_EUliE_EEviT1_:
.text._ZN2at6native18elementwise_kernelILi128ELi4EZNS0_15gpu_kernel_implINS0_13AUnaryFunctorIsssZZZNS0_18lshift_kernel_cudaERNS_18TensorIteratorBaseEENKUlvE_clEvENKUlvE3_clEvEUlssE_EEEEvS5_RKT_EUliE_EEviT1_:
[----:B------:R-:W0:Y:S01]  /*0000*/  LDC R1, c[0x0][0x37c] ;  /* 0x0000df00ff017b82 */ /* 0x000e220000000800 */
[----:B------:R-:W1:Y:S07]  /*0010*/  S2R R17, SR_TID.X ;  /* 0x0000000000117919 */ /* 0x000e6e0000002100 */
[----:B------:R-:W2:Y:S01]  /*0020*/  S2UR UR4, SR_CTAID.X ;  /* 0x00000000000479c3 */ /* 0x000ea20000002500 */
[----:B------:R-:W3:Y:S01]  /*0030*/  LDCU UR39, c[0x0][0x388] ;  /* 0x00007100ff2777ac */ /* 0x000ee20008000800 */
[----:B------:R-:W-:Y:S01]  /*0040*/  BSSY.RECONVERGENT B6, `(.L_x_11885) ;  /* 0x000030c000067945 */ /* 0x000fe20003800200 */
[----:B------:R-:W4:Y:S05]  /*0050*/  LDCU UR5, c[0x0][0x380] ;  /* 0x00007000ff0577ac */ /* 0x000f2a0008000800 */
[----:B------:R-:W0:Y:S01]  /*0060*/  LDC.U16 R18, c[0x0][0x592] ;  /* 0x00016480ff127b82 */ /* 0x000e220000000400 */
        /* <DEDUP_REMOVED lines=313> */
.L_x_11887:
        /* <DEDUP_REMOVED lines=16> */
.L_x_11891:
[----:B------:R0:W5:Y:S01]  /*1500*/  LDG.E.U8 R0, desc[UR36][R2.64] ;  /* 0x0000002402007981 */ /* 0x000162000c1e1100 */
[----:B------:R-:W-:Y:S05]  /*1510*/  BRA `(.L_x_11893) ;  /* 0x0000000c004c7947 */ /* 0x000fea0003800000 */
.L_x_11890:
        /* <DEDUP_REMOVED lines=8> */
.L_x_11895:
[----:B------:R0:W5:Y:S01]  /*15a0*/  LDG.E.U16 R0, desc[UR36][R2.64] ;  /* 0x0000002402007981 */ /* 0x000162000c1e1500 */
[----:B------:R-:W-:Y:S05]  /*15b0*/  BRA `(.L_x_11893) ;  /* 0x0000000c00247947 */ /* 0x000fea0003800000 */
.L_x_11894:
[----:B------:R0:W5:Y:S01]  /*15c0*/  LDG.E.U16 R0, desc[UR36][R2.64] ;  /* 0x0000002402007981 */ /* 0x000162000c1e1500 */
[----:B------:R-:W-:Y:S05]  /*15d0*/  BRA `(.L_x_11893) ;  /* 0x0000000c001c7947 */ /* 0x000fea0003800000 */
.L_x_11889:
        /* <DEDUP_REMOVED lines=9> */
.L_x_11897:
[----:B------:R-:W2:Y:S02]  /*1670*/  LDG.E.U16 R4, desc[UR36][R2.64] ;  /* 0x0000002402047981 */ /* 0x000ea4000c1e1500 */
[----:B--2---:R-:W-:-:S06]  /*1680*/  HADD2.F32 R4, -RZ, R4.H0_H0 ;  /* 0x20000004ff047230 */ /* 0x004fcc0000004100 */
[----:B------:R-:W0:Y:S02]  /*1690*/  F2I.FTZ.TRUNC.NTZ R4, R4 ;  /* 0x0000000400047305 */ /* 0x000e24000021f100 */
[----:B0-----:R-:W-:Y:S01]  /*16a0*/  PRMT R0, R4, 0x7610, R0 ;  /* 0x0000761004007816 */ /* 0x001fe20000000000 */
[----:B------:R-:W-:Y:S06]  /*16b0*/  BRA `(.L_x_11893) ;  /* 0x0000000800e47947 */ /* 0x000fec0003800000 */
.L_x_11896:
        /* <DEDUP_REMOVED lines=9> */
.L_x_11899:
[----:B------:R-:W2:Y:S02]  /*1750*/  LDG.E.U16 R2, desc[UR36][R2.64] ;  /* 0x0000002402027981 */ /* 0x000ea4000c1e1500 */
[----:B--2---:R-:W-:-:S06]  /*1760*/  HADD2.F32 R4, -RZ, R2.H0_H0 ;  /* 0x20000002ff047230 */ /* 0x004fcc0000004100 */
[----:B------:R-:W0:Y:S02]  /*1770*/  F2I.FTZ.TRUNC.NTZ R4, R4 ;  /* 0x0000000400047305 */ /* 0x000e24000021f100 */
[----:B0-----:R-:W-:Y:S01]  /*1780*/  PRMT R0, R4, 0x7610, R0 ;  /* 0x0000761004007816 */ /* 0x001fe20000000000 */
[----:B------:R-:W-:Y:S06]  /*1790*/  BRA `(.L_x_11893) ;  /* 0x0000000800ac7947 */ /* 0x000fec0003800000 */
.L_x_11898:
[----:B------:R-:W2:Y:S02]  /*17a0*/  LDG.E.64 R2, desc[UR36][R2.64] ;  /* 0x0000002402027981 */ /* 0x000ea4000c1e1b00 */
[----:B--2---:R0:W1:Y:S02]  /*17b0*/  F2I.F64.TRUNC R0, R2 ;  /* 0x0000000200007311 */ /* 0x004064000030d100 */
[----:B01----:R-:W-:Y:S05]  /*17c0*/  BRA `(.L_x_11893) ;  /* 0x0000000800a07947 */ /* 0x003fea0003800000 */
.L_x_11888:
        /* <DEDUP_REMOVED lines=12> */
.L_x_11902:
[----:B------:R-:W2:Y:S02]  /*1890*/  LDG.E.64 R2, desc[UR36][R2.64] ;  /* 0x0000002402027981 */ /* 0x000ea4000c1e1b00 */
[----:B--2---:R3:W4:Y:S02]  /*18a0*/  F2I.F64.TRUNC R0, R2 ;  /* 0x0000000200007311 */ /* 0x004724000030d100 */
[----:B---34-:R-:W-:Y:S05]  /*18b0*/  BRA `(.L_x_11893) ;  /* 0x0000000800647947 */ /* 0x018fea0003800000 */
.L_x_11901:
        /* <DEDUP_REMOVED lines=27> */
.L_x_11904:
        /* <DEDUP_REMOVED lines=14> */
.L_x_11903:
[----:B------:R-:W2:Y:S02]  /*1b50*/  LDG.E.U16 R4, desc[UR36][R2.64] ;  /* 0x0000002402047981 */ /* 0x000ea4000c1e1500 */
[----:B--2---:R-:W-:-:S06]  /*1b60*/  IMAD.U32 R4, R4, 0x10000, RZ ;  /* 0x0001000004047824 */ /* 0x004fcc00078e00ff */
[----:B------:R-:W0:Y:S02]  /*1b70*/  F2I.FTZ.TRUNC.NTZ R4, R4 ;  /* 0x0000000400047305 */ /* 0x000e24000021f100 */
[----:B0-----:R-:W-:Y:S01]  /*1b80*/  PRMT R0, R4, 0x7610, R0 ;  /* 0x0000761004007816 */ /* 0x001fe20000000000 */
[----:B------:R-:W-:Y:S06]  /*1b90*/  BRA `(.L_x_11893) ;  /* 0x0000000400ac7947 */ /* 0x000fec0003800000 */
.L_x_11900:
        /* <DEDUP_REMOVED lines=10> */
.L_x_11907:
        /* <DEDUP_REMOVED lines=21> */
.L_x_11911:
[----:B------:R-:W-:Y:S05]  /*1d90*/  BSYNC.RECONVERGENT B1 ;  /* 0x0000000000017941 */ /* 0x000fea0003800200 */
.L_x_11910:
[----:B------:R-:W-:Y:S02]  /*1da0*/  SHF.L.U32 R0, R0, 0x14, RZ ;  /* 0x0000001400007819 */ /* 0x000fe400000006ff */
[----:B------:R-:W-:-:S04]  /*1db0*/  LEA R2, R2, 0x3b800000, 0x17 ;  /* 0x3b80000002027811 */ /* 0x000fc800078eb8ff */
[----:B------:R-:W-:-:S07]  /*1dc0*/  LOP3.LUT R4, R2, R0, R7, 0xfe, !PT ;  /* 0x0000000002047212 */ /* 0x000fce00078efe07 */
.L_x_11909:
[----:B------:R-:W-:Y:S05]  /*1dd0*/  BSYNC.RECONVERGENT B0 ;  /* 0x0000000000007941 */ /* 0x000fea0003800200 */
.L_x_11908:
[----:B------:R-:W0:Y:S02]  /*1de0*/  F2I.FTZ.TRUNC.NTZ R4, R4 ;  /* 0x0000000400047305 */ /* 0x000e24000021f100 */
[----:B0-----:R-:W-:Y:S01]  /*1df0*/  PRMT R0, R4, 0x7610, R0 ;  /* 0x0000761004007816 */ /* 0x001fe20000000000 */
[----:B------:R-:W-:Y:S06]  /*1e00*/  BRA `(.L_x_11893) ;  /* 0x0000000400107947 */ /* 0x000fec0003800000 */
.L_x_11906:
        /* <DEDUP_REMOVED lines=21> */
.L_x_11915:
[----:B------:R-:W-:Y:S05]  /*1f60*/  BSYNC.RECONVERGENT B1 ;  /* 0x0000000000017941 */ /* 0x000fea0003800200 */
.L_x_11914:
[----:B------:R-:W-:Y:S01]  /*1f70*/  IMAD.SHL.U32 R0, R0, 0x200000, RZ ;  /* 0x0020000000007824 */ /* 0x000fe200078e00ff */
[----:B------:R-:W-:-:S04]  /*1f80*/  LEA R2, R2, 0x37800000, 0x17 ;  /* 0x3780000002027811 */ /* 0x000fc800078eb8ff */
[----:B------:R-:W-:-:S07]  /*1f90*/  LOP3.LUT R4, R2, R0, R7, 0xfe, !PT ;  /* 0x0000000002047212 */ /* 0x000fce00078efe07 */
.L_x_11913:
[----:B------:R-:W-:Y:S05]  /*1fa0*/  BSYNC.RECONVERGENT B0 ;  /* 0x0000000000007941 */ /* 0x000fea0003800200 */
.L_x_11912:
[----:B------:R-:W0:Y:S02]  /*1fb0*/  F2I.FTZ.TRUNC.NTZ R4, R4 ;  /* 0x0000000400047305 */ /* 0x000e24000021f100 */
[----:B0-----:R-:W-:Y:S01]  /*1fc0*/  PRMT R0, R4, 0x7610, R0 ;  /* 0x0000761004007816 */ /* 0x001fe20000000000 */
[----:B------:R-:W-:Y:S06]  /*1fd0*/  BRA `(.L_x_11893) ;  /* 0x00000000009c7947 */ /* 0x000fec0003800000 */
.L_x_11905:
[----:B------:R-:W-:-:S09]  /*1fe0*/  UISETP.NE.AND UP0, UPT, UR4, 0x1c, UPT ;  /* 0x0000001c0400788c */ /* 0x000fd2000bf05270 */
[----:B------:R-:W-:Y:S05]  /*1ff0*/  BRA.U !UP0, `(.L_x_11916) ;  /* 0x0000000108907547 */ /* 0x000fea000b800000 */
[----:B------:R-:W-:-:S09]  /*2000*/  UISETP.NE.AND UP0, UPT, UR4, 0x1d, UPT ;  /* 0x0000001d0400788c */ /* 0x000fd2000bf05270 */
[----:B------:R-:W-:Y:S05]  /*2010*/  BRA.U !UP0, `(.L_x_11917) ;  /* 0x0000000108807547 */ /* 0x000fea000b800000 */
[----:B------:R-:W-:-:S09]  /*2020*/  UISETP.NE.AND UP0, UPT, UR4, 0x2c, UPT ;  /* 0x0000002c0400788c */ /* 0x000fd2000bf05270 */
[----:B------:R-:W-:Y:S05]  /*2030*/  BRA.U !UP0, `(.L_x_11918) ;  /* 0x0000000108487547 */ /* 0x000fea000b800000 */
.L_x_11892:
        /* <DEDUP_REMOVED lines=16> */
.L_x_11919:
[----:B------:R-:W-:Y:S01]  /*2140*/  PRMT R0, RZ, 0x7610, R0 ;  /* 0x00007610ff007816 */ /* 0x000fe20000000000 */
[----:B------:R-:W-:Y:S06]  /*2150*/  BRA `(.L_x_11893) ;  /* 0x00000000003c7947 */ /* 0x000fec0003800000 */
.L_x_11918:
        /* <DEDUP_REMOVED lines=8> */
.L_x_11921:
[----:B------:R-:W-:Y:S05]  /*21e0*/  BSYNC.RECONVERGENT B0 ;  /* 0x0000000000007941 */ /* 0x000fea0003800200 */
.L_x_11920:
[----:B------:R-:W0:Y:S02]  /*21f0*/  F2I.FTZ.TRUNC.NTZ R4, R4 ;  /* 0x0000000400047305 */ /* 0x000e24000021f100 */
[----:B0-----:R-:W-:Y:S01]  /*2200*/  PRMT R0, R4, 0x7610, R0 ;  /* 0x0000761004007816 */ /* 0x001fe20000000000 */
[----:B------:R-:W-:Y:S06]  /*2210*/  BRA `(.L_x_11893) ;  /* 0x00000000000c7947 */ /* 0x000fec0003800000 */
.L_x_11917:
[----:B------:R2:W5:Y:S01]  /*2220*/  LDG.E.U16 R0, desc[UR36][R2.64] ;  /* 0x0000002402007981 */ /* 0x000562000c1e1500 */
[----:B------:R-:W-:Y:S05]  /*2230*/  BRA `(.L_x_11893) ;  /* 0x0000000000047947 */ /* 0x000fea0003800000 */
.L_x_11916:
[----:B------:R1:W5:Y:S02]  /*2240*/  LDG.E.U16 R0, desc[UR36][R2.64] ;  /* 0x0000002402007981 */ /* 0x000364000c1e1500 */
.L_x_11893:
[----:B------:R-:W3:Y:S01]  /*2250*/  LDCU.64 UR6, c[0x0][0x580] ;  /* 0x0000b000ff0677ac */ /* 0x000ee20008000a00 */
[----:B012-45:R-:W-:Y:S01]  /*2260*/  LOP3.LUT R3, R0, 0xffff, RZ, 0xc0, !PT ;  /* 0x0000ffff00037812 */ /* 0x037fe200078ec0ff */
[----:B------:R-:W-:-:S03]  /*2270*/  UPRMT UR4, UR41, 0x9910, URZ ;  /* 0x0000991029047896 */ /* 0x000fc600080000ff */
[----:B------:R-:W-:Y:S02]  /*2280*/  ISETP.GT.U32.AND P0, PT, R3, 0xf, PT ;  /* 0x0000000f0300780c */ /* 0x000fe40003f04070 */
[----:B------:R-:W-:Y:S01]  /*2290*/  SHF.L.U32 R0, R18, R3, RZ ;  /* 0x0000000312007219 */ /* 0x000fe200000006ff */
[----:B------:R-:W-:-:S03]  /*22a0*/  UISETP.GT.AND UP0, UPT, UR4, 0x9, UPT ;  /* 0x000000090400788c */ /* 0x000fc6000bf04270 */
[----:B------:R-:W-:Y:S02]  /*22b0*/  SEL R9, R0, RZ, !P0 ;  /* 0x000000ff00097207 */ /* 0x000fe40004000000 */
        /* <DEDUP_REMOVED lines=13> */
.L_x_11925:
[----:B------:R3:W-:Y:S01]  /*2390*/  STG.E.U8 desc[UR36][R2.64], R9 ;  /* 0x0000000902007986 */ /* 0x0007e2000c101124 */
[----:B------:R-:W-:Y:S05]  /*23a0*/  BRA `(.L_x_11927) ;  /* 0x0000000c00507947 */ /* 0x000fea0003800000 */
.L_x_11924:
        /* <DEDUP_REMOVED lines=10> */
.L_x_11929:
[----:B------:R-:W-:-:S05]  /*2450*/  PRMT R5, R9, 0x9910, RZ ;  /* 0x0000991009057816 */ /* 0x000fca00000000ff */
[----:B------:R1:W-:Y:S01]  /*2460*/  STG.E desc[UR36][R2.64], R5 ;  /* 0x0000000502007986 */ /* 0x0003e2000c101924 */
[----:B------:R-:W-:Y:S05]  /*2470*/  BRA `(.L_x_11927) ;  /* 0x0000000c001c7947 */ /* 0x000fea0003800000 */
.L_x_11928:
[----:B------:R2:W-:Y:S01]  /*2480*/  STG.E.U16 desc[UR36][R2.64], R9 ;  /* 0x0000000902007986 */ /* 0x0005e2000c101524 */
[----:B------:R-:W-:Y:S05]  /*2490*/  BRA `(.L_x_11927) ;  /* 0x0000000c00147947 */ /* 0x000fea0003800000 */
.L_x_11923:
        /* <DEDUP_REMOVED lines=9> */
.L_x_11931:
[----:B------:R-:W0:Y:S02]  /*2530*/  I2F.S16 R0, R9 ;  /* 0x0000000900007306 */ /* 0x000e240000101400 */
[----:B0-----:R-:W-:-:S05]  /*2540*/  F2FP.F16.F32.PACK_AB R0, RZ, R0 ;  /* 0x00000000ff00723e */ /* 0x001fca00000000ff */
[----:B------:R0:W-:Y:S01]  /*2550*/  STG.E.U16 desc[UR36][R2.64], R0 ;  /* 0x0000000002007986 */ /* 0x0001e2000c101524 */
[----:B------:R-:W-:Y:S05]  /*2560*/  BRA `(.L_x_11927) ;  /* 0x0000000800e07947 */ /* 0x000fea0003800000 */
.L_x_11930:
        /* <DEDUP_REMOVED lines=10> */
.L_x_11933:
[----:B------:R-:W0:Y:S02]  /*2610*/  I2F.S16 R9, R9 ;  /* 0x0000000900097306 */ /* 0x000e240000101400 */
[----:B0-----:R-:W-:-:S04]  /*2620*/  F2FP.F16.F32.PACK_AB R5, RZ, R9 ;  /* 0x00000009ff05723e */ /* 0x001fc800000000ff */
[----:B------:R-:W-:-:S05]  /*2630*/  PRMT R5, R5, 0x5410, RZ ;  /* 0x0000541005057816 */ /* 0x000fca00000000ff */
[----:B------:R0:W-:Y:S01]  /*2640*/  STG.E desc[UR36][R2.64], R5 ;  /* 0x0000000502007986 */ /* 0x0001e2000c101924 */
[----:B------:R-:W-:Y:S05]  /*2650*/  BRA `(.L_x_11927) ;  /* 0x0000000800a47947 */ /* 0x000fea0003800000 */
.L_x_11932:
[----:B------:R-:W0:Y:S02]  /*2660*/  I2F.F64.S16 R4, R9 ;  /* 0x0000000900047312 */ /* 0x000e240000101c00 */
[----:B0-----:R0:W-:Y:S01]  /*2670*/  STG.E.64 desc[UR36][R2.64], R4 ;  /* 0x0000000402007986 */ /* 0x0011e2000c101b24 */
[----:B------:R-:W-:Y:S05]  /*2680*/  BRA `(.L_x_11927) ;  /* 0x0000000800987947 */ /* 0x000fea0003800000 */
.L_x_11922:
        /* <DEDUP_REMOVED lines=13> */
.L_x_11936:
[----:B------:R-:W-:Y:S01]  /*2760*/  CS2R R6, SRZ ;  /* 0x0000000000067805 */ /* 0x000fe2000001ff00 */
[----:B------:R-:W0:Y:S04]  /*2770*/  I2F.F64.S16 R4, R9 ;  /* 0x0000000900047312 */ /* 0x000e280000101c00 */
[----:B0-----:R0:W-:Y:S01]  /*2780*/  STG.E.128 desc[UR36][R2.64], R4 ;  /* 0x0000000402007986 */ /* 0x0011e2000c101d24 */
[----:B------:R-:W-:Y:S05]  /*2790*/  BRA `(.L_x_11927) ;  /* 0x0000000800547947 */ /* 0x000fea0003800000 */
.L_x_11935:
        /* <DEDUP_REMOVED lines=19> */
.L_x_11940:
[----:B------:R-:W-:Y:S05]  /*28d0*/  BSYNC.RECONVERGENT B0 ;  /* 0x0000000000007941 */ /* 0x000fea0003800200 */
.L_x_11939:
[----:B------:R-:W-:-:S05]  /*28e0*/  LOP3.LUT R5, R0, 0x80, R5, 0xf8, !PT ;  /* 0x0000008000057812 */ /* 0x000fca00078ef805 */
[----:B------:R0:W-:Y:S01]  /*28f0*/  STG.E.U8 desc[UR36][R2.64], R5 ;  /* 0x0000000502007986 */ /* 0x0001e2000c101124 */
[----:B------:R-:W-:Y:S05]  /*2900*/  BRA `(.L_x_11927) ;  /* 0x0000000400f87947 */ /* 0x000fea0003800000 */
.L_x_11938:
        /* <DEDUP_REMOVED lines=15> */
.L_x_11942:
[----:B------:R-:W-:Y:S05]  /*2a00*/  BSYNC.RECONVERGENT B0 ;  /* 0x0000000000007941 */ /* 0x000fea0003800200 */
.L_x_11941:
[----:B------:R-:W-:-:S05]  /*2a10*/  LOP3.LUT R5, R0, 0x80, R5, 0xf8, !PT ;  /* 0x0000008000057812 */ /* 0x000fca00078ef805 */
[----:B------:R0:W-:Y:S01]  /*2a20*/  STG.E.U8 desc[UR36][R2.64], R5 ;  /* 0x0000000502007986 */ /* 0x0001e2000c101124 */
[----:B------:R-:W-:Y:S05]  /*2a30*/  BRA `(.L_x_11927) ;  /* 0x0000000400ac7947 */ /* 0x000fea0003800000 */
.L_x_11937:
[----:B------:R-:W0:Y:S02]  /*2a40*/  I2F.S16 R0, R9 ;  /* 0x0000000900007306 */ /* 0x000e240000101400 */
[----:B0-----:R-:W-:-:S05]  /*2a50*/  F2FP.BF16.F32.PACK_AB R0, RZ, R0 ;  /* 0x00000000ff00723e */ /* 0x001fca00000010ff */
[----:B------:R0:W-:Y:S01]  /*2a60*/  STG.E.U16 desc[UR36][R2.64], R0 ;  /* 0x0000000002007986 */ /* 0x0001e2000c101524 */
[----:B------:R-:W-:Y:S05]  /*2a70*/  BRA `(.L_x_11927) ;  /* 0x00000004009c7947 */ /* 0x000fea0003800000 */
.L_x_11934:
        /* <DEDUP_REMOVED lines=10> */
.L_x_11945:
        /* <DEDUP_REMOVED lines=13> */
.L_x_11948:
[----:B------:R-:W-:-:S04]  /*2bf0*/  SHF.R.U32.HI R0, RZ, 0x14, R5 ;  /* 0x00000014ff007819 */ /* 0x000fc80000011605 */
[----:B------:R-:W-:-:S04]  /*2c00*/  LOP3.LUT R0, R0, 0x1, RZ, 0xc0, !PT ;  /* 0x0000000100007812 */ /* 0x000fc800078ec0ff */
[----:B------:R-:W-:-:S04]  /*2c10*/  IADD3 R0, PT, PT, R5, 0x487ffff, R0 ;  /* 0x0487ffff05007810 */ /* 0x000fc80007ffe000 */
[----:B------:R-:W-:-:S04]  /*2c20*/  SHF.R.U32.HI R0, RZ, 0x14, R0 ;  /* 0x00000014ff007819 */ /* 0x000fc80000011600 */
[----:B------:R-:W-:-:S07]  /*2c30*/  LOP3.LUT R4, R0, 0xff, RZ, 0xc0, !PT ;  /* 0x000000ff00047812 */ /* 0x000fce00078ec0ff */
.L_x_11949:
[----:B------:R-:W-:-:S04]  /*2c40*/  SHF.R.U32.HI R5, RZ, 0x18, R5 ;  /* 0x00000018ff057819 */ /* 0x000fc80000011605 */
[----:B------:R-:W-:-:S04]  /*2c50*/  LOP3.LUT R4, R4, 0x80, R5, 0xf8, !PT ;  /* 0x0000008004047812 */ /* 0x000fc800078ef805 */
[----:B------:R-:W-:-:S07]  /*2c60*/  PRMT R0, R4, 0x7610, R0 ;  /* 0x0000761004007816 */ /* 0x000fce0000000000 */
.L_x_11947:
[----:B------:R-:W-:Y:S05]  /*2c70*/  BSYNC.RECONVERGENT B0 ;  /* 0x0000000000007941 */ /* 0x000fea0003800200 */
.L_x_11946:
[----:B------:R0:W-:Y:S01]  /*2c80*/  STG.E.U8 desc[UR36][R2.64], R0 ;  /* 0x0000000002007986 */ /* 0x0001e2000c101124 */
[----:B------:R-:W-:Y:S05]  /*2c90*/  BRA `(.L_x_11927) ;  /* 0x0000000400147947 */ /* 0x000fea0003800000 */
.L_x_11944:
        /* <DEDUP_REMOVED lines=13> */
.L_x_11952:
[----:B------:R-:W-:-:S04]  /*2d70*/  SHF.R.U32.HI R0, RZ, 0x15, R5 ;  /* 0x00000015ff007819 */ /* 0x000fc80000011605 */
[----:B------:R-:W-:-:S04]  /*2d80*/  LOP3.LUT R0, R0, 0x1, RZ, 0xc0, !PT ;  /* 0x0000000100007812 */ /* 0x000fc800078ec0ff */
[----:B------:R-:W-:-:S04]  /*2d90*/  IADD3 R0, PT, PT, R5, 0x88fffff, R0 ;  /* 0x088fffff05007810 */ /* 0x000fc80007ffe000 */
[----:B------:R-:W-:-:S04]  /*2da0*/  SHF.R.U32.HI R0, RZ, 0x15, R0 ;  /* 0x00000015ff007819 */ /* 0x000fc80000011600 */
[----:B------:R-:W-:-:S07]  /*2db0*/  LOP3.LUT R4, R0, 0xff, RZ, 0xc0, !PT ;  /* 0x000000ff00047812 */ /* 0x000fce00078ec0ff */
.L_x_11953:
[----:B------:R-:W-:-:S04]  /*2dc0*/  SHF.R.U32.HI R5, RZ, 0x18, R5 ;  /* 0x00000018ff057819 */ /* 0x000fc80000011605 */
[----:B------:R-:W-:-:S04]  /*2dd0*/  LOP3.LUT R4, R4, 0x80, R5, 0xf8, !PT ;  /* 0x0000008004047812 */ /* 0x000fc800078ef805 */
[----:B------:R-:W-:-:S07]  /*2de0*/  PRMT R0, R4, 0x7610, R0 ;  /* 0x0000761004007816 */ /* 0x000fce0000000000 */
.L_x_11951:
[----:B------:R-:W-:Y:S05]  /*2df0*/  BSYNC.RECONVERGENT B0 ;  /* 0x0000000000007941 */ /* 0x000fea0003800200 */
.L_x_11950:
[----:B------:R0:W-:Y:S01]  /*2e00*/  STG.E.U8 desc[UR36][R2.64], R0 ;  /* 0x0000000002007986 */ /* 0x0001e2000c101124 */
[----:B------:R-:W-:Y:S05]  /*2e10*/  BRA `(.L_x_11927) ;  /* 0x0000000000b47947 */ /* 0x000fea0003800000 */
.L_x_11943:
[----:B------:R-:W-:-:S09]  /*2e20*/  UISETP.NE.AND UP0, UPT, UR4, 0x1c, UPT ;  /* 0x0000001c0400788c */ /* 0x000fd2000bf05270 */
[----:B------:R-:W-:Y:S05]  /*2e30*/  BRA.U !UP0, `(.L_x_11954) ;  /* 0x0000000108a47547 */ /* 0x000fea000b800000 */
[----:B------:R-:W-:-:S09]  /*2e40*/  UISETP.NE.AND UP0, UPT, UR4, 0x1d, UPT ;  /* 0x0000001d0400788c */ /* 0x000fd2000bf05270 */
[----:B------:R-:W-:Y:S05]  /*2e50*/  BRA.U !UP0, `(.L_x_11955) ;  /* 0x00000001088c7547 */ /* 0x000fea000b800000 */
[----:B------:R-:W-:-:S09]  /*2e60*/  UISETP.NE.AND UP0, UPT, UR4, 0x2c, UPT ;  /* 0x0000002c0400788c */ /* 0x000fd2000bf05270 */
[----:B------:R-:W-:Y:S05]  /*2e70*/  BRA.U !UP0, `(.L_x_11956) ;  /* 0x0000000108447547 */ /* 0x000fea000b800000 */
.L_x_11926:
        /* <DEDUP_REMOVED lines=16> */
.L_x_11957:
[----:B------:R-:W-:Y:S05]  /*2f80*/  BRA `(.L_x_11927) ;  /* 0x0000000000587947 */ /* 0x000fea0003800000 */
.L_x_11956:
        /* <DEDUP_REMOVED lines=16> */
.L_x_11955:
[----:B------:R-:W-:-:S04]  /*3090*/  PRMT R4, R9, 0x9910, RZ ;  /* 0x0000991009047816 */ /* 0x000fc800000000ff */
[----:B------:R-:W-:-:S05]  /*30a0*/  SHF.R.S32.HI R5, RZ, 0x1f, R4 ;  /* 0x0000001fff057819 */ /* 0x000fca0000011404 */
[----:B------:R0:W-:Y:S01]  /*30b0*/  STG.E.64 desc[UR36][R2.64], R4 ;  /* 0x0000000402007986 */ /* 0x0001e2000c101b24 */
[----:B------:R-:W-:Y:S05]  /*30c0*/  BRA `(.L_x_11927) ;  /* 0x0000000000087947 */ /* 0x000fea0003800000 */
.L_x_11954:
[----:B------:R-:W-:-:S05]  /*30d0*/  PRMT R5, R9, 0x9910, RZ ;  /* 0x0000991009057816 */ /* 0x000fca00000000ff */
[----:B------:R0:W-:Y:S02]  /*30e0*/  STG.E desc[UR36][R2.64], R5 ;  /* 0x0000000502007986 */ /* 0x0001e4000c101924 */
.L_x_11927:
[----:B------:R-:W-:-:S07]  /*30f0*/  VIADD R17, R17, 0x80 ;  /* 0x0000008011117836 */ /* 0x000fce0000000000 */
.L_x_11886:
[----:B0-----:R-:W-:Y:S05]  /*3100*/  BSYNC.RECONVERGENT B6 ;  /* 0x0000000000067941 */ /* 0x001fea0003800200 */
.L_x_11885:
        /* <DEDUP_REMOVED lines=307> */
.L_x_11960:
        /* <DEDUP_REMOVED lines=16> */
.L_x_11964:
[----:B------:R1:W5:Y:S01]  /*4540*/  LDG.E.U8 R0, desc[UR36][R2.64] ;  /* 0x0000002402007981 */ /* 0x000362000c1e1100 */
[----:B------:R-:W-:Y:S05]  /*4550*/  BRA `(.L_x_11966) ;  /* 0x0000000c004c7947 */ /* 0x000fea0003800000 */
.L_x_11963:
        /* <DEDUP_REMOVED lines=8> */
.L_x_11968:
[----:B------:R3:W5:Y:S01]  /*45e0*/  LDG.E.U16 R0, desc[UR36][R2.64] ;  /* 0x0000002402007981 */ /* 0x000762000c1e1500 */
[----:B------:R-:W-:Y:S05]  /*45f0*/  BRA `(.L_x_11966) ;  /* 0x0000000c00247947 */ /* 0x000fea0003800000 */
.L_x_11967:
[----:B------:R2:W5:Y:S01]  /*4600*/  LDG.E.U16 R0, desc[UR36][R2.64] ;  /* 0x0000002402007981 */ /* 0x000562000c1e1500 */
[----:B------:R-:W-:Y:S05]  /*4610*/  BRA `(.L_x_11966) ;  /* 0x0000000c001c7947 */ /* 0x000fea0003800000 */
.L_x_11962:
        /* <DEDUP_REMOVED lines=9> */
.L_x_11970:
[----:B------:R-:W2:Y:S02]  /*46b0*/  LDG.E.U16 R4, desc[UR36][R2.64] ;  /* 0x0000002402047981 */ /* 0x000ea4000c1e1500 */
[----:B--2---:R-:W-:-:S06]  /*46c0*/  HADD2.F32 R4, -RZ, R4.H0_H0 ;  /* 0x20000004ff047230 */ /* 0x004fcc0000004100 */
[----:B------:R-:W0:Y:S02]  /*46d0*/  F2I.FTZ.TRUNC.NTZ R4, R4 ;  /* 0x0000000400047305 */ /* 0x000e24000021f100 */
[----:B0-----:R-:W-:Y:S01]  /*46e0*/  PRMT R0, R4, 0x7610, R0 ;  /* 0x0000761004007816 */ /* 0x001fe20000000000 */
[----:B------:R-:W-:Y:S06]  /*46f0*/  BRA `(.L_x_11966) ;  /* 0x0000000800e47947 */ /* 0x000fec0003800000 */
.L_x_11969:
        /* <DEDUP_REMOVED lines=9> */
.L_x_11972:
[----:B------:R-:W2:Y:S02]  /*4790*/  LDG.E.U16 R2, desc[UR36][R2.64] ;  /* 0x0000002402027981 */ /* 0x000ea4000c1e1500 */
[----:B--2---:R-:W-:-:S06]  /*47a0*/  HADD2.F32 R4, -RZ, R2.H0_H0 ;  /* 0x20000002ff047230 */ /* 0x004fcc0000004100 */
[----:B------:R-:W0:Y:S02]  /*47b0*/  F2I.FTZ.TRUNC.NTZ R4, R4 ;  /* 0x0000000400047305 */ /* 0x000e24000021f100 */
[----:B0-----:R-:W-:Y:S01]  /*47c0*/  PRMT R0, R4, 0x7610, R0 ;  /* 0x0000761004007816 */ /* 0x001fe20000000000 */
[----:B------:R-:W-:Y:S06]  /*47d0*/  BRA `(.L_x_11966) ;  /* 0x0000000800ac7947 */ /* 0x000fec0003800000 */
.L_x_11971:
[----:B------:R-:W2:Y:S02]  /*47e0*/  LDG.E.64 R2, desc[UR36][R2.64] ;  /* 0x0000002402027981 */ /* 0x000ea4000c1e1b00 */
[----:B--2---:R0:W1:Y:S02]  /*47f0*/  F2I.F64.TRUNC R0, R2 ;  /* 0x0000000200007311 */ /* 0x004064000030d100 */
[----:B01----:R-:W-:Y:S05]  /*4800*/  BRA `(.L_x_11966) ;  /* 0x0000000800a07947 */ /* 0x003fea0003800000 */
.L_x_11961:
        /* <DEDUP_REMOVED lines=12> */
.L_x_11975:
[----:B------:R-:W2:Y:S02]  /*48d0*/  LDG.E.64 R2, desc[UR36][R2.64] ;  /* 0x0000002402027981 */ /* 0x000ea4000c1e1b00 */
[----:B--2---:R0:W1:Y:S02]  /*48e0*/  F2I.F64.TRUNC R0, R2 ;  /* 0x0000000200007311 */ /* 0x004064000030d100 */
[----:B01----:R-:W-:Y:S05]  /*48f0*/  BRA `(.L_x_11966) ;  /* 0x0000000800647947 */ /* 0x003fea0003800000 */
.L_x_11974:
        /* <DEDUP_REMOVED lines=27> */
.L_x_11977:
        /* <DEDUP_REMOVED lines=14> */
.L_x_11976:
[----:B------:R-:W2:Y:S02]  /*4b90*/  LDG.E.U16 R4, desc[UR36][R2.64] ;  /* 0x0000002402047981 */ /* 0x000ea4000c1e1500 */
[----:B--2---:R-:W-:-:S06]  /*4ba0*/  SHF.L.U32 R4, R4, 0x10, RZ ;  /* 0x0000001004047819 */ /* 0x004fcc00000006ff */
[----:B------:R-:W0:Y:S02]  /*4bb0*/  F2I.FTZ.TRUNC.NTZ R4, R4 ;  /* 0x0000000400047305 */ /* 0x000e24000021f100 */
[----:B0-----:R-:W-:Y:S01]  /*4bc0*/  PRMT R0, R4, 0x7610, R0 ;  /* 0x0000761004007816 */ /* 0x001fe20000000000 */
[----:B------:R-:W-:Y:S06]  /*4bd0*/  BRA `(.L_x_11966) ;  /* 0x0000000400ac7947 */ /* 0x000fec0003800000 */
.L_x_11973:
        /* <DEDUP_REMOVED lines=10> */
.L_x_11980:
        /* <DEDUP_REMOVED lines=21> */
.L_x_11984:
[----:B------:R-:W-:Y:S05]  /*4dd0*/  BSYNC.RECONVERGENT B1 ;  /* 0x0000000000017941 */ /* 0x000fea0003800200 */
.L_x_11983:
[----:B------:R-:W-:Y:S01]  /*4de0*/  IMAD.SHL.U32 R0, R0, 0x100000, RZ ;  /* 0x0010000000007824 */ /* 0x000fe200078e00ff */
[----:B------:R-:W-:-:S04]  /*4df0*/  LEA R2, R2, 0x3b800000, 0x17 ;  /* 0x3b80000002027811 */ /* 0x000fc800078eb8ff */
[----:B------:R-:W-:-:S07]  /*4e00*/  LOP3.LUT R4, R2, R0, R7, 0xfe, !PT ;  /* 0x0000000002047212 */ /* 0x000fce00078efe07 */
.L_x_11982:
[----:B------:R-:W-:Y:S05]  /*4e10*/  BSYNC.RECONVERGENT B0 ;  /* 0x0000000000007941 */ /* 0x000fea0003800200 */
.L_x_11981:
[----:B------:R-:W0:Y:S02]  /*4e20*/  F2I.FTZ.TRUNC.NTZ R4, R4 ;  /* 0x0000000400047305 */ /* 0x000e24000021f100 */
[----:B0-----:R-:W-:Y:S01]  /*4e30*/  PRMT R0, R4, 0x7610, R0 ;  /* 0x0000761004007816 */ /* 0x001fe20000000000 */
[----:B------:R-:W-:Y:S06]  /*4e40*/  BRA `(.L_x_11966) ;  /* 0x0000000400107947 */ /* 0x000fec0003800000 */
.L_x_11979:
        /* <DEDUP_REMOVED lines=21> */
.L_x_11988:
[----:B------:R-:W-:Y:S05]  /*4fa0*/  BSYNC.RECONVERGENT B1 ;  /* 0x0000000000017941 */ /* 0x000fea0003800200 */
.L_x_11987:
[----:B------:R-:W-:Y:S01]  /*4fb0*/  IMAD.SHL.U32 R0, R0, 0x200000, RZ ;  /* 0x0020000000007824 */ /* 0x000fe200078e00ff */
[----:B------:R-:W-:-:S04]  /*4fc0*/  LEA R2, R2, 0x37800000, 0x17 ;  /* 0x3780000002027811 */ /* 0x000fc800078eb8ff */
[----:B------:R-:W-:-:S07]  /*4fd0*/  LOP3.LUT R4, R2, R0, R7, 0xfe, !PT ;  /* 0x0000000002047212 */ /* 0x000fce00078efe07 */
.L_x_11986:
[----:B------:R-:W-:Y:S05]  /*4fe0*/  BSYNC.RECONVERGENT B0 ;  /* 0x0000000000007941 */ /* 0x000fea0003800200 */
.L_x_11985:
[----:B------:R-:W0:Y:S02]  /*4ff0*/  F2I.FTZ.TRUNC.NTZ R4, R4 ;  /* 0x0000000400047305 */ /* 0x000e24000021f100 */
[----:B0-----:R-:W-:Y:S01]  /*5000*/  PRMT R0, R4, 0x7610, R0 ;  /* 0x0000761004007816 */ /* 0x001fe20000000000 */
[----:B------:R-:W-:Y:S06]  /*5010*/  BRA `(.L_x_11966) ;  /* 0x00000000009c7947 */ /* 0x000fec0003800000 */
.L_x_11978:
        /* <DEDUP_REMOVED lines=14> */
.L_x_11992:
[----:B------:R-:W-:Y:S05]  /*5100*/  BSYNC.RECONVERGENT B0 ;  /* 0x0000000000007941 */ /* 0x000fea0003800200 */
.L_x_11991:
[----:B------:R-:W0:Y:S02]  /*5110*/  F2I.FTZ.TRUNC.NTZ R4, R4 ;  /* 0x0000000400047305 */ /* 0x000e24000021f100 */
[----:B0-----:R-:W-:Y:S01]  /*5120*/  PRMT R0, R4, 0x7610, R0 ;  /* 0x0000761004007816 */ /* 0x001fe20000000000 */
[----:B------:R-:W-:Y:S06]  /*5130*/  BRA `(.L_x_11966) ;  /* 0x0000000000547947 */ /* 0x000fec0003800000 */
.L_x_11965:
        /* <DEDUP_REMOVED lines=16> */
.L_x_11993:
[----:B------:R-:W-:Y:S01]  /*5240*/  PRMT R0, RZ, 0x7610, R0 ;  /* 0x00007610ff007816 */ /* 0x000fe20000000000 */
[----:B------:R-:W-:Y:S06]  /*5250*/  BRA `(.L_x_11966) ;  /* 0x00000000000c7947 */ /* 0x000fec0003800000 */
.L_x_11990:
[----:B------:R0:W5:Y:S01]  /*5260*/  LDG.E.U16 R0, desc[UR36][R2.64] ;  /* 0x0000002402007981 */ /* 0x000162000c1e1500 */
[----:B------:R-:W-:Y:S05]  /*5270*/  BRA `(.L_x_11966) ;  /* 0x0000000000047947 */ /* 0x000fea0003800000 */
.L_x_11989:
[----:B------:R0:W5:Y:S02]  /*5280*/  LDG.E.U16 R0, desc[UR36][R2.64] ;  /* 0x0000002402007981 */ /* 0x000164000c1e1500 */
.L_x_11966:
[----:B------:R-:W0:Y:S02]  /*5290*/  LDCU.64 UR6, c[0x0][0x580] ;  /* 0x0000b000ff0677ac */ /* 0x000e240008000a00 */
[----:B012345:R-:W-:Y:S01]  /*52a0*/  LOP3.LUT R3, R0, 0xffff, RZ, 0xc0, !PT ;  /* 0x0000ffff00037812 */ /* 0x03ffe200078ec0ff */
[----:B------:R-:W-:-:S03]  /*52b0*/  UPRMT UR4, UR41, 0x9910, URZ ;  /* 0x0000991029047896 */ /* 0x000fc600080000ff */
[----:B------:R-:W-:Y:S02]  /*52c0*/  ISETP.GT.U32.AND P0, PT, R3, 0xf, PT ;  /* 0x0000000f0300780c */ /* 0x000fe40003f04070 */
[----:B------:R-:W-:Y:S01]  /*52d0*/  SHF.L.U32 R0, R18, R3, RZ ;  /* 0x0000000312007219 */ /* 0x000fe200000006ff */
[----:B------:R-:W-:-:S03]  /*52e0*/  UISETP.GT.AND UP0, UPT, UR4, 0x9, UPT ;  /* 0x000000090400788c */ /* 0x000fc6000bf04270 */
[----:B------:R-:W-:Y:S02]  /*52f0*/  SEL R9, R0, RZ, !P0 ;  /* 0x000000ff00097207 */ /* 0x000fe40004000000 */
        /* <DEDUP_REMOVED lines=13> */
.L_x_11997:
[----:B------:R0:W-:Y:S01]  /*53d0*/  STG.E.U8 desc[UR36][R2.64], R9 ;  /* 0x0000000902007986 */ /* 0x0001e2000c101124 */
[----:B------:R-:W-:Y:S05]  /*53e0*/  BRA `(.L_x_11999) ;  /* 0x0000000c004c7947 */ /* 0x000fea0003800000 */
.L_x_11996:
        /* <DEDUP_REMOVED lines=10> */
.L_x_12001:
[----:B------:R-:W-:-:S05]  /*5490*/  PRMT R5, R9, 0x9910, RZ ;  /* 0x0000991009057816 */ /* 0x000fca00000000ff */
[----:B------:R0:W-:Y:S01]  /*54a0*/  STG.E desc[UR36][R2.64], R5 ;  /* 0x0000000502007986 */ /* 0x0001e2000c101924 */
[----:B------:R-:W-:Y:S05]  /*54b0*/  BRA `(.L_x_11999) ;  /* 0x0000000c00187947 */ /* 0x000fea0003800000 */
.L_x_12000:
[----:B------:R0:W-:Y:S01]  /*54c0*/  STG.E.U16 desc[UR36][R2.64], R9 ;  /* 0x0000000902007986 */ /* 0x0001e2000c101524 */
[----:B------:R-:W-:Y:S05]  /*54d0*/  BRA `(.L_x_11999) ;  /* 0x0000000c00107947 */ /* 0x000fea0003800000 */
.L_x_11995:
        /* <DEDUP_REMOVED lines=9> */
.L_x_12003:
[----:B------:R-:W0:Y:S02]  /*5570*/  I2F.S16 R0, R9 ;  /* 0x0000000900007306 */ /* 0x000e240000101400 */
[----:B0-----:R-:W-:-:S05]  /*5580*/  F2FP.F16.F32.PACK_AB R0, RZ, R0 ;  /* 0x00000000ff00723e */ /* 0x001fca00000000ff */
[----:B------:R0:W-:Y:S01]  /*5590*/  STG.E.U16 desc[UR36][R2.64], R0 ;  /* 0x0000000002007986 */ /* 0x0001e2000c101524 */
[----:B------:R-:W-:Y:S05]  /*55a0*/  BRA `(.L_x_11999) ;  /* 0x0000000800dc7947 */ /* 0x000fea0003800000 */
.L_x_12002:
        /* <DEDUP_REMOVED lines=10> */
.L_x_12005:
[----:B------:R-:W0:Y:S02]  /*5650*/  I2F.S16 R9, R9 ;  /* 0x0000000900097306 */ /* 0x000e240000101400 */
[----:B0-----:R-:W-:-:S04]  /*5660*/  F2FP.F16.F32.PACK_AB R5, RZ, R9 ;  /* 0x00000009ff05723e */ /* 0x001fc800000000ff */
[----:B------:R-:W-:-:S05]  /*5670*/  PRMT R5, R5, 0x5410, RZ ;  /* 0x0000541005057816 */ /* 0x000fca00000000ff */
[----:B------:R0:W-:Y:S01]  /*5680*/  STG.E desc[UR36][R2.64], R5 ;  /* 0x0000000502007986 */ /* 0x0001e2000c101924 */
[----:B------:R-:W-:Y:S05]  /*5690*/  BRA `(.L_x_11999) ;  /* 0x0000000800a07947 */ /* 0x000fea0003800000 */
.L_x_12004:
[----:B------:R-:W0:Y:S02]  /*56a0*/  I2F.F64.S16 R4, R9 ;  /* 0x0000000900047312 */ /* 0x000e240000101c00 */
[----:B0-----:R0:W-:Y:S01]  /*56b0*/  STG.E.64 desc[UR36][R2.64], R4 ;  /* 0x0000000402007986 */ /* 0x0011e2000c101b24 */
[----:B------:R-:W-:Y:S05]  /*56c0*/  BRA `(.L_x_11999) ;  /* 0x0000000800947947 */ /* 0x000fea0003800000 */
.L_x_11994:
        /* <DEDUP_REMOVED lines=12> */
.L_x_12009:
        /* <DEDUP_REMOVED lines=18> */
.L_x_12012:
[----:B------:R-:W-:-:S04]  /*58b0*/  SHF.R.U32.HI R5, RZ, 0x18, R5 ;  /* 0x00000018ff057819 */ /* 0x000fc80000011605 */
[----:B------:R-:W-:-:S07]  /*58c0*/  LOP3.LUT R0, R0, 0x80, R5, 0xf8, !PT ;  /* 0x0000008000007812 */ /* 0x000fce00078ef805 */
.L_x_12011:
[----:B------:R-:W-:Y:S05]  /*58d0*/  BSYNC.RECONVERGENT B0 ;  /* 0x0000000000007941 */ /* 0x000fea0003800200 */
.L_x_12010:
[----:B------:R0:W-:Y:S01]  /*58e0*/  STG.E.U8 desc[UR36][R2.64], R0 ;  /* 0x0000000002007986 */ /* 0x0001e2000c101124 */
[----:B------:R-:W-:Y:S05]  /*58f0*/  BRA `(.L_x_11999) ;  /* 0x0000000800087947 */ /* 0x000fea0003800000 */
.L_x_12008:
        /* <DEDUP_REMOVED lines=18> */
.L_x_12015:
[----:B------:R-:W-:-:S04]  /*5a20*/  SHF.R.U32.HI R5, RZ, 0x18, R5 ;  /* 0x00000018ff057819 */ /* 0x000fc80000011605 */
[----:B------:R-:W-:-:S07]  /*5a30*/  LOP3.LUT R0, R0, 0x80, R5, 0xf8, !PT ;  /* 0x0000008000007812 */ /* 0x000fce00078ef805 */
.L_x_12014:
[----:B------:R-:W-:Y:S05]  /*5a40*/  BSYNC.RECONVERGENT B0 ;  /* 0x0000000000007941 */ /* 0x000fea0003800200 */
.L_x_12013:
[----:B------:R0:W-:Y:S01]  /*5a50*/  STG.E.U8 desc[UR36][R2.64], R0 ;  /* 0x0000000002007986 */ /* 0x0001e2000c101124 */
[----:B------:R-:W-:Y:S05]  /*5a60*/  BRA `(.L_x_11999) ;  /* 0x0000000400ac7947 */ /* 0x000fea0003800000 */
.L_x_12007:
        /* <DEDUP_REMOVED lines=22> */
.L_x_12017:
[----:B------:R-:W-:-:S04]  /*5bd0*/  PRMT R4, R9, 0x9910, RZ ;  /* 0x0000991009047816 */ /* 0x000fc800000000ff */
[----:B------:R-:W-:-:S05]  /*5be0*/  SHF.R.S32.HI R5, RZ, 0x1f, R4 ;  /* 0x0000001fff057819 */ /* 0x000fca0000011404 */
[----:B------:R0:W-:Y:S01]  /*5bf0*/  STG.E.64 desc[UR36][R2.64], R4 ;  /* 0x0000000402007986 */ /* 0x0001e2000c101b24 */
[----:B------:R-:W-:Y:S05]  /*5c00*/  BRA `(.L_x_11999) ;  /* 0x0000000400447947 */ /* 0x000fea0003800000 */
.L_x_12016:
[----:B------:R-:W-:-:S05]  /*5c10*/  PRMT R5, R9, 0x9910, RZ ;  /* 0x0000991009057816 */ /* 0x000fca00000000ff */
[----:B------:R0:W-:Y:S01]  /*5c20*/  STG.E desc[UR36][R2.64], R5 ;  /* 0x0000000502007986 */ /* 0x0001e2000c101924 */
[----:B------:R-:W-:Y:S05]  /*5c30*/  BRA `(.L_x_11999) ;  /* 0x0000000400387947 */ /* 0x000fea0003800000 */
.L_x_12006:
        /* <DEDUP_REMOVED lines=11> */
.L_x_12019:
[----:B------:R-:W-:Y:S01]  /*5cf0*/  CS2R R6, SRZ ;  /* 0x0000000000067805 */ /* 0x000fe2000001ff00 */
[----:B------:R-:W0:Y:S04]  /*5d00*/  I2F.F64.S16 R4, R9 ;  /* 0x0000000900047312 */ /* 0x000e280000101c00 */
[----:B0-----:R4:W-:Y:S01]  /*5d10*/  STG.E.128 desc[UR36][R2.64], R4 ;  /* 0x0000000402007986 */ /* 0x0019e2000c101d24 */
[----:B------:R-:W-:Y:S05]  /*5d20*/  BRA `(.L_x_11999) ;  /* 0x0000000000fc7947 */ /* 0x000fea0003800000 */
.L_x_12018:
[----:B------:R-:W-:-:S09]  /*5d30*/  UISETP.NE.AND UP0, UPT, UR4, 0xf, UPT ;  /* 0x0000000f0400788c */ /* 0x000fd2000bf05270 */
[----:B------:R-:W-:Y:S05]  /*5d40*/  BRA.U !UP0, `(.L_x_12020) ;  /* 0x0000000108e87547 */ /* 0x000fea000b800000 */
[----:B------:R-:W-:-:S09]  /*5d50*/  UISETP.NE.AND UP0, UPT, UR4, 0x17, UPT ;  /* 0x000000170400788c */ /* 0x000fd2000bf05270 */
[----:B------:R-:W-:Y:S05]  /*5d60*/  BRA.U !UP0, `(.L_x_12021) ;  /* 0x0000000108907547 */ /* 0x000fea000b800000 */
[----:B------:R-:W-:-:S09]  /*5d70*/  UISETP.NE.AND UP0, UPT, UR4, 0x18, UPT ;  /* 0x000000180400788c */ /* 0x000fd2000bf05270 */
[----:B------:R-:W-:Y:S05]  /*5d80*/  BRA.U !UP0, `(.L_x_12022) ;  /* 0x0000000108447547 */ /* 0x000fea000b800000 */
.L_x_11998:
        /* <DEDUP_REMOVED lines=16> */
.L_x_12023:
[----:B------:R-:W-:Y:S05]  /*5e90*/  BRA `(.L_x_11999) ;  /* 0x0000000000a07947 */ /* 0x000fea0003800000 */
.L_x_12022:
        /* <DEDUP_REMOVED lines=13> */
.L_x_12025:
[----:B------:R-:W-:Y:S05]  /*5f70*/  BSYNC.RECONVERGENT B0 ;  /* 0x0000000000007941 */ /* 0x000fea0003800200 */
.L_x_12024:
[----:B------:R-:W-:-:S05]  /*5f80*/  LOP3.LUT R5, R0, 0x80, R5, 0xf8, !PT ;  /* 0x0000008000057812 */ /* 0x000fca00078ef805 */
[----:B------:R2:W-:Y:S01]  /*5f90*/  STG.E.U8 desc[UR36][R2.64], R5 ;  /* 0x0000000502007986 */ /* 0x0005e2000c101124 */
[----:B------:R-:W-:Y:S05]  /*5fa0*/  BRA `(.L_x_11999) ;  /* 0x00000000005c7947 */ /* 0x000fea0003800000 */
.L_x_12021:
        /* <DEDUP_REMOVED lines=12> */
.L_x_12027:
[----:B------:R-:W-:Y:S01]  /*6070*/  IMAD.MOV.U32 R0, RZ, RZ, 0x7f ;  /* 0x0000007fff007424 */ /* 0x000fe200078e00ff */
[----:B------:R-:W-:-:S04]  /*6080*/  ISETP.GT.U32.AND P0, PT, R4, 0x7f800000, PT ;  /* 0x7f8000000400780c */ /* 0x000fc80003f04070 */
[----:B------:R-:W-:-:S09]  /*6090*/  SEL R0, R0, 0x7c, P0 ;  /* 0x0000007c00007807 */ /* 0x000fd20000000000 */
.L_x_12028:
[----:B------:R-:W-:Y:S05]  /*60a0*/  BSYNC.RECONVERGENT B0 ;  /* 0x0000000000007941 */ /* 0x000fea0003800200 */
.L_x_12026:
[----:B------:R-:W-:-:S04]  /*60b0*/  SHF.R.U32.HI R5, RZ, 0x18, R5 ;  /* 0x00000018ff057819 */ /* 0x000fc80000011605 */
[----:B------:R-:W-:-:S05]  /*60c0*/  LOP3.LUT R5, R0, 0x80, R5, 0xf8, !PT ;  /* 0x0000008000057812 */ /* 0x000fca00078ef805 */
[----:B------:R1:W-:Y:S01]  /*60d0*/  STG.E.U8 desc[UR36][R2.64], R5 ;  /* 0x0000000502007986 */ /* 0x0003e2000c101124 */
[----:B------:R-:W-:Y:S05]  /*60e0*/  BRA `(.L_x_11999) ;  /* 0x00000000000c7947 */ /* 0x000fea0003800000 */
.L_x_12020:
[----:B------:R-:W0:Y:S02]  /*60f0*/  I2F.S16 R0, R9 ;  /* 0x0000000900007306 */ /* 0x000e240000101400 */
[----:B0-----:R-:W-:-:S05]  /*6100*/  F2FP.BF16.F32.PACK_AB R0, RZ, R0 ;  /* 0x00000000ff00723e */ /* 0x001fca00000010ff */
[----:B------:R0:W-:Y:S02]  /*6110*/  STG.E.U16 desc[UR36][R2.64], R0 ;  /* 0x0000000002007986 */ /* 0x0001e4000c101524 */
.L_x_11999:
[----:B------:R-:W-:-:S07]  /*6120*/  IADD3 R17, PT, PT, R17, 0x80, RZ ;  /* 0x0000008011117810 */ /* 0x000fce0007ffe0ff */
.L_x_11959:
[----:B------:R-:W-:Y:S05]  /*6130*/  BSYNC.RECONVERGENT B6 ;  /* 0x0000000000067941 */ /* 0x000fea0003800200 */
.L_x_11958:
        /* <DEDUP_REMOVED lines=307> */
.L_x_12031:
        /* <DEDUP_REMOVED lines=16> */
.L_x_12035:
[----:B------:R0:W5:Y:S01]  /*7570*/  LDG.E.U8 R0, desc[UR36][R2.64] ;  /* 0x0000002402007981 */ /* 0x000162000c1e1100 */
[----:B------:R-:W-:Y:S05]  /*7580*/  BRA `(.L_x_12037) ;  /* 0x0000000c004c7947 */ /* 0x000fea0003800000 */
.L_x_12034:
        /* <DEDUP_REMOVED lines=8> */
.L_x_12039:
[----:B------:R3:W5:Y:S01]  /*7610*/  LDG.E.U16 R0, desc[UR36][R2.64] ;  /* 0x0000002402007981 */ /* 0x000762000c1e1500 */
[----:B------:R-:W-:Y:S05]  /*7620*/  BRA `(.L_x_12037) ;  /* 0x0000000c00247947 */ /* 0x000fea0003800000 */
.L_x_12038:
[----:B------:R0:W5:Y:S01]  /*7630*/  LDG.E.U16 R0, desc[UR36][R2.64] ;  /* 0x0000002402007981 */ /* 0x000162000c1e1500 */
[----:B------:R-:W-:Y:S05]  /*7640*/  BRA `(.L_x_12037) ;  /* 0x0000000c001c7947 */ /* 0x000fea0003800000 */
.L_x_12033:
        /* <DEDUP_REMOVED lines=9> */
.L_x_12041:
[----:B------:R-:W2:Y:S02]  /*76e0*/  LDG.E.U16 R4, desc[UR36][R2.64] ;  /* 0x0000002402047981 */ /* 0x000ea4000c1e1500 */
[----:B--2---:R-:W-:-:S06]  /*76f0*/  HADD2.F32 R4, -RZ, R4.H0_H0 ;  /* 0x20000004ff047230 */ /* 0x004fcc0000004100 */
[----:B------:R-:W0:Y:S02]  /*7700*/  F2I.FTZ.TRUNC.NTZ R4, R4 ;  /* 0x0000000400047305 */ /* 0x000e24000021f100 */
[----:B0-----:R-:W-:Y:S01]  /*7710*/  PRMT R0, R4, 0x7610, R0 ;  /* 0x0000761004007816 */ /* 0x001fe20000000000 */
[----:B------:R-:W-:Y:S06]  /*7720*/  BRA `(.L_x_12037) ;  /* 0x0000000800e47947 */ /* 0x000fec0003800000 */
.L_x_12040:
        /* <DEDUP_REMOVED lines=9> */
.L_x_12043:
[----:B------:R-:W2:Y:S02]  /*77c0*/  LDG.E.U16 R2, desc[UR36][R2.64] ;  /* 0x0000002402027981 */ /* 0x000ea4000c1e1500 */
[----:B--2---:R-:W-:-:S06]  /*77d0*/  HADD2.F32 R4, -RZ, R2.H0_H0 ;  /* 0x20000002ff047230 */ /* 0x004fcc0000004100 */
[----:B------:R-:W0:Y:S02]  /*77e0*/  F2I.FTZ.TRUNC.NTZ R4, R4 ;  /* 0x0000000400047305 */ /* 0x000e24000021f100 */
[----:B0-----:R-:W-:Y:S01]  /*77f0*/  PRMT R0, R4, 0x7610, R0 ;  /* 0x0000761004007816 */ /* 0x001fe20000000000 */
[----:B------:R-:W-:Y:S06]  /*7800*/  BRA `(.L_x_12037) ;  /* 0x0000000800ac7947 */ /* 0x000fec0003800000 */
.L_x_12042:
[----:B------:R-:W2:Y:S02]  /*7810*/  LDG.E.64 R2, desc[UR36][R2.64] ;  /* 0x0000002402027981 */ /* 0x000ea4000c1e1b00 */
[----:B--2---:R0:W1:Y:S02]  /*7820*/  F2I.F64.TRUNC R0, R2 ;  /* 0x0000000200007311 */ /* 0x004064000030d100 */
[----:B01----:R-:W-:Y:S05]  /*7830*/  BRA `(.L_x_12037) ;  /* 0x0000000800a07947 */ /* 0x003fea0003800000 */
.L_x_12032:
        /* <DEDUP_REMOVED lines=12> */
.L_x_12046:
[----:B------:R-:W2:Y:S02]  /*7900*/  LDG.E.64 R2, desc[UR36][R2.64] ;  /* 0x0000002402027981 */ /* 0x000ea4000c1e1b00 */
[----:B--2---:R0:W1:Y:S02]  /*7910*/  F2I.F64.TRUNC R0, R2 ;  /* 0x0000000200007311 */ /* 0x004064000030d100 */
[----:B01----:R-:W-:Y:S05]  /*7920*/  BRA `(.L_x_12037) ;  /* 0x0000000800647947 */ /* 0x003fea0003800000 */
.L_x_12045:
        /* <DEDUP_REMOVED lines=27> */
.L_x_12048:
        /* <DEDUP_REMOVED lines=14> */
.L_x_12047:
[----:B------:R-:W2:Y:S02]  /*7bc0*/  LDG.E.U16 R4, desc[UR36][R2.64] ;  /* 0x0000002402047981 */ /* 0x000ea4000c1e1500 */
[----:B--2---:R-:W-:-:S06]  /*7bd0*/  IMAD.U32 R4, R4, 0x10000, RZ ;  /* 0x0001000004047824 */ /* 0x004fcc00078e00ff */
[----:B------:R-:W0:Y:S02]  /*7be0*/  F2I.FTZ.TRUNC.NTZ R4, R4 ;  /* 0x0000000400047305 */ /* 0x000e24000021f100 */
[----:B0-----:R-:W-:Y:S01]  /*7bf0*/  PRMT R0, R4, 0x7610, R0 ;  /* 0x0000761004007816 */ /* 0x001fe20000000000 */
[----:B------:R-:W-:Y:S06]  /*7c00*/  BRA `(.L_x_12037) ;  /* 0x0000000400ac7947 */ /* 0x000fec0003800000 */
.L_x_12044:
        /* <DEDUP_REMOVED lines=10> */
.L_x_12051:
        /* <DEDUP_REMOVED lines=21> */
.L_x_12055:
[----:B------:R-:W-:Y:S05]  /*7e00*/  BSYNC.RECONVERGENT B1 ;  /* 0x0000000000017941 */ /* 0x000fea0003800200 */
.L_x_12054:
[----:B------:R-:W-:Y:S02]  /*7e10*/  SHF.L.U32 R0, R0, 0x14, RZ ;  /* 0x0000001400007819 */ /* 0x000fe400000006ff */
[----:B------:R-:W-:-:S04]  /*7e20*/  LEA R2, R2, 0x3b800000, 0x17 ;  /* 0x3b80000002027811 */ /* 0x000fc800078eb8ff */
[----:B------:R-:W-:-:S07]  /*7e30*/  LOP3.LUT R4, R2, R0, R7, 0xfe, !PT ;  /* 0x0000000002047212 */ /* 0x000fce00078efe07 */
.L_x_12053:
[----:B------:R-:W-:Y:S05]  /*7e40*/  BSYNC.RECONVERGENT B0 ;  /* 0x0000000000007941 */ /* 0x000fea0003800200 */
.L_x_12052:
[----:B------:R-:W0:Y:S02]  /*7e50*/  F2I.FTZ.TRUNC.NTZ R4, R4 ;  /* 0x0000000400047305 */ /* 0x000e24000021f100 */
[----:B0-----:R-:W-:Y:S01]  /*7e60*/  PRMT R0, R4, 0x7610, R0 ;  /* 0x0000761004007816 */ /* 0x001fe20000000000 */
[----:B------:R-:W-:Y:S06]  /*7e70*/  BRA `(.L_x_12037) ;  /* 0x0000000400107947 */ /* 0x000fec0003800000 */
.L_x_12050:
        /* <DEDUP_REMOVED lines=21> */
.L_x_12059:
[----:B------:R-:W-:Y:S05]  /*7fd0*/  BSYNC.RECONVERGENT B1 ;  /* 0x0000000000017941 */ /* 0x000fea0003800200 */
.L_x_12058:
[----:B------:R-:W-:Y:S01]  /*7fe0*/  IMAD.SHL.U32 R0, R0, 0x200000, RZ ;  /* 0x0020000000007824 */ /* 0x000fe200078e00ff */
[----:B------:R-:W-:-:S04]  /*7ff0*/  LEA R2, R2, 0x37800000, 0x17 ;  /* 0x3780000002027811 */ /* 0x000fc800078eb8ff */
[----:B------:R-:W-:-:S07]  /*8000*/  LOP3.LUT R4, R2, R0, R7, 0xfe, !PT ;  /* 0x0000000002047212 */ /* 0x000fce00078efe07 */
.L_x_12057:
[----:B------:R-:W-:Y:S05]  /*8010*/  BSYNC.RECONVERGENT B0 ;  /* 0x0000000000007941 */ /* 0x000fea0003800200 */
.L_x_12056:
[----:B------:R-:W0:Y:S02]  /*8020*/  F2I.FTZ.TRUNC.NTZ R4, R4 ;  /* 0x0000000400047305 */ /* 0x000e24000021f100 */
[----:B0-----:R-:W-:Y:S01]  /*8030*/  PRMT R0, R4, 0x7610, R0 ;  /* 0x0000761004007816 */ /* 0x001fe20000000000 */
[----:B------:R-:W-:Y:S06]  /*8040*/  BRA `(.L_x_12037) ;  /* 0x00000000009c7947 */ /* 0x000fec0003800000 */
.L_x_12049:
        /* <DEDUP_REMOVED lines=14> */
.L_x_12063:
[----:B------:R-:W-:Y:S05]  /*8130*/  BSYNC.RECONVERGENT B0 ;  /* 0x0000000000007941 */ /* 0x000fea0003800200 */
.L_x_12062:
[----:B------:R-:W0:Y:S02]  /*8140*/  F2I.FTZ.TRUNC.NTZ R4, R4 ;  /* 0x0000000400047305 */ /* 0x000e24000021f100 */
[----:B0-----:R-:W-:Y:S01]  /*8150*/  PRMT R0, R4, 0x7610, R0 ;  /* 0x0000761004007816 */ /* 0x001fe20000000000 */
[----:B------:R-:W-:Y:S06]  /*8160*/  BRA `(.L_x_12037) ;  /* 0x0000000000547947 */ /* 0x000fec0003800000 */
.L_x_12036:
        /* <DEDUP_REMOVED lines=16> */
.L_x_12064:
[----:B------:R-:W-:Y:S01]  /*8270*/  PRMT R0, RZ, 0x7610, R0 ;  /* 0x00007610ff007816 */ /* 0x000fe20000000000 */
[----:B------:R-:W-:Y:S06]  /*8280*/  BRA `(.L_x_12037) ;  /* 0x00000000000c7947 */ /* 0x000fec0003800000 */
.L_x_12061:
[----:B------:R1:W5:Y:S01]  /*8290*/  LDG.E.U16 R0, desc[UR36][R2.64] ;  /* 0x0000002402007981 */ /* 0x000362000c1e1500 */
[----:B------:R-:W-:Y:S05]  /*82a0*/  BRA `(.L_x_12037) ;  /* 0x0000000000047947 */ /* 0x000fea0003800000 */
.L_x_12060:
[----:B------:R2:W5:Y:S02]  /*82b0*/  LDG.E.U16 R0, desc[UR36][R2.64] ;  /* 0x0000002402007981 */ /* 0x000564000c1e1500 */
.L_x_12037:
        /* <DEDUP_REMOVED lines=20> */
.L_x_12068:
[----:B------:R4:W-:Y:S01]  /*8400*/  STG.E.U8 desc[UR36][R2.64], R9 ;  /* 0x0000000902007986 */ /* 0x0009e2000c101124 */
[----:B------:R-:W-:Y:S05]  /*8410*/  BRA `(.L_x_12070) ;  /* 0x0000000c004c7947 */ /* 0x000fea0003800000 */
.L_x_12067:
        /* <DEDUP_REMOVED lines=10> */
.L_x_12072:
[----:B------:R-:W-:-:S05]  /*84c0*/  PRMT R5, R9, 0x9910, RZ ;  /* 0x0000991009057816 */ /* 0x000fca00000000ff */
[----:B------:R2:W-:Y:S01]  /*84d0*/  STG.E desc[UR36][R2.64], R5 ;  /* 0x0000000502007986 */ /* 0x0005e2000c101924 */
[----:B------:R-:W-:Y:S05]  /*84e0*/  BRA `(.L_x_12070) ;  /* 0x0000000c00187947 */ /* 0x000fea0003800000 */
.L_x_12071:
[----:B------:R0:W-:Y:S01]  /*84f0*/  STG.E.U16 desc[UR36][R2.64], R9 ;  /* 0x0000000902007986 */ /* 0x0001e2000c101524 */
[----:B------:R-:W-:Y:S05]  /*8500*/  BRA `(.L_x_12070) ;  /* 0x0000000c00107947 */ /* 0x000fea0003800000 */
.L_x_12066:
        /* <DEDUP_REMOVED lines=9> */
.L_x_12074:
[----:B------:R-:W0:Y:S02]  /*85a0*/  I2F.S16 R0, R9 ;  /* 0x0000000900007306 */ /* 0x000e240000101400 */
[----:B0-----:R-:W-:-:S05]  /*85b0*/  F2FP.F16.F32.PACK_AB R0, RZ, R0 ;  /* 0x00000000ff00723e */ /* 0x001fca00000000ff */
[----:B------:R0:W-:Y:S01]  /*85c0*/  STG.E.U16 desc[UR36][R2.64], R0 ;  /* 0x0000000002007986 */ /* 0x0001e2000c101524 */
[----:B------:R-:W-:Y:S05]  /*85d0*/  BRA `(.L_x_12070) ;  /* 0x0000000800dc7947 */ /* 0x000fea0003800000 */
.L_x_12073:
        /* <DEDUP_REMOVED lines=10> */
.L_x_12076:
[----:B------:R-:W0:Y:S02]  /*8680*/  I2F.S16 R9, R9 ;  /* 0x0000000900097306 */ /* 0x000e240000101400 */
[----:B0-----:R-:W-:-:S04]  /*8690*/  F2FP.F16.F32.PACK_AB R5, RZ, R9 ;  /* 0x00000009ff05723e */ /* 0x001fc800000000ff */
[----:B------:R-:W-:-:S05]  /*86a0*/  PRMT R5, R5, 0x5410, RZ ;  /* 0x0000541005057816 */ /* 0x000fca00000000ff */
[----:B------:R0:W-:Y:S01]  /*86b0*/  STG.E desc[UR36][R2.64], R5 ;  /* 0x0000000502007986 */ /* 0x0001e2000c101924 */
[----:B------:R-:W-:Y:S05]  /*86c0*/  BRA `(.L_x_12070) ;  /* 0x0000000800a07947 */ /* 0x000fea0003800000 */
.L_x_12075:
[----:B------:R-:W0:Y:S02]  /*86d0*/  I2F.F64.S16 R4, R9 ;  /* 0x0000000900047312 */ /* 0x000e240000101c00 */
[----:B0-----:R0:W-:Y:S01]  /*86e0*/  STG.E.64 desc[UR36][R2.64], R4 ;  /* 0x0000000402007986 */ /* 0x0011e2000c101b24 */
[----:B------:R-:W-:Y:S05]  /*86f0*/  BRA `(.L_x_12070) ;  /* 0x0000000800947947 */ /* 0x000fea0003800000 */
.L_x_12065:
        /* <DEDUP_REMOVED lines=12> */
.L_x_12080:
        /* <DEDUP_REMOVED lines=18> */
.L_x_12083:
[----:B------:R-:W-:-:S04]  /*88e0*/  SHF.R.U32.HI R5, RZ, 0x18, R5 ;  /* 0x00000018ff057819 */ /* 0x000fc80000011605 */
[----:B------:R-:W-:-:S07]  /*88f0*/  LOP3.LUT R0, R0, 0x80, R5, 0xf8, !PT ;  /* 0x0000008000007812 */ /* 0x000fce00078ef805 */
.L_x_12082:
[----:B------:R-:W-:Y:S05]  /*8900*/  BSYNC.RECONVERGENT B0 ;  /* 0x0000000000007941 */ /* 0x000fea0003800200 */
.L_x_12081:
[----:B------:R0:W-:Y:S01]  /*8910*/  STG.E.U8 desc[UR36][R2.64], R0 ;  /* 0x0000000002007986 */ /* 0x0001e2000c101124 */
[----:B------:R-:W-:Y:S05]  /*8920*/  BRA `(.L_x_12070) ;  /* 0x0000000800087947 */ /* 0x000fea0003800000 */
.L_x_12079:
        /* <DEDUP_REMOVED lines=18> */
.L_x_12086:
[----:B------:R-:W-:-:S04]  /*8a50*/  SHF.R.U32.HI R5, RZ, 0x18, R5 ;  /* 0x00000018ff057819 */ /* 0x000fc80000011605 */
[----:B------:R-:W-:-:S07]  /*8a60*/  LOP3.LUT R0, R0, 0x80, R5, 0xf8, !PT ;  /* 0x0000008000007812 */ /* 0x000fce00078ef805 */
.L_x_12085:
[----:B------:R-:W-:Y:S05]  /*8a70*/  BSYNC.RECONVERGENT B0 ;  /* 0x0000000000007941 */ /* 0x000fea0003800200 */
.L_x_12084:
[----:B------:R0:W-:Y:S01]  /*8a80*/  STG.E.U8 desc[UR36][R2.64], R0 ;  /* 0x0000000002007986 */ /* 0x0001e2000c101124 */
[----:B------:R-:W-:Y:S05]  /*8a90*/  BRA `(.L_x_12070) ;  /* 0x0000000400ac7947 */ /* 0x000fea0003800000 */
.L_x_12078:
        /* <DEDUP_REMOVED lines=22> */
.L_x_12088:
[----:B------:R-:W-:-:S04]  /*8c00*/  PRMT R4, R9, 0x9910, RZ ;  /* 0x0000991009047816 */ /* 0x000fc800000000ff */
[----:B------:R-:W-:-:S05]  /*8c10*/  SHF.R.S32.HI R5, RZ, 0x1f, R4 ;  /* 0x0000001fff057819 */ /* 0x000fca0000011404 */
[----:B------:R0:W-:Y:S01]  /*8c20*/  STG.E.64 desc[UR36][R2.64], R4 ;  /* 0x0000000402007986 */ /* 0x0001e2000c101b24 */
[----:B------:R-:W-:Y:S05]  /*8c30*/  BRA `(.L_x_12070) ;  /* 0x0000000400447947 */ /* 0x000fea0003800000 */
.L_x_12087:
[----:B------:R-:W-:-:S05]  /*8c40*/  PRMT R5, R9, 0x9910, RZ ;  /* 0x0000991009057816 */ /* 0x000fca00000000ff */
[----:B------:R0:W-:Y:S01]  /*8c50*/  STG.E desc[UR36][R2.64], R5 ;  /* 0x0000000502007986 */ /* 0x0001e2000c101924 */
[----:B------:R-:W-:Y:S05]  /*8c60*/  BRA `(.L_x_12070) ;  /* 0x0000000400387947 */ /* 0x000fea0003800000 */
.L_x_12077:
        /* <DEDUP_REMOVED lines=11> */
.L_x_12090:
[----:B------:R-:W-:Y:S01]  /*8d20*/  CS2R R6, SRZ ;  /* 0x0000000000067805 */ /* 0x000fe2000001ff00 */
[----:B------:R-:W0:Y:S04]  /*8d30*/  I2F.F64.S16 R4, R9 ;  /* 0x0000000900047312 */ /* 0x000e280000101c00 */
[----:B0-----:R0:W-:Y:S01]  /*8d40*/  STG.E.128 desc[UR36][R2.64], R4 ;  /* 0x0000000402007986 */ /* 0x0011e2000c101d24 */
[----:B------:R-:W-:Y:S05]  /*8d50*/  BRA `(.L_x_12070) ;  /* 0x0000000000fc7947 */ /* 0x000fea0003800000 */
.L_x_12089:
[----:B------:R-:W-:-:S09]  /*8d60*/  UISETP.NE.AND UP0, UPT, UR4, 0xf, UPT ;  /* 0x0000000f0400788c */ /* 0x000fd2000bf05270 */
[----:B------:R-:W-:Y:S05]  /*8d70*/  BRA.U !UP0, `(.L_x_12091) ;  /* 0x0000000108e87547 */ /* 0x000fea000b800000 */
[----:B------:R-:W-:-:S09]  /*8d80*/  UISETP.NE.AND UP0, UPT, UR4, 0x17, UPT ;  /* 0x000000170400788c */ /* 0x000fd2000bf05270 */
[----:B------:R-:W-:Y:S05]  /*8d90*/  BRA.U !UP0, `(.L_x_12092) ;  /* 0x0000000108907547 */ /* 0x000fea000b800000 */
[----:B------:R-:W-:-:S09]  /*8da0*/  UISETP.NE.AND UP0, UPT, UR4, 0x18, UPT ;  /* 0x000000180400788c */ /* 0x000fd2000bf05270 */
[----:B------:R-:W-:Y:S05]  /*8db0*/  BRA.U !UP0, `(.L_x_12093) ;  /* 0x0000000108447547 */ /* 0x000fea000b800000 */
.L_x_12069:
        /* <DEDUP_REMOVED lines=16> */
.L_x_12094:
[----:B------:R-:W-:Y:S05]  /*8ec0*/  BRA `(.L_x_12070) ;  /* 0x0000000000a07947 */ /* 0x000fea0003800000 */
.L_x_12093:
        /* <DEDUP_REMOVED lines=13> */
.L_x_12096:
[----:B------:R-:W-:Y:S05]  /*8fa0*/  BSYNC.RECONVERGENT B0 ;  /* 0x0000000000007941 */ /* 0x000fea0003800200 */
.L_x_12095:
[----:B------:R-:W-:-:S05]  /*8fb0*/  LOP3.LUT R5, R0, 0x80, R5, 0xf8, !PT ;  /* 0x0000008000057812 */ /* 0x000fca00078ef805 */
[----:B------:R0:W-:Y:S01]  /*8fc0*/  STG.E.U8 desc[UR36][R2.64], R5 ;  /* 0x0000000502007986 */ /* 0x0001e2000c101124 */
[----:B------:R-:W-:Y:S05]  /*8fd0*/  BRA `(.L_x_12070) ;  /* 0x00000000005c7947 */ /* 0x000fea0003800000 */
.L_x_12092:
        /* <DEDUP_REMOVED lines=12> */
.L_x_12098:
[----:B------:R-:W-:Y:S01]  /*90a0*/  IMAD.MOV.U32 R0, RZ, RZ, 0x7f ;  /* 0x0000007fff007424 */ /* 0x000fe200078e00ff */
[----:B------:R-:W-:-:S04]  /*90b0*/  ISETP.GT.U32.AND P0, PT, R4, 0x7f800000, PT ;  /* 0x7f8000000400780c */ /* 0x000fc80003f04070 */
[----:B------:R-:W-:-:S09]  /*90c0*/  SEL R0, R0, 0x7c, P0 ;  /* 0x0000007c00007807 */ /* 0x000fd20000000000 */
.L_x_12099:
[----:B------:R-:W-:Y:S05]  /*90d0*/  BSYNC.RECONVERGENT B0 ;  /* 0x0000000000007941 */ /* 0x000fea0003800200 */
.L_x_12097:
[----:B------:R-:W-:-:S04]  /*90e0*/  SHF.R.U32.HI R5, RZ, 0x18, R5 ;  /* 0x00000018ff057819 */ /* 0x000fc80000011605 */
[----:B------:R-:W-:-:S05]  /*90f0*/  LOP3.LUT R5, R0, 0x80, R5, 0xf8, !PT ;  /* 0x0000008000057812 */ /* 0x000fca00078ef805 */
[----:B------:R0:W-:Y:S01]  /*9100*/  STG.E.U8 desc[UR36][R2.64], R5 ;  /* 0x0000000502007986 */ /* 0x0001e2000c101124 */
[----:B------:R-:W-:Y:S05]  /*9110*/  BRA `(.L_x_12070) ;  /* 0x00000000000c7947 */ /* 0x000fea0003800000 */
.L_x_12091:
[----:B------:R-:W0:Y:S02]  /*9120*/  I2F.S16 R0, R9 ;  /* 0x0000000900007306 */ /* 0x000e240000101400 */
[----:B0-----:R-:W-:-:S05]  /*9130*/  F2FP.BF16.F32.PACK_AB R0, RZ, R0 ;  /* 0x00000000ff00723e */ /* 0x001fca00000010ff */
[----:B------:R0:W-:Y:S02]  /*9140*/  STG.E.U16 desc[UR36][R2.64], R0 ;  /* 0x0000000002007986 */ /* 0x0001e4000c101524 */
.L_x_12070:
[----:B------:R-:W-:-:S07]  /*9150*/  VIADD R17, R17, 0x80 ;  /* 0x0000008011117836 */ /* 0x000fce0000000000 */
.L_x_12030:
[----:B------:R-:W-:Y:S05]  /*9160*/  BSYNC.RECONVERGENT B6 ;  /* 0x0000000000067941 */ /* 0x000fea0003800200 */
.L_x_12029:
        /* <DEDUP_REMOVED lines=306> */
.L_x_12100:
        /* <DEDUP_REMOVED lines=18> */
.L_x_12104:
[----:B------:R0:W5:Y:S01]  /*a5b0*/  LDG.E.U8 R0, desc[UR36][R2.64] ;  /* 0x0000002402007981 */ /* 0x000162000c1e1100 */
[----:B------:R-:W-:Y:S05]  /*a5c0*/  BRA `(.L_x_12106) ;  /* 0x0000000c004c7947 */ /* 0x000fea0003800000 */
.L_x_12103:
        /* <DEDUP_REMOVED lines=8> */
.L_x_12108:
[----:B------:R0:W5:Y:S01]  /*a650*/  LDG.E.U16 R0, desc[UR36][R2.64] ;  /* 0x0000002402007981 */ /* 0x000162000c1e1500 */
[----:B------:R-:W-:Y:S05]  /*a660*/  BRA `(.L_x_12106) ;  /* 0x0000000c00247947 */ /* 0x000fea0003800000 */
.L_x_12107:
[----:B------:R0:W5:Y:S01]  /*a670*/  LDG.E.U16 R0, desc[UR36][R2.64] ;  /* 0x0000002402007981 */ /* 0x000162000c1e1500 */
[----:B------:R-:W-:Y:S05]  /*a680*/  BRA `(.L_x_12106) ;  /* 0x0000000c001c7947 */ /* 0x000fea0003800000 */
.L_x_12102:
        /* <DEDUP_REMOVED lines=9> */
.L_x_12110:
[----:B------:R-:W2:Y:S02]  /*a720*/  LDG.E.U16 R4, desc[UR36][R2.64] ;  /* 0x0000002402047981 */ /* 0x000ea4000c1e1500 */
[----:B--2---:R-:W-:-:S06]  /*a730*/  HADD2.F32 R4, -RZ, R4.H0_H0 ;  /* 0x20000004ff047230 */ /* 0x004fcc0000004100 */
[----:B------:R-:W0:Y:S02]  /*a740*/  F2I.FTZ.TRUNC.NTZ R4, R4 ;  /* 0x0000000400047305 */ /* 0x000e24000021f100 */
[----:B0-----:R-:W-:Y:S01]  /*a750*/  PRMT R0, R4, 0x7610, R0 ;  /* 0x0000761004007816 */ /* 0x001fe20000000000 */
[----:B------:R-:W-:Y:S06]  /*a760*/  BRA `(.L_x_12106) ;  /* 0x0000000800e47947 */ /* 0x000fec0003800000 */
.L_x_12109:
        /* <DEDUP_REMOVED lines=9> */
.L_x_12112:
[----:B------:R-:W2:Y:S02]  /*a800*/  LDG.E.U16 R2, desc[UR36][R2.64] ;  /* 0x0000002402027981 */ /* 0x000ea4000c1e1500 */
[----:B--2---:R-:W-:-:S06]  /*a810*/  HADD2.F32 R4, -RZ, R2.H0_H0 ;  /* 0x20000002ff047230 */ /* 0x004fcc0000004100 */
[----:B------:R-:W0:Y:S02]  /*a820*/  F2I.FTZ.TRUNC.NTZ R4, R4 ;  /* 0x0000000400047305 */ /* 0x000e24000021f100 */
[----:B0-----:R-:W-:Y:S01]  /*a830*/  PRMT R0, R4, 0x7610, R0 ;  /* 0x0000761004007816 */ /* 0x001fe20000000000 */
[----:B------:R-:W-:Y:S06]  /*a840*/  BRA `(.L_x_12106) ;  /* 0x0000000800ac7947 */ /* 0x000fec0003800000 */
.L_x_12111:
[----:B------:R-:W2:Y:S02]  /*a850*/  LDG.E.64 R2, desc[UR36][R2.64] ;  /* 0x0000002402027981 */ /* 0x000ea4000c1e1b00 */
[----:B--2---:R0:W1:Y:S02]  /*a860*/  F2I.F64.TRUNC R0, R2 ;  /* 0x0000000200007311 */ /* 0x004064000030d100 */
[----:B01----:R-:W-:Y:S05]  /*a870*/  BRA `(.L_x_12106) ;  /* 0x0000000800a07947 */ /* 0x003fea0003800000 */
.L_x_12101:
        /* <DEDUP_REMOVED lines=12> */
.L_x_12115:
[----:B------:R-:W2:Y:S02]  /*a940*/  LDG.E.64 R2, desc[UR36][R2.64] ;  /* 0x0000002402027981 */ /* 0x000ea4000c1e1b00 */
[----:B--2---:R3:W4:Y:S02]  /*a950*/  F2I.F64.TRUNC R0, R2 ;  /* 0x0000000200007311 */ /* 0x004724000030d100 */
[----:B---34-:R-:W-:Y:S05]  /*a960*/  BRA `(.L_x_12106) ;  /* 0x0000000800647947 */ /* 0x018fea0003800000 */
.L_x_12114:
        /* <DEDUP_REMOVED lines=27> */
.L_x_12117:
        /* <DEDUP_REMOVED lines=14> */
.L_x_12116:
[----:B------:R-:W2:Y:S02]  /*ac00*/  LDG.E.U16 R4, desc[UR36][R2.64] ;  /* 0x0000002402047981 */ /* 0x000ea4000c1e1500 */
[----:B--2---:R-:W-:-:S06]  /*ac10*/  SHF.L.U32 R4, R4, 0x10, RZ ;  /* 0x0000001004047819 */ /* 0x004fcc00000006ff */
[----:B------:R-:W0:Y:S02]  /*ac20*/  F2I.FTZ.TRUNC.NTZ R4, R4 ;  /* 0x0000000400047305 */ /* 0x000e24000021f100 */
[----:B0-----:R-:W-:Y:S01]  /*ac30*/  PRMT R0, R4, 0x7610, R0 ;  /* 0x0000761004007816 */ /* 0x001fe20000000000 */
[----:B------:R-:W-:Y:S06]  /*ac40*/  BRA `(.L_x_12106) ;  /* 0x0000000400ac7947 */ /* 0x000fec0003800000 */
.L_x_12113:
        /* <DEDUP_REMOVED lines=10> */
.L_x_12120:
        /* <DEDUP_REMOVED lines=21> */
.L_x_12124:
[----:B------:R-:W-:Y:S05]  /*ae40*/  BSYNC.RECONVERGENT B1 ;  /* 0x0000000000017941 */ /* 0x000fea0003800200 */
.L_x_12123:
[----:B------:R-:W-:Y:S01]  /*ae50*/  IMAD.SHL.U32 R0, R0, 0x100000, RZ ;  /* 0x0010000000007824 */ /* 0x000fe200078e00ff */
[----:B------:R-:W-:-:S04]  /*ae60*/  LEA R2, R2, 0x3b800000, 0x17 ;  /* 0x3b80000002027811 */ /* 0x000fc800078eb8ff */
[----:B------:R-:W-:-:S07]  /*ae70*/  LOP3.LUT R4, R2, R0, R7, 0xfe, !PT ;  /* 0x0000000002047212 */ /* 0x000fce00078efe07 */
.L_x_12122:
[----:B------:R-:W-:Y:S05]  /*ae80*/  BSYNC.RECONVERGENT B0 ;  /* 0x0000000000007941 */ /* 0x000fea0003800200 */
.L_x_12121:
[----:B------:R-:W0:Y:S02]  /*ae90*/  F2I.FTZ.TRUNC.NTZ R4, R4 ;  /* 0x0000000400047305 */ /* 0x000e24000021f100 */
[----:B0-----:R-:W-:Y:S01]  /*aea0*/  PRMT R0, R4, 0x7610, R0 ;  /* 0x0000761004007816 */ /* 0x001fe20000000000 */
[----:B------:R-:W-:Y:S06]  /*aeb0*/  BRA `(.L_x_12106) ;  /* 0x0000000400107947 */ /* 0x000fec0003800000 */
.L_x_12119:
        /* <DEDUP_REMOVED lines=21> */
.L_x_12128:
[----:B------:R-:W-:Y:S05]  /*b010*/  BSYNC.RECONVERGENT B1 ;  /* 0x0000000000017941 */ /* 0x000fea0003800200 */
.L_x_12127:
[----:B------:R-:W-:Y:S01]  /*b020*/  IMAD.SHL.U32 R0, R0, 0x200000, RZ ;  /* 0x0020000000007824 */ /* 0x000fe200078e00ff */
[----:B------:R-:W-:-:S04]  /*b030*/  LEA R2, R2, 0x37800000, 0x17 ;  /* 0x3780000002027811 */ /* 0x000fc800078eb8ff */
[----:B------:R-:W-:-:S07]  /*b040*/  LOP3.LUT R4, R2, R0, R7, 0xfe, !PT ;  /* 0x0000000002047212 */ /* 0x000fce00078efe07 */
.L_x_12126:
[----:B------:R-:W-:Y:S05]  /*b050*/  BSYNC.RECONVERGENT B0 ;  /* 0x0000000000007941 */ /* 0x000fea0003800200 */
.L_x_12125:
[----:B------:R-:W0:Y:S02]  /*b060*/  F2I.FTZ.TRUNC.NTZ R4, R4 ;  /* 0x0000000400047305 */ /* 0x000e24000021f100 */
[----:B0-----:R-:W-:Y:S01]  /*b070*/  PRMT R0, R4, 0x7610, R0 ;  /* 0x0000761004007816 */ /* 0x001fe20000000000 */
[----:B------:R-:W-:Y:S06]  /*b080*/  BRA `(.L_x_12106) ;  /* 0x00000000009c7947 */ /* 0x000fec0003800000 */
.L_x_12118:
        /* <DEDUP_REMOVED lines=14> */
.L_x_12132:
[----:B------:R-:W-:Y:S05]  /*b170*/  BSYNC.RECONVERGENT B0 ;  /* 0x0000000000007941 */ /* 0x000fea0003800200 */
.L_x_12131:
[----:B------:R-:W0:Y:S02]  /*b180*/  F2I.FTZ.TRUNC.NTZ R4, R4 ;  /* 0x0000000400047305 */ /* 0x000e24000021f100 */
[----:B0-----:R-:W-:Y:S01]  /*b190*/  PRMT R0, R4, 0x7610, R0 ;  /* 0x0000761004007816 */ /* 0x001fe20000000000 */
[----:B------:R-:W-:Y:S06]  /*b1a0*/  BRA `(.L_x_12106) ;  /* 0x0000000000547947 */ /* 0x000fec0003800000 */
.L_x_12105:
        /* <DEDUP_REMOVED lines=16> */
.L_x_12133:
[----:B------:R-:W-:Y:S01]  /*b2b0*/  PRMT R0, RZ, 0x7610, R0 ;  /* 0x00007610ff007816 */ /* 0x000fe20000000000 */
[----:B------:R-:W-:Y:S06]  /*b2c0*/  BRA `(.L_x_12106) ;  /* 0x00000000000c7947 */ /* 0x000fec0003800000 */
.L_x_12130:
[----:B------:R2:W5:Y:S01]  /*b2d0*/  LDG.E.U16 R0, desc[UR36][R2.64] ;  /* 0x0000002402007981 */ /* 0x000562000c1e1500 */
[----:B------:R-:W-:Y:S05]  /*b2e0*/  BRA `(.L_x_12106) ;  /* 0x0000000000047947 */ /* 0x000fea0003800000 */
.L_x_12129:
[----:B------:R1:W5:Y:S02]  /*b2f0*/  LDG.E.U16 R0, desc[UR36][R2.64] ;  /* 0x0000002402007981 */ /* 0x000364000c1e1500 */
.L_x_12106:
[----:B------:R-:W-:Y:S01]  /*b300*/  UPRMT UR4, UR41, 0x9910, URZ ;  /* 0x0000991029047896 */ /* 0x000fe200080000ff */
[----:B012-45:R-:W-:-:S03]  /*b310*/  LOP3.LUT R3, R0, 0xffff, RZ, 0xc0, !PT ;  /* 0x0000ffff00037812 */ /* 0x037fc600078ec0ff */
        /* <DEDUP_REMOVED lines=15> */
.L_x_12137:
[----:B------:R-:W-:Y:S01]  /*b410*/  STG.E.U8 desc[UR36][R16.64], R5 ;  /* 0x0000000510007986 */ /* 0x000fe2000c101124 */
[----:B------:R-:W-:Y:S05]  /*b420*/  EXIT ;  /* 0x000000000000794d */ /* 0x000fea0003800000 */
.L_x_12136:
        /* <DEDUP_REMOVED lines=10> */
.L_x_12140:
[----:B------:R-:W-:-:S05]  /*b4d0*/  PRMT R3, R5, 0x9910, RZ ;  /* 0x0000991005037816 */ /* 0x000fca00000000ff */
[----:B------:R-:W-:Y:S01]  /*b4e0*/  STG.E desc[UR36][R16.64], R3 ;  /* 0x0000000310007986 */ /* 0x000fe2000c101924 */
[----:B------:R-:W-:Y:S05]  /*b4f0*/  EXIT ;  /* 0x000000000000794d */ /* 0x000fea0003800000 */
.L_x_12139:
[----:B------:R-:W-:Y:S01]  /*b500*/  STG.E.U16 desc[UR36][R16.64], R5 ;  /* 0x0000000510007986 */ /* 0x000fe2000c101524 */
[----:B------:R-:W-:Y:S05]  /*b510*/  EXIT ;  /* 0x000000000000794d */ /* 0x000fea0003800000 */
.L_x_12135:
        /* <DEDUP_REMOVED lines=9> */
.L_x_12142:
[----:B------:R-:W0:Y:S02]  /*b5b0*/  I2F.S16 R0, R5 ;  /* 0x0000000500007306 */ /* 0x000e240000101400 */
[----:B0-----:R-:W-:-:S05]  /*b5c0*/  F2FP.F16.F32.PACK_AB R0, RZ, R0 ;  /* 0x00000000ff00723e */ /* 0x001fca00000000ff */
[----:B------:R-:W-:Y:S01]  /*b5d0*/  STG.E.U16 desc[UR36][R16.64], R0 ;  /* 0x0000000010007986 */ /* 0x000fe2000c101524 */
[----:B------:R-:W-:Y:S05]  /*b5e0*/  EXIT ;  /* 0x000000000000794d */ /* 0x000fea0003800000 */
.L_x_12141:
        /* <DEDUP_REMOVED lines=10> */
.L_x_12144:
[----:B------:R-:W0:Y:S02]  /*b690*/  I2F.S16 R5, R5 ;  /* 0x0000000500057306 */ /* 0x000e240000101400 */
[----:B0-----:R-:W-:-:S04]  /*b6a0*/  F2FP.F16.F32.PACK_AB R3, RZ, R5 ;  /* 0x00000005ff03723e */ /* 0x001fc800000000ff */
[----:B------:R-:W-:-:S05]  /*b6b0*/  PRMT R3, R3, 0x5410, RZ ;  /* 0x0000541003037816 */ /* 0x000fca00000000ff */
[----:B------:R-:W-:Y:S01]  /*b6c0*/  STG.E desc[UR36][R16.64], R3 ;  /* 0x0000000310007986 */ /* 0x000fe2000c101924 */
[----:B------:R-:W-:Y:S05]  /*b6d0*/  EXIT ;  /* 0x000000000000794d */ /* 0x000fea0003800000 */
.L_x_12143:
[----:B---3--:R-:W0:Y:S02]  /*b6e0*/  I2F.F64.S16 R2, R5 ;  /* 0x0000000500027312 */ /* 0x008e240000101c00 */
[----:B0-----:R-:W-:Y:S01]  /*b6f0*/  STG.E.64 desc[UR36][R16.64], R2 ;  /* 0x0000000210007986 */ /* 0x001fe2000c101b24 */
[----:B------:R-:W-:Y:S05]  /*b700*/  EXIT ;  /* 0x000000000000794d */ /* 0x000fea0003800000 */
.L_x_12134:
        /* <DEDUP_REMOVED lines=12> */
.L_x_12148:
        /* <DEDUP_REMOVED lines=17> */
.L_x_12151:
[----:B------:R-:W-:-:S04]  /*b8e0*/  SHF.R.U32.HI R3, RZ, 0x18, R3 ;  /* 0x00000018ff037819 */ /* 0x000fc80000011603 */
[----:B------:R-:W-:-:S04]  /*b8f0*/  LOP3.LUT R0, R0, 0x80, R3, 0xf8, !PT ;  /* 0x0000008000007812 */ /* 0x000fc800078ef803 */
[----:B------:R-:W-:-:S07]  /*b900*/  PRMT R8, R0, 0x7610, R8 ;  /* 0x0000761000087816 */ /* 0x000fce0000000008 */
.L_x_12150:
[----:B------:R-:W-:Y:S05]  /*b910*/  BSYNC.RECONVERGENT B0 ;  /* 0x0000000000007941 */ /* 0x000fea0003800200 */
.L_x_12149:
[----:B------:R-:W-:Y:S01]  /*b920*/  STG.E.U8 desc[UR36][R16.64], R8 ;  /* 0x0000000810007986 */ /* 0x000fe2000c101124 */
[----:B------:R-:W-:Y:S05]  /*b930*/  EXIT ;  /* 0x000000000000794d */ /* 0x000fea0003800000 */
.L_x_12147:
        /* <DEDUP_REMOVED lines=17> */
.L_x_12154:
[----:B------:R-:W-:-:S04]  /*ba50*/  SHF.R.U32.HI R3, RZ, 0x18, R3 ;  /* 0x00000018ff037819 */ /* 0x000fc80000011603 */
[----:B------:R-:W-:-:S04]  /*ba60*/  LOP3.LUT R0, R0, 0x80, R3, 0xf8, !PT ;  /* 0x0000008000007812 */ /* 0x000fc800078ef803 */
[----:B------:R-:W-:-:S07]  /*ba70*/  PRMT R8, R0, 0x7610, R8 ;  /* 0x0000761000087816 */ /* 0x000fce0000000008 */
.L_x_12153:
[----:B------:R-:W-:Y:S05]  /*ba80*/  BSYNC.RECONVERGENT B0 ;  /* 0x0000000000007941 */ /* 0x000fea0003800200 */
.L_x_12152:
[----:B------:R-:W-:Y:S01]  /*ba90*/  STG.E.U8 desc[UR36][R16.64], R8 ;  /* 0x0000000810007986 */ /* 0x000fe2000c101124 */
[----:B------:R-:W-:Y:S05]  /*baa0*/  EXIT ;  /* 0x000000000000794d */ /* 0x000fea0003800000 */
.L_x_12146:
        /* <DEDUP_REMOVED lines=22> */
.L_x_12156:
[----:B---3--:R-:W-:-:S04]  /*bc10*/  PRMT R2, R5, 0x9910, RZ ;  /* 0x0000991005027816 */ /* 0x008fc800000000ff */
[----:B------:R-:W-:-:S05]  /*bc20*/  SHF.R.S32.HI R3, RZ, 0x1f, R2 ;  /* 0x0000001fff037819 */ /* 0x000fca0000011402 */
[----:B------:R-:W-:Y:S01]  /*bc30*/  STG.E.64 desc[UR36][R16.64], R2 ;  /* 0x0000000210007986 */ /* 0x000fe2000c101b24 */
[----:B------:R-:W-:Y:S05]  /*bc40*/  EXIT ;  /* 0x000000000000794d */ /* 0x000fea0003800000 */
.L_x_12155:
[----:B------:R-:W-:-:S05]  /*bc50*/  PRMT R3, R5, 0x9910, RZ ;  /* 0x0000991005037816 */ /* 0x000fca00000000ff */
[----:B------:R-:W-:Y:S01]  /*bc60*/  STG.E desc[UR36][R16.64], R3 ;  /* 0x0000000310007986 */ /* 0x000fe2000c101924 */
[----:B------:R-:W-:Y:S05]  /*bc70*/  EXIT ;  /* 0x000000000000794d */ /* 0x000fea0003800000 */
.L_x_12145:
        /* <DEDUP_REMOVED lines=11> */
.L_x_12158:
[----:B------:R-:W-:Y:S01]  /*bd30*/  CS2R R6, SRZ ;  /* 0x0000000000067805 */ /* 0x000fe2000001ff00 */
[----:B------:R-:W0:Y:S04]  /*bd40*/  I2F.F64.S16 R4, R5 ;  /* 0x0000000500047312 */ /* 0x000e280000101c00 */
[----:B0-----:R-:W-:Y:S01]  /*bd50*/  STG.E.128 desc[UR36][R16.64], R4 ;  /* 0x0000000410007986 */ /* 0x001fe2000c101d24 */
[----:B------:R-:W-:Y:S05]  /*bd60*/  EXIT ;  /* 0x000000000000794d */ /* 0x000fea0003800000 */
.L_x_12157:
[----:B------:R-:W-:-:S09]  /*bd70*/  UISETP.NE.AND UP0, UPT, UR4, 0xf, UPT ;  /* 0x0000000f0400788c */ /* 0x000fd2000bf05270 */
[----:B------:R-:W-:Y:S05]  /*bd80*/  BRA.U !UP0, `(.L_x_12159) ;  /* 0x0000000108e87547 */ /* 0x000fea000b800000 */
[----:B------:R-:W-:-:S09]  /*bd90*/  UISETP.NE.AND UP0, UPT, UR4, 0x17, UPT ;  /* 0x000000170400788c */ /* 0x000fd2000bf05270 */
[----:B------:R-:W-:Y:S05]  /*bda0*/  BRA.U !UP0, `(.L_x_12160) ;  /* 0x0000000108907547 */ /* 0x000fea000b800000 */
[----:B------:R-:W-:-:S09]  /*bdb0*/  UISETP.NE.AND UP0, UPT, UR4, 0x18, UPT ;  /* 0x000000180400788c */ /* 0x000fd2000bf05270 */
[----:B------:R-:W-:Y:S05]  /*bdc0*/  BRA.U !UP0, `(.L_x_12161) ;  /* 0x0000000108447547 */ /* 0x000fea000b800000 */
.L_x_12138:
        /* <DEDUP_REMOVED lines=16> */
.L_x_12162:
[----:B------:R-:W-:Y:S05]  /*bed0*/  EXIT ;  /* 0x000000000000794d */ /* 0x000fea0003800000 */
.L_x_12161:
        /* <DEDUP_REMOVED lines=13> */
.L_x_12164:
[----:B------:R-:W-:Y:S05]  /*bfb0*/  BSYNC.RECONVERGENT B0 ;  /* 0x0000000000007941 */ /* 0x000fea0003800200 */
.L_x_12163:
[----:B------:R-:W-:-:S05]  /*bfc0*/  LOP3.LUT R3, R0, 0x80, R3, 0xf8, !PT ;  /* 0x0000008000037812 */ /* 0x000fca00078ef803 */
[----:B------:R-:W-:Y:S01]  /*bfd0*/  STG.E.U8 desc[UR36][R16.64], R3 ;  /* 0x0000000310007986 */ /* 0x000fe2000c101124 */
[----:B------:R-:W-:Y:S05]  /*bfe0*/  EXIT ;  /* 0x000000000000794d */ /* 0x000fea0003800000 */
.L_x_12160:
        /* <DEDUP_REMOVED lines=12> */
.L_x_12166:
[----:B------:R-:W-:Y:S01]  /*c0b0*/  IMAD.MOV.U32 R0, RZ, RZ, 0x7f ;  /* 0x0000007fff007424 */ /* 0x000fe200078e00ff */
[----:B------:R-:W-:-:S04]  /*c0c0*/  ISETP.GT.U32.AND P0, PT, R2, 0x7f800000, PT ;  /* 0x7f8000000200780c */ /* 0x000fc80003f04070 */
[----:B------:R-:W-:-:S09]  /*c0d0*/  SEL R0, R0, 0x7c, P0 ;  /* 0x0000007c00007807 */ /* 0x000fd20000000000 */
.L_x_12167:
[----:B------:R-:W-:Y:S05]  /*c0e0*/  BSYNC.RECONVERGENT B0 ;  /* 0x0000000000007941 */ /* 0x000fea0003800200 */
.L_x_12165:
[----:B------:R-:W-:-:S04]  /*c0f0*/  SHF.R.U32.HI R3, RZ, 0x18, R3 ;  /* 0x00000018ff037819 */ /* 0x000fc80000011603 */
[----:B------:R-:W-:-:S05]  /*c100*/  LOP3.LUT R3, R0, 0x80, R3, 0xf8, !PT ;  /* 0x0000008000037812 */ /* 0x000fca00078ef803 */
[----:B------:R-:W-:Y:S01]  /*c110*/  STG.E.U8 desc[UR36][R16.64], R3 ;  /* 0x0000000310007986 */ /* 0x000fe2000c101124 */
[----:B------:R-:W-:Y:S05]  /*c120*/  EXIT ;  /* 0x000000000000794d */ /* 0x000fea0003800000 */
.L_x_12159:
[----:B------:R-:W0:Y:S02]  /*c130*/  I2F.S16 R0, R5 ;  /* 0x0000000500007306 */ /* 0x000e240000101400 */
[----:B0-----:R-:W-:-:S05]  /*c140*/  F2FP.BF16.F32.PACK_AB R0, RZ, R0 ;  /* 0x00000000ff00723e */ /* 0x001fca00000010ff */
[----:B------:R-:W-:Y:S01]  /*c150*/  STG.E.U16 desc[UR36][R16.64], R0 ;  /* 0x0000000010007986 */ /* 0x000fe2000c101524 */
[----:B------:R-:W-:Y:S05]  /*c160*/  EXIT ;  /* 0x000000000000794d */ /* 0x000fea0003800000 */
.L_x_12168:
        /* <DEDUP_REMOVED lines=9> */
.L_x_20883:


//--------------------- .text._ZN2at6native27unrolled_elementwise_kernelINS0_13AUnaryFunctorIsssZZZNS0_18lshift_kernel_cudaERNS_18TensorIteratorBaseEENKUlvE_clEvENKUlvE3_clEvEUlssE_EESt5arrayIPcLm2EELi4E23TrivialOffsetCalculatorILi1EjESD_NS0_6memory12LoadWithCastILi1EEENSE_13StoreWithCastILi1EEEEEviT_T0_T2_T3_T4_T5_ --------------------------
	.section	.text._ZN2at6native27unrolled_elementwise_kernelINS0_13AUnaryFunctorIsssZZZNS0_18lshift_kernel_cudaERNS_18TensorIteratorBaseEENKUlvE_clEvENKUlvE3_clEvEUlssE_EESt5arrayIPcLm2EELi4E23TrivialOffsetCalculatorILi1EjESD_NS0_6memory12LoadWithCastILi1EEENSE_13StoreWithCastILi1EEEEEviT_T0_T2_T3_T4_T5_,"ax",@progbits
	.align	128
        .global         _ZN2at6native27unrolled_elementwise_kernelINS0_13AUnaryFunctorIsssZZZNS0_18lshift_kernel_cudaERNS_18TensorIteratorBaseEENKUlvE_clEvENKUlvE3_clEvEUlssE_EESt5arrayIPcLm2EELi4E23TrivialOffsetCalculatorILi1EjESD_NS0_6memory12LoadWithCastILi1EEENSE_13StoreWithCastILi1EEEEEviT_T0_T2_T3_T4_T5_
        .type           _ZN2at6native27unrolled_elementwise_kernelINS0_13AUnaryFunctorIsssZZZNS0_18lshift_kernel_cudaERNS_18TensorIteratorBaseEENKUlvE_clEvENKUlvE3_clEvEUlssE_EESt5arrayIPcLm2EELi4E23TrivialOffsetCalculatorILi1EjESD_NS0_6memory12LoadWithCastILi1EEENSE_13StoreWithCastILi1EEEEEviT_T0_T2_T3_T4_T5_,@function
        .size           _ZN2at6native27unrolled_elementwise_kernelINS0_13AUnaryFunctorIsssZZZNS0_18lshift_kernel_cudaERNS_18TensorIteratorBaseEENKUlvE_clEvENKUlvE3_clEvEUlssE_EESt5arrayIPcLm2EELi4E23TrivialOffsetCalculatorILi1EjESD_NS0_6memory12LoadWithCastILi1EEENSE_13StoreWithCastILi1EEEEEviT_T0_T2_T3_T4_T5_,(.L_x_20884 - _ZN2at6native27unrolled_elementwise_kernelINS0_13AUnaryFunctorIsssZZZNS0_18lshift_kernel_cudaERNS_18TensorIteratorBaseEENKUlvE_clEvENKUlvE3_clEvEUlssE_EESt5arrayIPcLm2EELi4E23TrivialOffsetCalculatorILi1EjESD_NS0_6memory12LoadWithCastILi1EEENSE_13StoreWithCastILi1EEEEEviT_T0_T2_T3_T4_T5_)
        .other          _ZN2at6native27unrolled_elementwise_kernelINS0_13AUnaryFunctorIsssZZZNS0_18lshift_kernel_cudaERNS_18TensorIteratorBaseEENKUlvE_clEvENKUlvE3_clEvEUlssE_EESt5arrayIPcLm2EELi4E23TrivialOffsetCalculatorILi1EjESD_NS0_6memory12LoadWithCastILi1EEENSE_13StoreWithCastILi1EEEEEviT_T0_T2_T3_T4_T5_,@"STO_CUDA_ENTRY STV_DEFAULT"
_ZN2at6native27unrolled_elementwise_kernelINS0_13AUnaryFunctorIsssZZZNS0_18lshift_kernel_cudaERNS_18TensorIteratorBaseEENKUlvE_clEvENKUlvE3_clEvEUlssE_EESt5arrayIPcLm2EELi4E23TrivialOffsetCalculatorILi1EjESD_NS0_6memory12LoadWithCastILi1EEENSE_13StoreWithCastILi1EEEEEviT_T0_T2_T3_T4_T5_:
.text._ZN2at6native27unrolled_elementwise_kernelINS0_13AUnaryFunctorIsssZZZNS0_18lshift_kernel_cudaERNS_18TensorIteratorBaseEENKUlvE_clEvENKUlvE3_clEvEUlssE_EESt5arrayIPcLm2EELi4E23TrivialOffsetCalculatorILi1EjESD_NS0_6memory12LoadWithCastILi1EEENSE_13StoreWithCastILi1EEEEEviT_T0_T2_T3_T4_T5_:
        /* <DEDUP_REMOVED lines=31> */
.L_x_12174:
[----:B------:R3:W5:Y:S01]  /*01f0*/  LDG.E.U8 R19, desc[UR36][R4.64] ;  /* 0x0000002404137981 */ /* 0x000762000c1e1100 */
[----:B------:R-:W-:Y:S05]  /*0200*/  BRA `(.L_x_12176) ;  /* 0x0000000c00507947 */ /* 0x000fea0003800000 */
.L_x_12173:
        /* <DEDUP_REMOVED lines=8> */
.L_x_12178:
[----:B------:R1:W5:Y:S01]  /*0290*/  LDG.E.U16 R19, desc[UR36][R4.64] ;  /* 0x0000002404137981 */ /* 0x000362000c1e1500 */
[----:B------:R-:W-:Y:S05]  /*02a0*/  BRA `(.L_x_12176) ;  /* 0x0000000c00287947 */ /* 0x000fea0003800000 */
.L_x_12177:
[----:B------:R2:W5:Y:S01]  /*02b0*/  LDG.E.U16 R19, desc[UR36][R4.64] ;  /* 0x0000002404137981 */ /* 0x000562000c1e1500 */
[----:B------:R-:W-:Y:S05]  /*02c0*/  BRA `(.L_x_12176) ;  /* 0x0000000c00207947 */ /* 0x000fea0003800000 */
.L_x_12172:
        /* <DEDUP_REMOVED lines=9> */
.L_x_12180:
[----:B------:R-:W2:Y:S02]  /*0360*/  LDG.E.U16 R0, desc[UR36][R4.64] ;  /* 0x0000002404007981 */ /* 0x000ea4000c1e1500 */
[----:B--2---:R-:W-:-:S06]  /*0370*/  HADD2.F32 R0, -RZ, R0.H0_H0 ;  /* 0x20000000ff007230 */ /* 0x004fcc0000004100 */
[----:B------:R-:W0:Y:S02]  /*0380*/  F2I.FTZ.TRUNC.NTZ R0, R0 ;  /* 0x0000000000007305 */ /* 0x000e24000021f100 */
[----:B0-----:R-:W-:Y:S01]  /*0390*/  PRMT R19, R0, 0x7610, R19 ;  /* 0x0000761000137816 */ /* 0x001fe20000000013 */
[----:B------:R-:W-:Y:S06]  /*03a0*/  BRA `(.L_x_12176) ;  /* 0x0000000800e87947 */ /* 0x000fec0003800000 */
.L_x_12179:
        /* <DEDUP_REMOVED lines=9> */
.L_x_12182:
[----:B------:R-:W2:Y:S02]  /*0440*/  LDG.E.U16 R4, desc[UR36][R4.64] ;  /* 0x0000002404047981 */ /* 0x000ea4000c1e1500 */
[----:B--2---:R-:W-:-:S06]  /*0450*/  HADD2.F32 R0, -RZ, R4.H0_H0 ;  /* 0x20000004ff007230 */ /* 0x004fcc0000004100 */
[----:B------:R-:W0:Y:S02]  /*0460*/  F2I.FTZ.TRUNC.NTZ R0, R0 ;  /* 0x0000000000007305 */ /* 0x000e24000021f100 */
[----:B0-----:R-:W-:Y:S01]  /*0470*/  PRMT R19, R0, 0x7610, R19 ;  /* 0x0000761000137816 */ /* 0x001fe20000000013 */
[----:B------:R-:W-:Y:S06]  /*0480*/  BRA `(.L_x_12176) ;  /* 0x0000000800b07947 */ /* 0x000fec0003800000 */
.L_x_12181:
[----:B------:R-:W2:Y:S02]  /*0490*/  LDG.E.64 R4, desc[UR36][R4.64] ;  /* 0x0000002404047981 */ /* 0x000ea4000c1e1b00 */
[----:B--2---:R0:W1:Y:S02]  /*04a0*/  F2I.F64.TRUNC R19, R4 ;  /* 0x0000000400137311 */ /* 0x004064000030d100 */
[----:B01----:R-:W-:Y:S05]  /*04b0*/  BRA `(.L_x_12176) ;  /* 0x0000000800a47947 */ /* 0x003fea0003800000 */
.L_x_12171:
        /* <DEDUP_REMOVED lines=12> */
.L_x_12185:
[----:B------:R-:W2:Y:S02]  /*0580*/  LDG.E.64 R4, desc[UR36][R4.64] ;  /* 0x0000002404047981 */ /* 0x000ea4000c1e1b00 */
[----:B--2---:R0:W1:Y:S02]  /*0590*/  F2I.F64.TRUNC R19, R4 ;  /* 0x0000000400137311 */ /* 0x004064000030d100 */
[----:B01----:R-:W-:Y:S05]  /*05a0*/  BRA `(.L_x_12176) ;  /* 0x0000000800687947 */ /* 0x003fea0003800000 */
.L_x_12184:
        /* <DEDUP_REMOVED lines=27> */
.L_x_12187:
        /* <DEDUP_REMOVED lines=15> */
.L_x_12186:
[----:B------:R-:W2:Y:S02]  /*0850*/  LDG.E.U16 R0, desc[UR36][R4.64] ;  /* 0x0000002404007981 */ /* 0x000ea4000c1e1500 */
[----:B--2---:R-:W-:-:S06]  /*0860*/  IMAD.U32 R0, R0, 0x10000, RZ ;  /* 0x0001000000007824 */ /* 0x004fcc00078e00ff */
[----:B------:R-:W0:Y:S02]  /*0870*/  F2I.FTZ.TRUNC.NTZ R0, R0 ;  /* 0x0000000000007305 */ /* 0x000e24000021f100 */
[----:B0-----:R-:W-:Y:S01]  /*0880*/  PRMT R19, R0, 0x7610, R19 ;  /* 0x0000761000137816 */ /* 0x001fe20000000013 */
[----:B------:R-:W-:Y:S06]  /*0890*/  BRA `(.L_x_12176) ;  /* 0x0000000400ac7947 */ /* 0x000fec0003800000 */
.L_x_12183:
        /* <DEDUP_REMOVED lines=10> */
.L_x_12190:
        /* <DEDUP_REMOVED lines=21> */
.L_x_12194:
[----:B------:R-:W-:Y:S05]  /*0a90*/  BSYNC.RECONVERGENT B1 ;  /* 0x0000000000017941 */ /* 0x000fea0003800200 */
.L_x_12193:
[----:B------:R-:W-:Y:S01]  /*0aa0*/  IMAD.SHL.U32 R0, R0, 0x100000, RZ ;  /* 0x0010000000007824 */ /* 0x000fe200078e00ff */
[----:B------:R-:W-:-:S04]  /*0ab0*/  LEA R3, R3, 0x3b800000, 0x17 ;  /* 0x3b80000003037811 */ /* 0x000fc800078eb8ff */
[----:B------:R-:W-:-:S07]  /*0ac0*/  LOP3.LUT R0, R3, R0, R7, 0xfe, !PT ;  /* 0x0000000003007212 */ /* 0x000fce00078efe07 */
.L_x_12192:
[----:B------:R-:W-:Y:S05]  /*0ad0*/  BSYNC.RECONVERGENT B0 ;  /* 0x0000000000007941 */ /* 0x000fea0003800200 */
.L_x_12191:
[----:B------:R-:W0:Y:S02]  /*0ae0*/  F2I.FTZ.TRUNC.NTZ R0, R0 ;  /* 0x0000000000007305 */ /* 0x000e24000021f100 */
[----:B0-----:R-:W-:Y:S01]  /*0af0*/  PRMT R19, R0, 0x7610, R19 ;  /* 0x0000761000137816 */ /* 0x001fe20000000013 */
[----:B------:R-:W-:Y:S06]  /*0b00*/  BRA `(.L_x_12176) ;  /* 0x0000000400107947 */ /* 0x000fec0003800000 */
.L_x_12189:
        /* <DEDUP_REMOVED lines=21> */
.L_x_12198:
[----:B------:R-:W-:Y:S05]  /*0c60*/  BSYNC.RECONVERGENT B1 ;  /* 0x0000000000017941 */ /* 0x000fea0003800200 */
.L_x_12197:
[----:B------:R-:W-:Y:S01]  /*0c70*/  IMAD.SHL.U32 R0, R0, 0x200000, RZ ;  /* 0x0020000000007824 */ /* 0x000fe200078e00ff */
[----:B------:R-:W-:-:S04]  /*0c80*/  LEA R3, R3, 0x37800000, 0x17 ;  /* 0x3780000003037811 */ /* 0x000fc800078eb8ff */
[----:B------:R-:W-:-:S07]  /*0c90*/  LOP3.LUT R0, R3, R0, R7, 0xfe, !PT ;  /* 0x0000000003007212 */ /* 0x000fce00078efe07 */
.L_x_12196:
[----:B------:R-:W-:Y:S05]  /*0ca0*/  BSYNC.RECONVERGENT B0 ;  /* 0x0000000000007941 */ /* 0x000fea0003800200 */
.L_x_12195:
[----:B------:R-:W0:Y:S02]  /*0cb0*/  F2I.FTZ.TRUNC.NTZ R0, R0 ;  /* 0x0000000000007305 */ /* 0x000e24000021f100 */
[----:B0-----:R-:W-:Y:S01]  /*0cc0*/  PRMT R19, R0, 0x7610, R19 ;  /* 0x0000761000137816 */ /* 0x001fe20000000013 */
[----:B------:R-:W-:Y:S06]  /*0cd0*/  BRA `(.L_x_12176) ;  /* 0x00000000009c7947 */ /* 0x000fec0003800000 */
.L_x_12188:
[----:B------:R-:W-:-:S09]  /*0ce0*/  UISETP.NE.AND UP0, UPT, UR4, 0x1c, UPT ;  /* 0x0000001c0400788c */ /* 0x000fd2000bf05270 */
[----:B------:R-:W-:Y:S05]  /*0cf0*/  BRA.U !UP0, `(.L_x_12199) ;  /* 0x0000000108907547 */ /* 0x000fea000b800000 */
[----:B------:R-:W-:-:S09]  /*0d00*/  UISETP.NE.AND UP0, UPT, UR4, 0x1d, UPT ;  /* 0x0000001d0400788c */ /* 0x000fd2000bf05270 */
[----:B------:R-:W-:Y:S05]  /*0d10*/  BRA.U !UP0, `(.L_x_12200) ;  /* 0x0000000108807547 */ /* 0x000fea000b800000 */
[----:B------:R-:W-:-:S09]  /*0d20*/  UISETP.NE.AND UP0, UPT, UR4, 0x2c, UPT ;  /* 0x0000002c0400788c */ /* 0x000fd2000bf05270 */
[----:B------:R-:W-:Y:S05]  /*0d30*/  BRA.U !UP0, `(.L_x_12201) ;  /* 0x0000000108487547 */ /* 0x000fea000b800000 */
.L_x_12175:
        /* <DEDUP_REMOVED lines=16> */
.L_x_12202:
[----:B------:R-:W-:Y:S01]  /*0e40*/  PRMT R19, RZ, 0x7610, R19 ;  /* 0x00007610ff137816 */ /* 0x000fe20000000013 */
[----:B------:R-:W-:Y:S06]  /*0e50*/  BRA `(.L_x_12176) ;  /* 0x00000000003c7947 */ /* 0x000fec0003800000 */
.L_x_12201:
        /* <DEDUP_REMOVED lines=8> */
.L_x_12204:
[----:B------:R-:W-:Y:S05]  /*0ee0*/  BSYNC.RECONVERGENT B0 ;  /* 0x0000000000007941 */ /* 0x000fea0003800200 */
.L_x_12203:
[----:B------:R-:W0:Y:S02]  /*0ef0*/  F2I.FTZ.TRUNC.NTZ R0, R0 ;  /* 0x0000000000007305 */ /* 0x000e24000021f100 */
[----:B0-----:R-:W-:Y:S01]  /*0f00*/  PRMT R19, R0, 0x7610, R19 ;  /* 0x0000761000137816 */ /* 0x001fe20000000013 */
[----:B------:R-:W-:Y:S06]  /*0f10*/  BRA `(.L_x_12176) ;  /* 0x00000000000c7947 */ /* 0x000fec0003800000 */
.L_x_12200:
[----:B------:R0:W5:Y:S01]  /*0f20*/  LDG.E.U16 R19, desc[UR36][R4.64] ;  /* 0x0000002404137981 */ /* 0x000162000c1e1500 */
[----:B------:R-:W-:Y:S05]  /*0f30*/  BRA `(.L_x_12176) ;  /* 0x0000000000047947 */ /* 0x000fea0003800000 */
.L_x_12199:
[----:B------:R0:W5:Y:S02]  /*0f40*/  LDG.E.U16 R19, desc[UR36][R4.64] ;  /* 0x0000002404137981 */ /* 0x000164000c1e1500 */
.L_x_12176:
[----:B------:R-:W-:-:S07]  /*0f50*/  VIADD R25, R17, 0x80 ;  /* 0x0000008011197836 */ /* 0x000fce0000000000 */
.L_x_12170:
[----:B------:R-:W-:Y:S05]  /*0f60*/  BSYNC.RECONVERGENT B6 ;  /* 0x0000000000067941 */ /* 0x000fea0003800200 */
.L_x_12169:
        /* <DEDUP_REMOVED lines=23> */
.L_x_12210:
[----:B------:R0:W5:Y:S01]  /*10e0*/  LDG.E.U8 R22, desc[UR36][R4.64] ;  /* 0x0000002404167981 */ /* 0x000162000c1e1100 */
[----:B------:R-:W-:Y:S05]  /*10f0*/  BRA `(.L_x_12212) ;  /* 0x0000000c00507947 */ /* 0x000fea0003800000 */
.L_x_12209:
        /* <DEDUP_REMOVED lines=8> */
.L_x_12214:
[----:B------:R0:W5:Y:S01]  /*1180*/  LDG.E.U16 R22, desc[UR36][R4.64] ;  /* 0x0000002404167981 */ /* 0x000162000c1e1500 */
[----:B------:R-:W-:Y:S05]  /*1190*/  BRA `(.L_x_12212) ;  /* 0x0000000c00287947 */ /* 0x000fea0003800000 */
.L_x_12213:
[----:B------:R0:W5:Y:S01]  /*11a0*/  LDG.E.U16 R22, desc[UR36][R4.64] ;  /* 0x0000002404167981 */ /* 0x000162000c1e1500 */
[----:B------:R-:W-:Y:S05]  /*11b0*/  BRA `(.L_x_12212) ;  /* 0x0000000c00207947 */ /* 0x000fea0003800000 */
.L_x_12208:
        /* <DEDUP_REMOVED lines=9> */
.L_x_12216:
[----:B------:R-:W2:Y:S02]  /*1250*/  LDG.E.U16 R0, desc[UR36][R4.64] ;  /* 0x0000002404007981 */ /* 0x000ea4000c1e1500 */
[----:B--2---:R-:W-:-:S06]  /*1260*/  HADD2.F32 R0, -RZ, R0.H0_H0 ;  /* 0x20000000ff007230 */ /* 0x004fcc0000004100 */
[----:B------:R-:W0:Y:S02]  /*1270*/  F2I.FTZ.TRUNC.NTZ R0, R0 ;  /* 0x0000000000007305 */ /* 0x000e24000021f100 */
[----:B0-----:R-:W-:Y:S01]  /*1280*/  PRMT R22, R0, 0x7610, R22 ;  /* 0x0000761000167816 */ /* 0x001fe20000000016 */
[----:B------:R-:W-:Y:S06]  /*1290*/  BRA `(.L_x_12212) ;  /* 0x0000000800e87947 */ /* 0x000fec0003800000 */
.L_x_12215:
        /* <DEDUP_REMOVED lines=9> */
.L_x_12218:
[----:B------:R-:W2:Y:S02]  /*1330*/  LDG.E.U16 R4, desc[UR36][R4.64] ;  /* 0x0000002404047981 */ /* 0x000ea4000c1e1500 */
[----:B--2---:R-:W-:-:S06]  /*1340*/  HADD2.F32 R0, -RZ, R4.H0_H0 ;  /* 0x20000004ff007230 */ /* 0x004fcc0000004100 */
[----:B------:R-:W0:Y:S02]  /*1350*/  F2I.FTZ.TRUNC.NTZ R0, R0 ;  /* 0x0000000000007305 */ /* 0x000e24000021f100 */
[----:B0-----:R-:W-:Y:S01]  /*1360*/  PRMT R22, R0, 0x7610, R22 ;  /* 0x0000761000167816 */ /* 0x001fe20000000016 */
[----:B------:R-:W-:Y:S06]  /*1370*/  BRA `(.L_x_12212) ;  /* 0x0000000800b07947 */ /* 0x000fec0003800000 */
.L_x_12217:
[----:B------:R-:W2:Y:S02]  /*1380*/  LDG.E.64 R4, desc[UR36][R4.64] ;  /* 0x0000002404047981 */ /* 0x000ea4000c1e1b00 */
[----:B--2---:R0:W1:Y:S02]  /*1390*/  F2I.F64.TRUNC R22, R4 ;  /* 0x0000000400167311 */ /* 0x004064000030d100 */
[----:B01----:R-:W-:Y:S05]  /*13a0*/  BRA `(.L_x_12212) ;  /* 0x0000000800a47947 */ /* 0x003fea0003800000 */
.L_x_12207:
        /* <DEDUP_REMOVED lines=12> */
.L_x_12221:
[----:B------:R-:W2:Y:S02]  /*1470*/  LDG.E.64 R4, desc[UR36][R4.64] ;  /* 0x0000002404047981 */ /* 0x000ea4000c1e1b00 */
[----:B--2---:R0:W1:Y:S02]  /*1480*/  F2I.F64.TRUNC R22, R4 ;  /* 0x0000000400167311 */ /* 0x004064000030d100 */
[----:B01----:R-:W-:Y:S05]  /*1490*/  BRA `(.L_x_12212) ;  /* 0x0000000800687947 */ /* 0x003fea0003800000 */
.L_x_12220:
        /* <DEDUP_REMOVED lines=27> */
.L_x_12223:
        /* <DEDUP_REMOVED lines=15> */
.L_x_12222:
[----:B------:R-:W2:Y:S02]  /*1740*/  LDG.E.U16 R0, desc[UR36][R4.64] ;  /* 0x0000002404007981 */ /* 0x000ea4000c1e1500 */
[----:B--2---:R-:W-:-:S06]  /*1750*/  IMAD.U32 R0, R0, 0x10000, RZ ;  /* 0x0001000000007824 */ /* 0x004fcc00078e00ff */
[----:B------:R-:W0:Y:S02]  /*1760*/  F2I.FTZ.TRUNC.NTZ R0, R0 ;  /* 0x0000000000007305 */ /* 0x000e24000021f100 */
[----:B0-----:R-:W-:Y:S01]  /*1770*/  PRMT R22, R0, 0x7610, R22 ;  /* 0x0000761000167816 */ /* 0x001fe20000000016 */
[----:B------:R-:W-:Y:S06]  /*1780*/  BRA `(.L_x_12212) ;  /* 0x0000000400ac7947 */ /* 0x000fec0003800000 */
.L_x_12219:
        /* <DEDUP_REMOVED lines=10> */
.L_x_12226:
        /* <DEDUP_REMOVED lines=21> */
.L_x_12230:
[----:B------:R-:W-:Y:S05]  /*1980*/  BSYNC.RECONVERGENT B1 ;  /* 0x0000000000017941 */ /* 0x000fea0003800200 */
.L_x_12229:
[----:B------:R-:W-:Y:S01]  /*1990*/  IMAD.SHL.U32 R0, R0, 0x100000, RZ ;  /* 0x0010000000007824 */ /* 0x000fe200078e00ff */
[----:B------:R-:W-:-:S04]  /*19a0*/  LEA R3, R3, 0x3b800000, 0x17 ;  /* 0x3b80000003037811 */ /* 0x000fc800078eb8ff */
[----:B------:R-:W-:-:S07]  /*19b0*/  LOP3.LUT R0, R3, R0, R7, 0xfe, !PT ;  /* 0x0000000003007212 */ /* 0x000fce00078efe07 */
.L_x_12228:
[----:B------:R-:W-:Y:S05]  /*19c0*/  BSYNC.RECONVERGENT B0 ;  /* 0x0000000000007941 */ /* 0x000fea0003800200 */
.L_x_12227:
[----:B------:R-:W0:Y:S02]  /*19d0*/  F2I.FTZ.TRUNC.NTZ R0, R0 ;  /* 0x0000000000007305 */ /* 0x000e24000021f100 */
[----:B0-----:R-:W-:Y:S01]  /*19e0*/  PRMT R22, R0, 0x7610, R22 ;  /* 0x0000761000167816 */ /* 0x001fe20000000016 */
[----:B------:R-:W-:Y:S06]  /*19f0*/  BRA `(.L_x_12212) ;  /* 0x0000000400107947 */ /* 0x000fec0003800000 */
.L_x_12225:
        /* <DEDUP_REMOVED lines=21> */
.L_x_12234:
[----:B------:R-:W-:Y:S05]  /*1b50*/  BSYNC.RECONVERGENT B1 ;  /* 0x0000000000017941 */ /* 0x000fea0003800200 */
.L_x_12233:
[----:B------:R-:W-:Y:S01]  /*1b60*/  IMAD.SHL.U32 R0, R0, 0x200000, RZ ;  /* 0x0020000000007824 */ /* 0x000fe200078e00ff */
[----:B------:R-:W-:-:S04]  /*1b70*/  LEA R3, R3, 0x37800000, 0x17 ;  /* 0x3780000003037811 */ /* 0x000fc800078eb8ff */
[----:B------:R-:W-:-:S07]  /*1b80*/  LOP3.LUT R0, R3, R0, R7, 0xfe, !PT ;  /* 0x0000000003007212 */ /* 0x000fce00078efe07 */
.L_x_12232:
[----:B------:R-:W-:Y:S05]  /*1b90*/  BSYNC.RECONVERGENT B0 ;  /* 0x0000000000007941 */ /* 0x000fea0003800200 */
.L_x_12231:
[----:B------:R-:W0:Y:S02]  /*1ba0*/  F2I.FTZ.TRUNC.NTZ R0, R0 ;  /* 0x0000000000007305 */ /* 0x000e24000021f100 */
[----:B0-----:R-:W-:Y:S01]  /*1bb0*/  PRMT R22, R0, 0x7610, R22 ;  /* 0x0000761000167816 */ /* 0x001fe20000000016 */
[----:B------:R-:W-:Y:S06]  /*1bc0*/  BRA `(.L_x_12212) ;  /* 0x00000000009c7947 */ /* 0x000fec0003800000 */
.L_x_12224:
        /* <DEDUP_REMOVED lines=14> */
.L_x_12238:
[----:B------:R-:W-:Y:S05]  /*1cb0*/  BSYNC.RECONVERGENT B0 ;  /* 0x0000000000007941 */ /* 0x000fea0003800200 */
.L_x_12237:
[----:B------:R-:W0:Y:S02]  /*1cc0*/  F2I.FTZ.TRUNC.NTZ R0, R0 ;  /* 0x0000000000007305 */ /* 0x000e24000021f100 */
[----:B0-----:R-:W-:Y:S01]  /*1cd0*/  PRMT R22, R0, 0x7610, R22 ;  /* 0x0000761000167816 */ /* 0x001fe20000000016 */
[----:B------:R-:W-:Y:S06]  /*1ce0*/  BRA `(.L_x_12212) ;  /* 0x0000000000547947 */ /* 0x000fec0003800000 */
.L_x_12211:
        /* <DEDUP_REMOVED lines=16> */
.L_x_12239:
[----:B------:R-:W-:Y:S01]  /*1df0*/  PRMT R22, RZ, 0x7610, R22 ;  /* 0x00007610ff167816 */ /* 0x000fe20000000016 */
[----:B------:R-:W-:Y:S06]  /*1e00*/  BRA `(.L_x_12212) ;  /* 0x00000000000c7947 */ /* 0x000fec0003800000 */
.L_x_12236:
[----:B------:R1:W5:Y:S01]  /*1e10*/  LDG.E.U16 R22, desc[UR36][R4.64] ;  /* 0x0000002404167981 */ /* 0x000362000c1e1500 */
[----:B------:R-:W-:Y:S05]  /*1e20*/  BRA `(.L_x_12212) ;  /* 0x0000000000047947 */ /* 0x000fea0003800000 */
.L_x_12235:
[----:B------:R0:W5:Y:S02]  /*1e30*/  LDG.E.U16 R22, desc[UR36][R4.64] ;  /* 0x0000002404167981 */ /* 0x000164000c1e1500 */
.L_x_12212:
[----:B------:R-:W-:-:S07]  /*1e40*/  VIADD R25, R25, 0x80 ;  /* 0x0000008019197836 */ /* 0x000fce0000000000 */
.L_x_12206:
[----:B------:R-:W-:Y:S05]  /*1e50*/  BSYNC.RECONVERGENT B6 ;  /* 0x0000000000067941 */ /* 0x000fea0003800200 */
.L_x_12205:
        /* <DEDUP_REMOVED lines=23> */
.L_x_12245:
[----:B------:R0:W5:Y:S01]  /*1fd0*/  LDG.E.U8 R23, desc[UR36][R4.64] ;  /* 0x0000002404177981 */ /* 0x000162000c1e1100 */
[----:B------:R-:W-:Y:S05]  /*1fe0*/  BRA `(.L_x_12247) ;  /* 0x0000000c00507947 */ /* 0x000fea0003800000 */
.L_x_12244:
        /* <DEDUP_REMOVED lines=8> */
.L_x_12249:
[----:B------:R0:W5:Y:S01]  /*2070*/  LDG.E.U16 R23, desc[UR36][R4.64] ;  /* 0x0000002404177981 */ /* 0x000162000c1e1500 */
[----:B------:R-:W-:Y:S05]  /*2080*/  BRA `(.L_x_12247) ;  /* 0x0000000c00287947 */ /* 0x000fea0003800000 */
.L_x_12248:
[----:B------:R0:W5:Y:S01]  /*2090*/  LDG.E.U16 R23, desc[UR36][R4.64] ;  /* 0x0000002404177981 */ /* 0x000162000c1e1500 */
[----:B------:R-:W-:Y:S05]  /*20a0*/  BRA `(.L_x_12247) ;  /* 0x0000000c00207947 */ /* 0x000fea0003800000 */
.L_x_12243:
        /* <DEDUP_REMOVED lines=9> */
.L_x_12251:
[----:B------:R-:W2:Y:S02]  /*2140*/  LDG.E.U16 R0, desc[UR36][R4.64] ;  /* 0x0000002404007981 */ /* 0x000ea4000c1e1500 */
[----:B--2---:R-:W-:-:S06]  /*2150*/  HADD2.F32 R0, -RZ, R0.H0_H0 ;  /* 0x20000000ff007230 */ /* 0x004fcc0000004100 */
[----:B------:R-:W0:Y:S02]  /*2160*/  F2I.FTZ.TRUNC.NTZ R0, R0 ;  /* 0x0000000000007305 */ /* 0x000e24000021f100 */
[----:B0-----:R-:W-:Y:S01]  /*2170*/  PRMT R23, R0, 0x7610, R23 ;  /* 0x0000761000177816 */ /* 0x001fe20000000017 */
[----:B------:R-:W-:Y:S06]  /*2180*/  BRA `(.L_x_12247) ;  /* 0x0000000800e87947 */ /* 0x000fec0003800000 */
.L_x_12250:
        /* <DEDUP_REMOVED lines=9> */
.L_x_12253:
[----:B------:R-:W2:Y:S02]  /*2220*/  LDG.E.U16 R4, desc[UR36][R4.64] ;  /* 0x0000002404047981 */ /* 0x000ea4000c1e1500 */
[----:B--2---:R-:W-:-:S06]  /*2230*/  HADD2.F32 R0, -RZ, R4.H0_H0 ;  /* 0x20000004ff007230 */ /* 0x004fcc0000004100 */
[----:B------:R-:W0:Y:S02]  /*2240*/  F2I.FTZ.TRUNC.NTZ R0, R0 ;  /* 0x0000000000007305 */ /* 0x000e24000021f100 */
[----:B0-----:R-:W-:Y:S01]  /*2250*/  PRMT R23, R0, 0x7610, R23 ;  /* 0x0000761000177816 */ /* 0x001fe20000000017 */
[----:B------:R-:W-:Y:S06]  /*2260*/  BRA `(.L_x_12247) ;  /* 0x0000000800b07947 */ /* 0x000fec0003800000 */
.L_x_12252:
[----:B------:R-:W2:Y:S02]  /*2270*/  LDG.E.64 R4, desc[UR36][R4.64] ;  /* 0x0000002404047981 */ /* 0x000ea4000c1e1b00 */
[----:B--2---:R0:W1:Y:S02]  /*2280*/  F2I.F64.TRUNC R23, R4 ;  /* 0x0000000400177311 */ /* 0x004064000030d100 */
[----:B01----:R-:W-:Y:S05]  /*2290*/  BRA `(.L_x_12247) ;  /* 0x0000000800a47947 */ /* 0x003fea0003800000 */
.L_x_12242:
        /* <DEDUP_REMOVED lines=12> */
.L_x_12256:
[----:B------:R-:W2:Y:S02]  /*2360*/  LDG.E.64 R4, desc[UR36][R4.64] ;  /* 0x0000002404047981 */ /* 0x000ea4000c1e1b00 */
[----:B--2---:R3:W4:Y:S02]  /*2370*/  F2I.F64.TRUNC R23, R4 ;  /* 0x0000000400177311 */ /* 0x004724000030d100 */
[----:B---34-:R-:W-:Y:S05]  /*2380*/  BRA `(.L_x_12247) ;  /* 0x0000000800687947 */ /* 0x018fea0003800000 */
.L_x_12255:
        /* <DEDUP_REMOVED lines=27> */
.L_x_12258:
        /* <DEDUP_REMOVED lines=15> */
.L_x_12257:
[----:B------:R-:W2:Y:S02]  /*2630*/  LDG.E.U16 R0, desc[UR36][R4.64] ;  /* 0x0000002404007981 */ /* 0x000ea4000c1e1500 */
[----:B--2---:R-:W-:-:S06]  /*2640*/  IMAD.U32 R0, R0, 0x10000, RZ ;  /* 0x0001000000007824 */ /* 0x004fcc00078e00ff */
[----:B------:R-:W0:Y:S02]  /*2650*/  F2I.FTZ.TRUNC.NTZ R0, R0 ;  /* 0x0000000000007305 */ /* 0x000e24000021f100 */
[----:B0-----:R-:W-:Y:S01]  /*2660*/  PRMT R23, R0, 0x7610, R23 ;  /* 0x0000761000177816 */ /* 0x001fe20000000017 */
[----:B------:R-:W-:Y:S06]  /*2670*/  BRA `(.L_x_12247) ;  /* 0x0000000400ac7947 */ /* 0x000fec0003800000 */
.L_x_12254:
        /* <DEDUP_REMOVED lines=10> */
.L_x_12261:
        /* <DEDUP_REMOVED lines=21> */
.L_x_12265:
[----:B------:R-:W-:Y:S05]  /*2870*/  BSYNC.RECONVERGENT B1 ;  /* 0x0000000000017941 */ /* 0x000fea0003800200 */
.L_x_12264:
[----:B------:R-:W-:Y:S01]  /*2880*/  IMAD.SHL.U32 R0, R0, 0x100000, RZ ;  /* 0x0010000000007824 */ /* 0x000fe200078e00ff */
[----:B------:R-:W-:-:S04]  /*2890*/  LEA R3, R3, 0x3b800000, 0x17 ;  /* 0x3b80000003037811 */ /* 0x000fc800078eb8ff */
[----:B------:R-:W-:-:S07]  /*28a0*/  LOP3.LUT R0, R3, R0, R7, 0xfe, !PT ;  /* 0x0000000003007212 */ /* 0x000fce00078efe07 */
.L_x_12263:
[----:B------:R-:W-:Y:S05]  /*28b0*/  BSYNC.RECONVERGENT B0 ;  /* 0x0000000000007941 */ /* 0x000fea0003800200 */
.L_x_12262:
[----:B------:R-:W0:Y:S02]  /*28c0*/  F2I.FTZ.TRUNC.NTZ R0, R0 ;  /* 0x0000000000007305 */ /* 0x000e24000021f100 */
[----:B0-----:R-:W-:Y:S01]  /*28d0*/  PRMT R23, R0, 0x7610, R23 ;  /* 0x0000761000177816 */ /* 0x001fe20000000017 */
[----:B------:R-:W-:Y:S06]  /*28e0*/  BRA `(.L_x_12247) ;  /* 0x0000000400107947 */ /* 0x000fec0003800000 */
.L_x_12260:
        /* <DEDUP_REMOVED lines=21> */
.L_x_12269:
[----:B------:R-:W-:Y:S05]  /*2a40*/  BSYNC.RECONVERGENT B1 ;  /* 0x0000000000017941 */ /* 0x000fea0003800200 */
.L_x_12268:
[----:B------:R-:W-:Y:S01]  /*2a50*/  IMAD.SHL.U32 R0, R0, 0x200000, RZ ;  /* 0x0020000000007824 */ /* 0x000fe200078e00ff */
[----:B------:R-:W-:-:S04]  /*2a60*/  LEA R3, R3, 0x37800000, 0x17 ;  /* 0x3780000003037811 */ /* 0x000fc800078eb8ff */
[----:B------:R-:W-:-:S07]  /*2a70*/  LOP3.LUT R0, R3, R0, R7, 0xfe, !PT ;  /* 0x0000000003007212 */ /* 0x000fce00078efe07 */
.L_x_12267:
[----:B------:R-:W-:Y:S05]  /*2a80*/  BSYNC.RECONVERGENT B0 ;  /* 0x0000000000007941 */ /* 0x000fea0003800200 */
.L_x_12266:
[----:B------:R-:W0:Y:S02]  /*2a90*/  F2I.FTZ.TRUNC.NTZ R0, R0 ;  /* 0x0000000000007305 */ /* 0x000e24000021f100 */
[----:B0-----:R-:W-:Y:S01]  /*2aa0*/  PRMT R23, R0, 0x7610, R23 ;  /* 0x0000761000177816 */ /* 0x001fe20000000017 */
[----:B------:R-:W-:Y:S06]  /*2ab0*/  BRA `(.L_x_12247) ;  /* 0x00000000009c7947 */ /* 0x000fec0003800000 */
.L_x_12259:
        /* <DEDUP_REMOVED lines=14> */
.L_x_12273:
[----:B------:R-:W-:Y:S05]  /*2ba0*/  BSYNC.RECONVERGENT B0 ;  /* 0x0000000000007941 */ /* 0x000fea0003800200 */
.L_x_12272:
[----:B------:R-:W0:Y:S02]  /*2bb0*/  F2I.FTZ.TRUNC.NTZ R0, R0 ;  /* 0x0000000000007305 */ /* 0x000e24000021f100 */
[----:B0-----:R-:W-:Y:S01]  /*2bc0*/  PRMT R23, R0, 0x7610, R23 ;  /* 0x0000761000177816 */ /* 0x001fe20000000017 */
[----:B------:R-:W-:Y:S06]  /*2bd0*/  BRA `(.L_x_12247) ;  /* 0x0000000000547947 */ /* 0x000fec0003800000 */
.L_x_12246:
        /* <DEDUP_REMOVED lines=16> */
.L_x_12274:
[----:B------:R-:W-:Y:S01]  /*2ce0*/  PRMT R23, RZ, 0x7610, R23 ;  /* 0x00007610ff177816 */ /* 0x000fe20000000017 */
[----:B------:R-:W-:Y:S06]  /*2cf0*/  BRA `(.L_x_12247) ;  /* 0x00000000000c7947 */ /* 0x000fec0003800000 */
.L_x_12271:
[----:B------:R2:W5:Y:S01]  /*2d00*/  LDG.E.U16 R23, desc[UR36][R4.64] ;  /* 0x0000002404177981 */ /* 0x000562000c1e1500 */
[----:B------:R-:W-:Y:S05]  /*2d10*/  BRA `(.L_x_12247) ;  /* 0x0000000000047947 */ /* 0x000fea0003800000 */
.L_x_12270:
[----:B------:R1:W5:Y:S02]  /*2d20*/  LDG.E.U16 R23, desc[UR36][R4.64] ;  /* 0x0000002404177981 */ /* 0x000364000c1e1500 */
.L_x_12247:
[----:B------:R-:W-:-:S07]  /*2d30*/  VIADD R25, R25, 0x80 ;  /* 0x0000008019197836 */ /* 0x000fce0000000000 */
.L_x_12241:
[----:B------:R-:W-:Y:S05]  /*2d40*/  BSYNC.RECONVERGENT B6 ;  /* 0x0000000000067941 */ /* 0x000fea0003800200 */
.L_x_12240:
        /* <DEDUP_REMOVED lines=23> */
.L_x_12280:
[----:B------:R0:W5:Y:S01]  /*2ec0*/  LDG.E.U8 R24, desc[UR36][R4.64] ;  /* 0x0000002404187981 */ /* 0x000162000c1e1100 */
[----:B------:R-:W-:Y:S05]  /*2ed0*/  BRA `(.L_x_12276) ;  /* 0x0000000c004c7947 */ /* 0x000fea0003800000 */
.L_x_12279:
        /* <DEDUP_REMOVED lines=8> */
.L_x_12283:
[----:B------:R0:W5:Y:S01]  /*2f60*/  LDG.E.U16 R24, desc[UR36][R4.64] ;  /* 0x0000002404187981 */ /* 0x000162000c1e1500 */
[----:B------:R-:W-:Y:S05]  /*2f70*/  BRA `(.L_x_12276) ;  /* 0x0000000c00247947 */ /* 0x000fea0003800000 */
.L_x_12282:
[----:B------:R0:W5:Y:S01]  /*2f80*/  LDG.E.U16 R24, desc[UR36][R4.64] ;  /* 0x0000002404187981 */ /* 0x000162000c1e1500 */
[----:B------:R-:W-:Y:S05]  /*2f90*/  BRA `(.L_x_12276) ;  /* 0x0000000c001c7947 */ /* 0x000fea0003800000 */
.L_x_12278:
        /* <DEDUP_REMOVED lines=9> */
.L_x_12285:
[----:B------:R-:W2:Y:S02]  /*3030*/  LDG.E.U16 R0, desc[UR36][R4.64] ;  /* 0x0000002404007981 */ /* 0x000ea4000c1e1500 */
[----:B--2---:R-:W-:-:S06]  /*3040*/  HADD2.F32 R0, -RZ, R0.H0_H0 ;  /* 0x20000000ff007230 */ /* 0x004fcc0000004100 */
[----:B------:R-:W0:Y:S02]  /*3050*/  F2I.FTZ.TRUNC.NTZ R0, R0 ;  /* 0x0000000000007305 */ /* 0x000e24000021f100 */
[----:B0-----:R-:W-:Y:S01]  /*3060*/  PRMT R24, R0, 0x7610, R24 ;  /* 0x0000761000187816 */ /* 0x001fe20000000018 */
[----:B------:R-:W-:Y:S06]  /*3070*/  BRA `(.L_x_12276) ;  /* 0x0000000800e47947 */ /* 0x000fec0003800000 */
.L_x_12284:
        /* <DEDUP_REMOVED lines=9> */
.L_x_12287:
[----:B------:R-:W2:Y:S02]  /*3110*/  LDG.E.U16 R4, desc[UR36][R4.64] ;  /* 0x0000002404047981 */ /* 0x000ea4000c1e1500 */
[----:B--2---:R-:W-:-:S06]  /*3120*/  HADD2.F32 R0, -RZ, R4.H0_H0 ;  /* 0x20000004ff007230 */ /* 0x004fcc0000004100 */
[----:B------:R-:W0:Y:S02]  /*3130*/  F2I.FTZ.TRUNC.NTZ R0, R0 ;  /* 0x0000000000007305 */ /* 0x000e24000021f100 */
[----:B0-----:R-:W-:Y:S01]  /*3140*/  PRMT R24, R0, 0x7610, R24 ;  /* 0x0000761000187816 */ /* 0x001fe20000000018 */
[----:B------:R-:W-:Y:S06]  /*3150*/  BRA `(.L_x_12276) ;  /* 0x0000000800ac7947 */ /* 0x000fec0003800000 */
.L_x_12286:
[----:B------:R-:W2:Y:S02]  /*3160*/  LDG.E.64 R4, desc[UR36][R4.64] ;  /* 0x0000002404047981 */ /* 0x000ea4000c1e1b00 */
[----:B--2---:R0:W1:Y:S02]  /*3170*/  F2I.F64.TRUNC R24, R4 ;  /* 0x0000000400187311 */ /* 0x004064000030d100 */
[----:B01----:R-:W-:Y:S05]  /*3180*/  BRA `(.L_x_12276) ;  /* 0x0000000800a07947 */ /* 0x003fea0003800000 */
.L_x_12277:
        /* <DEDUP_REMOVED lines=12> */
.L_x_12290:
[----:B------:R-:W2:Y:S02]  /*3250*/  LDG.E.64 R4, desc[UR36][R4.64] ;  /* 0x0000002404047981 */ /* 0x000ea4000c1e1b00 */
[----:B--2---:R0:W1:Y:S02]  /*3260*/  F2I.F64.TRUNC R24, R4 ;  /* 0x0000000400187311 */ /* 0x004064000030d100 */
[----:B01----:R-:W-:Y:S05]  /*3270*/  BRA `(.L_x_12276) ;  /* 0x0000000800647947 */ /* 0x003fea0003800000 */
.L_x_12289:
        /* <DEDUP_REMOVED lines=27> */
.L_x_12292:
        /* <DEDUP_REMOVED lines=15> */
.L_x_12291:
[----:B------:R-:W2:Y:S02]  /*3520*/  LDG.E.U16 R0, desc[UR36][R4.64] ;  /* 0x0000002404007981 */ /* 0x000ea4000c1e1500 */
[----:B--2---:R-:W-:-:S06]  /*3530*/  IMAD.U32 R0, R0, 0x10000, RZ ;  /* 0x0001000000007824 */ /* 0x004fcc00078e00ff */
[----:B------:R-:W0:Y:S02]  /*3540*/  F2I.FTZ.TRUNC.NTZ R0, R0 ;  /* 0x0000000000007305 */ /* 0x000e24000021f100 */
[----:B0-----:R-:W-:Y:S01]  /*3550*/  PRMT R24, R0, 0x7610, R24 ;  /* 0x0000761000187816 */ /* 0x001fe20000000018 */
[----:B------:R-:W-:Y:S06]  /*3560*/  BRA `(.L_x_12276) ;  /* 0x0000000400a87947 */ /* 0x000fec0003800000 */
.L_x_12288:
        /* <DEDUP_REMOVED lines=10> */
.L_x_12295:
        /* <DEDUP_REMOVED lines=21> */
.L_x_12299:
[----:B------:R-:W-:Y:S05]  /*3760*/  BSYNC.RECONVERGENT B1 ;  /* 0x0000000000017941 */ /* 0x000fea0003800200 */
.L_x_12298:
[----:B------:R-:W-:Y:S01]  /*3770*/  IMAD.SHL.U32 R0, R0, 0x100000, RZ ;  /* 0x0010000000007824 */ /* 0x000fe200078e00ff */
[----:B------:R-:W-:-:S04]  /*3780*/  LEA R3, R3, 0x3b800000, 0x17 ;  /* 0x3b80000003037811 */ /* 0x000fc800078eb8ff */
[----:B------:R-:W-:-:S07]  /*3790*/  LOP3.LUT R0, R3, R0, R7, 0xfe, !PT ;  /* 0x0000000003007212 */ /* 0x000fce00078efe07 */
.L_x_12297:
[----:B------:R-:W-:Y:S05]  /*37a0*/  BSYNC.RECONVERGENT B0 ;  /* 0x0000000000007941 */ /* 0x000fea0003800200 */
.L_x_12296:
[----:B------:R-:W0:Y:S02]  /*37b0*/  F2I.FTZ.TRUNC.NTZ R0, R0 ;  /* 0x0000000000007305 */ /* 0x000e24000021f100 */
[----:B0-----:R-:W-:Y:S01]  /*37c0*/  PRMT R24, R0, 0x7610, R24 ;  /* 0x0000761000187816 */ /* 0x001fe20000000018 */
[----:B------:R-:W-:Y:S06]  /*37d0*/  BRA `(.L_x_12276) ;  /* 0x00000004000c7947 */ /* 0x000fec0003800000 */
.L_x_12294:
        /* <DEDUP_REMOVED lines=21> */
.L_x_12303:
[----:B------:R-:W-:Y:S05]  /*3930*/  BSYNC.RECONVERGENT B1 ;  /* 0x0000000000017941 */ /* 0x000fea0003800200 */
.L_x_12302:
[----:B------:R-:W-:Y:S01]  /*3940*/  IMAD.SHL.U32 R0, R0, 0x200000, RZ ;  /* 0x0020000000007824 */ /* 0x000fe200078e00ff */
[----:B------:R-:W-:-:S04]  /*3950*/  LEA R3, R3, 0x37800000, 0x17 ;  /* 0x3780000003037811 */ /* 0x000fc800078eb8ff */
[----:B------:R-:W-:-:S07]  /*3960*/  LOP3.LUT R0, R3, R0, R7, 0xfe, !PT ;  /* 0x0000000003007212 */ /* 0x000fce00078efe07 */
.L_x_12301:
[----:B------:R-:W-:Y:S05]  /*3970*/  BSYNC.RECONVERGENT B0 ;  /* 0x0000000000007941 */ /* 0x000fea0003800200 */
.L_x_12300:
[----:B------:R-:W0:Y:S02]  /*3980*/  F2I.FTZ.TRUNC.NTZ R0, R0 ;  /* 0x0000000000007305 */ /* 0x000e24000021f100 */
[----:B0-----:R-:W-:Y:S01]  /*3990*/  PRMT R24, R0, 0x7610, R24 ;  /* 0x0000761000187816 */ /* 0x001fe20000000018 */
[----:B------:R-:W-:Y:S06]  /*39a0*/  BRA `(.L_x_12276) ;  /* 0x0000000000987947 */ /* 0x000fec0003800000 */
.L_x_12293:
        /* <DEDUP_REMOVED lines=14> */
.L_x_12307:
[----:B------:R-:W-:Y:S05]  /*3a90*/  BSYNC.RECONVERGENT B0 ;  /* 0x0000000000007941 */ /* 0x000fea0003800200 */
.L_x_12306:
[----:B------:R-:W0:Y:S02]  /*3aa0*/  F2I.FTZ.TRUNC.NTZ R0, R0 ;  /* 0x0000000000007305 */ /* 0x000e24000021f100 */
[----:B0-----:R-:W-:Y:S01]  /*3ab0*/  PRMT R24, R0, 0x7610, R24 ;  /* 0x0000761000187816 */ /* 0x001fe20000000018 */
[----:B------:R-:W-:Y:S06]  /*3ac0*/  BRA `(.L_x_12276) ;  /* 0x0000000000507947 */ /* 0x000fec0003800000 */
.L_x_12281:
        /* <DEDUP_REMOVED lines=16> */
.L_x_12308:
[----:B------:R-:W-:Y:S05]  /*3bd0*/  BRA `(.L_x_12276) ;  /* 0x00000000000c7947 */ /* 0x000fea0003800000 */
.L_x_12305:
[----:B------:R0:W5:Y:S01]  /*3be0*/  LDG.E.U16 R24, desc[UR36][R4.64] ;  /* 0x0000002404187981 */ /* 0x000162000c1e1500 */
[----:B------:R-:W-:Y:S05]  /*3bf0*/  BRA `(.L_x_12276) ;  /* 0x0000000000047947 */ /* 0x000fea0003800000 */
.L_x_12304:
[----:B------:R0:W5:Y:S02]  /*3c00*/  LDG.E.U16 R24, desc[UR36][R4.64] ;  /* 0x0000002404187981 */ /* 0x000164000c1e1500 */
.L_x_12276:
[----:B------:R-:W-:Y:S05]  /*3c10*/  BSYNC.RECONVERGENT B6 ;  /* 0x0000000000067941 */ /* 0x000fea0003800200 */
.L_x_12275:
[----:B------:R-:W0:Y:S01]  /*3c20*/  LDC.U16 R0, c[0x0][0x386] ;  /* 0x0000e180ff007b82 */ /* 0x000e220000000400 */
[----:B------:R-:W-:Y:S01]  /*3c30*/  ISETP.GE.AND P4, PT, R17, R16, PT ;  /* 0x000000101100720c */ /* 0x000fe20003f86270 */
[----:B------:R-:W-:Y:S01]  /*3c40*/  BSSY.RECONVERGENT B7, `(.L_x_12309) ;  /* 0x00002dd000077945 */ /* 0x000fe20003800200 */
[----:B-1---5:R-:W-:-:S03]  /*3c50*/  LOP3.LUT R19, R19, 0xffff, RZ, 0xc0, !PT ;  /* 0x0000ffff13137812 */ /* 0x022fc600078ec0ff */
[----:B------:R-:W-:Y:S01]  /*3c60*/  BSSY.RELIABLE B6, `(.L_x_12310) ;  /* 0x00001f0000067945 */ /* 0x000fe20003800100 */
[----:B0-234-:R-:W-:Y:S02]  /*3c70*/  LOP3.LUT R5, R22, 0xffff, RZ, 0xc0, !PT ;  /* 0x0000ffff16057812 */ /* 0x01dfe400078ec0ff */
[----:B------:R-:W-:Y:S01]  /*3c80*/  LOP3.LUT R7, R23, 0xffff, RZ, 0xc0, !PT ;  /* 0x0000ffff17077812 */ /* 0x000fe200078ec0ff */
[----:B------:R-:W0:Y:S01]  /*3c90*/  LDC.U8 R18, c[0x0][0x3a4] ;  /* 0x0000e900ff127b82 */ /* 0x000e220000000000 */
[----:B------:R-:W-:Y:S02]  /*3ca0*/  LOP3.LUT R9, R24, 0xffff, RZ, 0xc0, !PT ;  /* 0x0000ffff18097812 */ /* 0x000fe400078ec0ff */
[----:B------:R-:W-:Y:S02]  /*3cb0*/  ISETP.GT.U32.AND P0, PT, R19, 0xf, PT ;  /* 0x0000000f1300780c */ /* 0x000fe40003f04070 */
[----:B------:R-:W-:Y:S02]  /*3cc0*/  ISETP.GT.U32.AND P1, PT, R5, 0xf, PT ;  /* 0x0000000f0500780c */ /* 0x000fe40003f24070 */
[----:B------:R-:W-:-:S02]  /*3cd0*/  ISETP.GT.U32.AND P2, PT, R7, 0xf, PT ;  /* 0x0000000f0700780c */ /* 0x000fc40003f44070 */
[----:B------:R-:W-:Y:S02]  /*3ce0*/  ISETP.GT.U32.AND P3, PT, R9, 0xf, PT ;  /* 0x0000000f0900780c */ /* 0x000fe40003f64070 */
[C---:B------:R-:W-:Y:S02]  /*3cf0*/  SHF.L.U32 R3, R0.reuse, R19, RZ ;  /* 0x0000001300037219 */ /* 0x040fe400000006ff */
[C---:B------:R-:W-:Y:S02]  /*3d00*/  SHF.L.U32 R23, R0.reuse, R5, RZ ;  /* 0x0000000500177219 */ /* 0x040fe400000006ff */
[C---:B------:R-:W-:Y:S02]  /*3d10*/  SHF.L.U32 R22, R0.reuse, R7, RZ ;  /* 0x0000000700167219 */ /* 0x040fe400000006ff */
[----:B------:R-:W-:Y:S02]  /*3d20*/  SHF.L.U32 R19, R0, R9, RZ ;  /* 0x0000000900137219 */ /* 0x000fe400000006ff */
[----:B------:R-:W-:-:S02]  /*3d30*/  SEL R3, R3, RZ, !P0 ;  /* 0x000000ff03037207 */ /* 0x000fc40004000000 */
[----:B------:R-:W-:Y:S02]  /*3d40*/  SEL R23, R23, RZ, !P1 ;  /* 0x000000ff17177207 */ /* 0x000fe40004800000 */
[----:B------:R-:W-:Y:S02]  /*3d50*/  SEL R22, R22, RZ, !P2 ;  /* 0x000000ff16167207 */ /* 0x000fe40005000000 */
[----:B------:R-:W-:Y:S01]  /*3d60*/  SEL R19, R19, RZ, !P3 ;  /* 0x000000ff13137207 */ /* 0x000fe20005800000 */
        /* <DEDUP_REMOVED lines=22> */
.L_x_12315:
[----:B------:R0:W-:Y:S01]  /*3ed0*/  STG.E.U8 desc[UR36][R8.64], R3 ;  /* 0x0000000308007986 */ /* 0x0001e2000c101124 */
[----:B------:R-:W-:Y:S05]  /*3ee0*/  BRA `(.L_x_12317) ;  /* 0x0000000c005c7947 */ /* 0x000fea0003800000 */
.L_x_12314:
[----:B------:R-:W-:-:S13]  /*3ef0*/  ISETP.NE.AND P0, PT, R0, 0x2, PT ;  /* 0x000000020000780c */ /* 0x000fda0003f05270 */
[----:B------:R-:W-:Y:S05]  /*3f00*/  @!P0 BRA `(.L_x_12318) ;  /* 0x0000000000308947 */ /* 0x000fea0003800000 */
[----:B------:R-:W-:-:S13]  /*3f10*/  ISETP.NE.AND P0, PT, R0, 0x3, PT ;  /* 0x000000030000780c */ /* 0x000fda0003f05270 */
[----:B------:R-:W-:Y:S05]  /*3f20*/  @!P0 BRA `(.L_x_12319) ;  /* 0x00000000001c8947 */ /* 0x000fea0003800000 */
[----:B------:R-:W-:-:S13]  /*3f30*/  ISETP.NE.AND P0, PT, R0, 0x4, PT ;  /* 0x000000040000780c */ /* 0x000fda0003f05270 */
[----:B------:R-:W-:Y:S05]  /*3f40*/  @P0 BRA `(.L_x_12316) ;  /* 0x0000000800a00947 */ /* 0x000fea0003800000 */
[----:B------:R-:W-:-:S05]  /*3f50*/  PRMT R3, R3, 0x9910, RZ ;  /* 0x0000991003037816 */ /* 0x000fca00000000ff */
[----:B------:R-:W-:-:S05]  /*3f60*/  IMAD.MOV.U32 R4, RZ, RZ, R3 ;  /* 0x000000ffff047224 */ /* 0x000fca00078e0003 */
[----:B------:R-:W-:-:S05]  /*3f70*/  SHF.R.S32.HI R5, RZ, 0x1f, R4 ;  /* 0x0000001fff057819 */ /* 0x000fca0000011404 */
[----:B------:R0:W-:Y:S01]  /*3f80*/  STG.E.64 desc[UR36][R8.64], R4 ;  /* 0x0000000408007986 */ /* 0x0001e2000c101b24 */
[----:B------:R-:W-:Y:S05]  /*3f90*/  BRA `(.L_x_12317) ;  /* 0x0000000c00307947 */ /* 0x000fea0003800000 */
.L_x_12319:
[----:B------:R-:W-:-:S05]  /*3fa0*/  PRMT R3, R3, 0x9910, RZ ;  /* 0x0000991003037816 */ /* 0x000fca00000000ff */
[----:B------:R0:W-:Y:S01]  /*3fb0*/  STG.E desc[UR36][R8.64], R3 ;  /* 0x0000000308007986 */ /* 0x0001e2000c101924 */
[----:B------:R-:W-:Y:S05]  /*3fc0*/  BRA `(.L_x_12317) ;  /* 0x0000000c00247947 */ /* 0x000fea0003800000 */
.L_x_12318:
[----:B------:R0:W-:Y:S01]  /*3fd0*/  STG.E.U16 desc[UR36][R8.64], R3 ;  /* 0x0000000308007986 */ /* 0x0001e2000c101524 */
[----:B------:R-:W-:Y:S05]  /*3fe0*/  BRA `(.L_x_12317) ;  /* 0x0000000c001c7947 */ /* 0x000fea0003800000 */
.L_x_12313:
        /* <DEDUP_REMOVED lines=9> */
.L_x_12321:
[----:B------:R-:W0:Y:S02]  /*4080*/  I2F.S16 R0, R3 ;  /* 0x0000000300007306 */ /* 0x000e240000101400 */
[----:B0-----:R-:W-:-:S05]  /*4090*/  F2FP.F16.F32.PACK_AB R0, RZ, R0 ;  /* 0x00000000ff00723e */ /* 0x001fca00000000ff */
[----:B------:R0:W-:Y:S01]  /*40a0*/  STG.E.U16 desc[UR36][R8.64], R0 ;  /* 0x0000000008007986 */ /* 0x0001e2000c101524 */
[----:B------:R-:W-:Y:S05]  /*40b0*/  BRA `(.L_x_12317) ;  /* 0x0000000800e87947 */ /* 0x000fea0003800000 */
.L_x_12320:
        /* <DEDUP_REMOVED lines=10> */
.L_x_12323:
[----:B------:R-:W0:Y:S02]  /*4160*/  I2F.S16 R3, R3 ;  /* 0x0000000300037306 */ /* 0x000e240000101400 */
[----:B0-----:R-:W-:-:S04]  /*4170*/  F2FP.F16.F32.PACK_AB R3, RZ, R3 ;  /* 0x00000003ff03723e */ /* 0x001fc800000000ff */
[----:B------:R-:W-:-:S05]  /*4180*/  PRMT R3, R3, 0x5410, RZ ;  /* 0x0000541003037816 */ /* 0x000fca00000000ff */
[----:B------:R0:W-:Y:S01]  /*4190*/  STG.E desc[UR36][R8.64], R3 ;  /* 0x0000000308007986 */ /* 0x0001e2000c101924 */
[----:B------:R-:W-:Y:S05]  /*41a0*/  BRA `(.L_x_12317) ;  /* 0x0000000800ac7947 */ /* 0x000fea0003800000 */
.L_x_12322:
[----:B------:R-:W0:Y:S02]  /*41b0*/  I2F.F64.S16 R4, R3 ;  /* 0x0000000300047312 */ /* 0x000e240000101c00 */
[----:B0-----:R0:W-:Y:S01]  /*41c0*/  STG.E.64 desc[UR36][R8.64], R4 ;  /* 0x0000000408007986 */ /* 0x0011e2000c101b24 */
[----:B------:R-:W-:Y:S05]  /*41d0*/  BRA `(.L_x_12317) ;  /* 0x0000000800a07947 */ /* 0x000fea0003800000 */
.L_x_12312:
        /* <DEDUP_REMOVED lines=13> */
.L_x_12326:
[----:B------:R-:W-:Y:S01]  /*42b0*/  CS2R R6, SRZ ;  /* 0x0000000000067805 */ /* 0x000fe2000001ff00 */
[----:B------:R-:W0:Y:S04]  /*42c0*/  I2F.F64.S16 R4, R3 ;  /* 0x0000000300047312 */ /* 0x000e280000101c00 */
[----:B0-----:R3:W-:Y:S01]  /*42d0*/  STG.E.128 desc[UR36][R8.64], R4 ;  /* 0x0000000408007986 */ /* 0x0017e2000c101d24 */
[----:B------:R-:W-:Y:S05]  /*42e0*/  BRA `(.L_x_12317) ;  /* 0x00000008005c7947 */ /* 0x000fea0003800000 */
.L_x_12325:
        /* <DEDUP_REMOVED lines=19> */
.L_x_12330:
[----:B------:R-:W-:Y:S05]  /*4420*/  BSYNC.RECONVERGENT B0 ;  /* 0x0000000000007941 */ /* 0x000fea0003800200 */
.L_x_12329:
[----:B------:R-:W-:-:S05]  /*4430*/  LOP3.LUT R5, R0, 0x80, R5, 0xf8, !PT ;  /* 0x0000008000057812 */ /* 0x000fca00078ef805 */
[----:B------:R2:W-:Y:S01]  /*4440*/  STG.E.U8 desc[UR36][R8.64], R5 ;  /* 0x0000000508007986 */ /* 0x0005e2000c101124 */
[----:B------:R-:W-:Y:S05]  /*4450*/  BRA `(.L_x_12317) ;  /* 0x0000000800007947 */ /* 0x000fea0003800000 */
.L_x_12328:
        /* <DEDUP_REMOVED lines=15> */
.L_x_12332:
[----:B------:R-:W-:Y:S05]  /*4550*/  BSYNC.RECONVERGENT B0 ;  /* 0x0000000000007941 */ /* 0x000fea0003800200 */
.L_x_12331:
[----:B------:R-:W-:-:S05]  /*4560*/  LOP3.LUT R5, R0, 0x80, R5, 0xf8, !PT ;  /* 0x0000008000057812 */ /* 0x000fca00078ef805 */
[----:B------:R1:W-:Y:S01]  /*4570*/  STG.E.U8 desc[UR36][R8.64], R5 ;  /* 0x0000000508007986 */ /* 0x0003e2000c101124 */
[----:B------:R-:W-:Y:S05]  /*4580*/  BRA `(.L_x_12317) ;  /* 0x0000000400b47947 */ /* 0x000fea0003800000 */
.L_x_12327:
[----:B------:R-:W0:Y:S02]  /*4590*/  I2F.S16 R0, R3 ;  /* 0x0000000300007306 */ /* 0x000e240000101400 */
[----:B0-----:R-:W-:-:S05]  /*45a0*/  F2FP.BF16.F32.PACK_AB R0, RZ, R0 ;  /* 0x00000000ff00723e */ /* 0x001fca00000010ff */
[----:B------:R0:W-:Y:S01]  /*45b0*/  STG.E.U16 desc[UR36][R8.64], R0 ;  /* 0x0000000008007986 */ /* 0x0001e2000c101524 */
[----:B------:R-:W-:Y:S05]  /*45c0*/  BRA `(.L_x_12317) ;  /* 0x0000000400a47947 */ /* 0x000fea0003800000 */
.L_x_12324:
        /* <DEDUP_REMOVED lines=10> */
.L_x_12335:
        /* <DEDUP_REMOVED lines=13> */
.L_x_12338:
[----:B------:R-:W-:-:S04]  /*4740*/  SHF.R.U32.HI R0, RZ, 0x14, R3 ;  /* 0x00000014ff007819 */ /* 0x000fc80000011603 */
[----:B------:R-:W-:-:S04]  /*4750*/  LOP3.LUT R0, R0, 0x1, RZ, 0xc0, !PT ;  /* 0x0000000100007812 */ /* 0x000fc800078ec0ff */
[----:B------:R-:W-:-:S04]  /*4760*/  IADD3 R0, PT, PT, R3, 0x487ffff, R0 ;  /* 0x0487ffff03007810 */ /* 0x000fc80007ffe000 */
[----:B------:R-:W-:-:S04]  /*4770*/  SHF.R.U32.HI R0, RZ, 0x14, R0 ;  /* 0x00000014ff007819 */ /* 0x000fc80000011600 */
[----:B------:R-:W-:-:S07]  /*4780*/  LOP3.LUT R0, R0, 0xff, RZ, 0xc0, !PT ;  /* 0x000000ff00007812 */ /* 0x000fce00078ec0ff */
.L_x_12339:
[----:B------:R-:W-:-:S04]  /*4790*/  SHF.R.U32.HI R3, RZ, 0x18, R3 ;  /* 0x00000018ff037819 */ /* 0x000fc80000011603 */
[----:B------:R-:W-:-:S04]  /*47a0*/  LOP3.LUT R0, R0, 0x80, R3, 0xf8, !PT ;  /* 0x0000008000007812 */ /* 0x000fc800078ef803 */
[----:B------:R-:W-:-:S07]  /*47b0*/  PRMT R4, R0, 0x7610, R4 ;  /* 0x0000761000047816 */ /* 0x000fce0000000004 */
.L_x_12337:
[----:B------:R-:W-:Y:S05]  /*47c0*/  BSYNC.RECONVERGENT B0 ;  /* 0x0000000000007941 */ /* 0x000fea0003800200 */
.L_x_12336:
[----:B------:R0:W-:Y:S01]  /*47d0*/  STG.E.U8 desc[UR36][R8.64], R4 ;  /* 0x0000000408007986 */ /* 0x0001e2000c101124 */
[----:B------:R-:W-:Y:S05]  /*47e0*/  BRA `(.L_x_12317) ;  /* 0x00000004001c7947 */ /* 0x000fea0003800000 */
.L_x_12334:
        /* <DEDUP_REMOVED lines=13> */
.L_x_12342:
[----:B------:R-:W-:-:S04]  /*48c0*/  SHF.R.U32.HI R0, RZ, 0x15, R3 ;  /* 0x00000015ff007819 */ /* 0x000fc80000011603 */
[----:B------:R-:W-:-:S04]  /*48d0*/  LOP3.LUT R0, R0, 0x1, RZ, 0xc0, !PT ;  /* 0x0000000100007812 */ /* 0x000fc800078ec0ff */
[----:B------:R-:W-:-:S04]  /*48e0*/  IADD3 R0, PT, PT, R3, 0x88fffff, R0 ;  /* 0x088fffff03007810 */ /* 0x000fc80007ffe000 */
[----:B------:R-:W-:-:S04]  /*48f0*/  SHF.R.U32.HI R0, RZ, 0x15, R0 ;  /* 0x00000015ff007819 */ /* 0x000fc80000011600 */
[----:B------:R-:W-:-:S07]  /*4900*/  LOP3.LUT R0, R0, 0xff, RZ, 0xc0, !PT ;  /* 0x000000ff00007812 */ /* 0x000fce00078ec0ff */
.L_x_12343:
[----:B------:R-:W-:-:S04]  /*4910*/  SHF.R.U32.HI R3, RZ, 0x18, R3 ;  /* 0x00000018ff037819 */ /* 0x000fc80000011603 */
[----:B------:R-:W-:-:S04]  /*4920*/  LOP3.LUT R0, R0, 0x80, R3, 0xf8, !PT ;  /* 0x0000008000007812 */ /* 0x000fc800078ef803 */
[----:B------:R-:W-:-:S07]  /*4930*/  PRMT R4, R0, 0x7610, R4 ;  /* 0x0000761000047816 */ /* 0x000fce0000000004 */
.L_x_12341:
[----:B------:R-:W-:Y:S05]  /*4940*/  BSYNC.RECONVERGENT B0 ;  /* 0x0000000000007941 */ /* 0x000fea0003800200 */
.L_x_12340:
[----:B------:R0:W-:Y:S01]  /*4950*/  STG.E.U8 desc[UR36][R8.64], R4 ;  /* 0x0000000408007986 */ /* 0x0001e2000c101124 */
[----:B------:R-:W-:Y:S05]  /*4960*/  BRA `(.L_x_12317) ;  /* 0x0000000000bc7947 */ /* 0x000fea0003800000 */
.L_x_12333:
[----:B------:R-:W-:-:S13]  /*4970*/  ISETP.NE.AND P0, PT, R0, 0x1c, PT ;  /* 0x0000001c0000780c */ /* 0x000fda0003f05270 */
[----:B------:R-:W-:Y:S05]  /*4980*/  @!P0 BRA `(.L_x_12344) ;  /* 0x0000000000ac8947 */ /* 0x000fea0003800000 */
[----:B------:R-:W-:-:S13]  /*4990*/  ISETP.NE.AND P0, PT, R0, 0x1d, PT ;  /* 0x0000001d0000780c */ /* 0x000fda0003f05270 */
[----:B------:R-:W-:Y:S05]  /*49a0*/  @!P0 BRA `(.L_x_12345) ;  /* 0x0000000000908947 */ /* 0x000fea0003800000 */
[----:B------:R-:W-:-:S13]  /*49b0*/  ISETP.NE.AND P0, PT, R0, 0x2c, PT ;  /* 0x0000002c0000780c */ /* 0x000fda0003f05270 */
[----:B------:R-:W-:Y:S05]  /*49c0*/  @!P0 BRA `(.L_x_12346) ;  /* 0x0000000000448947 */ /* 0x000fea0003800000 */
.L_x_12316:
        /* <DEDUP_REMOVED lines=16> */
.L_x_12347:
[----:B------:R-:W-:Y:S05]  /*4ad0*/  BRA `(.L_x_12317) ;  /* 0x0000000000607947 */ /* 0x000fea0003800000 */
.L_x_12346:
        /* <DEDUP_REMOVED lines=17> */
.L_x_12345:
[----:B------:R-:W-:-:S05]  /*4bf0*/  PRMT R3, R3, 0x9910, RZ ;  /* 0x0000991003037816 */ /* 0x000fca00000000ff */
[----:B------:R-:W-:-:S05]  /*4c00*/  IMAD.MOV.U32 R4, RZ, RZ, R3 ;  /* 0x000000ffff047224 */ /* 0x000fca00078e0003 */
[----:B------:R-:W-:-:S05]  /*4c10*/  SHF.R.S32.HI R5, RZ, 0x1f, R4 ;  /* 0x0000001fff057819 */ /* 0x000fca0000011404 */
[----:B------:R0:W-:Y:S01]  /*4c20*/  STG.E.64 desc[UR36][R8.64], R4 ;  /* 0x0000000408007986 */ /* 0x0001e2000c101b24 */
[----:B------:R-:W-:Y:S05]  /*4c30*/  BRA `(.L_x_12317) ;  /* 0x0000000000087947 */ /* 0x000fea0003800000 */
.L_x_12344:
[----:B------:R-:W-:-:S05]  /*4c40*/  PRMT R3, R3, 0x9910, RZ ;  /* 0x0000991003037816 */ /* 0x000fca00000000ff */
[----:B------:R0:W-:Y:S02]  /*4c50*/  STG.E desc[UR36][R8.64], R3 ;  /* 0x0000000308007986 */ /* 0x0001e4000c101924 */
.L_x_12317:
        /* <DEDUP_REMOVED lines=23> */
.L_x_12352:
[----:B------:R0:W-:Y:S01]  /*4dd0*/  STG.E.U8 desc[UR36][R8.64], R23 ;  /* 0x0000001708007986 */ /* 0x0001e2000c101124 */
[----:B------:R-:W-:Y:S05]  /*4de0*/  BRA `(.L_x_12354) ;  /* 0x0000000c004c7947 */ /* 0x000fea0003800000 */
.L_x_12351:
        /* <DEDUP_REMOVED lines=10> */
.L_x_12356:
[----:B------:R-:W-:-:S05]  /*4e90*/  PRMT R3, R23, 0x9910, RZ ;  /* 0x0000991017037816 */ /* 0x000fca00000000ff */
[----:B------:R3:W-:Y:S01]  /*4ea0*/  STG.E desc[UR36][R8.64], R3 ;  /* 0x0000000308007986 */ /* 0x0007e2000c101924 */
[----:B------:R-:W-:Y:S05]  /*4eb0*/  BRA `(.L_x_12354) ;  /* 0x0000000c00187947 */ /* 0x000fea0003800000 */
.L_x_12355:
[----:B------:R2:W-:Y:S01]  /*4ec0*/  STG.E.U16 desc[UR36][R8.64], R23 ;  /* 0x0000001708007986 */ /* 0x0005e2000c101524 */
[----:B------:R-:W-:Y:S05]  /*4ed0*/  BRA `(.L_x_12354) ;  /* 0x0000000c00107947 */ /* 0x000fea0003800000 */
.L_x_12350:
        /* <DEDUP_REMOVED lines=9> */
.L_x_12358:
[----:B------:R-:W0:Y:S02]  /*4f70*/  I2F.S16 R0, R23 ;  /* 0x0000001700007306 */ /* 0x000e240000101400 */
[----:B0-----:R-:W-:-:S05]  /*4f80*/  F2FP.F16.F32.PACK_AB R0, RZ, R0 ;  /* 0x00000000ff00723e */ /* 0x001fca00000000ff */
[----:B------:R0:W-:Y:S01]  /*4f90*/  STG.E.U16 desc[UR36][R8.64], R0 ;  /* 0x0000000008007986 */ /* 0x0001e2000c101524 */
[----:B------:R-:W-:Y:S05]  /*4fa0*/  BRA `(.L_x_12354) ;  /* 0x0000000800dc7947 */ /* 0x000fea0003800000 */
.L_x_12357:
        /* <DEDUP_REMOVED lines=10> */
.L_x_12360:
[----:B------:R-:W0:Y:S02]  /*5050*/  I2F.S16 R23, R23 ;  /* 0x0000001700177306 */ /* 0x000e240000101400 */
[----:B0-----:R-:W-:-:S04]  /*5060*/  F2FP.F16.F32.PACK_AB R3, RZ, R23 ;  /* 0x00000017ff03723e */ /* 0x001fc800000000ff */
[----:B------:R-:W-:-:S05]  /*5070*/  PRMT R3, R3, 0x5410, RZ ;  /* 0x0000541003037816 */ /* 0x000fca00000000ff */
[----:B------:R0:W-:Y:S01]  /*5080*/  STG.E desc[UR36][R8.64], R3 ;  /* 0x0000000308007986 */ /* 0x0001e2000c101924 */
[----:B------:R-:W-:Y:S05]  /*5090*/  BRA `(.L_x_12354) ;  /* 0x0000000800a07947 */ /* 0x000fea0003800000 */
.L_x_12359:
[----:B------:R-:W0:Y:S02]  /*50a0*/  I2F.F64.S16 R4, R23 ;  /* 0x0000001700047312 */ /* 0x000e240000101c00 */
[----:B0-----:R0:W-:Y:S01]  /*50b0*/  STG.E.64 desc[UR36][R8.64], R4 ;  /* 0x0000000408007986 */ /* 0x0011e2000c101b24 */
[----:B------:R-:W-:Y:S05]  /*50c0*/  BRA `(.L_x_12354) ;  /* 0x0000000800947947 */ /* 0x000fea0003800000 */
.L_x_12349:
        /* <DEDUP_REMOVED lines=12> */
.L_x_12364:
        /* <DEDUP_REMOVED lines=17> */
.L_x_12367:
[----:B------:R-:W-:-:S04]  /*52a0*/  SHF.R.U32.HI R3, RZ, 0x18, R23 ;  /* 0x00000018ff037819 */ /* 0x000fc80000011617 */
[----:B------:R-:W-:-:S04]  /*52b0*/  LOP3.LUT R0, R0, 0x80, R3, 0xf8, !PT ;  /* 0x0000008000007812 */ /* 0x000fc800078ef803 */
[----:B------:R-:W-:-:S07]  /*52c0*/  PRMT R4, R0, 0x7610, R4 ;  /* 0x0000761000047816 */ /* 0x000fce0000000004 */
.L_x_12366:
[----:B------:R-:W-:Y:S05]  /*52d0*/  BSYNC.RECONVERGENT B0 ;  /* 0x0000000000007941 */ /* 0x000fea0003800200 */
.L_x_12365:
[----:B------:R0:W-:Y:S01]  /*52e0*/  STG.E.U8 desc[UR36][R8.64], R4 ;  /* 0x0000000408007986 */ /* 0x0001e2000c101124 */
[----:B------:R-:W-:Y:S05]  /*52f0*/  BRA `(.L_x_12354) ;  /* 0x0000000800087947 */ /* 0x000fea0003800000 */
.L_x_12363:
        /* <DEDUP_REMOVED lines=17> */
.L_x_12370:
[----:B------:R-:W-:-:S04]  /*5410*/  SHF.R.U32.HI R3, RZ, 0x18, R23 ;  /* 0x00000018ff037819 */ /* 0x000fc80000011617 */
[----:B------:R-:W-:-:S04]  /*5420*/  LOP3.LUT R0, R0, 0x80, R3, 0xf8, !PT ;  /* 0x0000008000007812 */ /* 0x000fc800078ef803 */
[----:B------:R-:W-:-:S07]  /*5430*/  PRMT R4, R0, 0x7610, R4 ;  /* 0x0000761000047816 */ /* 0x000fce0000000004 */
.L_x_12369:
[----:B------:R-:W-:Y:S05]  /*5440*/  BSYNC.RECONVERGENT B0 ;  /* 0x0000000000007941 */ /* 0x000fea0003800200 */
.L_x_12368:
[----:B------:R0:W-:Y:S01]  /*5450*/  STG.E.U8 desc[UR36][R8.64], R4 ;  /* 0x0000000408007986 */ /* 0x0001e2000c101124 */
[----:B------:R-:W-:Y:S05]  /*5460*/  BRA `(.L_x_12354) ;  /* 0x0000000400ac7947 */ /* 0x000fea0003800000 */
.L_x_12362:
        /* <DEDUP_REMOVED lines=22> */
.L_x_12372:
[----:B------:R-:W-:-:S04]  /*55d0*/  PRMT R4, R23, 0x9910, RZ ;  /* 0x0000991017047816 */ /* 0x000fc800000000ff */
[----:B------:R-:W-:-:S05]  /*55e0*/  SHF.R.S32.HI R5, RZ, 0x1f, R4 ;  /* 0x0000001fff057819 */ /* 0x000fca0000011404 */
[----:B------:R0:W-:Y:S01]  /*55f0*/  STG.E.64 desc[UR36][R8.64], R4 ;  /* 0x0000000408007986 */ /* 0x0001e2000c101b24 */
[----:B------:R-:W-:Y:S05]  /*5600*/  BRA `(.L_x_12354) ;  /* 0x0000000400447947 */ /* 0x000fea0003800000 */
.L_x_12371:
[----:B------:R-:W-:-:S05]  /*5610*/  PRMT R3, R23, 0x9910, RZ ;  /* 0x0000991017037816 */ /* 0x000fca00000000ff */
[----:B------:R0:W-:Y:S01]  /*5620*/  STG.E desc[UR36][R8.64], R3 ;  /* 0x0000000308007986 */ /* 0x0001e2000c101924 */
[----:B------:R-:W-:Y:S05]  /*5630*/  BRA `(.L_x_12354) ;  /* 0x0000000400387947 */ /* 0x000fea0003800000 */
.L_x_12361:
        /* <DEDUP_REMOVED lines=11> */
.L_x_12374:
[----:B------:R-:W-:Y:S01]  /*56f0*/  CS2R R6, SRZ ;  /* 0x0000000000067805 */ /* 0x000fe2000001ff00 */
[----:B------:R-:W0:Y:S04]  /*5700*/  I2F.F64.S16 R4, R23 ;  /* 0x0000001700047312 */ /* 0x000e280000101c00 */
[----:B0-----:R0:W-:Y:S01]  /*5710*/  STG.E.128 desc[UR36][R8.64], R4 ;  /* 0x0000000408007986 */ /* 0x0011e2000c101d24 */
[----:B------:R-:W-:Y:S05]  /*5720*/  BRA `(.L_x_12354) ;  /* 0x0000000000fc7947 */ /* 0x000fea0003800000 */
.L_x_12373:
[----:B------:R-:W-:-:S13]  /*5730*/  ISETP.NE.AND P0, PT, R0, 0xf, PT ;  /* 0x0000000f0000780c */ /* 0x000fda0003f05270 */
[----:B------:R-:W-:Y:S05]  /*5740*/  @!P0 BRA `(.L_x_12375) ;  /* 0x0000000000e88947 */ /* 0x000fea0003800000 */
[----:B------:R-:W-:-:S13]  /*5750*/  ISETP.NE.AND P0, PT, R0, 0x17, PT ;  /* 0x000000170000780c */ /* 0x000fda0003f05270 */
[----:B------:R-:W-:Y:S05]  /*5760*/  @!P0 BRA `(.L_x_12376) ;  /* 0x0000000000908947 */ /* 0x000fea0003800000 */
[----:B------:R-:W-:-:S13]  /*5770*/  ISETP.NE.AND P0, PT, R0, 0x18, PT ;  /* 0x000000180000780c */ /* 0x000fda0003f05270 */
[----:B------:R-:W-:Y:S05]  /*5780*/  @!P0 BRA `(.L_x_12377) ;  /* 0x0000000000448947 */ /* 0x000fea0003800000 */
.L_x_12353:
        /* <DEDUP_REMOVED lines=16> */
.L_x_12378:
[----:B------:R-:W-:Y:S05]  /*5890*/  BRA `(.L_x_12354) ;  /* 0x0000000000a07947 */ /* 0x000fea0003800000 */
.L_x_12377:
        /* <DEDUP_REMOVED lines=13> */
.L_x_12380:
[----:B------:R-:W-:Y:S05]  /*5970*/  BSYNC.RECONVERGENT B0 ;  /* 0x0000000000007941 */ /* 0x000fea0003800200 */
.L_x_12379:
[----:B------:R-:W-:-:S05]  /*5980*/  LOP3.LUT R3, R0, 0x80, R3, 0xf8, !PT ;  /* 0x0000008000037812 */ /* 0x000fca00078ef803 */
[----:B------:R0:W-:Y:S01]  /*5990*/  STG.E.U8 desc[UR36][R8.64], R3 ;  /* 0x0000000308007986 */ /* 0x0001e2000c101124 */
[----:B------:R-:W-:Y:S05]  /*59a0*/  BRA `(.L_x_12354) ;  /* 0x00000000005c7947 */ /* 0x000fea0003800000 */
.L_x_12376:
        /* <DEDUP_REMOVED lines=12> */
.L_x_12382:
[----:B------:R-:W-:Y:S01]  /*5a70*/  IMAD.MOV.U32 R0, RZ, RZ, 0x7f ;  /* 0x0000007fff007424 */ /* 0x000fe200078e00ff */
[----:B------:R-:W-:-:S04]  /*5a80*/  ISETP.GT.U32.AND P0, PT, R3, 0x7f800000, PT ;  /* 0x7f8000000300780c */ /* 0x000fc80003f04070 */
[----:B------:R-:W-:-:S09]  /*5a90*/  SEL R0, R0, 0x7c, P0 ;  /* 0x0000007c00007807 */ /* 0x000fd20000000000 */
.L_x_12383:
[----:B------:R-:W-:Y:S05]  /*5aa0*/  BSYNC.RECONVERGENT B0 ;  /* 0x0000000000007941 */ /* 0x000fea0003800200 */
.L_x_12381:
[----:B------:R-:W-:-:S04]  /*5ab0*/  SHF.R.U32.HI R3, RZ, 0x18, R23 ;  /* 0x00000018ff037819 */ /* 0x000fc80000011617 */
[----:B------:R-:W-:-:S05]  /*5ac0*/  LOP3.LUT R3, R0, 0x80, R3, 0xf8, !PT ;  /* 0x0000008000037812 */ /* 0x000fca00078ef803 */
[----:B------:R0:W-:Y:S01]  /*5ad0*/  STG.E.U8 desc[UR36][R8.64], R3 ;  /* 0x0000000308007986 */ /* 0x0001e2000c101124 */
[----:B------:R-:W-:Y:S05]  /*5ae0*/  BRA `(.L_x_12354) ;  /* 0x00000000000c7947 */ /* 0x000fea0003800000 */
.L_x_12375:
[----:B------:R-:W0:Y:S02]  /*5af0*/  I2F.S16 R0, R23 ;  /* 0x0000001700007306 */ /* 0x000e240000101400 */
[----:B0-----:R-:W-:-:S05]  /*5b00*/  F2FP.BF16.F32.PACK_AB R0, RZ, R0 ;  /* 0x00000000ff00723e */ /* 0x001fca00000010ff */
[----:B------:R0:W-:Y:S02]  /*5b10*/  STG.E.U16 desc[UR36][R8.64], R0 ;  /* 0x0000000008007986 */ /* 0x0001e4000c101524 */
.L_x_12354:
[----:B------:R-:W-:-:S07]  /*5b20*/  VIADD R17, R17, 0x80 ;  /* 0x0000008011117836 */ /* 0x000fce0000000000 */
.L_x_12311:
[----:B------:R-:W-:-:S13]  /*5b30*/  ISETP.GE.AND P0, PT, R17, R16, PT ;  /* 0x000000101100720c */ /* 0x000fda0003f06270 */
[----:B------:R-:W-:Y:S05]  /*5b40*/  @P0 BREAK.RELIABLE B6 ;  /* 0x0000000000060942 */ /* 0x000fea0003800100 */
[----:B------:R-:W-:Y:S05]  /*5b50*/  @P0 BRA `(.L_x_12348) ;  /* 0x0000000c00ac0947 */ /* 0x000fea0003800000 */
[----:B------:R-:W-:Y:S05]  /*5b60*/  BSYNC.RELIABLE B6 ;  /* 0x0000000000067941 */ /* 0x000fea0003800100 */
.L_x_12310:
        /* <DEDUP_REMOVED lines=20> */
.L_x_12387:
[----:B------:R0:W-:Y:S01]  /*5cb0*/  STG.E.U8 desc[UR36][R8.64], R22 ;  /* 0x0000001608007986 */ /* 0x0001e2000c101124 */
[----:B------:R-:W-:Y:S05]  /*5cc0*/  BRA `(.L_x_12389) ;  /* 0x0000000c004c7947 */ /* 0x000fea0003800000 */
.L_x_12386:
        /* <DEDUP_REMOVED lines=10> */
.L_x_12391:
[----:B------:R-:W-:-:S05]  /*5d70*/  PRMT R3, R22, 0x9910, RZ ;  /* 0x0000991016037816 */ /* 0x000fca00000000ff */
[----:B------:R0:W-:Y:S01]  /*5d80*/  STG.E desc[UR36][R8.64], R3 ;  /* 0x0000000308007986 */ /* 0x0001e2000c101924 */
[----:B------:R-:W-:Y:S05]  /*5d90*/  BRA `(.L_x_12389) ;  /* 0x0000000c00187947 */ /* 0x000fea0003800000 */
.L_x_12390:
[----:B------:R0:W-:Y:S01]  /*5da0*/  STG.E.U16 desc[UR36][R8.64], R22 ;  /* 0x0000001608007986 */ /* 0x0001e2000c101524 */
[----:B------:R-:W-:Y:S05]  /*5db0*/  BRA `(.L_x_12389) ;  /* 0x0000000c00107947 */ /* 0x000fea0003800000 */
.L_x_12385:
        /* <DEDUP_REMOVED lines=9> */
.L_x_12393:
[----:B------:R-:W0:Y:S02]  /*5e50*/  I2F.S16 R0, R22 ;  /* 0x0000001600007306 */ /* 0x000e240000101400 */
[----:B0-----:R-:W-:-:S05]  /*5e60*/  F2FP.F16.F32.PACK_AB R0, RZ, R0 ;  /* 0x00000000ff00723e */ /* 0x001fca00000000ff */
[----:B------:R0:W-:Y:S01]  /*5e70*/  STG.E.U16 desc[UR36][R8.64], R0 ;  /* 0x0000000008007986 */ /* 0x0001e2000c101524 */
[----:B------:R-:W-:Y:S05]  /*5e80*/  BRA `(.L_x_12389) ;  /* 0x0000000800dc7947 */ /* 0x000fea0003800000 */
.L_x_12392:
        /* <DEDUP_REMOVED lines=10> */
.L_x_12395:
[----:B------:R-:W0:Y:S02]  /*5f30*/  I2F.S16 R22, R22 ;  /* 0x0000001600167306 */ /* 0x000e240000101400 */
[----:B0-----:R-:W-:-:S04]  /*5f40*/  F2FP.F16.F32.PACK_AB R3, RZ, R22 ;  /* 0x00000016ff03723e */ /* 0x001fc800000000ff */
[----:B------:R-:W-:-:S05]  /*5f50*/  PRMT R3, R3, 0x5410, RZ ;  /* 0x0000541003037816 */ /* 0x000fca00000000ff */
[----:B------:R0:W-:Y:S01]  /*5f60*/  STG.E desc[UR36][R8.64], R3 ;  /* 0x0000000308007986 */ /* 0x0001e2000c101924 */
[----:B------:R-:W-:Y:S05]  /*5f70*/  BRA `(.L_x_12389) ;  /* 0x0000000800a07947 */ /* 0x000fea0003800000 */
.L_x_12394:
[----:B------:R-:W0:Y:S02]  /*5f80*/  I2F.F64.S16 R22, R22 ;  /* 0x0000001600167312 */ /* 0x000e240000101c00 */
[----:B0-----:R0:W-:Y:S01]  /*5f90*/  STG.E.64 desc[UR36][R8.64], R22 ;  /* 0x0000001608007986 */ /* 0x0011e2000c101b24 */
[----:B------:R-:W-:Y:S05]  /*5fa0*/  BRA `(.L_x_12389) ;  /* 0x0000000800947947 */ /* 0x000fea0003800000 */
.L_x_12384:
        /* <DEDUP_REMOVED lines=12> */
.L_x_12399:
        /* <DEDUP_REMOVED lines=17> */
.L_x_12402:
[----:B------:R-:W-:-:S04]  /*6180*/  SHF.R.U32.HI R3, RZ, 0x18, R5 ;  /* 0x00000018ff037819 */ /* 0x000fc80000011605 */
[----:B------:R-:W-:-:S04]  /*6190*/  LOP3.LUT R0, R0, 0x80, R3, 0xf8, !PT ;  /* 0x0000008000007812 */ /* 0x000fc800078ef803 */
[----:B------:R-:W-:-:S07]  /*61a0*/  PRMT R4, R0, 0x7610, R4 ;  /* 0x0000761000047816 */ /* 0x000fce0000000004 */
.L_x_12401:
[----:B------:R-:W-:Y:S05]  /*61b0*/  BSYNC.RECONVERGENT B0 ;  /* 0x0000000000007941 */ /* 0x000fea0003800200 */
.L_x_12400:
[----:B------:R0:W-:Y:S01]  /*61c0*/  STG.E.U8 desc[UR36][R8.64], R4 ;  /* 0x0000000408007986 */ /* 0x0001e2000c101124 */
[----:B------:R-:W-:Y:S05]  /*61d0*/  BRA `(.L_x_12389) ;  /* 0x0000000800087947 */ /* 0x000fea0003800000 */
.L_x_12398:
        /* <DEDUP_REMOVED lines=17> */
.L_x_12405:
[----:B------:R-:W-:-:S04]  /*62f0*/  SHF.R.U32.HI R3, RZ, 0x18, R5 ;  /* 0x00000018ff037819 */ /* 0x000fc80000011605 */
[----:B------:R-:W-:-:S04]  /*6300*/  LOP3.LUT R0, R0, 0x80, R3, 0xf8, !PT ;  /* 0x0000008000007812 */ /* 0x000fc800078ef803 */
[----:B------:R-:W-:-:S07]  /*6310*/  PRMT R4, R0, 0x7610, R4 ;  /* 0x0000761000047816 */ /* 0x000fce0000000004 */
.L_x_12404:
[----:B------:R-:W-:Y:S05]  /*6320*/  BSYNC.RECONVERGENT B0 ;  /* 0x0000000000007941 */ /* 0x000fea0003800200 */
.L_x_12403:
[----:B------:R0:W-:Y:S01]  /*6330*/  STG.E.U8 desc[UR36][R8.64], R4 ;  /* 0x0000000408007986 */ /* 0x0001e2000c101124 */
[----:B------:R-:W-:Y:S05]  /*6340*/  BRA `(.L_x_12389) ;  /* 0x0000000400ac7947 */ /* 0x000fea0003800000 */
.L_x_12397:
        /* <DEDUP_REMOVED lines=22> */
.L_x_12407:
[----:B------:R-:W-:-:S04]  /*64b0*/  PRMT R4, R22, 0x9910, RZ ;  /* 0x0000991016047816 */ /* 0x000fc800000000ff */
[----:B------:R-:W-:-:S05]  /*64c0*/  SHF.R.S32.HI R5, RZ, 0x1f, R4 ;  /* 0x0000001fff057819 */ /* 0x000fca0000011404 */
[----:B------:R0:W-:Y:S01]  /*64d0*/  STG.E.64 desc[UR36][R8.64], R4 ;  /* 0x0000000408007986 */ /* 0x0001e2000c101b24 */
[----:B------:R-:W-:Y:S05]  /*64e0*/  BRA `(.L_x_12389) ;  /* 0x0000000400447947 */ /* 0x000fea0003800000 */
.L_x_12406:
[----:B------:R-:W-:-:S05]  /*64f0*/  PRMT R3, R22, 0x9910, RZ ;  /* 0x0000991016037816 */ /* 0x000fca00000000ff */
[----:B------:R0:W-:Y:S01]  /*6500*/  STG.E desc[UR36][R8.64], R3 ;  /* 0x0000000308007986 */ /* 0x0001e2000c101924 */
[----:B------:R-:W-:Y:S05]  /*6510*/  BRA `(.L_x_12389) ;  /* 0x0000000400387947 */ /* 0x000fea0003800000 */
.L_x_12396:
        /* <DEDUP_REMOVED lines=11> */
.L_x_12409:
[----:B------:R-:W-:Y:S01]  /*65d0*/  CS2R R6, SRZ ;  /* 0x0000000000067805 */ /* 0x000fe2000001ff00 */
[----:B------:R-:W0:Y:S04]  /*65e0*/  I2F.F64.S16 R4, R22 ;  /* 0x0000001600047312 */ /* 0x000e280000101c00 */
[----:B0-----:R4:W-:Y:S01]  /*65f0*/  STG.E.128 desc[UR36][R8.64], R4 ;  /* 0x0000000408007986 */ /* 0x0019e2000c101d24 */
[----:B------:R-:W-:Y:S05]  /*6600*/  BRA `(.L_x_12389) ;  /* 0x0000000000fc7947 */ /* 0x000fea0003800000 */
.L_x_12408:
[----:B------:R-:W-:-:S13]  /*6610*/  ISETP.NE.AND P0, PT, R0, 0xf, PT ;  /* 0x0000000f0000780c */ /* 0x000fda0003f05270 */
[----:B------:R-:W-:Y:S05]  /*6620*/  @!P0 BRA `(.L_x_12410) ;  /* 0x0000000000e88947 */ /* 0x000fea0003800000 */
[----:B------:R-:W-:-:S13]  /*6630*/  ISETP.NE.AND P0, PT, R0, 0x17, PT ;  /* 0x000000170000780c */ /* 0x000fda0003f05270 */
[----:B------:R-:W-:Y:S05]  /*6640*/  @!P0 BRA `(.L_x_12411) ;  /* 0x0000000000908947 */ /* 0x000fea0003800000 */
[----:B------:R-:W-:-:S13]  /*6650*/  ISETP.NE.AND P0, PT, R0, 0x18, PT ;  /* 0x000000180000780c */ /* 0x000fda0003f05270 */
[----:B------:R-:W-:Y:S05]  /*6660*/  @!P0 BRA `(.L_x_12412) ;  /* 0x0000000000448947 */ /* 0x000fea0003800000 */
.L_x_12388:
        /* <DEDUP_REMOVED lines=16> */
.L_x_12413:
[----:B------:R-:W-:Y:S05]  /*6770*/  BRA `(.L_x_12389) ;  /* 0x0000000000a07947 */ /* 0x000fea0003800000 */
.L_x_12412:
        /* <DEDUP_REMOVED lines=13> */
.L_x_12415:
[----:B------:R-:W-:Y:S05]  /*6850*/  BSYNC.RECONVERGENT B0 ;  /* 0x0000000000007941 */ /* 0x000fea0003800200 */
.L_x_12414:
[----:B------:R-:W-:-:S05]  /*6860*/  LOP3.LUT R3, R0, 0x80, R3, 0xf8, !PT ;  /* 0x0000008000037812 */ /* 0x000fca00078ef803 */
[----:B------:R2:W-:Y:S01]  /*6870*/  STG.E.U8 desc[UR36][R8.64], R3 ;  /* 0x0000000308007986 */ /* 0x0005e2000c101124 */
[----:B------:R-:W-:Y:S05]  /*6880*/  BRA `(.L_x_12389) ;  /* 0x00000000005c7947 */ /* 0x000fea0003800000 */
.L_x_12411:
        /* <DEDUP_REMOVED lines=12> */
.L_x_12417:
[----:B------:R-:W-:Y:S01]  /*6950*/  IMAD.MOV.U32 R0, RZ, RZ, 0x7f ;  /* 0x0000007fff007424 */ /* 0x000fe200078e00ff */
[----:B------:R-:W-:-:S04]  /*6960*/  ISETP.GT.U32.AND P0, PT, R3, 0x7f800000, PT ;  /* 0x7f8000000300780c */ /* 0x000fc80003f04070 */
[----:B------:R-:W-:-:S09]  /*6970*/  SEL R0, R0, 0x7c, P0 ;  /* 0x0000007c00007807 */ /* 0x000fd20000000000 */
.L_x_12418:
[----:B------:R-:W-:Y:S05]  /*6980*/  BSYNC.RECONVERGENT B0 ;  /* 0x0000000000007941 */ /* 0x000fea0003800200 */
.L_x_12416:
[----:B------:R-:W-:-:S04]  /*6990*/  SHF.R.U32.HI R3, RZ, 0x18, R5 ;  /* 0x00000018ff037819 */ /* 0x000fc80000011605 */
[----:B------:R-:W-:-:S05]  /*69a0*/  LOP3.LUT R3, R0, 0x80, R3, 0xf8, !PT ;  /* 0x0000008000037812 */ /* 0x000fca00078ef803 */
[----:B------:R1:W-:Y:S01]  /*69b0*/  STG.E.U8 desc[UR36][R8.64], R3 ;  /* 0x0000000308007986 */ /* 0x0003e2000c101124 */
[----:B------:R-:W-:Y:S05]  /*69c0*/  BRA `(.L_x_12389) ;  /* 0x00000000000c7947 */ /* 0x000fea0003800000 */
.L_x_12410:
[----:B------:R-:W0:Y:S02]  /*69d0*/  I2F.S16 R0, R22 ;  /* 0x0000001600007306 */ /* 0x000e240000101400 */
[----:B0-----:R-:W-:-:S05]  /*69e0*/  F2FP.BF16.F32.PACK_AB R0, RZ, R0 ;  /* 0x00000000ff00723e */ /* 0x001fca00000010ff */
[----:B------:R0:W-:Y:S02]  /*69f0*/  STG.E.U16 desc[UR36][R8.64], R0 ;  /* 0x0000000008007986 */ /* 0x0001e4000c101524 */
.L_x_12389:
[----:B------:R-:W-:-:S07]  /*6a00*/  VIADD R17, R17, 0x80 ;  /* 0x0000008011117836 */ /* 0x000fce0000000000 */
.L_x_12348:
[----:B------:R-:W-:Y:S05]  /*6a10*/  BSYNC.RECONVERGENT B7 ;  /* 0x0000000000077941 */ /* 0x000fea0003800200 */
.L_x_12309:
        /* <DEDUP_REMOVED lines=21> */
.L_x_12422:
[----:B------:R-:W-:Y:S01]  /*6b70*/  STG.E.U8 desc[UR36][R2.64], R19 ;  /* 0x0000001302007986 */ /* 0x000fe2000c101124 */
[----:B------:R-:W-:Y:S05]  /*6b80*/  EXIT ;  /* 0x000000000000794d */ /* 0x000fea0003800000 */
.L_x_12421:
        /* <DEDUP_REMOVED lines=10> */
.L_x_12425:
[----:B------:R-:W-:-:S05]  /*6c30*/  PRMT R5, R19, 0x9910, RZ ;  /* 0x0000991013057816 */ /* 0x000fca00000000ff */
[----:B------:R-:W-:Y:S01]  /*6c40*/  STG.E desc[UR36][R2.64], R5 ;  /* 0x0000000502007986 */ /* 0x000fe2000c101924 */
[----:B------:R-:W-:Y:S05]  /*6c50*/  EXIT ;  /* 0x000000000000794d */ /* 0x000fea0003800000 */
.L_x_12424:
[----:B------:R-:W-:Y:S01]  /*6c60*/  STG.E.U16 desc[UR36][R2.64], R19 ;  /* 0x0000001302007986 */ /* 0x000fe2000c101524 */
[----:B------:R-:W-:Y:S05]  /*6c70*/  EXIT ;  /* 0x000000000000794d */ /* 0x000fea0003800000 */
.L_x_12420:
        /* <DEDUP_REMOVED lines=9> */
.L_x_12427:
[----:B------:R-:W0:Y:S02]  /*6d10*/  I2F.S16 R0, R19 ;  /* 0x0000001300007306 */ /* 0x000e240000101400 */
[----:B0-----:R-:W-:-:S05]  /*6d20*/  F2FP.F16.F32.PACK_AB R0, RZ, R0 ;  /* 0x00000000ff00723e */ /* 0x001fca00000000ff */
[----:B------:R-:W-:Y:S01]  /*6d30*/  STG.E.U16 desc[UR36][R2.64], R0 ;  /* 0x0000000002007986 */ /* 0x000fe2000c101524 */
[----:B------:R-:W-:Y:S05]  /*6d40*/  EXIT ;  /* 0x000000000000794d */ /* 0x000fea0003800000 */
.L_x_12426:
        /* <DEDUP_REMOVED lines=10> */
.L_x_12429:
[----:B------:R-:W0:Y:S02]  /*6df0*/  I2F.S16 R19, R19 ;  /* 0x0000001300137306 */ /* 0x000e240000101400 */
[----:B0-----:R-:W-:-:S04]  /*6e00*/  F2FP.F16.F32.PACK_AB R5, RZ, R19 ;  /* 0x00000013ff05723e */ /* 0x001fc800000000ff */
[----:B------:R-:W-:-:S05]  /*6e10*/  PRMT R5, R5, 0x5410, RZ ;  /* 0x0000541005057816 */ /* 0x000fca00000000ff */
[----:B------:R-:W-:Y:S01]  /*6e20*/  STG.E desc[UR36][R2.64], R5 ;  /* 0x0000000502007986 */ /* 0x000fe2000c101924 */
[----:B------:R-:W-:Y:S05]  /*6e30*/  EXIT ;  /* 0x000000000000794d */ /* 0x000fea0003800000 */
.L_x_12428:
[----:B------:R-:W0:Y:S02]  /*6e40*/  I2F.F64.S16 R4, R19 ;  /* 0x0000001300047312 */ /* 0x000e240000101c00 */
[----:B0-----:R-:W-:Y:S01]  /*6e50*/  STG.E.64 desc[UR36][R2.64], R4 ;  /* 0x0000000402007986 */ /* 0x001fe2000c101b24 */
[----:B------:R-:W-:Y:S05]  /*6e60*/  EXIT ;  /* 0x000000000000794d */ /* 0x000fea0003800000 */
.L_x_12419:
        /* <DEDUP_REMOVED lines=12> */
.L_x_12433:
        /* <DEDUP_REMOVED lines=18> */
.L_x_12436:
[----:B------:R-:W-:-:S04]  /*7050*/  SHF.R.U32.HI R5, RZ, 0x18, R5 ;  /* 0x00000018ff057819 */ /* 0x000fc80000011605 */
[----:B------:R-:W-:-:S07]  /*7060*/  LOP3.LUT R0, R0, 0x80, R5, 0xf8, !PT ;  /* 0x0000008000007812 */ /* 0x000fce00078ef805 */
.L_x_12435:
[----:B------:R-:W-:Y:S05]  /*7070*/  BSYNC.RECONVERGENT B0 ;  /* 0x0000000000007941 */ /* 0x000fea0003800200 */
.L_x_12434:
[----:B------:R-:W-:Y:S01]  /*7080*/  STG.E.U8 desc[UR36][R2.64], R0 ;  /* 0x0000000002007986 */ /* 0x000fe2000c101124 */
[----:B------:R-:W-:Y:S05]  /*7090*/  EXIT ;  /* 0x000000000000794d */ /* 0x000fea0003800000 */
.L_x_12432:
        /* <DEDUP_REMOVED lines=18> */
.L_x_12439:
[----:B------:R-:W-:-:S04]  /*71c0*/  SHF.R.U32.HI R5, RZ, 0x18, R5 ;  /* 0x00000018ff057819 */ /* 0x000fc80000011605 */
[----:B------:R-:W-:-:S07]  /*71d0*/  LOP3.LUT R0, R0, 0x80, R5, 0xf8, !PT ;  /* 0x0000008000007812 */ /* 0x000fce00078ef805 */
.L_x_12438:
[----:B------:R-:W-:Y:S05]  /*71e0*/  BSYNC.RECONVERGENT B0 ;  /* 0x0000000000007941 */ /* 0x000fea0003800200 */
.L_x_12437:
[----:B------:R-:W-:Y:S01]  /*71f0*/  STG.E.U8 desc[UR36][R2.64], R0 ;  /* 0x0000000002007986 */ /* 0x000fe2000c101124 */
[----:B------:R-:W-:Y:S05]  /*7200*/  EXIT ;  /* 0x000000000000794d */ /* 0x000fea0003800000 */
.L_x_12431:
        /* <DEDUP_REMOVED lines=22> */
.L_x_12441:
[----:B------:R-:W-:-:S04]  /*7370*/  PRMT R4, R19, 0x9910, RZ ;  /* 0x0000991013047816 */ /* 0x000fc800000000ff */
[----:B------:R-:W-:-:S05]  /*7380*/  SHF.R.S32.HI R5, RZ, 0x1f, R4 ;  /* 0x0000001fff057819 */ /* 0x000fca0000011404 */
[----:B------:R-:W-:Y:S01]  /*7390*/  STG.E.64 desc[UR36][R2.64], R4 ;  /* 0x0000000402007986 */ /* 0x000fe2000c101b24 */
[----:B------:R-:W-:Y:S05]  /*73a0*/  EXIT ;  /* 0x000000000000794d */ /* 0x000fea0003800000 */
.L_x_12440:
[----:B------:R-:W-:-:S05]  /*73b0*/  PRMT R5, R19, 0x9910, RZ ;  /* 0x0000991013057816 */ /* 0x000fca00000000ff */
[----:B------:R-:W-:Y:S01]  /*73c0*/  STG.E desc[UR36][R2.64], R5 ;  /* 0x0000000502007986 */ /* 0x000fe2000c101924 */
[----:B------:R-:W-:Y:S05]  /*73d0*/  EXIT ;  /* 0x000000000000794d */ /* 0x000fea0003800000 */
.L_x_12430:
        /* <DEDUP_REMOVED lines=11> */
.L_x_12443:
[----:B------:R-:W-:Y:S01]  /*7490*/  CS2R R6, SRZ ;  /* 0x0000000000067805 */ /* 0x000fe2000001ff00 */
[----:B------:R-:W0:Y:S04]  /*74a0*/  I2F.F64.S16 R4, R19 ;  /* 0x0000001300047312 */ /* 0x000e280000101c00 */
[----:B0-----:R-:W-:Y:S01]  /*74b0*/  STG.E.128 desc[UR36][R2.64], R4 ;  /* 0x0000000402007986 */ /* 0x001fe2000c101d24 */
[----:B------:R-:W-:Y:S05]  /*74c0*/  EXIT ;  /* 0x000000000000794d */ /* 0x000fea0003800000 */
.L_x_12442:
[----:B------:R-:W-:-:S13]  /*74d0*/  ISETP.NE.AND P0, PT, R0, 0xf, PT ;  /* 0x0000000f0000780c */ /* 0x000fda0003f05270 */
[----:B------:R-:W-:Y:S05]  /*74e0*/  @!P0 BRA `(.L_x_12444) ;  /* 0x0000000000e88947 */ /* 0x000fea0003800000 */
[----:B------:R-:W-:-:S13]  /*74f0*/  ISETP.NE.AND P0, PT, R0, 0x17, PT ;  /* 0x000000170000780c */ /* 0x000fda0003f05270 */
[----:B------:R-:W-:Y:S05]  /*7500*/  @!P0 BRA `(.L_x_12445) ;  /* 0x0000000000908947 */ /* 0x000fea0003800000 */
[----:B------:R-:W-:-:S13]  /*7510*/  ISETP.NE.AND P0, PT, R0, 0x18, PT ;  /* 0x000000180000780c */ /* 0x000fda0003f05270 */
[----:B------:R-:W-:Y:S05]  /*7520*/  @!P0 BRA `(.L_x_12446) ;  /* 0x0000000000448947 */ /* 0x000fea0003800000 */
.L_x_12423:
        /* <DEDUP_REMOVED lines=16> */
.L_x_12447:
[----:B------:R-:W-:Y:S05]  /*7630*/  EXIT ;  /* 0x000000000000794d */ /* 0x000fea0003800000 */
.L_x_12446:
        /* <DEDUP_REMOVED lines=13> */
.L_x_12449:
[----:B------:R-:W-:Y:S05]  /*7710*/  BSYNC.RECONVERGENT B0 ;  /* 0x0000000000007941 */ /* 0x000fea0003800200 */
.L_x_12448:
[----:B------:R-:W-:-:S05]  /*7720*/  LOP3.LUT R5, R0, 0x80, R5, 0xf8, !PT ;  /* 0x0000008000057812 */ /* 0x000fca00078ef805 */
[----:B------:R-:W-:Y:S01]  /*7730*/  STG.E.U8 desc[UR36][R2.64], R5 ;  /* 0x0000000502007986 */ /* 0x000fe2000c101124 */
[----:B------:R-:W-:Y:S05]  /*7740*/  EXIT ;  /* 0x000000000000794d */ /* 0x000fea0003800000 */
.L_x_12445:
        /* <DEDUP_REMOVED lines=12> */
.L_x_12451:
[----:B------:R-:W-:Y:S01]  /*7810*/  IMAD.MOV.U32 R0, RZ, RZ, 0x7f ;  /* 0x0000007fff007424 */ /* 0x000fe200078e00ff */
[----:B------:R-:W-:-:S04]  /*7820*/  ISETP.GT.U32.AND P0, PT, R4, 0x7f800000, PT ;  /* 0x7f8000000400780c */ /* 0x000fc80003f04070 */
[----:B------:R-:W-:-:S09]  /*7830*/  SEL R0, R0, 0x7c, P0 ;  /* 0x0000007c00007807 */ /* 0x000fd20000000000 */
.L_x_12452:
[----:B------:R-:W-:Y:S05]  /*7840*/  BSYNC.RECONVERGENT B0 ;  /* 0x0000000000007941 */ /* 0x000fea0003800200 */
.L_x_12450:
[----:B------:R-:W-:-:S04]  /*7850*/  SHF.R.U32.HI R5, RZ, 0x18, R5 ;  /* 0x00000018ff057819 */ /* 0x000fc80000011605 */
[----:B------:R-:W-:-:S05]  /*7860*/  LOP3.LUT R5, R0, 0x80, R5, 0xf8, !PT ;  /* 0x0000008000057812 */ /* 0x000fca00078ef805 */
[----:B------:R-:W-:Y:S01]  /*7870*/  STG.E.U8 desc[UR36][R2.64], R5 ;  /* 0x0000000502007986 */ /* 0x000fe2000c101124 */
[----:B------:R-:W-:Y:S05]  /*7880*/  EXIT ;  /* 0x000000000000794d */ /* 0x000fea0003800000 */
.L_x_12444:
[----:B------:R-:W0:Y:S02]  /*7890*/  I2F.S16 R0, R19 ;  /* 0x0000001300007306 */ /* 0x000e240000101400 */
[----:B0-----:R-:W-:-:S05]  /*78a0*/  F2FP.BF16.F32.PACK_AB R0, RZ, R0 ;  /* 0x00000000ff00723e */ /* 0x001fca00000010ff */
[----:B------:R-:W-:Y:S01]  /*78b0*/  STG.E.U16 desc[UR36][R2.64], R0 ;  /* 0x0000000002007986 */ /* 0x000fe2000c101524 */
[----:B------:R-:W-:Y:S05]  /*78c0*/  EXIT ;  /* 0x000000000000794d */ /* 0x000fea0003800000 */
.L_x_12453:
        /* <DEDUP_REMOVED lines=11> */
.L_x_20884:


//--------------------- .text._ZN2at6native18elementwise_kernelILi128ELi4EZNS0_22gpu_kernel_impl_nocastINS0_13AUnaryFunctorIsssZZZNS0_18lshift_kernel_cudaERNS_18TensorIteratorBaseEENKUlvE_clEvENKUlvE3_clEvEUlssE_EEEEvS5_RKT_EUliE_EEviT1_ --------------------------
	.section	.text._ZN2at6native18elementwise_kernelILi128ELi4EZNS0_22gpu_kernel_impl_nocastINS0_13AUnaryFunctorIsssZZZNS0_18lshift_kernel_cudaERNS_18TensorIteratorBaseEENKUlvE_clEvENKUlvE3_clEvEUlssE_EEEEvS5_RKT_EUliE_EEviT1_,"ax",@progbits
	.align	128
        .global         _ZN2at6native18elementwise_kernelILi128ELi4EZNS0_22gpu_kernel_impl_nocastINS0_13AUnaryFunctorIsssZZZNS0_18lshift_kernel_cudaERNS_18TensorIteratorBaseEENKUlvE_clEvENKUlvE3_clEvEUlssE_EEEEvS5_RKT_EUliE_EEviT1_
        .type           _ZN2at6native18elementwise_kernelILi128ELi4EZNS0_22gpu_kernel_impl_nocastINS0_13AUnaryFunctorIsssZZZNS0_18lshift_kernel_cudaERNS_18TensorIteratorBaseEENKUlvE_clEvENKUlvE3_clEvEUlssE_EEEEvS5_RKT_EUliE_EEviT1_,@function
        .size           _ZN2at6native18elementwise_kernelILi128ELi4EZNS0_22gpu_kernel_impl_nocastINS0_13AUnaryFunctorIsssZZZNS0_18lshift_kernel_cudaERNS_18TensorIteratorBaseEENKUlvE_clEvENKUlvE3_clEvEUlssE_EEEEvS5_RKT_EUliE_EEviT1_,(.L_x_20885 - _ZN2at6native18elementwise_kernelILi128ELi4EZNS0_22gpu_kernel_impl_nocastINS0_13AUnaryFunctorIsssZZZNS0_18lshift_kernel_cudaERNS_18TensorIteratorBaseEENKUlvE_clEvENKUlvE3_clEvEUlssE_EEEEvS5_RKT_EUliE_EEviT1_)
        .other          _ZN2at6native18elementwise_kernelILi128ELi4EZNS0_22gpu_kernel_impl_nocastINS0_13AUnaryFunctorIsssZZZNS0_18lshift_kernel_cudaERNS_18TensorIteratorBaseEENKUlvE_clEvENKUlvE3_clEvEUlssE_EEEEvS5_RKT_EUliE_EEviT1_,@"STO_CUDA_ENTRY STV_DEFAULT"
_ZN2at6native18elementwise_kernelILi128ELi4EZNS0_22gpu_kernel_impl_nocastINS0_13AUnaryFunctorIsssZZZNS0_18lshift_kernel_cudaERNS_18TensorIteratorBaseEENKUlvE_clEvENKUlvE3_clEvEUlssE_EEEEvS5_RKT_EUliE_EEviT1_:
.text._ZN2at6native18elementwise_kernelILi128ELi4EZNS0_22gpu_kernel_impl_nocastINS0_13AUnaryFunctorIsssZZZNS0_18lshift_kernel_cudaERNS_18TensorIteratorBaseEENKUlvE_clEvENKUlvE3_clEvEUlssE_EEEEvS5_RKT_EUliE_EEviT1_:
        /* <DEDUP_REMOVED lines=20> */
[----:B----4-:R-:W-:-:S04]  /*0140*/  SHF.L.U32 R2, R0, R5, RZ ;  /* 0x0000000500027219 */ /* 0x010fc800000006ff */
        /* <DEDUP_REMOVED lines=10> */
[----:B------:R-:W-:-:S04]  /*01f0*/  SHF.L.U32 R2, R0, R5, RZ ;  /* 0x0000000500027219 */ /* 0x000fc800000006ff */
[----:B------:R-:W-:-:S05]  /*0200*/  SEL R9, R2, RZ, !P0 ;  /* 0x000000ff02097207 */ /* 0x000fca0004000000 */
[----:B0-----:R0:W-:Y:S02]  /*0210*/  STG.E.U16 desc[UR6][R6.64], R9 ;  /* 0x0000000906007986 */ /* 0x0011e4000c101506 */
.L_x_12457:
[----:B------:R-:W-:-:S13]  /*0220*/  ISETP.GE.AND P0, PT, R3, UR4, PT ;  /* 0x0000000403007c0c */ /* 0x000fda000bf06270 */
[----:B------:R-:W-:Y:S05]  /*0230*/  @P0 BREAK.RELIABLE B1 ;  /* 0x0000000000010942 */ /* 0x000fea0003800100 */
[----:B------:R-:W-:Y:S05]  /*0240*/  @P0 BRA `(.L_x_12458) ;  /* 0x0000000000240947 */ /* 0x000fea0003800000 */
[----:B------:R-:W-:Y:S05]  /*0250*/  BSYNC.RELIABLE B1 ;  /* 0x0000000000017941 */ /* 0x000fea0003800100 */
.L_x_12456:
[----:B------:R-:W1:Y:S02]  /*0260*/  LDC.64 R4, c[0x0][0x588] ;  /* 0x00016200ff047b82 */ /* 0x000e640000000a00 */
[----:B-1----:R-:W2:Y:S06]  /*0270*/  LDG.E.U16 R5, desc[UR6][R4.64] ;  /* 0x0000000604057981 */ /* 0x002eac000c1e1500 */
[----:B0-----:R-:W0:Y:S01]  /*0280*/  LDC.64 R6, c[0x0][0x580] ;  /* 0x00016000ff067b82 */ /* 0x001e220000000a00 */
[----:B------:R-:W-:Y:S02]  /*0290*/  IADD3 R3, PT, PT, R3, 0x80, RZ ;  /* 0x0000008003037810 */ /* 0x000fe40007ffe0ff */
[----:B--2---:R-:W-:-:S02]  /*02a0*/  ISETP.GT.U32.AND P0, PT, R5, 0xf, PT ;  /* 0x0000000f0500780c */ /* 0x004fc40003f04070 */
[----:B----4-:R-:W-:-:S04]  /*02b0*/  SHF.L.U32 R2, R0, R5, RZ ;  /* 0x0000000500027219 */ /* 0x010fc800000006ff */
[----:B------:R-:W-:-:S05]  /*02c0*/  SEL R9, R2, RZ, !P0 ;  /* 0x000000ff02097207 */ /* 0x000fca0004000000 */
[----:B0-----:R1:W-:Y:S02]  /*02d0*/  STG.E.U16 desc[UR6][R6.64], R9 ;  /* 0x0000000906007986 */ /* 0x0013e4000c101506 */
.L_x_12458:
[----:B------:R-:W-:Y:S05]  /*02e0*/  BSYNC.RECONVERGENT B0 ;  /* 0x0000000000007941 */ /* 0x000fea0003800200 */
.L_x_12455:
[----:B------:R-:W-:Y:S05]  /*02f0*/  WARPSYNC.ALL ;  /* 0x0000000000007948 */ /* 0x000fea0003800000 */
[----:B------:R-:W-:-:S13]  /*0300*/  ISETP.GE.AND P0, PT, R3, UR4, PT ;  /* 0x0000000403007c0c */ /* 0x000fda000bf06270 */
[----:B------:R-:W-:Y:S05]  /*0310*/  @P0 EXIT ;  /* 0x000000000000094d */ /* 0x000fea0003800000 */
[----:B------:R-:W2:Y:S02]  /*0320*/  LDC.64 R2, c[0x0][0x588] ;  /* 0x00016200ff027b82 */ /* 0x000ea40000000a00 */
[----:B--2---:R-:W2:Y:S06]  /*0330*/  LDG.E.U16 R3, desc[UR6][R2.64] ;  /* 0x0000000602037981 */ /* 0x004eac000c1e1500 */
[----:B------:R-:W3:Y:S01]  /*0340*/  LDC.64 R4, c[0x0][0x580] ;  /* 0x00016000ff047b82 */ /* 0x000ee20000000a00 */
[----:B--2---:R-:W-:Y:S02]  /*0350*/  ISETP.GT.U32.AND P0, PT, R3, 0xf, PT ;  /* 0x0000000f0300780c */ /* 0x004fe40003f04070 */
[----:B----4-:R-:W-:-:S04]  /*0360*/  SHF.L.U32 R0, R0, R3, RZ ;  /* 0x0000000300007219 */ /* 0x010fc800000006ff */
[----:B01----:R-:W-:-:S05]  /*0370*/  SEL R7, R0, RZ, !P0 ;  /* 0x000000ff00077207 */ /* 0x003fca0004000000 */
[----:B---3--:R-:W-:Y:S01]  /*0380*/  STG.E.U16 desc[UR6][R4.64], R7 ;  /* 0x0000000704007986 */ /* 0x008fe2000c101506 */
[----:B------:R-:W-:Y:S05]  /*0390*/  EXIT ;  /* 0x000000000000794d */ /* 0x000fea0003800000 */
.L_x_12454:
        /* <DEDUP_REMOVED lines=306> */
.L_x_12462:
        /* <DEDUP_REMOVED lines=8> */
[----:B----4-:R-:W-:-:S04]  /*1740*/  SHF.L.U32 R5, R0, R7, RZ ;  /* 0x0000000700057219 */ /* 0x010fc800000006ff */
[----:B------:R-:W-:Y:S02]  /*1750*/  SEL R5, R5, RZ, !P0 ;  /* 0x000000ff05057207 */ /* 0x000fe40004000000 */
[----:B------:R-:W-:-:S03]  /*1760*/  ISETP.GE.AND P0, PT, R3, UR4, PT ;  /* 0x0000000403007c0c */ /* 0x000fc6000bf06270 */
[----:B------:R0:W-:Y:S10]  /*1770*/  STG.E.U16 desc[UR6][R8.64], R5 ;  /* 0x0000000508007986 */ /* 0x0001f4000c101506 */
        /* <DEDUP_REMOVED lines=300> */
.L_x_12464:
        /* <DEDUP_REMOVED lines=8> */
[----:B------:R-:W-:-:S04]  /*2ac0*/  SHF.L.U32 R5, R0, R7, RZ ;  /* 0x0000000700057219 */ /* 0x000fc800000006ff */
[----:B------:R-:W-:-:S05]  /*2ad0*/  SEL R5, R5, RZ, !P0 ;  /* 0x000000ff05057207 */ /* 0x000fca0004000000 */
[----:B------:R0:W-:Y:S02]  /*2ae0*/  STG.E.U16 desc[UR6][R8.64], R5 ;  /* 0x0000000508007986 */ /* 0x0001e4000c101506 */
.L_x_12461:
[----:B------:R-:W-:-:S13]  /*2af0*/  ISETP.GE.AND P0, PT, R3, UR4, PT ;  /* 0x0000000403007c0c */ /* 0x000fda000bf06270 */
[----:B------:R-:W-:Y:S05]  /*2b00*/  @P0 BREAK.RELIABLE B1 ;  /* 0x0000000000010942 */ /* 0x000fea0003800100 */
[----:B------:R-:W-:Y:S05]  /*2b10*/  @P0 BRA `(.L_x_12463) ;  /* 0x0000001000d80947 */ /* 0x000fea0003800000 */
[----:B------:R-:W-:Y:S05]  /*2b20*/  BSYNC.RELIABLE B1 ;  /* 0x0000000000017941 */ /* 0x000fea0003800100 */
.L_x_12460:
        /* <DEDUP_REMOVED lines=298> */
.L_x_12465:
[----:B------:R-:W0:Y:S02]  /*3dd0*/  LDCU.128 UR8, c[0x0][0x580] ;  /* 0x0000b000ff0877ac */ /* 0x000e240008000c00 */
[----:B0-----:R-:W-:-:S05]  /*3de0*/  IADD3 R6, P0, PT, R6, UR10, RZ ;  /* 0x0000000a06067c10 */ /* 0x001fca000ff1e0ff */
[----:B------:R-:W-:-:S06]  /*3df0*/  IMAD.X R7, RZ, RZ, UR11, P0 ;  /* 0x0000000bff077e24 */ /* 0x000fcc00080e06ff */
[----:B------:R-:W2:Y:S01]  /*3e00*/  LDG.E.U16 R7, desc[UR6][R6.64] ;  /* 0x0000000606077981 */ /* 0x000ea2000c1e1500 */
[----:B------:R-:W-:Y:S02]  /*3e10*/  IADD3 R8, P1, PT, R5, UR8, RZ ;  /* 0x0000000805087c10 */ /* 0x000fe4000ff3e0ff */
[----:B------:R-:W-:Y:S02]  /*3e20*/  IADD3 R3, PT, PT, R3, 0x80, RZ ;  /* 0x0000008003037810 */ /* 0x000fe40007ffe0ff */
[----:B------:R-:W-:Y:S02]  /*3e30*/  IADD3.X R9, PT, PT, RZ, UR9, RZ, P1, !PT ;  /* 0x00000009ff097c10 */ /* 0x000fe40008ffe4ff */
[----:B--2---:R-:W-:Y:S02]  /*3e40*/  ISETP.GT.U32.AND P0, PT, R7, 0xf, PT ;  /* 0x0000000f0700780c */ /* 0x004fe40003f04070 */
[----:B----4-:R-:W-:-:S04]  /*3e50*/  SHF.L.U32 R5, R0, R7, RZ ;  /* 0x0000000700057219 */ /* 0x010fc800000006ff */
[----:B------:R-:W-:-:S05]  /*3e60*/  SEL R5, R5, RZ, !P0 ;  /* 0x000000ff05057207 */ /* 0x000fca0004000000 */
[----:B------:R1:W-:Y:S02]  /*3e70*/  STG.E.U16 desc[UR6][R8.64], R5 ;  /* 0x0000000508007986 */ /* 0x0003e4000c101506 */
.L_x_12463:
[----:B------:R-:W-:Y:S05]  /*3e80*/  BSYNC.RECONVERGENT B0 ;  /* 0x0000000000007941 */ /* 0x000fea0003800200 */
.L_x_12459:
        /* <DEDUP_REMOVED lines=301> */
.L_x_12466:
[----:B------:R-:W0:Y:S02]  /*5160*/  LDCU.128 UR8, c[0x0][0x580] ;  /* 0x0000b000ff0877ac */ /* 0x000e240008000c00 */
[----:B0-----:R-:W-:-:S04]  /*5170*/  IADD3 R4, P0, PT, R4, UR10, RZ ;  /* 0x0000000a04047c10 */ /* 0x001fc8000ff1e0ff */
[----:B------:R-:W-:-:S06]  /*5180*/  IADD3.X R5, PT, PT, RZ, UR11, RZ, P0, !PT ;  /* 0x0000000bff057c10 */ /* 0x000fcc00087fe4ff */
[----:B------:R-:W2:Y:S01]  /*5190*/  LDG.E.U16 R5, desc[UR6][R4.64] ;  /* 0x0000000604057981 */ /* 0x000ea2000c1e1500 */
[----:B------:R-:W-:-:S04]  /*51a0*/  IADD3 R2, P1, PT, R3, UR8, RZ ;  /* 0x0000000803027c10 */ /* 0x000fc8000ff3e0ff */
[----:B------:R-:W-:Y:S02]  /*51b0*/  IADD3.X R3, PT, PT, RZ, UR9, RZ, P1, !PT ;  /* 0x00000009ff037c10 */ /* 0x000fe40008ffe4ff */
[----:B--2---:R-:W-:Y:S02]  /*51c0*/  ISETP.GT.U32.AND P0, PT, R5, 0xf, PT ;  /* 0x0000000f0500780c */ /* 0x004fe40003f04070 */
[----:B----4-:R-:W-:-:S04]  /*51d0*/  SHF.L.U32 R0, R0, R5, RZ ;  /* 0x0000000500007219 */ /* 0x010fc800000006ff */
[----:B------:R-:W-:-:S05]  /*51e0*/  SEL R7, R0, RZ, !P0 ;  /* 0x000000ff00077207 */ /* 0x000fca0004000000 */
[----:B------:R-:W-:Y:S01]  /*51f0*/  STG.E.U16 desc[UR6][R2.64], R7 ;  /* 0x0000000702007986 */ /* 0x000fe2000c101506 */
[----:B------:R-:W-:Y:S05]  /*5200*/  EXIT ;  /* 0x000000000000794d */ /* 0x000fea0003800000 */
.L_x_12467:
        /* <DEDUP_REMOVED lines=15> */
.L_x_20885:


//--------------------- .text._ZN2at6native27unrolled_elementwise_kernelINS0_13AUnaryFunctorIsssZZZNS0_18lshift_kernel_cudaERNS_18TensorIteratorBaseEENKUlvE_clEvENKUlvE3_clEvEUlssE_EESt5arrayIPcLm2EELi4E23TrivialOffsetCalculatorILi1EjESD_NS0_6memory15LoadWithoutCastENSE_16StoreWithoutCastEEEviT_T0_T2_T3_T4_T5_ --------------------------
	.section	.text._ZN2at6native27unrolled_elementwise_kernelINS0_13AUnaryFunctorIsssZZZNS0_18lshift_kernel_cudaERNS_18TensorIteratorBaseEENKUlvE_clEvENKUlvE3_clEvEUlssE_EESt5arrayIPcLm2EELi4E23TrivialOffsetCalculatorILi1EjESD_NS0_6memory15LoadWithoutCastENSE_16StoreWithoutCastEEEviT_T0_T2_T3_T4_T5_,"ax",@progbits
	.align	128
        .global         _ZN2at6native27unrolled_elementwise_kernelINS0_13AUnaryFunctorIsssZZZNS0_18lshift_kernel_cudaERNS_18TensorIteratorBaseEENKUlvE_clEvENKUlvE3_clEvEUlssE_EESt5arrayIPcLm2EELi4E23TrivialOffsetCalculatorILi1EjESD_NS0_6memory15LoadWithoutCastENSE_16StoreWithoutCastEEEviT_T0_T2_T3_T4_T5_
        .type           _ZN2at6native27unrolled_elementwise_kernelINS0_13AUnaryFunctorIsssZZZNS0_18lshift_kernel_cudaERNS_18TensorIteratorBaseEENKUlvE_clEvENKUlvE3_clEvEUlssE_EESt5arrayIPcLm2EELi4E23TrivialOffsetCalculatorILi1EjESD_NS0_6memory15LoadWithoutCastENSE_16StoreWithoutCastEEEviT_T0_T2_T3_T4_T5_,@function
        .size           _ZN2at6native27unrolled_elementwise_kernelINS0_13AUnaryFunctorIsssZZZNS0_18lshift_kernel_cudaERNS_18TensorIteratorBaseEENKUlvE_clEvENKUlvE3_clEvEUlssE_EESt5arrayIPcLm2EELi4E23TrivialOffsetCalculatorILi1EjESD_NS0_6memory15LoadWithoutCastENSE_16StoreWithoutCastEEEviT_T0_T2_T3_T4_T5_,(.L_x_20886 - _ZN2at6native27unrolled_elementwise_kernelINS0_13AUnaryFunctorIsssZZZNS0_18lshift_kernel_cudaERNS_18TensorIteratorBaseEENKUlvE_clEvENKUlvE3_clEvEUlssE_EESt5arrayIPcLm2EELi4E23TrivialOffsetCalculatorILi1EjESD_NS0_6memory15LoadWithoutCastENSE_16StoreWithoutCastEEEviT_T0_T2_T3_T4_T5_)
        .other          _ZN2at6native27unrolled_elementwise_kernelINS0_13AUnaryFunctorIsssZZZNS0_18lshift_kernel_cudaERNS_18TensorIteratorBaseEENKUlvE_clEvENKUlvE3_clEvEUlssE_EESt5arrayIPcLm2EELi4E23TrivialOffsetCalculatorILi1EjESD_NS0_6memory15LoadWithoutCastENSE_16StoreWithoutCastEEEviT_T0_T2_T3_T4_T5_,@"STO_CUDA_ENTRY STV_DEFAULT"
_ZN2at6native27unrolled_elementwise_kernelINS0_13AUnaryFunctorIsssZZZNS0_18lshift_kernel_cudaERNS_18TensorIteratorBaseEENKUlvE_clEvENKUlvE3_clEvEUlssE_EESt5arrayIPcLm2EELi4E23TrivialOffsetCalculatorILi1EjESD_NS0_6memory15LoadWithoutCastENSE_16StoreWithoutCastEEEviT_T0_T2_T3_T4_T5_:
.text._ZN2at6native27unrolled_elementwise_kernelINS0_13AUnaryFunctorIsssZZZNS0_18lshift_kernel_cudaERNS_18TensorIteratorBaseEENKUlvE_clEvENKUlvE3_clEvEUlssE_EESt5arrayIPcLm2EELi4E23TrivialOffsetCalculatorILi1EjESD_NS0_6memory15LoadWithoutCastENSE_16StoreWithoutCastEEEviT_T0_T2_T3_T4_T5_:
        /* <DEDUP_REMOVED lines=22> */
[----:B------:R-:W-:-:S05]  /*0160*/  @!P3 VIADD R13, R13, 0x80 ;  /* 0x000000800d0db836 */ /* 0x000fca0000000000 */
[----:B------:R-:W-:-:S13]  /*0170*/  ISETP.GE.AND P2, PT, R13, R2, PT ;  /* 0x000000020d00720c */ /* 0x000fda0003f46270 */
[----:B------:R-:W1:Y:S01]  /*0180*/  @!P2 LDC.64 R4, c[0x0][0x390] ;  /* 0x0000e400ff04ab82 */ /* 0x000e620000000a00 */
[--C-:B------:R-:W-:Y:S01]  /*0190*/  @!P2 IMAD R15, R0, 0x200, R13.reuse ;  /* 0x00000200000fa824 */ /* 0x100fe200078e020d */
[----:B------:R-:W-:Y:S01]  /*01a0*/  PRMT R13, RZ, 0x7610, R13 ;  /* 0x00007610ff0d7816 */ /* 0x000fe2000000000d */
[----:B--2---:R-:W-:-:S04]  /*01b0*/  @!P1 IMAD.WIDE.U32 R10, R17, 0x2, R10 ;  /* 0x00000002110a9825 */ /* 0x004fc800078e000a */
[----:B0-----:R-:W-:Y:S01]  /*01c0*/  @!P3 IMAD.WIDE.U32 R6, R19, 0x2, R6 ;  /* 0x000000021306b825 */ /* 0x001fe200078e0006 */
[----:B------:R-:W2:Y:S04]  /*01d0*/  @!P1 LDG.E.U16 R13, desc[UR4][R10.64] ;  /* 0x000000040a0d9981 */ /* 0x000ea8000c1e1500 */
[----:B------:R0:W4:Y:S01]  /*01e0*/  @!P3 LDG.E.U16 R14, desc[UR4][R6.64] ;  /* 0x00000004060eb981 */ /* 0x000122000c1e1500 */
[----:B-1----:R-:W-:Y:S01]  /*01f0*/  @!P2 IMAD.WIDE.U32 R4, R15, 0x2, R4 ;  /* 0x000000020f04a825 */ /* 0x002fe200078e0004 */
[----:B------:R-:W-:-:S06]  /*0200*/  PRMT R15, RZ, 0x7610, R15 ;  /* 0x00007610ff0f7816 */ /* 0x000fcc000000000f */
[----:B------:R1:W5:Y:S01]  /*0210*/  @!P2 LDG.E.U16 R15, desc[UR4][R4.64] ;  /* 0x00000004040fa981 */ /* 0x000362000c1e1500 */
[----:B------:R-:W0:Y:S01]  /*0220*/  LDC.U16 R16, c[0x0][0x386] ;  /* 0x0000e180ff107b82 */ /* 0x000e220000000400 */
[----:B------:R-:W-:Y:S01]  /*0230*/  ISETP.GE.AND P4, PT, R3, R2, PT ;  /* 0x000000020300720c */ /* 0x000fe20003f86270 */
[----:B------:R-:W-:Y:S04]  /*0240*/  BSSY.RECONVERGENT B0, `(.L_x_12468) ;  /* 0x0000027000007945 */ /* 0x000fe80003800200 */
[----:B------:R-:W-:Y:S01]  /*0250*/  BSSY.RELIABLE B1, `(.L_x_12469) ;  /* 0x000001f000017945 */ /* 0x000fe20003800100 */
[----:B---3--:R-:W-:-:S04]  /*0260*/  LOP3.LUT R9, R12, 0xffff, RZ, 0xc0, !PT ;  /* 0x0000ffff0c097812 */ /* 0x008fc800078ec0ff */
[----:B------:R-:W-:Y:S02]  /*0270*/  ISETP.GT.U32.AND P0, PT, R9, 0xf, PT ;  /* 0x0000000f0900780c */ /* 0x000fe40003f04070 */
[----:B0-----:R-:W-:-:S04]  /*0280*/  SHF.L.U32 R8, R16, R9, RZ ;  /* 0x0000000910087219 */ /* 0x001fc800000006ff */
[----:B------:R-:W-:Y:S02]  /*0290*/  SEL R7, R8, RZ, !P0 ;  /* 0x000000ff08077207 */ /* 0x000fe40004000000 */
[----:B--2---:R-:W-:Y:S02]  /*02a0*/  LOP3.LUT R13, R13, 0xffff, RZ, 0xc0, !PT ;  /* 0x0000ffff0d0d7812 */ /* 0x004fe400078ec0ff */
[----:B----4-:R-:W-:Y:S02]  /*02b0*/  LOP3.LUT R9, R14, 0xffff, RZ, 0xc0, !PT ;  /* 0x0000ffff0e097812 */ /* 0x010fe400078ec0ff */
[C---:B------:R-:W-:Y:S02]  /*02c0*/  SHF.L.U32 R6, R16.reuse, R13, RZ ;  /* 0x0000000d10067219 */ /* 0x040fe400000006ff */
[----:B-1----:R-:W-:Y:S02]  /*02d0*/  SHF.L.U32 R4, R16, R9, RZ ;  /* 0x0000000910047219 */ /* 0x002fe400000006ff */
[----:B------:R-:W-:-:S02]  /*02e0*/  ISETP.GT.U32.AND P1, PT, R13, 0xf, PT ;  /* 0x0000000f0d00780c */ /* 0x000fc40003f24070 */
[----:B------:R-:W-:Y:S02]  /*02f0*/  ISETP.GT.U32.AND P2, PT, R9, 0xf, PT ;  /* 0x0000000f0900780c */ /* 0x000fe40003f44070 */
[----:B------:R-:W-:Y:S02]  /*0300*/  SEL R9, R6, RZ, !P1 ;  /* 0x000000ff06097207 */ /* 0x000fe40004800000 */
[----:B-----5:R-:W-:-:S04]  /*0310*/  LOP3.LUT R15, R15, 0xffff, RZ, 0xc0, !PT ;  /* 0x0000ffff0f0f7812 */ /* 0x020fc800078ec0ff */
[----:B------:R-:W-:Y:S02]  /*0320*/  ISETP.GT.U32.AND P3, PT, R15, 0xf, PT ;  /* 0x0000000f0f00780c */ /* 0x000fe40003f64070 */
[----:B------:R-:W-:Y:S02]  /*0330*/  SHF.L.U32 R16, R16, R15, RZ ;  /* 0x0000000f10107219 */ /* 0x000fe400000006ff */
        /* <DEDUP_REMOVED lines=16> */
.L_x_12470:
[----:B------:R-:W-:Y:S05]  /*0440*/  BSYNC.RELIABLE B1 ;  /* 0x0000000000017941 */ /* 0x000fea0003800100 */
.L_x_12469:
[----:B------:R-:W-:-:S13]  /*0450*/  ISETP.GE.AND P0, PT, R3, R2, PT ;  /* 0x000000020300720c */ /* 0x000fda0003f06270 */
[----:B0-----:R-:W0:Y:S01]  /*0460*/  @!P0 LDC.64 R4, c[0x0][0x388] ;  /* 0x0000e200ff048b82 */ /* 0x001e220000000a00 */
[----:B------:R-:W-:Y:S02]  /*0470*/  @!P0 IMAD R7, R0, 0x200, R3 ;  /* 0x0000020000078824 */ /* 0x000fe400078e0203 */
[----:B------:R-:W-:Y:S02]  /*0480*/  @!P0 VIADD R3, R3, 0x80 ;  /* 0x0000008003038836 */ /* 0x000fe40000000000 */
[----:B0-----:R-:W-:-:S05]  /*0490*/  @!P0 IMAD.WIDE.U32 R4, R7, 0x2, R4 ;  /* 0x0000000207048825 */ /* 0x001fca00078e0004 */
[----:B------:R1:W-:Y:S02]  /*04a0*/  @!P0 STG.E.U16 desc[UR4][R4.64], R11 ;  /* 0x0000000b04008986 */ /* 0x0003e4000c101504 */
.L_x_12471:
[----:B------:R-:W-:Y:S05]  /*04b0*/  BSYNC.RECONVERGENT B0 ;  /* 0x0000000000007941 */ /* 0x000fea0003800200 */
.L_x_12468:
        /* <DEDUP_REMOVED lines=8> */
.L_x_12472:
        /* <DEDUP_REMOVED lines=12> */
.L_x_20886:


//--------------------- .text._ZN2at6native29vectorized_elementwise_kernelILi2ENS0_13AUnaryFunctorIsssZZZNS0_18lshift_kernel_cudaERNS_18TensorIteratorBaseEENKUlvE_clEvENKUlvE3_clEvEUlssE_EESt5arrayIPcLm2EEEEviT0_T1_ --------------------------
	.section	.text._ZN2at6native29vectorized_elementwise_kernelILi2ENS0_13AUnaryFunctorIsssZZZNS0_18lshift_kernel_cudaERNS_18TensorIteratorBaseEENKUlvE_clEvENKUlvE3_clEvEUlssE_EESt5arrayIPcLm2EEEEviT0_T1_,"ax",@progbits
	.align	128
        .global         _ZN2at6native29vectorized_elementwise_kernelILi2ENS0_13AUnaryFunctorIsssZZZNS0_18lshift_kernel_cudaERNS_18TensorIteratorBaseEENKUlvE_clEvENKUlvE3_clEvEUlssE_EESt5arrayIPcLm2EEEEviT0_T1_
        .type           _ZN2at6native29vectorized_elementwise_kernelILi2ENS0_13AUnaryFunctorIsssZZZNS0_18lshift_kernel_cudaERNS_18TensorIteratorBaseEENKUlvE_clEvENKUlvE3_clEvEUlssE_EESt5arrayIPcLm2EEEEviT0_T1_,@function
        .size           _ZN2at6native29vectorized_elementwise_kernelILi2ENS0_13AUnaryFunctorIsssZZZNS0_18lshift_kernel_cudaERNS_18TensorIteratorBaseEENKUlvE_clEvENKUlvE3_clEvEUlssE_EESt5arrayIPcLm2EEEEviT0_T1_,(.L_x_20887 - _ZN2at6native29vectorized_elementwise_kernelILi2ENS0_13AUnaryFunctorIsssZZZNS0_18lshift_kernel_cudaERNS_18TensorIteratorBaseEENKUlvE_clEvENKUlvE3_clEvEUlssE_EESt5arrayIPcLm2EEEEviT0_T1_)
        .other          _ZN2at6native29vectorized_elementwise_kernelILi2ENS0_13AUnaryFunctorIsssZZZNS0_18lshift_kernel_cudaERNS_18TensorIteratorBaseEENKUlvE_clEvENKUlvE3_clEvEUlssE_EESt5arrayIPcLm2EEEEviT0_T1_,@"STO_CUDA_ENTRY STV_DEFAULT"
_ZN2at6native29vectorized_elementwise_kernelILi2ENS0_13AUnaryFunctorIsssZZZNS0_18lshift_kernel_cudaERNS_18TensorIteratorBaseEENKUlvE_clEvENKUlvE3_clEvEUlssE_EESt5arrayIPcLm2EEEEviT0_T1_:
.text._ZN2at6native29vectorized_elementwise_kernelILi2ENS0_13AUnaryFunctorIsssZZZNS0_18lshift_kernel_cudaERNS_18TensorIteratorBaseEENKUlvE_clEvENKUlvE3_clEvEUlssE_EESt5arrayIPcLm2EEEEviT0_T1_:
        /* <DEDUP_REMOVED lines=41> */
[----:B------:R-:W-:Y:S01]  /*0290*/  ISETP.GE.U32.AND P6, PT, R19, R16, PT ;  /* 0x000000101300720c */ /* 0x000fe20003fc6070 */
[----:B-1----:R-:W-:Y:S01]  /*02a0*/  @!P5 IMAD.WIDE.U32 R14, R20, 0x2, R14 ;  /* 0x00000002140ed825 */ /* 0x002fe200078e000e */
[----:B------:R-:W-:-:S11]  /*02b0*/  PRMT R22, RZ, 0x7610, R22 ;  /* 0x00007610ff167816 */ /* 0x000fd60000000016 */
[----:B------:R-:W1:Y:S01]  /*02c0*/  @!P6 LDC.64 R8, c[0x0][0x390] ;  /* 0x0000e400ff08eb82 */ /* 0x000e620000000a00 */
[----:B------:R-:W2:Y:S01]  /*02d0*/  @!P5 LDG.E.U16 R22, desc[UR4][R14.64] ;  /* 0x000000040e16d981 */ /* 0x000ea2000c1e1500 */
[----:B------:R-:W-:Y:S01]  /*02e0*/  PRMT R20, RZ, 0x7610, R20 ;  /* 0x00007610ff147816 */ /* 0x000fe20000000014 */
[----:B---3--:R-:W-:-:S04]  /*02f0*/  @!P4 IMAD.WIDE.U32 R12, R29, 0x2, R12 ;  /* 0x000000021d0cc825 */ /* 0x008fc800078e000c */
[----:B------:R-:W-:Y:S01]  /*0300*/  @!P6 IMAD.IADD R19, R0, 0x1, R19 ;  /* 0x000000010013e824 */ /* 0x000fe200078e0213 */
[----:B------:R3:W2:Y:S01]  /*0310*/  @!P4 LDG.E.U16 R20, desc[UR4][R12.64] ;  /* 0x000000040c14c981 */ /* 0x0006a2000c1e1500 */
[----:B-----5:R-:W-:Y:S01]  /*0320*/  @!P1 IMAD.WIDE.U32 R4, R23, 0x2, R4 ;  /* 0x0000000217049825 */ /* 0x020fe200078e0004 */
[----:B------:R-:W-:Y:S02]  /*0330*/  PRMT R23, RZ, 0x7610, R23 ;  /* 0x00007610ff177816 */ /* 0x000fe40000000017 */
[----:B------:R-:W-:Y:S01]  /*0340*/  PRMT R24, RZ, 0x7610, R24 ;  /* 0x00007610ff187816 */ /* 0x000fe20000000018 */
[----:B0-----:R-:W-:Y:S01]  /*0350*/  @!P2 IMAD.WIDE.U32 R2, R25, 0x2, R2 ;  /* 0x000000021902a825 */ /* 0x001fe200078e0002 */
[----:B------:R-:W-:-:S03]  /*0360*/  PRMT R25, RZ, 0x7610, R25 ;  /* 0x00007610ff197816 */ /* 0x000fc60000000019 */
[----:B----4-:R-:W-:Y:S01]  /*0370*/  @!P3 IMAD.WIDE.U32 R10, R27, 0x2, R10 ;  /* 0x000000021b0ab825 */ /* 0x010fe200078e000a */
[----:B---3--:R-:W-:Y:S01]  /*0380*/  PRMT R12, RZ, 0x7610, R12 ;  /* 0x00007610ff0c7816 */ /* 0x008fe2000000000c */
[----:B------:R0:W3:Y:S02]  /*0390*/  @!P2 LDG.E.U16 R23, desc[UR4][R2.64] ;  /* 0x000000040217a981 */ /* 0x0000e4000c1e1500 */
[----:B------:R-:W-:Y:S02]  /*03a0*/  @!P0 IMAD.WIDE.U32 R6, R21, 0x2, R6 ;  /* 0x0000000215068825 */ /* 0x000fe400078e0006 */
[----:B------:R-:W4:Y:S02]  /*03b0*/  @!P3 LDG.E.U16 R24, desc[UR4][R10.64] ;  /* 0x000000040a18b981 */ /* 0x000f24000c1e1500 */
[----:B-1----:R-:W-:Y:S01]  /*03c0*/  @!P6 IMAD.WIDE.U32 R14, R19, 0x2, R8 ;  /* 0x00000002130ee825 */ /* 0x002fe200078e0008 */
[----:B------:R-:W-:Y:S01]  /*03d0*/  PRMT R9, RZ, 0x7610, R9 ;  /* 0x00007610ff097816 */ /* 0x000fe20000000009 */
[----:B------:R-:W5:Y:S04]  /*03e0*/  @!P1 LDG.E.U16 R25, desc[UR4][R4.64] ;  /* 0x0000000404199981 */ /* 0x000f68000c1e1500 */
[----:B------:R-:W5:Y:S04]  /*03f0*/  @!P0 LDG.E.U16 R12, desc[UR4][R6.64] ;  /* 0x00000004060c8981 */ /* 0x000f68000c1e1500 */
[----:B------:R1:W5:Y:S01]  /*0400*/  @!P6 LDG.E.U16 R9, desc[UR4][R14.64] ;  /* 0x000000040e09e981 */ /* 0x000362000c1e1500 */
[----:B------:R-:W0:Y:S01]  /*0410*/  LDC.U16 R13, c[0x0][0x386] ;  /* 0x0000e180ff0d7b82 */ /* 0x000e220000000400 */
[----:B------:R-:W-:Y:S04]  /*0420*/  BSSY.RECONVERGENT B0, `(.L_x_12474) ;  /* 0x0000054000007945 */ /* 0x000fe80003800200 */
[----:B------:R-:W-:Y:S01]  /*0430*/  BSSY.RELIABLE B1, `(.L_x_12475) ;  /* 0x000004c000017945 */ /* 0x000fe20003800100 */
[----:B--2---:R-:W-:-:S04]  /*0440*/  LOP3.LUT R18, R18, 0xffff, RZ, 0xc0, !PT ;  /* 0x0000ffff12127812 */ /* 0x004fc800078ec0ff */
[----:B------:R-:W-:Y:S02]  /*0450*/  ISETP.GT.U32.AND P0, PT, R18, 0xf, PT ;  /* 0x0000000f1200780c */ /* 0x000fe40003f04070 */
[----:B0-----:R-:W-:-:S04]  /*0460*/  SHF.L.U32 R8, R13, R18, RZ ;  /* 0x000000120d087219 */ /* 0x001fc800000006ff */
[----:B------:R-:W-:Y:S02]  /*0470*/  SEL R8, R8, RZ, !P0 ;  /* 0x000000ff08087207 */ /* 0x000fe40004000000 */
[----:B------:R-:W-:-:S04]  /*0480*/  LOP3.LUT R22, R22, 0xffff, RZ, 0xc0, !PT ;  /* 0x0000ffff16167812 */ /* 0x000fc800078ec0ff */
[----:B------:R-:W-:Y:S02]  /*0490*/  ISETP.GT.U32.AND P6, PT, R22, 0xf, PT ;  /* 0x0000000f1600780c */ /* 0x000fe40003fc4070 */
[----:B------:R-:W-:-:S04]  /*04a0*/  SHF.L.U32 R2, R13, R22, RZ ;  /* 0x000000160d027219 */ /* 0x000fc800000006ff */
[----:B-1----:R-:W-:Y:S02]  /*04b0*/  SEL R15, R2, RZ, !P6 ;  /* 0x000000ff020f7207 */ /* 0x002fe40007000000 */
[----:B------:R-:W-:Y:S02]  /*04c0*/  ISETP.GE.U32.AND P6, PT, R17, R16, PT ;  /* 0x000000101100720c */ /* 0x000fe40003fc6070 */
[----:B------:R-:W-:Y:S02]  /*04d0*/  LOP3.LUT R20, R20, 0xffff, RZ, 0xc0, !PT ;  /* 0x0000ffff14147812 */ /* 0x000fe400078ec0ff */
[----:B---3--:R-:W-:Y:S02]  /*04e0*/  LOP3.LUT R4, R23, 0xffff, RZ, 0xc0, !PT ;  /* 0x0000ffff17047812 */ /* 0x008fe400078ec0ff */
[----:B----4-:R-:W-:Y:S02]  /*04f0*/  LOP3.LUT R24, R24, 0xffff, RZ, 0xc0, !PT ;  /* 0x0000ffff18187812 */ /* 0x010fe400078ec0ff */
[----:B-----5:R-:W-:-:S02]  /*0500*/  LOP3.LUT R10, R25, 0xffff, RZ, 0xc0, !PT ;  /* 0x0000ffff190a7812 */ /* 0x020fc400078ec0ff */
[----:B------:R-:W-:Y:S02]  /*0510*/  LOP3.LUT R12, R12, 0xffff, RZ, 0xc0, !PT ;  /* 0x0000ffff0c0c7812 */ /* 0x000fe400078ec0ff */
[----:B------:R-:W-:Y:S02]  /*0520*/  ISETP.GT.U32.AND P3, PT, R4, 0xf, PT ;  /* 0x0000000f0400780c */ /* 0x000fe40003f64070 */
[----:B------:R-:W-:Y:S02]  /*0530*/  LOP3.LUT R14, R9, 0xffff, RZ, 0xc0, !PT ;  /* 0x0000ffff090e7812 */ /* 0x000fe400078ec0ff */
[C---:B------:R-:W-:Y:S02]  /*0540*/  SHF.L.U32 R5, R13.reuse, R4, RZ ;  /* 0x000000040d057219 */ /* 0x040fe400000006ff */
[C---:B------:R-:W-:Y:S02]  /*0550*/  SHF.L.U32 R7, R13.reuse, R20, RZ ;  /* 0x000000140d077219 */ /* 0x040fe400000006ff */
[----:B------:R-:W-:-:S02]  /*0560*/  SHF.L.U32 R6, R13, R24, RZ ;  /* 0x000000180d067219 */ /* 0x000fc400000006ff */
[C---:B------:R-:W-:Y:S02]  /*0570*/  SHF.L.U32 R3, R13.reuse, R10, RZ ;  /* 0x0000000a0d037219 */ /* 0x040fe400000006ff */
[----:B------:R-:W-:Y:S02]  /*0580*/  SHF.L.U32 R4, R13, R12, RZ ;  /* 0x0000000c0d047219 */ /* 0x000fe400000006ff */
[----:B------:R-:W-:Y:S02]  /*0590*/  ISETP.GT.U32.AND P5, PT, R20, 0xf, PT ;  /* 0x0000000f1400780c */ /* 0x000fe40003fa4070 */
[----:B------:R-:W-:Y:S02]  /*05a0*/  ISETP.GT.U32.AND P4, PT, R24, 0xf, PT ;  /* 0x0000000f1800780c */ /* 0x000fe40003f84070 */
[----:B------:R-:W-:Y:S02]  /*05b0*/  ISETP.GT.U32.AND P2, PT, R10, 0xf, PT ;  /* 0x0000000f0a00780c */ /* 0x000fe40003f44070 */
[----:B------:R-:W-:-:S02]  /*05c0*/  ISETP.GT.U32.AND P1, PT, R12, 0xf, PT ;  /* 0x0000000f0c00780c */ /* 0x000fc40003f24070 */
[----:B------:R-:W-:Y:S02]  /*05d0*/  ISETP.GT.U32.AND P0, PT, R14, 0xf, PT ;  /* 0x0000000f0e00780c */ /* 0x000fe40003f04070 */
[----:B------:R-:W-:Y:S02]  /*05e0*/  SHF.L.U32 R13, R13, R14, RZ ;  /* 0x0000000e0d0d7219 */ /* 0x000fe400000006ff */
[----:B------:R-:W-:Y:S02]  /*05f0*/  SEL R7, R7, RZ, !P5 ;  /* 0x000000ff07077207 */ /* 0x000fe40006800000 */
[----:B------:R-:W-:Y:S02]  /*0600*/  SEL R6, R6, RZ, !P4 ;  /* 0x000000ff06067207 */ /* 0x000fe40006000000 */
[----:B------:R-:W-:Y:S02]  /*0610*/  SEL R5, R5, RZ, !P3 ;  /* 0x000000ff05057207 */ /* 0x000fe40005800000 */
[----:B------:R-:W-:-:S02]  /*0620*/  SEL R3, R3, RZ, !P2 ;  /* 0x000000ff03037207 */ /* 0x000fc40005000000 */
        /* <DEDUP_REMOVED lines=15> */
.L_x_12476:
[----:B------:R-:W-:-:S13]  /*0720*/  ISETP.GE.U32.AND P0, PT, R17, R16, PT ;  /* 0x000000101100720c */ /* 0x000fda0003f06070 */
[----:B------:R-:W-:Y:S05]  /*0730*/  @P0 BRA `(.L_x_12478) ;  /* 0x0000000000300947 */ /* 0x000fea0003800000 */
[----:B0-----:R-:W0:Y:S01]  /*0740*/  LDC.64 R8, c[0x0][0x388] ;  /* 0x0000e200ff087b82 */ /* 0x001e220000000a00 */
[----:B------:R-:W-:Y:S02]  /*0750*/  IMAD.IADD R11, R0, 0x1, R17 ;  /* 0x00000001000b7824 */ /* 0x000fe400078e0211 */
[----:B------:R-:W-:Y:S02]  /*0760*/  VIADD R17, R17, 0x80 ;  /* 0x0000008011117836 */ /* 0x000fe40000000000 */
[----:B0-----:R-:W-:-:S05]  /*0770*/  IMAD.WIDE.U32 R8, R11, 0x2, R8 ;  /* 0x000000020b087825 */ /* 0x001fca00078e0008 */
[----:B------:R1:W-:Y:S02]  /*0780*/  STG.E.U16 desc[UR4][R8.64], R7 ;  /* 0x0000000708007986 */ /* 0x0003e4000c101504 */
.L_x_12477:
[----:B------:R-:W-:-:S13]  /*0790*/  ISETP.GE.U32.AND P0, PT, R17, R16, PT ;  /* 0x000000101100720c */ /* 0x000fda0003f06070 */
[----:B------:R-:W-:Y:S05]  /*07a0*/  @P0 BRA `(.L_x_12479) ;  /* 0x0000000000300947 */ /* 0x000fea0003800000 */
[----:B01----:R-:W0:Y:S01]  /*07b0*/  LDC.64 R8, c[0x0][0x388] ;  /* 0x0000e200ff087b82 */ /* 0x003e220000000a00 */
[----:B------:R-:W-:Y:S02]  /*07c0*/  IMAD.IADD R7, R0, 0x1, R17 ;  /* 0x0000000100077824 */ /* 0x000fe400078e0211 */
[----:B------:R-:W-:Y:S02]  /*07d0*/  VIADD R17, R17, 0x80 ;  /* 0x0000008011117836 */ /* 0x000fe40000000000 */
[----:B0-----:R-:W-:-:S05]  /*07e0*/  IMAD.WIDE.U32 R8, R7, 0x2, R8 ;  /* 0x0000000207087825 */ /* 0x001fca00078e0008 */
[----:B------:R1:W-:Y:S02]  /*07f0*/  STG.E.U16 desc[UR4][R8.64], R6 ;  /* 0x0000000608007986 */ /* 0x0003e4000c101504 */
.L_x_12478:
[----:B------:R-:W-:-:S13]  /*0800*/  ISETP.GE.U32.AND P0, PT, R17, R16, PT ;  /* 0x000000101100720c */ /* 0x000fda0003f06070 */
[----:B------:R-:W-:Y:S05]  /*0810*/  @P0 BRA `(.L_x_12480) ;  /* 0x0000000000340947 */ /* 0x000fea0003800000 */
[----:B-1----:R-:W1:Y:S01]  /*0820*/  LDC.64 R6, c[0x0][0x388] ;  /* 0x0000e200ff067b82 */ /* 0x002e620000000a00 */
[----:B0-----:R-:W-:Y:S02]  /*0830*/  IMAD.IADD R9, R0, 0x1, R17 ;  /* 0x0000000100097824 */ /* 0x001fe400078e0211 */
[----:B------:R-:W-:Y:S02]  /*0840*/  VIADD R17, R17, 0x80 ;  /* 0x0000008011117836 */ /* 0x000fe40000000000 */
[----:B-1----:R-:W-:-:S05]  /*0850*/  IMAD.WIDE.U32 R6, R9, 0x2, R6 ;  /* 0x0000000209067825 */ /* 0x002fca00078e0006 */
[----:B------:R2:W-:Y:S02]  /*0860*/  STG.E.U16 desc[UR4][R6.64], R5 ;  /* 0x0000000506007986 */ /* 0x0005e4000c101504 */
.L_x_12479:
        /* <DEDUP_REMOVED lines=8> */
.L_x_12480:
[----:B------:R-:W-:Y:S05]  /*08f0*/  BSYNC.RELIABLE B1 ;  /* 0x0000000000017941 */ /* 0x000fea0003800100 */
.L_x_12475:
[----:B------:R-:W-:-:S13]  /*0900*/  ISETP.GE.U32.AND P0, PT, R17, R16, PT ;  /* 0x000000101100720c */ /* 0x000fda0003f06070 */
[----:B-12---:R-:W1:Y:S01]  /*0910*/  @!P0 LDC.64 R6, c[0x0][0x388] ;  /* 0x0000e200ff068b82 */ /* 0x006e620000000a00 */
[----:B------:R-:W-:Y:S02]  /*0920*/  @!P0 IMAD.IADD R3, R0, 0x1, R17 ;  /* 0x0000000100038824 */ /* 0x000fe400078e0211 */
[----:B------:R-:W-:Y:S02]  /*0930*/  @!P0 VIADD R17, R17, 0x80 ;  /* 0x0000008011118836 */ /* 0x000fe40000000000 */
[----:B-1----:R-:W-:-:S05]  /*0940*/  @!P0 IMAD.WIDE.U32 R6, R3, 0x2, R6 ;  /* 0x0000000203068825 */ /* 0x002fca00078e0006 */
[----:B------:R3:W-:Y:S02]  /*0950*/  @!P0 STG.E.U16 desc[UR4][R6.64], R4 ;  /* 0x0000000406008986 */ /* 0x0007e4000c101504 */
.L_x_12481:
[----:B------:R-:W-:Y:S05]  /*0960*/  BSYNC.RECONVERGENT B0 ;  /* 0x0000000000007941 */ /* 0x000fea0003800200 */
.L_x_12474:
        /* <DEDUP_REMOVED lines=8> */
.L_x_12473:
        /* <DEDUP_REMOVED lines=9> */
[----:B------:R-:W5:Y:S01]  /*0a80*/  LDG.E R11, desc[UR4][R6.64+0x600] ;  /* 0x00060004060b7981 */ /* 0x000f62000c1e1900 */
[----:B-1----:R-:W-:-:S04]  /*0a90*/  IMAD.WIDE.U32 R2, R0, 0x2, R2 ;  /* 0x0000000200027825 */ /* 0x002fc800078e0002 */
[----:B------:R-:W-:Y:S01]  /*0aa0*/  IMAD.WIDE.U32 R2, R5, 0x4, R2 ;  /* 0x0000000405027825 */ /* 0x000fe200078e0002 */
[C---:B--2---:R-:W-:Y:S02]  /*0ab0*/  LOP3.LUT R13, R8.reuse, 0xffff, RZ, 0xc0, !PT ;  /* 0x0000ffff080d7812 */ /* 0x044fe400078ec0ff */
[----:B------:R-:W-:Y:S02]  /*0ac0*/  PRMT R8, R8, 0x7732, RZ ;  /* 0x0000773208087816 */ /* 0x000fe400000000ff */
[C---:B---3--:R-:W-:Y:S02]  /*0ad0*/  LOP3.LUT R15, R9.reuse, 0xffff, RZ, 0xc0, !PT ;  /* 0x0000ffff090f7812 */ /* 0x048fe400078ec0ff */
[----:B------:R-:W-:Y:S02]  /*0ae0*/  PRMT R12, R9, 0x7732, RZ ;  /* 0x00007732090c7816 */ /* 0x000fe400000000ff */
[C---:B----4-:R-:W-:Y:S02]  /*0af0*/  LOP3.LUT R9, R10.reuse, 0xffff, RZ, 0xc0, !PT ;  /* 0x0000ffff0a097812 */ /* 0x050fe400078ec0ff */
[----:B------:R-:W-:-:S02]  /*0b00*/  PRMT R10, R10, 0x7732, RZ ;  /* 0x000077320a0a7816 */ /* 0x000fc400000000ff */
[C---:B-----5:R-:W-:Y:S02]  /*0b10*/  LOP3.LUT R17, R11.reuse, 0xffff, RZ, 0xc0, !PT ;  /* 0x0000ffff0b117812 */ /* 0x060fe400078ec0ff */
[----:B------:R-:W-:Y:S01]  /*0b20*/  PRMT R19, R11, 0x7732, RZ ;  /* 0x000077320b137816 */ /* 0x000fe200000000ff */
[----:B------:R-:W-:Y:S01]  /*0b30*/  IMAD.MOV.U32 R11, RZ, RZ, R8 ;  /* 0x000000ffff0b7224 */ /* 0x000fe200078e0008 */
[----:B------:R-:W-:Y:S02]  /*0b40*/  ISETP.GT.U32.AND P4, PT, R13, 0xf, PT ;  /* 0x0000000f0d00780c */ /* 0x000fe40003f84070 */
[C---:B0-----:R-:W-:Y:S01]  /*0b50*/  SHF.L.U32 R0, R4.reuse, R13, RZ ;  /* 0x0000000d04007219 */ /* 0x041fe200000006ff */
[----:B------:R-:W-:Y:S01]  /*0b60*/  IMAD.MOV.U32 R13, RZ, RZ, R12 ;  /* 0x000000ffff0d7224 */ /* 0x000fe200078e000c */
[----:B------:R-:W-:Y:S02]  /*0b70*/  ISETP.GT.U32.AND P3, PT, R15, 0xf, PT ;  /* 0x0000000f0f00780c */ /* 0x000fe40003f64070 */
[----:B------:R-:W-:Y:S01]  /*0b80*/  SHF.L.U32 R7, R4, R15, RZ ;  /* 0x0000000f04077219 */ /* 0x000fe200000006ff */
[----:B------:R-:W-:Y:S01]  /*0b90*/  IMAD.MOV.U32 R15, RZ, RZ, R10 ;  /* 0x000000ffff0f7224 */ /* 0x000fe200078e000a */
[----:B------:R-:W-:-:S02]  /*0ba0*/  ISETP.GT.U32.AND P2, PT, R9, 0xf, PT ;  /* 0x0000000f0900780c */ /* 0x000fc40003f44070 */
[----:B------:R-:W-:Y:S02]  /*0bb0*/  SEL R0, R0, RZ, !P4 ;  /* 0x000000ff00007207 */ /* 0x000fe40006000000 */
[C---:B------:R-:W-:Y:S02]  /*0bc0*/  SHF.L.U32 R9, R4.reuse, R9, RZ ;  /* 0x0000000904097219 */ /* 0x040fe400000006ff */
[----:B------:R-:W-:Y:S02]  /*0bd0*/  ISETP.GT.U32.AND P0, PT, R11, 0xf, PT ;  /* 0x0000000f0b00780c */ /* 0x000fe40003f04070 */
[C---:B------:R-:W-:Y:S02]  /*0be0*/  SHF.L.U32 R6, R4.reuse, R11, RZ ;  /* 0x0000000b04067219 */ /* 0x040fe400000006ff */
[----:B------:R-:W-:Y:S02]  /*0bf0*/  ISETP.GT.U32.AND P4, PT, R13, 0xf, PT ;  /* 0x0000000f0d00780c */ /* 0x000fe40003f84070 */
[----:B------:R-:W-:-:S02]  /*0c00*/  SHF.L.U32 R8, R4, R13, RZ ;  /* 0x0000000d04087219 */ /* 0x000fc400000006ff */
[----:B------:R-:W-:Y:S02]  /*0c10*/  ISETP.GT.U32.AND P1, PT, R17, 0xf, PT ;  /* 0x0000000f1100780c */ /* 0x000fe40003f24070 */
[C---:B------:R-:W-:Y:S02]  /*0c20*/  SHF.L.U32 R12, R4.reuse, R17, RZ ;  /* 0x00000011040c7219 */ /* 0x040fe400000006ff */
[----:B------:R-:W-:Y:S02]  /*0c30*/  ISETP.GT.U32.AND P5, PT, R15, 0xf, PT ;  /* 0x0000000f0f00780c */ /* 0x000fe40003fa4070 */
[C---:B------:R-:W-:Y:S02]  /*0c40*/  SHF.L.U32 R11, R4.reuse, R15, RZ ;  /* 0x0000000f040b7219 */ /* 0x040fe400000006ff */
[----:B------:R-:W-:Y:S02]  /*0c50*/  ISETP.GT.U32.AND P6, PT, R19, 0xf, PT ;  /* 0x0000000f1300780c */ /* 0x000fe40003fc4070 */
[----:B------:R-:W-:-:S02]  /*0c60*/  SHF.L.U32 R13, R4, R19, RZ ;  /* 0x00000013040d7219 */ /* 0x000fc400000006ff */
[----:B------:R-:W-:Y:S02]  /*0c70*/  SEL R4, R7, RZ, !P3 ;  /* 0x000000ff07047207 */ /* 0x000fe40005800000 */
[----:B------:R-:W-:Y:S02]  /*0c80*/  SEL R10, R9, RZ, !P2 ;  /* 0x000000ff090a7207 */ /* 0x000fe40005000000 */
[----:B------:R-:W-:Y:S02]  /*0c90*/  SEL R12, R12, RZ, !P1 ;  /* 0x000000ff0c0c7207 */ /* 0x000fe40004800000 */
[----:B------:R-:W-:Y:S02]  /*0ca0*/  SEL R7, R6, RZ, !P0 ;  /* 0x000000ff06077207 */ /* 0x000fe40004000000 */
[----:B------:R-:W-:Y:S02]  /*0cb0*/  SEL R9, R8, RZ, !P4 ;  /* 0x000000ff08097207 */ /* 0x000fe40006000000 */
[----:B------:R-:W-:-:S02]  /*0cc0*/  SEL R11, R11, RZ, !P5 ;  /* 0x000000ff0b0b7207 */ /* 0x000fc40006800000 */
[----:B------:R-:W-:Y:S02]  /*0cd0*/  SEL R13, R13, RZ, !P6 ;  /* 0x000000ff0d0d7207 */ /* 0x000fe40007000000 */
[----:B------:R-:W-:Y:S02]  /*0ce0*/  PRMT R7, R0, 0x5410, R7 ;  /* 0x0000541000077816 */ /* 0x000fe40000000007 */
[----:B------:R-:W-:Y:S02]  /*0cf0*/  PRMT R9, R4, 0x5410, R9 ;  /* 0x0000541004097816 */ /* 0x000fe40000000009 */
[----:B------:R-:W-:Y:S01]  /*0d00*/  PRMT R11, R10, 0x5410, R11 ;  /* 0x000054100a0b7816 */ /* 0x000fe2000000000b */
[----:B------:R-:W-:Y:S01]  /*0d10*/  STG.E desc[UR4][R2.64], R7 ;  /* 0x0000000702007986 */ /* 0x000fe2000c101904 */
[----:B------:R-:W-:-:S03]  /*0d20*/  PRMT R13, R12, 0x5410, R13 ;  /* 0x000054100c0d7816 */ /* 0x000fc6000000000d */
[----:B------:R-:W-:Y:S04]  /*0d30*/  STG.E desc[UR4][R2.64+0x200], R9 ;  /* 0x0002000902007986 */ /* 0x000fe8000c101904 */
[----:B------:R-:W-:Y:S04]  /*0d40*/  STG.E desc[UR4][R2.64+0x400], R11 ;  /* 0x0004000b02007986 */ /* 0x000fe8000c101904 */
[----:B------:R-:W-:Y:S01]  /*0d50*/  STG.E desc[UR4][R2.64+0x600], R13 ;  /* 0x0006000d02007986 */ /* 0x000fe2000c101904 */
[----:B------:R-:W-:Y:S05]  /*0d60*/  EXIT ;  /* 0x000000000000794d */ /* 0x000fea0003800000 */
.L_x_12482:
        /* <DEDUP_REMOVED lines=9> */
.L_x_20887:


//--------------------- .text._ZN2at6native29vectorized_elementwise_kernelILi4ENS0_13AUnaryFunctorIsssZZZNS0_18lshift_kernel_cudaERNS_18TensorIteratorBaseEENKUlvE_clEvENKUlvE3_clEvEUlssE_EESt5arrayIPcLm2EEEEviT0_T1_ --------------------------
	.section	.text._ZN2at6native29vectorized_elementwise_kernelILi4ENS0_13AUnaryFunctorIsssZZZNS0_18lshift_kernel_cudaERNS_18TensorIteratorBaseEENKUlvE_clEvENKUlvE3_clEvEUlssE_EESt5arrayIPcLm2EEEEviT0_T1_,"ax",@progbits
	.align	128
        .global         _ZN2at6native29vectorized_elementwise_kernelILi4ENS0_13AUnaryFunctorIsssZZZNS0_18lshift_kernel_cudaERNS_18TensorIteratorBaseEENKUlvE_clEvENKUlvE3_clEvEUlssE_EESt5arrayIPcLm2EEEEviT0_T1_
        .type           _ZN2at6native29vectorized_elementwise_kernelILi4ENS0_13AUnaryFunctorIsssZZZNS0_18lshift_kernel_cudaERNS_18TensorIteratorBaseEENKUlvE_clEvENKUlvE3_clEvEUlssE_EESt5arrayIPcLm2EEEEviT0_T1_,@function
        .size           _ZN2at6native29vectorized_elementwise_kernelILi4ENS0_13AUnaryFunctorIsssZZZNS0_18lshift_kernel_cudaERNS_18TensorIteratorBaseEENKUlvE_clEvENKUlvE3_clEvEUlssE_EESt5arrayIPcLm2EEEEviT0_T1_,(.L_x_20888 - _ZN2at6native29vectorized_elementwise_kernelILi4ENS0_13AUnaryFunctorIsssZZZNS0_18lshift_kernel_cudaERNS_18TensorIteratorBaseEENKUlvE_clEvENKUlvE3_clEvEUlssE_EESt5arrayIPcLm2EEEEviT0_T1_)
        .other          _ZN2at6native29vectorized_elementwise_kernelILi4ENS0_13AUnaryFunctorIsssZZZNS0_18lshift_kernel_cudaERNS_18TensorIteratorBaseEENKUlvE_clEvENKUlvE3_clEvEUlssE_EESt5arrayIPcLm2EEEEviT0_T1_,@"STO_CUDA_ENTRY STV_DEFAULT"
_ZN2at6native29vectorized_elementwise_kernelILi4ENS0_13AUnaryFunctorIsssZZZNS0_18lshift_kernel_cudaERNS_18TensorIteratorBaseEENKUlvE_clEvENKUlvE3_clEvEUlssE_EESt5arrayIPcLm2EEEEviT0_T1_:
.text._ZN2at6native29vectorized_elementwise_kernelILi4ENS0_13AUnaryFunctorIsssZZZNS0_18lshift_kernel_cudaERNS_18TensorIteratorBaseEENKUlvE_clEvENKUlvE3_clEvEUlssE_EESt5arrayIPcLm2EEEEviT0_T1_:
        /* <DEDUP_REMOVED lines=114> */
.L_x_12486:
[----:B------:R-:W-:-:S13]  /*0720*/  ISETP.GE.U32.AND P0, PT, R17, R16, PT ;  /* 0x000000101100720c */ /* 0x000fda0003f06070 */
[----:B------:R-:W-:Y:S05]  /*0730*/  @P0 BRA `(.L_x_12488) ;  /* 0x0000000000300947 */ /* 0x000fea0003800000 */
[----:B0-----:R-:W0:Y:S01]  /*0740*/  LDC.64 R8, c[0x0][0x388] ;  /* 0x0000e200ff087b82 */ /* 0x001e220000000a00 */
[----:B------:R-:W-:Y:S02]  /*0750*/  IMAD.IADD R11, R0, 0x1, R17 ;  /* 0x00000001000b7824 */ /* 0x000fe400078e0211 */
[----:B------:R-:W-:Y:S02]  /*0760*/  VIADD R17, R17, 0x80 ;  /* 0x0000008011117836 */ /* 0x000fe40000000000 */
[----:B0-----:R-:W-:-:S05]  /*0770*/  IMAD.WIDE.U32 R8, R11, 0x2, R8 ;  /* 0x000000020b087825 */ /* 0x001fca00078e0008 */
[----:B------:R1:W-:Y:S02]  /*0780*/  STG.E.U16 desc[UR4][R8.64], R7 ;  /* 0x0000000708007986 */ /* 0x0003e4000c101504 */
.L_x_12487:
[----:B------:R-:W-:-:S13]  /*0790*/  ISETP.GE.U32.AND P0, PT, R17, R16, PT ;  /* 0x000000101100720c */ /* 0x000fda0003f06070 */
[----:B------:R-:W-:Y:S05]  /*07a0*/  @P0 BRA `(.L_x_12489) ;  /* 0x0000000000300947 */ /* 0x000fea0003800000 */
[----:B01----:R-:W0:Y:S01]  /*07b0*/  LDC.64 R8, c[0x0][0x388] ;  /* 0x0000e200ff087b82 */ /* 0x003e220000000a00 */
[----:B------:R-:W-:Y:S02]  /*07c0*/  IMAD.IADD R7, R0, 0x1, R17 ;  /* 0x0000000100077824 */ /* 0x000fe400078e0211 */
[----:B------:R-:W-:Y:S02]  /*07d0*/  VIADD R17, R17, 0x80 ;  /* 0x0000008011117836 */ /* 0x000fe40000000000 */
[----:B0-----:R-:W-:-:S05]  /*07e0*/  IMAD.WIDE.U32 R8, R7, 0x2, R8 ;  /* 0x0000000207087825 */ /* 0x001fca00078e0008 */
[----:B------:R1:W-:Y:S02]  /*07f0*/  STG.E.U16 desc[UR4][R8.64], R6 ;  /* 0x0000000608007986 */ /* 0x0003e4000c101504 */
.L_x_12488:
[----:B------:R-:W-:-:S13]  /*0800*/  ISETP.GE.U32.AND P0, PT, R17, R16, PT ;  /* 0x000000101100720c */ /* 0x000fda0003f06070 */
[----:B------:R-:W-:Y:S05]  /*0810*/  @P0 BRA `(.L_x_12490) ;  /* 0x0000000000340947 */ /* 0x000fea0003800000 */
[----:B-1----:R-:W1:Y:S01]  /*0820*/  LDC.64 R6, c[0x0][0x388] ;  /* 0x0000e200ff067b82 */ /* 0x002e620000000a00 */
[----:B0-----:R-:W-:Y:S02]  /*0830*/  IMAD.IADD R9, R0, 0x1, R17 ;  /* 0x0000000100097824 */ /* 0x001fe400078e0211 */
[----:B------:R-:W-:Y:S02]  /*0840*/  VIADD R17, R17, 0x80 ;  /* 0x0000008011117836 */ /* 0x000fe40000000000 */
[----:B-1----:R-:W-:-:S05]  /*0850*/  IMAD.WIDE.U32 R6, R9, 0x2, R6 ;  /* 0x0000000209067825 */ /* 0x002fca00078e0006 */
[----:B------:R2:W-:Y:S02]  /*0860*/  STG.E.U16 desc[UR4][R6.64], R5 ;  /* 0x0000000506007986 */ /* 0x0005e4000c101504 */
.L_x_12489:
        /* <DEDUP_REMOVED lines=8> */
.L_x_12490:
[----:B------:R-:W-:Y:S05]  /*08f0*/  BSYNC.RELIABLE B1 ;  /* 0x0000000000017941 */ /* 0x000fea0003800100 */
.L_x_12485:
[----:B------:R-:W-:-:S13]  /*0900*/  ISETP.GE.U32.AND P0, PT, R17, R16, PT ;  /* 0x000000101100720c */ /* 0x000fda0003f06070 */
[----:B-12---:R-:W1:Y:S01]  /*0910*/  @!P0 LDC.64 R6, c[0x0][0x388] ;  /* 0x0000e200ff068b82 */ /* 0x006e620000000a00 */
[----:B------:R-:W-:Y:S02]  /*0920*/  @!P0 IMAD.IADD R3, R0, 0x1, R17 ;  /* 0x0000000100038824 */ /* 0x000fe400078e0211 */
[----:B------:R-:W-:Y:S02]  /*0930*/  @!P0 VIADD R17, R17, 0x80 ;  /* 0x0000008011118836 */ /* 0x000fe40000000000 */
[----:B-1----:R-:W-:-:S05]  /*0940*/  @!P0 IMAD.WIDE.U32 R6, R3, 0x2, R6 ;  /* 0x0000000203068825 */ /* 0x002fca00078e0006 */
[----:B------:R3:W-:Y:S02]  /*0950*/  @!P0 STG.E.U16 desc[UR4][R6.64], R4 ;  /* 0x0000000406008986 */ /* 0x0007e4000c101504 */
.L_x_12491:
[----:B------:R-:W-:Y:S05]  /*0960*/  BSYNC.RECONVERGENT B0 ;  /* 0x0000000000007941 */ /* 0x000fea0003800200 */
.L_x_12484:
        /* <DEDUP_REMOVED lines=8> */
.L_x_12483:
[----:B------:R-:W0:Y:S01]  /*09f0*/  S2R R5, SR_TID.X ;  /* 0x0000000000057919 */ /* 0x000e220000002100 */
[----:B------:R-:W1:Y:S02]  /*0a00*/  LDC.64 R2, c[0x0][0x390] ;  /* 0x0000e400ff027b82 */ /* 0x000e640000000a00 */
[----:B-1----:R-:W-:-:S04]  /*0a10*/  IMAD.WIDE.U32 R2, R0, 0x2, R2 ;  /* 0x0000000200027825 */ /* 0x002fc800078e0002 */
[----:B0-----:R-:W-:-:S05]  /*0a20*/  IMAD.WIDE.U32 R6, R5, 0x8, R2 ;  /* 0x0000000805067825 */ /* 0x001fca00078e0002 */
[----:B------:R-:W2:Y:S04]  /*0a30*/  LDG.E.64 R2, desc[UR4][R6.64] ;  /* 0x0000000406027981 */ /* 0x000ea8000c1e1b00 */
[----:B------:R0:W3:Y:S01]  /*0a40*/  LDG.E.64 R8, desc[UR4][R6.64+0x400] ;  /* 0x0004000406087981 */ /* 0x0000e2000c1e1b00 */
[----:B------:R-:W1:Y:S01]  /*0a50*/  LDC.U16 R15, c[0x0][0x386] ;  /* 0x0000e180ff0f7b82 */ /* 0x000e620000000400 */
[C---:B--2---:R-:W-:Y:S02]  /*0a60*/  LOP3.LUT R4, R2.reuse, 0xffff, RZ, 0xc0, !PT ;  /* 0x0000ffff02047812 */ /* 0x044fe400078ec0ff */
[----:B------:R-:W-:Y:S02]  /*0a70*/  PRMT R13, R2, 0x7732, RZ ;  /* 0x00007732020d7816 */ /* 0x000fe400000000ff */
[----:B------:R-:W-:-:S02]  /*0a80*/  LOP3.LUT R10, R3, 0xffff, RZ, 0xc0, !PT ;  /* 0x0000ffff030a7812 */ /* 0x000fc400078ec0ff */
[----:B------:R-:W-:Y:S01]  /*0a90*/  PRMT R14, R3, 0x7732, RZ ;  /* 0x00007732030e7816 */ /* 0x000fe200000000ff */
[----:B0-----:R-:W-:Y:S01]  /*0aa0*/  IMAD.MOV.U32 R6, RZ, RZ, R13 ;  /* 0x000000ffff067224 */ /* 0x001fe200078e000d */
[----:B------:R-:W0:Y:S01]  /*0ab0*/  LDC.64 R2, c[0x0][0x388] ;  /* 0x0000e200ff027b82 */ /* 0x000e220000000a00 */
[C---:B---3--:R-:W-:Y:S02]  /*0ac0*/  PRMT R16, R8.reuse, 0x7732, RZ ;  /* 0x0000773208107816 */ /* 0x048fe400000000ff */
[C---:B------:R-:W-:Y:S02]  /*0ad0*/  LOP3.LUT R12, R9.reuse, 0xffff, RZ, 0xc0, !PT ;  /* 0x0000ffff090c7812 */ /* 0x040fe400078ec0ff */
[----:B------:R-:W-:Y:S01]  /*0ae0*/  PRMT R9, R9, 0x7732, RZ ;  /* 0x0000773209097816 */ /* 0x000fe200000000ff */
[----:B------:R-:W-:Y:S01]  /*0af0*/  IMAD.MOV.U32 R13, RZ, RZ, R16 ;  /* 0x000000ffff0d7224 */ /* 0x000fe200078e0010 */
[----:B------:R-:W-:Y:S01]  /*0b00*/  LOP3.LUT R11, R8, 0xffff, RZ, 0xc0, !PT ;  /* 0x0000ffff080b7812 */ /* 0x000fe200078ec0ff */
[----:B------:R-:W-:Y:S01]  /*0b10*/  IMAD.MOV.U32 R8, RZ, RZ, R14 ;  /* 0x000000ffff087224 */ /* 0x000fe200078e000e */
[----:B------:R-:W-:Y:S01]  /*0b20*/  ISETP.GT.U32.AND P6, PT, R4, 0xf, PT ;  /* 0x0000000f0400780c */ /* 0x000fe20003fc4070 */
[----:B------:R-:W-:Y:S01]  /*0b30*/  IMAD.MOV.U32 R14, RZ, RZ, R9 ;  /* 0x000000ffff0e7224 */ /* 0x000fe200078e0009 */
[----:B-1----:R-:W-:-:S02]  /*0b40*/  SHF.L.U32 R4, R15, R4, RZ ;  /* 0x000000040f047219 */ /* 0x002fc400000006ff */
[----:B------:R-:W-:Y:S02]  /*0b50*/  ISETP.GT.U32.AND P4, PT, R11, 0xf, PT ;  /* 0x0000000f0b00780c */ /* 0x000fe40003f84070 */
[C---:B------:R-:W-:Y:S02]  /*0b60*/  SHF.L.U32 R9, R15.reuse, R11, RZ ;  /* 0x0000000b0f097219 */ /* 0x040fe400000006ff */
[----:B------:R-:W-:Y:S02]  /*0b70*/  ISETP.GT.U32.AND P5, PT, R10, 0xf, PT ;  /* 0x0000000f0a00780c */ /* 0x000fe40003fa4070 */
[----:B------:R-:W-:Y:S02]  /*0b80*/  ISETP.GT.U32.AND P3, PT, R12, 0xf, PT ;  /* 0x0000000f0c00780c */ /* 0x000fe40003f64070 */
[----:B------:R-:W-:Y:S02]  /*0b90*/  SHF.L.U32 R7, R15, R10, RZ ;  /* 0x0000000a0f077219 */ /* 0x000fe400000006ff */
[----:B------:R-:W-:Y:S01]  /*0ba0*/  ISETP.GT.U32.AND P2, PT, R6, 0xf, PT ;  /* 0x0000000f0600780c */ /* 0x000fe20003f44070 */
[----:B0-----:R-:W-:Y:S01]  /*0bb0*/  IMAD.WIDE.U32 R2, R0, 0x2, R2 ;  /* 0x0000000200027825 */ /* 0x001fe200078e0002 */
[----:B------:R-:W-:-:S02]  /*0bc0*/  ISETP.GT.U32.AND P1, PT, R8, 0xf, PT ;  /* 0x0000000f0800780c */ /* 0x000fc40003f24070 */
[----:B------:R-:W-:Y:S02]  /*0bd0*/  ISETP.GT.U32.AND P0, PT, R13, 0xf, PT ;  /* 0x0000000f0d00780c */ /* 0x000fe40003f04070 */
[----:B------:R-:W-:Y:S01]  /*0be0*/  SEL R4, R4, RZ, !P6 ;  /* 0x000000ff04047207 */ /* 0x000fe20007000000 */
[----:B------:R-:W-:Y:S01]  /*0bf0*/  IMAD.WIDE.U32 R2, R5, 0x8, R2 ;  /* 0x0000000805027825 */ /* 0x000fe200078e0002 */
[C---:B------:R-:W-:Y:S02]  /*0c00*/  SHF.L.U32 R11, R15.reuse, R13, RZ ;  /* 0x0000000d0f0b7219 */ /* 0x040fe400000006ff */
[C---:B------:R-:W-:Y:S02]  /*0c10*/  SHF.L.U32 R12, R15.reuse, R12, RZ ;  /* 0x0000000c0f0c7219 */ /* 0x040fe400000006ff */
[----:B------:R-:W-:Y:S02]  /*0c20*/  ISETP.GT.U32.AND P6, PT, R14, 0xf, PT ;  /* 0x0000000f0e00780c */ /* 0x000fe40003fc4070 */
[----:B------:R-:W-:-:S02]  /*0c30*/  SHF.L.U32 R6, R15, R6, RZ ;  /* 0x000000060f067219 */ /* 0x000fc400000006ff */
[C---:B------:R-:W-:Y:S02]  /*0c40*/  SHF.L.U32 R8, R15.reuse, R8, RZ ;  /* 0x000000080f087219 */ /* 0x040fe400000006ff */
[----:B------:R-:W-:Y:S02]  /*0c50*/  SHF.L.U32 R13, R15, R14, RZ ;  /* 0x0000000e0f0d7219 */ /* 0x000fe400000006ff */
        /* <DEDUP_REMOVED lines=9> */
[----:B------:R-:W-:-:S02]  /*0cf0*/  PRMT R5, R0, 0x5410, R9 ;  /* 0x0000541000057816 */ /* 0x000fc40000000009 */
[----:B------:R-:W-:-:S03]  /*0d00*/  PRMT R11, R12, 0x5410, R13 ;  /* 0x000054100c0b7816 */ /* 0x000fc6000000000d */
[----:B------:R-:W-:Y:S04]  /*0d10*/  STG.E.64 desc[UR4][R2.64], R4 ;  /* 0x0000000402007986 */ /* 0x000fe8000c101b04 */
[----:B------:R-:W-:Y:S01]  /*0d20*/  STG.E.64 desc[UR4][R2.64+0x400], R10 ;  /* 0x0004000a02007986 */ /* 0x000fe2000c101b04 */
[----:B------:R-:W-:Y:S05]  /*0d30*/  EXIT ;  /* 0x000000000000794d */ /* 0x000fea0003800000 */
.L_x_12492:
        /* <DEDUP_REMOVED lines=12> */
.L_x_20888:


//--------------------- .text._ZN2at6native29vectorized_elementwise_kernelILi8ENS0_13AUnaryFunctorIsssZZZNS0_18lshift_kernel_cudaERNS_18TensorIteratorBaseEENKUlvE_clEvENKUlvE3_clEvEUlssE_EESt5arrayIPcLm2EEEEviT0_T1_ --------------------------
	.section	.text._ZN2at6native29vectorized_elementwise_kernelILi8ENS0_13AUnaryFunctorIsssZZZNS0_18lshift_kernel_cudaERNS_18TensorIteratorBaseEENKUlvE_clEvENKUlvE3_clEvEUlssE_EESt5arrayIPcLm2EEEEviT0_T1_,"ax",@progbits
	.align	128
        .global         _ZN2at6native29vectorized_elementwise_kernelILi8ENS0_13AUnaryFunctorIsssZZZNS0_18lshift_kernel_cudaERNS_18TensorIteratorBaseEENKUlvE_clEvENKUlvE3_clEvEUlssE_EESt5arrayIPcLm2EEEEviT0_T1_
        .type           _ZN2at6native29vectorized_elementwise_kernelILi8ENS0_13AUnaryFunctorIsssZZZNS0_18lshift_kernel_cudaERNS_18TensorIteratorBaseEENKUlvE_clEvENKUlvE3_clEvEUlssE_EESt5arrayIPcLm2EEEEviT0_T1_,@function
        .size           _ZN2at6native29vectorized_elementwise_kernelILi8ENS0_13AUnaryFunctorIsssZZZNS0_18lshift_kernel_cudaERNS_18TensorIteratorBaseEENKUlvE_clEvENKUlvE3_clEvEUlssE_EESt5arrayIPcLm2EEEEviT0_T1_,(.L_x_20889 - _ZN2at6native29vectorized_elementwise_kernelILi8ENS0_13AUnaryFunctorIsssZZZNS0_18lshift_kernel_cudaERNS_18TensorIteratorBaseEENKUlvE_clEvENKUlvE3_clEvEUlssE_EESt5arrayIPcLm2EEEEviT0_T1_)
        .other          _ZN2at6native29vectorized_elementwise_kernelILi8ENS0_13AUnaryFunctorIsssZZZNS0_18lshift_kernel_cudaERNS_18TensorIteratorBaseEENKUlvE_clEvENKUlvE3_clEvEUlssE_EESt5arrayIPcLm2EEEEviT0_T1_,@"STO_CUDA_ENTRY STV_DEFAULT"
_ZN2at6native29vectorized_elementwise_kernelILi8ENS0_13AUnaryFunctorIsssZZZNS0_18lshift_kernel_cudaERNS_18TensorIteratorBaseEENKUlvE_clEvENKUlvE3_clEvEUlssE_EESt5arrayIPcLm2EEEEviT0_T1_:
.text._ZN2at6native29vectorized_elementwise_kernelILi8ENS0_13AUnaryFunctorIsssZZZNS0_18lshift_kernel_cudaERNS_18TensorIteratorBaseEENKUlvE_clEvENKUlvE3_clEvEUlssE_EESt5arrayIPcLm2EEEEviT0_T1_:
[----:B------:R-:W-:Y:S01]  /*0000*/  LDC R1, c[0x0][0x37c] ;  /* 0x0000df00ff017b82 */ /* 0x000fe20000000800 */
[----:B------:R-:W-:Y:S05]  /*0010*/  EXIT ;  /* 0x000000000000794d */ /* 0x000fea0003800000 */
.L_x_12493:
        /* <DEDUP_REMOVED lines=14> */
.L_x_20889:


//--------------------- .text._ZN2at6native18elementwise_kernelILi128ELi4EZNS0_15gpu_kernel_implINS0_13BinaryFunctorIlllZZZNS0_18lshift_kernel_cudaERNS_18TensorIteratorBaseEENKUlvE_clEvENKUlvE2_clEvEUlllE_EEEEvS5_RKT_EUliE_EEviT1_ --------------------------
	.section	.text._ZN2at6native18elementwise_kernelILi128ELi4EZNS0_15gpu_kernel_implINS0_13BinaryFunctorIlllZZZNS0_18lshift_kernel_cudaERNS_18TensorIteratorBaseEENKUlvE_clEvENKUlvE2_clEvEUlllE_EEEEvS5_RKT_EUliE_EEviT1_,"ax",@progbits
	.align	128
        .global         _ZN2at6native18elementwise_kernelILi128ELi4EZNS0_15gpu_kernel_implINS0_13BinaryFunctorIlllZZZNS0_18lshift_kernel_cudaERNS_18TensorIteratorBaseEENKUlvE_clEvENKUlvE2_clEvEUlllE_EEEEvS5_RKT_EUliE_EEviT1_
        .type           _ZN2at6native18elementwise_kernelILi128ELi4EZNS0_15gpu_kernel_implINS0_13BinaryFunctorIlllZZZNS0_18lshift_kernel_cudaERNS_18TensorIteratorBaseEENKUlvE_clEvENKUlvE2_clEvEUlllE_EEEEvS5_RKT_EUliE_EEviT1_,@function
        .size           _ZN2at6native18elementwise_kernelILi128ELi4EZNS0_15gpu_kernel_implINS0_13BinaryFunctorIlllZZZNS0_18lshift_kernel_cudaERNS_18TensorIteratorBaseEENKUlvE_clEvENKUlvE2_clEvEUlllE_EEEEvS5_RKT_EUliE_EEviT1_,(.L_x_20890 - _ZN2at6native18elementwise_kernelILi128ELi4EZNS0_15gpu_kernel_implINS0_13BinaryFunctorIlllZZZNS0_18lshift_kernel_cudaERNS_18TensorIteratorBaseEENKUlvE_clEvENKUlvE2_clEvEUlllE_EEEEvS5_RKT_EUliE_EEviT1_)
        .other          _ZN2at6native18elementwise_kernelILi128ELi4EZNS0_15gpu_kernel_implINS0_13BinaryFunctorIlllZZZNS0_18lshift_kernel_cudaERNS_18TensorIteratorBaseEENKUlvE_clEvENKUlvE2_clEvEUlllE_EEEEvS5_RKT_EUliE_EEviT1_,@"STO_CUDA_ENTRY STV_DEFAULT"
_ZN2at6native18elementwise_kernelILi128ELi4EZNS0_15gpu_kernel_implINS0_13BinaryFunctorIlllZZZNS0_18lshift_kernel_cudaERNS_18TensorIteratorBaseEENKUlvE_clEvENKUlvE2_clEvEUlllE_EEEEvS5_RKT_EUliE_EEviT1_:
.text._ZN2at6native18elementwise_kernelILi128ELi4EZNS0_15gpu_kernel_implINS0_13BinaryFunctorIlllZZZNS0_18lshift_kernel_cudaERNS_18TensorIteratorBaseEENKUlvE_clEvENKUlvE2_clEvEUlllE_EEEEvS5_RKT_EUliE_EEviT1_:
        /* <DEDUP_REMOVED lines=371> */
.L_x_12496:
        /* <DEDUP_REMOVED lines=17> */
.L_x_12500:
[----:B------:R4:W5:Y:S01]  /*1840*/  LDG.E.U8 R16, desc[UR36][R2.64] ;  /* 0x0000002402107981 */ /* 0x000962000c1e1100 */
[----:B------:R-:W-:Y:S01]  /*1850*/  IMAD.MOV.U32 R17, RZ, RZ, RZ ;  /* 0x000000ffff117224 */ /* 0x000fe200078e00ff */
[----:B------:R-:W-:Y:S06]  /*1860*/  BRA `(.L_x_12502) ;  /* 0x0000000c00407947 */ /* 0x000fec0003800000 */
.L_x_12499:
        /* <DEDUP_REMOVED lines=8> */
.L_x_12504:
[----:B------:R-:W2:Y:S02]  /*18f0*/  LDG.E R16, desc[UR36][R2.64] ;  /* 0x0000002402107981 */ /* 0x000ea4000c1e1900 */
[----:B--2---:R-:W-:Y:S01]  /*1900*/  SHF.R.S32.HI R17, RZ, 0x1f, R16 ;  /* 0x0000001fff117819 */ /* 0x004fe20000011410 */
[----:B------:R-:W-:Y:S06]  /*1910*/  BRA `(.L_x_12502) ;  /* 0x0000000c00147947 */ /* 0x000fec0003800000 */
.L_x_12503:
[----:B------:R-:W2:Y:S02]  /*1920*/  LDG.E.S16 R16, desc[UR36][R2.64] ;  /* 0x0000002402107981 */ /* 0x000ea4000c1e1700 */
[----:B--2---:R-:W-:Y:S01]  /*1930*/  SHF.R.S32.HI R17, RZ, 0x1f, R16 ;  /* 0x0000001fff117819 */ /* 0x004fe20000011410 */
[----:B------:R-:W-:Y:S06]  /*1940*/  BRA `(.L_x_12502) ;  /* 0x0000000c00087947 */ /* 0x000fec0003800000 */
.L_x_12498:
        /* <DEDUP_REMOVED lines=9> */
.L_x_12506:
[----:B------:R-:W2:Y:S02]  /*19e0*/  LDG.E.U16 R2, desc[UR36][R2.64] ;  /* 0x0000002402027981 */ /* 0x000ea4000c1e1500 */
[----:B--2---:R-:W-:-:S06]  /*19f0*/  HADD2.F32 R16, -RZ, R2.H0_H0 ;  /* 0x20000002ff107230 */ /* 0x004fcc0000004100 */
[----:B------:R-:W3:Y:S02]  /*1a00*/  F2I.S64.TRUNC R16, R16 ;  /* 0x0000001000107311 */ /* 0x000ee4000020d900 */
[----:B---3--:R-:W-:Y:S05]  /*1a10*/  BRA `(.L_x_12502) ;  /* 0x0000000800d47947 */ /* 0x008fea0003800000 */
.L_x_12505:
        /* <DEDUP_REMOVED lines=9> */
.L_x_12508:
[----:B------:R-:W2:Y:S02]  /*1ab0*/  LDG.E.U16 R2, desc[UR36][R2.64] ;  /* 0x0000002402027981 */ /* 0x000ea4000c1e1500 */
[----:B--2---:R-:W-:-:S06]  /*1ac0*/  HADD2.F32 R16, -RZ, R2.H0_H0 ;  /* 0x20000002ff107230 */ /* 0x004fcc0000004100 */
[----:B------:R-:W3:Y:S02]  /*1ad0*/  F2I.S64.TRUNC R16, R16 ;  /* 0x0000001000107311 */ /* 0x000ee4000020d900 */
[----:B---3--:R-:W-:Y:S05]  /*1ae0*/  BRA `(.L_x_12502) ;  /* 0x0000000800a07947 */ /* 0x008fea0003800000 */
.L_x_12507:
[----:B------:R-:W2:Y:S02]  /*1af0*/  LDG.E.64 R2, desc[UR36][R2.64] ;  /* 0x0000002402027981 */ /* 0x000ea4000c1e1b00 */
[----:B--2---:R3:W4:Y:S02]  /*1b00*/  F2I.S64.F64.TRUNC R16, R2 ;  /* 0x0000000200107311 */ /* 0x004724000030d900 */
[----:B---34-:R-:W-:Y:S05]  /*1b10*/  BRA `(.L_x_12502) ;  /* 0x0000000800947947 */ /* 0x018fea0003800000 */
.L_x_12497:
        /* <DEDUP_REMOVED lines=13> */
.L_x_12511:
[----:B------:R-:W2:Y:S02]  /*1bf0*/  LDG.E.64 R2, desc[UR36][R2.64] ;  /* 0x0000002402027981 */ /* 0x000ea4000c1e1b00 */
[----:B--2---:R3:W4:Y:S02]  /*1c00*/  F2I.S64.F64.TRUNC R16, R2 ;  /* 0x0000000200107311 */ /* 0x004724000030d900 */
[----:B---34-:R-:W-:Y:S05]  /*1c10*/  BRA `(.L_x_12502) ;  /* 0x0000000800547947 */ /* 0x018fea0003800000 */
.L_x_12510:
        /* <DEDUP_REMOVED lines=26> */
.L_x_12513:
        /* <DEDUP_REMOVED lines=13> */
.L_x_12512:
[----:B------:R-:W2:Y:S02]  /*1e90*/  LDG.E.U16 R16, desc[UR36][R2.64] ;  /* 0x0000002402107981 */ /* 0x000ea4000c1e1500 */
[----:B--2---:R-:W-:-:S06]  /*1ea0*/  IMAD.U32 R16, R16, 0x10000, RZ ;  /* 0x0001000010107824 */ /* 0x004fcc00078e00ff */
[----:B------:R-:W3:Y:S02]  /*1eb0*/  F2I.S64.TRUNC R16, R16 ;  /* 0x0000001000107311 */ /* 0x000ee4000020d900 */
[----:B---3--:R-:W-:Y:S05]  /*1ec0*/  BRA `(.L_x_12502) ;  /* 0x0000000400a87947 */ /* 0x008fea0003800000 */
.L_x_12509:
        /* <DEDUP_REMOVED lines=11> */
.L_x_12516:
        /* <DEDUP_REMOVED lines=21> */
.L_x_12520:
[----:B------:R-:W-:Y:S05]  /*20d0*/  BSYNC.RECONVERGENT B1 ;  /* 0x0000000000017941 */ /* 0x000fea0003800200 */
.L_x_12519:
[----:B------:R-:W-:Y:S02]  /*20e0*/  SHF.L.U32 R0, R0, 0x14, RZ ;  /* 0x0000001400007819 */ /* 0x000fe400000006ff */
[----:B------:R-:W-:-:S04]  /*20f0*/  LEA R2, R2, 0x3b800000, 0x17 ;  /* 0x3b80000002027811 */ /* 0x000fc800078eb8ff */
[----:B------:R-:W-:-:S07]  /*2100*/  LOP3.LUT R16, R2, R0, R7, 0xfe, !PT ;  /* 0x0000000002107212 */ /* 0x000fce00078efe07 */
.L_x_12518:
[----:B------:R-:W-:Y:S05]  /*2110*/  BSYNC.RECONVERGENT B0 ;  /* 0x0000000000007941 */ /* 0x000fea0003800200 */
.L_x_12517:
[----:B------:R-:W1:Y:S02]  /*2120*/  F2I.S64.TRUNC R16, R16 ;  /* 0x0000001000107311 */ /* 0x000e64000020d900 */
[----:B-1----:R-:W-:Y:S05]  /*2130*/  BRA `(.L_x_12502) ;  /* 0x00000004000c7947 */ /* 0x002fea0003800000 */
.L_x_12515:
        /* <DEDUP_REMOVED lines=21> */
.L_x_12524:
[----:B------:R-:W-:Y:S05]  /*2290*/  BSYNC.RECONVERGENT B1 ;  /* 0x0000000000017941 */ /* 0x000fea0003800200 */
.L_x_12523:
[----:B------:R-:W-:Y:S01]  /*22a0*/  IMAD.SHL.U32 R0, R0, 0x200000, RZ ;  /* 0x0020000000007824 */ /* 0x000fe200078e00ff */
[----:B------:R-:W-:-:S04]  /*22b0*/  LEA R2, R2, 0x37800000, 0x17 ;  /* 0x3780000002027811 */ /* 0x000fc800078eb8ff */
[----:B------:R-:W-:-:S07]  /*22c0*/  LOP3.LUT R16, R2, R0, R7, 0xfe, !PT ;  /* 0x0000000002107212 */ /* 0x000fce00078efe07 */
.L_x_12522:
[----:B------:R-:W-:Y:S05]  /*22d0*/  BSYNC.RECONVERGENT B0 ;  /* 0x0000000000007941 */ /* 0x000fea0003800200 */
.L_x_12521:
[----:B------:R-:W1:Y:S02]  /*22e0*/  F2I.S64.TRUNC R16, R16 ;  /* 0x0000001000107311 */ /* 0x000e64000020d900 */
[----:B-1----:R-:W-:Y:S05]  /*22f0*/  BRA `(.L_x_12502) ;  /* 0x00000000009c7947 */ /* 0x002fea0003800000 */
.L_x_12514:
[----:B------:R-:W-:-:S09]  /*2300*/  UISETP.NE.AND UP0, UPT, UR4, 0x1c, UPT ;  /* 0x0000001c0400788c */ /* 0x000fd2000bf05270 */
[----:B------:R-:W-:Y:S05]  /*2310*/  BRA.U !UP0, `(.L_x_12525) ;  /* 0x00000001088c7547 */ /* 0x000fea000b800000 */
[----:B------:R-:W-:-:S09]  /*2320*/  UISETP.NE.AND UP0, UPT, UR4, 0x1d, UPT ;  /* 0x0000001d0400788c */ /* 0x000fd2000bf05270 */
[----:B------:R-:W-:Y:S05]  /*2330*/  BRA.U !UP0, `(.L_x_12526) ;  /* 0x00000001087c7547 */ /* 0x000fea000b800000 */
[----:B------:R-:W-:-:S09]  /*2340*/  UISETP.NE.AND UP0, UPT, UR4, 0x2c, UPT ;  /* 0x0000002c0400788c */ /* 0x000fd2000bf05270 */
[----:B------:R-:W-:Y:S05]  /*2350*/  BRA.U !UP0, `(.L_x_12527) ;  /* 0x0000000108487547 */ /* 0x000fea000b800000 */
.L_x_12501:
        /* <DEDUP_REMOVED lines=16> */
.L_x_12528:
[----:B------:R-:W-:Y:S01]  /*2460*/  CS2R R16, SRZ ;  /* 0x0000000000107805 */ /* 0x000fe2000001ff00 */
[----:B------:R-:W-:Y:S06]  /*2470*/  BRA `(.L_x_12502) ;  /* 0x00000000003c7947 */ /* 0x000fec0003800000 */
.L_x_12527:
        /* <DEDUP_REMOVED lines=8> */
.L_x_12530:
[----:B------:R-:W-:Y:S05]  /*2500*/  BSYNC.RECONVERGENT B0 ;  /* 0x0000000000007941 */ /* 0x000fea0003800200 */
.L_x_12529:
[----:B------:R-:W2:Y:S02]  /*2510*/  F2I.S64.TRUNC R16, R16 ;  /* 0x0000001000107311 */ /* 0x000ea4000020d900 */
[----:B--2---:R-:W-:Y:S05]  /*2520*/  BRA `(.L_x_12502) ;  /* 0x0000000000107947 */ /* 0x004fea0003800000 */
.L_x_12526:
[----:B------:R2:W5:Y:S01]  /*2530*/  LDG.E.64 R16, desc[UR36][R2.64] ;  /* 0x0000002402107981 */ /* 0x000562000c1e1b00 */
[----:B------:R-:W-:Y:S05]  /*2540*/  BRA `(.L_x_12502) ;  /* 0x0000000000087947 */ /* 0x000fea0003800000 */
.L_x_12525:
[----:B------:R1:W5:Y:S01]  /*2550*/  LDG.E R16, desc[UR36][R2.64] ;  /* 0x0000002402107981 */ /* 0x000362000c1e1900 */
[----:B------:R-:W-:-:S07]  /*2560*/  IMAD.MOV.U32 R17, RZ, RZ, RZ ;  /* 0x000000ffff117224 */ /* 0x000fce00078e00ff */
.L_x_12502:
        /* <DEDUP_REMOVED lines=17> */
.L_x_12534:
[----:B------:R0:W5:Y:S01]  /*2680*/  LDG.E.U8 R4, desc[UR36][R22.64] ;  /* 0x0000002416047981 */ /* 0x000162000c1e1100 */
[----:B------:R-:W-:Y:S01]  /*2690*/  HFMA2 R5, -RZ, RZ, 0, 0 ;  /* 0x00000000ff057431 */ /* 0x000fe200000001ff */
[----:B------:R-:W-:Y:S06]  /*26a0*/  BRA `(.L_x_12536) ;  /* 0x0000000c00407947 */ /* 0x000fec0003800000 */
.L_x_12533:
        /* <DEDUP_REMOVED lines=8> */
.L_x_12538:
[----:B------:R-:W2:Y:S02]  /*2730*/  LDG.E R4, desc[UR36][R22.64] ;  /* 0x0000002416047981 */ /* 0x000ea4000c1e1900 */
[----:B--2---:R-:W-:Y:S01]  /*2740*/  SHF.R.S32.HI R5, RZ, 0x1f, R4 ;  /* 0x0000001fff057819 */ /* 0x004fe20000011404 */
[----:B------:R-:W-:Y:S06]  /*2750*/  BRA `(.L_x_12536) ;  /* 0x0000000c00147947 */ /* 0x000fec0003800000 */
.L_x_12537:
[----:B------:R-:W2:Y:S02]  /*2760*/  LDG.E.S16 R4, desc[UR36][R22.64] ;  /* 0x0000002416047981 */ /* 0x000ea4000c1e1700 */
[----:B--2---:R-:W-:Y:S01]  /*2770*/  SHF.R.S32.HI R5, RZ, 0x1f, R4 ;  /* 0x0000001fff057819 */ /* 0x004fe20000011404 */
[----:B------:R-:W-:Y:S06]  /*2780*/  BRA `(.L_x_12536) ;  /* 0x0000000c00087947 */ /* 0x000fec0003800000 */
.L_x_12532:
        /* <DEDUP_REMOVED lines=9> */
.L_x_12540:
[----:B------:R-:W2:Y:S02]  /*2820*/  LDG.E.U16 R22, desc[UR36][R22.64] ;  /* 0x0000002416167981 */ /* 0x000ea4000c1e1500 */
[----:B--2---:R-:W-:-:S06]  /*2830*/  HADD2.F32 R4, -RZ, R22.H0_H0 ;  /* 0x20000016ff047230 */ /* 0x004fcc0000004100 */
[----:B------:R-:W0:Y:S02]  /*2840*/  F2I.S64.TRUNC R4, R4 ;  /* 0x0000000400047311 */ /* 0x000e24000020d900 */
[----:B0-----:R-:W-:Y:S05]  /*2850*/  BRA `(.L_x_12536) ;  /* 0x0000000800d47947 */ /* 0x001fea0003800000 */
.L_x_12539:
        /* <DEDUP_REMOVED lines=9> */
.L_x_12542:
[----:B------:R-:W2:Y:S02]  /*28f0*/  LDG.E.U16 R22, desc[UR36][R22.64] ;  /* 0x0000002416167981 */ /* 0x000ea4000c1e1500 */
[----:B--2---:R-:W-:-:S06]  /*2900*/  HADD2.F32 R4, -RZ, R22.H0_H0 ;  /* 0x20000016ff047230 */ /* 0x004fcc0000004100 */
[----:B------:R-:W0:Y:S02]  /*2910*/  F2I.S64.TRUNC R4, R4 ;  /* 0x0000000400047311 */ /* 0x000e24000020d900 */
[----:B0-----:R-:W-:Y:S05]  /*2920*/  BRA `(.L_x_12536) ;  /* 0x0000000800a07947 */ /* 0x001fea0003800000 */
.L_x_12541:
[----:B------:R-:W2:Y:S02]  /*2930*/  LDG.E.64 R4, desc[UR36][R22.64] ;  /* 0x0000002416047981 */ /* 0x000ea4000c1e1b00 */
[----:B--2---:R-:W0:Y:S02]  /*2940*/  F2I.S64.F64.TRUNC R4, R4 ;  /* 0x0000000400047311 */ /* 0x004e24000030d900 */
[----:B0-----:R-:W-:Y:S05]  /*2950*/  BRA `(.L_x_12536) ;  /* 0x0000000800947947 */ /* 0x001fea0003800000 */
.L_x_12531:
        /* <DEDUP_REMOVED lines=13> */
.L_x_12545:
[----:B------:R-:W2:Y:S02]  /*2a30*/  LDG.E.64 R4, desc[UR36][R22.64] ;  /* 0x0000002416047981 */ /* 0x000ea4000c1e1b00 */
[----:B--2---:R-:W0:Y:S02]  /*2a40*/  F2I.S64.F64.TRUNC R4, R4 ;  /* 0x0000000400047311 */ /* 0x004e24000030d900 */
[----:B0-----:R-:W-:Y:S05]  /*2a50*/  BRA `(.L_x_12536) ;  /* 0x0000000800547947 */ /* 0x001fea0003800000 */
.L_x_12544:
        /* <DEDUP_REMOVED lines=26> */
.L_x_12547:
        /* <DEDUP_REMOVED lines=13> */
.L_x_12546:
[----:B------:R-:W2:Y:S02]  /*2cd0*/  LDG.E.U16 R4, desc[UR36][R22.64] ;  /* 0x0000002416047981 */ /* 0x000ea4000c1e1500 */
[----:B--2---:R-:W-:-:S06]  /*2ce0*/  IMAD.U32 R4, R4, 0x10000, RZ ;  /* 0x0001000004047824 */ /* 0x004fcc00078e00ff */
[----:B------:R-:W0:Y:S02]  /*2cf0*/  F2I.S64.TRUNC R4, R4 ;  /* 0x0000000400047311 */ /* 0x000e24000020d900 */
[----:B0-----:R-:W-:Y:S05]  /*2d00*/  BRA `(.L_x_12536) ;  /* 0x0000000400a87947 */ /* 0x001fea0003800000 */
.L_x_12543:
        /* <DEDUP_REMOVED lines=11> */
.L_x_12550:
        /* <DEDUP_REMOVED lines=21> */
.L_x_12554:
[----:B------:R-:W-:Y:S05]  /*2f10*/  BSYNC.RECONVERGENT B1 ;  /* 0x0000000000017941 */ /* 0x000fea0003800200 */
.L_x_12553:
[----:B------:R-:W-:Y:S01]  /*2f20*/  IMAD.SHL.U32 R0, R0, 0x100000, RZ ;  /* 0x0010000000007824 */ /* 0x000fe200078e00ff */
[----:B------:R-:W-:-:S04]  /*2f30*/  LEA R2, R2, 0x3b800000, 0x17 ;  /* 0x3b80000002027811 */ /* 0x000fc800078eb8ff */
[----:B------:R-:W-:-:S07]  /*2f40*/  LOP3.LUT R4, R2, R0, R7, 0xfe, !PT ;  /* 0x0000000002047212 */ /* 0x000fce00078efe07 */
.L_x_12552:
[----:B------:R-:W-:Y:S05]  /*2f50*/  BSYNC.RECONVERGENT B0 ;  /* 0x0000000000007941 */ /* 0x000fea0003800200 */
.L_x_12551:
[----:B------:R-:W0:Y:S02]  /*2f60*/  F2I.S64.TRUNC R4, R4 ;  /* 0x0000000400047311 */ /* 0x000e24000020d900 */
[----:B0-----:R-:W-:Y:S05]  /*2f70*/  BRA `(.L_x_12536) ;  /* 0x00000004000c7947 */ /* 0x001fea0003800000 */
.L_x_12549:
        /* <DEDUP_REMOVED lines=21> */
.L_x_12558:
[----:B------:R-:W-:Y:S05]  /*30d0*/  BSYNC.RECONVERGENT B1 ;  /* 0x0000000000017941 */ /* 0x000fea0003800200 */
.L_x_12557:
[----:B------:R-:W-:Y:S01]  /*30e0*/  IMAD.SHL.U32 R0, R0, 0x200000, RZ ;  /* 0x0020000000007824 */ /* 0x000fe200078e00ff */
[----:B------:R-:W-:-:S04]  /*30f0*/  LEA R2, R2, 0x37800000, 0x17 ;  /* 0x3780000002027811 */ /* 0x000fc800078eb8ff */
[----:B------:R-:W-:-:S07]  /*3100*/  LOP3.LUT R4, R2, R0, R7, 0xfe, !PT ;  /* 0x0000000002047212 */ /* 0x000fce00078efe07 */
.L_x_12556:
[----:B------:R-:W-:Y:S05]  /*3110*/  BSYNC.RECONVERGENT B0 ;  /* 0x0000000000007941 */ /* 0x000fea0003800200 */
.L_x_12555:
[----:B------:R-:W0:Y:S02]  /*3120*/  F2I.S64.TRUNC R4, R4 ;  /* 0x0000000400047311 */ /* 0x000e24000020d900 */
[----:B0-----:R-:W-:Y:S05]  /*3130*/  BRA `(.L_x_12536) ;  /* 0x00000000009c7947 */ /* 0x001fea0003800000 */
.L_x_12548:
[----:B------:R-:W-:-:S09]  /*3140*/  UISETP.NE.AND UP0, UPT, UR4, 0x1c, UPT ;  /* 0x0000001c0400788c */ /* 0x000fd2000bf05270 */
[----:B------:R-:W-:Y:S05]  /*3150*/  BRA.U !UP0, `(.L_x_12559) ;  /* 0x00000001088c7547 */ /* 0x000fea000b800000 */
[----:B------:R-:W-:-:S09]  /*3160*/  UISETP.NE.AND UP0, UPT, UR4, 0x1d, UPT ;  /* 0x0000001d0400788c */ /* 0x000fd2000bf05270 */
[----:B------:R-:W-:Y:S05]  /*3170*/  BRA.U !UP0, `(.L_x_12560) ;  /* 0x00000001087c7547 */ /* 0x000fea000b800000 */
[----:B------:R-:W-:-:S09]  /*3180*/  UISETP.NE.AND UP0, UPT, UR4, 0x2c, UPT ;  /* 0x0000002c0400788c */ /* 0x000fd2000bf05270 */
[----:B------:R-:W-:Y:S05]  /*3190*/  BRA.U !UP0, `(.L_x_12561) ;  /* 0x0000000108487547 */ /* 0x000fea000b800000 */
.L_x_12535:
        /* <DEDUP_REMOVED lines=16> */
.L_x_12562:
[----:B------:R-:W-:Y:S01]  /*32a0*/  CS2R R4, SRZ ;  /* 0x0000000000047805 */ /* 0x000fe2000001ff00 */
[----:B------:R-:W-:Y:S06]  /*32b0*/  BRA `(.L_x_12536) ;  /* 0x00000000003c7947 */ /* 0x000fec0003800000 */
.L_x_12561:
        /* <DEDUP_REMOVED lines=8> */
.L_x_12564:
[----:B------:R-:W-:Y:S05]  /*3340*/  BSYNC.RECONVERGENT B0 ;  /* 0x0000000000007941 */ /* 0x000fea0003800200 */
.L_x_12563:
[----:B------:R-:W0:Y:S02]  /*3350*/  F2I.S64.TRUNC R4, R4 ;  /* 0x0000000400047311 */ /* 0x000e24000020d900 */
[----:B0-----:R-:W-:Y:S05]  /*3360*/  BRA `(.L_x_12536) ;  /* 0x0000000000107947 */ /* 0x001fea0003800000 */
.L_x_12560:
[----:B------:R0:W5:Y:S01]  /*3370*/  LDG.E.64 R4, desc[UR36][R22.64] ;  /* 0x0000002416047981 */ /* 0x000162000c1e1b00 */
[----:B------:R-:W-:Y:S05]  /*3380*/  BRA `(.L_x_12536) ;  /* 0x0000000000087947 */ /* 0x000fea0003800000 */
.L_x_12559:
[----:B------:R0:W5:Y:S01]  /*3390*/  LDG.E R4, desc[UR36][R22.64] ;  /* 0x0000002416047981 */ /* 0x000162000c1e1900 */
[----:B------:R-:W-:-:S07]  /*33a0*/  IMAD.MOV.U32 R5, RZ, RZ, RZ ;  /* 0x000000ffff057224 */ /* 0x000fce00078e00ff */
.L_x_12536:
[----:B------:R-:W1:Y:S01]  /*33b0*/  LDCU.64 UR6, c[0x0][0x5e8] ;  /* 0x0000bd00ff0677ac */ /* 0x000e620008000a00 */
[----:B-----5:R-:W-:Y:S02]  /*33c0*/  ISETP.GT.U32.AND P0, PT, R4, 0x3f, PT ;  /* 0x0000003f0400780c */ /* 0x020fe40003f04070 */
[CC--:B------:R-:W-:Y:S01]  /*33d0*/  SHF.L.U32 R0, R16.reuse, R4.reuse, RZ ;  /* 0x0000000410007219 */ /* 0x0c0fe200000006ff */
[----:B------:R-:W-:Y:S01]  /*33e0*/  UPRMT UR4, UR43, 0x9910, URZ ;  /* 0x000099102b047896 */ /* 0x000fe200080000ff */
[----:B------:R-:W-:Y:S02]  /*33f0*/  ISETP.GT.U32.AND.EX P0, PT, R5, RZ, PT, P0 ;  /* 0x000000ff0500720c */ /* 0x000fe40003f04100 */
[----:B------:R-:W-:Y:S01]  /*3400*/  SHF.L.U64.HI R4, R16, R4, R17 ;  /* 0x0000000410047219 */ /* 0x000fe20000010211 */
[----:B------:R-:W-:Y:S01]  /*3410*/  UISETP.GT.AND UP0, UPT, UR4, 0x9, UPT ;  /* 0x000000090400788c */ /* 0x000fe2000bf04270 */
[----:B------:R-:W-:Y:S02]  /*3420*/  SEL R7, R0, RZ, !P0 ;  /* 0x000000ff00077207 */ /* 0x000fe40004000000 */
[----:B------:R-:W-:-:S03]  /*3430*/  SEL R5, R4, RZ, !P0 ;  /* 0x000000ff04057207 */ /* 0x000fc60004000000 */
[----:B------:R-:W-:Y:S01]  /*3440*/  IMAD.MOV.U32 R4, RZ, RZ, R7 ;  /* 0x000000ffff047224 */ /* 0x000fe200078e0007 */
[----:B-1234-:R-:W-:-:S04]  /*3450*/  IADD3 R2, P1, PT, R18, UR6, RZ ;  /* 0x0000000612027c10 */ /* 0x01efc8000ff3e0ff */
        /* <DEDUP_REMOVED lines=12> */
.L_x_12568:
[----:B------:R2:W-:Y:S01]  /*3520*/  STG.E.U8 desc[UR36][R2.64], R7 ;  /* 0x0000000702007986 */ /* 0x0005e2000c101124 */
[----:B------:R-:W-:Y:S05]  /*3530*/  BRA `(.L_x_12570) ;  /* 0x0000000c003c7947 */ /* 0x000fea0003800000 */
.L_x_12567:
        /* <DEDUP_REMOVED lines=8> */
.L_x_12572:
[----:B------:R4:W-:Y:S01]  /*35c0*/  STG.E desc[UR36][R2.64], R7 ;  /* 0x0000000702007986 */ /* 0x0009e2000c101924 */
[----:B------:R-:W-:Y:S05]  /*35d0*/  BRA `(.L_x_12570) ;  /* 0x0000000c00147947 */ /* 0x000fea0003800000 */
.L_x_12571:
[----:B------:R3:W-:Y:S01]  /*35e0*/  STG.E.U16 desc[UR36][R2.64], R7 ;  /* 0x0000000702007986 */ /* 0x0007e2000c101524 */
[----:B------:R-:W-:Y:S05]  /*35f0*/  BRA `(.L_x_12570) ;  /* 0x0000000c000c7947 */ /* 0x000fea0003800000 */
.L_x_12566:
        /* <DEDUP_REMOVED lines=9> */
.L_x_12574:
[----:B------:R-:W1:Y:S02]  /*3690*/  I2F.S64 R0, R4 ;  /* 0x0000000400007312 */ /* 0x000e640000301400 */
[----:B-1----:R-:W-:-:S05]  /*36a0*/  F2FP.F16.F32.PACK_AB R0, RZ, R0 ;  /* 0x00000000ff00723e */ /* 0x002fca00000000ff */
[----:B------:R1:W-:Y:S01]  /*36b0*/  STG.E.U16 desc[UR36][R2.64], R0 ;  /* 0x0000000002007986 */ /* 0x0003e2000c101524 */
[----:B------:R-:W-:Y:S05]  /*36c0*/  BRA `(.L_x_12570) ;  /* 0x0000000800d87947 */ /* 0x000fea0003800000 */
.L_x_12573:
        /* <DEDUP_REMOVED lines=10> */
.L_x_12576:
[----:B------:R-:W1:Y:S02]  /*3770*/  I2F.S64 R4, R4 ;  /* 0x0000000400047312 */ /* 0x000e640000301400 */
[----:B-1----:R-:W-:-:S04]  /*3780*/  F2FP.F16.F32.PACK_AB R5, RZ, R4 ;  /* 0x00000004ff05723e */ /* 0x002fc800000000ff */
[----:B------:R-:W-:-:S05]  /*3790*/  PRMT R5, R5, 0x5410, RZ ;  /* 0x0000541005057816 */ /* 0x000fca00000000ff */
[----:B------:R1:W-:Y:S01]  /*37a0*/  STG.E desc[UR36][R2.64], R5 ;  /* 0x0000000502007986 */ /* 0x0003e2000c101924 */
[----:B------:R-:W-:Y:S05]  /*37b0*/  BRA `(.L_x_12570) ;  /* 0x00000008009c7947 */ /* 0x000fea0003800000 */
.L_x_12575:
[----:B------:R-:W1:Y:S02]  /*37c0*/  I2F.F64.S64 R4, R4 ;  /* 0x0000000400047312 */ /* 0x000e640000301c00 */
[----:B-1----:R1:W-:Y:S01]  /*37d0*/  STG.E.64 desc[UR36][R2.64], R4 ;  /* 0x0000000402007986 */ /* 0x0023e2000c101b24 */
[----:B------:R-:W-:Y:S05]  /*37e0*/  BRA `(.L_x_12570) ;  /* 0x0000000800907947 */ /* 0x000fea0003800000 */
.L_x_12565:
        /* <DEDUP_REMOVED lines=13> */
.L_x_12579:
[----:B------:R-:W-:Y:S01]  /*38c0*/  CS2R R6, SRZ ;  /* 0x0000000000067805 */ /* 0x000fe2000001ff00 */
[----:B------:R-:W1:Y:S04]  /*38d0*/  I2F.F64.S64 R4, R4 ;  /* 0x0000000400047312 */ /* 0x000e680000301c00 */
[----:B-1----:R1:W-:Y:S01]  /*38e0*/  STG.E.128 desc[UR36][R2.64], R4 ;  /* 0x0000000402007986 */ /* 0x0023e2000c101d24 */
[----:B------:R-:W-:Y:S05]  /*38f0*/  BRA `(.L_x_12570) ;  /* 0x00000008004c7947 */ /* 0x000fea0003800000 */
.L_x_12578:
        /* <DEDUP_REMOVED lines=19> */
.L_x_12583:
[----:B------:R-:W-:Y:S05]  /*3a30*/  BSYNC.RECONVERGENT B0 ;  /* 0x0000000000007941 */ /* 0x000fea0003800200 */
.L_x_12582:
[----:B------:R-:W-:-:S05]  /*3a40*/  LOP3.LUT R7, R0, 0x80, R7, 0xf8, !PT ;  /* 0x0000008000077812 */ /* 0x000fca00078ef807 */
[----:B------:R1:W-:Y:S01]  /*3a50*/  STG.E.U8 desc[UR36][R2.64], R7 ;  /* 0x0000000702007986 */ /* 0x0003e2000c101124 */
[----:B------:R-:W-:Y:S05]  /*3a60*/  BRA `(.L_x_12570) ;  /* 0x0000000400f07947 */ /* 0x000fea0003800000 */
.L_x_12581:
        /* <DEDUP_REMOVED lines=15> */
.L_x_12585:
[----:B------:R-:W-:Y:S05]  /*3b60*/  BSYNC.RECONVERGENT B0 ;  /* 0x0000000000007941 */ /* 0x000fea0003800200 */
.L_x_12584:
[----:B------:R-:W-:-:S05]  /*3b70*/  LOP3.LUT R7, R0, 0x80, R7, 0xf8, !PT ;  /* 0x0000008000077812 */ /* 0x000fca00078ef807 */
[----:B------:R1:W-:Y:S01]  /*3b80*/  STG.E.U8 desc[UR36][R2.64], R7 ;  /* 0x0000000702007986 */ /* 0x0003e2000c101124 */
[----:B------:R-:W-:Y:S05]  /*3b90*/  BRA `(.L_x_12570) ;  /* 0x0000000400a47947 */ /* 0x000fea0003800000 */
.L_x_12580:
[----:B------:R-:W1:Y:S02]  /*3ba0*/  I2F.S64 R0, R4 ;  /* 0x0000000400007312 */ /* 0x000e640000301400 */
[----:B-1----:R-:W-:-:S05]  /*3bb0*/  F2FP.BF16.F32.PACK_AB R0, RZ, R0 ;  /* 0x00000000ff00723e */ /* 0x002fca00000010ff */
[----:B------:R1:W-:Y:S01]  /*3bc0*/  STG.E.U16 desc[UR36][R2.64], R0 ;  /* 0x0000000002007986 */ /* 0x0003e2000c101524 */
[----:B------:R-:W-:Y:S05]  /*3bd0*/  BRA `(.L_x_12570) ;  /* 0x0000000400947947 */ /* 0x000fea0003800000 */
.L_x_12577:
        /* <DEDUP_REMOVED lines=10> */
.L_x_12588:
        /* <DEDUP_REMOVED lines=13> */
.L_x_12591:
[----:B------:R-:W-:-:S04]  /*3d50*/  SHF.R.U32.HI R0, RZ, 0x14, R5 ;  /* 0x00000014ff007819 */ /* 0x000fc80000011605 */
[----:B------:R-:W-:-:S04]  /*3d60*/  LOP3.LUT R0, R0, 0x1, RZ, 0xc0, !PT ;  /* 0x0000000100007812 */ /* 0x000fc800078ec0ff */
[----:B------:R-:W-:-:S04]  /*3d70*/  IADD3 R0, PT, PT, R5, 0x487ffff, R0 ;  /* 0x0487ffff05007810 */ /* 0x000fc80007ffe000 */
[----:B------:R-:W-:-:S04]  /*3d80*/  SHF.R.U32.HI R0, RZ, 0x14, R0 ;  /* 0x00000014ff007819 */ /* 0x000fc80000011600 */
[----:B------:R-:W-:-:S07]  /*3d90*/  LOP3.LUT R4, R0, 0xff, RZ, 0xc0, !PT ;  /* 0x000000ff00047812 */ /* 0x000fce00078ec0ff */
.L_x_12592:
[----:B------:R-:W-:-:S04]  /*3da0*/  SHF.R.U32.HI R5, RZ, 0x18, R5 ;  /* 0x00000018ff057819 */ /* 0x000fc80000011605 */
[----:B------:R-:W-:-:S04]  /*3db0*/  LOP3.LUT R4, R4, 0x80, R5, 0xf8, !PT ;  /* 0x0000008004047812 */ /* 0x000fc800078ef805 */
[----:B------:R-:W-:-:S07]  /*3dc0*/  PRMT R0, R4, 0x7610, R0 ;  /* 0x0000761004007816 */ /* 0x000fce0000000000 */
.L_x_12590:
[----:B------:R-:W-:Y:S05]  /*3dd0*/  BSYNC.RECONVERGENT B0 ;  /* 0x0000000000007941 */ /* 0x000fea0003800200 */
.L_x_12589:
[----:B------:R1:W-:Y:S01]  /*3de0*/  STG.E.U8 desc[UR36][R2.64], R0 ;  /* 0x0000000002007986 */ /* 0x0003e2000c101124 */
[----:B------:R-:W-:Y:S05]  /*3df0*/  BRA `(.L_x_12570) ;  /* 0x00000004000c7947 */ /* 0x000fea0003800000 */
.L_x_12587:
        /* <DEDUP_REMOVED lines=13> */
.L_x_12595:
[----:B------:R-:W-:-:S04]  /*3ed0*/  SHF.R.U32.HI R0, RZ, 0x15, R5 ;  /* 0x00000015ff007819 */ /* 0x000fc80000011605 */
[----:B------:R-:W-:-:S04]  /*3ee0*/  LOP3.LUT R0, R0, 0x1, RZ, 0xc0, !PT ;  /* 0x0000000100007812 */ /* 0x000fc800078ec0ff */
[----:B------:R-:W-:-:S04]  /*3ef0*/  IADD3 R0, PT, PT, R5, 0x88fffff, R0 ;  /* 0x088fffff05007810 */ /* 0x000fc80007ffe000 */
[----:B------:R-:W-:-:S04]  /*3f00*/  SHF.R.U32.HI R0, RZ, 0x15, R0 ;  /* 0x00000015ff007819 */ /* 0x000fc80000011600 */
[----:B------:R-:W-:-:S07]  /*3f10*/  LOP3.LUT R4, R0, 0xff, RZ, 0xc0, !PT ;  /* 0x000000ff00047812 */ /* 0x000fce00078ec0ff */
.L_x_12596:
[----:B------:R-:W-:-:S04]  /*3f20*/  SHF.R.U32.HI R5, RZ, 0x18, R5 ;  /* 0x00000018ff057819 */ /* 0x000fc80000011605 */
[----:B------:R-:W-:-:S04]  /*3f30*/  LOP3.LUT R4, R4, 0x80, R5, 0xf8, !PT ;  /* 0x0000008004047812 */ /* 0x000fc800078ef805 */
[----:B------:R-:W-:-:S07]  /*3f40*/  PRMT R0, R4, 0x7610, R0 ;  /* 0x0000761004007816 */ /* 0x000fce0000000000 */
.L_x_12594:
[----:B------:R-:W-:Y:S05]  /*3f50*/  BSYNC.RECONVERGENT B0 ;  /* 0x0000000000007941 */ /* 0x000fea0003800200 */
.L_x_12593:
[----:B------:R1:W-:Y:S01]  /*3f60*/  STG.E.U8 desc[UR36][R2.64], R0 ;  /* 0x0000000002007986 */ /* 0x0003e2000c101124 */
[----:B------:R-:W-:Y:S05]  /*3f70*/  BRA `(.L_x_12570) ;  /* 0x0000000000ac7947 */ /* 0x000fea0003800000 */
.L_x_12586:
[----:B------:R-:W-:-:S09]  /*3f80*/  UISETP.NE.AND UP0, UPT, UR4, 0x1c, UPT ;  /* 0x0000001c0400788c */ /* 0x000fd2000bf05270 */
[----:B------:R-:W-:Y:S05]  /*3f90*/  BRA.U !UP0, `(.L_x_12597) ;  /* 0x0000000108a07547 */ /* 0x000fea000b800000 */
[----:B------:R-:W-:-:S09]  /*3fa0*/  UISETP.NE.AND UP0, UPT, UR4, 0x1d, UPT ;  /* 0x0000001d0400788c */ /* 0x000fd2000bf05270 */
[----:B------:R-:W-:Y:S05]  /*3fb0*/  BRA.U !UP0, `(.L_x_12598) ;  /* 0x0000000108907547 */ /* 0x000fea000b800000 */
[----:B------:R-:W-:-:S09]  /*3fc0*/  UISETP.NE.AND UP0, UPT, UR4, 0x2c, UPT ;  /* 0x0000002c0400788c */ /* 0x000fd2000bf05270 */
[----:B------:R-:W-:Y:S05]  /*3fd0*/  BRA.U !UP0, `(.L_x_12599) ;  /* 0x0000000108447547 */ /* 0x000fea000b800000 */
.L_x_12569:
        /* <DEDUP_REMOVED lines=16> */
.L_x_12600:
[----:B------:R-:W-:Y:S05]  /*40e0*/  BRA `(.L_x_12570) ;  /* 0x0000000000507947 */ /* 0x000fea0003800000 */
.L_x_12599:
        /* <DEDUP_REMOVED lines=17> */
.L_x_12598:
[----:B------:R1:W-:Y:S01]  /*4200*/  STG.E.64 desc[UR36][R2.64], R4 ;  /* 0x0000000402007986 */ /* 0x0003e2000c101b24 */
[----:B------:R-:W-:Y:S05]  /*4210*/  BRA `(.L_x_12570) ;  /* 0x0000000000047947 */ /* 0x000fea0003800000 */
.L_x_12597:
[----:B------:R1:W-:Y:S02]  /*4220*/  STG.E desc[UR36][R2.64], R7 ;  /* 0x0000000702007986 */ /* 0x0003e4000c101924 */
.L_x_12570:
[----:B------:R-:W-:-:S07]  /*4230*/  IADD3 R19, PT, PT, R19, 0x80, RZ ;  /* 0x0000008013137810 */ /* 0x000fce0007ffe0ff */
.L_x_12495:
[----:B------:R-:W-:Y:S05]  /*4240*/  BSYNC.RECONVERGENT B6 ;  /* 0x0000000000067941 */ /* 0x000fea0003800200 */
.L_x_12494:
        /* <DEDUP_REMOVED lines=358> */
.L_x_12603:
        /* <DEDUP_REMOVED lines=17> */
.L_x_12607:
[----:B------:R4:W5:Y:S01]  /*59c0*/  LDG.E.U8 R16, desc[UR36][R2.64] ;  /* 0x0000002402107981 */ /* 0x000962000c1e1100 */
[----:B------:R-:W-:Y:S01]  /*59d0*/  IMAD.MOV.U32 R17, RZ, RZ, RZ ;  /* 0x000000ffff117224 */ /* 0x000fe200078e00ff */
[----:B------:R-:W-:Y:S06]  /*59e0*/  BRA `(.L_x_12609) ;  /* 0x0000000c00407947 */ /* 0x000fec0003800000 */
.L_x_12606:
        /* <DEDUP_REMOVED lines=8> */
.L_x_12611:
[----:B------:R-:W2:Y:S02]  /*5a70*/  LDG.E R16, desc[UR36][R2.64] ;  /* 0x0000002402107981 */ /* 0x000ea4000c1e1900 */
[----:B--2---:R-:W-:Y:S01]  /*5a80*/  SHF.R.S32.HI R17, RZ, 0x1f, R16 ;  /* 0x0000001fff117819 */ /* 0x004fe20000011410 */
[----:B------:R-:W-:Y:S06]  /*5a90*/  BRA `(.L_x_12609) ;  /* 0x0000000c00147947 */ /* 0x000fec0003800000 */
.L_x_12610:
[----:B------:R-:W2:Y:S02]  /*5aa0*/  LDG.E.S16 R16, desc[UR36][R2.64] ;  /* 0x0000002402107981 */ /* 0x000ea4000c1e1700 */
[----:B--2---:R-:W-:Y:S01]  /*5ab0*/  SHF.R.S32.HI R17, RZ, 0x1f, R16 ;  /* 0x0000001fff117819 */ /* 0x004fe20000011410 */
[----:B------:R-:W-:Y:S06]  /*5ac0*/  BRA `(.L_x_12609) ;  /* 0x0000000c00087947 */ /* 0x000fec0003800000 */
.L_x_12605:
        /* <DEDUP_REMOVED lines=9> */
.L_x_12613:
[----:B------:R-:W2:Y:S02]  /*5b60*/  LDG.E.U16 R2, desc[UR36][R2.64] ;  /* 0x0000002402027981 */ /* 0x000ea4000c1e1500 */
[----:B--2---:R-:W-:-:S06]  /*5b70*/  HADD2.F32 R16, -RZ, R2.H0_H0 ;  /* 0x20000002ff107230 */ /* 0x004fcc0000004100 */
[----:B------:R-:W0:Y:S02]  /*5b80*/  F2I.S64.TRUNC R16, R16 ;  /* 0x0000001000107311 */ /* 0x000e24000020d900 */
[----:B0-----:R-:W-:Y:S05]  /*5b90*/  BRA `(.L_x_12609) ;  /* 0x0000000800d47947 */ /* 0x001fea0003800000 */
.L_x_12612:
        /* <DEDUP_REMOVED lines=9> */
.L_x_12615:
[----:B------:R-:W2:Y:S02]  /*5c30*/  LDG.E.U16 R2, desc[UR36][R2.64] ;  /* 0x0000002402027981 */ /* 0x000ea4000c1e1500 */
[----:B--2---:R-:W-:-:S06]  /*5c40*/  HADD2.F32 R16, -RZ, R2.H0_H0 ;  /* 0x20000002ff107230 */ /* 0x004fcc0000004100 */
[----:B------:R-:W0:Y:S02]  /*5c50*/  F2I.S64.TRUNC R16, R16 ;  /* 0x0000001000107311 */ /* 0x000e24000020d900 */
[----:B0-----:R-:W-:Y:S05]  /*5c60*/  BRA `(.L_x_12609) ;  /* 0x0000000800a07947 */ /* 0x001fea0003800000 */
.L_x_12614:
[----:B------:R-:W2:Y:S02]  /*5c70*/  LDG.E.64 R2, desc[UR36][R2.64] ;  /* 0x0000002402027981 */ /* 0x000ea4000c1e1b00 */
[----:B--2---:R0:W1:Y:S02]  /*5c80*/  F2I.S64.F64.TRUNC R16, R2 ;  /* 0x0000000200107311 */ /* 0x004064000030d900 */
[----:B01----:R-:W-:Y:S05]  /*5c90*/  BRA `(.L_x_12609) ;  /* 0x0000000800947947 */ /* 0x003fea0003800000 */
.L_x_12604:
        /* <DEDUP_REMOVED lines=13> */
.L_x_12618:
[----:B------:R-:W2:Y:S02]  /*5d70*/  LDG.E.64 R2, desc[UR36][R2.64] ;  /* 0x0000002402027981 */ /* 0x000ea4000c1e1b00 */
[----:B--2---:R3:W4:Y:S02]  /*5d80*/  F2I.S64.F64.TRUNC R16, R2 ;  /* 0x0000000200107311 */ /* 0x004724000030d900 */
[----:B---34-:R-:W-:Y:S05]  /*5d90*/  BRA `(.L_x_12609) ;  /* 0x0000000800547947 */ /* 0x018fea0003800000 */
.L_x_12617:
        /* <DEDUP_REMOVED lines=26> */
.L_x_12620:
        /* <DEDUP_REMOVED lines=13> */
.L_x_12619:
[----:B------:R-:W2:Y:S02]  /*6010*/  LDG.E.U16 R16, desc[UR36][R2.64] ;  /* 0x0000002402107981 */ /* 0x000ea4000c1e1500 */
[----:B--2---:R-:W-:-:S06]  /*6020*/  IMAD.U32 R16, R16, 0x10000, RZ ;  /* 0x0001000010107824 */ /* 0x004fcc00078e00ff */
[----:B------:R-:W3:Y:S02]  /*6030*/  F2I.S64.TRUNC R16, R16 ;  /* 0x0000001000107311 */ /* 0x000ee4000020d900 */
[----:B---3--:R-:W-:Y:S05]  /*6040*/  BRA `(.L_x_12609) ;  /* 0x0000000400a87947 */ /* 0x008fea0003800000 */
.L_x_12616:
        /* <DEDUP_REMOVED lines=11> */
.L_x_12623:
        /* <DEDUP_REMOVED lines=21> */
.L_x_12627:
[----:B------:R-:W-:Y:S05]  /*6250*/  BSYNC.RECONVERGENT B1 ;  /* 0x0000000000017941 */ /* 0x000fea0003800200 */
.L_x_12626:
[----:B------:R-:W-:Y:S02]  /*6260*/  SHF.L.U32 R0, R0, 0x14, RZ ;  /* 0x0000001400007819 */ /* 0x000fe400000006ff */
[----:B------:R-:W-:-:S04]  /*6270*/  LEA R2, R2, 0x3b800000, 0x17 ;  /* 0x3b80000002027811 */ /* 0x000fc800078eb8ff */
[----:B------:R-:W-:-:S07]  /*6280*/  LOP3.LUT R16, R2, R0, R7, 0xfe, !PT ;  /* 0x0000000002107212 */ /* 0x000fce00078efe07 */
.L_x_12625:
[----:B------:R-:W-:Y:S05]  /*6290*/  BSYNC.RECONVERGENT B0 ;  /* 0x0000000000007941 */ /* 0x000fea0003800200 */
.L_x_12624:
[----:B------:R-:W1:Y:S02]  /*62a0*/  F2I.S64.TRUNC R16, R16 ;  /* 0x0000001000107311 */ /* 0x000e64000020d900 */
[----:B-1----:R-:W-:Y:S05]  /*62b0*/  BRA `(.L_x_12609) ;  /* 0x00000004000c7947 */ /* 0x002fea0003800000 */
.L_x_12622:
        /* <DEDUP_REMOVED lines=21> */
.L_x_12631:
[----:B------:R-:W-:Y:S05]  /*6410*/  BSYNC.RECONVERGENT B1 ;  /* 0x0000000000017941 */ /* 0x000fea0003800200 */
.L_x_12630:
[----:B------:R-:W-:Y:S01]  /*6420*/  IMAD.SHL.U32 R0, R0, 0x200000, RZ ;  /* 0x0020000000007824 */ /* 0x000fe200078e00ff */
[----:B------:R-:W-:-:S04]  /*6430*/  LEA R2, R2, 0x37800000, 0x17 ;  /* 0x3780000002027811 */ /* 0x000fc800078eb8ff */
[----:B------:R-:W-:-:S07]  /*6440*/  LOP3.LUT R16, R2, R0, R7, 0xfe, !PT ;  /* 0x0000000002107212 */ /* 0x000fce00078efe07 */
.L_x_12629:
[----:B------:R-:W-:Y:S05]  /*6450*/  BSYNC.RECONVERGENT B0 ;  /* 0x0000000000007941 */ /* 0x000fea0003800200 */
.L_x_12628:
[----:B------:R-:W1:Y:S02]  /*6460*/  F2I.S64.TRUNC R16, R16 ;  /* 0x0000001000107311 */ /* 0x000e64000020d900 */
[----:B-1----:R-:W-:Y:S05]  /*6470*/  BRA `(.L_x_12609) ;  /* 0x00000000009c7947 */ /* 0x002fea0003800000 */
.L_x_12621:
        /* <DEDUP_REMOVED lines=14> */
.L_x_12635:
[----:B------:R-:W-:Y:S05]  /*6560*/  BSYNC.RECONVERGENT B0 ;  /* 0x0000000000007941 */ /* 0x000fea0003800200 */
.L_x_12634:
[----:B------:R-:W2:Y:S02]  /*6570*/  F2I.S64.TRUNC R16, R16 ;  /* 0x0000001000107311 */ /* 0x000ea4000020d900 */
[----:B--2---:R-:W-:Y:S05]  /*6580*/  BRA `(.L_x_12609) ;  /* 0x0000000000587947 */ /* 0x004fea0003800000 */
.L_x_12608:
        /* <DEDUP_REMOVED lines=16> */
.L_x_12636:
[----:B------:R-:W-:Y:S01]  /*6690*/  CS2R R16, SRZ ;  /* 0x0000000000107805 */ /* 0x000fe2000001ff00 */
[----:B------:R-:W-:Y:S06]  /*66a0*/  BRA `(.L_x_12609) ;  /* 0x0000000000107947 */ /* 0x000fec0003800000 */
.L_x_12633:
[----:B------:R1:W5:Y:S01]  /*66b0*/  LDG.E.64 R16, desc[UR36][R2.64] ;  /* 0x0000002402107981 */ /* 0x000362000c1e1b00 */
[----:B------:R-:W-:Y:S05]  /*66c0*/  BRA `(.L_x_12609) ;  /* 0x0000000000087947 */ /* 0x000fea0003800000 */
.L_x_12632:
[----:B------:R2:W5:Y:S01]  /*66d0*/  LDG.E R16, desc[UR36][R2.64] ;  /* 0x0000002402107981 */ /* 0x000562000c1e1900 */
[----:B------:R-:W-:-:S07]  /*66e0*/  IMAD.MOV.U32 R17, RZ, RZ, RZ ;  /* 0x000000ffff117224 */ /* 0x000fce00078e00ff */
.L_x_12609:
        /* <DEDUP_REMOVED lines=17> */
.L_x_12640:
[----:B------:R0:W5:Y:S01]  /*6800*/  LDG.E.U8 R4, desc[UR36][R22.64] ;  /* 0x0000002416047981 */ /* 0x000162000c1e1100 */
[----:B------:R-:W-:Y:S01]  /*6810*/  MOV R5, RZ ;  /* 0x000000ff00057202 */ /* 0x000fe20000000f00 */
[----:B------:R-:W-:Y:S06]  /*6820*/  BRA `(.L_x_12642) ;  /* 0x0000000c00407947 */ /* 0x000fec0003800000 */
.L_x_12639:
        /* <DEDUP_REMOVED lines=8> */
.L_x_12644:
[----:B------:R-:W2:Y:S02]  /*68b0*/  LDG.E R4, desc[UR36][R22.64] ;  /* 0x0000002416047981 */ /* 0x000ea4000c1e1900 */
[----:B--2---:R-:W-:Y:S01]  /*68c0*/  SHF.R.S32.HI R5, RZ, 0x1f, R4 ;  /* 0x0000001fff057819 */ /* 0x004fe20000011404 */
[----:B------:R-:W-:Y:S06]  /*68d0*/  BRA `(.L_x_12642) ;  /* 0x0000000c00147947 */ /* 0x000fec0003800000 */
.L_x_12643:
[----:B------:R-:W2:Y:S02]  /*68e0*/  LDG.E.S16 R4, desc[UR36][R22.64] ;  /* 0x0000002416047981 */ /* 0x000ea4000c1e1700 */
[----:B--2---:R-:W-:Y:S01]  /*68f0*/  SHF.R.S32.HI R5, RZ, 0x1f, R4 ;  /* 0x0000001fff057819 */ /* 0x004fe20000011404 */
[----:B------:R-:W-:Y:S06]  /*6900*/  BRA `(.L_x_12642) ;  /* 0x0000000c00087947 */ /* 0x000fec0003800000 */
.L_x_12638:
        /* <DEDUP_REMOVED lines=9> */
.L_x_12646:
[----:B------:R-:W2:Y:S02]  /*69a0*/  LDG.E.U16 R22, desc[UR36][R22.64] ;  /* 0x0000002416167981 */ /* 0x000ea4000c1e1500 */
[----:B--2---:R-:W-:-:S06]  /*69b0*/  HADD2.F32 R4, -RZ, R22.H0_H0 ;  /* 0x20000016ff047230 */ /* 0x004fcc0000004100 */
[----:B------:R-:W0:Y:S02]  /*69c0*/  F2I.S64.TRUNC R4, R4 ;  /* 0x0000000400047311 */ /* 0x000e24000020d900 */
[----:B0-----:R-:W-:Y:S05]  /*69d0*/  BRA `(.L_x_12642) ;  /* 0x0000000800d47947 */ /* 0x001fea0003800000 */
.L_x_12645:
        /* <DEDUP_REMOVED lines=9> */
.L_x_12648:
[----:B------:R-:W2:Y:S02]  /*6a70*/  LDG.E.U16 R22, desc[UR36][R22.64] ;  /* 0x0000002416167981 */ /* 0x000ea4000c1e1500 */
[----:B--2---:R-:W-:-:S06]  /*6a80*/  HADD2.F32 R4, -RZ, R22.H0_H0 ;  /* 0x20000016ff047230 */ /* 0x004fcc0000004100 */
[----:B------:R-:W0:Y:S02]  /*6a90*/  F2I.S64.TRUNC R4, R4 ;  /* 0x0000000400047311 */ /* 0x000e24000020d900 */
[----:B0-----:R-:W-:Y:S05]  /*6aa0*/  BRA `(.L_x_12642) ;  /* 0x0000000800a07947 */ /* 0x001fea0003800000 */
.L_x_12647:
[----:B------:R-:W2:Y:S02]  /*6ab0*/  LDG.E.64 R4, desc[UR36][R22.64] ;  /* 0x0000002416047981 */ /* 0x000ea4000c1e1b00 */
[----:B--2---:R-:W0:Y:S02]  /*6ac0*/  F2I.S64.F64.TRUNC R4, R4 ;  /* 0x0000000400047311 */ /* 0x004e24000030d900 */
[----:B0-----:R-:W-:Y:S05]  /*6ad0*/  BRA `(.L_x_12642) ;  /* 0x0000000800947947 */ /* 0x001fea0003800000 */
.L_x_12637:
        /* <DEDUP_REMOVED lines=13> */
.L_x_12651:
[----:B------:R-:W2:Y:S02]  /*6bb0*/  LDG.E.64 R4, desc[UR36][R22.64] ;  /* 0x0000002416047981 */ /* 0x000ea4000c1e1b00 */
[----:B--2---:R-:W0:Y:S02]  /*6bc0*/  F2I.S64.F64.TRUNC R4, R4 ;  /* 0x0000000400047311 */ /* 0x004e24000030d900 */
[----:B0-----:R-:W-:Y:S05]  /*6bd0*/  BRA `(.L_x_12642) ;  /* 0x0000000800547947 */ /* 0x001fea0003800000 */
.L_x_12650:
        /* <DEDUP_REMOVED lines=26> */
.L_x_12653:
[----:B-1234-:R-:W2:Y:S02]  /*6d80*/  LDG.E.U8 R3, desc[UR36][R22.64] ;  /* 0x0000002416037981 */ /* 0x01eea4000c1e1100 */
        /* <DEDUP_REMOVED lines=12> */
.L_x_12652:
[----:B------:R-:W2:Y:S02]  /*6e50*/  LDG.E.U16 R4, desc[UR36][R22.64] ;  /* 0x0000002416047981 */ /* 0x000ea4000c1e1500 */
[----:B--2---:R-:W-:-:S06]  /*6e60*/  IMAD.U32 R4, R4, 0x10000, RZ ;  /* 0x0001000004047824 */ /* 0x004fcc00078e00ff */
[----:B------:R-:W0:Y:S02]  /*6e70*/  F2I.S64.TRUNC R4, R4 ;  /* 0x0000000400047311 */ /* 0x000e24000020d900 */
[----:B0-----:R-:W-:Y:S05]  /*6e80*/  BRA `(.L_x_12642) ;  /* 0x0000000400a87947 */ /* 0x001fea0003800000 */
.L_x_12649:
        /* <DEDUP_REMOVED lines=9> */
[----:B------:R-:W-:Y:S01]  /*6f20*/  HFMA2 R5, -RZ, RZ, 0, 0 ;  /* 0x00000000ff057431 */ /* 0x000fe200000001ff */
[----:B------:R-:W-:Y:S06]  /*6f30*/  BRA `(.L_x_12642) ;  /* 0x00000004007c7947 */ /* 0x000fec0003800000 */
.L_x_12656:
        /* <DEDUP_REMOVED lines=21> */
.L_x_12660:
[----:B------:R-:W-:Y:S05]  /*7090*/  BSYNC.RECONVERGENT B1 ;  /* 0x0000000000017941 */ /* 0x000fea0003800200 */
.L_x_12659:
[----:B------:R-:W-:Y:S01]  /*70a0*/  IMAD.SHL.U32 R0, R0, 0x100000, RZ ;  /* 0x0010000000007824 */ /* 0x000fe200078e00ff */
[----:B------:R-:W-:-:S04]  /*70b0*/  LEA R2, R2, 0x3b800000, 0x17 ;  /* 0x3b80000002027811 */ /* 0x000fc800078eb8ff */
[----:B------:R-:W-:-:S07]  /*70c0*/  LOP3.LUT R4, R2, R0, R7, 0xfe, !PT ;  /* 0x0000000002047212 */ /* 0x000fce00078efe07 */
.L_x_12658:
[----:B------:R-:W-:Y:S05]  /*70d0*/  BSYNC.RECONVERGENT B0 ;  /* 0x0000000000007941 */ /* 0x000fea0003800200 */
.L_x_12657:
[----:B------:R-:W0:Y:S02]  /*70e0*/  F2I.S64.TRUNC R4, R4 ;  /* 0x0000000400047311 */ /* 0x000e24000020d900 */
[----:B0-----:R-:W-:Y:S05]  /*70f0*/  BRA `(.L_x_12642) ;  /* 0x00000004000c7947 */ /* 0x001fea0003800000 */
.L_x_12655:
        /* <DEDUP_REMOVED lines=21> */
.L_x_12664:
[----:B------:R-:W-:Y:S05]  /*7250*/  BSYNC.RECONVERGENT B1 ;  /* 0x0000000000017941 */ /* 0x000fea0003800200 */
.L_x_12663:
[----:B------:R-:W-:Y:S01]  /*7260*/  IMAD.SHL.U32 R0, R0, 0x200000, RZ ;  /* 0x0020000000007824 */ /* 0x000fe200078e00ff */
[----:B------:R-:W-:-:S04]  /*7270*/  LEA R2, R2, 0x37800000, 0x17 ;  /* 0x3780000002027811 */ /* 0x000fc800078eb8ff */
[----:B------:R-:W-:-:S07]  /*7280*/  LOP3.LUT R4, R2, R0, R7, 0xfe, !PT ;  /* 0x0000000002047212 */ /* 0x000fce00078efe07 */
.L_x_12662:
[----:B------:R-:W-:Y:S05]  /*7290*/  BSYNC.RECONVERGENT B0 ;  /* 0x0000000000007941 */ /* 0x000fea0003800200 */
.L_x_12661:
[----:B------:R-:W0:Y:S02]  /*72a0*/  F2I.S64.TRUNC R4, R4 ;  /* 0x0000000400047311 */ /* 0x000e24000020d900 */
[----:B0-----:R-:W-:Y:S05]  /*72b0*/  BRA `(.L_x_12642) ;  /* 0x00000000009c7947 */ /* 0x001fea0003800000 */
.L_x_12654:
        /* <DEDUP_REMOVED lines=14> */
.L_x_12668:
[----:B------:R-:W-:Y:S05]  /*73a0*/  BSYNC.RECONVERGENT B0 ;  /* 0x0000000000007941 */ /* 0x000fea0003800200 */
.L_x_12667:
[----:B------:R-:W0:Y:S02]  /*73b0*/  F2I.S64.TRUNC R4, R4 ;  /* 0x0000000400047311 */ /* 0x000e24000020d900 */
[----:B0-----:R-:W-:Y:S05]  /*73c0*/  BRA `(.L_x_12642) ;  /* 0x0000000000587947 */ /* 0x001fea0003800000 */
.L_x_12641:
        /* <DEDUP_REMOVED lines=16> */
.L_x_12669:
[----:B------:R-:W-:Y:S01]  /*74d0*/  CS2R R4, SRZ ;  /* 0x0000000000047805 */ /* 0x000fe2000001ff00 */
[----:B------:R-:W-:Y:S06]  /*74e0*/  BRA `(.L_x_12642) ;  /* 0x0000000000107947 */ /* 0x000fec0003800000 */
.L_x_12666:
[----:B------:R0:W5:Y:S01]  /*74f0*/  LDG.E.64 R4, desc[UR36][R22.64] ;  /* 0x0000002416047981 */ /* 0x000162000c1e1b00 */
[----:B------:R-:W-:Y:S05]  /*7500*/  BRA `(.L_x_12642) ;  /* 0x0000000000087947 */ /* 0x000fea0003800000 */
.L_x_12665:
[----:B------:R0:W5:Y:S01]  /*7510*/  LDG.E R4, desc[UR36][R22.64] ;  /* 0x0000002416047981 */ /* 0x000162000c1e1900 */
[----:B------:R-:W-:-:S07]  /*7520*/  IMAD.MOV.U32 R5, RZ, RZ, RZ ;  /* 0x000000ffff057224 */ /* 0x000fce00078e00ff */
.L_x_12642:
        /* <DEDUP_REMOVED lines=23> */
.L_x_12673:
[----:B------:R1:W-:Y:S01]  /*76a0*/  STG.E.U8 desc[UR36][R2.64], R7 ;  /* 0x0000000702007986 */ /* 0x0003e2000c101124 */
[----:B------:R-:W-:Y:S05]  /*76b0*/  BRA `(.L_x_12675) ;  /* 0x0000000c00387947 */ /* 0x000fea0003800000 */
.L_x_12672:
        /* <DEDUP_REMOVED lines=8> */
.L_x_12677:
[----:B------:R1:W-:Y:S01]  /*7740*/  STG.E desc[UR36][R2.64], R7 ;  /* 0x0000000702007986 */ /* 0x0003e2000c101924 */
[----:B------:R-:W-:Y:S05]  /*7750*/  BRA `(.L_x_12675) ;  /* 0x0000000c00107947 */ /* 0x000fea0003800000 */
.L_x_12676:
[----:B------:R1:W-:Y:S01]  /*7760*/  STG.E.U16 desc[UR36][R2.64], R7 ;  /* 0x0000000702007986 */ /* 0x0003e2000c101524 */
[----:B------:R-:W-:Y:S05]  /*7770*/  BRA `(.L_x_12675) ;  /* 0x0000000c00087947 */ /* 0x000fea0003800000 */
.L_x_12671:
        /* <DEDUP_REMOVED lines=9> */
.L_x_12679:
[----:B------:R-:W1:Y:S02]  /*7810*/  I2F.S64 R0, R4 ;  /* 0x0000000400007312 */ /* 0x000e640000301400 */
[----:B-1----:R-:W-:-:S05]  /*7820*/  F2FP.F16.F32.PACK_AB R0, RZ, R0 ;  /* 0x00000000ff00723e */ /* 0x002fca00000000ff */
[----:B------:R1:W-:Y:S01]  /*7830*/  STG.E.U16 desc[UR36][R2.64], R0 ;  /* 0x0000000002007986 */ /* 0x0003e2000c101524 */
[----:B------:R-:W-:Y:S05]  /*7840*/  BRA `(.L_x_12675) ;  /* 0x0000000800d47947 */ /* 0x000fea0003800000 */
.L_x_12678:
        /* <DEDUP_REMOVED lines=10> */
.L_x_12681:
[----:B------:R-:W1:Y:S02]  /*78f0*/  I2F.S64 R4, R4 ;  /* 0x0000000400047312 */ /* 0x000e640000301400 */
[----:B-1----:R-:W-:-:S04]  /*7900*/  F2FP.F16.F32.PACK_AB R5, RZ, R4 ;  /* 0x00000004ff05723e */ /* 0x002fc800000000ff */
[----:B------:R-:W-:-:S05]  /*7910*/  PRMT R5, R5, 0x5410, RZ ;  /* 0x0000541005057816 */ /* 0x000fca00000000ff */
[----:B------:R1:W-:Y:S01]  /*7920*/  STG.E desc[UR36][R2.64], R5 ;  /* 0x0000000502007986 */ /* 0x0003e2000c101924 */
[----:B------:R-:W-:Y:S05]  /*7930*/  BRA `(.L_x_12675) ;  /* 0x0000000800987947 */ /* 0x000fea0003800000 */
.L_x_12680:
[----:B------:R-:W1:Y:S02]  /*7940*/  I2F.F64.S64 R4, R4 ;  /* 0x0000000400047312 */ /* 0x000e640000301c00 */
[----:B-1----:R1:W-:Y:S01]  /*7950*/  STG.E.64 desc[UR36][R2.64], R4 ;  /* 0x0000000402007986 */ /* 0x0023e2000c101b24 */
[----:B------:R-:W-:Y:S05]  /*7960*/  BRA `(.L_x_12675) ;  /* 0x00000008008c7947 */ /* 0x000fea0003800000 */
.L_x_12670:
        /* <DEDUP_REMOVED lines=12> */
.L_x_12685:
        /* <DEDUP_REMOVED lines=18> */
.L_x_12688:
[----:B------:R-:W-:-:S04]  /*7b50*/  SHF.R.U32.HI R5, RZ, 0x18, R5 ;  /* 0x00000018ff057819 */ /* 0x000fc80000011605 */
[----:B------:R-:W-:-:S07]  /*7b60*/  LOP3.LUT R0, R0, 0x80, R5, 0xf8, !PT ;  /* 0x0000008000007812 */ /* 0x000fce00078ef805 */
.L_x_12687:
[----:B------:R-:W-:Y:S05]  /*7b70*/  BSYNC.RECONVERGENT B0 ;  /* 0x0000000000007941 */ /* 0x000fea0003800200 */
.L_x_12686:
[----:B------:R4:W-:Y:S01]  /*7b80*/  STG.E.U8 desc[UR36][R2.64], R0 ;  /* 0x0000000002007986 */ /* 0x0009e2000c101124 */
[----:B------:R-:W-:Y:S05]  /*7b90*/  BRA `(.L_x_12675) ;  /* 0x0000000800007947 */ /* 0x000fea0003800000 */
.L_x_12684:
        /* <DEDUP_REMOVED lines=18> */
.L_x_12691:
[----:B------:R-:W-:-:S04]  /*7cc0*/  SHF.R.U32.HI R5, RZ, 0x18, R5 ;  /* 0x00000018ff057819 */ /* 0x000fc80000011605 */
[----:B------:R-:W-:-:S07]  /*7cd0*/  LOP3.LUT R0, R0, 0x80, R5, 0xf8, !PT ;  /* 0x0000008000007812 */ /* 0x000fce00078ef805 */
.L_x_12690:
[----:B------:R-:W-:Y:S05]  /*7ce0*/  BSYNC.RECONVERGENT B0 ;  /* 0x0000000000007941 */ /* 0x000fea0003800200 */
.L_x_12689:
[----:B------:R1:W-:Y:S01]  /*7cf0*/  STG.E.U8 desc[UR36][R2.64], R0 ;  /* 0x0000000002007986 */ /* 0x0003e2000c101124 */
[----:B------:R-:W-:Y:S05]  /*7d00*/  BRA `(.L_x_12675) ;  /* 0x0000000400a47947 */ /* 0x000fea0003800000 */
.L_x_12683:
        /* <DEDUP_REMOVED lines=23> */
.L_x_12693:
[----:B------:R2:W-:Y:S01]  /*7e80*/  STG.E.64 desc[UR36][R2.64], R4 ;  /* 0x0000000402007986 */ /* 0x0005e2000c101b24 */
[----:B------:R-:W-:Y:S05]  /*7e90*/  BRA `(.L_x_12675) ;  /* 0x0000000400407947 */ /* 0x000fea0003800000 */
.L_x_12692:
[----:B------:R1:W-:Y:S01]  /*7ea0*/  STG.E desc[UR36][R2.64], R7 ;  /* 0x0000000702007986 */ /* 0x0003e2000c101924 */
[----:B------:R-:W-:Y:S05]  /*7eb0*/  BRA `(.L_x_12675) ;  /* 0x0000000400387947 */ /* 0x000fea0003800000 */
.L_x_12682:
        /* <DEDUP_REMOVED lines=11> */
.L_x_12695:
[----:B------:R-:W-:Y:S01]  /*7f70*/  CS2R R6, SRZ ;  /* 0x0000000000067805 */ /* 0x000fe2000001ff00 */
[----:B------:R-:W1:Y:S04]  /*7f80*/  I2F.F64.S64 R4, R4 ;  /* 0x0000000400047312 */ /* 0x000e680000301c00 */
[----:B-1----:R1:W-:Y:S01]  /*7f90*/  STG.E.128 desc[UR36][R2.64], R4 ;  /* 0x0000000402007986 */ /* 0x0023e2000c101d24 */
[----:B------:R-:W-:Y:S05]  /*7fa0*/  BRA `(.L_x_12675) ;  /* 0x0000000000fc7947 */ /* 0x000fea0003800000 */
.L_x_12694:
[----:B------:R-:W-:-:S09]  /*7fb0*/  UISETP.NE.AND UP0, UPT, UR4, 0xf, UPT ;  /* 0x0000000f0400788c */ /* 0x000fd2000bf05270 */
[----:B------:R-:W-:Y:S05]  /*7fc0*/  BRA.U !UP0, `(.L_x_12696) ;  /* 0x0000000108e87547 */ /* 0x000fea000b800000 */
[----:B------:R-:W-:-:S09]  /*7fd0*/  UISETP.NE.AND UP0, UPT, UR4, 0x17, UPT ;  /* 0x000000170400788c */ /* 0x000fd2000bf05270 */
[----:B------:R-:W-:Y:S05]  /*7fe0*/  BRA.U !UP0, `(.L_x_12697) ;  /* 0x0000000108907547 */ /* 0x000fea000b800000 */
[----:B------:R-:W-:-:S09]  /*7ff0*/  UISETP.NE.AND UP0, UPT, UR4, 0x18, UPT ;  /* 0x000000180400788c */ /* 0x000fd2000bf05270 */
[----:B------:R-:W-:Y:S05]  /*8000*/  BRA.U !UP0, `(.L_x_12698) ;  /* 0x0000000108447547 */ /* 0x000fea000b800000 */
.L_x_12674:
        /* <DEDUP_REMOVED lines=16> */
.L_x_12699:
[----:B------:R-:W-:Y:S05]  /*8110*/  BRA `(.L_x_12675) ;  /* 0x0000000000a07947 */ /* 0x000fea0003800000 */
.L_x_12698:
        /* <DEDUP_REMOVED lines=13> */
.L_x_12701:
[----:B------:R-:W-:Y:S05]  /*81f0*/  BSYNC.RECONVERGENT B0 ;  /* 0x0000000000007941 */ /* 0x000fea0003800200 */
.L_x_12700:
[----:B------:R-:W-:-:S05]  /*8200*/  LOP3.LUT R7, R0, 0x80, R7, 0xf8, !PT ;  /* 0x0000008000077812 */ /* 0x000fca00078ef807 */
[----:B------:R1:W-:Y:S01]  /*8210*/  STG.E.U8 desc[UR36][R2.64], R7 ;  /* 0x0000000702007986 */ /* 0x0003e2000c101124 */
[----:B------:R-:W-:Y:S05]  /*8220*/  BRA `(.L_x_12675) ;  /* 0x00000000005c7947 */ /* 0x000fea0003800000 */
.L_x_12697:
        /* <DEDUP_REMOVED lines=12> */
.L_x_12703:
[----:B------:R-:W-:Y:S02]  /*82f0*/  ISETP.GT.U32.AND P0, PT, R6, 0x7f800000, PT ;  /* 0x7f8000000600780c */ /* 0x000fe40003f04070 */
[----:B------:R-:W-:-:S04]  /*8300*/  MOV R0, 0x7f ;  /* 0x0000007f00007802 */ /* 0x000fc80000000f00 */
[----:B------:R-:W-:-:S07]  /*8310*/  SEL R0, R0, 0x7c, P0 ;  /* 0x0000007c00007807 */ /* 0x000fce0000000000 */
.L_x_12704:
[----:B------:R-:W-:Y:S05]  /*8320*/  BSYNC.RECONVERGENT B0 ;  /* 0x0000000000007941 */ /* 0x000fea0003800200 */
.L_x_12702:
[----:B------:R-:W-:-:S04]  /*8330*/  SHF.R.U32.HI R5, RZ, 0x18, R5 ;  /* 0x00000018ff057819 */ /* 0x000fc80000011605 */
[----:B------:R-:W-:-:S05]  /*8340*/  LOP3.LUT R5, R0, 0x80, R5, 0xf8, !PT ;  /* 0x0000008000057812 */ /* 0x000fca00078ef805 */
[----:B------:R1:W-:Y:S01]  /*8350*/  STG.E.U8 desc[UR36][R2.64], R5 ;  /* 0x0000000502007986 */ /* 0x0003e2000c101124 */
[----:B------:R-:W-:Y:S05]  /*8360*/  BRA `(.L_x_12675) ;  /* 0x00000000000c7947 */ /* 0x000fea0003800000 */
.L_x_12696:
[----:B------:R-:W1:Y:S02]  /*8370*/  I2F.S64 R0, R4 ;  /* 0x0000000400007312 */ /* 0x000e640000301400 */
[----:B-1----:R-:W-:-:S05]  /*8380*/  F2FP.BF16.F32.PACK_AB R0, RZ, R0 ;  /* 0x00000000ff00723e */ /* 0x002fca00000010ff */
[----:B------:R1:W-:Y:S02]  /*8390*/  STG.E.U16 desc[UR36][R2.64], R0 ;  /* 0x0000000002007986 */ /* 0x0003e4000c101524 */
.L_x_12675:
[----:B------:R-:W-:-:S07]  /*83a0*/  VIADD R19, R19, 0x80 ;  /* 0x0000008013137836 */ /* 0x000fce0000000000 */
.L_x_12602:
[----:B------:R-:W-:Y:S05]  /*83b0*/  BSYNC.RECONVERGENT B6 ;  /* 0x0000000000067941 */ /* 0x000fea0003800200 */
.L_x_12601:
        /* <DEDUP_REMOVED lines=358> */
.L_x_12707:
        /* <DEDUP_REMOVED lines=17> */
.L_x_12711:
[----:B------:R1:W5:Y:S01]  /*9b30*/  LDG.E.U8 R16, desc[UR36][R2.64] ;  /* 0x0000002402107981 */ /* 0x000362000c1e1100 */
[----:B------:R-:W-:Y:S01]  /*9b40*/  IMAD.MOV.U32 R17, RZ, RZ, RZ ;  /* 0x000000ffff117224 */ /* 0x000fe200078e00ff */
[----:B------:R-:W-:Y:S06]  /*9b50*/  BRA `(.L_x_12713) ;  /* 0x0000000c00407947 */ /* 0x000fec0003800000 */
.L_x_12710:
        /* <DEDUP_REMOVED lines=8> */
.L_x_12715:
[----:B------:R-:W2:Y:S02]  /*9be0*/  LDG.E R16, desc[UR36][R2.64] ;  /* 0x0000002402107981 */ /* 0x000ea4000c1e1900 */
[----:B--2---:R-:W-:Y:S01]  /*9bf0*/  SHF.R.S32.HI R17, RZ, 0x1f, R16 ;  /* 0x0000001fff117819 */ /* 0x004fe20000011410 */
[----:B------:R-:W-:Y:S06]  /*9c00*/  BRA `(.L_x_12713) ;  /* 0x0000000c00147947 */ /* 0x000fec0003800000 */
.L_x_12714:
[----:B------:R-:W2:Y:S02]  /*9c10*/  LDG.E.S16 R16, desc[UR36][R2.64] ;  /* 0x0000002402107981 */ /* 0x000ea4000c1e1700 */
[----:B--2---:R-:W-:Y:S01]  /*9c20*/  SHF.R.S32.HI R17, RZ, 0x1f, R16 ;  /* 0x0000001fff117819 */ /* 0x004fe20000011410 */
[----:B------:R-:W-:Y:S06]  /*9c30*/  BRA `(.L_x_12713) ;  /* 0x0000000c00087947 */ /* 0x000fec0003800000 */
.L_x_12709:
        /* <DEDUP_REMOVED lines=9> */
.L_x_12717:
[----:B------:R-:W2:Y:S02]  /*9cd0*/  LDG.E.U16 R2, desc[UR36][R2.64] ;  /* 0x0000002402027981 */ /* 0x000ea4000c1e1500 */
[----:B--2---:R-:W-:-:S06]  /*9ce0*/  HADD2.F32 R16, -RZ, R2.H0_H0 ;  /* 0x20000002ff107230 */ /* 0x004fcc0000004100 */
[----:B------:R-:W2:Y:S02]  /*9cf0*/  F2I.S64.TRUNC R16, R16 ;  /* 0x0000001000107311 */ /* 0x000ea4000020d900 */
[----:B--2---:R-:W-:Y:S05]  /*9d00*/  BRA `(.L_x_12713) ;  /* 0x0000000800d47947 */ /* 0x004fea0003800000 */
.L_x_12716:
        /* <DEDUP_REMOVED lines=9> */
.L_x_12719:
[----:B------:R-:W2:Y:S02]  /*9da0*/  LDG.E.U16 R2, desc[UR36][R2.64] ;  /* 0x0000002402027981 */ /* 0x000ea4000c1e1500 */
[----:B--2---:R-:W-:-:S06]  /*9db0*/  HADD2.F32 R16, -RZ, R2.H0_H0 ;  /* 0x20000002ff107230 */ /* 0x004fcc0000004100 */
[----:B------:R-:W2:Y:S02]  /*9dc0*/  F2I.S64.TRUNC R16, R16 ;  /* 0x0000001000107311 */ /* 0x000ea4000020d900 */
[----:B--2---:R-:W-:Y:S05]  /*9dd0*/  BRA `(.L_x_12713) ;  /* 0x0000000800a07947 */ /* 0x004fea0003800000 */
.L_x_12718:
[----:B------:R-:W2:Y:S02]  /*9de0*/  LDG.E.64 R2, desc[UR36][R2.64] ;  /* 0x0000002402027981 */ /* 0x000ea4000c1e1b00 */
[----:B--2---:R2:W3:Y:S02]  /*9df0*/  F2I.S64.F64.TRUNC R16, R2 ;  /* 0x0000000200107311 */ /* 0x0044e4000030d900 */
[----:B--23--:R-:W-:Y:S05]  /*9e00*/  BRA `(.L_x_12713) ;  /* 0x0000000800947947 */ /* 0x00cfea0003800000 */
.L_x_12708:
        /* <DEDUP_REMOVED lines=13> */
.L_x_12722:
[----:B------:R-:W2:Y:S02]  /*9ee0*/  LDG.E.64 R2, desc[UR36][R2.64] ;  /* 0x0000002402027981 */ /* 0x000ea4000c1e1b00 */
[----:B--2---:R0:W1:Y:S02]  /*9ef0*/  F2I.S64.F64.TRUNC R16, R2 ;  /* 0x0000000200107311 */ /* 0x004064000030d900 */
[----:B01----:R-:W-:Y:S05]  /*9f00*/  BRA `(.L_x_12713) ;  /* 0x0000000800547947 */ /* 0x003fea0003800000 */
.L_x_12721:
        /* <DEDUP_REMOVED lines=26> */
.L_x_12724:
        /* <DEDUP_REMOVED lines=13> */
.L_x_12723:
[----:B------:R-:W2:Y:S02]  /*a180*/  LDG.E.U16 R16, desc[UR36][R2.64] ;  /* 0x0000002402107981 */ /* 0x000ea4000c1e1500 */
[----:B--2---:R-:W-:-:S06]  /*a190*/  IMAD.U32 R16, R16, 0x10000, RZ ;  /* 0x0001000010107824 */ /* 0x004fcc00078e00ff */
[----:B------:R-:W0:Y:S02]  /*a1a0*/  F2I.S64.TRUNC R16, R16 ;  /* 0x0000001000107311 */ /* 0x000e24000020d900 */
[----:B0-----:R-:W-:Y:S05]  /*a1b0*/  BRA `(.L_x_12713) ;  /* 0x0000000400a87947 */ /* 0x001fea0003800000 */
.L_x_12720:
        /* <DEDUP_REMOVED lines=11> */
.L_x_12727:
        /* <DEDUP_REMOVED lines=21> */
.L_x_12731:
[----:B------:R-:W-:Y:S05]  /*a3c0*/  BSYNC.RECONVERGENT B1 ;  /* 0x0000000000017941 */ /* 0x000fea0003800200 */
.L_x_12730:
[----:B------:R-:W-:Y:S01]  /*a3d0*/  IMAD.SHL.U32 R0, R0, 0x100000, RZ ;  /* 0x0010000000007824 */ /* 0x000fe200078e00ff */
[----:B------:R-:W-:-:S04]  /*a3e0*/  LEA R2, R2, 0x3b800000, 0x17 ;  /* 0x3b80000002027811 */ /* 0x000fc800078eb8ff */
[----:B------:R-:W-:-:S07]  /*a3f0*/  LOP3.LUT R16, R2, R0, R7, 0xfe, !PT ;  /* 0x0000000002107212 */ /* 0x000fce00078efe07 */
.L_x_12729:
[----:B------:R-:W-:Y:S05]  /*a400*/  BSYNC.RECONVERGENT B0 ;  /* 0x0000000000007941 */ /* 0x000fea0003800200 */
.L_x_12728:
[----:B------:R-:W0:Y:S02]  /*a410*/  F2I.S64.TRUNC R16, R16 ;  /* 0x0000001000107311 */ /* 0x000e24000020d900 */
[----:B0-----:R-:W-:Y:S05]  /*a420*/  BRA `(.L_x_12713) ;  /* 0x00000004000c7947 */ /* 0x001fea0003800000 */
.L_x_12726:
        /* <DEDUP_REMOVED lines=21> */
.L_x_12735:
[----:B------:R-:W-:Y:S05]  /*a580*/  BSYNC.RECONVERGENT B1 ;  /* 0x0000000000017941 */ /* 0x000fea0003800200 */
.L_x_12734:
[----:B------:R-:W-:Y:S02]  /*a590*/  SHF.L.U32 R0, R0, 0x15, RZ ;  /* 0x0000001500007819 */ /* 0x000fe400000006ff */
[----:B------:R-:W-:-:S04]  /*a5a0*/  LEA R2, R2, 0x37800000, 0x17 ;  /* 0x3780000002027811 */ /* 0x000fc800078eb8ff */
[----:B------:R-:W-:-:S07]  /*a5b0*/  LOP3.LUT R16, R2, R0, R7, 0xfe, !PT ;  /* 0x0000000002107212 */ /* 0x000fce00078efe07 */
.L_x_12733:
[----:B------:R-:W-:Y:S05]  /*a5c0*/  BSYNC.RECONVERGENT B0 ;  /* 0x0000000000007941 */ /* 0x000fea0003800200 */
.L_x_12732:
[----:B------:R-:W4:Y:S02]  /*a5d0*/  F2I.S64.TRUNC R16, R16 ;  /* 0x0000001000107311 */ /* 0x000f24000020d900 */
[----:B----4-:R-:W-:Y:S05]  /*a5e0*/  BRA `(.L_x_12713) ;  /* 0x00000000009c7947 */ /* 0x010fea0003800000 */
.L_x_12725:
        /* <DEDUP_REMOVED lines=14> */
.L_x_12739:
[----:B------:R-:W-:Y:S05]  /*a6d0*/  BSYNC.RECONVERGENT B0 ;  /* 0x0000000000007941 */ /* 0x000fea0003800200 */
.L_x_12738:
[----:B------:R-:W3:Y:S02]  /*a6e0*/  F2I.S64.TRUNC R16, R16 ;  /* 0x0000001000107311 */ /* 0x000ee4000020d900 */
[----:B---3--:R-:W-:Y:S05]  /*a6f0*/  BRA `(.L_x_12713) ;  /* 0x0000000000587947 */ /* 0x008fea0003800000 */
.L_x_12712:
        /* <DEDUP_REMOVED lines=16> */
.L_x_12740:
[----:B------:R-:W-:Y:S01]  /*a800*/  CS2R R16, SRZ ;  /* 0x0000000000107805 */ /* 0x000fe2000001ff00 */
[----:B------:R-:W-:Y:S06]  /*a810*/  BRA `(.L_x_12713) ;  /* 0x0000000000107947 */ /* 0x000fec0003800000 */
.L_x_12737:
[----:B------:R2:W5:Y:S01]  /*a820*/  LDG.E.64 R16, desc[UR36][R2.64] ;  /* 0x0000002402107981 */ /* 0x000562000c1e1b00 */
[----:B------:R-:W-:Y:S05]  /*a830*/  BRA `(.L_x_12713) ;  /* 0x0000000000087947 */ /* 0x000fea0003800000 */
.L_x_12736:
[----:B------:R3:W5:Y:S01]  /*a840*/  LDG.E R16, desc[UR36][R2.64] ;  /* 0x0000002402107981 */ /* 0x000762000c1e1900 */
[----:B------:R-:W-:-:S07]  /*a850*/  IMAD.MOV.U32 R17, RZ, RZ, RZ ;  /* 0x000000ffff117224 */ /* 0x000fce00078e00ff */
.L_x_12713:
        /* <DEDUP_REMOVED lines=17> */
.L_x_12744:
[----:B------:R1:W5:Y:S01]  /*a970*/  LDG.E.U8 R4, desc[UR36][R22.64] ;  /* 0x0000002416047981 */ /* 0x000362000c1e1100 */
[----:B------:R-:W-:Y:S01]  /*a980*/  MOV R5, RZ ;  /* 0x000000ff00057202 */ /* 0x000fe20000000f00 */
[----:B------:R-:W-:Y:S06]  /*a990*/  BRA `(.L_x_12746) ;  /* 0x0000000c00407947 */ /* 0x000fec0003800000 */
.L_x_12743:
        /* <DEDUP_REMOVED lines=8> */
.L_x_12748:
[----:B------:R-:W2:Y:S02]  /*aa20*/  LDG.E R4, desc[UR36][R22.64] ;  /* 0x0000002416047981 */ /* 0x000ea4000c1e1900 */
[----:B--2---:R-:W-:Y:S01]  /*aa30*/  SHF.R.S32.HI R5, RZ, 0x1f, R4 ;  /* 0x0000001fff057819 */ /* 0x004fe20000011404 */
[----:B------:R-:W-:Y:S06]  /*aa40*/  BRA `(.L_x_12746) ;  /* 0x0000000c00147947 */ /* 0x000fec0003800000 */
.L_x_12747:
[----:B------:R-:W2:Y:S02]  /*aa50*/  LDG.E.S16 R4, desc[UR36][R22.64] ;  /* 0x0000002416047981 */ /* 0x000ea4000c1e1700 */
[----:B--2---:R-:W-:Y:S01]  /*aa60*/  SHF.R.S32.HI R5, RZ, 0x1f, R4 ;  /* 0x0000001fff057819 */ /* 0x004fe20000011404 */
[----:B------:R-:W-:Y:S06]  /*aa70*/  BRA `(.L_x_12746) ;  /* 0x0000000c00087947 */ /* 0x000fec0003800000 */
.L_x_12742:
        /* <DEDUP_REMOVED lines=9> */
.L_x_12750:
[----:B------:R-:W2:Y:S02]  /*ab10*/  LDG.E.U16 R22, desc[UR36][R22.64] ;  /* 0x0000002416167981 */ /* 0x000ea4000c1e1500 */
[----:B--2---:R-:W-:-:S06]  /*ab20*/  HADD2.F32 R4, -RZ, R22.H0_H0 ;  /* 0x20000016ff047230 */ /* 0x004fcc0000004100 */
[----:B------:R-:W1:Y:S02]  /*ab30*/  F2I.S64.TRUNC R4, R4 ;  /* 0x0000000400047311 */ /* 0x000e64000020d900 */
[----:B-1----:R-:W-:Y:S05]  /*ab40*/  BRA `(.L_x_12746) ;  /* 0x0000000800d47947 */ /* 0x002fea0003800000 */
.L_x_12749:
        /* <DEDUP_REMOVED lines=9> */
.L_x_12752:
[----:B------:R-:W2:Y:S02]  /*abe0*/  LDG.E.U16 R22, desc[UR36][R22.64] ;  /* 0x0000002416167981 */ /* 0x000ea4000c1e1500 */
[----:B--2---:R-:W-:-:S06]  /*abf0*/  HADD2.F32 R4, -RZ, R22.H0_H0 ;  /* 0x20000016ff047230 */ /* 0x004fcc0000004100 */
[----:B------:R-:W1:Y:S02]  /*ac00*/  F2I.S64.TRUNC R4, R4 ;  /* 0x0000000400047311 */ /* 0x000e64000020d900 */
[----:B-1----:R-:W-:Y:S05]  /*ac10*/  BRA `(.L_x_12746) ;  /* 0x0000000800a07947 */ /* 0x002fea0003800000 */
.L_x_12751:
[----:B------:R-:W2:Y:S02]  /*ac20*/  LDG.E.64 R4, desc[UR36][R22.64] ;  /* 0x0000002416047981 */ /* 0x000ea4000c1e1b00 */
[----:B--2---:R-:W1:Y:S02]  /*ac30*/  F2I.S64.F64.TRUNC R4, R4 ;  /* 0x0000000400047311 */ /* 0x004e64000030d900 */
[----:B-1----:R-:W-:Y:S05]  /*ac40*/  BRA `(.L_x_12746) ;  /* 0x0000000800947947 */ /* 0x002fea0003800000 */
.L_x_12741:
        /* <DEDUP_REMOVED lines=13> */
.L_x_12755:
[----:B------:R-:W2:Y:S02]  /*ad20*/  LDG.E.64 R4, desc[UR36][R22.64] ;  /* 0x0000002416047981 */ /* 0x000ea4000c1e1b00 */
[----:B--2---:R-:W1:Y:S02]  /*ad30*/  F2I.S64.F64.TRUNC R4, R4 ;  /* 0x0000000400047311 */ /* 0x004e64000030d900 */
[----:B-1----:R-:W-:Y:S05]  /*ad40*/  BRA `(.L_x_12746) ;  /* 0x0000000800547947 */ /* 0x002fea0003800000 */
.L_x_12754:
        /* <DEDUP_REMOVED lines=26> */
.L_x_12757:
        /* <DEDUP_REMOVED lines=13> */
.L_x_12756:
[----:B------:R-:W2:Y:S02]  /*afc0*/  LDG.E.U16 R4, desc[UR36][R22.64] ;  /* 0x0000002416047981 */ /* 0x000ea4000c1e1500 */
[----:B--2---:R-:W-:-:S06]  /*afd0*/  IMAD.U32 R4, R4, 0x10000, RZ ;  /* 0x0001000004047824 */ /* 0x004fcc00078e00ff */
[----:B------:R-:W1:Y:S02]  /*afe0*/  F2I.S64.TRUNC R4, R4 ;  /* 0x0000000400047311 */ /* 0x000e64000020d900 */
[----:B-1----:R-:W-:Y:S05]  /*aff0*/  BRA `(.L_x_12746) ;  /* 0x0000000400a87947 */ /* 0x002fea0003800000 */
.L_x_12753:
        /* <DEDUP_REMOVED lines=11> */
.L_x_12760:
        /* <DEDUP_REMOVED lines=21> */
.L_x_12764:
[----:B------:R-:W-:Y:S05]  /*b200*/  BSYNC.RECONVERGENT B1 ;  /* 0x0000000000017941 */ /* 0x000fea0003800200 */
.L_x_12763:
[----:B------:R-:W-:Y:S01]  /*b210*/  IMAD.SHL.U32 R0, R0, 0x100000, RZ ;  /* 0x0010000000007824 */ /* 0x000fe200078e00ff */
[----:B------:R-:W-:-:S04]  /*b220*/  LEA R2, R2, 0x3b800000, 0x17 ;  /* 0x3b80000002027811 */ /* 0x000fc800078eb8ff */
[----:B------:R-:W-:-:S07]  /*b230*/  LOP3.LUT R4, R2, R0, R7, 0xfe, !PT ;  /* 0x0000000002047212 */ /* 0x000fce00078efe07 */
.L_x_12762:
[----:B------:R-:W-:Y:S05]  /*b240*/  BSYNC.RECONVERGENT B0 ;  /* 0x0000000000007941 */ /* 0x000fea0003800200 */
.L_x_12761:
[----:B------:R-:W1:Y:S02]  /*b250*/  F2I.S64.TRUNC R4, R4 ;  /* 0x0000000400047311 */ /* 0x000e64000020d900 */
[----:B-1----:R-:W-:Y:S05]  /*b260*/  BRA `(.L_x_12746) ;  /* 0x00000004000c7947 */ /* 0x002fea0003800000 */
.L_x_12759:
        /* <DEDUP_REMOVED lines=21> */
.L_x_12768:
[----:B------:R-:W-:Y:S05]  /*b3c0*/  BSYNC.RECONVERGENT B1 ;  /* 0x0000000000017941 */ /* 0x000fea0003800200 */
.L_x_12767:
[----:B------:R-:W-:Y:S01]  /*b3d0*/  IMAD.SHL.U32 R0, R0, 0x200000, RZ ;  /* 0x0020000000007824 */ /* 0x000fe200078e00ff */
[----:B------:R-:W-:-:S04]  /*b3e0*/  LEA R2, R2, 0x37800000, 0x17 ;  /* 0x3780000002027811 */ /* 0x000fc800078eb8ff */
[----:B------:R-:W-:-:S07]  /*b3f0*/  LOP3.LUT R4, R2, R0, R7, 0xfe, !PT ;  /* 0x0000000002047212 */ /* 0x000fce00078efe07 */
.L_x_12766:
[----:B------:R-:W-:Y:S05]  /*b400*/  BSYNC.RECONVERGENT B0 ;  /* 0x0000000000007941 */ /* 0x000fea0003800200 */
.L_x_12765:
[----:B------:R-:W1:Y:S02]  /*b410*/  F2I.S64.TRUNC R4, R4 ;  /* 0x0000000400047311 */ /* 0x000e64000020d900 */
[----:B-1----:R-:W-:Y:S05]  /*b420*/  BRA `(.L_x_12746) ;  /* 0x00000000009c7947 */ /* 0x002fea0003800000 */
.L_x_12758:
        /* <DEDUP_REMOVED lines=14> */
.L_x_12772:
[----:B------:R-:W-:Y:S05]  /*b510*/  BSYNC.RECONVERGENT B0 ;  /* 0x0000000000007941 */ /* 0x000fea0003800200 */
.L_x_12771:
[----:B------:R-:W1:Y:S02]  /*b520*/  F2I.S64.TRUNC R4, R4 ;  /* 0x0000000400047311 */ /* 0x000e64000020d900 */
[----:B-1----:R-:W-:Y:S05]  /*b530*/  BRA `(.L_x_12746) ;  /* 0x0000000000587947 */ /* 0x002fea0003800000 */
.L_x_12745:
        /* <DEDUP_REMOVED lines=16> */
.L_x_12773:
[----:B------:R-:W-:Y:S01]  /*b640*/  CS2R R4, SRZ ;  /* 0x0000000000047805 */ /* 0x000fe2000001ff00 */
[----:B------:R-:W-:Y:S06]  /*b650*/  BRA `(.L_x_12746) ;  /* 0x0000000000107947 */ /* 0x000fec0003800000 */
.L_x_12770:
[----:B------:R1:W5:Y:S01]  /*b660*/  LDG.E.64 R4, desc[UR36][R22.64] ;  /* 0x0000002416047981 */ /* 0x000362000c1e1b00 */
[----:B------:R-:W-:Y:S05]  /*b670*/  BRA `(.L_x_12746) ;  /* 0x0000000000087947 */ /* 0x000fea0003800000 */
.L_x_12769:
[----:B------:R1:W5:Y:S01]  /*b680*/  LDG.E R4, desc[UR36][R22.64] ;  /* 0x0000002416047981 */ /* 0x000362000c1e1900 */
[----:B------:R-:W-:-:S07]  /*b690*/  IMAD.MOV.U32 R5, RZ, RZ, RZ ;  /* 0x000000ffff057224 */ /* 0x000fce00078e00ff */
.L_x_12746:
[----:B------:R-:W0:Y:S01]  /*b6a0*/  LDCU.64 UR6, c[0x0][0x5e8] ;  /* 0x0000bd00ff0677ac */ /* 0x000e220008000a00 */
        /* <DEDUP_REMOVED lines=9> */
[----:B0-234-:R-:W-:-:S04]  /*b740*/  IADD3 R2, P1, PT, R18, UR6, RZ ;  /* 0x0000000612027c10 */ /* 0x01dfc8000ff3e0ff */
        /* <DEDUP_REMOVED lines=12> */
.L_x_12777:
[----:B------:R0:W-:Y:S01]  /*b810*/  STG.E.U8 desc[UR36][R2.64], R7 ;  /* 0x0000000702007986 */ /* 0x0001e2000c101124 */
[----:B------:R-:W-:Y:S05]  /*b820*/  BRA `(.L_x_12779) ;  /* 0x0000000c00387947 */ /* 0x000fea0003800000 */
.L_x_12776:
        /* <DEDUP_REMOVED lines=8> */
.L_x_12781:
[----:B------:R0:W-:Y:S01]  /*b8b0*/  STG.E desc[UR36][R2.64], R7 ;  /* 0x0000000702007986 */ /* 0x0001e2000c101924 */
[----:B------:R-:W-:Y:S05]  /*b8c0*/  BRA `(.L_x_12779) ;  /* 0x0000000c00107947 */ /* 0x000fea0003800000 */
.L_x_12780:
[----:B------:R0:W-:Y:S01]  /*b8d0*/  STG.E.U16 desc[UR36][R2.64], R7 ;  /* 0x0000000702007986 */ /* 0x0001e2000c101524 */
[----:B------:R-:W-:Y:S05]  /*b8e0*/  BRA `(.L_x_12779) ;  /* 0x0000000c00087947 */ /* 0x000fea0003800000 */
.L_x_12775:
        /* <DEDUP_REMOVED lines=9> */
.L_x_12783:
[----:B------:R-:W0:Y:S02]  /*b980*/  I2F.S64 R0, R4 ;  /* 0x0000000400007312 */ /* 0x000e240000301400 */
[----:B0-----:R-:W-:-:S05]  /*b990*/  F2FP.F16.F32.PACK_AB R0, RZ, R0 ;  /* 0x00000000ff00723e */ /* 0x001fca00000000ff */
[----:B------:R0:W-:Y:S01]  /*b9a0*/  STG.E.U16 desc[UR36][R2.64], R0 ;  /* 0x0000000002007986 */ /* 0x0001e2000c101524 */
[----:B------:R-:W-:Y:S05]  /*b9b0*/  BRA `(.L_x_12779) ;  /* 0x0000000800d47947 */ /* 0x000fea0003800000 */
.L_x_12782:
        /* <DEDUP_REMOVED lines=10> */
.L_x_12785:
[----:B------:R-:W0:Y:S02]  /*ba60*/  I2F.S64 R4, R4 ;  /* 0x0000000400047312 */ /* 0x000e240000301400 */
[----:B0-----:R-:W-:-:S04]  /*ba70*/  F2FP.F16.F32.PACK_AB R5, RZ, R4 ;  /* 0x00000004ff05723e */ /* 0x001fc800000000ff */
[----:B------:R-:W-:-:S05]  /*ba80*/  PRMT R5, R5, 0x5410, RZ ;  /* 0x0000541005057816 */ /* 0x000fca00000000ff */
[----:B------:R0:W-:Y:S01]  /*ba90*/  STG.E desc[UR36][R2.64], R5 ;  /* 0x0000000502007986 */ /* 0x0001e2000c101924 */
[----:B------:R-:W-:Y:S05]  /*baa0*/  BRA `(.L_x_12779) ;  /* 0x0000000800987947 */ /* 0x000fea0003800000 */
.L_x_12784:
[----:B------:R-:W0:Y:S02]  /*bab0*/  I2F.F64.S64 R4, R4 ;  /* 0x0000000400047312 */ /* 0x000e240000301c00 */
[----:B0-----:R0:W-:Y:S01]  /*bac0*/  STG.E.64 desc[UR36][R2.64], R4 ;  /* 0x0000000402007986 */ /* 0x0011e2000c101b24 */
[----:B------:R-:W-:Y:S05]  /*bad0*/  BRA `(.L_x_12779) ;  /* 0x00000008008c7947 */ /* 0x000fea0003800000 */
.L_x_12774:
        /* <DEDUP_REMOVED lines=12> */
.L_x_12789:
        /* <DEDUP_REMOVED lines=18> */
.L_x_12792:
[----:B------:R-:W-:-:S04]  /*bcc0*/  SHF.R.U32.HI R5, RZ, 0x18, R5 ;  /* 0x00000018ff057819 */ /* 0x000fc80000011605 */
[----:B------:R-:W-:-:S07]  /*bcd0*/  LOP3.LUT R0, R0, 0x80, R5, 0xf8, !PT ;  /* 0x0000008000007812 */ /* 0x000fce00078ef805 */
.L_x_12791:
[----:B------:R-:W-:Y:S05]  /*bce0*/  BSYNC.RECONVERGENT B0 ;  /* 0x0000000000007941 */ /* 0x000fea0003800200 */
.L_x_12790:
[----:B------:R0:W-:Y:S01]  /*bcf0*/  STG.E.U8 desc[UR36][R2.64], R0 ;  /* 0x0000000002007986 */ /* 0x0001e2000c101124 */
[----:B------:R-:W-:Y:S05]  /*bd00*/  BRA `(.L_x_12779) ;  /* 0x0000000800007947 */ /* 0x000fea0003800000 */
.L_x_12788:
        /* <DEDUP_REMOVED lines=18> */
.L_x_12795:
[----:B------:R-:W-:-:S04]  /*be30*/  SHF.R.U32.HI R5, RZ, 0x18, R5 ;  /* 0x00000018ff057819 */ /* 0x000fc80000011605 */
[----:B------:R-:W-:-:S07]  /*be40*/  LOP3.LUT R0, R0, 0x80, R5, 0xf8, !PT ;  /* 0x0000008000007812 */ /* 0x000fce00078ef805 */
.L_x_12794:
[----:B------:R-:W-:Y:S05]  /*be50*/  BSYNC.RECONVERGENT B0 ;  /* 0x0000000000007941 */ /* 0x000fea0003800200 */
.L_x_12793:
[----:B------:R0:W-:Y:S01]  /*be60*/  STG.E.U8 desc[UR36][R2.64], R0 ;  /* 0x0000000002007986 */ /* 0x0001e2000c101124 */
[----:B------:R-:W-:Y:S05]  /*be70*/  BRA `(.L_x_12779) ;  /* 0x0000000400a47947 */ /* 0x000fea0003800000 */
.L_x_12787:
        /* <DEDUP_REMOVED lines=23> */
.L_x_12797:
[----:B------:R0:W-:Y:S01]  /*bff0*/  STG.E.64 desc[UR36][R2.64], R4 ;  /* 0x0000000402007986 */ /* 0x0001e2000c101b24 */
[----:B------:R-:W-:Y:S05]  /*c000*/  BRA `(.L_x_12779) ;  /* 0x0000000400407947 */ /* 0x000fea0003800000 */
.L_x_12796:
[----:B------:R0:W-:Y:S01]  /*c010*/  STG.E desc[UR36][R2.64], R7 ;  /* 0x0000000702007986 */ /* 0x0001e2000c101924 */
[----:B------:R-:W-:Y:S05]  /*c020*/  BRA `(.L_x_12779) ;  /* 0x0000000400387947 */ /* 0x000fea0003800000 */
.L_x_12786:
        /* <DEDUP_REMOVED lines=11> */
.L_x_12799:
[----:B------:R-:W-:Y:S01]  /*c0e0*/  CS2R R6, SRZ ;  /* 0x0000000000067805 */ /* 0x000fe2000001ff00 */
[----:B------:R-:W0:Y:S04]  /*c0f0*/  I2F.F64.S64 R4, R4 ;  /* 0x0000000400047312 */ /* 0x000e280000301c00 */
[----:B0-----:R0:W-:Y:S01]  /*c100*/  STG.E.128 desc[UR36][R2.64], R4 ;  /* 0x0000000402007986 */ /* 0x0011e2000c101d24 */
[----:B------:R-:W-:Y:S05]  /*c110*/  BRA `(.L_x_12779) ;  /* 0x0000000000fc7947 */ /* 0x000fea0003800000 */
.L_x_12798:
[----:B------:R-:W-:-:S09]  /*c120*/  UISETP.NE.AND UP0, UPT, UR4, 0xf, UPT ;  /* 0x0000000f0400788c */ /* 0x000fd2000bf05270 */
[----:B------:R-:W-:Y:S05]  /*c130*/  BRA.U !UP0, `(.L_x_12800) ;  /* 0x0000000108e87547 */ /* 0x000fea000b800000 */
[----:B------:R-:W-:-:S09]  /*c140*/  UISETP.NE.AND UP0, UPT, UR4, 0x17, UPT ;  /* 0x000000170400788c */ /* 0x000fd2000bf05270 */
[----:B------:R-:W-:Y:S05]  /*c150*/  BRA.U !UP0, `(.L_x_12801) ;  /* 0x0000000108907547 */ /* 0x000fea000b800000 */
[----:B------:R-:W-:-:S09]  /*c160*/  UISETP.NE.AND UP0, UPT, UR4, 0x18, UPT ;  /* 0x000000180400788c */ /* 0x000fd2000bf05270 */
[----:B------:R-:W-:Y:S05]  /*c170*/  BRA.U !UP0, `(.L_x_12802) ;  /* 0x0000000108447547 */ /* 0x000fea000b800000 */
.L_x_12778:
        /* <DEDUP_REMOVED lines=16> */
.L_x_12803:
[----:B------:R-:W-:Y:S05]  /*c280*/  BRA `(.L_x_12779) ;  /* 0x0000000000a07947 */ /* 0x000fea0003800000 */
.L_x_12802:
        /* <DEDUP_REMOVED lines=13> */
.L_x_12805:
[----:B------:R-:W-:Y:S05]  /*c360*/  BSYNC.RECONVERGENT B0 ;  /* 0x0000000000007941 */ /* 0x000fea0003800200 */
.L_x_12804:
[----:B------:R-:W-:-:S05]  /*c370*/  LOP3.LUT R7, R0, 0x80, R7, 0xf8, !PT ;  /* 0x0000008000077812 */ /* 0x000fca00078ef807 */
[----:B------:R4:W-:Y:S01]  /*c380*/  STG.E.U8 desc[UR36][R2.64], R7 ;  /* 0x0000000702007986 */ /* 0x0009e2000c101124 */
[----:B------:R-:W-:Y:S05]  /*c390*/  BRA `(.L_x_12779) ;  /* 0x00000000005c7947 */ /* 0x000fea0003800000 */
.L_x_12801:
        /* <DEDUP_REMOVED lines=12> */
.L_x_12807:
[----:B------:R-:W-:Y:S02]  /*c460*/  ISETP.GT.U32.AND P0, PT, R6, 0x7f800000, PT ;  /* 0x7f8000000600780c */ /* 0x000fe40003f04070 */
[----:B------:R-:W-:-:S04]  /*c470*/  MOV R0, 0x7f ;  /* 0x0000007f00007802 */ /* 0x000fc80000000f00 */
[----:B------:R-:W-:-:S07]  /*c480*/  SEL R0, R0, 0x7c, P0 ;  /* 0x0000007c00007807 */ /* 0x000fce0000000000 */
.L_x_12808:
[----:B------:R-:W-:Y:S05]  /*c490*/  BSYNC.RECONVERGENT B0 ;  /* 0x0000000000007941 */ /* 0x000fea0003800200 */
.L_x_12806:
[----:B------:R-:W-:-:S04]  /*c4a0*/  SHF.R.U32.HI R5, RZ, 0x18, R5 ;  /* 0x00000018ff057819 */ /* 0x000fc80000011605 */
[----:B------:R-:W-:-:S05]  /*c4b0*/  LOP3.LUT R5, R0, 0x80, R5, 0xf8, !PT ;  /* 0x0000008000057812 */ /* 0x000fca00078ef805 */
[----:B------:R3:W-:Y:S01]  /*c4c0*/  STG.E.U8 desc[UR36][R2.64], R5 ;  /* 0x0000000502007986 */ /* 0x0007e2000c101124 */
[----:B------:R-:W-:Y:S05]  /*c4d0*/  BRA `(.L_x_12779) ;  /* 0x00000000000c7947 */ /* 0x000fea0003800000 */
.L_x_12800:
[----:B------:R-:W0:Y:S02]  /*c4e0*/  I2F.S64 R0, R4 ;  /* 0x0000000400007312 */ /* 0x000e240000301400 */
[----:B0-----:R-:W-:-:S05]  /*c4f0*/  F2FP.BF16.F32.PACK_AB R0, RZ, R0 ;  /* 0x00000000ff00723e */ /* 0x001fca00000010ff */
[----:B------:R0:W-:Y:S02]  /*c500*/  STG.E.U16 desc[UR36][R2.64], R0 ;  /* 0x0000000002007986 */ /* 0x0001e4000c101524 */
.L_x_12779:
[----:B------:R-:W-:-:S07]  /*c510*/  VIADD R19, R19, 0x80 ;  /* 0x0000008013137836 */ /* 0x000fce0000000000 */
.L_x_12706:
[----:B------:R-:W-:Y:S05]  /*c520*/  BSYNC.RECONVERGENT B6 ;  /* 0x0000000000067941 */ /* 0x000fea0003800200 */
.L_x_12705:
        /* <DEDUP_REMOVED lines=357> */
.L_x_12809:
        /* <DEDUP_REMOVED lines=20> */
.L_x_12813:
[----:B------:R3:W5:Y:S01]  /*dcc0*/  LDG.E.U8 R18, desc[UR36][R2.64] ;  /* 0x0000002402127981 */ /* 0x000762000c1e1100 */
[----:B------:R-:W-:Y:S01]  /*dcd0*/  MOV R19, RZ ;  /* 0x000000ff00137202 */ /* 0x000fe20000000f00 */
[----:B------:R-:W-:Y:S06]  /*dce0*/  BRA `(.L_x_12815) ;  /* 0x0000000c00407947 */ /* 0x000fec0003800000 */
.L_x_12812:
        /* <DEDUP_REMOVED lines=8> */
.L_x_12817:
[----:B------:R-:W2:Y:S02]  /*dd70*/  LDG.E R18, desc[UR36][R2.64] ;  /* 0x0000002402127981 */ /* 0x000ea4000c1e1900 */
[----:B--2---:R-:W-:Y:S01]  /*dd80*/  SHF.R.S32.HI R19, RZ, 0x1f, R18 ;  /* 0x0000001fff137819 */ /* 0x004fe20000011412 */
[----:B------:R-:W-:Y:S06]  /*dd90*/  BRA `(.L_x_12815) ;  /* 0x0000000c00147947 */ /* 0x000fec0003800000 */
.L_x_12816:
[----:B------:R-:W2:Y:S02]  /*dda0*/  LDG.E.S16 R18, desc[UR36][R2.64] ;  /* 0x0000002402127981 */ /* 0x000ea4000c1e1700 */
[----:B--2---:R-:W-:Y:S01]  /*ddb0*/  SHF.R.S32.HI R19, RZ, 0x1f, R18 ;  /* 0x0000001fff137819 */ /* 0x004fe20000011412 */
[----:B------:R-:W-:Y:S06]  /*ddc0*/  BRA `(.L_x_12815) ;  /* 0x0000000c00087947 */ /* 0x000fec0003800000 */
.L_x_12811:
        /* <DEDUP_REMOVED lines=9> */
.L_x_12819:
[----:B------:R-:W2:Y:S02]  /*de60*/  LDG.E.U16 R2, desc[UR36][R2.64] ;  /* 0x0000002402027981 */ /* 0x000ea4000c1e1500 */
[----:B--2---:R-:W-:-:S06]  /*de70*/  HADD2.F32 R18, -RZ, R2.H0_H0 ;  /* 0x20000002ff127230 */ /* 0x004fcc0000004100 */
[----:B------:R-:W3:Y:S02]  /*de80*/  F2I.S64.TRUNC R18, R18 ;  /* 0x0000001200127311 */ /* 0x000ee4000020d900 */
[----:B---3--:R-:W-:Y:S05]  /*de90*/  BRA `(.L_x_12815) ;  /* 0x0000000800d47947 */ /* 0x008fea0003800000 */
.L_x_12818:
        /* <DEDUP_REMOVED lines=9> */
.L_x_12821:
[----:B------:R-:W2:Y:S02]  /*df30*/  LDG.E.U16 R2, desc[UR36][R2.64] ;  /* 0x0000002402027981 */ /* 0x000ea4000c1e1500 */
[----:B--2---:R-:W-:-:S06]  /*df40*/  HADD2.F32 R18, -RZ, R2.H0_H0 ;  /* 0x20000002ff127230 */ /* 0x004fcc0000004100 */
[----:B------:R-:W3:Y:S02]  /*df50*/  F2I.S64.TRUNC R18, R18 ;  /* 0x0000001200127311 */ /* 0x000ee4000020d900 */
[----:B---3--:R-:W-:Y:S05]  /*df60*/  BRA `(.L_x_12815) ;  /* 0x0000000800a07947 */ /* 0x008fea0003800000 */
.L_x_12820:
[----:B------:R-:W2:Y:S02]  /*df70*/  LDG.E.64 R2, desc[UR36][R2.64] ;  /* 0x0000002402027981 */ /* 0x000ea4000c1e1b00 */
[----:B--2---:R3:W4:Y:S02]  /*df80*/  F2I.S64.F64.TRUNC R18, R2 ;  /* 0x0000000200127311 */ /* 0x004724000030d900 */
[----:B---34-:R-:W-:Y:S05]  /*df90*/  BRA `(.L_x_12815) ;  /* 0x0000000800947947 */ /* 0x018fea0003800000 */
.L_x_12810:
        /* <DEDUP_REMOVED lines=13> */
.L_x_12824:
[----:B------:R-:W2:Y:S02]  /*e070*/  LDG.E.64 R2, desc[UR36][R2.64] ;  /* 0x0000002402027981 */ /* 0x000ea4000c1e1b00 */
[----:B--2---:R0:W1:Y:S02]  /*e080*/  F2I.S64.F64.TRUNC R18, R2 ;  /* 0x0000000200127311 */ /* 0x004064000030d900 */
[----:B01----:R-:W-:Y:S05]  /*e090*/  BRA `(.L_x_12815) ;  /* 0x0000000800547947 */ /* 0x003fea0003800000 */
.L_x_12823:
        /* <DEDUP_REMOVED lines=26> */
.L_x_12826:
        /* <DEDUP_REMOVED lines=13> */
.L_x_12825:
[----:B------:R-:W2:Y:S02]  /*e310*/  LDG.E.U16 R18, desc[UR36][R2.64] ;  /* 0x0000002402127981 */ /* 0x000ea4000c1e1500 */
[----:B--2---:R-:W-:-:S06]  /*e320*/  IMAD.U32 R18, R18, 0x10000, RZ ;  /* 0x0001000012127824 */ /* 0x004fcc00078e00ff */
[----:B------:R-:W0:Y:S02]  /*e330*/  F2I.S64.TRUNC R18, R18 ;  /* 0x0000001200127311 */ /* 0x000e24000020d900 */
[----:B0-----:R-:W-:Y:S05]  /*e340*/  BRA `(.L_x_12815) ;  /* 0x0000000400a87947 */ /* 0x001fea0003800000 */
.L_x_12822:
        /* <DEDUP_REMOVED lines=11> */
.L_x_12829:
        /* <DEDUP_REMOVED lines=21> */
.L_x_12833:
[----:B------:R-:W-:Y:S05]  /*e550*/  BSYNC.RECONVERGENT B1 ;  /* 0x0000000000017941 */ /* 0x000fea0003800200 */
.L_x_12832:
[----:B------:R-:W-:Y:S01]  /*e560*/  IMAD.SHL.U32 R0, R0, 0x100000, RZ ;  /* 0x0010000000007824 */ /* 0x000fe200078e00ff */
[----:B------:R-:W-:-:S04]  /*e570*/  LEA R2, R2, 0x3b800000, 0x17 ;  /* 0x3b80000002027811 */ /* 0x000fc800078eb8ff */
[----:B------:R-:W-:-:S07]  /*e580*/  LOP3.LUT R18, R2, R0, R7, 0xfe, !PT ;  /* 0x0000000002127212 */ /* 0x000fce00078efe07 */
.L_x_12831:
[----:B------:R-:W-:Y:S05]  /*e590*/  BSYNC.RECONVERGENT B0 ;  /* 0x0000000000007941 */ /* 0x000fea0003800200 */
.L_x_12830:
[----:B------:R-:W3:Y:S02]  /*e5a0*/  F2I.S64.TRUNC R18, R18 ;  /* 0x0000001200127311 */ /* 0x000ee4000020d900 */
[----:B---3--:R-:W-:Y:S05]  /*e5b0*/  BRA `(.L_x_12815) ;  /* 0x00000004000c7947 */ /* 0x008fea0003800000 */
.L_x_12828:
        /* <DEDUP_REMOVED lines=21> */
.L_x_12837:
[----:B------:R-:W-:Y:S05]  /*e710*/  BSYNC.RECONVERGENT B1 ;  /* 0x0000000000017941 */ /* 0x000fea0003800200 */
.L_x_12836:
[----:B------:R-:W-:Y:S01]  /*e720*/  IMAD.SHL.U32 R0, R0, 0x200000, RZ ;  /* 0x0020000000007824 */ /* 0x000fe200078e00ff */
[----:B------:R-:W-:-:S04]  /*e730*/  LEA R2, R2, 0x37800000, 0x17 ;  /* 0x3780000002027811 */ /* 0x000fc800078eb8ff */
[----:B------:R-:W-:-:S07]  /*e740*/  LOP3.LUT R18, R2, R0, R7, 0xfe, !PT ;  /* 0x0000000002127212 */ /* 0x000fce00078efe07 */
.L_x_12835:
[----:B------:R-:W-:Y:S05]  /*e750*/  BSYNC.RECONVERGENT B0 ;  /* 0x0000000000007941 */ /* 0x000fea0003800200 */
.L_x_12834:
[----:B------:R-:W2:Y:S02]  /*e760*/  F2I.S64.TRUNC R18, R18 ;  /* 0x0000001200127311 */ /* 0x000ea4000020d900 */
[----:B--2---:R-:W-:Y:S05]  /*e770*/  BRA `(.L_x_12815) ;  /* 0x00000000009c7947 */ /* 0x004fea0003800000 */
.L_x_12827:
        /* <DEDUP_REMOVED lines=14> */
.L_x_12841:
[----:B------:R-:W-:Y:S05]  /*e860*/  BSYNC.RECONVERGENT B0 ;  /* 0x0000000000007941 */ /* 0x000fea0003800200 */
.L_x_12840:
[----:B------:R-:W1:Y:S02]  /*e870*/  F2I.S64.TRUNC R18, R18 ;  /* 0x0000001200127311 */ /* 0x000e64000020d900 */
[----:B-1----:R-:W-:Y:S05]  /*e880*/  BRA `(.L_x_12815) ;  /* 0x0000000000587947 */ /* 0x002fea0003800000 */
.L_x_12814:
        /* <DEDUP_REMOVED lines=16> */
.L_x_12842:
[----:B------:R-:W-:Y:S01]  /*e990*/  CS2R R18, SRZ ;  /* 0x0000000000127805 */ /* 0x000fe2000001ff00 */
[----:B------:R-:W-:Y:S06]  /*e9a0*/  BRA `(.L_x_12815) ;  /* 0x0000000000107947 */ /* 0x000fec0003800000 */
.L_x_12839:
[----:B------:R0:W5:Y:S01]  /*e9b0*/  LDG.E.64 R18, desc[UR36][R2.64] ;  /* 0x0000002402127981 */ /* 0x000162000c1e1b00 */
[----:B------:R-:W-:Y:S05]  /*e9c0*/  BRA `(.L_x_12815) ;  /* 0x0000000000087947 */ /* 0x000fea0003800000 */
.L_x_12838:
[----:B------:R1:W5:Y:S01]  /*e9d0*/  LDG.E R18, desc[UR36][R2.64] ;  /* 0x0000002402127981 */ /* 0x000362000c1e1900 */
[----:B------:R-:W-:-:S07]  /*e9e0*/  IMAD.MOV.U32 R19, RZ, RZ, RZ ;  /* 0x000000ffff137224 */ /* 0x000fce00078e00ff */
.L_x_12815:
        /* <DEDUP_REMOVED lines=17> */
.L_x_12846:
[----:B0-234-:R0:W5:Y:S01]  /*eb00*/  LDG.E.U8 R2, desc[UR36][R22.64] ;  /* 0x0000002416027981 */ /* 0x01d162000c1e1100 */
[----:B------:R-:W-:Y:S01]  /*eb10*/  IMAD.MOV.U32 R3, RZ, RZ, RZ ;  /* 0x000000ffff037224 */ /* 0x000fe200078e00ff */
[----:B------:R-:W-:Y:S06]  /*eb20*/  BRA `(.L_x_12848) ;  /* 0x0000000c00407947 */ /* 0x000fec0003800000 */
.L_x_12845:
        /* <DEDUP_REMOVED lines=8> */
.L_x_12850:
[----:B0-234-:R-:W2:Y:S02]  /*ebb0*/  LDG.E R2, desc[UR36][R22.64] ;  /* 0x0000002416027981 */ /* 0x01dea4000c1e1900 */
[----:B--2---:R-:W-:Y:S01]  /*ebc0*/  SHF.R.S32.HI R3, RZ, 0x1f, R2 ;  /* 0x0000001fff037819 */ /* 0x004fe20000011402 */
[----:B------:R-:W-:Y:S06]  /*ebd0*/  BRA `(.L_x_12848) ;  /* 0x0000000c00147947 */ /* 0x000fec0003800000 */
.L_x_12849:
[----:B0-234-:R-:W2:Y:S02]  /*ebe0*/  LDG.E.S16 R2, desc[UR36][R22.64] ;  /* 0x0000002416027981 */ /* 0x01dea4000c1e1700 */
[----:B--2---:R-:W-:Y:S01]  /*ebf0*/  SHF.R.S32.HI R3, RZ, 0x1f, R2 ;  /* 0x0000001fff037819 */ /* 0x004fe20000011402 */
[----:B------:R-:W-:Y:S06]  /*ec00*/  BRA `(.L_x_12848) ;  /* 0x0000000c00087947 */ /* 0x000fec0003800000 */
.L_x_12844:
        /* <DEDUP_REMOVED lines=9> */
.L_x_12852:
[----:B------:R-:W0:Y:S02]  /*eca0*/  LDG.E.U16 R22, desc[UR36][R22.64] ;  /* 0x0000002416167981 */ /* 0x000e24000c1e1500 */
[----:B0-234-:R-:W-:-:S06]  /*ecb0*/  HADD2.F32 R2, -RZ, R22.H0_H0 ;  /* 0x20000016ff027230 */ /* 0x01dfcc0000004100 */
[----:B------:R-:W2:Y:S02]  /*ecc0*/  F2I.S64.TRUNC R2, R2 ;  /* 0x0000000200027311 */ /* 0x000ea4000020d900 */
[----:B--2---:R-:W-:Y:S05]  /*ecd0*/  BRA `(.L_x_12848) ;  /* 0x0000000800d47947 */ /* 0x004fea0003800000 */
.L_x_12851:
        /* <DEDUP_REMOVED lines=9> */
.L_x_12854:
[----:B------:R-:W0:Y:S02]  /*ed70*/  LDG.E.U16 R22, desc[UR36][R22.64] ;  /* 0x0000002416167981 */ /* 0x000e24000c1e1500 */
[----:B0-234-:R-:W-:-:S06]  /*ed80*/  HADD2.F32 R2, -RZ, R22.H0_H0 ;  /* 0x20000016ff027230 */ /* 0x01dfcc0000004100 */
[----:B------:R-:W2:Y:S02]  /*ed90*/  F2I.S64.TRUNC R2, R2 ;  /* 0x0000000200027311 */ /* 0x000ea4000020d900 */
[----:B--2---:R-:W-:Y:S05]  /*eda0*/  BRA `(.L_x_12848) ;  /* 0x0000000800a07947 */ /* 0x004fea0003800000 */
.L_x_12853:
[----:B0-234-:R-:W2:Y:S02]  /*edb0*/  LDG.E.64 R2, desc[UR36][R22.64] ;  /* 0x0000002416027981 */ /* 0x01dea4000c1e1b00 */
[----:B--2---:R-:W2:Y:S02]  /*edc0*/  F2I.S64.F64.TRUNC R2, R2 ;  /* 0x0000000200027311 */ /* 0x004ea4000030d900 */
[----:B--2---:R-:W-:Y:S05]  /*edd0*/  BRA `(.L_x_12848) ;  /* 0x0000000800947947 */ /* 0x004fea0003800000 */
.L_x_12843:
        /* <DEDUP_REMOVED lines=13> */
.L_x_12857:
[----:B0-234-:R-:W2:Y:S02]  /*eeb0*/  LDG.E.64 R2, desc[UR36][R22.64] ;  /* 0x0000002416027981 */ /* 0x01dea4000c1e1b00 */
[----:B--2---:R-:W2:Y:S02]  /*eec0*/  F2I.S64.F64.TRUNC R2, R2 ;  /* 0x0000000200027311 */ /* 0x004ea4000030d900 */
[----:B--2---:R-:W-:Y:S05]  /*eed0*/  BRA `(.L_x_12848) ;  /* 0x0000000800547947 */ /* 0x004fea0003800000 */
.L_x_12856:
        /* <DEDUP_REMOVED lines=26> */
.L_x_12859:
        /* <DEDUP_REMOVED lines=13> */
.L_x_12858:
[----:B0-234-:R-:W2:Y:S02]  /*f150*/  LDG.E.U16 R2, desc[UR36][R22.64] ;  /* 0x0000002416027981 */ /* 0x01dea4000c1e1500 */
[----:B--2---:R-:W-:-:S06]  /*f160*/  SHF.L.U32 R2, R2, 0x10, RZ ;  /* 0x0000001002027819 */ /* 0x004fcc00000006ff */
[----:B------:R-:W2:Y:S02]  /*f170*/  F2I.S64.TRUNC R2, R2 ;  /* 0x0000000200027311 */ /* 0x000ea4000020d900 */
[----:B--2---:R-:W-:Y:S05]  /*f180*/  BRA `(.L_x_12848) ;  /* 0x0000000400a87947 */ /* 0x004fea0003800000 */
.L_x_12855:
        /* <DEDUP_REMOVED lines=11> */
.L_x_12862:
        /* <DEDUP_REMOVED lines=21> */
.L_x_12866:
[----:B------:R-:W-:Y:S05]  /*f390*/  BSYNC.RECONVERGENT B1 ;  /* 0x0000000000017941 */ /* 0x000fea0003800200 */
.L_x_12865:
[----:B------:R-:W-:Y:S02]  /*f3a0*/  SHF.L.U32 R0, R0, 0x14, RZ ;  /* 0x0000001400007819 */ /* 0x000fe400000006ff */
[----:B------:R-:W-:-:S04]  /*f3b0*/  LEA R2, R2, 0x3b800000, 0x17 ;  /* 0x3b80000002027811 */ /* 0x000fc800078eb8ff */
[----:B------:R-:W-:-:S07]  /*f3c0*/  LOP3.LUT R2, R2, R0, R7, 0xfe, !PT ;  /* 0x0000000002027212 */ /* 0x000fce00078efe07 */
.L_x_12864:
[----:B------:R-:W-:Y:S05]  /*f3d0*/  BSYNC.RECONVERGENT B0 ;  /* 0x0000000000007941 */ /* 0x000fea0003800200 */
.L_x_12863:
[----:B------:R-:W4:Y:S02]  /*f3e0*/  F2I.S64.TRUNC R2, R2 ;  /* 0x0000000200027311 */ /* 0x000f24000020d900 */
[----:B----4-:R-:W-:Y:S05]  /*f3f0*/  BRA `(.L_x_12848) ;  /* 0x00000004000c7947 */ /* 0x010fea0003800000 */
.L_x_12861:
        /* <DEDUP_REMOVED lines=21> */
.L_x_12870:
[----:B------:R-:W-:Y:S05]  /*f550*/  BSYNC.RECONVERGENT B1 ;  /* 0x0000000000017941 */ /* 0x000fea0003800200 */
.L_x_12869:
[----:B------:R-:W-:Y:S01]  /*f560*/  IMAD.SHL.U32 R0, R0, 0x200000, RZ ;  /* 0x0020000000007824 */ /* 0x000fe200078e00ff */
[----:B------:R-:W-:-:S04]  /*f570*/  LEA R2, R2, 0x37800000, 0x17 ;  /* 0x3780000002027811 */ /* 0x000fc800078eb8ff */
[----:B------:R-:W-:-:S07]  /*f580*/  LOP3.LUT R2, R2, R0, R7, 0xfe, !PT ;  /* 0x0000000002027212 */ /* 0x000fce00078efe07 */
.L_x_12868:
[----:B------:R-:W-:Y:S05]  /*f590*/  BSYNC.RECONVERGENT B0 ;  /* 0x0000000000007941 */ /* 0x000fea0003800200 */
.L_x_12867:
[----:B------:R-:W4:Y:S02]  /*f5a0*/  F2I.S64.TRUNC R2, R2 ;  /* 0x0000000200027311 */ /* 0x000f24000020d900 */
[----:B----4-:R-:W-:Y:S05]  /*f5b0*/  BRA `(.L_x_12848) ;  /* 0x00000000009c7947 */ /* 0x010fea0003800000 */
.L_x_12860:
        /* <DEDUP_REMOVED lines=14> */
.L_x_12874:
[----:B------:R-:W-:Y:S05]  /*f6a0*/  BSYNC.RECONVERGENT B0 ;  /* 0x0000000000007941 */ /* 0x000fea0003800200 */
.L_x_12873:
[----:B------:R-:W3:Y:S02]  /*f6b0*/  F2I.S64.TRUNC R2, R2 ;  /* 0x0000000200027311 */ /* 0x000ee4000020d900 */
[----:B---3--:R-:W-:Y:S05]  /*f6c0*/  BRA `(.L_x_12848) ;  /* 0x0000000000587947 */ /* 0x008fea0003800000 */
.L_x_12847:
        /* <DEDUP_REMOVED lines=16> */
.L_x_12875:
[----:B------:R-:W-:Y:S01]  /*f7d0*/  CS2R R2, SRZ ;  /* 0x0000000000027805 */ /* 0x000fe2000001ff00 */
[----:B------:R-:W-:Y:S06]  /*f7e0*/  BRA `(.L_x_12848) ;  /* 0x0000000000107947 */ /* 0x000fec0003800000 */
.L_x_12872:
[----:B0-234-:R2:W5:Y:S01]  /*f7f0*/  LDG.E.64 R2, desc[UR36][R22.64] ;  /* 0x0000002416027981 */ /* 0x01d562000c1e1b00 */
[----:B------:R-:W-:Y:S05]  /*f800*/  BRA `(.L_x_12848) ;  /* 0x0000000000087947 */ /* 0x000fea0003800000 */
.L_x_12871:
[----:B0-234-:R3:W5:Y:S01]  /*f810*/  LDG.E R2, desc[UR36][R22.64] ;  /* 0x0000002416027981 */ /* 0x01d762000c1e1900 */
[----:B------:R-:W-:-:S07]  /*f820*/  MOV R3, RZ ;  /* 0x000000ff00037202 */ /* 0x000fce0000000f00 */
.L_x_12848:
[----:B------:R-:W-:Y:S01]  /*f830*/  UPRMT UR4, UR43, 0x9910, URZ ;  /* 0x000099102b047896 */ /* 0x000fe200080000ff */
[----:B-----5:R-:W-:Y:S02]  /*f840*/  ISETP.GT.U32.AND P0, PT, R2, 0x3f, PT ;  /* 0x0000003f0200780c */ /* 0x020fe40003f04070 */
[CC--:B------:R-:W-:Y:S01]  /*f850*/  SHF.L.U32 R0, R18.reuse, R2.reuse, RZ ;  /* 0x0000000212007219 */ /* 0x0c0fe200000006ff */
[----:B------:R-:W-:Y:S01]  /*f860*/  UISETP.GT.AND UP0, UPT, UR4, 0x9, UPT ;  /* 0x000000090400788c */ /* 0x000fe2000bf04270 */
[----:B------:R-:W-:Y:S02]  /*f870*/  ISETP.GT.U32.AND.EX P0, PT, R3, RZ, PT, P0 ;  /* 0x000000ff0300720c */ /* 0x000fe40003f04100 */
[----:B------:R-:W-:Y:S02]  /*f880*/  SHF.L.U64.HI R2, R18, R2, R19 ;  /* 0x0000000212027219 */ /* 0x000fe40000010213 */
[----:B------:R-:W-:Y:S02]  /*f890*/  SEL R5, R0, RZ, !P0 ;  /* 0x000000ff00057207 */ /* 0x000fe40004000000 */
[----:B------:R-:W-:-:S03]  /*f8a0*/  SEL R3, R2, RZ, !P0 ;  /* 0x000000ff02037207 */ /* 0x000fc60004000000 */
        /* <DEDUP_REMOVED lines=12> */
.L_x_12879:
[----:B------:R-:W-:Y:S01]  /*f970*/  STG.E.U8 desc[UR36][R16.64], R5 ;  /* 0x0000000510007986 */ /* 0x000fe2000c101124 */
[----:B------:R-:W-:Y:S05]  /*f980*/  EXIT ;  /* 0x000000000000794d */ /* 0x000fea0003800000 */
.L_x_12878:
        /* <DEDUP_REMOVED lines=8> */
.L_x_12882:
[----:B------:R-:W-:Y:S01]  /*fa10*/  STG.E desc[UR36][R16.64], R5 ;  /* 0x0000000510007986 */ /* 0x000fe2000c101924 */
[----:B------:R-:W-:Y:S05]  /*fa20*/  EXIT ;  /* 0x000000000000794d */ /* 0x000fea0003800000 */
.L_x_12881:
[----:B------:R-:W-:Y:S01]  /*fa30*/  STG.E.U16 desc[UR36][R16.64], R5 ;  /* 0x0000000510007986 */ /* 0x000fe2000c101524 */
[----:B------:R-:W-:Y:S05]  /*fa40*/  EXIT ;  /* 0x000000000000794d */ /* 0x000fea0003800000 */
.L_x_12877:
        /* <DEDUP_REMOVED lines=9> */
.L_x_12884:
[----:B------:R-:W5:Y:S02]  /*fae0*/  I2F.S64 R0, R2 ;  /* 0x0000000200007312 */ /* 0x000f640000301400 */
[----:B-----5:R-:W-:-:S05]  /*faf0*/  F2FP.F16.F32.PACK_AB R0, RZ, R0 ;  /* 0x00000000ff00723e */ /* 0x020fca00000000ff */
[----:B------:R-:W-:Y:S01]  /*fb00*/  STG.E.U16 desc[UR36][R16.64], R0 ;  /* 0x0000000010007986 */ /* 0x000fe2000c101524 */
[----:B------:R-:W-:Y:S05]  /*fb10*/  EXIT ;  /* 0x000000000000794d */ /* 0x000fea0003800000 */
.L_x_12883:
        /* <DEDUP_REMOVED lines=10> */
.L_x_12886:
[----:B------:R-:W5:Y:S02]  /*fbc0*/  I2F.S64 R2, R2 ;  /* 0x0000000200027312 */ /* 0x000f640000301400 */
[----:B-----5:R-:W-:-:S04]  /*fbd0*/  F2FP.F16.F32.PACK_AB R3, RZ, R2 ;  /* 0x00000002ff03723e */ /* 0x020fc800000000ff */
[----:B------:R-:W-:-:S05]  /*fbe0*/  PRMT R3, R3, 0x5410, RZ ;  /* 0x0000541003037816 */ /* 0x000fca00000000ff */
[----:B------:R-:W-:Y:S01]  /*fbf0*/  STG.E desc[UR36][R16.64], R3 ;  /* 0x0000000310007986 */ /* 0x000fe2000c101924 */
[----:B------:R-:W-:Y:S05]  /*fc00*/  EXIT ;  /* 0x000000000000794d */ /* 0x000fea0003800000 */
.L_x_12885:
[----:B------:R-:W5:Y:S02]  /*fc10*/  I2F.F64.S64 R2, R2 ;  /* 0x0000000200027312 */ /* 0x000f640000301c00 */
[----:B-----5:R-:W-:Y:S01]  /*fc20*/  STG.E.64 desc[UR36][R16.64], R2 ;  /* 0x0000000210007986 */ /* 0x020fe2000c101b24 */
[----:B------:R-:W-:Y:S05]  /*fc30*/  EXIT ;  /* 0x000000000000794d */ /* 0x000fea0003800000 */
.L_x_12876:
        /* <DEDUP_REMOVED lines=12> */
.L_x_12890:
        /* <DEDUP_REMOVED lines=17> */
.L_x_12893:
[----:B------:R-:W-:-:S04]  /*fe10*/  SHF.R.U32.HI R3, RZ, 0x18, R3 ;  /* 0x00000018ff037819 */ /* 0x000fc80000011603 */
[----:B------:R-:W-:-:S04]  /*fe20*/  LOP3.LUT R0, R0, 0x80, R3, 0xf8, !PT ;  /* 0x0000008000007812 */ /* 0x000fc800078ef803 */
[----:B------:R-:W-:-:S07]  /*fe30*/  PRMT R8, R0, 0x7610, R8 ;  /* 0x0000761000087816 */ /* 0x000fce0000000008 */
.L_x_12892:
[----:B------:R-:W-:Y:S05]  /*fe40*/  BSYNC.RECONVERGENT B0 ;  /* 0x0000000000007941 */ /* 0x000fea0003800200 */
.L_x_12891:
[----:B------:R-:W-:Y:S01]  /*fe50*/  STG.E.U8 desc[UR36][R16.64], R8 ;  /* 0x0000000810007986 */ /* 0x000fe2000c101124 */
[----:B------:R-:W-:Y:S05]  /*fe60*/  EXIT ;  /* 0x000000000000794d */ /* 0x000fea0003800000 */
.L_x_12889:
        /* <DEDUP_REMOVED lines=17> */
.L_x_12896:
[----:B------:R-:W-:-:S04]  /*ff80*/  SHF.R.U32.HI R3, RZ, 0x18, R3 ;  /* 0x00000018ff037819 */ /* 0x000fc80000011603 */
[----:B------:R-:W-:-:S04]  /*ff90*/  LOP3.LUT R0, R0, 0x80, R3, 0xf8, !PT ;  /* 0x0000008000007812 */ /* 0x000fc800078ef803 */
[----:B------:R-:W-:-:S07]  /*ffa0*/  PRMT R8, R0, 0x7610, R8 ;  /* 0x0000761000087816 */ /* 0x000fce0000000008 */
.L_x_12895:
[----:B------:R-:W-:Y:S05]  /*ffb0*/  BSYNC.RECONVERGENT B0 ;  /* 0x0000000000007941 */ /* 0x000fea0003800200 */
.L_x_12894:
[----:B------:R-:W-:Y:S01]  /*ffc0*/  STG.E.U8 desc[UR36][R16.64], R8 ;  /* 0x0000000810007986 */ /* 0x000fe2000c101124 */
[----:B------:R-:W-:Y:S05]  /*ffd0*/  EXIT ;  /* 0x000000000000794d */ /* 0x000fea0003800000 */
.L_x_12888:
        /* <DEDUP_REMOVED lines=23> */
.L_x_12898:
[----:B------:R-:W-:Y:S01]  /*10150*/  STG.E.64 desc[UR36][R16.64], R2 ;  /* 0x0000000210007986 */ /* 0x000fe2000c101b24 */
[----:B------:R-:W-:Y:S05]  /*10160*/  EXIT ;  /* 0x000000000000794d */ /* 0x000fea0003800000 */
.L_x_12897:
[----:B------:R-:W-:Y:S01]  /*10170*/  STG.E desc[UR36][R16.64], R5 ;  /* 0x0000000510007986 */ /* 0x000fe2000c101924 */
[----:B------:R-:W-:Y:S05]  /*10180*/  EXIT ;  /* 0x000000000000794d */ /* 0x000fea0003800000 */
.L_x_12887:
        /* <DEDUP_REMOVED lines=11> */
.L_x_12900:
[----:B------:R-:W-:Y:S01]  /*10240*/  CS2R R6, SRZ ;  /* 0x0000000000067805 */ /* 0x000fe2000001ff00 */
[----:B------:R-:W5:Y:S04]  /*10250*/  I2F.F64.S64 R4, R2 ;  /* 0x0000000200047312 */ /* 0x000f680000301c00 */
[----:B-----5:R-:W-:Y:S01]  /*10260*/  STG.E.128 desc[UR36][R16.64], R4 ;  /* 0x0000000410007986 */ /* 0x020fe2000c101d24 */
[----:B------:R-:W-:Y:S05]  /*10270*/  EXIT ;  /* 0x000000000000794d */ /* 0x000fea0003800000 */
.L_x_12899:
[----:B------:R-:W-:-:S09]  /*10280*/  UISETP.NE.AND UP0, UPT, UR4, 0xf, UPT ;  /* 0x0000000f0400788c */ /* 0x000fd2000bf05270 */
[----:B------:R-:W-:Y:S05]  /*10290*/  BRA.U !UP0, `(.L_x_12901) ;  /* 0x0000000108e87547 */ /* 0x000fea000b800000 */
[----:B------:R-:W-:-:S09]  /*102a0*/  UISETP.NE.AND UP0, UPT, UR4, 0x17, UPT ;  /* 0x000000170400788c */ /* 0x000fd2000bf05270 */
[----:B------:R-:W-:Y:S05]  /*102b0*/  BRA.U !UP0, `(.L_x_12902) ;  /* 0x0000000108907547 */ /* 0x000fea000b800000 */
[----:B------:R-:W-:-:S09]  /*102c0*/  UISETP.NE.AND UP0, UPT, UR4, 0x18, UPT ;  /* 0x000000180400788c */ /* 0x000fd2000bf05270 */
[----:B------:R-:W-:Y:S05]  /*102d0*/  BRA.U !UP0, `(.L_x_12903) ;  /* 0x0000000108447547 */ /* 0x000fea000b800000 */
.L_x_12880:
        /* <DEDUP_REMOVED lines=16> */
.L_x_12904:
[----:B------:R-:W-:Y:S05]  /*103e0*/  EXIT ;  /* 0x000000000000794d */ /* 0x000fea0003800000 */
.L_x_12903:
        /* <DEDUP_REMOVED lines=13> */
.L_x_12906:
[----:B------:R-:W-:Y:S05]  /*104c0*/  BSYNC.RECONVERGENT B0 ;  /* 0x0000000000007941 */ /* 0x000fea0003800200 */
.L_x_12905:
[----:B------:R-:W-:-:S05]  /*104d0*/  LOP3.LUT R5, R0, 0x80, R5, 0xf8, !PT ;  /* 0x0000008000057812 */ /* 0x000fca00078ef805 */
[----:B------:R-:W-:Y:S01]  /*104e0*/  STG.E.U8 desc[UR36][R16.64], R5 ;  /* 0x0000000510007986 */ /* 0x000fe2000c101124 */
[----:B------:R-:W-:Y:S05]  /*104f0*/  EXIT ;  /* 0x000000000000794d */ /* 0x000fea0003800000 */
.L_x_12902:
        /* <DEDUP_REMOVED lines=12> */
.L_x_12908:
[----:B------:R-:W-:Y:S01]  /*105c0*/  IMAD.MOV.U32 R0, RZ, RZ, 0x7f ;  /* 0x0000007fff007424 */ /* 0x000fe200078e00ff */
[----:B------:R-:W-:-:S04]  /*105d0*/  ISETP.GT.U32.AND P0, PT, R4, 0x7f800000, PT ;  /* 0x7f8000000400780c */ /* 0x000fc80003f04070 */
[----:B------:R-:W-:-:S09]  /*105e0*/  SEL R0, R0, 0x7c, P0 ;  /* 0x0000007c00007807 */ /* 0x000fd20000000000 */
.L_x_12909:
[----:B------:R-:W-:Y:S05]  /*105f0*/  BSYNC.RECONVERGENT B0 ;  /* 0x0000000000007941 */ /* 0x000fea0003800200 */
.L_x_12907:
[----:B------:R-:W-:-:S04]  /*10600*/  SHF.R.U32.HI R3, RZ, 0x18, R3 ;  /* 0x00000018ff037819 */ /* 0x000fc80000011603 */
[----:B------:R-:W-:-:S05]  /*10610*/  LOP3.LUT R3, R0, 0x80, R3, 0xf8, !PT ;  /* 0x0000008000037812 */ /* 0x000fca00078ef803 */
[----:B------:R-:W-:Y:S01]  /*10620*/  STG.E.U8 desc[UR36][R16.64], R3 ;  /* 0x0000000310007986 */ /* 0x000fe2000c101124 */
[----:B------:R-:W-:Y:S05]  /*10630*/  EXIT ;  /* 0x000000000000794d */ /* 0x000fea0003800000 */
.L_x_12901:
[----:B------:R-:W5:Y:S02]  /*10640*/  I2F.S64 R0, R2 ;  /* 0x0000000200007312 */ /* 0x000f640000301400 */
[----:B-----5:R-:W-:-:S05]  /*10650*/  F2FP.BF16.F32.PACK_AB R0, RZ, R0 ;  /* 0x00000000ff00723e */ /* 0x020fca00000010ff */
[----:B------:R-:W-:Y:S01]  /*10660*/  STG.E.U16 desc[UR36][R16.64], R0 ;  /* 0x0000000010007986 */ /* 0x000fe2000c101524 */
[----:B------:R-:W-:Y:S05]  /*10670*/  EXIT ;  /* 0x000000000000794d */ /* 0x000fea0003800000 */
.L_x_12910:
        /* <DEDUP_REMOVED lines=16> */
.L_x_20890:


//--------------------- .text._ZN2at6native27unrolled_elementwise_kernelINS0_13BinaryFunctorIlllZZZNS0_18lshift_kernel_cudaERNS_18TensorIteratorBaseEENKUlvE_clEvENKUlvE2_clEvEUlllE_EESt5arrayIPcLm3EELi4E23TrivialOffsetCalculatorILi2EjESC_ILi1EjENS0_6memory12LoadWithCastILi2EEENSF_13StoreWithCastILi1EEEEEviT_T0_T2_T3_T4_T5_ --------------------------
	.section	.text._ZN2at6native27unrolled_elementwise_kernelINS0_13BinaryFunctorIlllZZZNS0_18lshift_kernel_cudaERNS_18TensorIteratorBaseEENKUlvE_clEvENKUlvE2_clEvEUlllE_EESt5arrayIPcLm3EELi4E23TrivialOffsetCalculatorILi2EjESC_ILi1EjENS0_6memory12LoadWithCastILi2EEENSF_13StoreWithCastILi1EEEEEviT_T0_T2_T3_T4_T5_,"ax",@progbits
	.align	128
        .global         _ZN2at6native27unrolled_elementwise_kernelINS0_13BinaryFunctorIlllZZZNS0_18lshift_kernel_cudaERNS_18TensorIteratorBaseEENKUlvE_clEvENKUlvE2_clEvEUlllE_EESt5arrayIPcLm3EELi4E23TrivialOffsetCalculatorILi2EjESC_ILi1EjENS0_6memory12LoadWithCastILi2EEENSF_13StoreWithCastILi1EEEEEviT_T0_T2_T3_T4_T5_
        .type           _ZN2at6native27unrolled_elementwise_kernelINS0_13BinaryFunctorIlllZZZNS0_18lshift_kernel_cudaERNS_18TensorIteratorBaseEENKUlvE_clEvENKUlvE2_clEvEUlllE_EESt5arrayIPcLm3EELi4E23TrivialOffsetCalculatorILi2EjESC_ILi1EjENS0_6memory12LoadWithCastILi2EEENSF_13StoreWithCastILi1EEEEEviT_T0_T2_T3_T4_T5_,@function
        .size           _ZN2at6native27unrolled_elementwise_kernelINS0_13BinaryFunctorIlllZZZNS0_18lshift_kernel_cudaERNS_18TensorIteratorBaseEENKUlvE_clEvENKUlvE2_clEvEUlllE_EESt5arrayIPcLm3EELi4E23TrivialOffsetCalculatorILi2EjESC_ILi1EjENS0_6memory12LoadWithCastILi2EEENSF_13StoreWithCastILi1EEEEEviT_T0_T2_T3_T4_T5_,(.L_x_20891 - _ZN2at6native27unrolled_elementwise_kernelINS0_13BinaryFunctorIlllZZZNS0_18lshift_kernel_cudaERNS_18TensorIteratorBaseEENKUlvE_clEvENKUlvE2_clEvEUlllE_EESt5arrayIPcLm3EELi4E23TrivialOffsetCalculatorILi2EjESC_ILi1EjENS0_6memory12LoadWithCastILi2EEENSF_13StoreWithCastILi1EEEEEviT_T0_T2_T3_T4_T5_)
        .other          _ZN2at6native27unrolled_elementwise_kernelINS0_13BinaryFunctorIlllZZZNS0_18lshift_kernel_cudaERNS_18TensorIteratorBaseEENKUlvE_clEvENKUlvE2_clEvEUlllE_EESt5arrayIPcLm3EELi4E23TrivialOffsetCalculatorILi2EjESC_ILi1EjENS0_6memory12LoadWithCastILi2EEENSF_13StoreWithCastILi1EEEEEviT_T0_T2_T3_T4_T5_,@"STO_CUDA_ENTRY STV_DEFAULT"
_ZN2at6native27unrolled_elementwise_kernelINS0_13BinaryFunctorIlllZZZNS0_18lshift_kernel_cudaERNS_18TensorIteratorBaseEENKUlvE_clEvENKUlvE2_clEvEUlllE_EESt5arrayIPcLm3EELi4E23TrivialOffsetCalculatorILi2EjESC_ILi1EjENS0_6memory12LoadWithCastILi2EEENSF_13StoreWithCastILi1EEEEEviT_T0_T2_T3_T4_T5_:
.text._ZN2at6native27unrolled_elementwise_kernelINS0_13BinaryFunctorIlllZZZNS0_18lshift_kernel_cudaERNS_18TensorIteratorBaseEENKUlvE_clEvENKUlvE2_clEvEUlllE_EESt5arrayIPcLm3EELi4E23TrivialOffsetCalculatorILi2EjESC_ILi1EjENS0_6memory12LoadWithCastILi2EEENSF_13StoreWithCastILi1EEEEEviT_T0_T2_T3_T4_T5_:
        /* <DEDUP_REMOVED lines=34> */
.L_x_12916:
[----:B------:R1:W5:Y:S01]  /*0220*/  LDG.E.U8 R36, desc[UR36][R4.64] ;  /* 0x0000002404247981 */ /* 0x000362000c1e1100 */
[----:B------:R-:W-:Y:S01]  /*0230*/  IMAD.MOV.U32 R37, RZ, RZ, RZ ;  /* 0x000000ffff257224 */ /* 0x000fe200078e00ff */
[----:B------:R-:W-:Y:S06]  /*0240*/  BRA `(.L_x_12918) ;  /* 0x0000000c00447947 */ /* 0x000fec0003800000 */
.L_x_12915:
        /* <DEDUP_REMOVED lines=8> */
.L_x_12920:
[----:B------:R-:W2:Y:S02]  /*02d0*/  LDG.E R36, desc[UR36][R4.64] ;  /* 0x0000002404247981 */ /* 0x000ea4000c1e1900 */
[----:B--2---:R-:W-:Y:S01]  /*02e0*/  SHF.R.S32.HI R37, RZ, 0x1f, R36 ;  /* 0x0000001fff257819 */ /* 0x004fe20000011424 */
[----:B------:R-:W-:Y:S06]  /*02f0*/  BRA `(.L_x_12918) ;  /* 0x0000000c00187947 */ /* 0x000fec0003800000 */
.L_x_12919:
[----:B------:R-:W2:Y:S02]  /*0300*/  LDG.E.S16 R36, desc[UR36][R4.64] ;  /* 0x0000002404247981 */ /* 0x000ea4000c1e1700 */
[----:B--2---:R-:W-:Y:S01]  /*0310*/  SHF.R.S32.HI R37, RZ, 0x1f, R36 ;  /* 0x0000001fff257819 */ /* 0x004fe20000011424 */
[----:B------:R-:W-:Y:S06]  /*0320*/  BRA `(.L_x_12918) ;  /* 0x0000000c000c7947 */ /* 0x000fec0003800000 */
.L_x_12914:
        /* <DEDUP_REMOVED lines=9> */
.L_x_12922:
[----:B------:R-:W2:Y:S02]  /*03c0*/  LDG.E.U16 R4, desc[UR36][R4.64] ;  /* 0x0000002404047981 */ /* 0x000ea4000c1e1500 */
[----:B--2---:R-:W-:-:S06]  /*03d0*/  HADD2.F32 R36, -RZ, R4.H0_H0 ;  /* 0x20000004ff247230 */ /* 0x004fcc0000004100 */
[----:B------:R-:W2:Y:S02]  /*03e0*/  F2I.S64.TRUNC R36, R36 ;  /* 0x0000002400247311 */ /* 0x000ea4000020d900 */
[----:B--2---:R-:W-:Y:S05]  /*03f0*/  BRA `(.L_x_12918) ;  /* 0x0000000800d87947 */ /* 0x004fea0003800000 */
.L_x_12921:
        /* <DEDUP_REMOVED lines=9> */
.L_x_12924:
[----:B------:R-:W2:Y:S02]  /*0490*/  LDG.E.U16 R4, desc[UR36][R4.64] ;  /* 0x0000002404047981 */ /* 0x000ea4000c1e1500 */
[----:B--2---:R-:W-:-:S06]  /*04a0*/  HADD2.F32 R36, -RZ, R4.H0_H0 ;  /* 0x20000004ff247230 */ /* 0x004fcc0000004100 */
[----:B------:R-:W2:Y:S02]  /*04b0*/  F2I.S64.TRUNC R36, R36 ;  /* 0x0000002400247311 */ /* 0x000ea4000020d900 */
[----:B--2---:R-:W-:Y:S05]  /*04c0*/  BRA `(.L_x_12918) ;  /* 0x0000000800a47947 */ /* 0x004fea0003800000 */
.L_x_12923:
[----:B------:R-:W2:Y:S02]  /*04d0*/  LDG.E.64 R4, desc[UR36][R4.64] ;  /* 0x0000002404047981 */ /* 0x000ea4000c1e1b00 */
[----:B--2---:R2:W3:Y:S02]  /*04e0*/  F2I.S64.F64.TRUNC R36, R4 ;  /* 0x0000000400247311 */ /* 0x0044e4000030d900 */
[----:B--23--:R-:W-:Y:S05]  /*04f0*/  BRA `(.L_x_12918) ;  /* 0x0000000800987947 */ /* 0x00cfea0003800000 */
.L_x_12913:
        /* <DEDUP_REMOVED lines=13> */
.L_x_12927:
[----:B------:R-:W2:Y:S02]  /*05d0*/  LDG.E.64 R4, desc[UR36][R4.64] ;  /* 0x0000002404047981 */ /* 0x000ea4000c1e1b00 */
[----:B--2---:R2:W3:Y:S02]  /*05e0*/  F2I.S64.F64.TRUNC R36, R4 ;  /* 0x0000000400247311 */ /* 0x0044e4000030d900 */
[----:B--23--:R-:W-:Y:S05]  /*05f0*/  BRA `(.L_x_12918) ;  /* 0x0000000800587947 */ /* 0x00cfea0003800000 */
.L_x_12926:
        /* <DEDUP_REMOVED lines=26> */
.L_x_12929:
        /* <DEDUP_REMOVED lines=14> */
.L_x_12928:
[----:B------:R-:W2:Y:S02]  /*0880*/  LDG.E.U16 R36, desc[UR36][R4.64] ;  /* 0x0000002404247981 */ /* 0x000ea4000c1e1500 */
[----:B--2---:R-:W-:-:S06]  /*0890*/  IMAD.U32 R36, R36, 0x10000, RZ ;  /* 0x0001000024247824 */ /* 0x004fcc00078e00ff */
[----:B------:R-:W2:Y:S02]  /*08a0*/  F2I.S64.TRUNC R36, R36 ;  /* 0x0000002400247311 */ /* 0x000ea4000020d900 */
[----:B--2---:R-:W-:Y:S05]  /*08b0*/  BRA `(.L_x_12918) ;  /* 0x0000000400a87947 */ /* 0x004fea0003800000 */
.L_x_12925:
        /* <DEDUP_REMOVED lines=11> */
.L_x_12932:
        /* <DEDUP_REMOVED lines=21> */
.L_x_12936:
[----:B------:R-:W-:Y:S05]  /*0ac0*/  BSYNC.RECONVERGENT B1 ;  /* 0x0000000000017941 */ /* 0x000fea0003800200 */
.L_x_12935:
[----:B------:R-:W-:Y:S01]  /*0ad0*/  IMAD.SHL.U32 R0, R0, 0x100000, RZ ;  /* 0x0010000000007824 */ /* 0x000fe200078e00ff */
[----:B------:R-:W-:-:S04]  /*0ae0*/  LEA R3, R3, 0x3b800000, 0x17 ;  /* 0x3b80000003037811 */ /* 0x000fc800078eb8ff */
[----:B------:R-:W-:-:S07]  /*0af0*/  LOP3.LUT R36, R3, R0, R7, 0xfe, !PT ;  /* 0x0000000003247212 */ /* 0x000fce00078efe07 */
.L_x_12934:
[----:B------:R-:W-:Y:S05]  /*0b00*/  BSYNC.RECONVERGENT B0 ;  /* 0x0000000000007941 */ /* 0x000fea0003800200 */
.L_x_12933:
[----:B------:R-:W4:Y:S02]  /*0b10*/  F2I.S64.TRUNC R36, R36 ;  /* 0x0000002400247311 */ /* 0x000f24000020d900 */
[----:B----4-:R-:W-:Y:S05]  /*0b20*/  BRA `(.L_x_12918) ;  /* 0x00000004000c7947 */ /* 0x010fea0003800000 */
.L_x_12931:
        /* <DEDUP_REMOVED lines=21> */
.L_x_12940:
[----:B------:R-:W-:Y:S05]  /*0c80*/  BSYNC.RECONVERGENT B1 ;  /* 0x0000000000017941 */ /* 0x000fea0003800200 */
.L_x_12939:
[----:B------:R-:W-:Y:S01]  /*0c90*/  IMAD.SHL.U32 R0, R0, 0x200000, RZ ;  /* 0x0020000000007824 */ /* 0x000fe200078e00ff */
[----:B------:R-:W-:-:S04]  /*0ca0*/  LEA R3, R3, 0x37800000, 0x17 ;  /* 0x3780000003037811 */ /* 0x000fc800078eb8ff */
[----:B------:R-:W-:-:S07]  /*0cb0*/  LOP3.LUT R36, R3, R0, R7, 0xfe, !PT ;  /* 0x0000000003247212 */ /* 0x000fce00078efe07 */
.L_x_12938:
[----:B------:R-:W-:Y:S05]  /*0cc0*/  BSYNC.RECONVERGENT B0 ;  /* 0x0000000000007941 */ /* 0x000fea0003800200 */
.L_x_12937:
[----:B------:R-:W4:Y:S02]  /*0cd0*/  F2I.S64.TRUNC R36, R36 ;  /* 0x0000002400247311 */ /* 0x000f24000020d900 */
[----:B----4-:R-:W-:Y:S05]  /*0ce0*/  BRA `(.L_x_12918) ;  /* 0x00000000009c7947 */ /* 0x010fea0003800000 */
.L_x_12930:
[----:B------:R-:W-:-:S09]  /*0cf0*/  UISETP.NE.AND UP0, UPT, UR4, 0x1c, UPT ;  /* 0x0000001c0400788c */ /* 0x000fd2000bf05270 */
[----:B------:R-:W-:Y:S05]  /*0d00*/  BRA.U !UP0, `(.L_x_12941) ;  /* 0x00000001088c7547 */ /* 0x000fea000b800000 */
[----:B------:R-:W-:-:S09]  /*0d10*/  UISETP.NE.AND UP0, UPT, UR4, 0x1d, UPT ;  /* 0x0000001d0400788c */ /* 0x000fd2000bf05270 */
[----:B------:R-:W-:Y:S05]  /*0d20*/  BRA.U !UP0, `(.L_x_12942) ;  /* 0x00000001087c7547 */ /* 0x000fea000b800000 */
[----:B------:R-:W-:-:S09]  /*0d30*/  UISETP.NE.AND UP0, UPT, UR4, 0x2c, UPT ;  /* 0x0000002c0400788c */ /* 0x000fd2000bf05270 */
[----:B------:R-:W-:Y:S05]  /*0d40*/  BRA.U !UP0, `(.L_x_12943) ;  /* 0x0000000108487547 */ /* 0x000fea000b800000 */
.L_x_12917:
        /* <DEDUP_REMOVED lines=16> */
.L_x_12944:
[----:B------:R-:W-:Y:S01]  /*0e50*/  CS2R R36, SRZ ;  /* 0x0000000000247805 */ /* 0x000fe2000001ff00 */
[----:B------:R-:W-:Y:S06]  /*0e60*/  BRA `(.L_x_12918) ;  /* 0x00000000003c7947 */ /* 0x000fec0003800000 */
.L_x_12943:
        /* <DEDUP_REMOVED lines=8> */
.L_x_12946:
[----:B------:R-:W-:Y:S05]  /*0ef0*/  BSYNC.RECONVERGENT B0 ;  /* 0x0000000000007941 */ /* 0x000fea0003800200 */
.L_x_12945:
[----:B------:R-:W2:Y:S02]  /*0f00*/  F2I.S64.TRUNC R36, R36 ;  /* 0x0000002400247311 */ /* 0x000ea4000020d900 */
[----:B--2---:R-:W-:Y:S05]  /*0f10*/  BRA `(.L_x_12918) ;  /* 0x0000000000107947 */ /* 0x004fea0003800000 */
.L_x_12942:
[----:B------:R2:W5:Y:S01]  /*0f20*/  LDG.E.64 R36, desc[UR36][R4.64] ;  /* 0x0000002404247981 */ /* 0x000562000c1e1b00 */
[----:B------:R-:W-:Y:S05]  /*0f30*/  BRA `(.L_x_12918) ;  /* 0x0000000000087947 */ /* 0x000fea0003800000 */
.L_x_12941:
[----:B------:R3:W5:Y:S01]  /*0f40*/  LDG.E R36, desc[UR36][R4.64] ;  /* 0x0000002404247981 */ /* 0x000762000c1e1900 */
[----:B------:R-:W-:-:S07]  /*0f50*/  IMAD.MOV.U32 R37, RZ, RZ, RZ ;  /* 0x000000ffff257224 */ /* 0x000fce00078e00ff */
.L_x_12918:
        /* <DEDUP_REMOVED lines=19> */
.L_x_12950:
[----:B------:R0:W5:Y:S01]  /*1090*/  LDG.E.U8 R30, desc[UR36][R4.64] ;  /* 0x00000024041e7981 */ /* 0x000162000c1e1100 */
[----:B------:R-:W-:Y:S01]  /*10a0*/  IMAD.MOV.U32 R31, RZ, RZ, RZ ;  /* 0x000000ffff1f7224 */ /* 0x000fe200078e00ff */
[----:B------:R-:W-:Y:S06]  /*10b0*/  BRA `(.L_x_12952) ;  /* 0x0000000c00447947 */ /* 0x000fec0003800000 */
.L_x_12949:
        /* <DEDUP_REMOVED lines=8> */
.L_x_12954:
[----:B------:R-:W2:Y:S02]  /*1140*/  LDG.E R30, desc[UR36][R4.64] ;  /* 0x00000024041e7981 */ /* 0x000ea4000c1e1900 */
[----:B--2---:R-:W-:Y:S01]  /*1150*/  SHF.R.S32.HI R31, RZ, 0x1f, R30 ;  /* 0x0000001fff1f7819 */ /* 0x004fe2000001141e */
[----:B------:R-:W-:Y:S06]  /*1160*/  BRA `(.L_x_12952) ;  /* 0x0000000c00187947 */ /* 0x000fec0003800000 */
.L_x_12953:
[----:B------:R-:W2:Y:S02]  /*1170*/  LDG.E.S16 R30, desc[UR36][R4.64] ;  /* 0x00000024041e7981 */ /* 0x000ea4000c1e1700 */
[----:B--2---:R-:W-:Y:S01]  /*1180*/  SHF.R.S32.HI R31, RZ, 0x1f, R30 ;  /* 0x0000001fff1f7819 */ /* 0x004fe2000001141e */
[----:B------:R-:W-:Y:S06]  /*1190*/  BRA `(.L_x_12952) ;  /* 0x0000000c000c7947 */ /* 0x000fec0003800000 */
.L_x_12948:
        /* <DEDUP_REMOVED lines=9> */
.L_x_12956:
[----:B------:R-:W2:Y:S02]  /*1230*/  LDG.E.U16 R4, desc[UR36][R4.64] ;  /* 0x0000002404047981 */ /* 0x000ea4000c1e1500 */
[----:B--2---:R-:W-:-:S06]  /*1240*/  HADD2.F32 R30, -RZ, R4.H0_H0 ;  /* 0x20000004ff1e7230 */ /* 0x004fcc0000004100 */
[----:B------:R-:W2:Y:S02]  /*1250*/  F2I.S64.TRUNC R30, R30 ;  /* 0x0000001e001e7311 */ /* 0x000ea4000020d900 */
[----:B--2---:R-:W-:Y:S05]  /*1260*/  BRA `(.L_x_12952) ;  /* 0x0000000800d87947 */ /* 0x004fea0003800000 */
.L_x_12955:
        /* <DEDUP_REMOVED lines=9> */
.L_x_12958:
[----:B------:R-:W2:Y:S02]  /*1300*/  LDG.E.U16 R4, desc[UR36][R4.64] ;  /* 0x0000002404047981 */ /* 0x000ea4000c1e1500 */
[----:B--2---:R-:W-:-:S06]  /*1310*/  HADD2.F32 R30, -RZ, R4.H0_H0 ;  /* 0x20000004ff1e7230 */ /* 0x004fcc0000004100 */
[----:B------:R-:W2:Y:S02]  /*1320*/  F2I.S64.TRUNC R30, R30 ;  /* 0x0000001e001e7311 */ /* 0x000ea4000020d900 */
[----:B--2---:R-:W-:Y:S05]  /*1330*/  BRA `(.L_x_12952) ;  /* 0x0000000800a47947 */ /* 0x004fea0003800000 */
.L_x_12957:
[----:B------:R-:W2:Y:S02]  /*1340*/  LDG.E.64 R4, desc[UR36][R4.64] ;  /* 0x0000002404047981 */ /* 0x000ea4000c1e1b00 */
[----:B--2---:R2:W3:Y:S02]  /*1350*/  F2I.S64.F64.TRUNC R30, R4 ;  /* 0x00000004001e7311 */ /* 0x0044e4000030d900 */
[----:B--23--:R-:W-:Y:S05]  /*1360*/  BRA `(.L_x_12952) ;  /* 0x0000000800987947 */ /* 0x00cfea0003800000 */
.L_x_12947:
        /* <DEDUP_REMOVED lines=13> */
.L_x_12961:
[----:B------:R-:W2:Y:S02]  /*1440*/  LDG.E.64 R4, desc[UR36][R4.64] ;  /* 0x0000002404047981 */ /* 0x000ea4000c1e1b00 */
[----:B--2---:R0:W1:Y:S02]  /*1450*/  F2I.S64.F64.TRUNC R30, R4 ;  /* 0x00000004001e7311 */ /* 0x004064000030d900 */
[----:B01----:R-:W-:Y:S05]  /*1460*/  BRA `(.L_x_12952) ;  /* 0x0000000800587947 */ /* 0x003fea0003800000 */
.L_x_12960:
        /* <DEDUP_REMOVED lines=26> */
.L_x_12963:
        /* <DEDUP_REMOVED lines=14> */
.L_x_12962:
[----:B------:R-:W2:Y:S02]  /*16f0*/  LDG.E.U16 R30, desc[UR36][R4.64] ;  /* 0x00000024041e7981 */ /* 0x000ea4000c1e1500 */
[----:B--2---:R-:W-:-:S06]  /*1700*/  IMAD.U32 R30, R30, 0x10000, RZ ;  /* 0x000100001e1e7824 */ /* 0x004fcc00078e00ff */
[----:B------:R-:W0:Y:S02]  /*1710*/  F2I.S64.TRUNC R30, R30 ;  /* 0x0000001e001e7311 */ /* 0x000e24000020d900 */
[----:B0-----:R-:W-:Y:S05]  /*1720*/  BRA `(.L_x_12952) ;  /* 0x0000000400a87947 */ /* 0x001fea0003800000 */
.L_x_12959:
        /* <DEDUP_REMOVED lines=11> */
.L_x_12966:
        /* <DEDUP_REMOVED lines=21> */
.L_x_12970:
[----:B------:R-:W-:Y:S05]  /*1930*/  BSYNC.RECONVERGENT B1 ;  /* 0x0000000000017941 */ /* 0x000fea0003800200 */
.L_x_12969:
[----:B------:R-:W-:Y:S01]  /*1940*/  IMAD.SHL.U32 R0, R0, 0x100000, RZ ;  /* 0x0010000000007824 */ /* 0x000fe200078e00ff */
[----:B------:R-:W-:-:S04]  /*1950*/  LEA R3, R3, 0x3b800000, 0x17 ;  /* 0x3b80000003037811 */ /* 0x000fc800078eb8ff */
[----:B------:R-:W-:-:S07]  /*1960*/  LOP3.LUT R30, R3, R0, R7, 0xfe, !PT ;  /* 0x00000000031e7212 */ /* 0x000fce00078efe07 */
.L_x_12968:
[----:B------:R-:W-:Y:S05]  /*1970*/  BSYNC.RECONVERGENT B0 ;  /* 0x0000000000007941 */ /* 0x000fea0003800200 */
.L_x_12967:
[----:B------:R-:W4:Y:S02]  /*1980*/  F2I.S64.TRUNC R30, R30 ;  /* 0x0000001e001e7311 */ /* 0x000f24000020d900 */
[----:B----4-:R-:W-:Y:S05]  /*1990*/  BRA `(.L_x_12952) ;  /* 0x00000004000c7947 */ /* 0x010fea0003800000 */
.L_x_12965:
        /* <DEDUP_REMOVED lines=21> */
.L_x_12974:
[----:B------:R-:W-:Y:S05]  /*1af0*/  BSYNC.RECONVERGENT B1 ;  /* 0x0000000000017941 */ /* 0x000fea0003800200 */
.L_x_12973:
[----:B------:R-:W-:Y:S01]  /*1b00*/  IMAD.SHL.U32 R0, R0, 0x200000, RZ ;  /* 0x0020000000007824 */ /* 0x000fe200078e00ff */
[----:B------:R-:W-:-:S04]  /*1b10*/  LEA R3, R3, 0x37800000, 0x17 ;  /* 0x3780000003037811 */ /* 0x000fc800078eb8ff */
[----:B------:R-:W-:-:S07]  /*1b20*/  LOP3.LUT R30, R3, R0, R7, 0xfe, !PT ;  /* 0x00000000031e7212 */ /* 0x000fce00078efe07 */
.L_x_12972:
[----:B------:R-:W-:Y:S05]  /*1b30*/  BSYNC.RECONVERGENT B0 ;  /* 0x0000000000007941 */ /* 0x000fea0003800200 */
.L_x_12971:
[----:B------:R-:W4:Y:S02]  /*1b40*/  F2I.S64.TRUNC R30, R30 ;  /* 0x0000001e001e7311 */ /* 0x000f24000020d900 */
[----:B----4-:R-:W-:Y:S05]  /*1b50*/  BRA `(.L_x_12952) ;  /* 0x00000000009c7947 */ /* 0x010fea0003800000 */
.L_x_12964:
[----:B------:R-:W-:-:S09]  /*1b60*/  UISETP.NE.AND UP0, UPT, UR4, 0x1c, UPT ;  /* 0x0000001c0400788c */ /* 0x000fd2000bf05270 */
[----:B------:R-:W-:Y:S05]  /*1b70*/  BRA.U !UP0, `(.L_x_12975) ;  /* 0x00000001088c7547 */ /* 0x000fea000b800000 */
[----:B------:R-:W-:-:S09]  /*1b80*/  UISETP.NE.AND UP0, UPT, UR4, 0x1d, UPT ;  /* 0x0000001d0400788c */ /* 0x000fd2000bf05270 */
[----:B------:R-:W-:Y:S05]  /*1b90*/  BRA.U !UP0, `(.L_x_12976) ;  /* 0x00000001087c7547 */ /* 0x000fea000b800000 */
[----:B------:R-:W-:-:S09]  /*1ba0*/  UISETP.NE.AND UP0, UPT, UR4, 0x2c, UPT ;  /* 0x0000002c0400788c */ /* 0x000fd2000bf05270 */
[----:B------:R-:W-:Y:S05]  /*1bb0*/  BRA.U !UP0, `(.L_x_12977) ;  /* 0x0000000108487547 */ /* 0x000fea000b800000 */
.L_x_12951:
        /* <DEDUP_REMOVED lines=16> */
.L_x_12978:
[----:B------:R-:W-:Y:S01]  /*1cc0*/  CS2R R30, SRZ ;  /* 0x00000000001e7805 */ /* 0x000fe2000001ff00 */
[----:B------:R-:W-:Y:S06]  /*1cd0*/  BRA `(.L_x_12952) ;  /* 0x00000000003c7947 */ /* 0x000fec0003800000 */
.L_x_12977:
        /* <DEDUP_REMOVED lines=8> */
.L_x_12980:
[----:B------:R-:W-:Y:S05]  /*1d60*/  BSYNC.RECONVERGENT B0 ;  /* 0x0000000000007941 */ /* 0x000fea0003800200 */
.L_x_12979:
[----:B------:R-:W2:Y:S02]  /*1d70*/  F2I.S64.TRUNC R30, R30 ;  /* 0x0000001e001e7311 */ /* 0x000ea4000020d900 */
[----:B--2---:R-:W-:Y:S05]  /*1d80*/  BRA `(.L_x_12952) ;  /* 0x0000000000107947 */ /* 0x004fea0003800000 */
.L_x_12976:
[----:B------:R2:W5:Y:S01]  /*1d90*/  LDG.E.64 R30, desc[UR36][R4.64] ;  /* 0x00000024041e7981 */ /* 0x000562000c1e1b00 */
[----:B------:R-:W-:Y:S05]  /*1da0*/  BRA `(.L_x_12952) ;  /* 0x0000000000087947 */ /* 0x000fea0003800000 */
.L_x_12975:
[----:B------:R3:W5:Y:S01]  /*1db0*/  LDG.E R30, desc[UR36][R4.64] ;  /* 0x00000024041e7981 */ /* 0x000762000c1e1900 */
[----:B------:R-:W-:-:S07]  /*1dc0*/  IMAD.MOV.U32 R31, RZ, RZ, RZ ;  /* 0x000000ffff1f7224 */ /* 0x000fce00078e00ff */
.L_x_12952:
[----:B------:R-:W-:-:S07]  /*1dd0*/  VIADD R33, R35, 0x80 ;  /* 0x0000008023217836 */ /* 0x000fce0000000000 */
.L_x_12912:
[----:B------:R-:W-:Y:S05]  /*1de0*/  BSYNC.RECONVERGENT B6 ;  /* 0x0000000000067941 */ /* 0x000fea0003800200 */
.L_x_12911:
        /* <DEDUP_REMOVED lines=25> */
.L_x_12986:
[----:B------:R3:W5:Y:S01]  /*1f80*/  LDG.E.U8 R28, desc[UR36][R4.64] ;  /* 0x00000024041c7981 */ /* 0x000762000c1e1100 */
[----:B------:R-:W-:Y:S01]  /*1f90*/  IMAD.MOV.U32 R29, RZ, RZ, RZ ;  /* 0x000000ffff1d7224 */ /* 0x000fe200078e00ff */
[----:B------:R-:W-:Y:S06]  /*1fa0*/  BRA `(.L_x_12988) ;  /* 0x0000000c00447947 */ /* 0x000fec0003800000 */
.L_x_12985:
        /* <DEDUP_REMOVED lines=8> */
.L_x_12990:
[----:B------:R-:W2:Y:S02]  /*2030*/  LDG.E R28, desc[UR36][R4.64] ;  /* 0x00000024041c7981 */ /* 0x000ea4000c1e1900 */
[----:B--2---:R-:W-:Y:S01]  /*2040*/  SHF.R.S32.HI R29, RZ, 0x1f, R28 ;  /* 0x0000001fff1d7819 */ /* 0x004fe2000001141c */
[----:B------:R-:W-:Y:S06]  /*2050*/  BRA `(.L_x_12988) ;  /* 0x0000000c00187947 */ /* 0x000fec0003800000 */
.L_x_12989:
[----:B------:R-:W2:Y:S02]  /*2060*/  LDG.E.S16 R28, desc[UR36][R4.64] ;  /* 0x00000024041c7981 */ /* 0x000ea4000c1e1700 */
[----:B--2---:R-:W-:Y:S01]  /*2070*/  SHF.R.S32.HI R29, RZ, 0x1f, R28 ;  /* 0x0000001fff1d7819 */ /* 0x004fe2000001141c */
[----:B------:R-:W-:Y:S06]  /*2080*/  BRA `(.L_x_12988) ;  /* 0x0000000c000c7947 */ /* 0x000fec0003800000 */
.L_x_12984:
        /* <DEDUP_REMOVED lines=9> */
.L_x_12992:
[----:B------:R-:W2:Y:S02]  /*2120*/  LDG.E.U16 R4, desc[UR36][R4.64] ;  /* 0x0000002404047981 */ /* 0x000ea4000c1e1500 */
[----:B--2---:R-:W-:-:S06]  /*2130*/  HADD2.F32 R28, -RZ, R4.H0_H0 ;  /* 0x20000004ff1c7230 */ /* 0x004fcc0000004100 */
[----:B------:R-:W0:Y:S02]  /*2140*/  F2I.S64.TRUNC R28, R28 ;  /* 0x0000001c001c7311 */ /* 0x000e24000020d900 */
[----:B0-----:R-:W-:Y:S05]  /*2150*/  BRA `(.L_x_12988) ;  /* 0x0000000800d87947 */ /* 0x001fea0003800000 */
.L_x_12991:
        /* <DEDUP_REMOVED lines=9> */
.L_x_12994:
[----:B------:R-:W2:Y:S02]  /*21f0*/  LDG.E.U16 R4, desc[UR36][R4.64] ;  /* 0x0000002404047981 */ /* 0x000ea4000c1e1500 */
[----:B--2---:R-:W-:-:S06]  /*2200*/  HADD2.F32 R28, -RZ, R4.H0_H0 ;  /* 0x20000004ff1c7230 */ /* 0x004fcc0000004100 */
[----:B------:R-:W0:Y:S02]  /*2210*/  F2I.S64.TRUNC R28, R28 ;  /* 0x0000001c001c7311 */ /* 0x000e24000020d900 */
[----:B0-----:R-:W-:Y:S05]  /*2220*/  BRA `(.L_x_12988) ;  /* 0x0000000800a47947 */ /* 0x001fea0003800000 */
.L_x_12993:
[----:B------:R-:W2:Y:S02]  /*2230*/  LDG.E.64 R4, desc[UR36][R4.64] ;  /* 0x0000002404047981 */ /* 0x000ea4000c1e1b00 */
[----:B--2---:R0:W1:Y:S02]  /*2240*/  F2I.S64.F64.TRUNC R28, R4 ;  /* 0x00000004001c7311 */ /* 0x004064000030d900 */
[----:B01----:R-:W-:Y:S05]  /*2250*/  BRA `(.L_x_12988) ;  /* 0x0000000800987947 */ /* 0x003fea0003800000 */
.L_x_12983:
        /* <DEDUP_REMOVED lines=13> */
.L_x_12997:
[----:B------:R-:W2:Y:S02]  /*2330*/  LDG.E.64 R4, desc[UR36][R4.64] ;  /* 0x0000002404047981 */ /* 0x000ea4000c1e1b00 */
[----:B--2---:R0:W1:Y:S02]  /*2340*/  F2I.S64.F64.TRUNC R28, R4 ;  /* 0x00000004001c7311 */ /* 0x004064000030d900 */
[----:B01----:R-:W-:Y:S05]  /*2350*/  BRA `(.L_x_12988) ;  /* 0x0000000800587947 */ /* 0x003fea0003800000 */
.L_x_12996:
        /* <DEDUP_REMOVED lines=26> */
.L_x_12999:
        /* <DEDUP_REMOVED lines=14> */
.L_x_12998:
[----:B------:R-:W2:Y:S02]  /*25e0*/  LDG.E.U16 R28, desc[UR36][R4.64] ;  /* 0x00000024041c7981 */ /* 0x000ea4000c1e1500 */
[----:B--2---:R-:W-:-:S06]  /*25f0*/  IMAD.U32 R28, R28, 0x10000, RZ ;  /* 0x000100001c1c7824 */ /* 0x004fcc00078e00ff */
[----:B------:R-:W0:Y:S02]  /*2600*/  F2I.S64.TRUNC R28, R28 ;  /* 0x0000001c001c7311 */ /* 0x000e24000020d900 */
[----:B0-----:R-:W-:Y:S05]  /*2610*/  BRA `(.L_x_12988) ;  /* 0x0000000400a87947 */ /* 0x001fea0003800000 */
.L_x_12995:
        /* <DEDUP_REMOVED lines=11> */
.L_x_13002:
        /* <DEDUP_REMOVED lines=21> */
.L_x_13006:
[----:B------:R-:W-:Y:S05]  /*2820*/  BSYNC.RECONVERGENT B1 ;  /* 0x0000000000017941 */ /* 0x000fea0003800200 */
.L_x_13005:
[----:B------:R-:W-:Y:S01]  /*2830*/  IMAD.SHL.U32 R0, R0, 0x100000, RZ ;  /* 0x0010000000007824 */ /* 0x000fe200078e00ff */
[----:B------:R-:W-:-:S04]  /*2840*/  LEA R3, R3, 0x3b800000, 0x17 ;  /* 0x3b80000003037811 */ /* 0x000fc800078eb8ff */
[----:B------:R-:W-:-:S07]  /*2850*/  LOP3.LUT R28, R3, R0, R7, 0xfe, !PT ;  /* 0x00000000031c7212 */ /* 0x000fce00078efe07 */
.L_x_13004:
[----:B------:R-:W-:Y:S05]  /*2860*/  BSYNC.RECONVERGENT B0 ;  /* 0x0000000000007941 */ /* 0x000fea0003800200 */
.L_x_13003:
[----:B------:R-:W2:Y:S02]  /*2870*/  F2I.S64.TRUNC R28, R28 ;  /* 0x0000001c001c7311 */ /* 0x000ea4000020d900 */
[----:B--2---:R-:W-:Y:S05]  /*2880*/  BRA `(.L_x_12988) ;  /* 0x00000004000c7947 */ /* 0x004fea0003800000 */
.L_x_13001:
        /* <DEDUP_REMOVED lines=21> */
.L_x_13010:
[----:B------:R-:W-:Y:S05]  /*29e0*/  BSYNC.RECONVERGENT B1 ;  /* 0x0000000000017941 */ /* 0x000fea0003800200 */
.L_x_13009:
[----:B------:R-:W-:Y:S01]  /*29f0*/  IMAD.SHL.U32 R0, R0, 0x200000, RZ ;  /* 0x0020000000007824 */ /* 0x000fe200078e00ff */
[----:B------:R-:W-:-:S04]  /*2a00*/  LEA R3, R3, 0x37800000, 0x17 ;  /* 0x3780000003037811 */ /* 0x000fc800078eb8ff */
[----:B------:R-:W-:-:S07]  /*2a10*/  LOP3.LUT R28, R3, R0, R7, 0xfe, !PT ;  /* 0x00000000031c7212 */ /* 0x000fce00078efe07 */
.L_x_13008:
[----:B------:R-:W-:Y:S05]  /*2a20*/  BSYNC.RECONVERGENT B0 ;  /* 0x0000000000007941 */ /* 0x000fea0003800200 */
.L_x_13007:
[----:B------:R-:W2:Y:S02]  /*2a30*/  F2I.S64.TRUNC R28, R28 ;  /* 0x0000001c001c7311 */ /* 0x000ea4000020d900 */
[----:B--2---:R-:W-:Y:S05]  /*2a40*/  BRA `(.L_x_12988) ;  /* 0x00000000009c7947 */ /* 0x004fea0003800000 */
.L_x_13000:
        /* <DEDUP_REMOVED lines=14> */
.L_x_13014:
[----:B------:R-:W-:Y:S05]  /*2b30*/  BSYNC.RECONVERGENT B0 ;  /* 0x0000000000007941 */ /* 0x000fea0003800200 */
.L_x_13013:
[----:B------:R-:W0:Y:S02]  /*2b40*/  F2I.S64.TRUNC R28, R28 ;  /* 0x0000001c001c7311 */ /* 0x000e24000020d900 */
[----:B0-----:R-:W-:Y:S05]  /*2b50*/  BRA `(.L_x_12988) ;  /* 0x0000000000587947 */ /* 0x001fea0003800000 */
.L_x_12987:
        /* <DEDUP_REMOVED lines=16> */
.L_x_13015:
[----:B------:R-:W-:Y:S01]  /*2c60*/  CS2R R28, SRZ ;  /* 0x00000000001c7805 */ /* 0x000fe2000001ff00 */
[----:B------:R-:W-:Y:S06]  /*2c70*/  BRA `(.L_x_12988) ;  /* 0x0000000000107947 */ /* 0x000fec0003800000 */
.L_x_13012:
[----:B------:R0:W5:Y:S01]  /*2c80*/  LDG.E.64 R28, desc[UR36][R4.64] ;  /* 0x00000024041c7981 */ /* 0x000162000c1e1b00 */
[----:B------:R-:W-:Y:S05]  /*2c90*/  BRA `(.L_x_12988) ;  /* 0x0000000000087947 */ /* 0x000fea0003800000 */
.L_x_13011:
[----:B------:R1:W5:Y:S01]  /*2ca0*/  LDG.E R28, desc[UR36][R4.64] ;  /* 0x00000024041c7981 */ /* 0x000362000c1e1900 */
[----:B------:R-:W-:-:S07]  /*2cb0*/  IMAD.MOV.U32 R29, RZ, RZ, RZ ;  /* 0x000000ffff1d7224 */ /* 0x000fce00078e00ff */
.L_x_12988:
        /* <DEDUP_REMOVED lines=19> */
.L_x_13019:
[----:B------:R3:W5:Y:S01]  /*2df0*/  LDG.E.U8 R26, desc[UR36][R4.64] ;  /* 0x00000024041a7981 */ /* 0x000762000c1e1100 */
[----:B------:R-:W-:Y:S01]  /*2e00*/  IMAD.MOV.U32 R27, RZ, RZ, RZ ;  /* 0x000000ffff1b7224 */ /* 0x000fe200078e00ff */
[----:B------:R-:W-:Y:S06]  /*2e10*/  BRA `(.L_x_13021) ;  /* 0x0000000c00447947 */ /* 0x000fec0003800000 */
.L_x_13018:
        /* <DEDUP_REMOVED lines=8> */
.L_x_13023:
[----:B------:R-:W2:Y:S02]  /*2ea0*/  LDG.E R26, desc[UR36][R4.64] ;  /* 0x00000024041a7981 */ /* 0x000ea4000c1e1900 */
[----:B--2---:R-:W-:Y:S01]  /*2eb0*/  SHF.R.S32.HI R27, RZ, 0x1f, R26 ;  /* 0x0000001fff1b7819 */ /* 0x004fe2000001141a */
[----:B------:R-:W-:Y:S06]  /*2ec0*/  BRA `(.L_x_13021) ;  /* 0x0000000c00187947 */ /* 0x000fec0003800000 */
.L_x_13022:
[----:B------:R-:W2:Y:S02]  /*2ed0*/  LDG.E.S16 R26, desc[UR36][R4.64] ;  /* 0x00000024041a7981 */ /* 0x000ea4000c1e1700 */
[----:B--2---:R-:W-:Y:S01]  /*2ee0*/  SHF.R.S32.HI R27, RZ, 0x1f, R26 ;  /* 0x0000001fff1b7819 */ /* 0x004fe2000001141a */
[----:B------:R-:W-:Y:S06]  /*2ef0*/  BRA `(.L_x_13021) ;  /* 0x0000000c000c7947 */ /* 0x000fec0003800000 */
.L_x_13017:
        /* <DEDUP_REMOVED lines=9> */
.L_x_13025:
[----:B------:R-:W2:Y:S02]  /*2f90*/  LDG.E.U16 R4, desc[UR36][R4.64] ;  /* 0x0000002404047981 */ /* 0x000ea4000c1e1500 */
[----:B--2---:R-:W-:-:S06]  /*2fa0*/  HADD2.F32 R26, -RZ, R4.H0_H0 ;  /* 0x20000004ff1a7230 */ /* 0x004fcc0000004100 */
[----:B------:R-:W3:Y:S02]  /*2fb0*/  F2I.S64.TRUNC R26, R26 ;  /* 0x0000001a001a7311 */ /* 0x000ee4000020d900 */
[----:B---3--:R-:W-:Y:S05]  /*2fc0*/  BRA `(.L_x_13021) ;  /* 0x0000000800d87947 */ /* 0x008fea0003800000 */
.L_x_13024:
        /* <DEDUP_REMOVED lines=9> */
.L_x_13027:
[----:B------:R-:W2:Y:S02]  /*3060*/  LDG.E.U16 R4, desc[UR36][R4.64] ;  /* 0x0000002404047981 */ /* 0x000ea4000c1e1500 */
[----:B--2---:R-:W-:-:S06]  /*3070*/  HADD2.F32 R26, -RZ, R4.H0_H0 ;  /* 0x20000004ff1a7230 */ /* 0x004fcc0000004100 */
[----:B------:R-:W3:Y:S02]  /*3080*/  F2I.S64.TRUNC R26, R26 ;  /* 0x0000001a001a7311 */ /* 0x000ee4000020d900 */
[----:B---3--:R-:W-:Y:S05]  /*3090*/  BRA `(.L_x_13021) ;  /* 0x0000000800a47947 */ /* 0x008fea0003800000 */
.L_x_13026:
[----:B------:R-:W2:Y:S02]  /*30a0*/  LDG.E.64 R4, desc[UR36][R4.64] ;  /* 0x0000002404047981 */ /* 0x000ea4000c1e1b00 */
[----:B--2---:R3:W4:Y:S02]  /*30b0*/  F2I.S64.F64.TRUNC R26, R4 ;  /* 0x00000004001a7311 */ /* 0x004724000030d900 */
[----:B---34-:R-:W-:Y:S05]  /*30c0*/  BRA `(.L_x_13021) ;  /* 0x0000000800987947 */ /* 0x018fea0003800000 */
.L_x_13016:
        /* <DEDUP_REMOVED lines=13> */
.L_x_13030:
[----:B------:R-:W2:Y:S02]  /*31a0*/  LDG.E.64 R4, desc[UR36][R4.64] ;  /* 0x0000002404047981 */ /* 0x000ea4000c1e1b00 */
[----:B--2---:R3:W4:Y:S02]  /*31b0*/  F2I.S64.F64.TRUNC R26, R4 ;  /* 0x00000004001a7311 */ /* 0x004724000030d900 */
[----:B---34-:R-:W-:Y:S05]  /*31c0*/  BRA `(.L_x_13021) ;  /* 0x0000000800587947 */ /* 0x018fea0003800000 */
.L_x_13029:
        /* <DEDUP_REMOVED lines=26> */
.L_x_13032:
        /* <DEDUP_REMOVED lines=14> */
.L_x_13031:
[----:B------:R-:W2:Y:S02]  /*3450*/  LDG.E.U16 R26, desc[UR36][R4.64] ;  /* 0x00000024041a7981 */ /* 0x000ea4000c1e1500 */
[----:B--2---:R-:W-:-:S06]  /*3460*/  IMAD.U32 R26, R26, 0x10000, RZ ;  /* 0x000100001a1a7824 */ /* 0x004fcc00078e00ff */
[----:B------:R-:W3:Y:S02]  /*3470*/  F2I.S64.TRUNC R26, R26 ;  /* 0x0000001a001a7311 */ /* 0x000ee4000020d900 */
[----:B---3--:R-:W-:Y:S05]  /*3480*/  BRA `(.L_x_13021) ;  /* 0x0000000400a87947 */ /* 0x008fea0003800000 */
.L_x_13028:
        /* <DEDUP_REMOVED lines=11> */
.L_x_13035:
        /* <DEDUP_REMOVED lines=21> */
.L_x_13039:
[----:B------:R-:W-:Y:S05]  /*3690*/  BSYNC.RECONVERGENT B1 ;  /* 0x0000000000017941 */ /* 0x000fea0003800200 */
.L_x_13038:
[----:B------:R-:W-:Y:S01]  /*36a0*/  IMAD.SHL.U32 R0, R0, 0x100000, RZ ;  /* 0x0010000000007824 */ /* 0x000fe200078e00ff */
[----:B------:R-:W-:-:S04]  /*36b0*/  LEA R3, R3, 0x3b800000, 0x17 ;  /* 0x3b80000003037811 */ /* 0x000fc800078eb8ff */
[----:B------:R-:W-:-:S07]  /*36c0*/  LOP3.LUT R26, R3, R0, R7, 0xfe, !PT ;  /* 0x00000000031a7212 */ /* 0x000fce00078efe07 */
.L_x_13037:
[----:B------:R-:W-:Y:S05]  /*36d0*/  BSYNC.RECONVERGENT B0 ;  /* 0x0000000000007941 */ /* 0x000fea0003800200 */
.L_x_13036:
[----:B------:R-:W0:Y:S02]  /*36e0*/  F2I.S64.TRUNC R26, R26 ;  /* 0x0000001a001a7311 */ /* 0x000e24000020d900 */
[----:B0-----:R-:W-:Y:S05]  /*36f0*/  BRA `(.L_x_13021) ;  /* 0x00000004000c7947 */ /* 0x001fea0003800000 */
.L_x_13034:
        /* <DEDUP_REMOVED lines=21> */
.L_x_13043:
[----:B------:R-:W-:Y:S05]  /*3850*/  BSYNC.RECONVERGENT B1 ;  /* 0x0000000000017941 */ /* 0x000fea0003800200 */
.L_x_13042:
[----:B------:R-:W-:Y:S01]  /*3860*/  IMAD.SHL.U32 R0, R0, 0x200000, RZ ;  /* 0x0020000000007824 */ /* 0x000fe200078e00ff */
[----:B------:R-:W-:-:S04]  /*3870*/  LEA R3, R3, 0x37800000, 0x17 ;  /* 0x3780000003037811 */ /* 0x000fc800078eb8ff */
[----:B------:R-:W-:-:S07]  /*3880*/  LOP3.LUT R26, R3, R0, R7, 0xfe, !PT ;  /* 0x00000000031a7212 */ /* 0x000fce00078efe07 */
.L_x_13041:
[----:B------:R-:W-:Y:S05]  /*3890*/  BSYNC.RECONVERGENT B0 ;  /* 0x0000000000007941 */ /* 0x000fea0003800200 */
.L_x_13040:
[----:B------:R-:W0:Y:S02]  /*38a0*/  F2I.S64.TRUNC R26, R26 ;  /* 0x0000001a001a7311 */ /* 0x000e24000020d900 */
[----:B0-----:R-:W-:Y:S05]  /*38b0*/  BRA `(.L_x_13021) ;  /* 0x00000000009c7947 */ /* 0x001fea0003800000 */
.L_x_13033:
        /* <DEDUP_REMOVED lines=14> */
.L_x_13047:
[----:B------:R-:W-:Y:S05]  /*39a0*/  BSYNC.RECONVERGENT B0 ;  /* 0x0000000000007941 */ /* 0x000fea0003800200 */
.L_x_13046:
[----:B------:R-:W1:Y:S02]  /*39b0*/  F2I.S64.TRUNC R26, R26 ;  /* 0x0000001a001a7311 */ /* 0x000e64000020d900 */
[----:B-1----:R-:W-:Y:S05]  /*39c0*/  BRA `(.L_x_13021) ;  /* 0x0000000000587947 */ /* 0x002fea0003800000 */
.L_x_13020:
        /* <DEDUP_REMOVED lines=16> */
.L_x_13048:
[----:B------:R-:W-:Y:S01]  /*3ad0*/  CS2R R26, SRZ ;  /* 0x00000000001a7805 */ /* 0x000fe2000001ff00 */
[----:B------:R-:W-:Y:S06]  /*3ae0*/  BRA `(.L_x_13021) ;  /* 0x0000000000107947 */ /* 0x000fec0003800000 */
.L_x_13045:
[----:B------:R1:W5:Y:S01]  /*3af0*/  LDG.E.64 R26, desc[UR36][R4.64] ;  /* 0x00000024041a7981 */ /* 0x000362000c1e1b00 */
[----:B------:R-:W-:Y:S05]  /*3b00*/  BRA `(.L_x_13021) ;  /* 0x0000000000087947 */ /* 0x000fea0003800000 */
.L_x_13044:
[----:B------:R2:W5:Y:S01]  /*3b10*/  LDG.E R26, desc[UR36][R4.64] ;  /* 0x00000024041a7981 */ /* 0x000562000c1e1900 */
[----:B------:R-:W-:-:S07]  /*3b20*/  IMAD.MOV.U32 R27, RZ, RZ, RZ ;  /* 0x000000ffff1b7224 */ /* 0x000fce00078e00ff */
.L_x_13021:
[----:B------:R-:W-:-:S07]  /*3b30*/  VIADD R33, R33, 0x80 ;  /* 0x0000008021217836 */ /* 0x000fce0000000000 */
.L_x_12982:
[----:B------:R-:W-:Y:S05]  /*3b40*/  BSYNC.RECONVERGENT B6 ;  /* 0x0000000000067941 */ /* 0x000fea0003800200 */
.L_x_12981:
        /* <DEDUP_REMOVED lines=25> */
.L_x_13054:
[----:B------:R3:W5:Y:S01]  /*3ce0*/  LDG.E.U8 R24, desc[UR36][R4.64] ;  /* 0x0000002404187981 */ /* 0x000762000c1e1100 */
[----:B------:R-:W-:Y:S01]  /*3cf0*/  IMAD.MOV.U32 R25, RZ, RZ, RZ ;  /* 0x000000ffff197224 */ /* 0x000fe200078e00ff */
[----:B------:R-:W-:Y:S06]  /*3d00*/  BRA `(.L_x_13056) ;  /* 0x0000000c00447947 */ /* 0x000fec0003800000 */
.L_x_13053:
        /* <DEDUP_REMOVED lines=8> */
.L_x_13058:
[----:B------:R-:W2:Y:S02]  /*3d90*/  LDG.E R24, desc[UR36][R4.64] ;  /* 0x0000002404187981 */ /* 0x000ea4000c1e1900 */
[----:B--2---:R-:W-:Y:S01]  /*3da0*/  SHF.R.S32.HI R25, RZ, 0x1f, R24 ;  /* 0x0000001fff197819 */ /* 0x004fe20000011418 */
[----:B------:R-:W-:Y:S06]  /*3db0*/  BRA `(.L_x_13056) ;  /* 0x0000000c00187947 */ /* 0x000fec0003800000 */
.L_x_13057:
[----:B------:R-:W2:Y:S02]  /*3dc0*/  LDG.E.S16 R24, desc[UR36][R4.64] ;  /* 0x0000002404187981 */ /* 0x000ea4000c1e1700 */
[----:B--2---:R-:W-:Y:S01]  /*3dd0*/  SHF.R.S32.HI R25, RZ, 0x1f, R24 ;  /* 0x0000001fff197819 */ /* 0x004fe20000011418 */
[----:B------:R-:W-:Y:S06]  /*3de0*/  BRA `(.L_x_13056) ;  /* 0x0000000c000c7947 */ /* 0x000fec0003800000 */
.L_x_13052:
        /* <DEDUP_REMOVED lines=9> */
.L_x_13060:
[----:B------:R-:W2:Y:S02]  /*3e80*/  LDG.E.U16 R4, desc[UR36][R4.64] ;  /* 0x0000002404047981 */ /* 0x000ea4000c1e1500 */
[----:B--2---:R-:W-:-:S06]  /*3e90*/  HADD2.F32 R24, -RZ, R4.H0_H0 ;  /* 0x20000004ff187230 */ /* 0x004fcc0000004100 */
[----:B------:R-:W0:Y:S02]  /*3ea0*/  F2I.S64.TRUNC R24, R24 ;  /* 0x0000001800187311 */ /* 0x000e24000020d900 */
[----:B0-----:R-:W-:Y:S05]  /*3eb0*/  BRA `(.L_x_13056) ;  /* 0x0000000800d87947 */ /* 0x001fea0003800000 */
.L_x_13059:
        /* <DEDUP_REMOVED lines=9> */
.L_x_13062:
[----:B------:R-:W2:Y:S02]  /*3f50*/  LDG.E.U16 R4, desc[UR36][R4.64] ;  /* 0x0000002404047981 */ /* 0x000ea4000c1e1500 */
[----:B--2---:R-:W-:-:S06]  /*3f60*/  HADD2.F32 R24, -RZ, R4.H0_H0 ;  /* 0x20000004ff187230 */ /* 0x004fcc0000004100 */
[----:B------:R-:W0:Y:S02]  /*3f70*/  F2I.S64.TRUNC R24, R24 ;  /* 0x0000001800187311 */ /* 0x000e24000020d900 */
[----:B0-----:R-:W-:Y:S05]  /*3f80*/  BRA `(.L_x_13056) ;  /* 0x0000000800a47947 */ /* 0x001fea0003800000 */
.L_x_13061:
[----:B------:R-:W2:Y:S02]  /*3f90*/  LDG.E.64 R4, desc[UR36][R4.64] ;  /* 0x0000002404047981 */ /* 0x000ea4000c1e1b00 */
[----:B--2---:R0:W1:Y:S02]  /*3fa0*/  F2I.S64.F64.TRUNC R24, R4 ;  /* 0x0000000400187311 */ /* 0x004064000030d900 */
[----:B01----:R-:W-:Y:S05]  /*3fb0*/  BRA `(.L_x_13056) ;  /* 0x0000000800987947 */ /* 0x003fea0003800000 */
.L_x_13051:
        /* <DEDUP_REMOVED lines=13> */
.L_x_13065:
[----:B------:R-:W2:Y:S02]  /*4090*/  LDG.E.64 R4, desc[UR36][R4.64] ;  /* 0x0000002404047981 */ /* 0x000ea4000c1e1b00 */
[----:B--2---:R0:W1:Y:S02]  /*40a0*/  F2I.S64.F64.TRUNC R24, R4 ;  /* 0x0000000400187311 */ /* 0x004064000030d900 */
[----:B01----:R-:W-:Y:S05]  /*40b0*/  BRA `(.L_x_13056) ;  /* 0x0000000800587947 */ /* 0x003fea0003800000 */
.L_x_13064:
        /* <DEDUP_REMOVED lines=26> */
.L_x_13067:
        /* <DEDUP_REMOVED lines=14> */
.L_x_13066:
[----:B------:R-:W2:Y:S02]  /*4340*/  LDG.E.U16 R24, desc[UR36][R4.64] ;  /* 0x0000002404187981 */ /* 0x000ea4000c1e1500 */
[----:B--2---:R-:W-:-:S06]  /*4350*/  IMAD.U32 R24, R24, 0x10000, RZ ;  /* 0x0001000018187824 */ /* 0x004fcc00078e00ff */
[----:B------:R-:W0:Y:S02]  /*4360*/  F2I.S64.TRUNC R24, R24 ;  /* 0x0000001800187311 */ /* 0x000e24000020d900 */
[----:B0-----:R-:W-:Y:S05]  /*4370*/  BRA `(.L_x_13056) ;  /* 0x0000000400a87947 */ /* 0x001fea0003800000 */
.L_x_13063:
        /* <DEDUP_REMOVED lines=11> */
.L_x_13070:
        /* <DEDUP_REMOVED lines=21> */
.L_x_13074:
[----:B------:R-:W-:Y:S05]  /*4580*/  BSYNC.RECONVERGENT B1 ;  /* 0x0000000000017941 */ /* 0x000fea0003800200 */
.L_x_13073:
[----:B------:R-:W-:Y:S01]  /*4590*/  IMAD.SHL.U32 R0, R0, 0x100000, RZ ;  /* 0x0010000000007824 */ /* 0x000fe200078e00ff */
[----:B------:R-:W-:-:S04]  /*45a0*/  LEA R3, R3, 0x3b800000, 0x17 ;  /* 0x3b80000003037811 */ /* 0x000fc800078eb8ff */
[----:B------:R-:W-:-:S07]  /*45b0*/  LOP3.LUT R24, R3, R0, R7, 0xfe, !PT ;  /* 0x0000000003187212 */ /* 0x000fce00078efe07 */
.L_x_13072:
[----:B------:R-:W-:Y:S05]  /*45c0*/  BSYNC.RECONVERGENT B0 ;  /* 0x0000000000007941 */ /* 0x000fea0003800200 */
.L_x_13071:
[----:B------:R-:W0:Y:S02]  /*45d0*/  F2I.S64.TRUNC R24, R24 ;  /* 0x0000001800187311 */ /* 0x000e24000020d900 */
[----:B0-----:R-:W-:Y:S05]  /*45e0*/  BRA `(.L_x_13056) ;  /* 0x00000004000c7947 */ /* 0x001fea0003800000 */
.L_x_13069:
        /* <DEDUP_REMOVED lines=21> */
.L_x_13078:
[----:B------:R-:W-:Y:S05]  /*4740*/  BSYNC.RECONVERGENT B1 ;  /* 0x0000000000017941 */ /* 0x000fea0003800200 */
.L_x_13077:
[----:B------:R-:W-:Y:S01]  /*4750*/  IMAD.SHL.U32 R0, R0, 0x200000, RZ ;  /* 0x0020000000007824 */ /* 0x000fe200078e00ff */
[----:B------:R-:W-:-:S04]  /*4760*/  LEA R3, R3, 0x37800000, 0x17 ;  /* 0x3780000003037811 */ /* 0x000fc800078eb8ff */
[----:B------:R-:W-:-:S07]  /*4770*/  LOP3.LUT R24, R3, R0, R7, 0xfe, !PT ;  /* 0x0000000003187212 */ /* 0x000fce00078efe07 */
.L_x_13076:
[----:B------:R-:W-:Y:S05]  /*4780*/  BSYNC.RECONVERGENT B0 ;  /* 0x0000000000007941 */ /* 0x000fea0003800200 */
.L_x_13075:
[----:B------:R-:W1:Y:S02]  /*4790*/  F2I.S64.TRUNC R24, R24 ;  /* 0x0000001800187311 */ /* 0x000e64000020d900 */
[----:B-1----:R-:W-:Y:S05]  /*47a0*/  BRA `(.L_x_13056) ;  /* 0x00000000009c7947 */ /* 0x002fea0003800000 */
.L_x_13068:
        /* <DEDUP_REMOVED lines=14> */
.L_x_13082:
[----:B------:R-:W-:Y:S05]  /*4890*/  BSYNC.RECONVERGENT B0 ;  /* 0x0000000000007941 */ /* 0x000fea0003800200 */
.L_x_13081:
[----:B------:R-:W1:Y:S02]  /*48a0*/  F2I.S64.TRUNC R24, R24 ;  /* 0x0000001800187311 */ /* 0x000e64000020d900 */
[----:B-1----:R-:W-:Y:S05]  /*48b0*/  BRA `(.L_x_13056) ;  /* 0x0000000000587947 */ /* 0x002fea0003800000 */
.L_x_13055:
        /* <DEDUP_REMOVED lines=16> */
.L_x_13083:
[----:B------:R-:W-:Y:S01]  /*49c0*/  CS2R R24, SRZ ;  /* 0x0000000000187805 */ /* 0x000fe2000001ff00 */
[----:B------:R-:W-:Y:S06]  /*49d0*/  BRA `(.L_x_13056) ;  /* 0x0000000000107947 */ /* 0x000fec0003800000 */
.L_x_13080:
[----:B------:R1:W5:Y:S01]  /*49e0*/  LDG.E.64 R24, desc[UR36][R4.64] ;  /* 0x0000002404187981 */ /* 0x000362000c1e1b00 */
[----:B------:R-:W-:Y:S05]  /*49f0*/  BRA `(.L_x_13056) ;  /* 0x0000000000087947 */ /* 0x000fea0003800000 */
.L_x_13079:
[----:B------:R2:W5:Y:S01]  /*4a00*/  LDG.E R24, desc[UR36][R4.64] ;  /* 0x0000002404187981 */ /* 0x000562000c1e1900 */
[----:B------:R-:W-:-:S07]  /*4a10*/  IMAD.MOV.U32 R25, RZ, RZ, RZ ;  /* 0x000000ffff197224 */ /* 0x000fce00078e00ff */
.L_x_13056:
        /* <DEDUP_REMOVED lines=19> */
.L_x_13087:
[----:B------:R4:W5:Y:S01]  /*4b50*/  LDG.E.U8 R22, desc[UR36][R4.64] ;  /* 0x0000002404167981 */ /* 0x000962000c1e1100 */
[----:B------:R-:W-:Y:S01]  /*4b60*/  IMAD.MOV.U32 R23, RZ, RZ, RZ ;  /* 0x000000ffff177224 */ /* 0x000fe200078e00ff */
[----:B------:R-:W-:Y:S06]  /*4b70*/  BRA `(.L_x_13089) ;  /* 0x0000000c00447947 */ /* 0x000fec0003800000 */
.L_x_13086:
        /* <DEDUP_REMOVED lines=8> */
.L_x_13091:
[----:B------:R-:W2:Y:S02]  /*4c00*/  LDG.E R22, desc[UR36][R4.64] ;  /* 0x0000002404167981 */ /* 0x000ea4000c1e1900 */
[----:B--2---:R-:W-:Y:S01]  /*4c10*/  SHF.R.S32.HI R23, RZ, 0x1f, R22 ;  /* 0x0000001fff177819 */ /* 0x004fe20000011416 */
[----:B------:R-:W-:Y:S06]  /*4c20*/  BRA `(.L_x_13089) ;  /* 0x0000000c00187947 */ /* 0x000fec0003800000 */
.L_x_13090:
[----:B------:R-:W2:Y:S02]  /*4c30*/  LDG.E.S16 R22, desc[UR36][R4.64] ;  /* 0x0000002404167981 */ /* 0x000ea4000c1e1700 */
[----:B--2---:R-:W-:Y:S01]  /*4c40*/  SHF.R.S32.HI R23, RZ, 0x1f, R22 ;  /* 0x0000001fff177819 */ /* 0x004fe20000011416 */
[----:B------:R-:W-:Y:S06]  /*4c50*/  BRA `(.L_x_13089) ;  /* 0x0000000c000c7947 */ /* 0x000fec0003800000 */
.L_x_13085:
        /* <DEDUP_REMOVED lines=9> */
.L_x_13093:
[----:B------:R-:W2:Y:S02]  /*4cf0*/  LDG.E.U16 R4, desc[UR36][R4.64] ;  /* 0x0000002404047981 */ /* 0x000ea4000c1e1500 */
[----:B--2---:R-:W-:-:S06]  /*4d00*/  HADD2.F32 R22, -RZ, R4.H0_H0 ;  /* 0x20000004ff167230 */ /* 0x004fcc0000004100 */
[----:B------:R-:W0:Y:S02]  /*4d10*/  F2I.S64.TRUNC R22, R22 ;  /* 0x0000001600167311 */ /* 0x000e24000020d900 */
[----:B0-----:R-:W-:Y:S05]  /*4d20*/  BRA `(.L_x_13089) ;  /* 0x0000000800d87947 */ /* 0x001fea0003800000 */
.L_x_13092:
        /* <DEDUP_REMOVED lines=9> */
.L_x_13095:
[----:B------:R-:W2:Y:S02]  /*4dc0*/  LDG.E.U16 R4, desc[UR36][R4.64] ;  /* 0x0000002404047981 */ /* 0x000ea4000c1e1500 */
[----:B--2---:R-:W-:-:S06]  /*4dd0*/  HADD2.F32 R22, -RZ, R4.H0_H0 ;  /* 0x20000004ff167230 */ /* 0x004fcc0000004100 */
[----:B------:R-:W0:Y:S02]  /*4de0*/  F2I.S64.TRUNC R22, R22 ;  /* 0x0000001600167311 */ /* 0x000e24000020d900 */
[----:B0-----:R-:W-:Y:S05]  /*4df0*/  BRA `(.L_x_13089) ;  /* 0x0000000800a47947 */ /* 0x001fea0003800000 */
.L_x_13094:
[----:B------:R-:W2:Y:S02]  /*4e00*/  LDG.E.64 R4, desc[UR36][R4.64] ;  /* 0x0000002404047981 */ /* 0x000ea4000c1e1b00 */
[----:B--2---:R0:W1:Y:S02]  /*4e10*/  F2I.S64.F64.TRUNC R22, R4 ;  /* 0x0000000400167311 */ /* 0x004064000030d900 */
[----:B01----:R-:W-:Y:S05]  /*4e20*/  BRA `(.L_x_13089) ;  /* 0x0000000800987947 */ /* 0x003fea0003800000 */
.L_x_13084:
        /* <DEDUP_REMOVED lines=13> */
.L_x_13098:
[----:B------:R-:W2:Y:S02]  /*4f00*/  LDG.E.64 R4, desc[UR36][R4.64] ;  /* 0x0000002404047981 */ /* 0x000ea4000c1e1b00 */
[----:B--2---:R3:W4:Y:S02]  /*4f10*/  F2I.S64.F64.TRUNC R22, R4 ;  /* 0x0000000400167311 */ /* 0x004724000030d900 */
[----:B---34-:R-:W-:Y:S05]  /*4f20*/  BRA `(.L_x_13089) ;  /* 0x0000000800587947 */ /* 0x018fea0003800000 */
.L_x_13097:
        /* <DEDUP_REMOVED lines=26> */
.L_x_13100:
        /* <DEDUP_REMOVED lines=14> */
.L_x_13099:
[----:B------:R-:W2:Y:S02]  /*51b0*/  LDG.E.U16 R22, desc[UR36][R4.64] ;  /* 0x0000002404167981 */ /* 0x000ea4000c1e1500 */
[----:B--2---:R-:W-:-:S06]  /*51c0*/  IMAD.U32 R22, R22, 0x10000, RZ ;  /* 0x0001000016167824 */ /* 0x004fcc00078e00ff */
[----:B------:R-:W3:Y:S02]  /*51d0*/  F2I.S64.TRUNC R22, R22 ;  /* 0x0000001600167311 */ /* 0x000ee4000020d900 */
[----:B---3--:R-:W-:Y:S05]  /*51e0*/  BRA `(.L_x_13089) ;  /* 0x0000000400a87947 */ /* 0x008fea0003800000 */
.L_x_13096:
        /* <DEDUP_REMOVED lines=11> */
.L_x_13103:
        /* <DEDUP_REMOVED lines=21> */
.L_x_13107:
[----:B------:R-:W-:Y:S05]  /*53f0*/  BSYNC.RECONVERGENT B1 ;  /* 0x0000000000017941 */ /* 0x000fea0003800200 */
.L_x_13106:
[----:B------:R-:W-:Y:S01]  /*5400*/  IMAD.SHL.U32 R0, R0, 0x100000, RZ ;  /* 0x0010000000007824 */ /* 0x000fe200078e00ff */
[----:B------:R-:W-:-:S04]  /*5410*/  LEA R3, R3, 0x3b800000, 0x17 ;  /* 0x3b80000003037811 */ /* 0x000fc800078eb8ff */
[----:B------:R-:W-:-:S07]  /*5420*/  LOP3.LUT R22, R3, R0, R7, 0xfe, !PT ;  /* 0x0000000003167212 */ /* 0x000fce00078efe07 */
.L_x_13105:
[----:B------:R-:W-:Y:S05]  /*5430*/  BSYNC.RECONVERGENT B0 ;  /* 0x0000000000007941 */ /* 0x000fea0003800200 */
.L_x_13104:
[----:B------:R-:W1:Y:S02]  /*5440*/  F2I.S64.TRUNC R22, R22 ;  /* 0x0000001600167311 */ /* 0x000e64000020d900 */
[----:B-1----:R-:W-:Y:S05]  /*5450*/  BRA `(.L_x_13089) ;  /* 0x00000004000c7947 */ /* 0x002fea0003800000 */
.L_x_13102:
        /* <DEDUP_REMOVED lines=21> */
.L_x_13111:
[----:B------:R-:W-:Y:S05]  /*55b0*/  BSYNC.RECONVERGENT B1 ;  /* 0x0000000000017941 */ /* 0x000fea0003800200 */
.L_x_13110:
[----:B------:R-:W-:Y:S01]  /*55c0*/  IMAD.SHL.U32 R0, R0, 0x200000, RZ ;  /* 0x0020000000007824 */ /* 0x000fe200078e00ff */
[----:B------:R-:W-:-:S04]  /*55d0*/  LEA R3, R3, 0x37800000, 0x17 ;  /* 0x3780000003037811 */ /* 0x000fc800078eb8ff */
[----:B------:R-:W-:-:S07]  /*55e0*/  LOP3.LUT R22, R3, R0, R7, 0xfe, !PT ;  /* 0x0000000003167212 */ /* 0x000fce00078efe07 */
.L_x_13109:
[----:B------:R-:W-:Y:S05]  /*55f0*/  BSYNC.RECONVERGENT B0 ;  /* 0x0000000000007941 */ /* 0x000fea0003800200 */
.L_x_13108:
[----:B------:R-:W1:Y:S02]  /*5600*/  F2I.S64.TRUNC R22, R22 ;  /* 0x0000001600167311 */ /* 0x000e64000020d900 */
[----:B-1----:R-:W-:Y:S05]  /*5610*/  BRA `(.L_x_13089) ;  /* 0x00000000009c7947 */ /* 0x002fea0003800000 */
.L_x_13101:
        /* <DEDUP_REMOVED lines=14> */
.L_x_13115:
[----:B------:R-:W-:Y:S05]  /*5700*/  BSYNC.RECONVERGENT B0 ;  /* 0x0000000000007941 */ /* 0x000fea0003800200 */
.L_x_13114:
[----:B------:R-:W2:Y:S02]  /*5710*/  F2I.S64.TRUNC R22, R22 ;  /* 0x0000001600167311 */ /* 0x000ea4000020d900 */
[----:B--2---:R-:W-:Y:S05]  /*5720*/  BRA `(.L_x_13089) ;  /* 0x0000000000587947 */ /* 0x004fea0003800000 */
.L_x_13088:
        /* <DEDUP_REMOVED lines=16> */
.L_x_13116:
[----:B------:R-:W-:Y:S01]  /*5830*/  CS2R R22, SRZ ;  /* 0x0000000000167805 */ /* 0x000fe2000001ff00 */
[----:B------:R-:W-:Y:S06]  /*5840*/  BRA `(.L_x_13089) ;  /* 0x0000000000107947 */ /* 0x000fec0003800000 */
.L_x_13113:
[----:B------:R1:W5:Y:S01]  /*5850*/  LDG.E.64 R22, desc[UR36][R4.64] ;  /* 0x0000002404167981 */ /* 0x000362000c1e1b00 */
[----:B------:R-:W-:Y:S05]  /*5860*/  BRA `(.L_x_13089) ;  /* 0x0000000000087947 */ /* 0x000fea0003800000 */
.L_x_13112:
[----:B------:R2:W5:Y:S01]  /*5870*/  LDG.E R22, desc[UR36][R4.64] ;  /* 0x0000002404167981 */ /* 0x000562000c1e1900 */
[----:B------:R-:W-:-:S07]  /*5880*/  IMAD.MOV.U32 R23, RZ, RZ, RZ ;  /* 0x000000ffff177224 */ /* 0x000fce00078e00ff */
.L_x_13089:
[----:B------:R-:W-:-:S07]  /*5890*/  VIADD R33, R33, 0x80 ;  /* 0x0000008021217836 */ /* 0x000fce0000000000 */
.L_x_13050:
[----:B------:R-:W-:Y:S05]  /*58a0*/  BSYNC.RECONVERGENT B6 ;  /* 0x0000000000067941 */ /* 0x000fea0003800200 */
.L_x_13049:
        /* <DEDUP_REMOVED lines=25> */
.L_x_13122:
[----:B------:R0:W5:Y:S01]  /*5a40*/  LDG.E.U8 R16, desc[UR36][R4.64] ;  /* 0x0000002404107981 */ /* 0x000162000c1e1100 */
[----:B------:R-:W-:Y:S01]  /*5a50*/  IMAD.MOV.U32 R17, RZ, RZ, RZ ;  /* 0x000000ffff117224 */ /* 0x000fe200078e00ff */
[----:B------:R-:W-:Y:S06]  /*5a60*/  BRA `(.L_x_13124) ;  /* 0x0000000c00447947 */ /* 0x000fec0003800000 */
.L_x_13121:
        /* <DEDUP_REMOVED lines=8> */
.L_x_13126:
[----:B------:R-:W2:Y:S02]  /*5af0*/  LDG.E R16, desc[UR36][R4.64] ;  /* 0x0000002404107981 */ /* 0x000ea4000c1e1900 */
[----:B--2---:R-:W-:Y:S01]  /*5b00*/  SHF.R.S32.HI R17, RZ, 0x1f, R16 ;  /* 0x0000001fff117819 */ /* 0x004fe20000011410 */
[----:B------:R-:W-:Y:S06]  /*5b10*/  BRA `(.L_x_13124) ;  /* 0x0000000c00187947 */ /* 0x000fec0003800000 */
.L_x_13125:
[----:B------:R-:W2:Y:S02]  /*5b20*/  LDG.E.S16 R16, desc[UR36][R4.64] ;  /* 0x0000002404107981 */ /* 0x000ea4000c1e1700 */
[----:B--2---:R-:W-:Y:S01]  /*5b30*/  SHF.R.S32.HI R17, RZ, 0x1f, R16 ;  /* 0x0000001fff117819 */ /* 0x004fe20000011410 */
[----:B------:R-:W-:Y:S06]  /*5b40*/  BRA `(.L_x_13124) ;  /* 0x0000000c000c7947 */ /* 0x000fec0003800000 */
.L_x_13120:
        /* <DEDUP_REMOVED lines=9> */
.L_x_13128:
[----:B------:R-:W2:Y:S02]  /*5be0*/  LDG.E.U16 R4, desc[UR36][R4.64] ;  /* 0x0000002404047981 */ /* 0x000ea4000c1e1500 */
[----:B--2---:R-:W-:-:S06]  /*5bf0*/  HADD2.F32 R16, -RZ, R4.H0_H0 ;  /* 0x20000004ff107230 */ /* 0x004fcc0000004100 */
[----:B------:R-:W2:Y:S02]  /*5c00*/  F2I.S64.TRUNC R16, R16 ;  /* 0x0000001000107311 */ /* 0x000ea4000020d900 */
[----:B--2---:R-:W-:Y:S05]  /*5c10*/  BRA `(.L_x_13124) ;  /* 0x0000000800d87947 */ /* 0x004fea0003800000 */
.L_x_13127:
        /* <DEDUP_REMOVED lines=9> */
.L_x_13130:
[----:B------:R-:W2:Y:S02]  /*5cb0*/  LDG.E.U16 R4, desc[UR36][R4.64] ;  /* 0x0000002404047981 */ /* 0x000ea4000c1e1500 */
[----:B--2---:R-:W-:-:S06]  /*5cc0*/  HADD2.F32 R16, -RZ, R4.H0_H0 ;  /* 0x20000004ff107230 */ /* 0x004fcc0000004100 */
[----:B------:R-:W2:Y:S02]  /*5cd0*/  F2I.S64.TRUNC R16, R16 ;  /* 0x0000001000107311 */ /* 0x000ea4000020d900 */
[----:B--2---:R-:W-:Y:S05]  /*5ce0*/  BRA `(.L_x_13124) ;  /* 0x0000000800a47947 */ /* 0x004fea0003800000 */
.L_x_13129:
[----:B------:R-:W2:Y:S02]  /*5cf0*/  LDG.E.64 R4, desc[UR36][R4.64] ;  /* 0x0000002404047981 */ /* 0x000ea4000c1e1b00 */
[----:B--2---:R2:W3:Y:S02]  /*5d00*/  F2I.S64.F64.TRUNC R16, R4 ;  /* 0x0000000400107311 */ /* 0x0044e4000030d900 */
[----:B--23--:R-:W-:Y:S05]  /*5d10*/  BRA `(.L_x_13124) ;  /* 0x0000000800987947 */ /* 0x00cfea0003800000 */
.L_x_13119:
        /* <DEDUP_REMOVED lines=13> */
.L_x_13133:
[----:B------:R-:W2:Y:S02]  /*5df0*/  LDG.E.64 R4, desc[UR36][R4.64] ;  /* 0x0000002404047981 */ /* 0x000ea4000c1e1b00 */
[----:B--2---:R2:W3:Y:S02]  /*5e00*/  F2I.S64.F64.TRUNC R16, R4 ;  /* 0x0000000400107311 */ /* 0x0044e4000030d900 */
[----:B--23--:R-:W-:Y:S05]  /*5e10*/  BRA `(.L_x_13124) ;  /* 0x0000000800587947 */ /* 0x00cfea0003800000 */
.L_x_13132:
        /* <DEDUP_REMOVED lines=26> */
.L_x_13135:
        /* <DEDUP_REMOVED lines=14> */
.L_x_13134:
[----:B------:R-:W2:Y:S02]  /*60a0*/  LDG.E.U16 R16, desc[UR36][R4.64] ;  /* 0x0000002404107981 */ /* 0x000ea4000c1e1500 */
[----:B--2---:R-:W-:-:S06]  /*60b0*/  IMAD.U32 R16, R16, 0x10000, RZ ;  /* 0x0001000010107824 */ /* 0x004fcc00078e00ff */
[----:B------:R-:W2:Y:S02]  /*60c0*/  F2I.S64.TRUNC R16, R16 ;  /* 0x0000001000107311 */ /* 0x000ea4000020d900 */
[----:B--2---:R-:W-:Y:S05]  /*60d0*/  BRA `(.L_x_13124) ;  /* 0x0000000400a87947 */ /* 0x004fea0003800000 */
.L_x_13131:
        /* <DEDUP_REMOVED lines=11> */
.L_x_13138:
        /* <DEDUP_REMOVED lines=21> */
.L_x_13142:
[----:B------:R-:W-:Y:S05]  /*62e0*/  BSYNC.RECONVERGENT B1 ;  /* 0x0000000000017941 */ /* 0x000fea0003800200 */
.L_x_13141:
[----:B------:R-:W-:Y:S01]  /*62f0*/  IMAD.SHL.U32 R0, R0, 0x100000, RZ ;  /* 0x0010000000007824 */ /* 0x000fe200078e00ff */
[----:B------:R-:W-:-:S04]  /*6300*/  LEA R3, R3, 0x3b800000, 0x17 ;  /* 0x3b80000003037811 */ /* 0x000fc800078eb8ff */
[----:B------:R-:W-:-:S07]  /*6310*/  LOP3.LUT R16, R3, R0, R7, 0xfe, !PT ;  /* 0x0000000003107212 */ /* 0x000fce00078efe07 */
.L_x_13140:
[----:B------:R-:W-:Y:S05]  /*6320*/  BSYNC.RECONVERGENT B0 ;  /* 0x0000000000007941 */ /* 0x000fea0003800200 */
.L_x_13139:
[----:B------:R-:W4:Y:S02]  /*6330*/  F2I.S64.TRUNC R16, R16 ;  /* 0x0000001000107311 */ /* 0x000f24000020d900 */
[----:B----4-:R-:W-:Y:S05]  /*6340*/  BRA `(.L_x_13124) ;  /* 0x00000004000c7947 */ /* 0x010fea0003800000 */
.L_x_13137:
        /* <DEDUP_REMOVED lines=21> */
.L_x_13146:
[----:B------:R-:W-:Y:S05]  /*64a0*/  BSYNC.RECONVERGENT B1 ;  /* 0x0000000000017941 */ /* 0x000fea0003800200 */
.L_x_13145:
[----:B------:R-:W-:Y:S01]  /*64b0*/  IMAD.SHL.U32 R0, R0, 0x200000, RZ ;  /* 0x0020000000007824 */ /* 0x000fe200078e00ff */
[----:B------:R-:W-:-:S04]  /*64c0*/  LEA R3, R3, 0x37800000, 0x17 ;  /* 0x3780000003037811 */ /* 0x000fc800078eb8ff */
[----:B------:R-:W-:-:S07]  /*64d0*/  LOP3.LUT R16, R3, R0, R7, 0xfe, !PT ;  /* 0x0000000003107212 */ /* 0x000fce00078efe07 */
.L_x_13144:
[----:B------:R-:W-:Y:S05]  /*64e0*/  BSYNC.RECONVERGENT B0 ;  /* 0x0000000000007941 */ /* 0x000fea0003800200 */
.L_x_13143:
[----:B------:R-:W0:Y:S02]  /*64f0*/  F2I.S64.TRUNC R16, R16 ;  /* 0x0000001000107311 */ /* 0x000e24000020d900 */
[----:B0-----:R-:W-:Y:S05]  /*6500*/  BRA `(.L_x_13124) ;  /* 0x00000000009c7947 */ /* 0x001fea0003800000 */
.L_x_13136:
        /* <DEDUP_REMOVED lines=14> */
.L_x_13150:
[----:B------:R-:W-:Y:S05]  /*65f0*/  BSYNC.RECONVERGENT B0 ;  /* 0x0000000000007941 */ /* 0x000fea0003800200 */
.L_x_13149:
[----:B------:R-:W2:Y:S02]  /*6600*/  F2I.S64.TRUNC R16, R16 ;  /* 0x0000001000107311 */ /* 0x000ea4000020d900 */
[----:B--2---:R-:W-:Y:S05]  /*6610*/  BRA `(.L_x_13124) ;  /* 0x0000000000587947 */ /* 0x004fea0003800000 */
.L_x_13123:
        /* <DEDUP_REMOVED lines=16> */
.L_x_13151:
[----:B------:R-:W-:Y:S01]  /*6720*/  CS2R R16, SRZ ;  /* 0x0000000000107805 */ /* 0x000fe2000001ff00 */
[----:B------:R-:W-:Y:S06]  /*6730*/  BRA `(.L_x_13124) ;  /* 0x0000000000107947 */ /* 0x000fec0003800000 */
.L_x_13148:
[----:B------:R2:W5:Y:S01]  /*6740*/  LDG.E.64 R16, desc[UR36][R4.64] ;  /* 0x0000002404107981 */ /* 0x000562000c1e1b00 */
[----:B------:R-:W-:Y:S05]  /*6750*/  BRA `(.L_x_13124) ;  /* 0x0000000000087947 */ /* 0x000fea0003800000 */
.L_x_13147:
[----:B------:R3:W5:Y:S01]  /*6760*/  LDG.E R16, desc[UR36][R4.64] ;  /* 0x0000002404107981 */ /* 0x000762000c1e1900 */
[----:B------:R-:W-:-:S07]  /*6770*/  IMAD.MOV.U32 R17, RZ, RZ, RZ ;  /* 0x000000ffff117224 */ /* 0x000fce00078e00ff */
.L_x_13124:
        /* <DEDUP_REMOVED lines=19> */
.L_x_13155:
[----:B------:R0:W5:Y:S01]  /*68b0*/  LDG.E.U8 R18, desc[UR36][R4.64] ;  /* 0x0000002404127981 */ /* 0x000162000c1e1100 */
[----:B------:R-:W-:Y:S01]  /*68c0*/  IMAD.MOV.U32 R19, RZ, RZ, RZ ;  /* 0x000000ffff137224 */ /* 0x000fe200078e00ff */
[----:B------:R-:W-:Y:S06]  /*68d0*/  BRA `(.L_x_13118) ;  /* 0x0000000c00407947 */ /* 0x000fec0003800000 */
.L_x_13154:
        /* <DEDUP_REMOVED lines=8> */
.L_x_13158:
[----:B------:R-:W2:Y:S02]  /*6960*/  LDG.E R18, desc[UR36][R4.64] ;  /* 0x0000002404127981 */ /* 0x000ea4000c1e1900 */
[----:B--2---:R-:W-:Y:S01]  /*6970*/  SHF.R.S32.HI R19, RZ, 0x1f, R18 ;  /* 0x0000001fff137819 */ /* 0x004fe20000011412 */
[----:B------:R-:W-:Y:S06]  /*6980*/  BRA `(.L_x_13118) ;  /* 0x0000000c00147947 */ /* 0x000fec0003800000 */
.L_x_13157:
[----:B------:R-:W2:Y:S02]  /*6990*/  LDG.E.S16 R18, desc[UR36][R4.64] ;  /* 0x0000002404127981 */ /* 0x000ea4000c1e1700 */
[----:B--2---:R-:W-:Y:S01]  /*69a0*/  SHF.R.S32.HI R19, RZ, 0x1f, R18 ;  /* 0x0000001fff137819 */ /* 0x004fe20000011412 */
[----:B------:R-:W-:Y:S06]  /*69b0*/  BRA `(.L_x_13118) ;  /* 0x0000000c00087947 */ /* 0x000fec0003800000 */
.L_x_13153:
        /* <DEDUP_REMOVED lines=9> */
.L_x_13160:
[----:B------:R-:W2:Y:S02]  /*6a50*/  LDG.E.U16 R4, desc[UR36][R4.64] ;  /* 0x0000002404047981 */ /* 0x000ea4000c1e1500 */
[----:B--2---:R-:W-:-:S06]  /*6a60*/  HADD2.F32 R18, -RZ, R4.H0_H0 ;  /* 0x20000004ff127230 */ /* 0x004fcc0000004100 */
[----:B------:R-:W0:Y:S02]  /*6a70*/  F2I.S64.TRUNC R18, R18 ;  /* 0x0000001200127311 */ /* 0x000e24000020d900 */
[----:B0-----:R-:W-:Y:S05]  /*6a80*/  BRA `(.L_x_13118) ;  /* 0x0000000800d47947 */ /* 0x001fea0003800000 */
.L_x_13159:
        /* <DEDUP_REMOVED lines=9> */
.L_x_13162:
[----:B------:R-:W2:Y:S02]  /*6b20*/  LDG.E.U16 R4, desc[UR36][R4.64] ;  /* 0x0000002404047981 */ /* 0x000ea4000c1e1500 */
[----:B--2---:R-:W-:-:S06]  /*6b30*/  HADD2.F32 R18, -RZ, R4.H0_H0 ;  /* 0x20000004ff127230 */ /* 0x004fcc0000004100 */
[----:B------:R-:W0:Y:S02]  /*6b40*/  F2I.S64.TRUNC R18, R18 ;  /* 0x0000001200127311 */ /* 0x000e24000020d900 */
[----:B0-----:R-:W-:Y:S05]  /*6b50*/  BRA `(.L_x_13118) ;  /* 0x0000000800a07947 */ /* 0x001fea0003800000 */
.L_x_13161:
[----:B------:R-:W2:Y:S02]  /*6b60*/  LDG.E.64 R4, desc[UR36][R4.64] ;  /* 0x0000002404047981 */ /* 0x000ea4000c1e1b00 */
[----:B--2---:R0:W1:Y:S02]  /*6b70*/  F2I.S64.F64.TRUNC R18, R4 ;  /* 0x0000000400127311 */ /* 0x004064000030d900 */
[----:B01----:R-:W-:Y:S05]  /*6b80*/  BRA `(.L_x_13118) ;  /* 0x0000000800947947 */ /* 0x003fea0003800000 */
.L_x_13152:
        /* <DEDUP_REMOVED lines=13> */
.L_x_13165:
[----:B------:R-:W2:Y:S02]  /*6c60*/  LDG.E.64 R4, desc[UR36][R4.64] ;  /* 0x0000002404047981 */ /* 0x000ea4000c1e1b00 */
[----:B--2---:R0:W1:Y:S02]  /*6c70*/  F2I.S64.F64.TRUNC R18, R4 ;  /* 0x0000000400127311 */ /* 0x004064000030d900 */
[----:B01----:R-:W-:Y:S05]  /*6c80*/  BRA `(.L_x_13118) ;  /* 0x0000000800547947 */ /* 0x003fea0003800000 */
.L_x_13164:
        /* <DEDUP_REMOVED lines=26> */
.L_x_13167:
        /* <DEDUP_REMOVED lines=14> */
.L_x_13166:
[----:B------:R-:W2:Y:S02]  /*6f10*/  LDG.E.U16 R18, desc[UR36][R4.64] ;  /* 0x0000002404127981 */ /* 0x000ea4000c1e1500 */
[----:B--2---:R-:W-:-:S06]  /*6f20*/  IMAD.U32 R18, R18, 0x10000, RZ ;  /* 0x0001000012127824 */ /* 0x004fcc00078e00ff */
[----:B------:R-:W0:Y:S02]  /*6f30*/  F2I.S64.TRUNC R18, R18 ;  /* 0x0000001200127311 */ /* 0x000e24000020d900 */
[----:B0-----:R-:W-:Y:S05]  /*6f40*/  BRA `(.L_x_13118) ;  /* 0x0000000400a47947 */ /* 0x001fea0003800000 */
.L_x_13163:
        /* <DEDUP_REMOVED lines=11> */
.L_x_13170:
        /* <DEDUP_REMOVED lines=21> */
.L_x_13174:
[----:B------:R-:W-:Y:S05]  /*7150*/  BSYNC.RECONVERGENT B1 ;  /* 0x0000000000017941 */ /* 0x000fea0003800200 */
.L_x_13173:
[----:B------:R-:W-:Y:S01]  /*7160*/  IMAD.SHL.U32 R0, R0, 0x100000, RZ ;  /* 0x0010000000007824 */ /* 0x000fe200078e00ff */
[----:B------:R-:W-:-:S04]  /*7170*/  LEA R3, R3, 0x3b800000, 0x17 ;  /* 0x3b80000003037811 */ /* 0x000fc800078eb8ff */
[----:B------:R-:W-:-:S07]  /*7180*/  LOP3.LUT R18, R3, R0, R7, 0xfe, !PT ;  /* 0x0000000003127212 */ /* 0x000fce00078efe07 */
.L_x_13172:
[----:B------:R-:W-:Y:S05]  /*7190*/  BSYNC.RECONVERGENT B0 ;  /* 0x0000000000007941 */ /* 0x000fea0003800200 */
.L_x_13171:
[----:B------:R-:W0:Y:S02]  /*71a0*/  F2I.S64.TRUNC R18, R18 ;  /* 0x0000001200127311 */ /* 0x000e24000020d900 */
[----:B0-----:R-:W-:Y:S05]  /*71b0*/  BRA `(.L_x_13118) ;  /* 0x0000000400087947 */ /* 0x001fea0003800000 */
.L_x_13169:
        /* <DEDUP_REMOVED lines=21> */
.L_x_13178:
[----:B------:R-:W-:Y:S05]  /*7310*/  BSYNC.RECONVERGENT B1 ;  /* 0x0000000000017941 */ /* 0x000fea0003800200 */
.L_x_13177:
[----:B------:R-:W-:Y:S01]  /*7320*/  IMAD.SHL.U32 R0, R0, 0x200000, RZ ;  /* 0x0020000000007824 */ /* 0x000fe200078e00ff */
[----:B------:R-:W-:-:S04]  /*7330*/  LEA R3, R3, 0x37800000, 0x17 ;  /* 0x3780000003037811 */ /* 0x000fc800078eb8ff */
[----:B------:R-:W-:-:S07]  /*7340*/  LOP3.LUT R18, R3, R0, R7, 0xfe, !PT ;  /* 0x0000000003127212 */ /* 0x000fce00078efe07 */
.L_x_13176:
[----:B------:R-:W-:Y:S05]  /*7350*/  BSYNC.RECONVERGENT B0 ;  /* 0x0000000000007941 */ /* 0x000fea0003800200 */
.L_x_13175:
[----:B------:R-:W0:Y:S02]  /*7360*/  F2I.S64.TRUNC R18, R18 ;  /* 0x0000001200127311 */ /* 0x000e24000020d900 */
[----:B0-----:R-:W-:Y:S05]  /*7370*/  BRA `(.L_x_13118) ;  /* 0x0000000000987947 */ /* 0x001fea0003800000 */
.L_x_13168:
        /* <DEDUP_REMOVED lines=14> */
.L_x_13182:
[----:B------:R-:W-:Y:S05]  /*7460*/  BSYNC.RECONVERGENT B0 ;  /* 0x0000000000007941 */ /* 0x000fea0003800200 */
.L_x_13181:
[----:B------:R-:W0:Y:S02]  /*7470*/  F2I.S64.TRUNC R18, R18 ;  /* 0x0000001200127311 */ /* 0x000e24000020d900 */
[----:B0-----:R-:W-:Y:S05]  /*7480*/  BRA `(.L_x_13118) ;  /* 0x0000000000547947 */ /* 0x001fea0003800000 */
.L_x_13156:
        /* <DEDUP_REMOVED lines=16> */
.L_x_13183:
[----:B------:R-:W-:Y:S05]  /*7590*/  BRA `(.L_x_13118) ;  /* 0x0000000000107947 */ /* 0x000fea0003800000 */
.L_x_13180:
[----:B------:R0:W5:Y:S01]  /*75a0*/  LDG.E.64 R18, desc[UR36][R4.64] ;  /* 0x0000002404127981 */ /* 0x000162000c1e1b00 */
[----:B------:R-:W-:Y:S05]  /*75b0*/  BRA `(.L_x_13118) ;  /* 0x0000000000087947 */ /* 0x000fea0003800000 */
.L_x_13179:
[----:B------:R0:W5:Y:S01]  /*75c0*/  LDG.E R18, desc[UR36][R4.64] ;  /* 0x0000002404127981 */ /* 0x000162000c1e1900 */
[----:B------:R-:W-:-:S07]  /*75d0*/  IMAD.MOV.U32 R19, RZ, RZ, RZ ;  /* 0x000000ffff137224 */ /* 0x000fce00078e00ff */
.L_x_13118:
[----:B------:R-:W-:Y:S05]  /*75e0*/  BSYNC.RECONVERGENT B6 ;  /* 0x0000000000067941 */ /* 0x000fea0003800200 */
.L_x_13117:
[CC--:B-----5:R-:W-:Y:S01]  /*75f0*/  SHF.L.U64.HI R0, R24.reuse, R22.reuse, R25 ;  /* 0x0000001618007219 */ /* 0x0e0fe20000010219 */
[----:B------:R-:W-:Y:S01]  /*7600*/  BSSY.RECONVERGENT B7, `(.L_x_13184) ;  /* 0x00002d0000077945 */ /* 0x000fe20003800200 */
[----:B------:R-:W-:-:S03]  /*7610*/  SHF.L.U32 R25, R24, R22, RZ ;  /* 0x0000001618197219 */ /* 0x000fc600000006ff */
[----:B------:R-:W-:Y:S01]  /*7620*/  BSSY.RELIABLE B6, `(.L_x_13185) ;  /* 0x00001e9000067945 */ /* 0x000fe20003800100 */
[----:B------:R-:W0:Y:S01]  /*7630*/  LDC.U8 R24, c[0x0][0x3b0] ;  /* 0x0000ec00ff187b82 */ /* 0x000e220000000000 */
[----:B------:R-:W-:Y:S02]  /*7640*/  ISETP.GE.AND P4, PT, R35, R2, PT ;  /* 0x000000022300720c */ /* 0x000fe40003f86270 */
[----:B------:R-:W-:Y:S02]  /*7650*/  ISETP.GT.U32.AND P3, PT, R22, 0x3f, PT ;  /* 0x0000003f1600780c */ /* 0x000fe40003f64070 */
[----:B------:R-:W-:Y:S02]  /*7660*/  ISETP.GT.U32.AND P1, PT, R30, 0x3f, PT ;  /* 0x0000003f1e00780c */ /* 0x000fe40003f24070 */
[----:B------:R-:W-:Y:S02]  /*7670*/  ISETP.GT.U32.AND P0, PT, R26, 0x3f, PT ;  /* 0x0000003f1a00780c */ /* 0x000fe40003f04070 */
[----:B------:R-:W-:-:S02]  /*7680*/  ISETP.GT.U32.AND P2, PT, R18, 0x3f, PT ;  /* 0x0000003f1200780c */ /* 0x000fc40003f44070 */
[----:B------:R-:W-:Y:S02]  /*7690*/  SHF.L.U64.HI R3, R36, R30, R37 ;  /* 0x0000001e24037219 */ /* 0x000fe40000010225 */
[----:B------:R-:W-:Y:S02]  /*76a0*/  SHF.L.U64.HI R6, R28, R26, R29 ;  /* 0x0000001a1c067219 */ /* 0x000fe4000001021d */
[----:B------:R-:W-:Y:S02]  /*76b0*/  SHF.L.U64.HI R17, R16, R18, R17 ;  /* 0x0000001210117219 */ /* 0x000fe40000010211 */
[----:B------:R-:W-:Y:S02]  /*76c0*/  ISETP.GT.U32.AND.EX P3, PT, R23, RZ, PT, P3 ;  /* 0x000000ff1700720c */ /* 0x000fe40003f64130 */
[----:B------:R-:W-:Y:S02]  /*76d0*/  SHF.L.U32 R36, R36, R30, RZ ;  /* 0x0000001e24247219 */ /* 0x000fe400000006ff */
[----:B------:R-:W-:-:S02]  /*76e0*/  SHF.L.U32 R28, R28, R26, RZ ;  /* 0x0000001a1c1c7219 */ /* 0x000fc400000006ff */
[----:B------:R-:W-:Y:S02]  /*76f0*/  SHF.L.U32 R16, R16, R18, RZ ;  /* 0x0000001210107219 */ /* 0x000fe400000006ff */
[----:B------:R-:W-:Y:S02]  /*7700*/  ISETP.GT.U32.AND.EX P1, PT, R31, RZ, PT, P1 ;  /* 0x000000ff1f00720c */ /* 0x000fe40003f24110 */
[----:B------:R-:W-:Y:S02]  /*7710*/  ISETP.GT.U32.AND.EX P0, PT, R27, RZ, PT, P0 ;  /* 0x000000ff1b00720c */ /* 0x000fe40003f04100 */
[----:B------:R-:W-:Y:S02]  /*7720*/  ISETP.GT.U32.AND.EX P2, PT, R19, RZ, PT, P2 ;  /* 0x000000ff1300720c */ /* 0x000fe40003f44120 */
[----:B------:R-:W-:Y:S02]  /*7730*/  SEL R18, R25, RZ, !P3 ;  /* 0x000000ff19127207 */ /* 0x000fe40005800000 */
[----:B------:R-:W-:-:S02]  /*7740*/  SEL R7, R36, RZ, !P1 ;  /* 0x000000ff24077207 */ /* 0x000fc40004800000 */
[----:B------:R-:W-:Y:S02]  /*7750*/  SEL R19, R0, RZ, !P3 ;  /* 0x000000ff00137207 */ /* 0x000fe40005800000 */
[----:B------:R-:W-:Y:S02]  /*7760*/  SEL R16, R16, RZ, !P2 ;  /* 0x000000ff10107207 */ /* 0x000fe40005000000 */
[----:B------:R-:W-:Y:S02]  /*7770*/  SEL R17, R17, RZ, !P2 ;  /* 0x000000ff11117207 */ /* 0x000fe40005000000 */
[----:B01234-:R-:W-:Y:S02]  /*7780*/  SEL R5, R3, RZ, !P1 ;  /* 0x000000ff03057207 */ /* 0x01ffe40004800000 */
[----:B------:R-:W-:Y:S02]  /*7790*/  SEL R25, R28, RZ, !P0 ;  /* 0x000000ff1c197207 */ /* 0x000fe40004000000 */
[----:B------:R-:W-:Y:S01]  /*77a0*/  SEL R23, R6, RZ, !P0 ;  /* 0x000000ff06177207 */ /* 0x000fe20004000000 */
        /* <DEDUP_REMOVED lines=24> */
.L_x_13190:
[----:B------:R0:W-:Y:S01]  /*7930*/  STG.E.U8 desc[UR36][R8.64], R7 ;  /* 0x0000000708007986 */ /* 0x0001e2000c101124 */
[----:B------:R-:W-:Y:S05]  /*7940*/  BRA `(.L_x_13192) ;  /* 0x0000000c00307947 */ /* 0x000fea0003800000 */
.L_x_13189:
        /* <DEDUP_REMOVED lines=8> */
.L_x_13194:
[----:B------:R0:W-:Y:S01]  /*79d0*/  STG.E desc[UR36][R8.64], R7 ;  /* 0x0000000708007986 */ /* 0x0001e2000c101924 */
[----:B------:R-:W-:Y:S05]  /*79e0*/  BRA `(.L_x_13192) ;  /* 0x0000000c00087947 */ /* 0x000fea0003800000 */
.L_x_13193:
[----:B------:R0:W-:Y:S01]  /*79f0*/  STG.E.U16 desc[UR36][R8.64], R7 ;  /* 0x0000000708007986 */ /* 0x0001e2000c101524 */
[----:B------:R-:W-:Y:S05]  /*7a00*/  BRA `(.L_x_13192) ;  /* 0x0000000c00007947 */ /* 0x000fea0003800000 */
.L_x_13188:
        /* <DEDUP_REMOVED lines=9> */
.L_x_13196:
[----:B------:R-:W0:Y:S02]  /*7aa0*/  I2F.S64 R0, R4 ;  /* 0x0000000400007312 */ /* 0x000e240000301400 */
[----:B0-----:R-:W-:-:S05]  /*7ab0*/  F2FP.F16.F32.PACK_AB R0, RZ, R0 ;  /* 0x00000000ff00723e */ /* 0x001fca00000000ff */
[----:B------:R0:W-:Y:S01]  /*7ac0*/  STG.E.U16 desc[UR36][R8.64], R0 ;  /* 0x0000000008007986 */ /* 0x0001e2000c101524 */
[----:B------:R-:W-:Y:S05]  /*7ad0*/  BRA `(.L_x_13192) ;  /* 0x0000000800cc7947 */ /* 0x000fea0003800000 */
.L_x_13195:
        /* <DEDUP_REMOVED lines=10> */
.L_x_13198:
[----:B------:R-:W0:Y:S02]  /*7b80*/  I2F.S64 R4, R4 ;  /* 0x0000000400047312 */ /* 0x000e240000301400 */
[----:B0-----:R-:W-:-:S04]  /*7b90*/  F2FP.F16.F32.PACK_AB R3, RZ, R4 ;  /* 0x00000004ff03723e */ /* 0x001fc800000000ff */
[----:B------:R-:W-:-:S05]  /*7ba0*/  PRMT R3, R3, 0x5410, RZ ;  /* 0x0000541003037816 */ /* 0x000fca00000000ff */
[----:B------:R3:W-:Y:S01]  /*7bb0*/  STG.E desc[UR36][R8.64], R3 ;  /* 0x0000000308007986 */ /* 0x0007e2000c101924 */
[----:B------:R-:W-:Y:S05]  /*7bc0*/  BRA `(.L_x_13192) ;  /* 0x0000000800907947 */ /* 0x000fea0003800000 */
.L_x_13197:
[----:B------:R-:W0:Y:S02]  /*7bd0*/  I2F.F64.S64 R4, R4 ;  /* 0x0000000400047312 */ /* 0x000e240000301c00 */
[----:B0-----:R4:W-:Y:S01]  /*7be0*/  STG.E.64 desc[UR36][R8.64], R4 ;  /* 0x0000000408007986 */ /* 0x0019e2000c101b24 */
[----:B------:R-:W-:Y:S05]  /*7bf0*/  BRA `(.L_x_13192) ;  /* 0x0000000800847947 */ /* 0x000fea0003800000 */
.L_x_13187:
        /* <DEDUP_REMOVED lines=13> */
.L_x_13201:
[----:B------:R-:W-:Y:S01]  /*7cd0*/  CS2R R6, SRZ ;  /* 0x0000000000067805 */ /* 0x000fe2000001ff00 */
[----:B------:R-:W0:Y:S04]  /*7ce0*/  I2F.F64.S64 R4, R4 ;  /* 0x0000000400047312 */ /* 0x000e280000301c00 */
[----:B0-----:R0:W-:Y:S01]  /*7cf0*/  STG.E.128 desc[UR36][R8.64], R4 ;  /* 0x0000000408007986 */ /* 0x0011e2000c101d24 */
[----:B------:R-:W-:Y:S05]  /*7d00*/  BRA `(.L_x_13192) ;  /* 0x0000000800407947 */ /* 0x000fea0003800000 */
.L_x_13200:
        /* <DEDUP_REMOVED lines=19> */
.L_x_13205:
[----:B------:R-:W-:Y:S05]  /*7e40*/  BSYNC.RECONVERGENT B0 ;  /* 0x0000000000007941 */ /* 0x000fea0003800200 */
.L_x_13204:
[----:B------:R-:W-:-:S05]  /*7e50*/  LOP3.LUT R7, R0, 0x80, R7, 0xf8, !PT ;  /* 0x0000008000077812 */ /* 0x000fca00078ef807 */
[----:B------:R0:W-:Y:S01]  /*7e60*/  STG.E.U8 desc[UR36][R8.64], R7 ;  /* 0x0000000708007986 */ /* 0x0001e2000c101124 */
[----:B------:R-:W-:Y:S05]  /*7e70*/  BRA `(.L_x_13192) ;  /* 0x0000000400e47947 */ /* 0x000fea0003800000 */
.L_x_13203:
        /* <DEDUP_REMOVED lines=15> */
.L_x_13207:
[----:B------:R-:W-:Y:S05]  /*7f70*/  BSYNC.RECONVERGENT B0 ;  /* 0x0000000000007941 */ /* 0x000fea0003800200 */
.L_x_13206:
[----:B------:R-:W-:-:S05]  /*7f80*/  LOP3.LUT R7, R0, 0x80, R7, 0xf8, !PT ;  /* 0x0000008000077812 */ /* 0x000fca00078ef807 */
[----:B------:R0:W-:Y:S01]  /*7f90*/  STG.E.U8 desc[UR36][R8.64], R7 ;  /* 0x0000000708007986 */ /* 0x0001e2000c101124 */
[----:B------:R-:W-:Y:S05]  /*7fa0*/  BRA `(.L_x_13192) ;  /* 0x0000000400987947 */ /* 0x000fea0003800000 */
.L_x_13202:
[----:B------:R-:W0:Y:S02]  /*7fb0*/  I2F.S64 R0, R4 ;  /* 0x0000000400007312 */ /* 0x000e240000301400 */
[----:B0-----:R-:W-:-:S05]  /*7fc0*/  F2FP.BF16.F32.PACK_AB R0, RZ, R0 ;  /* 0x00000000ff00723e */ /* 0x001fca00000010ff */
[----:B------:R0:W-:Y:S01]  /*7fd0*/  STG.E.U16 desc[UR36][R8.64], R0 ;  /* 0x0000000008007986 */ /* 0x0001e2000c101524 */
[----:B------:R-:W-:Y:S05]  /*7fe0*/  BRA `(.L_x_13192) ;  /* 0x0000000400887947 */ /* 0x000fea0003800000 */
.L_x_13199:
        /* <DEDUP_REMOVED lines=10> */
.L_x_13210:
        /* <DEDUP_REMOVED lines=13> */
.L_x_13213:
[----:B------:R-:W-:-:S04]  /*8160*/  SHF.R.U32.HI R0, RZ, 0x14, R5 ;  /* 0x00000014ff007819 */ /* 0x000fc80000011605 */
[----:B------:R-:W-:-:S04]  /*8170*/  LOP3.LUT R0, R0, 0x1, RZ, 0xc0, !PT ;  /* 0x0000000100007812 */ /* 0x000fc800078ec0ff */
[----:B------:R-:W-:-:S04]  /*8180*/  IADD3 R0, PT, PT, R5, 0x487ffff, R0 ;  /* 0x0487ffff05007810 */ /* 0x000fc80007ffe000 */
[----:B------:R-:W-:-:S04]  /*8190*/  SHF.R.U32.HI R0, RZ, 0x14, R0 ;  /* 0x00000014ff007819 */ /* 0x000fc80000011600 */
[----:B------:R-:W-:-:S07]  /*81a0*/  LOP3.LUT R3, R0, 0xff, RZ, 0xc0, !PT ;  /* 0x000000ff00037812 */ /* 0x000fce00078ec0ff */
.L_x_13214:
[----:B------:R-:W-:-:S04]  /*81b0*/  SHF.R.U32.HI R0, RZ, 0x18, R5 ;  /* 0x00000018ff007819 */ /* 0x000fc80000011605 */
[----:B------:R-:W-:-:S07]  /*81c0*/  LOP3.LUT R0, R3, 0x80, R0, 0xf8, !PT ;  /* 0x0000008003007812 */ /* 0x000fce00078ef800 */
.L_x_13212:
[----:B------:R-:W-:Y:S05]  /*81d0*/  BSYNC.RECONVERGENT B0 ;  /* 0x0000000000007941 */ /* 0x000fea0003800200 */
.L_x_13211:
[----:B------:R0:W-:Y:S01]  /*81e0*/  STG.E.U8 desc[UR36][R8.64], R0 ;  /* 0x0000000008007986 */ /* 0x0001e2000c101124 */
[----:B------:R-:W-:Y:S05]  /*81f0*/  BRA `(.L_x_13192) ;  /* 0x0000000400047947 */ /* 0x000fea0003800000 */
.L_x_13209:
        /* <DEDUP_REMOVED lines=13> */
.L_x_13217:
[----:B------:R-:W-:-:S04]  /*82d0*/  SHF.R.U32.HI R0, RZ, 0x15, R5 ;  /* 0x00000015ff007819 */ /* 0x000fc80000011605 */
[----:B------:R-:W-:-:S04]  /*82e0*/  LOP3.LUT R0, R0, 0x1, RZ, 0xc0, !PT ;  /* 0x0000000100007812 */ /* 0x000fc800078ec0ff */
[----:B------:R-:W-:-:S04]  /*82f0*/  IADD3 R0, PT, PT, R5, 0x88fffff, R0 ;  /* 0x088fffff05007810 */ /* 0x000fc80007ffe000 */
[----:B------:R-:W-:-:S04]  /*8300*/  SHF.R.U32.HI R0, RZ, 0x15, R0 ;  /* 0x00000015ff007819 */ /* 0x000fc80000011600 */
[----:B------:R-:W-:-:S07]  /*8310*/  LOP3.LUT R3, R0, 0xff, RZ, 0xc0, !PT ;  /* 0x000000ff00037812 */ /* 0x000fce00078ec0ff */
.L_x_13218:
[----:B------:R-:W-:-:S04]  /*8320*/  SHF.R.U32.HI R0, RZ, 0x18, R5 ;  /* 0x00000018ff007819 */ /* 0x000fc80000011605 */
[----:B------:R-:W-:-:S07]  /*8330*/  LOP3.LUT R0, R3, 0x80, R0, 0xf8, !PT ;  /* 0x0000008003007812 */ /* 0x000fce00078ef800 */
.L_x_13216:
[----:B------:R-:W-:Y:S05]  /*8340*/  BSYNC.RECONVERGENT B0 ;  /* 0x0000000000007941 */ /* 0x000fea0003800200 */
.L_x_13215:
[----:B------:R0:W-:Y:S01]  /*8350*/  STG.E.U8 desc[UR36][R8.64], R0 ;  /* 0x0000000008007986 */ /* 0x0001e2000c101124 */
[----:B------:R-:W-:Y:S05]  /*8360*/  BRA `(.L_x_13192) ;  /* 0x0000000000a87947 */ /* 0x000fea0003800000 */
.L_x_13208:
[----:B------:R-:W-:-:S13]  /*8370*/  ISETP.NE.AND P0, PT, R0, 0x1c, PT ;  /* 0x0000001c0000780c */ /* 0x000fda0003f05270 */
[----:B------:R-:W-:Y:S05]  /*8380*/  @!P0 BRA `(.L_x_13219) ;  /* 0x00000000009c8947 */ /* 0x000fea0003800000 */
[----:B------:R-:W-:-:S13]  /*8390*/  ISETP.NE.AND P0, PT, R0, 0x1d, PT ;  /* 0x0000001d0000780c */ /* 0x000fda0003f05270 */
[----:B------:R-:W-:Y:S05]  /*83a0*/  @!P0 BRA `(.L_x_13220) ;  /* 0x00000000008c8947 */ /* 0x000fea0003800000 */
[----:B------:R-:W-:-:S13]  /*83b0*/  ISETP.NE.AND P0, PT, R0, 0x2c, PT ;  /* 0x0000002c0000780c */ /* 0x000fda0003f05270 */
[----:B------:R-:W-:Y:S05]  /*83c0*/  @!P0 BRA `(.L_x_13221) ;  /* 0x0000000000448947 */ /* 0x000fea0003800000 */
.L_x_13191:
        /* <DEDUP_REMOVED lines=16> */
.L_x_13222:
[----:B------:R-:W-:Y:S05]  /*84d0*/  BRA `(.L_x_13192) ;  /* 0x00000000004c7947 */ /* 0x000fea0003800000 */
.L_x_13221:
        /* <DEDUP_REMOVED lines=16> */
.L_x_13220:
[----:B------:R0:W-:Y:S01]  /*85e0*/  STG.E.64 desc[UR36][R8.64], R4 ;  /* 0x0000000408007986 */ /* 0x0001e2000c101b24 */
[----:B------:R-:W-:Y:S05]  /*85f0*/  BRA `(.L_x_13192) ;  /* 0x0000000000047947 */ /* 0x000fea0003800000 */
.L_x_13219:
[----:B------:R0:W-:Y:S02]  /*8600*/  STG.E desc[UR36][R8.64], R7 ;  /* 0x0000000708007986 */ /* 0x0001e4000c101924 */
.L_x_13192:
        /* <DEDUP_REMOVED lines=23> */
.L_x_13227:
[----:B------:R4:W-:Y:S01]  /*8780*/  STG.E.U8 desc[UR36][R8.64], R25 ;  /* 0x0000001908007986 */ /* 0x0009e2000c101124 */
[----:B------:R-:W-:Y:S05]  /*8790*/  BRA `(.L_x_13229) ;  /* 0x0000000c00347947 */ /* 0x000fea0003800000 */
.L_x_13226:
        /* <DEDUP_REMOVED lines=8> */
.L_x_13231:
[----:B------:R2:W-:Y:S01]  /*8820*/  STG.E desc[UR36][R8.64], R25 ;  /* 0x0000001908007986 */ /* 0x0005e2000c101924 */
[----:B------:R-:W-:Y:S05]  /*8830*/  BRA `(.L_x_13229) ;  /* 0x0000000c000c7947 */ /* 0x000fea0003800000 */
.L_x_13230:
[----:B------:R0:W-:Y:S01]  /*8840*/  STG.E.U16 desc[UR36][R8.64], R25 ;  /* 0x0000001908007986 */ /* 0x0001e2000c101524 */
[----:B------:R-:W-:Y:S05]  /*8850*/  BRA `(.L_x_13229) ;  /* 0x0000000c00047947 */ /* 0x000fea0003800000 */
.L_x_13225:
        /* <DEDUP_REMOVED lines=9> */
.L_x_13233:
[----:B------:R-:W0:Y:S02]  /*88f0*/  I2F.S64 R0, R22 ;  /* 0x0000001600007312 */ /* 0x000e240000301400 */
[----:B0-----:R-:W-:-:S05]  /*8900*/  F2FP.F16.F32.PACK_AB R0, RZ, R0 ;  /* 0x00000000ff00723e */ /* 0x001fca00000000ff */
[----:B------:R0:W-:Y:S01]  /*8910*/  STG.E.U16 desc[UR36][R8.64], R0 ;  /* 0x0000000008007986 */ /* 0x0001e2000c101524 */
[----:B------:R-:W-:Y:S05]  /*8920*/  BRA `(.L_x_13229) ;  /* 0x0000000800d07947 */ /* 0x000fea0003800000 */
.L_x_13232:
        /* <DEDUP_REMOVED lines=10> */
.L_x_13235:
[----:B------:R-:W0:Y:S02]  /*89d0*/  I2F.S64 R22, R22 ;  /* 0x0000001600167312 */ /* 0x000e240000301400 */
[----:B0-----:R-:W-:-:S04]  /*89e0*/  F2FP.F16.F32.PACK_AB R3, RZ, R22 ;  /* 0x00000016ff03723e */ /* 0x001fc800000000ff */
[----:B------:R-:W-:-:S05]  /*89f0*/  PRMT R3, R3, 0x5410, RZ ;  /* 0x0000541003037816 */ /* 0x000fca00000000ff */
[----:B------:R0:W-:Y:S01]  /*8a00*/  STG.E desc[UR36][R8.64], R3 ;  /* 0x0000000308007986 */ /* 0x0001e2000c101924 */
[----:B------:R-:W-:Y:S05]  /*8a10*/  BRA `(.L_x_13229) ;  /* 0x0000000800947947 */ /* 0x000fea0003800000 */
.L_x_13234:
[----:B------:R-:W0:Y:S02]  /*8a20*/  I2F.F64.S64 R22, R22 ;  /* 0x0000001600167312 */ /* 0x000e240000301c00 */
[----:B0-----:R0:W-:Y:S01]  /*8a30*/  STG.E.64 desc[UR36][R8.64], R22 ;  /* 0x0000001608007986 */ /* 0x0011e2000c101b24 */
[----:B------:R-:W-:Y:S05]  /*8a40*/  BRA `(.L_x_13229) ;  /* 0x0000000800887947 */ /* 0x000fea0003800000 */
.L_x_13224:
        /* <DEDUP_REMOVED lines=12> */
.L_x_13239:
        /* <DEDUP_REMOVED lines=17> */
.L_x_13242:
[----:B------:R-:W-:-:S04]  /*8c20*/  SHF.R.U32.HI R3, RZ, 0x18, R23 ;  /* 0x00000018ff037819 */ /* 0x000fc80000011617 */
[----:B------:R-:W-:-:S04]  /*8c30*/  LOP3.LUT R0, R0, 0x80, R3, 0xf8, !PT ;  /* 0x0000008000007812 */ /* 0x000fc800078ef803 */
[----:B------:R-:W-:-:S07]  /*8c40*/  PRMT R4, R0, 0x7610, R4 ;  /* 0x0000761000047816 */ /* 0x000fce0000000004 */
.L_x_13241:
[----:B------:R-:W-:Y:S05]  /*8c50*/  BSYNC.RECONVERGENT B0 ;  /* 0x0000000000007941 */ /* 0x000fea0003800200 */
.L_x_13240:
[----:B------:R0:W-:Y:S01]  /*8c60*/  STG.E.U8 desc[UR36][R8.64], R4 ;  /* 0x0000000408007986 */ /* 0x0001e2000c101124 */
[----:B------:R-:W-:Y:S05]  /*8c70*/  BRA `(.L_x_13229) ;  /* 0x0000000400fc7947 */ /* 0x000fea0003800000 */
.L_x_13238:
        /* <DEDUP_REMOVED lines=17> */
.L_x_13245:
[----:B------:R-:W-:-:S04]  /*8d90*/  SHF.R.U32.HI R3, RZ, 0x18, R23 ;  /* 0x00000018ff037819 */ /* 0x000fc80000011617 */
[----:B------:R-:W-:-:S04]  /*8da0*/  LOP3.LUT R0, R0, 0x80, R3, 0xf8, !PT ;  /* 0x0000008000007812 */ /* 0x000fc800078ef803 */
[----:B------:R-:W-:-:S07]  /*8db0*/  PRMT R4, R0, 0x7610, R4 ;  /* 0x0000761000047816 */ /* 0x000fce0000000004 */
.L_x_13244:
[----:B------:R-:W-:Y:S05]  /*8dc0*/  BSYNC.RECONVERGENT B0 ;  /* 0x0000000000007941 */ /* 0x000fea0003800200 */
.L_x_13243:
[----:B------:R0:W-:Y:S01]  /*8dd0*/  STG.E.U8 desc[UR36][R8.64], R4 ;  /* 0x0000000408007986 */ /* 0x0001e2000c101124 */
[----:B------:R-:W-:Y:S05]  /*8de0*/  BRA `(.L_x_13229) ;  /* 0x0000000400a07947 */ /* 0x000fea0003800000 */
.L_x_13237:
        /* <DEDUP_REMOVED lines=22> */
.L_x_13247:
[----:B------:R0:W-:Y:S01]  /*8f50*/  STG.E.64 desc[UR36][R8.64], R22 ;  /* 0x0000001608007986 */ /* 0x0001e2000c101b24 */
[----:B------:R-:W-:Y:S05]  /*8f60*/  BRA `(.L_x_13229) ;  /* 0x0000000400407947 */ /* 0x000fea0003800000 */
.L_x_13246:
[----:B------:R0:W-:Y:S01]  /*8f70*/  STG.E desc[UR36][R8.64], R25 ;  /* 0x0000001908007986 */ /* 0x0001e2000c101924 */
[----:B------:R-:W-:Y:S05]  /*8f80*/  BRA `(.L_x_13229) ;  /* 0x0000000400387947 */ /* 0x000fea0003800000 */
.L_x_13236:
        /* <DEDUP_REMOVED lines=11> */
.L_x_13249:
[----:B------:R-:W-:Y:S01]  /*9040*/  CS2R R6, SRZ ;  /* 0x0000000000067805 */ /* 0x000fe2000001ff00 */
[----:B------:R-:W0:Y:S04]  /*9050*/  I2F.F64.S64 R4, R22 ;  /* 0x0000001600047312 */ /* 0x000e280000301c00 */
[----:B0-----:R0:W-:Y:S01]  /*9060*/  STG.E.128 desc[UR36][R8.64], R4 ;  /* 0x0000000408007986 */ /* 0x0011e2000c101d24 */
[----:B------:R-:W-:Y:S05]  /*9070*/  BRA `(.L_x_13229) ;  /* 0x0000000000fc7947 */ /* 0x000fea0003800000 */
.L_x_13248:
[----:B------:R-:W-:-:S13]  /*9080*/  ISETP.NE.AND P0, PT, R0, 0xf, PT ;  /* 0x0000000f0000780c */ /* 0x000fda0003f05270 */
[----:B------:R-:W-:Y:S05]  /*9090*/  @!P0 BRA `(.L_x_13250) ;  /* 0x0000000000e88947 */ /* 0x000fea0003800000 */
[----:B------:R-:W-:-:S13]  /*90a0*/  ISETP.NE.AND P0, PT, R0, 0x17, PT ;  /* 0x000000170000780c */ /* 0x000fda0003f05270 */
[----:B------:R-:W-:Y:S05]  /*90b0*/  @!P0 BRA `(.L_x_13251) ;  /* 0x0000000000908947 */ /* 0x000fea0003800000 */
[----:B------:R-:W-:-:S13]  /*90c0*/  ISETP.NE.AND P0, PT, R0, 0x18, PT ;  /* 0x000000180000780c */ /* 0x000fda0003f05270 */
[----:B------:R-:W-:Y:S05]  /*90d0*/  @!P0 BRA `(.L_x_13252) ;  /* 0x0000000000448947 */ /* 0x000fea0003800000 */
.L_x_13228:
        /* <DEDUP_REMOVED lines=16> */
.L_x_13253:
[----:B------:R-:W-:Y:S05]  /*91e0*/  BRA `(.L_x_13229) ;  /* 0x0000000000a07947 */ /* 0x000fea0003800000 */
.L_x_13252:
        /* <DEDUP_REMOVED lines=13> */
.L_x_13255:
[----:B------:R-:W-:Y:S05]  /*92c0*/  BSYNC.RECONVERGENT B0 ;  /* 0x0000000000007941 */ /* 0x000fea0003800200 */
.L_x_13254:
[----:B------:R-:W-:-:S05]  /*92d0*/  LOP3.LUT R3, R0, 0x80, R3, 0xf8, !PT ;  /* 0x0000008000037812 */ /* 0x000fca00078ef803 */
[----:B------:R0:W-:Y:S01]  /*92e0*/  STG.E.U8 desc[UR36][R8.64], R3 ;  /* 0x0000000308007986 */ /* 0x0001e2000c101124 */
[----:B------:R-:W-:Y:S05]  /*92f0*/  BRA `(.L_x_13229) ;  /* 0x00000000005c7947 */ /* 0x000fea0003800000 */
.L_x_13251:
        /* <DEDUP_REMOVED lines=12> */
.L_x_13257:
[----:B------:R-:W-:Y:S01]  /*93c0*/  IMAD.MOV.U32 R0, RZ, RZ, 0x7f ;  /* 0x0000007fff007424 */ /* 0x000fe200078e00ff */
[----:B------:R-:W-:-:S04]  /*93d0*/  ISETP.GT.U32.AND P0, PT, R3, 0x7f800000, PT ;  /* 0x7f8000000300780c */ /* 0x000fc80003f04070 */
[----:B------:R-:W-:-:S09]  /*93e0*/  SEL R0, R0, 0x7c, P0 ;  /* 0x0000007c00007807 */ /* 0x000fd20000000000 */
.L_x_13258:
[----:B------:R-:W-:Y:S05]  /*93f0*/  BSYNC.RECONVERGENT B0 ;  /* 0x0000000000007941 */ /* 0x000fea0003800200 */
.L_x_13256:
[----:B------:R-:W-:-:S04]  /*9400*/  SHF.R.U32.HI R3, RZ, 0x18, R23 ;  /* 0x00000018ff037819 */ /* 0x000fc80000011617 */
[----:B------:R-:W-:-:S05]  /*9410*/  LOP3.LUT R3, R0, 0x80, R3, 0xf8, !PT ;  /* 0x0000008000037812 */ /* 0x000fca00078ef803 */
[----:B------:R0:W-:Y:S01]  /*9420*/  STG.E.U8 desc[UR36][R8.64], R3 ;  /* 0x0000000308007986 */ /* 0x0001e2000c101124 */
[----:B------:R-:W-:Y:S05]  /*9430*/  BRA `(.L_x_13229) ;  /* 0x00000000000c7947 */ /* 0x000fea0003800000 */
.L_x_13250:
[----:B------:R-:W0:Y:S02]  /*9440*/  I2F.S64 R0, R22 ;  /* 0x0000001600007312 */ /* 0x000e240000301400 */
[----:B0-----:R-:W-:-:S05]  /*9450*/  F2FP.BF16.F32.PACK_AB R0, RZ, R0 ;  /* 0x00000000ff00723e */ /* 0x001fca00000010ff */
[----:B------:R0:W-:Y:S02]  /*9460*/  STG.E.U16 desc[UR36][R8.64], R0 ;  /* 0x0000000008007986 */ /* 0x0001e4000c101524 */
.L_x_13229:
[----:B------:R-:W-:-:S07]  /*9470*/  VIADD R35, R35, 0x80 ;  /* 0x0000008023237836 */ /* 0x000fce0000000000 */
.L_x_13186:
[----:B------:R-:W-:-:S13]  /*9480*/  ISETP.GE.AND P0, PT, R35, R2, PT ;  /* 0x000000022300720c */ /* 0x000fda0003f06270 */
[----:B------:R-:W-:Y:S05]  /*9490*/  @P0 BREAK.RELIABLE B6 ;  /* 0x0000000000060942 */ /* 0x000fea0003800100 */
[----:B------:R-:W-:Y:S05]  /*94a0*/  @P0 BRA `(.L_x_13223) ;  /* 0x0000000c00940947 */ /* 0x000fea0003800000 */
[----:B------:R-:W-:Y:S05]  /*94b0*/  BSYNC.RELIABLE B6 ;  /* 0x0000000000067941 */ /* 0x000fea0003800100 */
.L_x_13185:
        /* <DEDUP_REMOVED lines=20> */
.L_x_13262:
[----:B------:R0:W-:Y:S01]  /*9600*/  STG.E.U8 desc[UR36][R8.64], R18 ;  /* 0x0000001208007986 */ /* 0x0001e2000c101124 */
[----:B------:R-:W-:Y:S05]  /*9610*/  BRA `(.L_x_13264) ;  /* 0x0000000c00347947 */ /* 0x000fea0003800000 */
.L_x_13261:
        /* <DEDUP_REMOVED lines=8> */
.L_x_13266:
[----:B------:R0:W-:Y:S01]  /*96a0*/  STG.E desc[UR36][R8.64], R18 ;  /* 0x0000001208007986 */ /* 0x0001e2000c101924 */
[----:B------:R-:W-:Y:S05]  /*96b0*/  BRA `(.L_x_13264) ;  /* 0x0000000c000c7947 */ /* 0x000fea0003800000 */
.L_x_13265:
[----:B------:R0:W-:Y:S01]  /*96c0*/  STG.E.U16 desc[UR36][R8.64], R18 ;  /* 0x0000001208007986 */ /* 0x0001e2000c101524 */
[----:B------:R-:W-:Y:S05]  /*96d0*/  BRA `(.L_x_13264) ;  /* 0x0000000c00047947 */ /* 0x000fea0003800000 */
.L_x_13260:
        /* <DEDUP_REMOVED lines=9> */
.L_x_13268:
[----:B------:R-:W0:Y:S02]  /*9770*/  I2F.S64 R0, R18 ;  /* 0x0000001200007312 */ /* 0x000e240000301400 */
[----:B0-----:R-:W-:-:S05]  /*9780*/  F2FP.F16.F32.PACK_AB R0, RZ, R0 ;  /* 0x00000000ff00723e */ /* 0x001fca00000000ff */
[----:B------:R0:W-:Y:S01]  /*9790*/  STG.E.U16 desc[UR36][R8.64], R0 ;  /* 0x0000000008007986 */ /* 0x0001e2000c101524 */
[----:B------:R-:W-:Y:S05]  /*97a0*/  BRA `(.L_x_13264) ;  /* 0x0000000800d07947 */ /* 0x000fea0003800000 */
.L_x_13267:
        /* <DEDUP_REMOVED lines=10> */
.L_x_13270:
[----:B------:R-:W0:Y:S02]  /*9850*/  I2F.S64 R18, R18 ;  /* 0x0000001200127312 */ /* 0x000e240000301400 */
[----:B0-----:R-:W-:-:S04]  /*9860*/  F2FP.F16.F32.PACK_AB R3, RZ, R18 ;  /* 0x00000012ff03723e */ /* 0x001fc800000000ff */
[----:B------:R-:W-:-:S05]  /*9870*/  PRMT R3, R3, 0x5410, RZ ;  /* 0x0000541003037816 */ /* 0x000fca00000000ff */
[----:B------:R2:W-:Y:S01]  /*9880*/  STG.E desc[UR36][R8.64], R3 ;  /* 0x0000000308007986 */ /* 0x0005e2000c101924 */
[----:B------:R-:W-:Y:S05]  /*9890*/  BRA `(.L_x_13264) ;  /* 0x0000000800947947 */ /* 0x000fea0003800000 */
.L_x_13269:
[----:B------:R-:W0:Y:S02]  /*98a0*/  I2F.F64.S64 R18, R18 ;  /* 0x0000001200127312 */ /* 0x000e240000301c00 */
[----:B0-----:R4:W-:Y:S01]  /*98b0*/  STG.E.64 desc[UR36][R8.64], R18 ;  /* 0x0000001208007986 */ /* 0x0019e2000c101b24 */
[----:B------:R-:W-:Y:S05]  /*98c0*/  BRA `(.L_x_13264) ;  /* 0x0000000800887947 */ /* 0x000fea0003800000 */
.L_x_13259:
        /* <DEDUP_REMOVED lines=12> */
.L_x_13274:
        /* <DEDUP_REMOVED lines=17> */
.L_x_13277:
[----:B------:R-:W-:-:S04]  /*9aa0*/  SHF.R.U32.HI R3, RZ, 0x18, R19 ;  /* 0x00000018ff037819 */ /* 0x000fc80000011613 */
[----:B------:R-:W-:-:S04]  /*9ab0*/  LOP3.LUT R0, R0, 0x80, R3, 0xf8, !PT ;  /* 0x0000008000007812 */ /* 0x000fc800078ef803 */
[----:B------:R-:W-:-:S07]  /*9ac0*/  PRMT R4, R0, 0x7610, R4 ;  /* 0x0000761000047816 */ /* 0x000fce0000000004 */
.L_x_13276:
[----:B------:R-:W-:Y:S05]  /*9ad0*/  BSYNC.RECONVERGENT B0 ;  /* 0x0000000000007941 */ /* 0x000fea0003800200 */
.L_x_13275:
[----:B------:R0:W-:Y:S01]  /*9ae0*/  STG.E.U8 desc[UR36][R8.64], R4 ;  /* 0x0000000408007986 */ /* 0x0001e2000c101124 */
[----:B------:R-:W-:Y:S05]  /*9af0*/  BRA `(.L_x_13264) ;  /* 0x0000000400fc7947 */ /* 0x000fea0003800000 */
.L_x_13273:
        /* <DEDUP_REMOVED lines=17> */
.L_x_13280:
[----:B------:R-:W-:-:S04]  /*9c10*/  SHF.R.U32.HI R3, RZ, 0x18, R19 ;  /* 0x00000018ff037819 */ /* 0x000fc80000011613 */
[----:B------:R-:W-:-:S04]  /*9c20*/  LOP3.LUT R0, R0, 0x80, R3, 0xf8, !PT ;  /* 0x0000008000007812 */ /* 0x000fc800078ef803 */
[----:B------:R-:W-:-:S07]  /*9c30*/  PRMT R4, R0, 0x7610, R4 ;  /* 0x0000761000047816 */ /* 0x000fce0000000004 */
.L_x_13279:
[----:B------:R-:W-:Y:S05]  /*9c40*/  BSYNC.RECONVERGENT B0 ;  /* 0x0000000000007941 */ /* 0x000fea0003800200 */
.L_x_13278:
[----:B------:R0:W-:Y:S01]  /*9c50*/  STG.E.U8 desc[UR36][R8.64], R4 ;  /* 0x0000000408007986 */ /* 0x0001e2000c101124 */
[----:B------:R-:W-:Y:S05]  /*9c60*/  BRA `(.L_x_13264) ;  /* 0x0000000400a07947 */ /* 0x000fea0003800000 */
.L_x_13272:
        /* <DEDUP_REMOVED lines=22> */
.L_x_13282:
[----:B------:R0:W-:Y:S01]  /*9dd0*/  STG.E.64 desc[UR36][R8.64], R18 ;  /* 0x0000001208007986 */ /* 0x0001e2000c101b24 */
[----:B------:R-:W-:Y:S05]  /*9de0*/  BRA `(.L_x_13264) ;  /* 0x0000000400407947 */ /* 0x000fea0003800000 */
.L_x_13281:
[----:B------:R0:W-:Y:S01]  /*9df0*/  STG.E desc[UR36][R8.64], R18 ;  /* 0x0000001208007986 */ /* 0x0001e2000c101924 */
[----:B------:R-:W-:Y:S05]  /*9e00*/  BRA `(.L_x_13264) ;  /* 0x0000000400387947 */ /* 0x000fea0003800000 */
.L_x_13271:
        /* <DEDUP_REMOVED lines=11> */
.L_x_13284:
[----:B------:R-:W-:Y:S01]  /*9ec0*/  CS2R R6, SRZ ;  /* 0x0000000000067805 */ /* 0x000fe2000001ff00 */
[----:B------:R-:W0:Y:S04]  /*9ed0*/  I2F.F64.S64 R4, R18 ;  /* 0x0000001200047312 */ /* 0x000e280000301c00 */
[----:B0-----:R0:W-:Y:S01]  /*9ee0*/  STG.E.128 desc[UR36][R8.64], R4 ;  /* 0x0000000408007986 */ /* 0x0011e2000c101d24 */
[----:B------:R-:W-:Y:S05]  /*9ef0*/  BRA `(.L_x_13264) ;  /* 0x0000000000fc7947 */ /* 0x000fea0003800000 */
.L_x_13283:
[----:B------:R-:W-:-:S13]  /*9f00*/  ISETP.NE.AND P0, PT, R0, 0xf, PT ;  /* 0x0000000f0000780c */ /* 0x000fda0003f05270 */
[----:B------:R-:W-:Y:S05]  /*9f10*/  @!P0 BRA `(.L_x_13285) ;  /* 0x0000000000e88947 */ /* 0x000fea0003800000 */
[----:B------:R-:W-:-:S13]  /*9f20*/  ISETP.NE.AND P0, PT, R0, 0x17, PT ;  /* 0x000000170000780c */ /* 0x000fda0003f05270 */
[----:B------:R-:W-:Y:S05]  /*9f30*/  @!P0 BRA `(.L_x_13286) ;  /* 0x0000000000908947 */ /* 0x000fea0003800000 */
[----:B------:R-:W-:-:S13]  /*9f40*/  ISETP.NE.AND P0, PT, R0, 0x18, PT ;  /* 0x000000180000780c */ /* 0x000fda0003f05270 */
[----:B------:R-:W-:Y:S05]  /*9f50*/  @!P0 BRA `(.L_x_13287) ;  /* 0x0000000000448947 */ /* 0x000fea0003800000 */
.L_x_13263:
        /* <DEDUP_REMOVED lines=16> */
.L_x_13288:
[----:B------:R-:W-:Y:S05]  /*a060*/  BRA `(.L_x_13264) ;  /* 0x0000000000a07947 */ /* 0x000fea0003800000 */
.L_x_13287:
        /* <DEDUP_REMOVED lines=13> */
.L_x_13290:
[----:B------:R-:W-:Y:S05]  /*a140*/  BSYNC.RECONVERGENT B0 ;  /* 0x0000000000007941 */ /* 0x000fea0003800200 */
.L_x_13289:
[----:B------:R-:W-:-:S05]  /*a150*/  LOP3.LUT R3, R0, 0x80, R3, 0xf8, !PT ;  /* 0x0000008000037812 */ /* 0x000fca00078ef803 */
[----:B------:R0:W-:Y:S01]  /*a160*/  STG.E.U8 desc[UR36][R8.64], R3 ;  /* 0x0000000308007986 */ /* 0x0001e2000c101124 */
[----:B------:R-:W-:Y:S05]  /*a170*/  BRA `(.L_x_13264) ;  /* 0x00000000005c7947 */ /* 0x000fea0003800000 */
.L_x_13286:
        /* <DEDUP_REMOVED lines=12> */
.L_x_13292:
[----:B------:R-:W-:Y:S01]  /*a240*/  IMAD.MOV.U32 R0, RZ, RZ, 0x7f ;  /* 0x0000007fff007424 */ /* 0x000fe200078e00ff */
[----:B------:R-:W-:-:S04]  /*a250*/  ISETP.GT.U32.AND P0, PT, R3, 0x7f800000, PT ;  /* 0x7f8000000300780c */ /* 0x000fc80003f04070 */
[----:B------:R-:W-:-:S09]  /*a260*/  SEL R0, R0, 0x7c, P0 ;  /* 0x0000007c00007807 */ /* 0x000fd20000000000 */
.L_x_13293:
[----:B------:R-:W-:Y:S05]  /*a270*/  BSYNC.RECONVERGENT B0 ;  /* 0x0000000000007941 */ /* 0x000fea0003800200 */
.L_x_13291:
[----:B------:R-:W-:-:S04]  /*a280*/  SHF.R.U32.HI R3, RZ, 0x18, R19 ;  /* 0x00000018ff037819 */ /* 0x000fc80000011613 */
[----:B------:R-:W-:-:S05]  /*a290*/  LOP3.LUT R3, R0, 0x80, R3, 0xf8, !PT ;  /* 0x0000008000037812 */ /* 0x000fca00078ef803 */
[----:B------:R0:W-:Y:S01]  /*a2a0*/  STG.E.U8 desc[UR36][R8.64], R3 ;  /* 0x0000000308007986 */ /* 0x0001e2000c101124 */
[----:B------:R-:W-:Y:S05]  /*a2b0*/  BRA `(.L_x_13264) ;  /* 0x00000000000c7947 */ /* 0x000fea0003800000 */
.L_x_13285:
[----:B------:R-:W0:Y:S02]  /*a2c0*/  I2F.S64 R0, R18 ;  /* 0x0000001200007312 */ /* 0x000e240000301400 */
[----:B0-----:R-:W-:-:S05]  /*a2d0*/  F2FP.BF16.F32.PACK_AB R0, RZ, R0 ;  /* 0x00000000ff00723e */ /* 0x001fca00000010ff */
[----:B------:R0:W-:Y:S02]  /*a2e0*/  STG.E.U16 desc[UR36][R8.64], R0 ;  /* 0x0000000008007986 */ /* 0x0001e4000c101524 */
.L_x_13264:
[----:B------:R-:W-:-:S07]  /*a2f0*/  VIADD R35, R35, 0x80 ;  /* 0x0000008023237836 */ /* 0x000fce0000000000 */
.L_x_13223:
[----:B------:R-:W-:Y:S05]  /*a300*/  BSYNC.RECONVERGENT B7 ;  /* 0x0000000000077941 */ /* 0x000fea0003800200 */
.L_x_13184:
[----:B------:R-:W-:-:S13]  /*a310*/  ISETP.GE.AND P0, PT, R35, R2, PT ;  /* 0x000000022300720c */ /* 0x000fda0003f06270 */
[----:B------:R-:W-:Y:S05]  /*a320*/  @P0 EXIT ;  /* 0x000000000000094d */ /* 0x000fea0003800000 */
[----:B0-23--:R-:W0:Y:S01]  /*a330*/  LDC.64 R2, c[0x0][0x388] ;  /* 0x0000e200ff027b82 */ /* 0x00de220000000a00 */
[----:B------:R-:W1:Y:S01]  /*a340*/  LDCU UR4, c[0x0][0x3b4] ;  /* 0x00007680ff0477ac */ /* 0x000e620008000800 */
[----:B------:R-:W-:Y:S01]  /*a350*/  PRMT R0, R24, 0x9910, RZ ;  /* 0x0000991018007816 */ /* 0x000fe200000000ff */
[----:B------:R-:W-:-:S03]  /*a360*/  IMAD R32, R32, 0x200, R35 ;  /* 0x0000020020207824 */ /* 0x000fc600078e0223 */
[----:B------:R-:W-:Y:S01]  /*a370*/  ISETP.GT.AND P1, PT, R0, 0x9, PT ;  /* 0x000000090000780c */ /* 0x000fe20003f24270 */
[----:B-1--4-:R-:W-:-:S05]  /*a380*/  IMAD R5, R32, UR4, RZ ;  /* 0x0000000420057c24 */ /* 0x012fca000f8e02ff */
        /* <DEDUP_REMOVED lines=13> */
.L_x_13297:
[----:B------:R-:W-:Y:S01]  /*a460*/  STG.E.U8 desc[UR36][R2.64], R16 ;  /* 0x0000001002007986 */ /* 0x000fe2000c101124 */
[----:B------:R-:W-:Y:S05]  /*a470*/  EXIT ;  /* 0x000000000000794d */ /* 0x000fea0003800000 */
.L_x_13296:
        /* <DEDUP_REMOVED lines=8> */
.L_x_13300:
[----:B------:R-:W-:Y:S01]  /*a500*/  STG.E desc[UR36][R2.64], R16 ;  /* 0x0000001002007986 */ /* 0x000fe2000c101924 */
[----:B------:R-:W-:Y:S05]  /*a510*/  EXIT ;  /* 0x000000000000794d */ /* 0x000fea0003800000 */
.L_x_13299:
[----:B------:R-:W-:Y:S01]  /*a520*/  STG.E.U16 desc[UR36][R2.64], R16 ;  /* 0x0000001002007986 */ /* 0x000fe2000c101524 */
[----:B------:R-:W-:Y:S05]  /*a530*/  EXIT ;  /* 0x000000000000794d */ /* 0x000fea0003800000 */
.L_x_13295:
        /* <DEDUP_REMOVED lines=9> */
.L_x_13302:
[----:B------:R-:W0:Y:S02]  /*a5d0*/  I2F.S64 R0, R16 ;  /* 0x0000001000007312 */ /* 0x000e240000301400 */
[----:B0-----:R-:W-:-:S05]  /*a5e0*/  F2FP.F16.F32.PACK_AB R0, RZ, R0 ;  /* 0x00000000ff00723e */ /* 0x001fca00000000ff */
[----:B------:R-:W-:Y:S01]  /*a5f0*/  STG.E.U16 desc[UR36][R2.64], R0 ;  /* 0x0000000002007986 */ /* 0x000fe2000c101524 */
[----:B------:R-:W-:Y:S05]  /*a600*/  EXIT ;  /* 0x000000000000794d */ /* 0x000fea0003800000 */
.L_x_13301:
        /* <DEDUP_REMOVED lines=10> */
.L_x_13304:
[----:B------:R-:W0:Y:S02]  /*a6b0*/  I2F.S64 R16, R16 ;  /* 0x0000001000107312 */ /* 0x000e240000301400 */
[----:B0-----:R-:W-:-:S04]  /*a6c0*/  F2FP.F16.F32.PACK_AB R5, RZ, R16 ;  /* 0x00000010ff05723e */ /* 0x001fc800000000ff */
[----:B------:R-:W-:-:S05]  /*a6d0*/  PRMT R5, R5, 0x5410, RZ ;  /* 0x0000541005057816 */ /* 0x000fca00000000ff */
[----:B------:R-:W-:Y:S01]  /*a6e0*/  STG.E desc[UR36][R2.64], R5 ;  /* 0x0000000502007986 */ /* 0x000fe2000c101924 */
[----:B------:R-:W-:Y:S05]  /*a6f0*/  EXIT ;  /* 0x000000000000794d */ /* 0x000fea0003800000 */
.L_x_13303:
[----:B------:R-:W0:Y:S02]  /*a700*/  I2F.F64.S64 R16, R16 ;  /* 0x0000001000107312 */ /* 0x000e240000301c00 */
[----:B0-----:R-:W-:Y:S01]  /*a710*/  STG.E.64 desc[UR36][R2.64], R16 ;  /* 0x0000001002007986 */ /* 0x001fe2000c101b24 */
[----:B------:R-:W-:Y:S05]  /*a720*/  EXIT ;  /* 0x000000000000794d */ /* 0x000fea0003800000 */
.L_x_13294:
        /* <DEDUP_REMOVED lines=12> */
.L_x_13308:
        /* <DEDUP_REMOVED lines=18> */
.L_x_13311:
[----:B------:R-:W-:-:S04]  /*a910*/  SHF.R.U32.HI R5, RZ, 0x18, R5 ;  /* 0x00000018ff057819 */ /* 0x000fc80000011605 */
[----:B------:R-:W-:-:S07]  /*a920*/  LOP3.LUT R0, R0, 0x80, R5, 0xf8, !PT ;  /* 0x0000008000007812 */ /* 0x000fce00078ef805 */
.L_x_13310:
[----:B------:R-:W-:Y:S05]  /*a930*/  BSYNC.RECONVERGENT B0 ;  /* 0x0000000000007941 */ /* 0x000fea0003800200 */
.L_x_13309:
[----:B------:R-:W-:Y:S01]  /*a940*/  STG.E.U8 desc[UR36][R2.64], R0 ;  /* 0x0000000002007986 */ /* 0x000fe2000c101124 */
[----:B------:R-:W-:Y:S05]  /*a950*/  EXIT ;  /* 0x000000000000794d */ /* 0x000fea0003800000 */
.L_x_13307:
        /* <DEDUP_REMOVED lines=18> */
.L_x_13314:
[----:B------:R-:W-:-:S04]  /*aa80*/  SHF.R.U32.HI R5, RZ, 0x18, R5 ;  /* 0x00000018ff057819 */ /* 0x000fc80000011605 */
[----:B------:R-:W-:-:S07]  /*aa90*/  LOP3.LUT R0, R0, 0x80, R5, 0xf8, !PT ;  /* 0x0000008000007812 */ /* 0x000fce00078ef805 */
.L_x_13313:
[----:B------:R-:W-:Y:S05]  /*aaa0*/  BSYNC.RECONVERGENT B0 ;  /* 0x0000000000007941 */ /* 0x000fea0003800200 */
.L_x_13312:
[----:B------:R-:W-:Y:S01]  /*aab0*/  STG.E.U8 desc[UR36][R2.64], R0 ;  /* 0x0000000002007986 */ /* 0x000fe2000c101124 */
[----:B------:R-:W-:Y:S05]  /*aac0*/  EXIT ;  /* 0x000000000000794d */ /* 0x000fea0003800000 */
.L_x_13306:
        /* <DEDUP_REMOVED lines=22> */
.L_x_13316:
[----:B------:R-:W-:Y:S01]  /*ac30*/  STG.E.64 desc[UR36][R2.64], R16 ;  /* 0x0000001002007986 */ /* 0x000fe2000c101b24 */
[----:B------:R-:W-:Y:S05]  /*ac40*/  EXIT ;  /* 0x000000000000794d */ /* 0x000fea0003800000 */
.L_x_13315:
[----:B------:R-:W-:Y:S01]  /*ac50*/  STG.E desc[UR36][R2.64], R16 ;  /* 0x0000001002007986 */ /* 0x000fe2000c101924 */
[----:B------:R-:W-:Y:S05]  /*ac60*/  EXIT ;  /* 0x000000000000794d */ /* 0x000fea0003800000 */
.L_x_13305:
        /* <DEDUP_REMOVED lines=11> */
.L_x_13318:
[----:B------:R-:W-:Y:S01]  /*ad20*/  CS2R R18, SRZ ;  /* 0x0000000000127805 */ /* 0x000fe2000001ff00 */
[----:B------:R-:W0:Y:S04]  /*ad30*/  I2F.F64.S64 R16, R16 ;  /* 0x0000001000107312 */ /* 0x000e280000301c00 */
[----:B0-----:R-:W-:Y:S01]  /*ad40*/  STG.E.128 desc[UR36][R2.64], R16 ;  /* 0x0000001002007986 */ /* 0x001fe2000c101d24 */
[----:B------:R-:W-:Y:S05]  /*ad50*/  EXIT ;  /* 0x000000000000794d */ /* 0x000fea0003800000 */
.L_x_13317:
[----:B------:R-:W-:-:S13]  /*ad60*/  ISETP.NE.AND P0, PT, R0, 0xf, PT ;  /* 0x0000000f0000780c */ /* 0x000fda0003f05270 */
[----:B------:R-:W-:Y:S05]  /*ad70*/  @!P0 BRA `(.L_x_13319) ;  /* 0x0000000000e88947 */ /* 0x000fea0003800000 */
[----:B------:R-:W-:-:S13]  /*ad80*/  ISETP.NE.AND P0, PT, R0, 0x17, PT ;  /* 0x000000170000780c */ /* 0x000fda0003f05270 */
[----:B------:R-:W-:Y:S05]  /*ad90*/  @!P0 BRA `(.L_x_13320) ;  /* 0x0000000000908947 */ /* 0x000fea0003800000 */
[----:B------:R-:W-:-:S13]  /*ada0*/  ISETP.NE.AND P0, PT, R0, 0x18, PT ;  /* 0x000000180000780c */ /* 0x000fda0003f05270 */
[----:B------:R-:W-:Y:S05]  /*adb0*/  @!P0 BRA `(.L_x_13321) ;  /* 0x0000000000448947 */ /* 0x000fea0003800000 */
.L_x_13298:
        /* <DEDUP_REMOVED lines=16> */
.L_x_13322:
[----:B------:R-:W-:Y:S05]  /*aec0*/  EXIT ;  /* 0x000000000000794d */ /* 0x000fea0003800000 */
.L_x_13321:
        /* <DEDUP_REMOVED lines=13> */
.L_x_13324:
[----:B------:R-:W-:Y:S05]  /*afa0*/  BSYNC.RECONVERGENT B0 ;  /* 0x0000000000007941 */ /* 0x000fea0003800200 */
.L_x_13323:
[----:B------:R-:W-:-:S05]  /*afb0*/  LOP3.LUT R5, R0, 0x80, R5, 0xf8, !PT ;  /* 0x0000008000057812 */ /* 0x000fca00078ef805 */
[----:B------:R-:W-:Y:S01]  /*afc0*/  STG.E.U8 desc[UR36][R2.64], R5 ;  /* 0x0000000502007986 */ /* 0x000fe2000c101124 */
[----:B------:R-:W-:Y:S05]  /*afd0*/  EXIT ;  /* 0x000000000000794d */ /* 0x000fea0003800000 */
.L_x_13320:
        /* <DEDUP_REMOVED lines=12> */
.L_x_13326:
[----:B------:R-:W-:Y:S01]  /*b0a0*/  IMAD.MOV.U32 R0, RZ, RZ, 0x7f ;  /* 0x0000007fff007424 */ /* 0x000fe200078e00ff */
[----:B------:R-:W-:-:S04]  /*b0b0*/  ISETP.GT.U32.AND P0, PT, R4, 0x7f800000, PT ;  /* 0x7f8000000400780c */ /* 0x000fc80003f04070 */
[----:B------:R-:W-:-:S09]  /*b0c0*/  SEL R0, R0, 0x7c, P0 ;  /* 0x0000007c00007807 */ /* 0x000fd20000000000 */
.L_x_13327:
[----:B------:R-:W-:Y:S05]  /*b0d0*/  BSYNC.RECONVERGENT B0 ;  /* 0x0000000000007941 */ /* 0x000fea0003800200 */
.L_x_13325:
[----:B------:R-:W-:-:S04]  /*b0e0*/  SHF.R.U32.HI R5, RZ, 0x18, R5 ;  /* 0x00000018ff057819 */ /* 0x000fc80000011605 */
[----:B------:R-:W-:-:S05]  /*b0f0*/  LOP3.LUT R5, R0, 0x80, R5, 0xf8, !PT ;  /* 0x0000008000057812 */ /* 0x000fca00078ef805 */
[----:B------:R-:W-:Y:S01]  /*b100*/  STG.E.U8 desc[UR36][R2.64], R5 ;  /* 0x0000000502007986 */ /* 0x000fe2000c101124 */
[----:B------:R-:W-:Y:S05]  /*b110*/  EXIT ;  /* 0x000000000000794d */ /* 0x000fea0003800000 */
.L_x_13319:
[----:B------:R-:W0:Y:S02]  /*b120*/  I2F.S64 R0, R16 ;  /* 0x0000001000007312 */ /* 0x000e240000301400 */
[----:B0-----:R-:W-:-:S05]  /*b130*/  F2FP.BF16.F32.PACK_AB R0, RZ, R0 ;  /* 0x00000000ff00723e */ /* 0x001fca00000010ff */
[----:B------:R-:W-:Y:S01]  /*b140*/  STG.E.U16 desc[UR36][R2.64], R0 ;  /* 0x0000000002007986 */ /* 0x000fe2000c101524 */
[----:B------:R-:W-:Y:S05]  /*b150*/  EXIT ;  /* 0x000000000000794d */ /* 0x000fea0003800000 */
.L_x_13328:
        /* <DEDUP_REMOVED lines=10> */
.L_x_20891:


//--------------------- .text._ZN2at6native18elementwise_kernelILi128ELi2EZNS0_22gpu_kernel_impl_nocastINS0_13BinaryFunctorIlllZZZNS0_18lshift_kernel_cudaERNS_18TensorIteratorBaseEENKUlvE_clEvENKUlvE2_clEvEUlllE_EEEEvS5_RKT_EUliE_EEviT1_ --------------------------
	.section	.text._ZN2at6native18elementwise_kernelILi128ELi2EZNS0_22gpu_kernel_impl_nocastINS0_13BinaryFunctorIlllZZZNS0_18lshift_kernel_cudaERNS_18TensorIteratorBaseEENKUlvE_clEvENKUlvE2_clEvEUlllE_EEEEvS5_RKT_EUliE_EEviT1_,"ax",@progbits
	.align	128
        .global         _ZN2at6native18elementwise_kernelILi128ELi2EZNS0_22gpu_kernel_impl_nocastINS0_13BinaryFunctorIlllZZZNS0_18lshift_kernel_cudaERNS_18TensorIteratorBaseEENKUlvE_clEvENKUlvE2_clEvEUlllE_EEEEvS5_RKT_EUliE_EEviT1_
        .type           _ZN2at6native18elementwise_kernelILi128ELi2EZNS0_22gpu_kernel_impl_nocastINS0_13BinaryFunctorIlllZZZNS0_18lshift_kernel_cudaERNS_18TensorIteratorBaseEENKUlvE_clEvENKUlvE2_clEvEUlllE_EEEEvS5_RKT_EUliE_EEviT1_,@function
        .size           _ZN2at6native18elementwise_kernelILi128ELi2EZNS0_22gpu_kernel_impl_nocastINS0_13BinaryFunctorIlllZZZNS0_18lshift_kernel_cudaERNS_18TensorIteratorBaseEENKUlvE_clEvENKUlvE2_clEvEUlllE_EEEEvS5_RKT_EUliE_EEviT1_,(.L_x_20892 - _ZN2at6native18elementwise_kernelILi128ELi2EZNS0_22gpu_kernel_impl_nocastINS0_13BinaryFunctorIlllZZZNS0_18lshift_kernel_cudaERNS_18TensorIteratorBaseEENKUlvE_clEvENKUlvE2_clEvEUlllE_EEEEvS5_RKT_EUliE_EEviT1_)
        .other          _ZN2at6native18elementwise_kernelILi128ELi2EZNS0_22gpu_kernel_impl_nocastINS0_13BinaryFunctorIlllZZZNS0_18lshift_kernel_cudaERNS_18TensorIteratorBaseEENKUlvE_clEvENKUlvE2_clEvEUlllE_EEEEvS5_RKT_EUliE_EEviT1_,@"STO_CUDA_ENTRY STV_DEFAULT"
_ZN2at6native18elementwise_kernelILi128ELi2EZNS0_22gpu_kernel_impl_nocastINS0_13BinaryFunctorIlllZZZNS0_18lshift_kernel_cudaERNS_18TensorIteratorBaseEENKUlvE_clEvENKUlvE2_clEvEUlllE_EEEEvS5_RKT_EUliE_EEviT1_:
.text._ZN2at6native18elementwise_kernelILi128ELi2EZNS0_22gpu_kernel_impl_nocastINS0_13BinaryFunctorIlllZZZNS0_18lshift_kernel_cudaERNS_18TensorIteratorBaseEENKUlvE_clEvENKUlvE2_clEvEUlllE_EEEEvS5_RKT_EUliE_EEviT1_:
        /* <DEDUP_REMOVED lines=19> */
[----:B--2---:R-:W-:-:S04]  /*0130*/  ISETP.GT.U32.AND P0, PT, R6, 0x3f, PT ;  /* 0x0000003f0600780c */ /* 0x004fc80003f04070 */
[----:B------:R-:W-:Y:S02]  /*0140*/  ISETP.GT.U32.AND.EX P0, PT, R7, RZ, PT, P0 ;  /* 0x000000ff0700720c */ /* 0x000fe40003f04100 */
[CC--:B---3--:R-:W-:Y:S02]  /*0150*/  SHF.L.U32 R10, R4.reuse, R6.reuse, RZ ;  /* 0x00000006040a7219 */ /* 0x0c8fe400000006ff */
[----:B------:R-:W-:Y:S02]  /*0160*/  SHF.L.U64.HI R0, R4, R6, R5 ;  /* 0x0000000604007219 */ /* 0x000fe40000010205 */
[----:B------:R-:W-:Y:S02]  /*0170*/  SEL R10, R10, RZ, !P0 ;  /* 0x000000ff0a0a7207 */ /* 0x000fe40004000000 */
[----:B------:R-:W-:-:S05]  /*0180*/  SEL R11, R0, RZ, !P0 ;  /* 0x000000ff000b7207 */ /* 0x000fca0004000000 */
[----:B0-----:R0:W-:Y:S02]  /*0190*/  STG.E.64 desc[UR6][R8.64], R10 ;  /* 0x0000000a08007986 */ /* 0x0011e4000c101b06 */
.L_x_13331:
[----:B------:R-:W-:Y:S05]  /*01a0*/  BSYNC.RECONVERGENT B0 ;  /* 0x0000000000007941 */ /* 0x000fea0003800200 */
.L_x_13330:
[----:B------:R-:W-:-:S13]  /*01b0*/  ISETP.GE.AND P0, PT, R3, UR4, PT ;  /* 0x0000000403007c0c */ /* 0x000fda000bf06270 */
[----:B------:R-:W-:Y:S05]  /*01c0*/  @P0 EXIT ;  /* 0x000000000000094d */ /* 0x000fea0003800000 */
[----:B------:R-:W1:Y:S08]  /*01d0*/  LDC.64 R4, c[0x0][0x5f8] ;  /* 0x00017e00ff047b82 */ /* 0x000e700000000a00 */
[----:B------:R-:W2:Y:S01]  /*01e0*/  LDC.64 R6, c[0x0][0x5f0] ;  /* 0x00017c00ff067b82 */ /* 0x000ea20000000a00 */
[----:B-1----:R-:W3:Y:S04]  /*01f0*/  LDG.E.64 R4, desc[UR6][R4.64] ;  /* 0x0000000604047981 */ /* 0x002ee8000c1e1b00 */
[----:B--2---:R-:W2:Y:S03]  /*0200*/  LDG.E.64 R2, desc[UR6][R6.64] ;  /* 0x0000000606027981 */ /* 0x004ea6000c1e1b00 */
[----:B0-----:R-:W0:Y:S01]  /*0210*/  LDC.64 R8, c[0x0][0x5e8] ;  /* 0x00017a00ff087b82 */ /* 0x001e220000000a00 */
[----:B---3--:R-:W-:-:S04]  /*0220*/  ISETP.GT.U32.AND P0, PT, R4, 0x3f, PT ;  /* 0x0000003f0400780c */ /* 0x008fc80003f04070 */
[----:B------:R-:W-:Y:S02]  /*0230*/  ISETP.GT.U32.AND.EX P0, PT, R5, RZ, PT, P0 ;  /* 0x000000ff0500720c */ /* 0x000fe40003f04100 */
[CC--:B--2---:R-:W-:Y:S02]  /*0240*/  SHF.L.U32 R0, R2.reuse, R4.reuse, RZ ;  /* 0x0000000402007219 */ /* 0x0c4fe400000006ff */
[----:B------:R-:W-:Y:S02]  /*0250*/  SHF.L.U64.HI R3, R2, R4, R3 ;  /* 0x0000000402037219 */ /* 0x000fe40000010203 */
[----:B------:R-:W-:Y:S02]  /*0260*/  SEL R2, R0, RZ, !P0 ;  /* 0x000000ff00027207 */ /* 0x000fe40004000000 */
[----:B------:R-:W-:-:S05]  /*0270*/  SEL R3, R3, RZ, !P0 ;  /* 0x000000ff03037207 */ /* 0x000fca0004000000 */
[----:B0-----:R-:W-:Y:S01]  /*0280*/  STG.E.64 desc[UR6][R8.64], R2 ;  /* 0x0000000208007986 */ /* 0x001fe2000c101b06 */
[----:B------:R-:W-:Y:S05]  /*0290*/  EXIT ;  /* 0x000000000000794d */ /* 0x000fea0003800000 */
.L_x_13329:
        /* <DEDUP_REMOVED lines=355> */
.L_x_13334:
[----:B------:R-:W0:Y:S02]  /*18d0*/  LDCU.128 UR8, c[0x0][0x5f0] ;  /* 0x0000be00ff0877ac */ /* 0x000e240008000c00 */
[----:B0-----:R-:W-:Y:S02]  /*18e0*/  IADD3 R8, P1, PT, R6, UR10, RZ ;  /* 0x0000000a06087c10 */ /* 0x001fe4000ff3e0ff */
[----:B------:R-:W-:Y:S02]  /*18f0*/  IADD3 R6, P0, PT, R4, UR8, RZ ;  /* 0x0000000804067c10 */ /* 0x000fe4000ff1e0ff */
[----:B------:R-:W-:Y:S02]  /*1900*/  IADD3.X R9, PT, PT, RZ, UR11, RZ, P1, !PT ;  /* 0x0000000bff097c10 */ /* 0x000fe40008ffe4ff */
[----:B------:R-:W-:Y:S01]  /*1910*/  IADD3.X R7, PT, PT, RZ, UR9, RZ, P0, !PT ;  /* 0x00000009ff077c10 */ /* 0x000fe200087fe4ff */
[----:B------:R-:W0:Y:S03]  /*1920*/  LDCU.64 UR8, c[0x0][0x5e8] ;  /* 0x0000bd00ff0877ac */ /* 0x000e260008000a00 */
[----:B------:R-:W2:Y:S04]  /*1930*/  LDG.E.64 R8, desc[UR6][R8.64] ;  /* 0x0000000608087981 */ /* 0x000ea8000c1e1b00 */
[----:B------:R-:W3:Y:S01]  /*1940*/  LDG.E.64 R6, desc[UR6][R6.64] ;  /* 0x0000000606067981 */ /* 0x000ee2000c1e1b00 */
[----:B------:R-:W-:-:S02]  /*1950*/  IADD3 R3, PT, PT, R3, 0x80, RZ ;  /* 0x0000008003037810 */ /* 0x000fc40007ffe0ff */
[----:B0-----:R-:W-:-:S04]  /*1960*/  IADD3 R10, P1, PT, R5, UR8, RZ ;  /* 0x00000008050a7c10 */ /* 0x001fc8000ff3e0ff */
[----:B------:R-:W-:Y:S02]  /*1970*/  IADD3.X R11, PT, PT, RZ, UR9, RZ, P1, !PT ;  /* 0x00000009ff0b7c10 */ /* 0x000fe40008ffe4ff */
[----:B--2---:R-:W-:Y:S02]  /*1980*/  ISETP.GT.U32.AND P0, PT, R8, 0x3f, PT ;  /* 0x0000003f0800780c */ /* 0x004fe40003f04070 */
[CC--:B---3--:R-:W-:Y:S02]  /*1990*/  SHF.L.U32 R4, R6.reuse, R8.reuse, RZ ;  /* 0x0000000806047219 */ /* 0x0c8fe400000006ff */
[----:B------:R-:W-:Y:S02]  /*19a0*/  ISETP.GT.U32.AND.EX P0, PT, R9, RZ, PT, P0 ;  /* 0x000000ff0900720c */ /* 0x000fe40003f04100 */
[----:B------:R-:W-:Y:S02]  /*19b0*/  SHF.L.U64.HI R5, R6, R8, R7 ;  /* 0x0000000806057219 */ /* 0x000fe40000010207 */
[----:B------:R-:W-:-:S02]  /*19c0*/  SEL R4, R4, RZ, !P0 ;  /* 0x000000ff04047207 */ /* 0x000fc40004000000 */
[----:B------:R-:W-:-:S05]  /*19d0*/  SEL R5, R5, RZ, !P0 ;  /* 0x000000ff05057207 */ /* 0x000fca0004000000 */
[----:B------:R0:W-:Y:S02]  /*19e0*/  STG.E.64 desc[UR6][R10.64], R4 ;  /* 0x000000040a007986 */ /* 0x0001e4000c101b06 */
.L_x_13333:
[----:B------:R-:W-:Y:S05]  /*19f0*/  BSYNC.RECONVERGENT B0 ;  /* 0x0000000000007941 */ /* 0x000fea0003800200 */
.L_x_13332:
        /* <DEDUP_REMOVED lines=350> */
.L_x_13335:
[----:B------:R-:W0:Y:S01]  /*2fe0*/  LDCU.128 UR8, c[0x0][0x5f0] ;  /* 0x0000be00ff0877ac */ /* 0x000e220008000c00 */
[----:B------:R-:W1:Y:S01]  /*2ff0*/  LDCU.64 UR4, c[0x0][0x5e8] ;  /* 0x0000bd00ff0477ac */ /* 0x000e620008000a00 */
[----:B0-----:R-:W-:Y:S02]  /*3000*/  IADD3 R6, P1, PT, R4, UR10, RZ ;  /* 0x0000000a04067c10 */ /* 0x001fe4000ff3e0ff */
[----:B------:R-:W-:Y:S02]  /*3010*/  IADD3 R4, P0, PT, R2, UR8, RZ ;  /* 0x0000000802047c10 */ /* 0x000fe4000ff1e0ff */
[----:B------:R-:W-:Y:S02]  /*3020*/  IADD3.X R7, PT, PT, RZ, UR11, RZ, P1, !PT ;  /* 0x0000000bff077c10 */ /* 0x000fe40008ffe4ff */
[----:B------:R-:W-:-:S04]  /*3030*/  IADD3.X R5, PT, PT, RZ, UR9, RZ, P0, !PT ;  /* 0x00000009ff057c10 */ /* 0x000fc800087fe4ff */
[----:B------:R-:W2:Y:S04]  /*3040*/  LDG.E.64 R6, desc[UR6][R6.64] ;  /* 0x0000000606067981 */ /* 0x000ea8000c1e1b00 */
[----:B------:R-:W3:Y:S01]  /*3050*/  LDG.E.64 R4, desc[UR6][R4.64] ;  /* 0x0000000604047981 */ /* 0x000ee2000c1e1b00 */
[----:B-1----:R-:W-:-:S04]  /*3060*/  IADD3 R8, P1, PT, R3, UR4, RZ ;  /* 0x0000000403087c10 */ /* 0x002fc8000ff3e0ff */
[----:B------:R-:W-:Y:S02]  /*3070*/  IADD3.X R9, PT, PT, RZ, UR5, RZ, P1, !PT ;  /* 0x00000005ff097c10 */ /* 0x000fe40008ffe4ff */
[----:B--2---:R-:W-:Y:S02]  /*3080*/  ISETP.GT.U32.AND P0, PT, R6, 0x3f, PT ;  /* 0x0000003f0600780c */ /* 0x004fe40003f04070 */
[CC--:B---3--:R-:W-:Y:S02]  /*3090*/  SHF.L.U32 R2, R4.reuse, R6.reuse, RZ ;  /* 0x0000000604027219 */ /* 0x0c8fe400000006ff */
[----:B------:R-:W-:Y:S02]  /*30a0*/  ISETP.GT.U32.AND.EX P0, PT, R7, RZ, PT, P0 ;  /* 0x000000ff0700720c */ /* 0x000fe40003f04100 */
[----:B------:R-:W-:Y:S02]  /*30b0*/  SHF.L.U64.HI R0, R4, R6, R5 ;  /* 0x0000000604007219 */ /* 0x000fe40000010205 */
[----:B------:R-:W-:-:S02]  /*30c0*/  SEL R2, R2, RZ, !P0 ;  /* 0x000000ff02027207 */ /* 0x000fc40004000000 */
[----:B------:R-:W-:-:S05]  /*30d0*/  SEL R3, R0, RZ, !P0 ;  /* 0x000000ff00037207 */ /* 0x000fca0004000000 */
[----:B------:R-:W-:Y:S01]  /*30e0*/  STG.E.64 desc[UR6][R8.64], R2 ;  /* 0x0000000208007986 */ /* 0x000fe2000c101b06 */
[----:B------:R-:W-:Y:S05]  /*30f0*/  EXIT ;  /* 0x000000000000794d */ /* 0x000fea0003800000 */
.L_x_13336:
        /* <DEDUP_REMOVED lines=16> */
.L_x_20892:


//--------------------- .text._ZN2at6native27unrolled_elementwise_kernelINS0_13BinaryFunctorIlllZZZNS0_18lshift_kernel_cudaERNS_18TensorIteratorBaseEENKUlvE_clEvENKUlvE2_clEvEUlllE_EESt5arrayIPcLm3EELi4E23TrivialOffsetCalculatorILi2EjESC_ILi1EjENS0_6memory15LoadWithoutCastENSF_16StoreWithoutCastEEEviT_T0_T2_T3_T4_T5_ --------------------------
	.section	.text._ZN2at6native27unrolled_elementwise_kernelINS0_13BinaryFunctorIlllZZZNS0_18lshift_kernel_cudaERNS_18TensorIteratorBaseEENKUlvE_clEvENKUlvE2_clEvEUlllE_EESt5arrayIPcLm3EELi4E23TrivialOffsetCalculatorILi2EjESC_ILi1EjENS0_6memory15LoadWithoutCastENSF_16StoreWithoutCastEEEviT_T0_T2_T3_T4_T5_,"ax",@progbits
	.align	128
        .global         _ZN2at6native27unrolled_elementwise_kernelINS0_13BinaryFunctorIlllZZZNS0_18lshift_kernel_cudaERNS_18TensorIteratorBaseEENKUlvE_clEvENKUlvE2_clEvEUlllE_EESt5arrayIPcLm3EELi4E23TrivialOffsetCalculatorILi2EjESC_ILi1EjENS0_6memory15LoadWithoutCastENSF_16StoreWithoutCastEEEviT_T0_T2_T3_T4_T5_
        .type           _ZN2at6native27unrolled_elementwise_kernelINS0_13BinaryFunctorIlllZZZNS0_18lshift_kernel_cudaERNS_18TensorIteratorBaseEENKUlvE_clEvENKUlvE2_clEvEUlllE_EESt5arrayIPcLm3EELi4E23TrivialOffsetCalculatorILi2EjESC_ILi1EjENS0_6memory15LoadWithoutCastENSF_16StoreWithoutCastEEEviT_T0_T2_T3_T4_T5_,@function
        .size           _ZN2at6native27unrolled_elementwise_kernelINS0_13BinaryFunctorIlllZZZNS0_18lshift_kernel_cudaERNS_18TensorIteratorBaseEENKUlvE_clEvENKUlvE2_clEvEUlllE_EESt5arrayIPcLm3EELi4E23TrivialOffsetCalculatorILi2EjESC_ILi1EjENS0_6memory15LoadWithoutCastENSF_16StoreWithoutCastEEEviT_T0_T2_T3_T4_T5_,(.L_x_20893 - _ZN2at6native27unrolled_elementwise_kernelINS0_13BinaryFunctorIlllZZZNS0_18lshift_kernel_cudaERNS_18TensorIteratorBaseEENKUlvE_clEvENKUlvE2_clEvEUlllE_EESt5arrayIPcLm3EELi4E23TrivialOffsetCalculatorILi2EjESC_ILi1EjENS0_6memory15LoadWithoutCastENSF_16StoreWithoutCastEEEviT_T0_T2_T3_T4_T5_)
        .other          _ZN2at6native27unrolled_elementwise_kernelINS0_13BinaryFunctorIlllZZZNS0_18lshift_kernel_cudaERNS_18TensorIteratorBaseEENKUlvE_clEvENKUlvE2_clEvEUlllE_EESt5arrayIPcLm3EELi4E23TrivialOffsetCalculatorILi2EjESC_ILi1EjENS0_6memory15LoadWithoutCastENSF_16StoreWithoutCastEEEviT_T0_T2_T3_T4_T5_,@"STO_CUDA_ENTRY STV_DEFAULT"
_ZN2at6native27unrolled_elementwise_kernelINS0_13BinaryFunctorIlllZZZNS0_18lshift_kernel_cudaERNS_18TensorIteratorBaseEENKUlvE_clEvENKUlvE2_clEvEUlllE_EESt5arrayIPcLm3EELi4E23TrivialOffsetCalculatorILi2EjESC_ILi1EjENS0_6memory15LoadWithoutCastENSF_16StoreWithoutCastEEEviT_T0_T2_T3_T4_T5_:
.text._ZN2at6native27unrolled_elementwise_kernelINS0_13BinaryFunctorIlllZZZNS0_18lshift_kernel_cudaERNS_18TensorIteratorBaseEENKUlvE_clEvENKUlvE2_clEvEUlllE_EESt5arrayIPcLm3EELi4E23TrivialOffsetCalculatorILi2EjESC_ILi1EjENS0_6memory15LoadWithoutCastENSF_16StoreWithoutCastEEEviT_T0_T2_T3_T4_T5_:
[----:B------:R-:W-:Y:S01]  /*0000*/  LDC R1, c[0x0][0x37c] ;  /* 0x0000df00ff017b82 */ /* 0x000fe20000000800 */
[----:B------:R-:W0:Y:S07]  /*0010*/  S2R R23, SR_CTAID.X ;  /* 0x0000000000177919 */ /* 0x000e2e0000002500 */
[----:B------:R-:W0:Y:S01]  /*0020*/  LDC R2, c[0x0][0x380] ;  /* 0x0000e000ff027b82 */ /* 0x000e220000000800 */
[----:B------:R-:W1:Y:S01]  /*0030*/  LDCU.64 UR4, c[0x0][0x358] ;  /* 0x00006b00ff0477ac */ /* 0x000e620008000a00 */
[----:B------:R-:W-:Y:S01]  /*0040*/  CS2R R4, SRZ ;  /* 0x0000000000047805 */ /* 0x000fe2000001ff00 */
        /* <DEDUP_REMOVED lines=13> */
[C---:B---3--:R-:W-:Y:S01]  /*0120*/  @!P0 IMAD.WIDE.U32 R20, R3.reuse, 0x8, R20 ;  /* 0x0000000803148825 */ /* 0x048fe200078e0014 */
[----:B------:R-:W3:Y:S03]  /*0130*/  LDC.64 R12, c[0x0][0x398] ;  /* 0x0000e600ff0c7b82 */ /* 0x000ee60000000a00 */
[----:B----4-:R-:W-:-:S05]  /*0140*/  @!P0 IMAD.WIDE.U32 R28, R3, 0x8, R28 ;  /* 0x00000008031c8825 */ /* 0x010fca00078e001c */
[----:B------:R-:W4:Y:S03]  /*0150*/  LDC.64 R10, c[0x0][0x390] ;  /* 0x0000e400ff0a7b82 */ /* 0x000f260000000a00 */
[----:B------:R-:W-:Y:S01]  /*0160*/  @!P1 IMAD R19, R23, 0x200, R0 ;  /* 0x0000020017139824 */ /* 0x000fe200078e0200 */
[----:B-1----:R1:W4:Y:S01]  /*0170*/  @!P0 LDG.E.64 R4, desc[UR4][R20.64] ;  /* 0x0000000414048981 */ /* 0x002322000c1e1b00 */
[----:B------:R-:W-:-:S05]  /*0180*/  @!P1 VIADD R0, R0, 0x80 ;  /* 0x0000008000009836 */ /* 0x000fca0000000000 */
[----:B------:R-:W-:Y:S02]  /*0190*/  ISETP.GE.AND P2, PT, R0, R25, PT ;  /* 0x000000190000720c */ /* 0x000fe40003f46270 */
[----:B------:R-:W-:Y:S01]  /*01a0*/  CS2R R2, SRZ ;  /* 0x0000000000027805 */ /* 0x000fe2000001ff00 */
[----:B-----5:R-:W-:-:S05]  /*01b0*/  @!P1 IMAD.WIDE.U32 R14, R19, 0x8, R14 ;  /* 0x00000008130e9825 */ /* 0x020fca00078e000e */
[----:B------:R5:W4:Y:S05]  /*01c0*/  @!P0 LDG.E.64 R2, desc[UR4][R28.64] ;  /* 0x000000041c028981 */ /* 0x000b2a000c1e1b00 */
[----:B------:R-:W-:Y:S02]  /*01d0*/  @!P2 IMAD R27, R23, 0x200, R0 ;  /* 0x00000200171ba824 */ /* 0x000fe400078e0200 */
[----:B------:R-:W-:Y:S02]  /*01e0*/  @!P2 VIADD R0, R0, 0x80 ;  /* 0x000000800000a836 */ /* 0x000fe40000000000 */
[----:B0-----:R-:W-:-:S03]  /*01f0*/  @!P1 IMAD.WIDE.U32 R16, R19, 0x8, R16 ;  /* 0x0000000813109825 */ /* 0x001fc600078e0010 */
[----:B------:R-:W-:Y:S02]  /*0200*/  ISETP.GE.AND P0, PT, R0, R25, PT ;  /* 0x000000190000720c */ /* 0x000fe40003f06270 */
[----:B------:R-:W-:Y:S01]  /*0210*/  CS2R R18, SRZ ;  /* 0x0000000000127805 */ /* 0x000fe2000001ff00 */
[----:B--2---:R-:W-:-:S05]  /*0220*/  @!P2 IMAD.WIDE.U32 R6, R27, 0x8, R6 ;  /* 0x000000081b06a825 */ /* 0x004fca00078e0006 */
[----:B------:R0:W2:Y:S01]  /*0230*/  @!P1 LDG.E.64 R18, desc[UR4][R14.64] ;  /* 0x000000040e129981 */ /* 0x0000a2000c1e1b00 */
[----:B-1----:R-:W-:Y:S02]  /*0240*/  CS2R R20, SRZ ;  /* 0x0000000000147805 */ /* 0x002fe4000001ff00 */
[----:B-----5:R-:W-:Y:S02]  /*0250*/  CS2R R28, SRZ ;  /* 0x00000000001c7805 */ /* 0x020fe4000001ff00 */
[----:B------:R-:W-:Y:S02]  /*0260*/  @!P0 IMAD R0, R23, 0x200, R0 ;  /* 0x0000020017008824 */ /* 0x000fe400078e0200 */
[----:B------:R-:W5:Y:S01]  /*0270*/  @!P1 LDG.E.64 R20, desc[UR4][R16.64] ;  /* 0x0000000410149981 */ /* 0x000f62000c1e1b00 */
[----:B0-----:R-:W-:Y:S01]  /*0280*/  @!P2 IMAD.WIDE.U32 R14, R27, 0x8, R8 ;  /* 0x000000081b0ea825 */ /* 0x001fe200078e0008 */
[----:B------:R-:W-:Y:S02]  /*0290*/  CS2R R8, SRZ ;  /* 0x0000000000087805 */ /* 0x000fe4000001ff00 */
[----:B------:R-:W-:Y:S01]  /*02a0*/  CS2R R26, SRZ ;  /* 0x00000000001a7805 */ /* 0x000fe2000001ff00 */
[----:B---3--:R-:W-:-:S03]  /*02b0*/  @!P0 IMAD.WIDE.U32 R12, R0, 0x8, R12 ;  /* 0x00000008000c8825 */ /* 0x008fc600078e000c */
[----:B------:R4:W3:Y:S04]  /*02c0*/  @!P2 LDG.E.64 R8, desc[UR4][R6.64] ;  /* 0x000000040608a981 */ /* 0x0008e8000c1e1b00 */
[----:B------:R-:W3:Y:S04]  /*02d0*/  @!P2 LDG.E.64 R26, desc[UR4][R14.64] ;  /* 0x000000040e1aa981 */ /* 0x000ee8000c1e1b00 */
[----:B------:R-:W3:Y:S01]  /*02e0*/  @!P0 LDG.E.64 R28, desc[UR4][R12.64] ;  /* 0x000000040c1c8981 */ /* 0x000ee2000c1e1b00 */
[----:B----4-:R-:W-:Y:S01]  /*02f0*/  @!P0 IMAD.WIDE.U32 R6, R0, 0x8, R10 ;  /* 0x0000000800068825 */ /* 0x010fe200078e000a */
[----:B------:R-:W-:-:S06]  /*0300*/  CS2R R10, SRZ ;  /* 0x00000000000a7805 */ /* 0x000fcc000001ff00 */
[----:B------:R-:W4:Y:S01]  /*0310*/  @!P0 LDG.E.64 R10, desc[UR4][R6.64] ;  /* 0x00000004060a8981 */ /* 0x000f22000c1e1b00 */
[----:B------:R-:W-:Y:S01]  /*0320*/  ISETP.GE.AND P4, PT, R22, R25, PT ;  /* 0x000000191600720c */ /* 0x000fe20003f86270 */
[----:B------:R-:W-:Y:S04]  /*0330*/  BSSY.RECONVERGENT B0, `(.L_x_13337) ;  /* 0x000002f000007945 */ /* 0x000fe80003800200 */
[----:B------:R-:W-:Y:S01]  /*0340*/  BSSY.RELIABLE B1, `(.L_x_13338) ;  /* 0x0000027000017945 */ /* 0x000fe20003800100 */
[----:B------:R-:W-:Y:S02]  /*0350*/  ISETP.GT.U32.AND P0, PT, R2, 0x3f, PT ;  /* 0x0000003f0200780c */ /* 0x000fe40003f04070 */
[----:B------:R-:W-:Y:S02]  /*0360*/  SHF.L.U64.HI R16, R4, R2, R5 ;  /* 0x0000000204107219 */ /* 0x000fe40000010205 */
[----:B------:R-:W-:-:S02]  /*0370*/  ISETP.GT.U32.AND.EX P0, PT, R3, RZ, PT, P0 ;  /* 0x000000ff0300720c */ /* 0x000fc40003f04100 */
[----:B------:R-:W-:Y:S02]  /*0380*/  SHF.L.U32 R5, R4, R2, RZ ;  /* 0x0000000204057219 */ /* 0x000fe400000006ff */
[----:B-----5:R-:W-:Y:S02]  /*0390*/  ISETP.GT.U32.AND P1, PT, R20, 0x3f, PT ;  /* 0x0000003f1400780c */ /* 0x020fe40003f24070 */
[CC--:B--2---:R-:W-:Y:S02]  /*03a0*/  SHF.L.U64.HI R3, R18.reuse, R20.reuse, R19 ;  /* 0x0000001412037219 */ /* 0x0c4fe40000010213 */
[----:B------:R-:W-:Y:S02]  /*03b0*/  ISETP.GT.U32.AND.EX P1, PT, R21, RZ, PT, P1 ;  /* 0x000000ff1500720c */ /* 0x000fe40003f24110 */
[----:B------:R-:W-:Y:S02]  /*03c0*/  SHF.L.U32 R18, R18, R20, RZ ;  /* 0x0000001412127219 */ /* 0x000fe400000006ff */
[----:B---3--:R-:W-:-:S02]  /*03d0*/  ISETP.GT.U32.AND P2, PT, R26, 0x3f, PT ;  /* 0x0000003f1a00780c */ /* 0x008fc40003f44070 */
[----:B------:R-:W-:Y:S02]  /*03e0*/  ISETP.GT.U32.AND P3, PT, R28, 0x3f, PT ;  /* 0x0000003f1c00780c */ /* 0x000fe40003f64070 */
[CC--:B------:R-:W-:Y:S02]  /*03f0*/  SHF.L.U64.HI R0, R8.reuse, R26.reuse, R9 ;  /* 0x0000001a08007219 */ /* 0x0c0fe40000010209 */
[----:B------:R-:W-:Y:S02]  /*0400*/  SHF.L.U32 R4, R8, R26, RZ ;  /* 0x0000001a08047219 */ /* 0x000fe400000006ff */
[----:B------:R-:W-:Y:S02]  /*0410*/  ISETP.GT.U32.AND.EX P2, PT, R27, RZ, PT, P2 ;  /* 0x000000ff1b00720c */ /* 0x000fe40003f44120 */
[----:B------:R-:W-:Y:S02]  /*0420*/  ISETP.GT.U32.AND.EX P3, PT, R29, RZ, PT, P3 ;  /* 0x000000ff1d00720c */ /* 0x000fe40003f64130 */
[----:B----4-:R-:W-:-:S02]  /*0430*/  SHF.L.U64.HI R11, R10, R28, R11 ;  /* 0x0000001c0a0b7219 */ /* 0x010fc4000001020b */
[----:B------:R-:W-:Y:S02]  /*0440*/  SHF.L.U32 R2, R10, R28, RZ ;  /* 0x0000001c0a027219 */ /* 0x000fe400000006ff */
[----:B------:R-:W-:Y:S02]  /*0450*/  SEL R8, R5, RZ, !P0 ;  /* 0x000000ff05087207 */ /* 0x000fe40004000000 */
[----:B------:R-:W-:Y:S02]  /*0460*/  SEL R7, R3, RZ, !P1 ;  /* 0x000000ff03077207 */ /* 0x000fe40004800000 */
[----:B------:R-:W-:Y:S02]  /*0470*/  SEL R9, R16, RZ, !P0 ;  /* 0x000000ff10097207 */ /* 0x000fe40004000000 */
[----:B------:R-:W-:Y:S02]  /*0480*/  SEL R6, R18, RZ, !P1 ;  /* 0x000000ff12067207 */ /* 0x000fe40004800000 */
[----:B------:R-:W-:-:S02]  /*0490*/  SEL R4, R4, RZ, !P2 ;  /* 0x000000ff04047207 */ /* 0x000fc40005000000 */
        /* <DEDUP_REMOVED lines=17> */
.L_x_13339:
[----:B------:R-:W-:Y:S05]  /*05b0*/  BSYNC.RELIABLE B1 ;  /* 0x0000000000017941 */ /* 0x000fea0003800100 */
.L_x_13338:
[----:B------:R-:W-:-:S13]  /*05c0*/  ISETP.GE.AND P0, PT, R22, R25, PT ;  /* 0x000000191600720c */ /* 0x000fda0003f06270 */
[----:B0-----:R-:W0:Y:S01]  /*05d0*/  @!P0 LDC.64 R6, c[0x0][0x388] ;  /* 0x0000e200ff068b82 */ /* 0x001e220000000a00 */
[----:B------:R-:W-:Y:S02]  /*05e0*/  @!P0 IMAD R9, R23, 0x200, R22 ;  /* 0x0000020017098824 */ /* 0x000fe400078e0216 */
[----:B------:R-:W-:Y:S02]  /*05f0*/  @!P0 VIADD R22, R22, 0x80 ;  /* 0x0000008016168836 */ /* 0x000fe40000000000 */
[----:B0-----:R-:W-:-:S05]  /*0600*/  @!P0 IMAD.WIDE.U32 R6, R9, 0x8, R6 ;  /* 0x0000000809068825 */ /* 0x001fca00078e0006 */
[----:B------:R1:W-:Y:S02]  /*0610*/  @!P0 STG.E.64 desc[UR4][R6.64], R4 ;  /* 0x0000000406008986 */ /* 0x0003e4000c101b04 */
.L_x_13340:
[----:B------:R-:W-:Y:S05]  /*0620*/  BSYNC.RECONVERGENT B0 ;  /* 0x0000000000007941 */ /* 0x000fea0003800200 */
.L_x_13337:
        /* <DEDUP_REMOVED lines=8> */
.L_x_13341:
        /* <DEDUP_REMOVED lines=13> */
.L_x_20893:


//--------------------- .text._ZN2at6native29vectorized_elementwise_kernelILi2ENS0_13BinaryFunctorIlllZZZNS0_18lshift_kernel_cudaERNS_18TensorIteratorBaseEENKUlvE_clEvENKUlvE2_clEvEUlllE_EESt5arrayIPcLm3EEEEviT0_T1_ --------------------------
	.section	.text._ZN2at6native29vectorized_elementwise_kernelILi2ENS0_13BinaryFunctorIlllZZZNS0_18lshift_kernel_cudaERNS_18TensorIteratorBaseEENKUlvE_clEvENKUlvE2_clEvEUlllE_EESt5arrayIPcLm3EEEEviT0_T1_,"ax",@progbits
	.align	128
        .global         _ZN2at6native29vectorized_elementwise_kernelILi2ENS0_13BinaryFunctorIlllZZZNS0_18lshift_kernel_cudaERNS_18TensorIteratorBaseEENKUlvE_clEvENKUlvE2_clEvEUlllE_EESt5arrayIPcLm3EEEEviT0_T1_
        .type           _ZN2at6native29vectorized_elementwise_kernelILi2ENS0_13BinaryFunctorIlllZZZNS0_18lshift_kernel_cudaERNS_18TensorIteratorBaseEENKUlvE_clEvENKUlvE2_clEvEUlllE_EESt5arrayIPcLm3EEEEviT0_T1_,@function
        .size           _ZN2at6native29vectorized_elementwise_kernelILi2ENS0_13BinaryFunctorIlllZZZNS0_18lshift_kernel_cudaERNS_18TensorIteratorBaseEENKUlvE_clEvENKUlvE2_clEvEUlllE_EESt5arrayIPcLm3EEEEviT0_T1_,(.L_x_20894 - _ZN2at6native29vectorized_elementwise_kernelILi2ENS0_13BinaryFunctorIlllZZZNS0_18lshift_kernel_cudaERNS_18TensorIteratorBaseEENKUlvE_clEvENKUlvE2_clEvEUlllE_EESt5arrayIPcLm3EEEEviT0_T1_)
        .other          _ZN2at6native29vectorized_elementwise_kernelILi2ENS0_13BinaryFunctorIlllZZZNS0_18lshift_kernel_cudaERNS_18TensorIteratorBaseEENKUlvE_clEvENKUlvE2_clEvEUlllE_EESt5arrayIPcLm3EEEEviT0_T1_,@"STO_CUDA_ENTRY STV_DEFAULT"
_ZN2at6native29vectorized_elementwise_kernelILi2ENS0_13BinaryFunctorIlllZZZNS0_18lshift_kernel_cudaERNS_18TensorIteratorBaseEENKUlvE_clEvENKUlvE2_clEvEUlllE_EESt5arrayIPcLm3EEEEviT0_T1_:
.text._ZN2at6native29vectorized_elementwise_kernelILi2ENS0_13BinaryFunctorIlllZZZNS0_18lshift_kernel_cudaERNS_18TensorIteratorBaseEENKUlvE_clEvENKUlvE2_clEvEUlllE_EESt5arrayIPcLm3EEEEviT0_T1_:
        /* <DEDUP_REMOVED lines=10> */
[----:B------:R-:W-:Y:S02]  /*00a0*/  CS2R R30, SRZ ;  /* 0x00000000001e7805 */ /* 0x000fe4000001ff00 */
[----:B------:R-:W-:-:S05]  /*00b0*/  CS2R R34, SRZ ;  /* 0x0000000000227805 */ /* 0x000fca000001ff00 */
        /* <DEDUP_REMOVED lines=15> */
[----:B------:R-:W2:Y:S04]  /*01b0*/  @!P0 LDG.E.64 R30, desc[UR4][R6.64] ;  /* 0x00000004061e8981 */ /* 0x000ea8000c1e1b00 */
[----:B------:R4:W2:Y:S03]  /*01c0*/  @!P0 LDG.E.64 R34, desc[UR4][R4.64] ;  /* 0x0000000404228981 */ /* 0x0008a6000c1e1b00 */
[----:B------:R-:W-:-:S04]  /*01d0*/  @!P1 IMAD.IADD R9, R0, 0x1, R33 ;  /* 0x0000000100099824 */ /* 0x000fc800078e0221 */
[C---:B---3--:R-:W-:Y:S01]  /*01e0*/  @!P1 IMAD.WIDE.U32 R10, R9.reuse, 0x8, R10 ;  /* 0x00000008090a9825 */ /* 0x048fe200078e000a */
[----:B----4-:R-:W3:Y:S03]  /*01f0*/  LDC.64 R4, c[0x0][0x398] ;  /* 0x0000e600ff047b82 */ /* 0x010ee60000000a00 */
[----:B------:R-:W-:Y:S01]  /*0200*/  @!P1 IMAD.WIDE.U32 R12, R9, 0x8, R12 ;  /* 0x00000008090c9825 */ /* 0x000fe200078e000c */
[----:B------:R4:W2:Y:S04]  /*0210*/  @!P1 LDG.E.64 R28, desc[UR4][R10.64] ;  /* 0x000000040a1c9981 */ /* 0x0008a8000c1e1b00 */
[----:B------:R0:W2:Y:S01]  /*0220*/  @!P1 LDG.E.64 R16, desc[UR4][R12.64] ;  /* 0x000000040c109981 */ /* 0x0000a2000c1e1b00 */
[----:B------:R-:W-:Y:S01]  /*0230*/  @!P1 VIADD R33, R33, 0x80 ;  /* 0x0000008021219836 */ /* 0x000fe20000000000 */
[----:B------:R-:W3:Y:S04]  /*0240*/  LDC.64 R8, c[0x0][0x398] ;  /* 0x0000e600ff087b82 */ /* 0x000ee80000000a00 */
[----:B------:R-:W-:-:S02]  /*0250*/  ISETP.GE.U32.AND P0, PT, R33, R2, PT ;  /* 0x000000022100720c */ /* 0x000fc40003f06070 */
[----:B------:R-:W-:Y:S02]  /*0260*/  CS2R R6, SRZ ;  /* 0x0000000000067805 */ /* 0x000fe4000001ff00 */
[----:B------:R-:W-:Y:S01]  /*0270*/  CS2R R26, SRZ ;  /* 0x00000000001a7805 */ /* 0x000fe2000001ff00 */
[----:B----4-:R-:W4:Y:S08]  /*0280*/  LDC.64 R10, c[0x0][0x390] ;  /* 0x0000e400ff0a7b82 */ /* 0x010f300000000a00 */
[----:B------:R-:W-:-:S02]  /*0290*/  @!P0 IMAD.IADD R25, R0, 0x1, R33 ;  /* 0x0000000100198824 */ /* 0x000fc400078e0221 */
[----:B------:R-:W-:-:S05]  /*02a0*/  @!P0 VIADD R33, R33, 0x80 ;  /* 0x0000008021218836 */ /* 0x000fca0000000000 */
[----:B------:R-:W-:-:S13]  /*02b0*/  ISETP.GE.U32.AND P1, PT, R33, R2, PT ;  /* 0x000000022100720c */ /* 0x000fda0003f26070 */
[----:B0-----:R-:W-:Y:S02]  /*02c0*/  @!P1 IMAD.IADD R13, R0, 0x1, R33 ;  /* 0x00000001000d9824 */ /* 0x001fe400078e0221 */
[----:B------:R-:W-:-:S05]  /*02d0*/  @!P1 VIADD R33, R33, 0x80 ;  /* 0x0000008021219836 */ /* 0x000fca0000000000 */
[----:B------:R-:W-:Y:S01]  /*02e0*/  ISETP.GE.U32.AND P2, PT, R33, R2, PT ;  /* 0x000000022100720c */ /* 0x000fe20003f46070 */
[----:B------:R-:W-:-:S04]  /*02f0*/  @!P0 IMAD.WIDE.U32 R22, R25, 0x8, R14 ;  /* 0x0000000819168825 */ /* 0x000fc800078e000e */
[----:B-----5:R-:W-:Y:S01]  /*0300*/  @!P0 IMAD.WIDE.U32 R18, R25, 0x8, R18 ;  /* 0x0000000819128825 */ /* 0x020fe200078e0012 */
[----:B------:R0:W5:Y:S07]  /*0310*/  @!P0 LDG.E.64 R6, desc[UR4][R22.64] ;  /* 0x0000000416068981 */ /* 0x00016e000c1e1b00 */
[----:B------:R-:W-:Y:S01]  /*0320*/  @!P2 IMAD.IADD R32, R0, 0x1, R33 ;  /* 0x000000010020a824 */ /* 0x000fe200078e0221 */
[----:B------:R-:W5:Y:S01]  /*0330*/  @!P0 LDG.E.64 R26, desc[UR4][R18.64] ;  /* 0x00000004121a8981 */ /* 0x000f62000c1e1b00 */
[----:B------:R-:W-:-:S02]  /*0340*/  @!P2 VIADD R33, R33, 0x80 ;  /* 0x000000802121a836 */ /* 0x000fc40000000000 */
[----:B-1----:R-:W-:-:S03]  /*0350*/  @!P1 IMAD.WIDE.U32 R20, R13, 0x8, R20 ;  /* 0x000000080d149825 */ /* 0x002fc600078e0014 */
[----:B------:R-:W-:Y:S01]  /*0360*/  ISETP.GE.U32.AND P0, PT, R33, R2, PT ;  /* 0x000000022100720c */ /* 0x000fe20003f06070 */
[----:B---3--:R-:W-:Y:S02]  /*0370*/  @!P1 IMAD.WIDE.U32 R14, R13, 0x8, R8 ;  /* 0x000000080d0e9825 */ /* 0x008fe400078e0008 */
[----:B------:R-:W1:Y:S01]  /*0380*/  LDC.64 R12, c[0x0][0x390] ;  /* 0x0000e400ff0c7b82 */ /* 0x000e620000000a00 */
[----:B0-----:R-:W-:Y:S02]  /*0390*/  CS2R R22, SRZ ;  /* 0x0000000000167805 */ /* 0x001fe4000001ff00 */
[----:B------:R-:W-:Y:S01]  /*03a0*/  CS2R R8, SRZ ;  /* 0x0000000000087805 */ /* 0x000fe2000001ff00 */
[----:B------:R-:W-:Y:S01]  /*03b0*/  @!P2 IMAD.WIDE.U32 R4, R32, 0x8, R4 ;  /* 0x000000082004a825 */ /* 0x000fe200078e0004 */
[----:B------:R-:W-:-:S04]  /*03c0*/  CS2R R24, SRZ ;  /* 0x0000000000187805 */ /* 0x000fc8000001ff00 */
[----:B------:R0:W3:Y:S04]  /*03d0*/  @!P2 LDG.E.64 R22, desc[UR4][R4.64] ;  /* 0x000000040416a981 */ /* 0x0000e8000c1e1b00 */
[----:B------:R4:W3:Y:S04]  /*03e0*/  @!P1 LDG.E.64 R8, desc[UR4][R20.64] ;  /* 0x0000000414089981 */ /* 0x0008e8000c1e1b00 */
[----:B------:R4:W3:Y:S01]  /*03f0*/  @!P1 LDG.E.64 R24, desc[UR4][R14.64] ;  /* 0x000000040e189981 */ /* 0x0008e2000c1e1b00 */
[----:B0-----:R-:W0:Y:S01]  /*0400*/  LDC.64 R4, c[0x0][0x390] ;  /* 0x0000e400ff047b82 */ /* 0x001e220000000a00 */
[----:B----4-:R-:W-:-:S02]  /*0410*/  @!P0 IMAD.IADD R21, R0, 0x1, R33 ;  /* 0x0000000100158824 */ /* 0x010fc400078e0221 */
[----:B------:R-:W-:-:S05]  /*0420*/  @!P0 VIADD R33, R33, 0x80 ;  /* 0x0000008021218836 */ /* 0x000fca0000000000 */
[----:B------:R-:W4:Y:S01]  /*0430*/  LDC.64 R14, c[0x0][0x398] ;  /* 0x0000e600ff0e7b82 */ /* 0x000f220000000a00 */
[----:B------:R-:W-:Y:S01]  /*0440*/  ISETP.GE.U32.AND P1, PT, R33, R2, PT ;  /* 0x000000022100720c */ /* 0x000fe20003f26070 */
[----:B-1----:R-:W-:Y:S01]  /*0450*/  @!P0 IMAD.WIDE.U32 R18, R21, 0x8, R12 ;  /* 0x0000000815128825 */ /* 0x002fe200078e000c */
[----:B------:R-:W-:-:S03]  /*0460*/  CS2R R12, SRZ ;  /* 0x00000000000c7805 */ /* 0x000fc6000001ff00 */
[----:B------:R-:W-:Y:S01]  /*0470*/  @!P2 IMAD.WIDE.U32 R36, R32, 0x8, R10 ;  /* 0x000000082024a825 */ /* 0x000fe200078e000a */
[----:B------:R-:W-:Y:S02]  /*0480*/  CS2R R10, SRZ ;  /* 0x00000000000a7805 */ /* 0x000fe4000001ff00 */
[----:B------:R1:W3:Y:S04]  /*0490*/  @!P0 LDG.E.64 R12, desc[UR4][R18.64] ;  /* 0x00000004120c8981 */ /* 0x0002e8000c1e1b00 */
[----:B------:R0:W3:Y:S01]  /*04a0*/  @!P2 LDG.E.64 R10, desc[UR4][R36.64] ;  /* 0x00000004240aa981 */ /* 0x0000e2000c1e1b00 */
[----:B-1----:R-:W-:-:S04]  /*04b0*/  @!P1 IMAD.IADD R19, R0, 0x1, R33 ;  /* 0x0000000100139824 */ /* 0x002fc800078e0221 */
[----:B0-----:R-:W-:Y:S02]  /*04c0*/  @!P1 IMAD.WIDE.U32 R36, R19, 0x8, R4 ;  /* 0x0000000813249825 */ /* 0x001fe400078e0004 */
[----:B------:R-:W0:Y:S02]  /*04d0*/  LDC.64 R4, c[0x0][0x398] ;  /* 0x0000e600ff047b82 */ /* 0x000e240000000a00 */
[----:B----4-:R-:W-:Y:S01]  /*04e0*/  @!P0 IMAD.WIDE.U32 R14, R21, 0x8, R14 ;  /* 0x00000008150e8825 */ /* 0x010fe200078e000e */
[----:B------:R-:W-:-:S06]  /*04f0*/  CS2R R20, SRZ ;  /* 0x0000000000147805 */ /* 0x000fcc000001ff00 */
[----:B------:R1:W4:Y:S02]  /*0500*/  @!P0 LDG.E.64 R20, desc[UR4][R14.64] ;  /* 0x000000040e148981 */ /* 0x000324000c1e1b00 */
[----:B-1----:R-:W-:-:S06]  /*0510*/  CS2R R14, SRZ ;  /* 0x00000000000e7805 */ /* 0x002fcc000001ff00 */
[----:B------:R0:W4:Y:S01]  /*0520*/  @!P1 LDG.E.64 R14, desc[UR4][R36.64] ;  /* 0x00000004240e9981 */ /* 0x000122000c1e1b00 */
[----:B------:R-:W-:Y:S02]  /*0530*/  @!P1 VIADD R33, R33, 0x80 ;  /* 0x0000008021219836 */ /* 0x000fe40000000000 */
[----:B0-----:R-:W-:-:S03]  /*0540*/  @!P1 IMAD.WIDE.U32 R36, R19, 0x8, R4 ;  /* 0x0000000813249825 */ /* 0x001fc600078e0004 */
[----:B------:R-:W-:Y:S02]  /*0550*/  ISETP.GE.U32.AND P0, PT, R33, R2, PT ;  /* 0x000000022100720c */ /* 0x000fe40003f06070 */
[----:B------:R-:W-:-:S06]  /*0560*/  CS2R R18, SRZ ;  /* 0x0000000000127805 */ /* 0x000fcc000001ff00 */
[----:B------:R-:W4:Y:S05]  /*0570*/  @!P1 LDG.E.64 R18, desc[UR4][R36.64] ;  /* 0x0000000424129981 */ /* 0x000f2a000c1e1b00 */
[----:B------:R-:W-:Y:S01]  /*0580*/  @!P0 IMAD.IADD R33, R0, 0x1, R33 ;  /* 0x0000000100218824 */ /* 0x000fe200078e0221 */
[----:B--2---:R-:W-:Y:S02]  /*0590*/  ISETP.GT.U32.AND P5, PT, R30, 0x3f, PT ;  /* 0x0000003f1e00780c */ /* 0x004fe40003fa4070 */
[CC--:B------:R-:W-:Y:S02]  /*05a0*/  SHF.L.U64.HI R4, R34.reuse, R30.reuse, R35 ;  /* 0x0000001e22047219 */ /* 0x0c0fe40000010223 */
[----:B------:R-:W-:-:S02]  /*05b0*/  SHF.L.U32 R5, R34, R30, RZ ;  /* 0x0000001e22057219 */ /* 0x000fc400000006ff */
[----:B------:R-:W-:Y:S02]  /*05c0*/  ISETP.GT.U32.AND.EX P5, PT, R31, RZ, PT, P5 ;  /* 0x000000ff1f00720c */ /* 0x000fe40003fa4150 */
[----:B------:R-:W0:Y:S01]  /*05d0*/  LDC.64 R30, c[0x0][0x390] ;  /* 0x0000e400ff1e7b82 */ /* 0x000e220000000a00 */
[CC--:B------:R-:W-:Y:S02]  /*05e0*/  SHF.L.U64.HI R34, R28.reuse, R16.reuse, R29 ;  /* 0x000000101c227219 */ /* 0x0c0fe4000001021d */
[----:B------:R-:W-:-:S05]  /*05f0*/  SHF.L.U32 R35, R28, R16, RZ ;  /* 0x000000101c237219 */ /* 0x000fca00000006ff */
[----:B------:R-:W1:Y:S01]  /*0600*/  LDC.64 R28, c[0x0][0x398] ;  /* 0x0000e600ff1c7b82 */ /* 0x000e620000000a00 */
[----:B------:R-:W-:-:S04]  /*0610*/  ISETP.GT.U32.AND P1, PT, R16, 0x3f, PT ;  /* 0x0000003f1000780c */ /* 0x000fc80003f24070 */
[----:B------:R-:W-:Y:S01]  /*0620*/  ISETP.GT.U32.AND.EX P1, PT, R17, RZ, PT, P1 ;  /* 0x000000ff1100720c */ /* 0x000fe20003f24110 */
[----:B0-----:R-:W-:Y:S01]  /*0630*/  @!P0 IMAD.WIDE.U32 R30, R33, 0x8, R30 ;  /* 0x00000008211e8825 */ /* 0x001fe200078e001e */
[----:B------:R-:W-:-:S06]  /*0640*/  CS2R R16, SRZ ;  /* 0x0000000000107805 */ /* 0x000fcc000001ff00 */
[----:B------:R-:W2:Y:S01]  /*0650*/  @!P0 LDG.E.64 R16, desc[UR4][R30.64] ;  /* 0x000000041e108981 */ /* 0x000ea2000c1e1b00 */
[----:B-1----:R-:W-:Y:S01]  /*0660*/  @!P0 IMAD.WIDE.U32 R28, R33, 0x8, R28 ;  /* 0x00000008211c8825 */ /* 0x002fe200078e001c */
[----:B------:R-:W-:-:S06]  /*0670*/  CS2R R32, SRZ ;  /* 0x0000000000207805 */ /* 0x000fcc000001ff00 */
[----:B------:R-:W2:Y:S01]  /*0680*/  @!P0 LDG.E.64 R32, desc[UR4][R28.64] ;  /* 0x000000041c208981 */ /* 0x000ea2000c1e1b00 */
[----:B------:R-:W-:Y:S04]  /*0690*/  BSSY.RECONVERGENT B0, `(.L_x_13343) ;  /* 0x000005c000007945 */ /* 0x000fe80003800200 */
[----:B------:R-:W-:Y:S01]  /*06a0*/  BSSY.RELIABLE B1, `(.L_x_13344) ;  /* 0x0000054000017945 */ /* 0x000fe20003800100 */
[-C--:B-----5:R-:W-:Y:S02]  /*06b0*/  SHF.L.U64.HI R7, R6, R26.reuse, R7 ;  /* 0x0000001a06077219 */ /* 0x0a0fe40000010207 */
[----:B------:R-:W-:Y:S02]  /*06c0*/  ISETP.GT.U32.AND P0, PT, R26, 0x3f, PT ;  /* 0x0000003f1a00780c */ /* 0x000fe40003f04070 */
[----:B------:R-:W-:-:S02]  /*06d0*/  SHF.L.U32 R6, R6, R26, RZ ;  /* 0x0000001a06067219 */ /* 0x000fc400000006ff */
[----:B------:R-:W-:Y:S02]  /*06e0*/  ISETP.GT.U32.AND.EX P0, PT, R27, RZ, PT, P0 ;  /* 0x000000ff1b00720c */ /* 0x000fe40003f04100 */
[----:B---3--:R-:W-:Y:S02]  /*06f0*/  ISETP.GT.U32.AND P4, PT, R24, 0x3f, PT ;  /* 0x0000003f1800780c */ /* 0x008fe40003f84070 */
[CC--:B------:R-:W-:Y:S02]  /*0700*/  SHF.L.U64.HI R9, R8.reuse, R24.reuse, R9 ;  /* 0x0000001808097219 */ /* 0x0c0fe40000010209 */
[----:B------:R-:W-:Y:S02]  /*0710*/  SHF.L.U32 R24, R8, R24, RZ ;  /* 0x0000001808187219 */ /* 0x000fe400000006ff */
[----:B------:R-:W-:Y:S02]  /*0720*/  ISETP.GT.U32.AND P3, PT, R22, 0x3f, PT ;  /* 0x0000003f1600780c */ /* 0x000fe40003f64070 */
[----:B------:R-:W-:-:S02]  /*0730*/  ISETP.GT.U32.AND.EX P4, PT, R25, RZ, PT, P4 ;  /* 0x000000ff1900720c */ /* 0x000fc40003f84140 */
[----:B------:R-:W-:Y:S02]  /*0740*/  ISETP.GT.U32.AND.EX P3, PT, R23, RZ, PT, P3 ;  /* 0x000000ff1700720c */ /* 0x000fe40003f64130 */
[CC--:B------:R-:W-:Y:S02]  /*0750*/  SHF.L.U64.HI R8, R10.reuse, R22.reuse, R11 ;  /* 0x000000160a087219 */ /* 0x0c0fe4000001020b */
[----:B------:R-:W-:Y:S02]  /*0760*/  SHF.L.U32 R26, R10, R22, RZ ;  /* 0x000000160a1a7219 */ /* 0x000fe400000006ff */
[----:B------:R-:W-:Y:S02]  /*0770*/  SEL R10, R5, RZ, !P5 ;  /* 0x000000ff050a7207 */ /* 0x000fe40006800000 */
[----:B------:R-:W-:Y:S02]  /*0780*/  SEL R11, R4, RZ, !P5 ;  /* 0x000000ff040b7207 */ /* 0x000fe40006800000 */
[----:B------:R-:W-:-:S02]  /*0790*/  SEL R4, R35, RZ, !P1 ;  /* 0x000000ff23047207 */ /* 0x000fc40004800000 */
[----:B------:R-:W-:Y:S02]  /*07a0*/  SEL R5, R34, RZ, !P1 ;  /* 0x000000ff22057207 */ /* 0x000fe40004800000 */
[----:B------:R-:W-:Y:S02]  /*07b0*/  ISETP.GE.U32.AND P1, PT, R3, R2, PT ;  /* 0x000000020300720c */ /* 0x000fe40003f26070 */
[----:B----4-:R-:W-:Y:S02]  /*07c0*/  ISETP.GT.U32.AND P2, PT, R20, 0x3f, PT ;  /* 0x0000003f1400780c */ /* 0x010fe40003f44070 */
[CC--:B------:R-:W-:Y:S02]  /*07d0*/  SHF.L.U64.HI R22, R12.reuse, R20.reuse, R13 ;  /* 0x000000140c167219 */ /* 0x0c0fe4000001020d */
[----:B------:R-:W-:Y:S02]  /*07e0*/  ISETP.GT.U32.AND.EX P2, PT, R21, RZ, PT, P2 ;  /* 0x000000ff1500720c */ /* 0x000fe40003f44120 */
[----:B------:R-:W-:-:S02]  /*07f0*/  SHF.L.U32 R20, R12, R20, RZ ;  /* 0x000000140c147219 */ /* 0x000fc400000006ff */
[----:B------:R-:W-:Y:S02]  /*0800*/  SEL R25, R9, RZ, !P4 ;  /* 0x000000ff09197207 */ /* 0x000fe40006000000 */
[----:B------:R-:W-:Y:S02]  /*0810*/  SEL R13, R8, RZ, !P3 ;  /* 0x000000ff080d7207 */ /* 0x000fe40005800000 */
[----:B------:R-:W-:Y:S02]  /*0820*/  SEL R6, R6, RZ, !P0 ;  /* 0x000000ff06067207 */ /* 0x000fe40004000000 */
[----:B------:R-:W-:Y:S02]  /*0830*/  SEL R7, R7, RZ, !P0 ;  /* 0x000000ff07077207 */ /* 0x000fe40004000000 */
[----:B------:R-:W-:Y:S02]  /*0840*/  SEL R24, R24, RZ, !P4 ;  /* 0x000000ff18187207 */ /* 0x000fe40006000000 */
[----:B------:R-:W-:-:S02]  /*0850*/  SEL R12, R26, RZ, !P3 ;  /* 0x000000ff1a0c7207 */ /* 0x000fc40005800000 */
[----:B------:R-:W-:Y:S02]  /*0860*/  ISETP.GT.U32.AND P5, PT, R18, 0x3f, PT ;  /* 0x0000003f1200780c */ /* 0x000fe40003fa4070 */
[CC--:B------:R-:W-:Y:S02]  /*0870*/  SHF.L.U64.HI R21, R14.reuse, R18.reuse, R15 ;  /* 0x000000120e157219 */ /* 0x0c0fe4000001020f */
[----:B------:R-:W-:Y:S02]  /*0880*/  SHF.L.U32 R23, R14, R18, RZ ;  /* 0x000000120e177219 */ /* 0x000fe400000006ff */
[----:B------:R-:W-:Y:S02]  /*0890*/  ISETP.GT.U32.AND.EX P5, PT, R19, RZ, PT, P5 ;  /* 0x000000ff1300720c */ /* 0x000fe40003fa4150 */
[----:B------:R-:W-:Y:S02]  /*08a0*/  SEL R14, R20, RZ, !P2 ;  /* 0x000000ff140e7207 */ /* 0x000fe40005000000 */
[----:B------:R-:W-:-:S02]  /*08b0*/  SEL R15, R22, RZ, !P2 ;  /* 0x000000ff160f7207 */ /* 0x000fc40005000000 */
[----:B--2---:R-:W-:Y:S02]  /*08c0*/  ISETP.GT.U32.AND P6, PT, R32, 0x3f, PT ;  /* 0x0000003f2000780c */ /* 0x004fe40003fc4070 */
[CC--:B------:R-:W-:Y:S02]  /*08d0*/  SHF.L.U64.HI R19, R16.reuse, R32.reuse, R17 ;  /* 0x0000002010137219 */ /* 0x0c0fe40000010211 */
[----:B------:R-:W-:Y:S02]  /*08e0*/  SHF.L.U32 R18, R16, R32, RZ ;  /* 0x0000002010127219 */ /* 0x000fe400000006ff */
[----:B------:R-:W-:Y:S02]  /*08f0*/  ISETP.GT.U32.AND.EX P6, PT, R33, RZ, PT, P6 ;  /* 0x000000ff2100720c */ /* 0x000fe40003fc4160 */
        /* <DEDUP_REMOVED lines=17> */
.L_x_13345:
[----:B------:R-:W-:-:S13]  /*0a10*/  ISETP.GE.U32.AND P0, PT, R3, R2, PT ;  /* 0x000000020300720c */ /* 0x000fda0003f06070 */
[----:B------:R-:W-:Y:S05]  /*0a20*/  @P0 BRA `(.L_x_13347) ;  /* 0x0000000000300947 */ /* 0x000fea0003800000 */
[----:B0-----:R-:W0:Y:S01]  /*0a30*/  LDC.64 R4, c[0x0][0x388] ;  /* 0x0000e200ff047b82 */ /* 0x001e220000000a00 */
[----:B------:R-:W-:Y:S02]  /*0a40*/  IMAD.IADD R11, R0, 0x1, R3 ;  /* 0x00000001000b7824 */ /* 0x000fe400078e0203 */
[----:B------:R-:W-:Y:S02]  /*0a50*/  VIADD R3, R3, 0x80 ;  /* 0x0000008003037836 */ /* 0x000fe40000000000 */
[----:B0-----:R-:W-:-:S05]  /*0a60*/  IMAD.WIDE.U32 R4, R11, 0x8, R4 ;  /* 0x000000080b047825 */ /* 0x001fca00078e0004 */
[----:B------:R1:W-:Y:S02]  /*0a70*/  STG.E.64 desc[UR4][R4.64], R6 ;  /* 0x0000000604007986 */ /* 0x0003e4000c101b04 */
.L_x_13346:
[----:B------:R-:W-:-:S13]  /*0a80*/  ISETP.GE.U32.AND P0, PT, R3, R2, PT ;  /* 0x000000020300720c */ /* 0x000fda0003f06070 */
[----:B------:R-:W-:Y:S05]  /*0a90*/  @P0 BRA `(.L_x_13348) ;  /* 0x0000000000300947 */ /* 0x000fea0003800000 */
[----:B-1----:R-:W1:Y:S01]  /*0aa0*/  LDC.64 R4, c[0x0][0x388] ;  /* 0x0000e200ff047b82 */ /* 0x002e620000000a00 */
[----:B------:R-:W-:Y:S02]  /*0ab0*/  IMAD.IADD R7, R0, 0x1, R3 ;  /* 0x0000000100077824 */ /* 0x000fe400078e0203 */
[----:B------:R-:W-:Y:S02]  /*0ac0*/  VIADD R3, R3, 0x80 ;  /* 0x0000008003037836 */ /* 0x000fe40000000000 */
[----:B-1----:R-:W-:-:S05]  /*0ad0*/  IMAD.WIDE.U32 R4, R7, 0x8, R4 ;  /* 0x0000000807047825 */ /* 0x002fca00078e0004 */
[----:B------:R1:W-:Y:S02]  /*0ae0*/  STG.E.64 desc[UR4][R4.64], R24 ;  /* 0x0000001804007986 */ /* 0x0003e4000c101b04 */
.L_x_13347:
[----:B------:R-:W-:-:S13]  /*0af0*/  ISETP.GE.U32.AND P0, PT, R3, R2, PT ;  /* 0x000000020300720c */ /* 0x000fda0003f06070 */
[----:B------:R-:W-:Y:S05]  /*0b00*/  @P0 BRA `(.L_x_13349) ;  /* 0x0000000000340947 */ /* 0x000fea0003800000 */
[----:B01----:R-:W0:Y:S01]  /*0b10*/  LDC.64 R4, c[0x0][0x388] ;  /* 0x0000e200ff047b82 */ /* 0x003e220000000a00 */
[----:B------:R-:W-:Y:S02]  /*0b20*/  IMAD.IADD R7, R0, 0x1, R3 ;  /* 0x0000000100077824 */ /* 0x000fe400078e0203 */
[----:B------:R-:W-:Y:S02]  /*0b30*/  VIADD R3, R3, 0x80 ;  /* 0x0000008003037836 */ /* 0x000fe40000000000 */
[----:B0-----:R-:W-:-:S05]  /*0b40*/  IMAD.WIDE.U32 R4, R7, 0x8, R4 ;  /* 0x0000000807047825 */ /* 0x001fca00078e0004 */
[----:B------:R2:W-:Y:S02]  /*0b50*/  STG.E.64 desc[UR4][R4.64], R12 ;  /* 0x0000000c04007986 */ /* 0x0005e4000c101b04 */
.L_x_13348:
        /* <DEDUP_REMOVED lines=8> */
.L_x_13349:
[----:B------:R-:W-:Y:S05]  /*0be0*/  BSYNC.RELIABLE B1 ;  /* 0x0000000000017941 */ /* 0x000fea0003800100 */
.L_x_13344:
[----:B------:R-:W-:-:S13]  /*0bf0*/  ISETP.GE.U32.AND P0, PT, R3, R2, PT ;  /* 0x000000020300720c */ /* 0x000fda0003f06070 */
[----:B012---:R-:W0:Y:S01]  /*0c00*/  @!P0 LDC.64 R4, c[0x0][0x388] ;  /* 0x0000e200ff048b82 */ /* 0x007e220000000a00 */
[----:B------:R-:W-:Y:S02]  /*0c10*/  @!P0 IMAD.IADD R7, R0, 0x1, R3 ;  /* 0x0000000100078824 */ /* 0x000fe400078e0203 */
[----:B------:R-:W-:Y:S02]  /*0c20*/  @!P0 VIADD R3, R3, 0x80 ;  /* 0x0000008003038836 */ /* 0x000fe40000000000 */
[----:B0-----:R-:W-:-:S05]  /*0c30*/  @!P0 IMAD.WIDE.U32 R4, R7, 0x8, R4 ;  /* 0x0000000807048825 */ /* 0x001fca00078e0004 */
[----:B------:R3:W-:Y:S02]  /*0c40*/  @!P0 STG.E.64 desc[UR4][R4.64], R16 ;  /* 0x0000001004008986 */ /* 0x0007e4000c101b04 */
.L_x_13350:
[----:B------:R-:W-:Y:S05]  /*0c50*/  BSYNC.RECONVERGENT B0 ;  /* 0x0000000000007941 */ /* 0x000fea0003800200 */
.L_x_13343:
[----:B------:R-:W-:Y:S05]  /*0c60*/  WARPSYNC.ALL ;  /* 0x0000000000007948 */ /* 0x000fea0003800000 */
[----:B------:R-:W-:-:S13]  /*0c70*/  ISETP.GE.U32.AND P0, PT, R3, R2, PT ;  /* 0x000000020300720c */ /* 0x000fda0003f06070 */
[----:B------:R-:W-:Y:S05]  /*0c80*/  @P0 EXIT ;  /* 0x000000000000094d */ /* 0x000fea0003800000 */
[----:B-123--:R-:W1:Y:S01]  /*0c90*/  LDC.64 R4, c[0x0][0x388] ;  /* 0x0000e200ff047b82 */ /* 0x00ee620000000a00 */
[----:B------:R-:W-:-:S04]  /*0ca0*/  IMAD.IADD R3, R0, 0x1, R3 ;  /* 0x0000000100037824 */ /* 0x000fc800078e0203 */
[----:B-1----:R-:W-:-:S05]  /*0cb0*/  IMAD.WIDE.U32 R2, R3, 0x8, R4 ;  /* 0x0000000803027825 */ /* 0x002fca00078e0004 */
[----:B------:R-:W-:Y:S01]  /*0cc0*/  STG.E.64 desc[UR4][R2.64], R8 ;  /* 0x0000000802007986 */ /* 0x000fe2000c101b04 */
[----:B------:R-:W-:Y:S05]  /*0cd0*/  EXIT ;  /* 0x000000000000794d */ /* 0x000fea0003800000 */
.L_x_13342:
[----:B------:R-:W0:Y:S01]  /*0ce0*/  S2R R2, SR_TID.X ;  /* 0x0000000000027919 */ /* 0x000e220000002100 */
[----:B------:R-:W1:Y:S08]  /*0cf0*/  LDC.64 R28, c[0x0][0x390] ;  /* 0x0000e400ff1c7b82 */ /* 0x000e700000000a00 */
[----:B------:R-:W2:Y:S01]  /*0d00*/  LDC.64 R36, c[0x0][0x398] ;  /* 0x0000e600ff247b82 */ /* 0x000ea20000000a00 */
[----:B-1----:R-:W-:-:S04]  /*0d10*/  IMAD.WIDE.U32 R28, R0, 0x8, R28 ;  /* 0x00000008001c7825 */ /* 0x002fc800078e001c */
[----:B0-----:R-:W-:-:S04]  /*0d20*/  IMAD.WIDE.U32 R28, R2, 0x10, R28 ;  /* 0x00000010021c7825 */ /* 0x001fc800078e001c */
[----:B--2---:R-:W-:Y:S01]  /*0d30*/  IMAD.WIDE.U32 R36, R0, 0x8, R36 ;  /* 0x0000000800247825 */ /* 0x004fe200078e0024 */
[----:B------:R-:W2:Y:S04]  /*0d40*/  LDG.E.128 R4, desc[UR4][R28.64] ;  /* 0x000000041c047981 */ /* 0x000ea8000c1e1d00 */
[----:B------:R-:W3:Y:S01]  /*0d50*/  LDG.E.128 R12, desc[UR4][R28.64+0x800] ;  /* 0x000800041c0c7981 */ /* 0x000ee2000c1e1d00 */
[----:B------:R-:W-:-:S03]  /*0d60*/  IMAD.WIDE.U32 R36, R2, 0x10, R36 ;  /* 0x0000001002247825 */ /* 0x000fc600078e0024 */
[----:B------:R-:W4:Y:S04]  /*0d70*/  LDG.E.128 R20, desc[UR4][R28.64+0x1000] ;  /* 0x001000041c147981 */ /* 0x000f28000c1e1d00 */
[----:B------:R-:W2:Y:S04]  /*0d80*/  LDG.E.128 R8, desc[UR4][R36.64] ;  /* 0x0000000424087981 */ /* 0x000ea8000c1e1d00 */
[----:B------:R-:W5:Y:S04]  /*0d90*/  LDG.E.128 R16, desc[UR4][R36.64+0x800] ;  /* 0x0008000424107981 */ /* 0x000f68000c1e1d00 */
[----:B------:R-:W4:Y:S04]  /*0da0*/  LDG.E.128 R24, desc[UR4][R36.64+0x1000] ;  /* 0x0010000424187981 */ /* 0x000f28000c1e1d00 */
[----:B------:R-:W4:Y:S04]  /*0db0*/  LDG.E.128 R32, desc[UR4][R36.64+0x1800] ;  /* 0x0018000424207981 */ /* 0x000f28000c1e1d00 */
[----:B------:R-:W4:Y:S01]  /*0dc0*/  LDG.E.128 R28, desc[UR4][R28.64+0x1800] ;  /* 0x001800041c1c7981 */ /* 0x000f22000c1e1d00 */
[----:B--2---:R-:W-:-:S02]  /*0dd0*/  SHF.L.U64.HI R3, R4, R8, R5 ;  /* 0x0000000804037219 */ /* 0x004fc40000010205 */
[----:B------:R-:W-:Y:S02]  /*0de0*/  SHF.L.U32 R4, R4, R8, RZ ;  /* 0x0000000804047219 */ /* 0x000fe400000006ff */
[----:B------:R-:W-:Y:S02]  /*0df0*/  ISETP.GT.U32.AND P5, PT, R8, 0x3f, PT ;  /* 0x0000003f0800780c */ /* 0x000fe40003fa4070 */
[CC--:B------:R-:W-:Y:S02]  /*0e00*/  SHF.L.U64.HI R5, R6.reuse, R10.reuse, R7 ;  /* 0x0000000a06057219 */ /* 0x0c0fe40000010207 */
[----:B------:R-:W-:Y:S02]  /*0e10*/  SHF.L.U32 R8, R6, R10, RZ ;  /* 0x0000000a06087219 */ /* 0x000fe400000006ff */
[----:B------:R-:W0:Y:S01]  /*0e20*/  LDC.64 R6, c[0x0][0x388] ;  /* 0x0000e200ff067b82 */ /* 0x000e220000000a00 */
[----:B------:R-:W-:Y:S02]  /*0e30*/  ISETP.GT.U32.AND P0, PT, R10, 0x3f, PT ;  /* 0x0000003f0a00780c */ /* 0x000fe40003f04070 */
[----:B------:R-:W-:-:S02]  /*0e40*/  ISETP.GT.U32.AND.EX P5, PT, R9, RZ, PT, P5 ;  /* 0x000000ff0900720c */ /* 0x000fc40003fa4150 */
[----:B-----5:R-:W-:Y:S02]  /*0e50*/  ISETP.GT.U32.AND P4, PT, R16, 0x3f, PT ;  /* 0x0000003f1000780c */ /* 0x020fe40003f84070 */
[----:B------:R-:W-:Y:S02]  /*0e60*/  ISETP.GT.U32.AND.EX P0, PT, R11, RZ, PT, P0 ;  /* 0x000000ff0b00720c */ /* 0x000fe40003f04100 */
[----:B------:R-:W-:Y:S02]  /*0e70*/  ISETP.GT.U32.AND P3, PT, R18, 0x3f, PT ;  /* 0x0000003f1200780c */ /* 0x000fe40003f64070 */
[CC--:B---3--:R-:W-:Y:S02]  /*0e80*/  SHF.L.U64.HI R9, R12.reuse, R16.reuse, R13 ;  /* 0x000000100c097219 */ /* 0x0c8fe4000001020d */
[----:B------:R-:W-:Y:S02]  /*0e90*/  SHF.L.U32 R12, R12, R16, RZ ;  /* 0x000000100c0c7219 */ /* 0x000fe400000006ff */
[----:B------:R-:W-:-:S02]  /*0ea0*/  ISETP.GT.U32.AND.EX P4, PT, R17, RZ, PT, P4 ;  /* 0x000000ff1100720c */ /* 0x000fc40003f84140 */
[----:B------:R-:W-:Y:S02]  /*0eb0*/  SEL R16, R4, RZ, !P5 ;  /* 0x000000ff04107207 */ /* 0x000fe40006800000 */
[-C--:B------:R-:W-:Y:S02]  /*0ec0*/  SHF.L.U64.HI R10, R14, R18.reuse, R15 ;  /* 0x000000120e0a7219 */ /* 0x080fe4000001020f */
[----:B------:R-:W-:Y:S02]  /*0ed0*/  ISETP.GT.U32.AND.EX P3, PT, R19, RZ, PT, P3 ;  /* 0x000000ff1300720c */ /* 0x000fe40003f64130 */
[----:B------:R-:W-:Y:S01]  /*0ee0*/  SEL R17, R3, RZ, !P5 ;  /* 0x000000ff03117207 */ /* 0x000fe20006800000 */
[----:B0-----:R-:W-:Y:S01]  /*0ef0*/  IMAD.WIDE.U32 R6, R0, 0x8, R6 ;  /* 0x0000000800067825 */ /* 0x001fe200078e0006 */
[----:B------:R-:W-:Y:S02]  /*0f00*/  SEL R4, R8, RZ, !P0 ;  /* 0x000000ff08047207 */ /* 0x000fe40004000000 */
[----:B------:R-:W-:-:S02]  /*0f10*/  SHF.L.U32 R14, R14, R18, RZ ;  /* 0x000000120e0e7219 */ /* 0x000fc400000006ff */
[----:B------:R-:W-:Y:S01]  /*0f20*/  SEL R11, R5, RZ, !P0 ;  /* 0x000000ff050b7207 */ /* 0x000fe20004000000 */
[----:B------:R-:W-:Y:S01]  /*0f30*/  IMAD.WIDE.U32 R6, R2, 0x10, R6 ;  /* 0x0000001002067825 */ /* 0x000fe200078e0006 */
[----:B----4-:R-:W-:Y:S02]  /*0f40*/  ISETP.GT.U32.AND P2, PT, R24, 0x3f, PT ;  /* 0x0000003f1800780c */ /* 0x010fe40003f44070 */
[----:B------:R-:W-:Y:S01]  /*0f50*/  ISETP.GT.U32.AND P1, PT, R26, 0x3f, PT ;  /* 0x0000003f1a00780c */ /* 0x000fe20003f24070 */
[----:B------:R-:W-:Y:S01]  /*0f60*/  IMAD.MOV.U32 R8, RZ, RZ, R16 ;  /* 0x000000ffff087224 */ /* 0x000fe200078e0010 */
[----:B------:R-:W-:Y:S01]  /*0f70*/  SEL R5, R9, RZ, !P4 ;  /* 0x000000ff09057207 */ /* 0x000fe20006000000 */
[----:B------:R-:W-:Y:S01]  /*0f80*/  IMAD.MOV.U32 R9, RZ, RZ, R17 ;  /* 0x000000ffff097224 */ /* 0x000fe200078e0011 */
[----:B------:R-:W-:Y:S01]  /*0f90*/  SEL R15, R10, RZ, !P3 ;  /* 0x000000ff0a0f7207 */ /* 0x000fe20005800000 */
[----:B------:R-:W-:Y:S01]  /*0fa0*/  IMAD.MOV.U32 R10, RZ, RZ, R4 ;  /* 0x000000ffff0a7224 */ /* 0x000fe200078e0004 */
[----:B------:R-:W-:-:S02]  /*0fb0*/  SEL R12, R12, RZ, !P4 ;  /* 0x000000ff0c0c7207 */ /* 0x000fc40006000000 */
[----:B------:R-:W-:Y:S02]  /*0fc0*/  SEL R14, R14, RZ, !P3 ;  /* 0x000000ff0e0e7207 */ /* 0x000fe40005800000 */
[----:B------:R-:W-:Y:S02]  /*0fd0*/  SHF.L.U64.HI R0, R20, R24, R21 ;  /* 0x0000001814007219 */ /* 0x000fe40000010215 */
[----:B------:R-:W-:Y:S02]  /*0fe0*/  SHF.L.U64.HI R2, R22, R26, R23 ;  /* 0x0000001a16027219 */ /* 0x000fe40000010217 */
[----:B------:R-:W-:Y:S02]  /*0ff0*/  SHF.L.U32 R20, R20, R24, RZ ;  /* 0x0000001814147219 */ /* 0x000fe400000006ff */
[----:B------:R-:W-:Y:S02]  /*1000*/  SHF.L.U32 R22, R22, R26, RZ ;  /* 0x0000001a16167219 */ /* 0x000fe400000006ff */
[----:B------:R-:W-:-:S02]  /*1010*/  ISETP.GT.U32.AND.EX P2, PT, R25, RZ, PT, P2 ;  /* 0x000000ff1900720c */ /* 0x000fc40003f44120 */
[----:B------:R-:W-:Y:S01]  /*1020*/  ISETP.GT.U32.AND.EX P1, PT, R27, RZ, PT, P1 ;  /* 0x000000ff1b00720c */ /* 0x000fe20003f24110 */
[----:B------:R0:W-:Y:S01]  /*1030*/  STG.E.128 desc[UR4][R6.64], R8 ;  /* 0x0000000806007986 */ /* 0x0001e2000c101d04 */
[----:B------:R-:W-:Y:S02]  /*1040*/  ISETP.GT.U32.AND P6, PT, R32, 0x3f, PT ;  /* 0x0000003f2000780c */ /* 0x000fe40003fc4070 */
[----:B------:R-:W-:Y:S02]  /*1050*/  ISETP.GT.U32.AND P5, PT, R34, 0x3f, PT ;  /* 0x0000003f2200780c */ /* 0x000fe40003fa4070 */
[----:B------:R-:W-:Y:S02]  /*1060*/  SEL R20, R20, RZ, !P2 ;  /* 0x000000ff14147207 */ /* 0x000fe40005000000 */
[----:B------:R-:W-:Y:S02]  /*1070*/  SEL R21, R0, RZ, !P2 ;  /* 0x000000ff00157207 */ /* 0x000fe40005000000 */
[----:B------:R-:W-:-:S02]  /*1080*/  SEL R22, R22, RZ, !P1 ;  /* 0x000000ff16167207 */ /* 0x000fc40004800000 */
[----:B------:R-:W-:Y:S02]  /*1090*/  SEL R23, R2, RZ, !P1 ;  /* 0x000000ff02177207 */ /* 0x000fe40004800000 */
[----:B------:R-:W-:Y:S02]  /*10a0*/  SHF.L.U64.HI R13, R28, R32, R29 ;  /* 0x000000201c0d7219 */ /* 0x000fe4000001021d */
[----:B------:R-:W-:Y:S01]  /*10b0*/  SHF.L.U64.HI R3, R30, R34, R31 ;  /* 0x000000221e037219 */ /* 0x000fe2000001021f */
[----:B0-----:R-:W-:Y:S02]  /*10c0*/  IMAD.MOV.U32 R8, RZ, RZ, R12 ;  /* 0x000000ffff087224 */ /* 0x001fe400078e000c */
[----:B------:R-:W-:Y:S02]  /*10d0*/  IMAD.MOV.U32 R9, RZ, RZ, R5 ;  /* 0x000000ffff097224 */ /* 0x000fe400078e0005 */
[----:B------:R-:W-:Y:S02]  /*10e0*/  IMAD.MOV.U32 R10, RZ, RZ, R14 ;  /* 0x000000ffff0a7224 */ /* 0x000fe400078e000e */
[----:B------:R-:W-:Y:S01]  /*10f0*/  IMAD.MOV.U32 R11, RZ, RZ, R15 ;  /* 0x000000ffff0b7224 */ /* 0x000fe200078e000f */
[----:B------:R-:W-:-:S02]  /*1100*/  SHF.L.U32 R28, R28, R32, RZ ;  /* 0x000000201c1c7219 */ /* 0x000fc400000006ff */
[----:B------:R-:W-:Y:S02]  /*1110*/  SHF.L.U32 R30, R30, R34, RZ ;  /* 0x000000221e1e7219 */ /* 0x000fe400000006ff */
[----:B------:R-:W-:Y:S02]  /*1120*/  ISETP.GT.U32.AND.EX P6, PT, R33, RZ, PT, P6 ;  /* 0x000000ff2100720c */ /* 0x000fe40003fc4160 */
[----:B------:R-:W-:Y:S01]  /*1130*/  ISETP.GT.U32.AND.EX P5, PT, R35, RZ, PT, P5 ;  /* 0x000000ff2300720c */ /* 0x000fe20003fa4150 */
[----:B------:R0:W-:Y:S01]  /*1140*/  STG.E.128 desc[UR4][R6.64+0x800], R8 ;  /* 0x0008000806007986 */ /* 0x0001e2000c101d04 */
[----:B------:R-:W-:Y:S02]  /*1150*/  SEL R28, R28, RZ, !P6 ;  /* 0x000000ff1c1c7207 */ /* 0x000fe40007000000 */
[----:B------:R-:W-:Y:S02]  /*1160*/  SEL R29, R13, RZ, !P6 ;  /* 0x000000ff0d1d7207 */ /* 0x000fe40007000000 */
[----:B------:R-:W-:-:S02]  /*1170*/  SEL R30, R30, RZ, !P5 ;  /* 0x000000ff1e1e7207 */ /* 0x000fc40006800000 */
[----:B------:R-:W-:Y:S01]  /*1180*/  SEL R31, R3, RZ, !P5 ;  /* 0x000000ff031f7207 */ /* 0x000fe20006800000 */
        /* <DEDUP_REMOVED lines=11> */
.L_x_13351:
        /* <DEDUP_REMOVED lines=12> */
.L_x_20894:


//--------------------- .text._ZN2at6native29vectorized_elementwise_kernelILi4ENS0_13BinaryFunctorIlllZZZNS0_18lshift_kernel_cudaERNS_18TensorIteratorBaseEENKUlvE_clEvENKUlvE2_clEvEUlllE_EESt5arrayIPcLm3EEEEviT0_T1_ --------------------------
	.section	.text._ZN2at6native29vectorized_elementwise_kernelILi4ENS0_13BinaryFunctorIlllZZZNS0_18lshift_kernel_cudaERNS_18TensorIteratorBaseEENKUlvE_clEvENKUlvE2_clEvEUlllE_EESt5arrayIPcLm3EEEEviT0_T1_,"ax",@progbits
	.align	128
        .global         _ZN2at6native29vectorized_elementwise_kernelILi4ENS0_13BinaryFunctorIlllZZZNS0_18lshift_kernel_cudaERNS_18TensorIteratorBaseEENKUlvE_clEvENKUlvE2_clEvEUlllE_EESt5arrayIPcLm3EEEEviT0_T1_
        .type           _ZN2at6native29vectorized_elementwise_kernelILi4ENS0_13BinaryFunctorIlllZZZNS0_18lshift_kernel_cudaERNS_18TensorIteratorBaseEENKUlvE_clEvENKUlvE2_clEvEUlllE_EESt5arrayIPcLm3EEEEviT0_T1_,@function
        .size           _ZN2at6native29vectorized_elementwise_kernelILi4ENS0_13BinaryFunctorIlllZZZNS0_18lshift_kernel_cudaERNS_18TensorIteratorBaseEENKUlvE_clEvENKUlvE2_clEvEUlllE_EESt5arrayIPcLm3EEEEviT0_T1_,(.L_x_20895 - _ZN2at6native29vectorized_elementwise_kernelILi4ENS0_13BinaryFunctorIlllZZZNS0_18lshift_kernel_cudaERNS_18TensorIteratorBaseEENKUlvE_clEvENKUlvE2_clEvEUlllE_EESt5arrayIPcLm3EEEEviT0_T1_)
        .other          _ZN2at6native29vectorized_elementwise_kernelILi4ENS0_13BinaryFunctorIlllZZZNS0_18lshift_kernel_cudaERNS_18TensorIteratorBaseEENKUlvE_clEvENKUlvE2_clEvEUlllE_EESt5arrayIPcLm3EEEEviT0_T1_,@"STO_CUDA_ENTRY STV_DEFAULT"
_ZN2at6native29vectorized_elementwise_kernelILi4ENS0_13BinaryFunctorIlllZZZNS0_18lshift_kernel_cudaERNS_18TensorIteratorBaseEENKUlvE_clEvENKUlvE2_clEvEUlllE_EESt5arrayIPcLm3EEEEviT0_T1_:
.text._ZN2at6native29vectorized_elementwise_kernelILi4ENS0_13BinaryFunctorIlllZZZNS0_18lshift_kernel_cudaERNS_18TensorIteratorBaseEENKUlvE_clEvENKUlvE2_clEvEUlllE_EESt5arrayIPcLm3EEEEviT0_T1_:
        /* <DEDUP_REMOVED lines=161> */
.L_x_13355:
[----:B------:R-:W-:-:S13]  /*0a10*/  ISETP.GE.U32.AND P0, PT, R3, R2, PT ;  /* 0x000000020300720c */ /* 0x000fda0003f06070 */
[----:B------:R-:W-:Y:S05]  /*0a20*/  @P0 BRA `(.L_x_13357) ;  /* 0x0000000000300947 */ /* 0x000fea0003800000 */
[----:B0-----:R-:W0:Y:S01]  /*0a30*/  LDC.64 R4, c[0x0][0x388] ;  /* 0x0000e200ff047b82 */ /* 0x001e220000000a00 */
[----:B------:R-:W-:Y:S02]  /*0a40*/  IMAD.IADD R11, R0, 0x1, R3 ;  /* 0x00000001000b7824 */ /* 0x000fe400078e0203 */
[----:B------:R-:W-:Y:S02]  /*0a50*/  VIADD R3, R3, 0x80 ;  /* 0x0000008003037836 */ /* 0x000fe40000000000 */
[----:B0-----:R-:W-:-:S05]  /*0a60*/  IMAD.WIDE.U32 R4, R11, 0x8, R4 ;  /* 0x000000080b047825 */ /* 0x001fca00078e0004 */
[----:B------:R1:W-:Y:S02]  /*0a70*/  STG.E.64 desc[UR4][R4.64], R6 ;  /* 0x0000000604007986 */ /* 0x0003e4000c101b04 */
.L_x_13356:
[----:B------:R-:W-:-:S13]  /*0a80*/  ISETP.GE.U32.AND P0, PT, R3, R2, PT ;  /* 0x000000020300720c */ /* 0x000fda0003f06070 */
[----:B------:R-:W-:Y:S05]  /*0a90*/  @P0 BRA `(.L_x_13358) ;  /* 0x0000000000300947 */ /* 0x000fea0003800000 */
[----:B-1----:R-:W1:Y:S01]  /*0aa0*/  LDC.64 R4, c[0x0][0x388] ;  /* 0x0000e200ff047b82 */ /* 0x002e620000000a00 */
[----:B------:R-:W-:Y:S02]  /*0ab0*/  IMAD.IADD R7, R0, 0x1, R3 ;  /* 0x0000000100077824 */ /* 0x000fe400078e0203 */
[----:B------:R-:W-:Y:S02]  /*0ac0*/  VIADD R3, R3, 0x80 ;  /* 0x0000008003037836 */ /* 0x000fe40000000000 */
[----:B-1----:R-:W-:-:S05]  /*0ad0*/  IMAD.WIDE.U32 R4, R7, 0x8, R4 ;  /* 0x0000000807047825 */ /* 0x002fca00078e0004 */
[----:B------:R1:W-:Y:S02]  /*0ae0*/  STG.E.64 desc[UR4][R4.64], R24 ;  /* 0x0000001804007986 */ /* 0x0003e4000c101b04 */
.L_x_13357:
[----:B------:R-:W-:-:S13]  /*0af0*/  ISETP.GE.U32.AND P0, PT, R3, R2, PT ;  /* 0x000000020300720c */ /* 0x000fda0003f06070 */
[----:B------:R-:W-:Y:S05]  /*0b00*/  @P0 BRA `(.L_x_13359) ;  /* 0x0000000000340947 */ /* 0x000fea0003800000 */
[----:B01----:R-:W0:Y:S01]  /*0b10*/  LDC.64 R4, c[0x0][0x388] ;  /* 0x0000e200ff047b82 */ /* 0x003e220000000a00 */
[----:B------:R-:W-:Y:S02]  /*0b20*/  IMAD.IADD R7, R0, 0x1, R3 ;  /* 0x0000000100077824 */ /* 0x000fe400078e0203 */
[----:B------:R-:W-:Y:S02]  /*0b30*/  VIADD R3, R3, 0x80 ;  /* 0x0000008003037836 */ /* 0x000fe40000000000 */
[----:B0-----:R-:W-:-:S05]  /*0b40*/  IMAD.WIDE.U32 R4, R7, 0x8, R4 ;  /* 0x0000000807047825 */ /* 0x001fca00078e0004 */
[----:B------:R2:W-:Y:S02]  /*0b50*/  STG.E.64 desc[UR4][R4.64], R12 ;  /* 0x0000000c04007986 */ /* 0x0005e4000c101b04 */
.L_x_13358:
        /* <DEDUP_REMOVED lines=8> */
.L_x_13359:
[----:B------:R-:W-:Y:S05]  /*0be0*/  BSYNC.RELIABLE B1 ;  /* 0x0000000000017941 */ /* 0x000fea0003800100 */
.L_x_13354:
[----:B------:R-:W-:-:S13]  /*0bf0*/  ISETP.GE.U32.AND P0, PT, R3, R2, PT ;  /* 0x000000020300720c */ /* 0x000fda0003f06070 */
[----:B012---:R-:W0:Y:S01]  /*0c00*/  @!P0 LDC.64 R4, c[0x0][0x388] ;  /* 0x0000e200ff048b82 */ /* 0x007e220000000a00 */
[----:B------:R-:W-:Y:S02]  /*0c10*/  @!P0 IMAD.IADD R7, R0, 0x1, R3 ;  /* 0x0000000100078824 */ /* 0x000fe400078e0203 */
[----:B------:R-:W-:Y:S02]  /*0c20*/  @!P0 VIADD R3, R3, 0x80 ;  /* 0x0000008003038836 */ /* 0x000fe40000000000 */
[----:B0-----:R-:W-:-:S05]  /*0c30*/  @!P0 IMAD.WIDE.U32 R4, R7, 0x8, R4 ;  /* 0x0000000807048825 */ /* 0x001fca00078e0004 */
[----:B------:R3:W-:Y:S02]  /*0c40*/  @!P0 STG.E.64 desc[UR4][R4.64], R16 ;  /* 0x0000001004008986 */ /* 0x0007e4000c101b04 */
.L_x_13360:
[----:B------:R-:W-:Y:S05]  /*0c50*/  BSYNC.RECONVERGENT B0 ;  /* 0x0000000000007941 */ /* 0x000fea0003800200 */
.L_x_13353:
        /* <DEDUP_REMOVED lines=8> */
.L_x_13352:
[----:B------:R-:W0:Y:S01]  /*0ce0*/  S2R R3, SR_TID.X ;  /* 0x0000000000037919 */ /* 0x000e220000002100 */
[----:B------:R-:W1:Y:S08]  /*0cf0*/  LDC.64 R4, c[0x0][0x390] ;  /* 0x0000e400ff047b82 */ /* 0x000e700000000a00 */
[----:B------:R-:W2:Y:S01]  /*0d00*/  LDC.64 R6, c[0x0][0x398] ;  /* 0x0000e600ff067b82 */ /* 0x000ea20000000a00 */
[----:B-1----:R-:W-:-:S04]  /*0d10*/  IMAD.WIDE.U32 R4, R0, 0x8, R4 ;  /* 0x0000000800047825 */ /* 0x002fc800078e0004 */
[----:B0-----:R-:W-:-:S04]  /*0d20*/  IMAD.WIDE.U32 R20, R3, 0x20, R4 ;  /* 0x0000002003147825 */ /* 0x001fc800078e0004 */
[----:B--2---:R-:W-:-:S04]  /*0d30*/  IMAD.WIDE.U32 R6, R0, 0x8, R6 ;  /* 0x0000000800067825 */ /* 0x004fc800078e0006 */
[----:B------:R-:W-:Y:S02]  /*0d40*/  IMAD.WIDE.U32 R28, R3, 0x20, R6 ;  /* 0x00000020031c7825 */ /* 0x000fe400078e0006 */
[----:B------:R-:W2:Y:S04]  /*0d50*/  LDG.E.ENL2.256 R8, R4, desc[UR4][R20.64] ;  /* 0xfe0000041404797e */ /* 0x000ea80008121908 */
[----:B------:R-:W2:Y:S04]  /*0d60*/  LDG.E.ENL2.256 R16, R12, desc[UR4][R28.64] ;  /* 0xfe0000041c0c797e */ /* 0x000ea80008121910 */
[----:B------:R-:W3:Y:S04]  /*0d70*/  LDG.E.ENL2.256 R24, R20, desc[UR4][R20.64+0x1000] ;  /* 0xfe0080041414797e */ /* 0x000ee80008121918 */
[----:B------:R-:W4:Y:S01]  /*0d80*/  LDG.E.ENL2.256 R32, R28, desc[UR4][R28.64+0x1000] ;  /* 0xfe0080041c1c797e */ /* 0x000f220008121920 */
[----:B--2---:R-:W-:-:S02]  /*0d90*/  SHF.L.U64.HI R2, R4, R12, R5 ;  /* 0x0000000c04027219 */ /* 0x004fc40000010205 */
[----:B------:R-:W-:Y:S02]  /*0da0*/  SHF.L.U32 R36, R4, R12, RZ ;  /* 0x0000000c04247219 */ /* 0x000fe400000006ff */
[----:B------:R-:W0:Y:S01]  /*0db0*/  LDC.64 R4, c[0x0][0x388] ;  /* 0x0000e200ff047b82 */ /* 0x000e220000000a00 */
[----:B------:R-:W-:Y:S02]  /*0dc0*/  ISETP.GT.U32.AND P1, PT, R12, 0x3f, PT ;  /* 0x0000003f0c00780c */ /* 0x000fe40003f24070 */
[----:B------:R-:W-:Y:S02]  /*0dd0*/  ISETP.GT.U32.AND P0, PT, R14, 0x3f, PT ;  /* 0x0000003f0e00780c */ /* 0x000fe40003f04070 */
[----:B------:R-:W-:Y:S02]  /*0de0*/  ISETP.GT.U32.AND P4, PT, R16, 0x3f, PT ;  /* 0x0000003f1000780c */ /* 0x000fe40003f84070 */
[----:B------:R-:W-:Y:S02]  /*0df0*/  ISETP.GT.U32.AND.EX P1, PT, R13, RZ, PT, P1 ;  /* 0x000000ff0d00720c */ /* 0x000fe40003f24110 */
[----:B------:R-:W-:-:S02]  /*0e00*/  SHF.L.U64.HI R7, R6, R14, R7 ;  /* 0x0000000e06077219 */ /* 0x000fc40000010207 */
[----:B------:R-:W-:Y:S02]  /*0e10*/  ISETP.GT.U32.AND.EX P0, PT, R15, RZ, PT, P0 ;  /* 0x000000ff0f00720c */ /* 0x000fe40003f04100 */
[----:B------:R-:W-:Y:S02]  /*0e20*/  SHF.L.U64.HI R9, R8, R16, R9 ;  /* 0x0000001008097219 */ /* 0x000fe40000010209 */
[----:B------:R-:W-:Y:S02]  /*0e30*/  SHF.L.U32 R6, R6, R14, RZ ;  /* 0x0000000e06067219 */ /* 0x000fe400000006ff */
[----:B------:R-:W-:Y:S02]  /*0e40*/  SHF.L.U32 R8, R8, R16, RZ ;  /* 0x0000001008087219 */ /* 0x000fe400000006ff */
[----:B------:R-:W-:Y:S02]  /*0e50*/  ISETP.GT.U32.AND P3, PT, R18, 0x3f, PT ;  /* 0x0000003f1200780c */ /* 0x000fe40003f64070 */
[----:B------:R-:W-:-:S02]  /*0e60*/  ISETP.GT.U32.AND.EX P4, PT, R17, RZ, PT, P4 ;  /* 0x000000ff1100720c */ /* 0x000fc40003f84140 */
[----:B----4-:R-:W-:Y:S01]  /*0e70*/  ISETP.GT.U32.AND P2, PT, R28, 0x3f, PT ;  /* 0x0000003f1c00780c */ /* 0x010fe20003f44070 */
[----:B0-----:R-:W-:Y:S01]  /*0e80*/  IMAD.WIDE.U32 R4, R0, 0x8, R4 ;  /* 0x0000000800047825 */ /* 0x001fe200078e0004 */
[----:B------:R-:W-:Y:S02]  /*0e90*/  ISETP.GT.U32.AND P6, PT, R30, 0x3f, PT ;  /* 0x0000003f1e00780c */ /* 0x000fe40003fc4070 */
[----:B------:R-:W-:Y:S02]  /*0ea0*/  ISETP.GT.U32.AND P5, PT, R32, 0x3f, PT ;  /* 0x0000003f2000780c */ /* 0x000fe40003fa4070 */
[----:B------:R-:W-:Y:S01]  /*0eb0*/  SEL R36, R36, RZ, !P1 ;  /* 0x000000ff24247207 */ /* 0x000fe20004800000 */
[----:B------:R-:W-:Y:S01]  /*0ec0*/  IMAD.WIDE.U32 R4, R3, 0x20, R4 ;  /* 0x0000002003047825 */ /* 0x000fe200078e0004 */
[----:B------:R-:W-:Y:S02]  /*0ed0*/  SEL R37, R2, RZ, !P1 ;  /* 0x000000ff02257207 */ /* 0x000fe40004800000 */
[----:B------:R-:W-:-:S02]  /*0ee0*/  ISETP.GT.U32.AND P1, PT, R34, 0x3f, PT ;  /* 0x0000003f2200780c */ /* 0x000fc40003f24070 */
[CC--:B------:R-:W-:Y:S02]  /*0ef0*/  SHF.L.U64.HI R0, R10.reuse, R18.reuse, R11 ;  /* 0x000000120a007219 */ /* 0x0c0fe4000001020b */
[----:B------:R-:W-:Y:S02]  /*0f00*/  SEL R17, R7, RZ, !P0 ;  /* 0x000000ff07117207 */ /* 0x000fe40004000000 */
[----:B------:R-:W-:Y:S02]  /*0f10*/  ISETP.GT.U32.AND.EX P3, PT, R19, RZ, PT, P3 ;  /* 0x000000ff1300720c */ /* 0x000fe40003f64130 */
[----:B------:R-:W-:Y:S02]  /*0f20*/  SHF.L.U32 R10, R10, R18, RZ ;  /* 0x000000120a0a7219 */ /* 0x000fe400000006ff */
[----:B---3--:R-:W-:Y:S02]  /*0f30*/  SHF.L.U64.HI R13, R20, R28, R21 ;  /* 0x0000001c140d7219 */ /* 0x008fe40000010215 */
[----:B------:R-:W-:-:S02]  /*0f40*/  SHF.L.U64.HI R12, R22, R30, R23 ;  /* 0x0000001e160c7219 */ /* 0x000fc40000010217 */
[----:B------:R-:W-:Y:S02]  /*0f50*/  SHF.L.U64.HI R11, R24, R32, R25 ;  /* 0x00000020180b7219 */ /* 0x000fe40000010219 */
[----:B------:R-:W-:Y:S02]  /*0f60*/  ISETP.GT.U32.AND.EX P2, PT, R29, RZ, PT, P2 ;  /* 0x000000ff1d00720c */ /* 0x000fe40003f44120 */
[----:B------:R-:W-:Y:S02]  /*0f70*/  ISETP.GT.U32.AND.EX P6, PT, R31, RZ, PT, P6 ;  /* 0x000000ff1f00720c */ /* 0x000fe40003fc4160 */
[----:B------:R-:W-:Y:S02]  /*0f80*/  ISETP.GT.U32.AND.EX P5, PT, R33, RZ, PT, P5 ;  /* 0x000000ff2100720c */ /* 0x000fe40003fa4150 */
[----:B------:R-:W-:Y:S02]  /*0f90*/  SEL R6, R6, RZ, !P0 ;  /* 0x000000ff06067207 */ /* 0x000fe40004000000 */
[----:B------:R-:W-:Y:S01]  /*0fa0*/  SEL R2, R8, RZ, !P4 ;  /* 0x000000ff08027207 */ /* 0x000fe20006000000 */
[----:B------:R-:W-:Y:S01]  /*0fb0*/  IMAD.MOV.U32 R8, RZ, RZ, R36 ;  /* 0x000000ffff087224 */ /* 0x000fe200078e0024 */
[----:B------:R-:W-:Y:S01]  /*0fc0*/  SEL R7, R9, RZ, !P4 ;  /* 0x000000ff09077207 */ /* 0x000fe20006000000 */
[----:B------:R-:W-:Y:S01]  /*0fd0*/  IMAD.MOV.U32 R9, RZ, RZ, R37 ;  /* 0x000000ffff097224 */ /* 0x000fe200078e0025 */
[----:B------:R-:W-:-:S02]  /*0fe0*/  SHF.L.U64.HI R3, R26, R34, R27 ;  /* 0x000000221a037219 */ /* 0x000fc4000001021b */
[----:B------:R-:W-:Y:S02]  /*0ff0*/  SHF.L.U32 R20, R20, R28, RZ ;  /* 0x0000001c14147219 */ /* 0x000fe400000006ff */
[----:B------:R-:W-:Y:S02]  /*1000*/  SHF.L.U32 R22, R22, R30, RZ ;  /* 0x0000001e16167219 */ /* 0x000fe400000006ff */
[----:B------:R-:W-:Y:S02]  /*1010*/  SHF.L.U32 R24, R24, R32, RZ ;  /* 0x0000002018187219 */ /* 0x000fe400000006ff */
[----:B------:R-:W-:Y:S02]  /*1020*/  SHF.L.U32 R26, R26, R34, RZ ;  /* 0x000000221a1a7219 */ /* 0x000fe400000006ff */
[----:B------:R-:W-:Y:S02]  /*1030*/  ISETP.GT.U32.AND.EX P1, PT, R35, RZ, PT, P1 ;  /* 0x000000ff2300720c */ /* 0x000fe40003f24110 */
[----:B------:R-:W-:Y:S01]  /*1040*/  SEL R14, R10, RZ, !P3 ;  /* 0x000000ff0a0e7207 */ /* 0x000fe20005800000 */
[----:B------:R-:W-:Y:S01]  /*1050*/  IMAD.MOV.U32 R10, RZ, RZ, R6 ;  /* 0x000000ffff0a7224 */ /* 0x000fe200078e0006 */
[----:B------:R-:W-:Y:S01]  /*1060*/  SEL R21, R13, RZ, !P2 ;  /* 0x000000ff0d157207 */ /* 0x000fe20005000000 */
[----:B------:R-:W-:Y:S01]  /*1070*/  IMAD.MOV.U32 R13, RZ, RZ, R7 ;  /* 0x000000ffff0d7224 */ /* 0x000fe200078e0007 */
[----:B------:R-:W-:Y:S01]  /*1080*/  SEL R23, R12, RZ, !P6 ;  /* 0x000000ff0c177207 */ /* 0x000fe20007000000 */
[----:B------:R-:W-:Y:S01]  /*1090*/  IMAD.MOV.U32 R12, RZ, RZ, R2 ;  /* 0x000000ffff0c7224 */ /* 0x000fe200078e0002 */
[----:B------:R-:W-:Y:S01]  /*10a0*/  SEL R25, R11, RZ, !P5 ;  /* 0x000000ff0b197207 */ /* 0x000fe20006800000 */
[----:B------:R-:W-:Y:S01]  /*10b0*/  IMAD.MOV.U32 R11, RZ, RZ, R17 ;  /* 0x000000ffff0b7224 */ /* 0x000fe200078e0011 */
[----:B------:R-:W-:-:S02]  /*10c0*/  SEL R15, R0, RZ, !P3 ;  /* 0x000000ff000f7207 */ /* 0x000fc40005800000 */
[----:B------:R-:W-:Y:S02]  /*10d0*/  SEL R20, R20, RZ, !P2 ;  /* 0x000000ff14147207 */ /* 0x000fe40005000000 */
[----:B------:R-:W-:Y:S01]  /*10e0*/  SEL R22, R22, RZ, !P6 ;  /* 0x000000ff16167207 */ /* 0x000fe20007000000 */
[----:B------:R0:W-:Y:S01]  /*10f0*/  STG.E.ENL2.256 desc[UR4][R4.64], R8, R12 ;  /* 0xf8000008040c797f */ /* 0x0001e2000f121804 */
[----:B------:R-:W-:Y:S02]  /*1100*/  SEL R24, R24, RZ, !P5 ;  /* 0x000000ff18187207 */ /* 0x000fe40006800000 */
[----:B------:R-:W-:Y:S02]  /*1110*/  SEL R26, R26, RZ, !P1 ;  /* 0x000000ff1a1a7207 */ /* 0x000fe40004800000 */
[----:B------:R-:W-:Y:S01]  /*1120*/  SEL R27, R3, RZ, !P1 ;  /* 0x000000ff031b7207 */ /* 0x000fe20004800000 */
[----:B0-----:R-:W-:Y:S02]  /*1130*/  IMAD.MOV.U32 R8, RZ, RZ, R20 ;  /* 0x000000ffff087224 */ /* 0x001fe400078e0014 */
[----:B------:R-:W-:-:S02]  /*1140*/  IMAD.MOV.U32 R9, RZ, RZ, R21 ;  /* 0x000000ffff097224 */ /* 0x000fc400078e0015 */
[----:B------:R-:W-:Y:S02]  /*1150*/  IMAD.MOV.U32 R10, RZ, RZ, R22 ;  /* 0x000000ffff0a7224 */ /* 0x000fe400078e0016 */
[----:B------:R-:W-:Y:S02]  /*1160*/  IMAD.MOV.U32 R11, RZ, RZ, R23 ;  /* 0x000000ffff0b7224 */ /* 0x000fe400078e0017 */
[----:B------:R-:W-:Y:S02]  /*1170*/  IMAD.MOV.U32 R12, RZ, RZ, R24 ;  /* 0x000000ffff0c7224 */ /* 0x000fe400078e0018 */
[----:B------:R-:W-:Y:S02]  /*1180*/  IMAD.MOV.U32 R13, RZ, RZ, R25 ;  /* 0x000000ffff0d7224 */ /* 0x000fe400078e0019 */
[----:B------:R-:W-:Y:S02]  /*1190*/  IMAD.MOV.U32 R14, RZ, RZ, R26 ;  /* 0x000000ffff0e7224 */ /* 0x000fe400078e001a */
[----:B------:R-:W-:-:S05]  /*11a0*/  IMAD.MOV.U32 R15, RZ, RZ, R27 ;  /* 0x000000ffff0f7224 */ /* 0x000fca00078e001b */
[----:B------:R-:W-:Y:S01]  /*11b0*/  STG.E.ENL2.256 desc[UR4][R4.64+0x1000], R8, R12 ;  /* 0xf8008008040c797f */ /* 0x000fe2000f121804 */
[----:B------:R-:W-:Y:S05]  /*11c0*/  EXIT ;  /* 0x000000000000794d */ /* 0x000fea0003800000 */
.L_x_13361:
        /* <DEDUP_REMOVED lines=11> */
.L_x_20895:


//--------------------- .text._ZN2at6native29vectorized_elementwise_kernelILi8ENS0_13BinaryFunctorIlllZZZNS0_18lshift_kernel_cudaERNS_18TensorIteratorBaseEENKUlvE_clEvENKUlvE2_clEvEUlllE_EESt5arrayIPcLm3EEEEviT0_T1_ --------------------------
	.section	.text._ZN2at6native29vectorized_elementwise_kernelILi8ENS0_13BinaryFunctorIlllZZZNS0_18lshift_kernel_cudaERNS_18TensorIteratorBaseEENKUlvE_clEvENKUlvE2_clEvEUlllE_EESt5arrayIPcLm3EEEEviT0_T1_,"ax",@progbits
	.align	128
        .global         _ZN2at6native29vectorized_elementwise_kernelILi8ENS0_13BinaryFunctorIlllZZZNS0_18lshift_kernel_cudaERNS_18TensorIteratorBaseEENKUlvE_clEvENKUlvE2_clEvEUlllE_EESt5arrayIPcLm3EEEEviT0_T1_
        .type           _ZN2at6native29vectorized_elementwise_kernelILi8ENS0_13BinaryFunctorIlllZZZNS0_18lshift_kernel_cudaERNS_18TensorIteratorBaseEENKUlvE_clEvENKUlvE2_clEvEUlllE_EESt5arrayIPcLm3EEEEviT0_T1_,@function
        .size           _ZN2at6native29vectorized_elementwise_kernelILi8ENS0_13BinaryFunctorIlllZZZNS0_18lshift_kernel_cudaERNS_18TensorIteratorBaseEENKUlvE_clEvENKUlvE2_clEvEUlllE_EESt5arrayIPcLm3EEEEviT0_T1_,(.L_x_20896 - _ZN2at6native29vectorized_elementwise_kernelILi8ENS0_13BinaryFunctorIlllZZZNS0_18lshift_kernel_cudaERNS_18TensorIteratorBaseEENKUlvE_clEvENKUlvE2_clEvEUlllE_EESt5arrayIPcLm3EEEEviT0_T1_)
        .other          _ZN2at6native29vectorized_elementwise_kernelILi8ENS0_13BinaryFunctorIlllZZZNS0_18lshift_kernel_cudaERNS_18TensorIteratorBaseEENKUlvE_clEvENKUlvE2_clEvEUlllE_EESt5arrayIPcLm3EEEEviT0_T1_,@"STO_CUDA_ENTRY STV_DEFAULT"
_ZN2at6native29vectorized_elementwise_kernelILi8ENS0_13BinaryFunctorIlllZZZNS0_18lshift_kernel_cudaERNS_18TensorIteratorBaseEENKUlvE_clEvENKUlvE2_clEvEUlllE_EESt5arrayIPcLm3EEEEviT0_T1_:
.text._ZN2at6native29vectorized_elementwise_kernelILi8ENS0_13BinaryFunctorIlllZZZNS0_18lshift_kernel_cudaERNS_18TensorIteratorBaseEENKUlvE_clEvENKUlvE2_clEvEUlllE_EESt5arrayIPcLm3EEEEviT0_T1_:
[----:B------:R-:W-:Y:S01]  /*0000*/  LDC R1, c[0x0][0x37c] ;  /* 0x0000df00ff017b82 */ /* 0x000fe20000000800 */
[----:B------:R-:W-:Y:S05]  /*0010*/  EXIT ;  /* 0x000000000000794d */ /* 0x000fea0003800000 */
.L_x_13362:
        /* <DEDUP_REMOVED lines=14> */
.L_x_20896:


//--------------------- .text._ZN2at6native18elementwise_kernelILi128ELi4EZNS0_15gpu_kernel_implINS0_13BUnaryFunctorIlllZZZNS0_18lshift_kernel_cudaERNS_18TensorIteratorBaseEENKUlvE_clEvENKUlvE2_clEvEUlllE_EEEEvS5_RKT_EUliE_EEviT1_ --------------------------
	.section	.text._ZN2at6native18elementwise_kernelILi128ELi4EZNS0_15gpu_kernel_implINS0_13BUnaryFunctorIlllZZZNS0_18lshift_kernel_cudaERNS_18TensorIteratorBaseEENKUlvE_clEvENKUlvE2_clEvEUlllE_EEEEvS5_RKT_EUliE_EEviT1_,"ax",@progbits
	.align	128
        .global         _ZN2at6native18elementwise_kernelILi128ELi4EZNS0_15gpu_kernel_implINS0_13BUnaryFunctorIlllZZZNS0_18lshift_kernel_cudaERNS_18TensorIteratorBaseEENKUlvE_clEvENKUlvE2_clEvEUlllE_EEEEvS5_RKT_EUliE_EEviT1_
        .type           _ZN2at6native18elementwise_kernelILi128ELi4EZNS0_15gpu_kernel_implINS0_13BUnaryFunctorIlllZZZNS0_18lshift_kernel_cudaERNS_18TensorIteratorBaseEENKUlvE_clEvENKUlvE2_clEvEUlllE_EEEEvS5_RKT_EUliE_EEviT1_,@function
        .size           _ZN2at6native18elementwise_kernelILi128ELi4EZNS0_15gpu_kernel_implINS0_13BUnaryFunctorIlllZZZNS0_18lshift_kernel_cudaERNS_18TensorIteratorBaseEENKUlvE_clEvENKUlvE2_clEvEUlllE_EEEEvS5_RKT_EUliE_EEviT1_,(.L_x_20897 - _ZN2at6native18elementwise_kernelILi128ELi4EZNS0_15gpu_kernel_implINS0_13BUnaryFunctorIlllZZZNS0_18lshift_kernel_cudaERNS_18TensorIteratorBaseEENKUlvE_clEvENKUlvE2_clEvEUlllE_EEEEvS5_RKT_EUliE_EEviT1_)
        .other          _ZN2at6native18elementwise_kernelILi128ELi4EZNS0_15gpu_kernel_implINS0_13BUnaryFunctorIlllZZZNS0_18lshift_kernel_cudaERNS_18TensorIteratorBaseEENKUlvE_clEvENKUlvE2_clEvEUlllE_EEEEvS5_RKT_EUliE_EEviT1_,@"STO_CUDA_ENTRY STV_DEFAULT"
_ZN2at6native18elementwise_kernelILi128ELi4EZNS0_15gpu_kernel_implINS0_13BUnaryFunctorIlllZZZNS0_18lshift_kernel_cudaERNS_18TensorIteratorBaseEENKUlvE_clEvENKUlvE2_clEvEUlllE_EEEEvS5_RKT_EUliE_EEviT1_:
.text._ZN2at6native18elementwise_kernelILi128ELi4EZNS0_15gpu_kernel_implINS0_13BUnaryFunctorIlllZZZNS0_18lshift_kernel_cudaERNS_18TensorIteratorBaseEENKUlvE_clEvENKUlvE2_clEvEUlllE_EEEEvS5_RKT_EUliE_EEviT1_:
        /* <DEDUP_REMOVED lines=319> */
.L_x_13365:
        /* <DEDUP_REMOVED lines=17> */
.L_x_13369:
[----:B------:R4:W5:Y:S01]  /*1500*/  LDG.E.U8 R4, desc[UR36][R2.64] ;  /* 0x0000002402047981 */ /* 0x000962000c1e1100 */
[----:B------:R-:W-:Y:S01]  /*1510*/  IMAD.MOV.U32 R5, RZ, RZ, RZ ;  /* 0x000000ffff057224 */ /* 0x000fe200078e00ff */
[----:B------:R-:W-:Y:S06]  /*1520*/  BRA `(.L_x_13371) ;  /* 0x0000000c00407947 */ /* 0x000fec0003800000 */
.L_x_13368:
        /* <DEDUP_REMOVED lines=8> */
.L_x_13373:
[----:B------:R-:W2:Y:S02]  /*15b0*/  LDG.E R4, desc[UR36][R2.64] ;  /* 0x0000002402047981 */ /* 0x000ea4000c1e1900 */
[----:B--2---:R-:W-:Y:S01]  /*15c0*/  SHF.R.S32.HI R5, RZ, 0x1f, R4 ;  /* 0x0000001fff057819 */ /* 0x004fe20000011404 */
[----:B------:R-:W-:Y:S06]  /*15d0*/  BRA `(.L_x_13371) ;  /* 0x0000000c00147947 */ /* 0x000fec0003800000 */
.L_x_13372:
[----:B------:R-:W2:Y:S02]  /*15e0*/  LDG.E.S16 R4, desc[UR36][R2.64] ;  /* 0x0000002402047981 */ /* 0x000ea4000c1e1700 */
[----:B--2---:R-:W-:Y:S01]  /*15f0*/  SHF.R.S32.HI R5, RZ, 0x1f, R4 ;  /* 0x0000001fff057819 */ /* 0x004fe20000011404 */
[----:B------:R-:W-:Y:S06]  /*1600*/  BRA `(.L_x_13371) ;  /* 0x0000000c00087947 */ /* 0x000fec0003800000 */
.L_x_13367:
        /* <DEDUP_REMOVED lines=9> */
.L_x_13375:
[----:B------:R-:W2:Y:S02]  /*16a0*/  LDG.E.U16 R2, desc[UR36][R2.64] ;  /* 0x0000002402027981 */ /* 0x000ea4000c1e1500 */
[----:B--2---:R-:W-:-:S06]  /*16b0*/  HADD2.F32 R4, -RZ, R2.H0_H0 ;  /* 0x20000002ff047230 */ /* 0x004fcc0000004100 */
[----:B------:R-:W3:Y:S02]  /*16c0*/  F2I.S64.TRUNC R4, R4 ;  /* 0x0000000400047311 */ /* 0x000ee4000020d900 */
[----:B---3--:R-:W-:Y:S05]  /*16d0*/  BRA `(.L_x_13371) ;  /* 0x0000000800d47947 */ /* 0x008fea0003800000 */
.L_x_13374:
        /* <DEDUP_REMOVED lines=9> */
.L_x_13377:
[----:B------:R-:W2:Y:S02]  /*1770*/  LDG.E.U16 R2, desc[UR36][R2.64] ;  /* 0x0000002402027981 */ /* 0x000ea4000c1e1500 */
[----:B--2---:R-:W-:-:S06]  /*1780*/  HADD2.F32 R4, -RZ, R2.H0_H0 ;  /* 0x20000002ff047230 */ /* 0x004fcc0000004100 */
[----:B------:R-:W3:Y:S02]  /*1790*/  F2I.S64.TRUNC R4, R4 ;  /* 0x0000000400047311 */ /* 0x000ee4000020d900 */
[----:B---3--:R-:W-:Y:S05]  /*17a0*/  BRA `(.L_x_13371) ;  /* 0x0000000800a07947 */ /* 0x008fea0003800000 */
.L_x_13376:
[----:B------:R-:W2:Y:S02]  /*17b0*/  LDG.E.64 R2, desc[UR36][R2.64] ;  /* 0x0000002402027981 */ /* 0x000ea4000c1e1b00 */
[----:B--2---:R3:W4:Y:S02]  /*17c0*/  F2I.S64.F64.TRUNC R4, R2 ;  /* 0x0000000200047311 */ /* 0x004724000030d900 */
[----:B---34-:R-:W-:Y:S05]  /*17d0*/  BRA `(.L_x_13371) ;  /* 0x0000000800947947 */ /* 0x018fea0003800000 */
.L_x_13366:
        /* <DEDUP_REMOVED lines=13> */
.L_x_13380:
[----:B------:R-:W2:Y:S02]  /*18b0*/  LDG.E.64 R2, desc[UR36][R2.64] ;  /* 0x0000002402027981 */ /* 0x000ea4000c1e1b00 */
[----:B--2---:R3:W4:Y:S02]  /*18c0*/  F2I.S64.F64.TRUNC R4, R2 ;  /* 0x0000000200047311 */ /* 0x004724000030d900 */
[----:B---34-:R-:W-:Y:S05]  /*18d0*/  BRA `(.L_x_13371) ;  /* 0x0000000800547947 */ /* 0x018fea0003800000 */
.L_x_13379:
        /* <DEDUP_REMOVED lines=26> */
.L_x_13382:
        /* <DEDUP_REMOVED lines=13> */
.L_x_13381:
[----:B------:R-:W2:Y:S02]  /*1b50*/  LDG.E.U16 R4, desc[UR36][R2.64] ;  /* 0x0000002402047981 */ /* 0x000ea4000c1e1500 */
[----:B--2---:R-:W-:-:S06]  /*1b60*/  IMAD.U32 R4, R4, 0x10000, RZ ;  /* 0x0001000004047824 */ /* 0x004fcc00078e00ff */
[----:B------:R-:W3:Y:S02]  /*1b70*/  F2I.S64.TRUNC R4, R4 ;  /* 0x0000000400047311 */ /* 0x000ee4000020d900 */
[----:B---3--:R-:W-:Y:S05]  /*1b80*/  BRA `(.L_x_13371) ;  /* 0x0000000400a87947 */ /* 0x008fea0003800000 */
.L_x_13378:
        /* <DEDUP_REMOVED lines=11> */
.L_x_13385:
        /* <DEDUP_REMOVED lines=21> */
.L_x_13389:
[----:B------:R-:W-:Y:S05]  /*1d90*/  BSYNC.RECONVERGENT B1 ;  /* 0x0000000000017941 */ /* 0x000fea0003800200 */
.L_x_13388:
[----:B------:R-:W-:Y:S01]  /*1da0*/  IMAD.SHL.U32 R0, R0, 0x100000, RZ ;  /* 0x0010000000007824 */ /* 0x000fe200078e00ff */
[----:B------:R-:W-:-:S04]  /*1db0*/  LEA R2, R2, 0x3b800000, 0x17 ;  /* 0x3b80000002027811 */ /* 0x000fc800078eb8ff */
[----:B------:R-:W-:-:S07]  /*1dc0*/  LOP3.LUT R4, R2, R0, R7, 0xfe, !PT ;  /* 0x0000000002047212 */ /* 0x000fce00078efe07 */
.L_x_13387:
[----:B------:R-:W-:Y:S05]  /*1dd0*/  BSYNC.RECONVERGENT B0 ;  /* 0x0000000000007941 */ /* 0x000fea0003800200 */
.L_x_13386:
[----:B------:R-:W1:Y:S02]  /*1de0*/  F2I.S64.TRUNC R4, R4 ;  /* 0x0000000400047311 */ /* 0x000e64000020d900 */
[----:B-1----:R-:W-:Y:S05]  /*1df0*/  BRA `(.L_x_13371) ;  /* 0x00000004000c7947 */ /* 0x002fea0003800000 */
.L_x_13384:
        /* <DEDUP_REMOVED lines=21> */
.L_x_13393:
[----:B------:R-:W-:Y:S05]  /*1f50*/  BSYNC.RECONVERGENT B1 ;  /* 0x0000000000017941 */ /* 0x000fea0003800200 */
.L_x_13392:
[----:B------:R-:W-:Y:S02]  /*1f60*/  SHF.L.U32 R0, R0, 0x15, RZ ;  /* 0x0000001500007819 */ /* 0x000fe400000006ff */
[----:B------:R-:W-:-:S04]  /*1f70*/  LEA R2, R2, 0x37800000, 0x17 ;  /* 0x3780000002027811 */ /* 0x000fc800078eb8ff */
[----:B------:R-:W-:-:S07]  /*1f80*/  LOP3.LUT R4, R2, R0, R7, 0xfe, !PT ;  /* 0x0000000002047212 */ /* 0x000fce00078efe07 */
.L_x_13391:
[----:B------:R-:W-:Y:S05]  /*1f90*/  BSYNC.RECONVERGENT B0 ;  /* 0x0000000000007941 */ /* 0x000fea0003800200 */
.L_x_13390:
[----:B------:R-:W1:Y:S02]  /*1fa0*/  F2I.S64.TRUNC R4, R4 ;  /* 0x0000000400047311 */ /* 0x000e64000020d900 */
[----:B-1----:R-:W-:Y:S05]  /*1fb0*/  BRA `(.L_x_13371) ;  /* 0x00000000009c7947 */ /* 0x002fea0003800000 */
.L_x_13383:
[----:B------:R-:W-:-:S09]  /*1fc0*/  UISETP.NE.AND UP0, UPT, UR4, 0x1c, UPT ;  /* 0x0000001c0400788c */ /* 0x000fd2000bf05270 */
[----:B------:R-:W-:Y:S05]  /*1fd0*/  BRA.U !UP0, `(.L_x_13394) ;  /* 0x00000001088c7547 */ /* 0x000fea000b800000 */
[----:B------:R-:W-:-:S09]  /*1fe0*/  UISETP.NE.AND UP0, UPT, UR4, 0x1d, UPT ;  /* 0x0000001d0400788c */ /* 0x000fd2000bf05270 */
[----:B------:R-:W-:Y:S05]  /*1ff0*/  BRA.U !UP0, `(.L_x_13395) ;  /* 0x00000001087c7547 */ /* 0x000fea000b800000 */
[----:B------:R-:W-:-:S09]  /*2000*/  UISETP.NE.AND UP0, UPT, UR4, 0x2c, UPT ;  /* 0x0000002c0400788c */ /* 0x000fd2000bf05270 */
[----:B------:R-:W-:Y:S05]  /*2010*/  BRA.U !UP0, `(.L_x_13396) ;  /* 0x0000000108487547 */ /* 0x000fea000b800000 */
.L_x_13370:
        /* <DEDUP_REMOVED lines=16> */
.L_x_13397:
[----:B------:R-:W-:Y:S01]  /*2120*/  CS2R R4, SRZ ;  /* 0x0000000000047805 */ /* 0x000fe2000001ff00 */
[----:B------:R-:W-:Y:S06]  /*2130*/  BRA `(.L_x_13371) ;  /* 0x00000000003c7947 */ /* 0x000fec0003800000 */
.L_x_13396:
        /* <DEDUP_REMOVED lines=8> */
.L_x_13399:
[----:B------:R-:W-:Y:S05]  /*21c0*/  BSYNC.RECONVERGENT B0 ;  /* 0x0000000000007941 */ /* 0x000fea0003800200 */
.L_x_13398:
[----:B------:R-:W2:Y:S02]  /*21d0*/  F2I.S64.TRUNC R4, R4 ;  /* 0x0000000400047311 */ /* 0x000ea4000020d900 */
[----:B--2---:R-:W-:Y:S05]  /*21e0*/  BRA `(.L_x_13371) ;  /* 0x0000000000107947 */ /* 0x004fea0003800000 */
.L_x_13395:
[----:B------:R2:W5:Y:S01]  /*21f0*/  LDG.E.64 R4, desc[UR36][R2.64] ;  /* 0x0000002402047981 */ /* 0x000562000c1e1b00 */
[----:B------:R-:W-:Y:S05]  /*2200*/  BRA `(.L_x_13371) ;  /* 0x0000000000087947 */ /* 0x000fea0003800000 */
.L_x_13394:
[----:B------:R1:W5:Y:S01]  /*2210*/  LDG.E R4, desc[UR36][R2.64] ;  /* 0x0000002402047981 */ /* 0x000362000c1e1900 */
[----:B------:R-:W-:-:S07]  /*2220*/  IMAD.MOV.U32 R5, RZ, RZ, RZ ;  /* 0x000000ffff057224 */ /* 0x000fce00078e00ff */
.L_x_13371:
[----:B------:R-:W0:Y:S01]  /*2230*/  LDC.64 R6, c[0x0][0x598] ;  /* 0x00016600ff067b82 */ /* 0x000e220000000a00 */
[----:B------:R-:W0:Y:S01]  /*2240*/  LDCU.64 UR6, c[0x0][0x580] ;  /* 0x0000b000ff0677ac */ /* 0x000e220008000a00 */
[----:B------:R-:W-:-:S04]  /*2250*/  UPRMT UR4, UR41, 0x9910, URZ ;  /* 0x0000991029047896 */ /* 0x000fc800080000ff */
[----:B------:R-:W-:Y:S01]  /*2260*/  UISETP.GT.AND UP0, UPT, UR4, 0x9, UPT ;  /* 0x000000090400788c */ /* 0x000fe2000bf04270 */
[----:B01234-:R-:W-:Y:S02]  /*2270*/  IADD3 R2, P1, PT, R16, UR6, RZ ;  /* 0x0000000610027c10 */ /* 0x01ffe4000ff3e0ff */
[----:B------:R-:W-:-:S03]  /*2280*/  ISETP.GT.U32.AND P0, PT, R6, 0x3f, PT ;  /* 0x0000003f0600780c */ /* 0x000fc60003f04070 */
[----:B------:R-:W-:Y:S01]  /*2290*/  IMAD.X R3, RZ, RZ, UR7, P1 ;  /* 0x00000007ff037e24 */ /* 0x000fe200088e06ff */
[CC--:B-----5:R-:W-:Y:S02]  /*22a0*/  SHF.L.U64.HI R5, R4.reuse, R6.reuse, R5 ;  /* 0x0000000604057219 */ /* 0x0e0fe40000010205 */
[----:B------:R-:W-:Y:S02]  /*22b0*/  SHF.L.U32 R4, R4, R6, RZ ;  /* 0x0000000604047219 */ /* 0x000fe400000006ff */
[----:B------:R-:W-:-:S04]  /*22c0*/  ISETP.GT.U32.AND.EX P0, PT, R7, RZ, PT, P0 ;  /* 0x000000ff0700720c */ /* 0x000fc80003f04100 */
[----:B------:R-:W-:Y:S02]  /*22d0*/  SEL R7, R4, RZ, !P0 ;  /* 0x000000ff04077207 */ /* 0x000fe40004000000 */
[----:B------:R-:W-:Y:S02]  /*22e0*/  SEL R5, R5, RZ, !P0 ;  /* 0x000000ff05057207 */ /* 0x000fe40004000000 */
        /* <DEDUP_REMOVED lines=12> */
.L_x_13403:
[----:B------:R3:W-:Y:S01]  /*23b0*/  STG.E.U8 desc[UR36][R2.64], R7 ;  /* 0x0000000702007986 */ /* 0x0007e2000c101124 */
[----:B------:R-:W-:Y:S05]  /*23c0*/  BRA `(.L_x_13405) ;  /* 0x0000000c003c7947 */ /* 0x000fea0003800000 */
.L_x_13402:
        /* <DEDUP_REMOVED lines=8> */
.L_x_13407:
[----:B------:R1:W-:Y:S01]  /*2450*/  STG.E desc[UR36][R2.64], R7 ;  /* 0x0000000702007986 */ /* 0x0003e2000c101924 */
[----:B------:R-:W-:Y:S05]  /*2460*/  BRA `(.L_x_13405) ;  /* 0x0000000c00147947 */ /* 0x000fea0003800000 */
.L_x_13406:
[----:B------:R2:W-:Y:S01]  /*2470*/  STG.E.U16 desc[UR36][R2.64], R7 ;  /* 0x0000000702007986 */ /* 0x0005e2000c101524 */
[----:B------:R-:W-:Y:S05]  /*2480*/  BRA `(.L_x_13405) ;  /* 0x0000000c000c7947 */ /* 0x000fea0003800000 */
.L_x_13401:
        /* <DEDUP_REMOVED lines=9> */
.L_x_13409:
[----:B------:R-:W0:Y:S02]  /*2520*/  I2F.S64 R0, R4 ;  /* 0x0000000400007312 */ /* 0x000e240000301400 */
[----:B0-----:R-:W-:-:S05]  /*2530*/  F2FP.F16.F32.PACK_AB R0, RZ, R0 ;  /* 0x00000000ff00723e */ /* 0x001fca00000000ff */
[----:B------:R0:W-:Y:S01]  /*2540*/  STG.E.U16 desc[UR36][R2.64], R0 ;  /* 0x0000000002007986 */ /* 0x0001e2000c101524 */
[----:B------:R-:W-:Y:S05]  /*2550*/  BRA `(.L_x_13405) ;  /* 0x0000000800d87947 */ /* 0x000fea0003800000 */
.L_x_13408:
        /* <DEDUP_REMOVED lines=10> */
.L_x_13411:
[----:B------:R-:W0:Y:S02]  /*2600*/  I2F.S64 R4, R4 ;  /* 0x0000000400047312 */ /* 0x000e240000301400 */
[----:B0-----:R-:W-:-:S04]  /*2610*/  F2FP.F16.F32.PACK_AB R5, RZ, R4 ;  /* 0x00000004ff05723e */ /* 0x001fc800000000ff */
[----:B------:R-:W-:-:S05]  /*2620*/  PRMT R5, R5, 0x5410, RZ ;  /* 0x0000541005057816 */ /* 0x000fca00000000ff */
[----:B------:R0:W-:Y:S01]  /*2630*/  STG.E desc[UR36][R2.64], R5 ;  /* 0x0000000502007986 */ /* 0x0001e2000c101924 */
[----:B------:R-:W-:Y:S05]  /*2640*/  BRA `(.L_x_13405) ;  /* 0x00000008009c7947 */ /* 0x000fea0003800000 */
.L_x_13410:
[----:B------:R-:W0:Y:S02]  /*2650*/  I2F.F64.S64 R4, R4 ;  /* 0x0000000400047312 */ /* 0x000e240000301c00 */
[----:B0-----:R0:W-:Y:S01]  /*2660*/  STG.E.64 desc[UR36][R2.64], R4 ;  /* 0x0000000402007986 */ /* 0x0011e2000c101b24 */
[----:B------:R-:W-:Y:S05]  /*2670*/  BRA `(.L_x_13405) ;  /* 0x0000000800907947 */ /* 0x000fea0003800000 */
.L_x_13400:
        /* <DEDUP_REMOVED lines=13> */
.L_x_13414:
[----:B------:R-:W-:Y:S01]  /*2750*/  CS2R R6, SRZ ;  /* 0x0000000000067805 */ /* 0x000fe2000001ff00 */
[----:B------:R-:W0:Y:S04]  /*2760*/  I2F.F64.S64 R4, R4 ;  /* 0x0000000400047312 */ /* 0x000e280000301c00 */
[----:B0-----:R0:W-:Y:S01]  /*2770*/  STG.E.128 desc[UR36][R2.64], R4 ;  /* 0x0000000402007986 */ /* 0x0011e2000c101d24 */
[----:B------:R-:W-:Y:S05]  /*2780*/  BRA `(.L_x_13405) ;  /* 0x00000008004c7947 */ /* 0x000fea0003800000 */
.L_x_13413:
        /* <DEDUP_REMOVED lines=19> */
.L_x_13418:
[----:B------:R-:W-:Y:S05]  /*28c0*/  BSYNC.RECONVERGENT B0 ;  /* 0x0000000000007941 */ /* 0x000fea0003800200 */
.L_x_13417:
[----:B------:R-:W-:-:S05]  /*28d0*/  LOP3.LUT R7, R0, 0x80, R7, 0xf8, !PT ;  /* 0x0000008000077812 */ /* 0x000fca00078ef807 */
[----:B------:R0:W-:Y:S01]  /*28e0*/  STG.E.U8 desc[UR36][R2.64], R7 ;  /* 0x0000000702007986 */ /* 0x0001e2000c101124 */
[----:B------:R-:W-:Y:S05]  /*28f0*/  BRA `(.L_x_13405) ;  /* 0x0000000400f07947 */ /* 0x000fea0003800000 */
.L_x_13416:
        /* <DEDUP_REMOVED lines=15> */
.L_x_13420:
[----:B------:R-:W-:Y:S05]  /*29f0*/  BSYNC.RECONVERGENT B0 ;  /* 0x0000000000007941 */ /* 0x000fea0003800200 */
.L_x_13419:
[----:B------:R-:W-:-:S05]  /*2a00*/  LOP3.LUT R7, R0, 0x80, R7, 0xf8, !PT ;  /* 0x0000008000077812 */ /* 0x000fca00078ef807 */
[----:B------:R0:W-:Y:S01]  /*2a10*/  STG.E.U8 desc[UR36][R2.64], R7 ;  /* 0x0000000702007986 */ /* 0x0001e2000c101124 */
[----:B------:R-:W-:Y:S05]  /*2a20*/  BRA `(.L_x_13405) ;  /* 0x0000000400a47947 */ /* 0x000fea0003800000 */
.L_x_13415:
[----:B------:R-:W0:Y:S02]  /*2a30*/  I2F.S64 R0, R4 ;  /* 0x0000000400007312 */ /* 0x000e240000301400 */
[----:B0-----:R-:W-:-:S05]  /*2a40*/  F2FP.BF16.F32.PACK_AB R0, RZ, R0 ;  /* 0x00000000ff00723e */ /* 0x001fca00000010ff */
[----:B------:R0:W-:Y:S01]  /*2a50*/  STG.E.U16 desc[UR36][R2.64], R0 ;  /* 0x0000000002007986 */ /* 0x0001e2000c101524 */
[----:B------:R-:W-:Y:S05]  /*2a60*/  BRA `(.L_x_13405) ;  /* 0x0000000400947947 */ /* 0x000fea0003800000 */
.L_x_13412:
        /* <DEDUP_REMOVED lines=10> */
.L_x_13423:
        /* <DEDUP_REMOVED lines=13> */
.L_x_13426:
[----:B------:R-:W-:-:S04]  /*2be0*/  SHF.R.U32.HI R0, RZ, 0x14, R5 ;  /* 0x00000014ff007819 */ /* 0x000fc80000011605 */
[----:B------:R-:W-:-:S04]  /*2bf0*/  LOP3.LUT R0, R0, 0x1, RZ, 0xc0, !PT ;  /* 0x0000000100007812 */ /* 0x000fc800078ec0ff */
[----:B------:R-:W-:-:S04]  /*2c00*/  IADD3 R0, PT, PT, R5, 0x487ffff, R0 ;  /* 0x0487ffff05007810 */ /* 0x000fc80007ffe000 */
[----:B------:R-:W-:-:S04]  /*2c10*/  SHF.R.U32.HI R0, RZ, 0x14, R0 ;  /* 0x00000014ff007819 */ /* 0x000fc80000011600 */
[----:B------:R-:W-:-:S07]  /*2c20*/  LOP3.LUT R4, R0, 0xff, RZ, 0xc0, !PT ;  /* 0x000000ff00047812 */ /* 0x000fce00078ec0ff */
.L_x_13427:
[----:B------:R-:W-:-:S04]  /*2c30*/  SHF.R.U32.HI R5, RZ, 0x18, R5 ;  /* 0x00000018ff057819 */ /* 0x000fc80000011605 */
[----:B------:R-:W-:-:S04]  /*2c40*/  LOP3.LUT R4, R4, 0x80, R5, 0xf8, !PT ;  /* 0x0000008004047812 */ /* 0x000fc800078ef805 */
[----:B------:R-:W-:-:S07]  /*2c50*/  PRMT R0, R4, 0x7610, R0 ;  /* 0x0000761004007816 */ /* 0x000fce0000000000 */
.L_x_13425:
[----:B------:R-:W-:Y:S05]  /*2c60*/  BSYNC.RECONVERGENT B0 ;  /* 0x0000000000007941 */ /* 0x000fea0003800200 */
.L_x_13424:
[----:B------:R0:W-:Y:S01]  /*2c70*/  STG.E.U8 desc[UR36][R2.64], R0 ;  /* 0x0000000002007986 */ /* 0x0001e2000c101124 */
[----:B------:R-:W-:Y:S05]  /*2c80*/  BRA `(.L_x_13405) ;  /* 0x00000004000c7947 */ /* 0x000fea0003800000 */
.L_x_13422:
        /* <DEDUP_REMOVED lines=13> */
.L_x_13430:
[----:B------:R-:W-:-:S04]  /*2d60*/  SHF.R.U32.HI R0, RZ, 0x15, R5 ;  /* 0x00000015ff007819 */ /* 0x000fc80000011605 */
[----:B------:R-:W-:-:S04]  /*2d70*/  LOP3.LUT R0, R0, 0x1, RZ, 0xc0, !PT ;  /* 0x0000000100007812 */ /* 0x000fc800078ec0ff */
[----:B------:R-:W-:-:S04]  /*2d80*/  IADD3 R0, PT, PT, R5, 0x88fffff, R0 ;  /* 0x088fffff05007810 */ /* 0x000fc80007ffe000 */
[----:B------:R-:W-:-:S04]  /*2d90*/  SHF.R.U32.HI R0, RZ, 0x15, R0 ;  /* 0x00000015ff007819 */ /* 0x000fc80000011600 */
[----:B------:R-:W-:-:S07]  /*2da0*/  LOP3.LUT R4, R0, 0xff, RZ, 0xc0, !PT ;  /* 0x000000ff00047812 */ /* 0x000fce00078ec0ff */
.L_x_13431:
[----:B------:R-:W-:-:S04]  /*2db0*/  SHF.R.U32.HI R5, RZ, 0x18, R5 ;  /* 0x00000018ff057819 */ /* 0x000fc80000011605 */
[----:B------:R-:W-:-:S04]  /*2dc0*/  LOP3.LUT R4, R4, 0x80, R5, 0xf8, !PT ;  /* 0x0000008004047812 */ /* 0x000fc800078ef805 */
[----:B------:R-:W-:-:S07]  /*2dd0*/  PRMT R0, R4, 0x7610, R0 ;  /* 0x0000761004007816 */ /* 0x000fce0000000000 */
.L_x_13429:
[----:B------:R-:W-:Y:S05]  /*2de0*/  BSYNC.RECONVERGENT B0 ;  /* 0x0000000000007941 */ /* 0x000fea0003800200 */
.L_x_13428:
[----:B------:R0:W-:Y:S01]  /*2df0*/  STG.E.U8 desc[UR36][R2.64], R0 ;  /* 0x0000000002007986 */ /* 0x0001e2000c101124 */
[----:B------:R-:W-:Y:S05]  /*2e00*/  BRA `(.L_x_13405) ;  /* 0x0000000000ac7947 */ /* 0x000fea0003800000 */
.L_x_13421:
[----:B------:R-:W-:-:S09]  /*2e10*/  UISETP.NE.AND UP0, UPT, UR4, 0x1c, UPT ;  /* 0x0000001c0400788c */ /* 0x000fd2000bf05270 */
[----:B------:R-:W-:Y:S05]  /*2e20*/  BRA.U !UP0, `(.L_x_13432) ;  /* 0x0000000108a07547 */ /* 0x000fea000b800000 */
[----:B------:R-:W-:-:S09]  /*2e30*/  UISETP.NE.AND UP0, UPT, UR4, 0x1d, UPT ;  /* 0x0000001d0400788c */ /* 0x000fd2000bf05270 */
[----:B------:R-:W-:Y:S05]  /*2e40*/  BRA.U !UP0, `(.L_x_13433) ;  /* 0x0000000108907547 */ /* 0x000fea000b800000 */
[----:B------:R-:W-:-:S09]  /*2e50*/  UISETP.NE.AND UP0, UPT, UR4, 0x2c, UPT ;  /* 0x0000002c0400788c */ /* 0x000fd2000bf05270 */
[----:B------:R-:W-:Y:S05]  /*2e60*/  BRA.U !UP0, `(.L_x_13434) ;  /* 0x0000000108447547 */ /* 0x000fea000b800000 */
.L_x_13404:
        /* <DEDUP_REMOVED lines=16> */
.L_x_13435:
[----:B------:R-:W-:Y:S05]  /*2f70*/  BRA `(.L_x_13405) ;  /* 0x0000000000507947 */ /* 0x000fea0003800000 */
.L_x_13434:
        /* <DEDUP_REMOVED lines=17> */
.L_x_13433:
[----:B------:R0:W-:Y:S01]  /*3090*/  STG.E.64 desc[UR36][R2.64], R4 ;  /* 0x0000000402007986 */ /* 0x0001e2000c101b24 */
[----:B------:R-:W-:Y:S05]  /*30a0*/  BRA `(.L_x_13405) ;  /* 0x0000000000047947 */ /* 0x000fea0003800000 */
.L_x_13432:
[----:B------:R0:W-:Y:S02]  /*30b0*/  STG.E desc[UR36][R2.64], R7 ;  /* 0x0000000702007986 */ /* 0x0001e4000c101924 */
.L_x_13405:
[----:B------:R-:W-:-:S07]  /*30c0*/  VIADD R17, R17, 0x80 ;  /* 0x0000008011117836 */ /* 0x000fce0000000000 */
.L_x_13364:
[----:B------:R-:W-:Y:S05]  /*30d0*/  BSYNC.RECONVERGENT B6 ;  /* 0x0000000000067941 */ /* 0x000fea0003800200 */
.L_x_13363:
        /* <DEDUP_REMOVED lines=307> */
.L_x_13438:
        /* <DEDUP_REMOVED lines=17> */
.L_x_13442:
[----:B------:R0:W5:Y:S01]  /*4520*/  LDG.E.U8 R4, desc[UR36][R2.64] ;  /* 0x0000002402047981 */ /* 0x000162000c1e1100 */
[----:B------:R-:W-:Y:S01]  /*4530*/  IMAD.MOV.U32 R5, RZ, RZ, RZ ;  /* 0x000000ffff057224 */ /* 0x000fe200078e00ff */
[----:B------:R-:W-:Y:S06]  /*4540*/  BRA `(.L_x_13444) ;  /* 0x0000000c00407947 */ /* 0x000fec0003800000 */
.L_x_13441:
        /* <DEDUP_REMOVED lines=8> */
.L_x_13446:
[----:B------:R-:W2:Y:S02]  /*45d0*/  LDG.E R4, desc[UR36][R2.64] ;  /* 0x0000002402047981 */ /* 0x000ea4000c1e1900 */
[----:B--2---:R-:W-:Y:S01]  /*45e0*/  SHF.R.S32.HI R5, RZ, 0x1f, R4 ;  /* 0x0000001fff057819 */ /* 0x004fe20000011404 */
[----:B------:R-:W-:Y:S06]  /*45f0*/  BRA `(.L_x_13444) ;  /* 0x0000000c00147947 */ /* 0x000fec0003800000 */
.L_x_13445:
[----:B------:R-:W2:Y:S02]  /*4600*/  LDG.E.S16 R4, desc[UR36][R2.64] ;  /* 0x0000002402047981 */ /* 0x000ea4000c1e1700 */
[----:B--2---:R-:W-:Y:S01]  /*4610*/  SHF.R.S32.HI R5, RZ, 0x1f, R4 ;  /* 0x0000001fff057819 */ /* 0x004fe20000011404 */
[----:B------:R-:W-:Y:S06]  /*4620*/  BRA `(.L_x_13444) ;  /* 0x0000000c00087947 */ /* 0x000fec0003800000 */
.L_x_13440:
        /* <DEDUP_REMOVED lines=9> */
.L_x_13448:
[----:B------:R-:W2:Y:S02]  /*46c0*/  LDG.E.U16 R2, desc[UR36][R2.64] ;  /* 0x0000002402027981 */ /* 0x000ea4000c1e1500 */
[----:B--2---:R-:W-:-:S06]  /*46d0*/  HADD2.F32 R4, -RZ, R2.H0_H0 ;  /* 0x20000002ff047230 */ /* 0x004fcc0000004100 */
[----:B------:R-:W2:Y:S02]  /*46e0*/  F2I.S64.TRUNC R4, R4 ;  /* 0x0000000400047311 */ /* 0x000ea4000020d900 */
[----:B--2---:R-:W-:Y:S05]  /*46f0*/  BRA `(.L_x_13444) ;  /* 0x0000000800d47947 */ /* 0x004fea0003800000 */
.L_x_13447:
        /* <DEDUP_REMOVED lines=9> */
.L_x_13450:
[----:B------:R-:W2:Y:S02]  /*4790*/  LDG.E.U16 R2, desc[UR36][R2.64] ;  /* 0x0000002402027981 */ /* 0x000ea4000c1e1500 */
[----:B--2---:R-:W-:-:S06]  /*47a0*/  HADD2.F32 R4, -RZ, R2.H0_H0 ;  /* 0x20000002ff047230 */ /* 0x004fcc0000004100 */
[----:B------:R-:W2:Y:S02]  /*47b0*/  F2I.S64.TRUNC R4, R4 ;  /* 0x0000000400047311 */ /* 0x000ea4000020d900 */
[----:B--2---:R-:W-:Y:S05]  /*47c0*/  BRA `(.L_x_13444) ;  /* 0x0000000800a07947 */ /* 0x004fea0003800000 */
.L_x_13449:
[----:B------:R-:W2:Y:S02]  /*47d0*/  LDG.E.64 R2, desc[UR36][R2.64] ;  /* 0x0000002402027981 */ /* 0x000ea4000c1e1b00 */
[----:B--2---:R2:W3:Y:S02]  /*47e0*/  F2I.S64.F64.TRUNC R4, R2 ;  /* 0x0000000200047311 */ /* 0x0044e4000030d900 */
[----:B--23--:R-:W-:Y:S05]  /*47f0*/  BRA `(.L_x_13444) ;  /* 0x0000000800947947 */ /* 0x00cfea0003800000 */
.L_x_13439:
        /* <DEDUP_REMOVED lines=13> */
.L_x_13453:
[----:B------:R-:W2:Y:S02]  /*48d0*/  LDG.E.64 R2, desc[UR36][R2.64] ;  /* 0x0000002402027981 */ /* 0x000ea4000c1e1b00 */
[----:B--2---:R0:W1:Y:S02]  /*48e0*/  F2I.S64.F64.TRUNC R4, R2 ;  /* 0x0000000200047311 */ /* 0x004064000030d900 */
[----:B01----:R-:W-:Y:S05]  /*48f0*/  BRA `(.L_x_13444) ;  /* 0x0000000800547947 */ /* 0x003fea0003800000 */
.L_x_13452:
        /* <DEDUP_REMOVED lines=26> */
.L_x_13455:
        /* <DEDUP_REMOVED lines=13> */
.L_x_13454:
[----:B------:R-:W2:Y:S02]  /*4b70*/  LDG.E.U16 R4, desc[UR36][R2.64] ;  /* 0x0000002402047981 */ /* 0x000ea4000c1e1500 */
[----:B--2---:R-:W-:-:S06]  /*4b80*/  SHF.L.U32 R4, R4, 0x10, RZ ;  /* 0x0000001004047819 */ /* 0x004fcc00000006ff */
[----:B------:R-:W0:Y:S02]  /*4b90*/  F2I.S64.TRUNC R4, R4 ;  /* 0x0000000400047311 */ /* 0x000e24000020d900 */
[----:B0-----:R-:W-:Y:S05]  /*4ba0*/  BRA `(.L_x_13444) ;  /* 0x0000000400a87947 */ /* 0x001fea0003800000 */
.L_x_13451:
        /* <DEDUP_REMOVED lines=11> */
.L_x_13458:
        /* <DEDUP_REMOVED lines=21> */
.L_x_13462:
[----:B------:R-:W-:Y:S05]  /*4db0*/  BSYNC.RECONVERGENT B1 ;  /* 0x0000000000017941 */ /* 0x000fea0003800200 */
.L_x_13461:
[----:B------:R-:W-:Y:S02]  /*4dc0*/  SHF.L.U32 R0, R0, 0x14, RZ ;  /* 0x0000001400007819 */ /* 0x000fe400000006ff */
[----:B------:R-:W-:-:S04]  /*4dd0*/  LEA R2, R2, 0x3b800000, 0x17 ;  /* 0x3b80000002027811 */ /* 0x000fc800078eb8ff */
[----:B------:R-:W-:-:S07]  /*4de0*/  LOP3.LUT R4, R2, R0, R7, 0xfe, !PT ;  /* 0x0000000002047212 */ /* 0x000fce00078efe07 */
.L_x_13460:
[----:B------:R-:W-:Y:S05]  /*4df0*/  BSYNC.RECONVERGENT B0 ;  /* 0x0000000000007941 */ /* 0x000fea0003800200 */
.L_x_13459:
[----:B------:R-:W4:Y:S02]  /*4e00*/  F2I.S64.TRUNC R4, R4 ;  /* 0x0000000400047311 */ /* 0x000f24000020d900 */
[----:B----4-:R-:W-:Y:S05]  /*4e10*/  BRA `(.L_x_13444) ;  /* 0x00000004000c7947 */ /* 0x010fea0003800000 */
.L_x_13457:
        /* <DEDUP_REMOVED lines=21> */
.L_x_13466:
[----:B------:R-:W-:Y:S05]  /*4f70*/  BSYNC.RECONVERGENT B1 ;  /* 0x0000000000017941 */ /* 0x000fea0003800200 */
.L_x_13465:
[----:B------:R-:W-:Y:S01]  /*4f80*/  IMAD.SHL.U32 R0, R0, 0x200000, RZ ;  /* 0x0020000000007824 */ /* 0x000fe200078e00ff */
[----:B------:R-:W-:-:S04]  /*4f90*/  LEA R2, R2, 0x37800000, 0x17 ;  /* 0x3780000002027811 */ /* 0x000fc800078eb8ff */
[----:B------:R-:W-:-:S07]  /*4fa0*/  LOP3.LUT R4, R2, R0, R7, 0xfe, !PT ;  /* 0x0000000002047212 */ /* 0x000fce00078efe07 */
.L_x_13464:
[----:B------:R-:W-:Y:S05]  /*4fb0*/  BSYNC.RECONVERGENT B0 ;  /* 0x0000000000007941 */ /* 0x000fea0003800200 */
.L_x_13463:
[----:B------:R-:W4:Y:S02]  /*4fc0*/  F2I.S64.TRUNC R4, R4 ;  /* 0x0000000400047311 */ /* 0x000f24000020d900 */
[----:B----4-:R-:W-:Y:S05]  /*4fd0*/  BRA `(.L_x_13444) ;  /* 0x00000000009c7947 */ /* 0x010fea0003800000 */
.L_x_13456:
        /* <DEDUP_REMOVED lines=14> */
.L_x_13470:
[----:B------:R-:W-:Y:S05]  /*50c0*/  BSYNC.RECONVERGENT B0 ;  /* 0x0000000000007941 */ /* 0x000fea0003800200 */
.L_x_13469:
[----:B------:R-:W2:Y:S02]  /*50d0*/  F2I.S64.TRUNC R4, R4 ;  /* 0x0000000400047311 */ /* 0x000ea4000020d900 */
[----:B--2---:R-:W-:Y:S05]  /*50e0*/  BRA `(.L_x_13444) ;  /* 0x0000000000587947 */ /* 0x004fea0003800000 */
.L_x_13443:
        /* <DEDUP_REMOVED lines=16> */
.L_x_13471:
[----:B------:R-:W-:Y:S01]  /*51f0*/  CS2R R4, SRZ ;  /* 0x0000000000047805 */ /* 0x000fe2000001ff00 */
[----:B------:R-:W-:Y:S06]  /*5200*/  BRA `(.L_x_13444) ;  /* 0x0000000000107947 */ /* 0x000fec0003800000 */
.L_x_13468:
[----:B------:R2:W5:Y:S01]  /*5210*/  LDG.E.64 R4, desc[UR36][R2.64] ;  /* 0x0000002402047981 */ /* 0x000562000c1e1b00 */
[----:B------:R-:W-:Y:S05]  /*5220*/  BRA `(.L_x_13444) ;  /* 0x0000000000087947 */ /* 0x000fea0003800000 */
.L_x_13467:
[----:B------:R3:W5:Y:S01]  /*5230*/  LDG.E R4, desc[UR36][R2.64] ;  /* 0x0000002402047981 */ /* 0x000762000c1e1900 */
[----:B------:R-:W-:-:S07]  /*5240*/  MOV R5, RZ ;  /* 0x000000ff00057202 */ /* 0x000fce0000000f00 */
.L_x_13444:
        /* <DEDUP_REMOVED lines=24> */
.L_x_13475:
[----:B------:R0:W-:Y:S01]  /*53d0*/  STG.E.U8 desc[UR36][R2.64], R7 ;  /* 0x0000000702007986 */ /* 0x0001e2000c101124 */
[----:B------:R-:W-:Y:S05]  /*53e0*/  BRA `(.L_x_13477) ;  /* 0x0000000c00387947 */ /* 0x000fea0003800000 */
.L_x_13474:
        /* <DEDUP_REMOVED lines=8> */
.L_x_13479:
[----:B------:R0:W-:Y:S01]  /*5470*/  STG.E desc[UR36][R2.64], R7 ;  /* 0x0000000702007986 */ /* 0x0001e2000c101924 */
[----:B------:R-:W-:Y:S05]  /*5480*/  BRA `(.L_x_13477) ;  /* 0x0000000c00107947 */ /* 0x000fea0003800000 */
.L_x_13478:
[----:B------:R0:W-:Y:S01]  /*5490*/  STG.E.U16 desc[UR36][R2.64], R7 ;  /* 0x0000000702007986 */ /* 0x0001e2000c101524 */
[----:B------:R-:W-:Y:S05]  /*54a0*/  BRA `(.L_x_13477) ;  /* 0x0000000c00087947 */ /* 0x000fea0003800000 */
.L_x_13473:
        /* <DEDUP_REMOVED lines=9> */
.L_x_13481:
[----:B------:R-:W0:Y:S02]  /*5540*/  I2F.S64 R0, R4 ;  /* 0x0000000400007312 */ /* 0x000e240000301400 */
[----:B0-----:R-:W-:-:S05]  /*5550*/  F2FP.F16.F32.PACK_AB R0, RZ, R0 ;  /* 0x00000000ff00723e */ /* 0x001fca00000000ff */
[----:B------:R0:W-:Y:S01]  /*5560*/  STG.E.U16 desc[UR36][R2.64], R0 ;  /* 0x0000000002007986 */ /* 0x0001e2000c101524 */
[----:B------:R-:W-:Y:S05]  /*5570*/  BRA `(.L_x_13477) ;  /* 0x0000000800d47947 */ /* 0x000fea0003800000 */
.L_x_13480:
        /* <DEDUP_REMOVED lines=10> */
.L_x_13483:
[----:B------:R-:W0:Y:S02]  /*5620*/  I2F.S64 R4, R4 ;  /* 0x0000000400047312 */ /* 0x000e240000301400 */
[----:B0-----:R-:W-:-:S04]  /*5630*/  F2FP.F16.F32.PACK_AB R5, RZ, R4 ;  /* 0x00000004ff05723e */ /* 0x001fc800000000ff */
[----:B------:R-:W-:-:S05]  /*5640*/  PRMT R5, R5, 0x5410, RZ ;  /* 0x0000541005057816 */ /* 0x000fca00000000ff */
[----:B------:R0:W-:Y:S01]  /*5650*/  STG.E desc[UR36][R2.64], R5 ;  /* 0x0000000502007986 */ /* 0x0001e2000c101924 */
[----:B------:R-:W-:Y:S05]  /*5660*/  BRA `(.L_x_13477) ;  /* 0x0000000800987947 */ /* 0x000fea0003800000 */
.L_x_13482:
[----:B------:R-:W0:Y:S02]  /*5670*/  I2F.F64.S64 R4, R4 ;  /* 0x0000000400047312 */ /* 0x000e240000301c00 */
[----:B0-----:R0:W-:Y:S01]  /*5680*/  STG.E.64 desc[UR36][R2.64], R4 ;  /* 0x0000000402007986 */ /* 0x0011e2000c101b24 */
[----:B------:R-:W-:Y:S05]  /*5690*/  BRA `(.L_x_13477) ;  /* 0x00000008008c7947 */ /* 0x000fea0003800000 */
.L_x_13472:
        /* <DEDUP_REMOVED lines=12> */
.L_x_13487:
        /* <DEDUP_REMOVED lines=18> */
.L_x_13490:
[----:B------:R-:W-:-:S04]  /*5880*/  SHF.R.U32.HI R5, RZ, 0x18, R5 ;  /* 0x00000018ff057819 */ /* 0x000fc80000011605 */
[----:B------:R-:W-:-:S07]  /*5890*/  LOP3.LUT R0, R0, 0x80, R5, 0xf8, !PT ;  /* 0x0000008000007812 */ /* 0x000fce00078ef805 */
.L_x_13489:
[----:B------:R-:W-:Y:S05]  /*58a0*/  BSYNC.RECONVERGENT B0 ;  /* 0x0000000000007941 */ /* 0x000fea0003800200 */
.L_x_13488:
[----:B------:R0:W-:Y:S01]  /*58b0*/  STG.E.U8 desc[UR36][R2.64], R0 ;  /* 0x0000000002007986 */ /* 0x0001e2000c101124 */
[----:B------:R-:W-:Y:S05]  /*58c0*/  BRA `(.L_x_13477) ;  /* 0x0000000800007947 */ /* 0x000fea0003800000 */
.L_x_13486:
        /* <DEDUP_REMOVED lines=18> */
.L_x_13493:
[----:B------:R-:W-:-:S04]  /*59f0*/  SHF.R.U32.HI R5, RZ, 0x18, R5 ;  /* 0x00000018ff057819 */ /* 0x000fc80000011605 */
[----:B------:R-:W-:-:S07]  /*5a00*/  LOP3.LUT R0, R0, 0x80, R5, 0xf8, !PT ;  /* 0x0000008000007812 */ /* 0x000fce00078ef805 */
.L_x_13492:
[----:B------:R-:W-:Y:S05]  /*5a10*/  BSYNC.RECONVERGENT B0 ;  /* 0x0000000000007941 */ /* 0x000fea0003800200 */
.L_x_13491:
[----:B------:R0:W-:Y:S01]  /*5a20*/  STG.E.U8 desc[UR36][R2.64], R0 ;  /* 0x0000000002007986 */ /* 0x0001e2000c101124 */
[----:B------:R-:W-:Y:S05]  /*5a30*/  BRA `(.L_x_13477) ;  /* 0x0000000400a47947 */ /* 0x000fea0003800000 */
.L_x_13485:
        /* <DEDUP_REMOVED lines=23> */
.L_x_13495:
[----:B------:R0:W-:Y:S01]  /*5bb0*/  STG.E.64 desc[UR36][R2.64], R4 ;  /* 0x0000000402007986 */ /* 0x0001e2000c101b24 */
[----:B------:R-:W-:Y:S05]  /*5bc0*/  BRA `(.L_x_13477) ;  /* 0x0000000400407947 */ /* 0x000fea0003800000 */
.L_x_13494:
[----:B------:R0:W-:Y:S01]  /*5bd0*/  STG.E desc[UR36][R2.64], R7 ;  /* 0x0000000702007986 */ /* 0x0001e2000c101924 */
[----:B------:R-:W-:Y:S05]  /*5be0*/  BRA `(.L_x_13477) ;  /* 0x0000000400387947 */ /* 0x000fea0003800000 */
.L_x_13484:
        /* <DEDUP_REMOVED lines=11> */
.L_x_13497:
[----:B------:R-:W-:Y:S01]  /*5ca0*/  CS2R R6, SRZ ;  /* 0x0000000000067805 */ /* 0x000fe2000001ff00 */
[----:B------:R-:W0:Y:S04]  /*5cb0*/  I2F.F64.S64 R4, R4 ;  /* 0x0000000400047312 */ /* 0x000e280000301c00 */
[----:B0-----:R4:W-:Y:S01]  /*5cc0*/  STG.E.128 desc[UR36][R2.64], R4 ;  /* 0x0000000402007986 */ /* 0x0019e2000c101d24 */
[----:B------:R-:W-:Y:S05]  /*5cd0*/  BRA `(.L_x_13477) ;  /* 0x0000000000fc7947 */ /* 0x000fea0003800000 */
.L_x_13496:
[----:B------:R-:W-:-:S09]  /*5ce0*/  UISETP.NE.AND UP0, UPT, UR4, 0xf, UPT ;  /* 0x0000000f0400788c */ /* 0x000fd2000bf05270 */
[----:B------:R-:W-:Y:S05]  /*5cf0*/  BRA.U !UP0, `(.L_x_13498) ;  /* 0x0000000108e87547 */ /* 0x000fea000b800000 */
[----:B------:R-:W-:-:S09]  /*5d00*/  UISETP.NE.AND UP0, UPT, UR4, 0x17, UPT ;  /* 0x000000170400788c */ /* 0x000fd2000bf05270 */
[----:B------:R-:W-:Y:S05]  /*5d10*/  BRA.U !UP0, `(.L_x_13499) ;  /* 0x0000000108907547 */ /* 0x000fea000b800000 */
[----:B------:R-:W-:-:S09]  /*5d20*/  UISETP.NE.AND UP0, UPT, UR4, 0x18, UPT ;  /* 0x000000180400788c */ /* 0x000fd2000bf05270 */
[----:B------:R-:W-:Y:S05]  /*5d30*/  BRA.U !UP0, `(.L_x_13500) ;  /* 0x0000000108447547 */ /* 0x000fea000b800000 */
.L_x_13476:
        /* <DEDUP_REMOVED lines=16> */
.L_x_13501:
[----:B------:R-:W-:Y:S05]  /*5e40*/  BRA `(.L_x_13477) ;  /* 0x0000000000a07947 */ /* 0x000fea0003800000 */
.L_x_13500:
        /* <DEDUP_REMOVED lines=13> */
.L_x_13503:
[----:B------:R-:W-:Y:S05]  /*5f20*/  BSYNC.RECONVERGENT B0 ;  /* 0x0000000000007941 */ /* 0x000fea0003800200 */
.L_x_13502:
[----:B------:R-:W-:-:S05]  /*5f30*/  LOP3.LUT R7, R0, 0x80, R7, 0xf8, !PT ;  /* 0x0000008000077812 */ /* 0x000fca00078ef807 */
[----:B------:R2:W-:Y:S01]  /*5f40*/  STG.E.U8 desc[UR36][R2.64], R7 ;  /* 0x0000000702007986 */ /* 0x0005e2000c101124 */
[----:B------:R-:W-:Y:S05]  /*5f50*/  BRA `(.L_x_13477) ;  /* 0x00000000005c7947 */ /* 0x000fea0003800000 */
.L_x_13499:
        /* <DEDUP_REMOVED lines=12> */
.L_x_13505:
[----:B------:R-:W-:Y:S01]  /*6020*/  IMAD.MOV.U32 R0, RZ, RZ, 0x7f ;  /* 0x0000007fff007424 */ /* 0x000fe200078e00ff */
[----:B------:R-:W-:-:S04]  /*6030*/  ISETP.GT.U32.AND P0, PT, R6, 0x7f800000, PT ;  /* 0x7f8000000600780c */ /* 0x000fc80003f04070 */
[----:B------:R-:W-:-:S09]  /*6040*/  SEL R0, R0, 0x7c, P0 ;  /* 0x0000007c00007807 */ /* 0x000fd20000000000 */
.L_x_13506:
[----:B------:R-:W-:Y:S05]  /*6050*/  BSYNC.RECONVERGENT B0 ;  /* 0x0000000000007941 */ /* 0x000fea0003800200 */
.L_x_13504:
[----:B------:R-:W-:-:S04]  /*6060*/  SHF.R.U32.HI R5, RZ, 0x18, R5 ;  /* 0x00000018ff057819 */ /* 0x000fc80000011605 */
[----:B------:R-:W-:-:S05]  /*6070*/  LOP3.LUT R5, R0, 0x80, R5, 0xf8, !PT ;  /* 0x0000008000057812 */ /* 0x000fca00078ef805 */
[----:B------:R1:W-:Y:S01]  /*6080*/  STG.E.U8 desc[UR36][R2.64], R5 ;  /* 0x0000000502007986 */ /* 0x0003e2000c101124 */
[----:B------:R-:W-:Y:S05]  /*6090*/  BRA `(.L_x_13477) ;  /* 0x00000000000c7947 */ /* 0x000fea0003800000 */
.L_x_13498:
[----:B------:R-:W0:Y:S02]  /*60a0*/  I2F.S64 R0, R4 ;  /* 0x0000000400007312 */ /* 0x000e240000301400 */
[----:B0-----:R-:W-:-:S05]  /*60b0*/  F2FP.BF16.F32.PACK_AB R0, RZ, R0 ;  /* 0x00000000ff00723e */ /* 0x001fca00000010ff */
[----:B------:R0:W-:Y:S02]  /*60c0*/  STG.E.U16 desc[UR36][R2.64], R0 ;  /* 0x0000000002007986 */ /* 0x0001e4000c101524 */
.L_x_13477:
[----:B------:R-:W-:-:S07]  /*60d0*/  VIADD R17, R17, 0x80 ;  /* 0x0000008011117836 */ /* 0x000fce0000000000 */
.L_x_13437:
[----:B------:R-:W-:Y:S05]  /*60e0*/  BSYNC.RECONVERGENT B6 ;  /* 0x0000000000067941 */ /* 0x000fea0003800200 */
.L_x_13436:
        /* <DEDUP_REMOVED lines=307> */
.L_x_13509:
        /* <DEDUP_REMOVED lines=17> */
.L_x_13513:
[----:B------:R4:W5:Y:S01]  /*7530*/  LDG.E.U8 R4, desc[UR36][R2.64] ;  /* 0x0000002402047981 */ /* 0x000962000c1e1100 */
[----:B------:R-:W-:Y:S01]  /*7540*/  IMAD.MOV.U32 R5, RZ, RZ, RZ ;  /* 0x000000ffff057224 */ /* 0x000fe200078e00ff */
[----:B------:R-:W-:Y:S06]  /*7550*/  BRA `(.L_x_13515) ;  /* 0x0000000c00407947 */ /* 0x000fec0003800000 */
.L_x_13512:
        /* <DEDUP_REMOVED lines=8> */
.L_x_13517:
[----:B------:R-:W2:Y:S02]  /*75e0*/  LDG.E R4, desc[UR36][R2.64] ;  /* 0x0000002402047981 */ /* 0x000ea4000c1e1900 */
[----:B--2---:R-:W-:Y:S01]  /*75f0*/  SHF.R.S32.HI R5, RZ, 0x1f, R4 ;  /* 0x0000001fff057819 */ /* 0x004fe20000011404 */
[----:B------:R-:W-:Y:S06]  /*7600*/  BRA `(.L_x_13515) ;  /* 0x0000000c00147947 */ /* 0x000fec0003800000 */
.L_x_13516:
[----:B------:R-:W2:Y:S02]  /*7610*/  LDG.E.S16 R4, desc[UR36][R2.64] ;  /* 0x0000002402047981 */ /* 0x000ea4000c1e1700 */
[----:B--2---:R-:W-:Y:S01]  /*7620*/  SHF.R.S32.HI R5, RZ, 0x1f, R4 ;  /* 0x0000001fff057819 */ /* 0x004fe20000011404 */
[----:B------:R-:W-:Y:S06]  /*7630*/  BRA `(.L_x_13515) ;  /* 0x0000000c00087947 */ /* 0x000fec0003800000 */
.L_x_13511:
        /* <DEDUP_REMOVED lines=9> */
.L_x_13519:
[----:B------:R-:W2:Y:S02]  /*76d0*/  LDG.E.U16 R2, desc[UR36][R2.64] ;  /* 0x0000002402027981 */ /* 0x000ea4000c1e1500 */
[----:B--2---:R-:W-:-:S06]  /*76e0*/  HADD2.F32 R4, -RZ, R2.H0_H0 ;  /* 0x20000002ff047230 */ /* 0x004fcc0000004100 */
[----:B------:R-:W0:Y:S02]  /*76f0*/  F2I.S64.TRUNC R4, R4 ;  /* 0x0000000400047311 */ /* 0x000e24000020d900 */
[----:B0-----:R-:W-:Y:S05]  /*7700*/  BRA `(.L_x_13515) ;  /* 0x0000000800d47947 */ /* 0x001fea0003800000 */
.L_x_13518:
        /* <DEDUP_REMOVED lines=9> */
.L_x_13521:
[----:B------:R-:W2:Y:S02]  /*77a0*/  LDG.E.U16 R2, desc[UR36][R2.64] ;  /* 0x0000002402027981 */ /* 0x000ea4000c1e1500 */
[----:B--2---:R-:W-:-:S06]  /*77b0*/  HADD2.F32 R4, -RZ, R2.H0_H0 ;  /* 0x20000002ff047230 */ /* 0x004fcc0000004100 */
[----:B------:R-:W0:Y:S02]  /*77c0*/  F2I.S64.TRUNC R4, R4 ;  /* 0x0000000400047311 */ /* 0x000e24000020d900 */
[----:B0-----:R-:W-:Y:S05]  /*77d0*/  BRA `(.L_x_13515) ;  /* 0x0000000800a07947 */ /* 0x001fea0003800000 */
.L_x_13520:
[----:B------:R-:W2:Y:S02]  /*77e0*/  LDG.E.64 R2, desc[UR36][R2.64] ;  /* 0x0000002402027981 */ /* 0x000ea4000c1e1b00 */
[----:B--2---:R0:W1:Y:S02]  /*77f0*/  F2I.S64.F64.TRUNC R4, R2 ;  /* 0x0000000200047311 */ /* 0x004064000030d900 */
[----:B01----:R-:W-:Y:S05]  /*7800*/  BRA `(.L_x_13515) ;  /* 0x0000000800947947 */ /* 0x003fea0003800000 */
.L_x_13510:
        /* <DEDUP_REMOVED lines=13> */
.L_x_13524:
[----:B------:R-:W2:Y:S02]  /*78e0*/  LDG.E.64 R2, desc[UR36][R2.64] ;  /* 0x0000002402027981 */ /* 0x000ea4000c1e1b00 */
[----:B--2---:R0:W1:Y:S02]  /*78f0*/  F2I.S64.F64.TRUNC R4, R2 ;  /* 0x0000000200047311 */ /* 0x004064000030d900 */
[----:B01----:R-:W-:Y:S05]  /*7900*/  BRA `(.L_x_13515) ;  /* 0x0000000800547947 */ /* 0x003fea0003800000 */
.L_x_13523:
        /* <DEDUP_REMOVED lines=26> */
.L_x_13526:
        /* <DEDUP_REMOVED lines=13> */
.L_x_13525:
[----:B------:R-:W2:Y:S02]  /*7b80*/  LDG.E.U16 R4, desc[UR36][R2.64] ;  /* 0x0000002402047981 */ /* 0x000ea4000c1e1500 */
[----:B--2---:R-:W-:-:S06]  /*7b90*/  IMAD.U32 R4, R4, 0x10000, RZ ;  /* 0x0001000004047824 */ /* 0x004fcc00078e00ff */
[----:B------:R-:W0:Y:S02]  /*7ba0*/  F2I.S64.TRUNC R4, R4 ;  /* 0x0000000400047311 */ /* 0x000e24000020d900 */
[----:B0-----:R-:W-:Y:S05]  /*7bb0*/  BRA `(.L_x_13515) ;  /* 0x0000000400a87947 */ /* 0x001fea0003800000 */
.L_x_13522:
        /* <DEDUP_REMOVED lines=11> */
.L_x_13529:
        /* <DEDUP_REMOVED lines=21> */
.L_x_13533:
[----:B------:R-:W-:Y:S05]  /*7dc0*/  BSYNC.RECONVERGENT B1 ;  /* 0x0000000000017941 */ /* 0x000fea0003800200 */
.L_x_13532:
[----:B------:R-:W-:Y:S01]  /*7dd0*/  IMAD.SHL.U32 R0, R0, 0x100000, RZ ;  /* 0x0010000000007824 */ /* 0x000fe200078e00ff */
[----:B------:R-:W-:-:S04]  /*7de0*/  LEA R2, R2, 0x3b800000, 0x17 ;  /* 0x3b80000002027811 */ /* 0x000fc800078eb8ff */
[----:B------:R-:W-:-:S07]  /*7df0*/  LOP3.LUT R4, R2, R0, R7, 0xfe, !PT ;  /* 0x0000000002047212 */ /* 0x000fce00078efe07 */
.L_x_13531:
[----:B------:R-:W-:Y:S05]  /*7e00*/  BSYNC.RECONVERGENT B0 ;  /* 0x0000000000007941 */ /* 0x000fea0003800200 */
.L_x_13530:
[----:B------:R-:W1:Y:S02]  /*7e10*/  F2I.S64.TRUNC R4, R4 ;  /* 0x0000000400047311 */ /* 0x000e64000020d900 */
[----:B-1----:R-:W-:Y:S05]  /*7e20*/  BRA `(.L_x_13515) ;  /* 0x00000004000c7947 */ /* 0x002fea0003800000 */
.L_x_13528:
        /* <DEDUP_REMOVED lines=21> */
.L_x_13537:
[----:B------:R-:W-:Y:S05]  /*7f80*/  BSYNC.RECONVERGENT B1 ;  /* 0x0000000000017941 */ /* 0x000fea0003800200 */
.L_x_13536:
[----:B------:R-:W-:Y:S02]  /*7f90*/  SHF.L.U32 R0, R0, 0x15, RZ ;  /* 0x0000001500007819 */ /* 0x000fe400000006ff */
[----:B------:R-:W-:-:S04]  /*7fa0*/  LEA R2, R2, 0x37800000, 0x17 ;  /* 0x3780000002027811 */ /* 0x000fc800078eb8ff */
[----:B------:R-:W-:-:S07]  /*7fb0*/  LOP3.LUT R4, R2, R0, R7, 0xfe, !PT ;  /* 0x0000000002047212 */ /* 0x000fce00078efe07 */
.L_x_13535:
[----:B------:R-:W-:Y:S05]  /*7fc0*/  BSYNC.RECONVERGENT B0 ;  /* 0x0000000000007941 */ /* 0x000fea0003800200 */
.L_x_13534:
[----:B------:R-:W1:Y:S02]  /*7fd0*/  F2I.S64.TRUNC R4, R4 ;  /* 0x0000000400047311 */ /* 0x000e64000020d900 */
[----:B-1----:R-:W-:Y:S05]  /*7fe0*/  BRA `(.L_x_13515) ;  /* 0x00000000009c7947 */ /* 0x002fea0003800000 */
.L_x_13527:
        /* <DEDUP_REMOVED lines=14> */
.L_x_13541:
[----:B------:R-:W-:Y:S05]  /*80d0*/  BSYNC.RECONVERGENT B0 ;  /* 0x0000000000007941 */ /* 0x000fea0003800200 */
.L_x_13540:
[----:B------:R-:W1:Y:S02]  /*80e0*/  F2I.S64.TRUNC R4, R4 ;  /* 0x0000000400047311 */ /* 0x000e64000020d900 */
[----:B-1----:R-:W-:Y:S05]  /*80f0*/  BRA `(.L_x_13515) ;  /* 0x0000000000587947 */ /* 0x002fea0003800000 */
.L_x_13514:
        /* <DEDUP_REMOVED lines=16> */
.L_x_13542:
[----:B------:R-:W-:Y:S01]  /*8200*/  CS2R R4, SRZ ;  /* 0x0000000000047805 */ /* 0x000fe2000001ff00 */
[----:B------:R-:W-:Y:S06]  /*8210*/  BRA `(.L_x_13515) ;  /* 0x0000000000107947 */ /* 0x000fec0003800000 */
.L_x_13539:
[----:B------:R1:W5:Y:S01]  /*8220*/  LDG.E.64 R4, desc[UR36][R2.64] ;  /* 0x0000002402047981 */ /* 0x000362000c1e1b00 */
[----:B------:R-:W-:Y:S05]  /*8230*/  BRA `(.L_x_13515) ;  /* 0x0000000000087947 */ /* 0x000fea0003800000 */
.L_x_13538:
[----:B------:R2:W5:Y:S01]  /*8240*/  LDG.E R4, desc[UR36][R2.64] ;  /* 0x0000002402047981 */ /* 0x000562000c1e1900 */
[----:B------:R-:W-:-:S07]  /*8250*/  IMAD.MOV.U32 R5, RZ, RZ, RZ ;  /* 0x000000ffff057224 */ /* 0x000fce00078e00ff */
.L_x_13515:
        /* <DEDUP_REMOVED lines=24> */
.L_x_13546:
[----:B------:R4:W-:Y:S01]  /*83e0*/  STG.E.U8 desc[UR36][R2.64], R7 ;  /* 0x0000000702007986 */ /* 0x0009e2000c101124 */
[----:B------:R-:W-:Y:S05]  /*83f0*/  BRA `(.L_x_13548) ;  /* 0x0000000c00387947 */ /* 0x000fea0003800000 */
.L_x_13545:
        /* <DEDUP_REMOVED lines=8> */
.L_x_13550:
[----:B------:R2:W-:Y:S01]  /*8480*/  STG.E desc[UR36][R2.64], R7 ;  /* 0x0000000702007986 */ /* 0x0005e2000c101924 */
[----:B------:R-:W-:Y:S05]  /*8490*/  BRA `(.L_x_13548) ;  /* 0x0000000c00107947 */ /* 0x000fea0003800000 */
.L_x_13549:
[----:B------:R0:W-:Y:S01]  /*84a0*/  STG.E.U16 desc[UR36][R2.64], R7 ;  /* 0x0000000702007986 */ /* 0x0001e2000c101524 */
[----:B------:R-:W-:Y:S05]  /*84b0*/  BRA `(.L_x_13548) ;  /* 0x0000000c00087947 */ /* 0x000fea0003800000 */
.L_x_13544:
        /* <DEDUP_REMOVED lines=9> */
.L_x_13552:
[----:B------:R-:W0:Y:S02]  /*8550*/  I2F.S64 R0, R4 ;  /* 0x0000000400007312 */ /* 0x000e240000301400 */
[----:B0-----:R-:W-:-:S05]  /*8560*/  F2FP.F16.F32.PACK_AB R0, RZ, R0 ;  /* 0x00000000ff00723e */ /* 0x001fca00000000ff */
[----:B------:R0:W-:Y:S01]  /*8570*/  STG.E.U16 desc[UR36][R2.64], R0 ;  /* 0x0000000002007986 */ /* 0x0001e2000c101524 */
[----:B------:R-:W-:Y:S05]  /*8580*/  BRA `(.L_x_13548) ;  /* 0x0000000800d47947 */ /* 0x000fea0003800000 */
.L_x_13551:
        /* <DEDUP_REMOVED lines=10> */
.L_x_13554:
[----:B------:R-:W0:Y:S02]  /*8630*/  I2F.S64 R4, R4 ;  /* 0x0000000400047312 */ /* 0x000e240000301400 */
[----:B0-----:R-:W-:-:S04]  /*8640*/  F2FP.F16.F32.PACK_AB R5, RZ, R4 ;  /* 0x00000004ff05723e */ /* 0x001fc800000000ff */
[----:B------:R-:W-:-:S05]  /*8650*/  PRMT R5, R5, 0x5410, RZ ;  /* 0x0000541005057816 */ /* 0x000fca00000000ff */
[----:B------:R0:W-:Y:S01]  /*8660*/  STG.E desc[UR36][R2.64], R5 ;  /* 0x0000000502007986 */ /* 0x0001e2000c101924 */
[----:B------:R-:W-:Y:S05]  /*8670*/  BRA `(.L_x_13548) ;  /* 0x0000000800987947 */ /* 0x000fea0003800000 */
.L_x_13553:
[----:B------:R-:W0:Y:S02]  /*8680*/  I2F.F64.S64 R4, R4 ;  /* 0x0000000400047312 */ /* 0x000e240000301c00 */
[----:B0-----:R0:W-:Y:S01]  /*8690*/  STG.E.64 desc[UR36][R2.64], R4 ;  /* 0x0000000402007986 */ /* 0x0011e2000c101b24 */
[----:B------:R-:W-:Y:S05]  /*86a0*/  BRA `(.L_x_13548) ;  /* 0x00000008008c7947 */ /* 0x000fea0003800000 */
.L_x_13543:
        /* <DEDUP_REMOVED lines=12> */
.L_x_13558:
        /* <DEDUP_REMOVED lines=18> */
.L_x_13561:
[----:B------:R-:W-:-:S04]  /*8890*/  SHF.R.U32.HI R5, RZ, 0x18, R5 ;  /* 0x00000018ff057819 */ /* 0x000fc80000011605 */
[----:B------:R-:W-:-:S07]  /*88a0*/  LOP3.LUT R0, R0, 0x80, R5, 0xf8, !PT ;  /* 0x0000008000007812 */ /* 0x000fce00078ef805 */
.L_x_13560:
[----:B------:R-:W-:Y:S05]  /*88b0*/  BSYNC.RECONVERGENT B0 ;  /* 0x0000000000007941 */ /* 0x000fea0003800200 */
.L_x_13559:
[----:B------:R0:W-:Y:S01]  /*88c0*/  STG.E.U8 desc[UR36][R2.64], R0 ;  /* 0x0000000002007986 */ /* 0x0001e2000c101124 */
[----:B------:R-:W-:Y:S05]  /*88d0*/  BRA `(.L_x_13548) ;  /* 0x0000000800007947 */ /* 0x000fea0003800000 */
.L_x_13557:
        /* <DEDUP_REMOVED lines=18> */
.L_x_13564:
[----:B------:R-:W-:-:S04]  /*8a00*/  SHF.R.U32.HI R5, RZ, 0x18, R5 ;  /* 0x00000018ff057819 */ /* 0x000fc80000011605 */
[----:B------:R-:W-:-:S07]  /*8a10*/  LOP3.LUT R0, R0, 0x80, R5, 0xf8, !PT ;  /* 0x0000008000007812 */ /* 0x000fce00078ef805 */
.L_x_13563:
[----:B------:R-:W-:Y:S05]  /*8a20*/  BSYNC.RECONVERGENT B0 ;  /* 0x0000000000007941 */ /* 0x000fea0003800200 */
.L_x_13562:
[----:B------:R0:W-:Y:S01]  /*8a30*/  STG.E.U8 desc[UR36][R2.64], R0 ;  /* 0x0000000002007986 */ /* 0x0001e2000c101124 */
[----:B------:R-:W-:Y:S05]  /*8a40*/  BRA `(.L_x_13548) ;  /* 0x0000000400a47947 */ /* 0x000fea0003800000 */
.L_x_13556:
        /* <DEDUP_REMOVED lines=23> */
.L_x_13566:
[----:B------:R0:W-:Y:S01]  /*8bc0*/  STG.E.64 desc[UR36][R2.64], R4 ;  /* 0x0000000402007986 */ /* 0x0001e2000c101b24 */
[----:B------:R-:W-:Y:S05]  /*8bd0*/  BRA `(.L_x_13548) ;  /* 0x0000000400407947 */ /* 0x000fea0003800000 */
.L_x_13565:
[----:B------:R0:W-:Y:S01]  /*8be0*/  STG.E desc[UR36][R2.64], R7 ;  /* 0x0000000702007986 */ /* 0x0001e2000c101924 */
[----:B------:R-:W-:Y:S05]  /*8bf0*/  BRA `(.L_x_13548) ;  /* 0x0000000400387947 */ /* 0x000fea0003800000 */
.L_x_13555:
        /* <DEDUP_REMOVED lines=11> */
.L_x_13568:
[----:B------:R-:W-:Y:S01]  /*8cb0*/  CS2R R6, SRZ ;  /* 0x0000000000067805 */ /* 0x000fe2000001ff00 */
[----:B------:R-:W0:Y:S04]  /*8cc0*/  I2F.F64.S64 R4, R4 ;  /* 0x0000000400047312 */ /* 0x000e280000301c00 */
[----:B0-----:R0:W-:Y:S01]  /*8cd0*/  STG.E.128 desc[UR36][R2.64], R4 ;  /* 0x0000000402007986 */ /* 0x0011e2000c101d24 */
[----:B------:R-:W-:Y:S05]  /*8ce0*/  BRA `(.L_x_13548) ;  /* 0x0000000000fc7947 */ /* 0x000fea0003800000 */
.L_x_13567:
[----:B------:R-:W-:-:S09]  /*8cf0*/  UISETP.NE.AND UP0, UPT, UR4, 0xf, UPT ;  /* 0x0000000f0400788c */ /* 0x000fd2000bf05270 */
[----:B------:R-:W-:Y:S05]  /*8d00*/  BRA.U !UP0, `(.L_x_13569) ;  /* 0x0000000108e87547 */ /* 0x000fea000b800000 */
[----:B------:R-:W-:-:S09]  /*8d10*/  UISETP.NE.AND UP0, UPT, UR4, 0x17, UPT ;  /* 0x000000170400788c */ /* 0x000fd2000bf05270 */
[----:B------:R-:W-:Y:S05]  /*8d20*/  BRA.U !UP0, `(.L_x_13570) ;  /* 0x0000000108907547 */ /* 0x000fea000b800000 */
[----:B------:R-:W-:-:S09]  /*8d30*/  UISETP.NE.AND UP0, UPT, UR4, 0x18, UPT ;  /* 0x000000180400788c */ /* 0x000fd2000bf05270 */
[----:B------:R-:W-:Y:S05]  /*8d40*/  BRA.U !UP0, `(.L_x_13571) ;  /* 0x0000000108447547 */ /* 0x000fea000b800000 */
.L_x_13547:
        /* <DEDUP_REMOVED lines=16> */
.L_x_13572:
[----:B------:R-:W-:Y:S05]  /*8e50*/  BRA `(.L_x_13548) ;  /* 0x0000000000a07947 */ /* 0x000fea0003800000 */
.L_x_13571:
        /* <DEDUP_REMOVED lines=13> */
.L_x_13574:
[----:B------:R-:W-:Y:S05]  /*8f30*/  BSYNC.RECONVERGENT B0 ;  /* 0x0000000000007941 */ /* 0x000fea0003800200 */
.L_x_13573:
[----:B------:R-:W-:-:S05]  /*8f40*/  LOP3.LUT R7, R0, 0x80, R7, 0xf8, !PT ;  /* 0x0000008000077812 */ /* 0x000fca00078ef807 */
[----:B------:R0:W-:Y:S01]  /*8f50*/  STG.E.U8 desc[UR36][R2.64], R7 ;  /* 0x0000000702007986 */ /* 0x0001e2000c101124 */
[----:B------:R-:W-:Y:S05]  /*8f60*/  BRA `(.L_x_13548) ;  /* 0x00000000005c7947 */ /* 0x000fea0003800000 */
.L_x_13570:
        /* <DEDUP_REMOVED lines=12> */
.L_x_13576:
[----:B------:R-:W-:Y:S01]  /*9030*/  IMAD.MOV.U32 R0, RZ, RZ, 0x7f ;  /* 0x0000007fff007424 */ /* 0x000fe200078e00ff */
[----:B------:R-:W-:-:S04]  /*9040*/  ISETP.GT.U32.AND P0, PT, R6, 0x7f800000, PT ;  /* 0x7f8000000600780c */ /* 0x000fc80003f04070 */
[----:B------:R-:W-:-:S09]  /*9050*/  SEL R0, R0, 0x7c, P0 ;  /* 0x0000007c00007807 */ /* 0x000fd20000000000 */
.L_x_13577:
[----:B------:R-:W-:Y:S05]  /*9060*/  BSYNC.RECONVERGENT B0 ;  /* 0x0000000000007941 */ /* 0x000fea0003800200 */
.L_x_13575:
[----:B------:R-:W-:-:S04]  /*9070*/  SHF.R.U32.HI R5, RZ, 0x18, R5 ;  /* 0x00000018ff057819 */ /* 0x000fc80000011605 */
[----:B------:R-:W-:-:S05]  /*9080*/  LOP3.LUT R5, R0, 0x80, R5, 0xf8, !PT ;  /* 0x0000008000057812 */ /* 0x000fca00078ef805 */
[----:B------:R0:W-:Y:S01]  /*9090*/  STG.E.U8 desc[UR36][R2.64], R5 ;  /* 0x0000000502007986 */ /* 0x0001e2000c101124 */
[----:B------:R-:W-:Y:S05]  /*90a0*/  BRA `(.L_x_13548) ;  /* 0x00000000000c7947 */ /* 0x000fea0003800000 */
.L_x_13569:
[----:B------:R-:W0:Y:S02]  /*90b0*/  I2F.S64 R0, R4 ;  /* 0x0000000400007312 */ /* 0x000e240000301400 */
[----:B0-----:R-:W-:-:S05]  /*90c0*/  F2FP.BF16.F32.PACK_AB R0, RZ, R0 ;  /* 0x00000000ff00723e */ /* 0x001fca00000010ff */
[----:B------:R0:W-:Y:S02]  /*90d0*/  STG.E.U16 desc[UR36][R2.64], R0 ;  /* 0x0000000002007986 */ /* 0x0001e4000c101524 */
.L_x_13548:
[----:B------:R-:W-:-:S07]  /*90e0*/  IADD3 R17, PT, PT, R17, 0x80, RZ ;  /* 0x0000008011117810 */ /* 0x000fce0007ffe0ff */
.L_x_13508:
[----:B------:R-:W-:Y:S05]  /*90f0*/  BSYNC.RECONVERGENT B6 ;  /* 0x0000000000067941 */ /* 0x000fea0003800200 */
.L_x_13507:
        /* <DEDUP_REMOVED lines=306> */
.L_x_13578:
        /* <DEDUP_REMOVED lines=19> */
.L_x_13582:
[----:B--2---:R3:W5:Y:S01]  /*a550*/  LDG.E.U8 R2, desc[UR36][R4.64] ;  /* 0x0000002404027981 */ /* 0x004762000c1e1100 */
[----:B------:R-:W-:Y:S01]  /*a560*/  IMAD.MOV.U32 R3, RZ, RZ, RZ ;  /* 0x000000ffff037224 */ /* 0x000fe200078e00ff */
[----:B------:R-:W-:Y:S06]  /*a570*/  BRA `(.L_x_13584) ;  /* 0x0000000c00407947 */ /* 0x000fec0003800000 */
.L_x_13581:
        /* <DEDUP_REMOVED lines=8> */
.L_x_13586:
[----:B--2---:R-:W2:Y:S02]  /*a600*/  LDG.E R2, desc[UR36][R4.64] ;  /* 0x0000002404027981 */ /* 0x004ea4000c1e1900 */
[----:B--2---:R-:W-:Y:S01]  /*a610*/  SHF.R.S32.HI R3, RZ, 0x1f, R2 ;  /* 0x0000001fff037819 */ /* 0x004fe20000011402 */
[----:B------:R-:W-:Y:S06]  /*a620*/  BRA `(.L_x_13584) ;  /* 0x0000000c00147947 */ /* 0x000fec0003800000 */
.L_x_13585:
[----:B--2---:R-:W2:Y:S02]  /*a630*/  LDG.E.S16 R2, desc[UR36][R4.64] ;  /* 0x0000002404027981 */ /* 0x004ea4000c1e1700 */
[----:B--2---:R-:W-:Y:S01]  /*a640*/  SHF.R.S32.HI R3, RZ, 0x1f, R2 ;  /* 0x0000001fff037819 */ /* 0x004fe20000011402 */
[----:B------:R-:W-:Y:S06]  /*a650*/  BRA `(.L_x_13584) ;  /* 0x0000000c00087947 */ /* 0x000fec0003800000 */
.L_x_13580:
        /* <DEDUP_REMOVED lines=9> */
.L_x_13588:
[----:B------:R-:W2:Y:S02]  /*a6f0*/  LDG.E.U16 R4, desc[UR36][R4.64] ;  /* 0x0000002404047981 */ /* 0x000ea4000c1e1500 */
[----:B--2---:R-:W-:-:S06]  /*a700*/  HADD2.F32 R2, -RZ, R4.H0_H0 ;  /* 0x20000004ff027230 */ /* 0x004fcc0000004100 */
[----:B------:R-:W3:Y:S02]  /*a710*/  F2I.S64.TRUNC R2, R2 ;  /* 0x0000000200027311 */ /* 0x000ee4000020d900 */
[----:B---3--:R-:W-:Y:S05]  /*a720*/  BRA `(.L_x_13584) ;  /* 0x0000000800d47947 */ /* 0x008fea0003800000 */
.L_x_13587:
        /* <DEDUP_REMOVED lines=9> */
.L_x_13590:
[----:B------:R-:W2:Y:S02]  /*a7c0*/  LDG.E.U16 R4, desc[UR36][R4.64] ;  /* 0x0000002404047981 */ /* 0x000ea4000c1e1500 */
[----:B--2---:R-:W-:-:S06]  /*a7d0*/  HADD2.F32 R2, -RZ, R4.H0_H0 ;  /* 0x20000004ff027230 */ /* 0x004fcc0000004100 */
[----:B------:R-:W3:Y:S02]  /*a7e0*/  F2I.S64.TRUNC R2, R2 ;  /* 0x0000000200027311 */ /* 0x000ee4000020d900 */
[----:B---3--:R-:W-:Y:S05]  /*a7f0*/  BRA `(.L_x_13584) ;  /* 0x0000000800a07947 */ /* 0x008fea0003800000 */
.L_x_13589:
[----:B--2---:R-:W2:Y:S02]  /*a800*/  LDG.E.64 R2, desc[UR36][R4.64] ;  /* 0x0000002404027981 */ /* 0x004ea4000c1e1b00 */
[----:B--2---:R-:W3:Y:S02]  /*a810*/  F2I.S64.F64.TRUNC R2, R2 ;  /* 0x0000000200027311 */ /* 0x004ee4000030d900 */
[----:B---3--:R-:W-:Y:S05]  /*a820*/  BRA `(.L_x_13584) ;  /* 0x0000000800947947 */ /* 0x008fea0003800000 */
.L_x_13579:
        /* <DEDUP_REMOVED lines=13> */
.L_x_13593:
[----:B--2---:R-:W2:Y:S02]  /*a900*/  LDG.E.64 R2, desc[UR36][R4.64] ;  /* 0x0000002404027981 */ /* 0x004ea4000c1e1b00 */
[----:B--2---:R-:W3:Y:S02]  /*a910*/  F2I.S64.F64.TRUNC R2, R2 ;  /* 0x0000000200027311 */ /* 0x004ee4000030d900 */
[----:B---3--:R-:W-:Y:S05]  /*a920*/  BRA `(.L_x_13584) ;  /* 0x0000000800547947 */ /* 0x008fea0003800000 */
.L_x_13592:
        /* <DEDUP_REMOVED lines=26> */
.L_x_13595:
        /* <DEDUP_REMOVED lines=13> */
.L_x_13594:
[----:B--2---:R-:W2:Y:S02]  /*aba0*/  LDG.E.U16 R2, desc[UR36][R4.64] ;  /* 0x0000002404027981 */ /* 0x004ea4000c1e1500 */
[----:B--2---:R-:W-:-:S06]  /*abb0*/  SHF.L.U32 R2, R2, 0x10, RZ ;  /* 0x0000001002027819 */ /* 0x004fcc00000006ff */
[----:B------:R-:W3:Y:S02]  /*abc0*/  F2I.S64.TRUNC R2, R2 ;  /* 0x0000000200027311 */ /* 0x000ee4000020d900 */
[----:B---3--:R-:W-:Y:S05]  /*abd0*/  BRA `(.L_x_13584) ;  /* 0x0000000400a87947 */ /* 0x008fea0003800000 */
.L_x_13591:
        /* <DEDUP_REMOVED lines=11> */
.L_x_13598:
        /* <DEDUP_REMOVED lines=21> */
.L_x_13602:
[----:B------:R-:W-:Y:S05]  /*ade0*/  BSYNC.RECONVERGENT B1 ;  /* 0x0000000000017941 */ /* 0x000fea0003800200 */
.L_x_13601:
[----:B------:R-:W-:Y:S02]  /*adf0*/  SHF.L.U32 R0, R0, 0x14, RZ ;  /* 0x0000001400007819 */ /* 0x000fe400000006ff */
[----:B------:R-:W-:-:S04]  /*ae00*/  LEA R2, R2, 0x3b800000, 0x17 ;  /* 0x3b80000002027811 */ /* 0x000fc800078eb8ff */
[----:B------:R-:W-:-:S07]  /*ae10*/  LOP3.LUT R2, R2, R0, R7, 0xfe, !PT ;  /* 0x0000000002027212 */ /* 0x000fce00078efe07 */
.L_x_13600:
[----:B------:R-:W-:Y:S05]  /*ae20*/  BSYNC.RECONVERGENT B0 ;  /* 0x0000000000007941 */ /* 0x000fea0003800200 */
.L_x_13599:
[----:B------:R-:W1:Y:S02]  /*ae30*/  F2I.S64.TRUNC R2, R2 ;  /* 0x0000000200027311 */ /* 0x000e64000020d900 */
[----:B-1----:R-:W-:Y:S05]  /*ae40*/  BRA `(.L_x_13584) ;  /* 0x00000004000c7947 */ /* 0x002fea0003800000 */
.L_x_13597:
        /* <DEDUP_REMOVED lines=21> */
.L_x_13606:
[----:B------:R-:W-:Y:S05]  /*afa0*/  BSYNC.RECONVERGENT B1 ;  /* 0x0000000000017941 */ /* 0x000fea0003800200 */
.L_x_13605:
[----:B------:R-:W-:Y:S01]  /*afb0*/  IMAD.SHL.U32 R0, R0, 0x200000, RZ ;  /* 0x0020000000007824 */ /* 0x000fe200078e00ff */
[----:B------:R-:W-:-:S04]  /*afc0*/  LEA R2, R2, 0x37800000, 0x17 ;  /* 0x3780000002027811 */ /* 0x000fc800078eb8ff */
[----:B------:R-:W-:-:S07]  /*afd0*/  LOP3.LUT R2, R2, R0, R7, 0xfe, !PT ;  /* 0x0000000002027212 */ /* 0x000fce00078efe07 */
.L_x_13604:
[----:B------:R-:W-:Y:S05]  /*afe0*/  BSYNC.RECONVERGENT B0 ;  /* 0x0000000000007941 */ /* 0x000fea0003800200 */
.L_x_13603:
[----:B------:R-:W0:Y:S02]  /*aff0*/  F2I.S64.TRUNC R2, R2 ;  /* 0x0000000200027311 */ /* 0x000e24000020d900 */
[----:B0-----:R-:W-:Y:S05]  /*b000*/  BRA `(.L_x_13584) ;  /* 0x00000000009c7947 */ /* 0x001fea0003800000 */
.L_x_13596:
        /* <DEDUP_REMOVED lines=14> */
.L_x_13610:
[----:B------:R-:W-:Y:S05]  /*b0f0*/  BSYNC.RECONVERGENT B0 ;  /* 0x0000000000007941 */ /* 0x000fea0003800200 */
.L_x_13609:
[----:B------:R-:W2:Y:S02]  /*b100*/  F2I.S64.TRUNC R2, R2 ;  /* 0x0000000200027311 */ /* 0x000ea4000020d900 */
[----:B--2---:R-:W-:Y:S05]  /*b110*/  BRA `(.L_x_13584) ;  /* 0x0000000000587947 */ /* 0x004fea0003800000 */
.L_x_13583:
        /* <DEDUP_REMOVED lines=16> */
.L_x_13611:
[----:B------:R-:W-:Y:S01]  /*b220*/  CS2R R2, SRZ ;  /* 0x0000000000027805 */ /* 0x000fe2000001ff00 */
[----:B------:R-:W-:Y:S06]  /*b230*/  BRA `(.L_x_13584) ;  /* 0x0000000000107947 */ /* 0x000fec0003800000 */
.L_x_13608:
[----:B--2---:R2:W5:Y:S01]  /*b240*/  LDG.E.64 R2, desc[UR36][R4.64] ;  /* 0x0000002404027981 */ /* 0x004562000c1e1b00 */
[----:B------:R-:W-:Y:S05]  /*b250*/  BRA `(.L_x_13584) ;  /* 0x0000000000087947 */ /* 0x000fea0003800000 */
.L_x_13607:
[----:B--2---:R1:W5:Y:S01]  /*b260*/  LDG.E R2, desc[UR36][R4.64] ;  /* 0x0000002404027981 */ /* 0x004362000c1e1900 */
[----:B------:R-:W-:-:S07]  /*b270*/  MOV R3, RZ ;  /* 0x000000ff00037202 */ /* 0x000fce0000000f00 */
.L_x_13584:
[----:B01234-:R-:W0:Y:S01]  /*b280*/  LDC.64 R4, c[0x0][0x598] ;  /* 0x00016600ff047b82 */ /* 0x01fe220000000a00 */
[----:B------:R-:W-:-:S04]  /*b290*/  UPRMT UR4, UR41, 0x9910, URZ ;  /* 0x0000991029047896 */ /* 0x000fc800080000ff */
[----:B------:R-:W-:Y:S01]  /*b2a0*/  UISETP.GT.AND UP0, UPT, UR4, 0x9, UPT ;  /* 0x000000090400788c */ /* 0x000fe2000bf04270 */
[----:B0-----:R-:W-:Y:S02]  /*b2b0*/  ISETP.GT.U32.AND P0, PT, R4, 0x3f, PT ;  /* 0x0000003f0400780c */ /* 0x001fe40003f04070 */
        /* <DEDUP_REMOVED lines=17> */
.L_x_13615:
[----:B------:R-:W-:Y:S01]  /*b3d0*/  STG.E.U8 desc[UR36][R16.64], R5 ;  /* 0x0000000510007986 */ /* 0x000fe2000c101124 */
[----:B------:R-:W-:Y:S05]  /*b3e0*/  EXIT ;  /* 0x000000000000794d */ /* 0x000fea0003800000 */
.L_x_13614:
        /* <DEDUP_REMOVED lines=8> */
.L_x_13618:
[----:B------:R-:W-:Y:S01]  /*b470*/  STG.E desc[UR36][R16.64], R5 ;  /* 0x0000000510007986 */ /* 0x000fe2000c101924 */
[----:B------:R-:W-:Y:S05]  /*b480*/  EXIT ;  /* 0x000000000000794d */ /* 0x000fea0003800000 */
.L_x_13617:
[----:B------:R-:W-:Y:S01]  /*b490*/  STG.E.U16 desc[UR36][R16.64], R5 ;  /* 0x0000000510007986 */ /* 0x000fe2000c101524 */
[----:B------:R-:W-:Y:S05]  /*b4a0*/  EXIT ;  /* 0x000000000000794d */ /* 0x000fea0003800000 */
.L_x_13613:
        /* <DEDUP_REMOVED lines=9> */
.L_x_13620:
[----:B------:R-:W0:Y:S02]  /*b540*/  I2F.S64 R0, R2 ;  /* 0x0000000200007312 */ /* 0x000e240000301400 */
[----:B0-----:R-:W-:-:S05]  /*b550*/  F2FP.F16.F32.PACK_AB R0, RZ, R0 ;  /* 0x00000000ff00723e */ /* 0x001fca00000000ff */
[----:B------:R-:W-:Y:S01]  /*b560*/  STG.E.U16 desc[UR36][R16.64], R0 ;  /* 0x0000000010007986 */ /* 0x000fe2000c101524 */
[----:B------:R-:W-:Y:S05]  /*b570*/  EXIT ;  /* 0x000000000000794d */ /* 0x000fea0003800000 */
.L_x_13619:
        /* <DEDUP_REMOVED lines=10> */
.L_x_13622:
[----:B------:R-:W0:Y:S02]  /*b620*/  I2F.S64 R2, R2 ;  /* 0x0000000200027312 */ /* 0x000e240000301400 */
[----:B0-----:R-:W-:-:S04]  /*b630*/  F2FP.F16.F32.PACK_AB R3, RZ, R2 ;  /* 0x00000002ff03723e */ /* 0x001fc800000000ff */
[----:B------:R-:W-:-:S05]  /*b640*/  PRMT R3, R3, 0x5410, RZ ;  /* 0x0000541003037816 */ /* 0x000fca00000000ff */
[----:B------:R-:W-:Y:S01]  /*b650*/  STG.E desc[UR36][R16.64], R3 ;  /* 0x0000000310007986 */ /* 0x000fe2000c101924 */
[----:B------:R-:W-:Y:S05]  /*b660*/  EXIT ;  /* 0x000000000000794d */ /* 0x000fea0003800000 */
.L_x_13621:
[----:B------:R-:W0:Y:S02]  /*b670*/  I2F.F64.S64 R2, R2 ;  /* 0x0000000200027312 */ /* 0x000e240000301c00 */
[----:B0-----:R-:W-:Y:S01]  /*b680*/  STG.E.64 desc[UR36][R16.64], R2 ;  /* 0x0000000210007986 */ /* 0x001fe2000c101b24 */
[----:B------:R-:W-:Y:S05]  /*b690*/  EXIT ;  /* 0x000000000000794d */ /* 0x000fea0003800000 */
.L_x_13612:
        /* <DEDUP_REMOVED lines=12> */
.L_x_13626:
        /* <DEDUP_REMOVED lines=17> */
.L_x_13629:
[----:B------:R-:W-:-:S04]  /*b870*/  SHF.R.U32.HI R3, RZ, 0x18, R3 ;  /* 0x00000018ff037819 */ /* 0x000fc80000011603 */
[----:B------:R-:W-:-:S04]  /*b880*/  LOP3.LUT R0, R0, 0x80, R3, 0xf8, !PT ;  /* 0x0000008000007812 */ /* 0x000fc800078ef803 */
[----:B------:R-:W-:-:S07]  /*b890*/  PRMT R8, R0, 0x7610, R8 ;  /* 0x0000761000087816 */ /* 0x000fce0000000008 */
.L_x_13628:
[----:B------:R-:W-:Y:S05]  /*b8a0*/  BSYNC.RECONVERGENT B0 ;  /* 0x0000000000007941 */ /* 0x000fea0003800200 */
.L_x_13627:
[----:B------:R-:W-:Y:S01]  /*b8b0*/  STG.E.U8 desc[UR36][R16.64], R8 ;  /* 0x0000000810007986 */ /* 0x000fe2000c101124 */
[----:B------:R-:W-:Y:S05]  /*b8c0*/  EXIT ;  /* 0x000000000000794d */ /* 0x000fea0003800000 */
.L_x_13625:
        /* <DEDUP_REMOVED lines=17> */
.L_x_13632:
[----:B------:R-:W-:-:S04]  /*b9e0*/  SHF.R.U32.HI R3, RZ, 0x18, R3 ;  /* 0x00000018ff037819 */ /* 0x000fc80000011603 */
[----:B------:R-:W-:-:S04]  /*b9f0*/  LOP3.LUT R0, R0, 0x80, R3, 0xf8, !PT ;  /* 0x0000008000007812 */ /* 0x000fc800078ef803 */
[----:B------:R-:W-:-:S07]  /*ba00*/  PRMT R8, R0, 0x7610, R8 ;  /* 0x0000761000087816 */ /* 0x000fce0000000008 */
.L_x_13631:
[----:B------:R-:W-:Y:S05]  /*ba10*/  BSYNC.RECONVERGENT B0 ;  /* 0x0000000000007941 */ /* 0x000fea0003800200 */
.L_x_13630:
[----:B------:R-:W-:Y:S01]  /*ba20*/  STG.E.U8 desc[UR36][R16.64], R8 ;  /* 0x0000000810007986 */ /* 0x000fe2000c101124 */
[----:B------:R-:W-:Y:S05]  /*ba30*/  EXIT ;  /* 0x000000000000794d */ /* 0x000fea0003800000 */
.L_x_13624:
        /* <DEDUP_REMOVED lines=23> */
.L_x_13634:
[----:B------:R-:W-:Y:S01]  /*bbb0*/  STG.E.64 desc[UR36][R16.64], R2 ;  /* 0x0000000210007986 */ /* 0x000fe2000c101b24 */
[----:B------:R-:W-:Y:S05]  /*bbc0*/  EXIT ;  /* 0x000000000000794d */ /* 0x000fea0003800000 */
.L_x_13633:
[----:B------:R-:W-:Y:S01]  /*bbd0*/  STG.E desc[UR36][R16.64], R5 ;  /* 0x0000000510007986 */ /* 0x000fe2000c101924 */
[----:B------:R-:W-:Y:S05]  /*bbe0*/  EXIT ;  /* 0x000000000000794d */ /* 0x000fea0003800000 */
.L_x_13623:
        /* <DEDUP_REMOVED lines=11> */
.L_x_13636:
[----:B------:R-:W-:Y:S01]  /*bca0*/  CS2R R6, SRZ ;  /* 0x0000000000067805 */ /* 0x000fe2000001ff00 */
[----:B------:R-:W0:Y:S04]  /*bcb0*/  I2F.F64.S64 R4, R2 ;  /* 0x0000000200047312 */ /* 0x000e280000301c00 */
[----:B0-----:R-:W-:Y:S01]  /*bcc0*/  STG.E.128 desc[UR36][R16.64], R4 ;  /* 0x0000000410007986 */ /* 0x001fe2000c101d24 */
[----:B------:R-:W-:Y:S05]  /*bcd0*/  EXIT ;  /* 0x000000000000794d */ /* 0x000fea0003800000 */
.L_x_13635:
[----:B------:R-:W-:-:S09]  /*bce0*/  UISETP.NE.AND UP0, UPT, UR4, 0xf, UPT ;  /* 0x0000000f0400788c */ /* 0x000fd2000bf05270 */
[----:B------:R-:W-:Y:S05]  /*bcf0*/  BRA.U !UP0, `(.L_x_13637) ;  /* 0x0000000108e87547 */ /* 0x000fea000b800000 */
[----:B------:R-:W-:-:S09]  /*bd00*/  UISETP.NE.AND UP0, UPT, UR4, 0x17, UPT ;  /* 0x000000170400788c */ /* 0x000fd2000bf05270 */
[----:B------:R-:W-:Y:S05]  /*bd10*/  BRA.U !UP0, `(.L_x_13638) ;  /* 0x0000000108907547 */ /* 0x000fea000b800000 */
[----:B------:R-:W-:-:S09]  /*bd20*/  UISETP.NE.AND UP0, UPT, UR4, 0x18, UPT ;  /* 0x000000180400788c */ /* 0x000fd2000bf05270 */
[----:B------:R-:W-:Y:S05]  /*bd30*/  BRA.U !UP0, `(.L_x_13639) ;  /* 0x0000000108447547 */ /* 0x000fea000b800000 */
.L_x_13616:
        /* <DEDUP_REMOVED lines=16> */
.L_x_13640:
[----:B------:R-:W-:Y:S05]  /*be40*/  EXIT ;  /* 0x000000000000794d */ /* 0x000fea0003800000 */
.L_x_13639:
        /* <DEDUP_REMOVED lines=13> */
.L_x_13642:
[----:B------:R-:W-:Y:S05]  /*bf20*/  BSYNC.RECONVERGENT B0 ;  /* 0x0000000000007941 */ /* 0x000fea0003800200 */
.L_x_13641:
[----:B------:R-:W-:-:S05]  /*bf30*/  LOP3.LUT R5, R0, 0x80, R5, 0xf8, !PT ;  /* 0x0000008000057812 */ /* 0x000fca00078ef805 */
[----:B------:R-:W-:Y:S01]  /*bf40*/  STG.E.U8 desc[UR36][R16.64], R5 ;  /* 0x0000000510007986 */ /* 0x000fe2000c101124 */
[----:B------:R-:W-:Y:S05]  /*bf50*/  EXIT ;  /* 0x000000000000794d */ /* 0x000fea0003800000 */
.L_x_13638:
        /* <DEDUP_REMOVED lines=12> */
.L_x_13644:
[----:B------:R-:W-:Y:S01]  /*c020*/  IMAD.MOV.U32 R0, RZ, RZ, 0x7f ;  /* 0x0000007fff007424 */ /* 0x000fe200078e00ff */
[----:B------:R-:W-:-:S04]  /*c030*/  ISETP.GT.U32.AND P0, PT, R4, 0x7f800000, PT ;  /* 0x7f8000000400780c */ /* 0x000fc80003f04070 */
[----:B------:R-:W-:-:S09]  /*c040*/  SEL R0, R0, 0x7c, P0 ;  /* 0x0000007c00007807 */ /* 0x000fd20000000000 */
.L_x_13645:
[----:B------:R-:W-:Y:S05]  /*c050*/  BSYNC.RECONVERGENT B0 ;  /* 0x0000000000007941 */ /* 0x000fea0003800200 */
.L_x_13643:
[----:B------:R-:W-:-:S04]  /*c060*/  SHF.R.U32.HI R3, RZ, 0x18, R3 ;  /* 0x00000018ff037819 */ /* 0x000fc80000011603 */
[----:B------:R-:W-:-:S05]  /*c070*/  LOP3.LUT R3, R0, 0x80, R3, 0xf8, !PT ;  /* 0x0000008000037812 */ /* 0x000fca00078ef803 */
[----:B------:R-:W-:Y:S01]  /*c080*/  STG.E.U8 desc[UR36][R16.64], R3 ;  /* 0x0000000310007986 */ /* 0x000fe2000c101124 */
[----:B------:R-:W-:Y:S05]  /*c090*/  EXIT ;  /* 0x000000000000794d */ /* 0x000fea0003800000 */
.L_x_13637:
[----:B------:R-:W0:Y:S02]  /*c0a0*/  I2F.S64 R0, R2 ;  /* 0x0000000200007312 */ /* 0x000e240000301400 */
[----:B0-----:R-:W-:-:S05]  /*c0b0*/  F2FP.BF16.F32.PACK_AB R0, RZ, R0 ;  /* 0x00000000ff00723e */ /* 0x001fca00000010ff */
[----:B------:R-:W-:Y:S01]  /*c0c0*/  STG.E.U16 desc[UR36][R16.64], R0 ;  /* 0x0000000010007986 */ /* 0x000fe2000c101524 */
[----:B------:R-:W-:Y:S05]  /*c0d0*/  EXIT ;  /* 0x000000000000794d */ /* 0x000fea0003800000 */
.L_x_13646:
        /* <DEDUP_REMOVED lines=10> */
.L_x_20897:


//--------------------- .text._ZN2at6native27unrolled_elementwise_kernelINS0_13BUnaryFunctorIlllZZZNS0_18lshift_kernel_cudaERNS_18TensorIteratorBaseEENKUlvE_clEvENKUlvE2_clEvEUlllE_EESt5arrayIPcLm2EELi4E23TrivialOffsetCalculatorILi1EjESD_NS0_6memory12LoadWithCastILi1EEENSE_13StoreWithCastILi1EEEEEviT_T0_T2_T3_T4_T5_ --------------------------
	.section	.text._ZN2at6native27unrolled_elementwise_kernelINS0_13BUnaryFunctorIlllZZZNS0_18lshift_kernel_cudaERNS_18TensorIteratorBaseEENKUlvE_clEvENKUlvE2_clEvEUlllE_EESt5arrayIPcLm2EELi4E23TrivialOffsetCalculatorILi1EjESD_NS0_6memory12LoadWithCastILi1EEENSE_13StoreWithCastILi1EEEEEviT_T0_T2_T3_T4_T5_,"ax",@progbits
	.align	128
        .global         _ZN2at6native27unrolled_elementwise_kernelINS0_13BUnaryFunctorIlllZZZNS0_18lshift_kernel_cudaERNS_18TensorIteratorBaseEENKUlvE_clEvENKUlvE2_clEvEUlllE_EESt5arrayIPcLm2EELi4E23TrivialOffsetCalculatorILi1EjESD_NS0_6memory12LoadWithCastILi1EEENSE_13StoreWithCastILi1EEEEEviT_T0_T2_T3_T4_T5_
        .type           _ZN2at6native27unrolled_elementwise_kernelINS0_13BUnaryFunctorIlllZZZNS0_18lshift_kernel_cudaERNS_18TensorIteratorBaseEENKUlvE_clEvENKUlvE2_clEvEUlllE_EESt5arrayIPcLm2EELi4E23TrivialOffsetCalculatorILi1EjESD_NS0_6memory12LoadWithCastILi1EEENSE_13StoreWithCastILi1EEEEEviT_T0_T2_T3_T4_T5_,@function
        .size           _ZN2at6native27unrolled_elementwise_kernelINS0_13BUnaryFunctorIlllZZZNS0_18lshift_kernel_cudaERNS_18TensorIteratorBaseEENKUlvE_clEvENKUlvE2_clEvEUlllE_EESt5arrayIPcLm2EELi4E23TrivialOffsetCalculatorILi1EjESD_NS0_6memory12LoadWithCastILi1EEENSE_13StoreWithCastILi1EEEEEviT_T0_T2_T3_T4_T5_,(.L_x_20898 - _ZN2at6native27unrolled_elementwise_kernelINS0_13BUnaryFunctorIlllZZZNS0_18lshift_kernel_cudaERNS_18TensorIteratorBaseEENKUlvE_clEvENKUlvE2_clEvEUlllE_EESt5arrayIPcLm2EELi4E23TrivialOffsetCalculatorILi1EjESD_NS0_6memory12LoadWithCastILi1EEENSE_13StoreWithCastILi1EEEEEviT_T0_T2_T3_T4_T5_)
        .other          _ZN2at6native27unrolled_elementwise_kernelINS0_13BUnaryFunctorIlllZZZNS0_18lshift_kernel_cudaERNS_18TensorIteratorBaseEENKUlvE_clEvENKUlvE2_clEvEUlllE_EESt5arrayIPcLm2EELi4E23TrivialOffsetCalculatorILi1EjESD_NS0_6memory12LoadWithCastILi1EEENSE_13StoreWithCastILi1EEEEEviT_T0_T2_T3_T4_T5_,@"STO_CUDA_ENTRY STV_DEFAULT"
_ZN2at6native27unrolled_elementwise_kernelINS0_13BUnaryFunctorIlllZZZNS0_18lshift_kernel_cudaERNS_18TensorIteratorBaseEENKUlvE_clEvENKUlvE2_clEvEUlllE_EESt5arrayIPcLm2EELi4E23TrivialOffsetCalculatorILi1EjESD_NS0_6memory12LoadWithCastILi1EEENSE_13StoreWithCastILi1EEEEEviT_T0_T2_T3_T4_T5_:
.text._ZN2at6native27unrolled_elementwise_kernelINS0_13BUnaryFunctorIlllZZZNS0_18lshift_kernel_cudaERNS_18TensorIteratorBaseEENKUlvE_clEvENKUlvE2_clEvEUlllE_EESt5arrayIPcLm2EELi4E23TrivialOffsetCalculatorILi1EjESD_NS0_6memory12LoadWithCastILi1EEENSE_13StoreWithCastILi1EEEEEviT_T0_T2_T3_T4_T5_:
        /* <DEDUP_REMOVED lines=32> */
.L_x_13652:
[----:B------:R1:W5:Y:S01]  /*0200*/  LDG.E.U8 R28, desc[UR36][R4.64] ;  /* 0x00000024041c7981 */ /* 0x000362000c1e1100 */
[----:B------:R-:W-:Y:S01]  /*0210*/  IMAD.MOV.U32 R29, RZ, RZ, RZ ;  /* 0x000000ffff1d7224 */ /* 0x000fe200078e00ff */
[----:B------:R-:W-:Y:S06]  /*0220*/  BRA `(.L_x_13654) ;  /* 0x0000000c00447947 */ /* 0x000fec0003800000 */
.L_x_13651:
        /* <DEDUP_REMOVED lines=8> */
.L_x_13656:
[----:B------:R-:W2:Y:S02]  /*02b0*/  LDG.E R28, desc[UR36][R4.64] ;  /* 0x00000024041c7981 */ /* 0x000ea4000c1e1900 */
[----:B--2---:R-:W-:Y:S01]  /*02c0*/  SHF.R.S32.HI R29, RZ, 0x1f, R28 ;  /* 0x0000001fff1d7819 */ /* 0x004fe2000001141c */
[----:B------:R-:W-:Y:S06]  /*02d0*/  BRA `(.L_x_13654) ;  /* 0x0000000c00187947 */ /* 0x000fec0003800000 */
.L_x_13655:
[----:B------:R-:W2:Y:S02]  /*02e0*/  LDG.E.S16 R28, desc[UR36][R4.64] ;  /* 0x00000024041c7981 */ /* 0x000ea4000c1e1700 */
[----:B--2---:R-:W-:Y:S01]  /*02f0*/  SHF.R.S32.HI R29, RZ, 0x1f, R28 ;  /* 0x0000001fff1d7819 */ /* 0x004fe2000001141c */
[----:B------:R-:W-:Y:S06]  /*0300*/  BRA `(.L_x_13654) ;  /* 0x0000000c000c7947 */ /* 0x000fec0003800000 */
.L_x_13650:
        /* <DEDUP_REMOVED lines=9> */
.L_x_13658:
[----:B------:R-:W2:Y:S02]  /*03a0*/  LDG.E.U16 R4, desc[UR36][R4.64] ;  /* 0x0000002404047981 */ /* 0x000ea4000c1e1500 */
[----:B--2---:R-:W-:-:S06]  /*03b0*/  HADD2.F32 R28, -RZ, R4.H0_H0 ;  /* 0x20000004ff1c7230 */ /* 0x004fcc0000004100 */
[----:B------:R-:W2:Y:S02]  /*03c0*/  F2I.S64.TRUNC R28, R28 ;  /* 0x0000001c001c7311 */ /* 0x000ea4000020d900 */
[----:B--2---:R-:W-:Y:S05]  /*03d0*/  BRA `(.L_x_13654) ;  /* 0x0000000800d87947 */ /* 0x004fea0003800000 */
.L_x_13657:
        /* <DEDUP_REMOVED lines=9> */
.L_x_13660:
[----:B------:R-:W2:Y:S02]  /*0470*/  LDG.E.U16 R4, desc[UR36][R4.64] ;  /* 0x0000002404047981 */ /* 0x000ea4000c1e1500 */
[----:B--2---:R-:W-:-:S06]  /*0480*/  HADD2.F32 R28, -RZ, R4.H0_H0 ;  /* 0x20000004ff1c7230 */ /* 0x004fcc0000004100 */
[----:B------:R-:W2:Y:S02]  /*0490*/  F2I.S64.TRUNC R28, R28 ;  /* 0x0000001c001c7311 */ /* 0x000ea4000020d900 */
[----:B--2---:R-:W-:Y:S05]  /*04a0*/  BRA `(.L_x_13654) ;  /* 0x0000000800a47947 */ /* 0x004fea0003800000 */
.L_x_13659:
[----:B------:R-:W2:Y:S02]  /*04b0*/  LDG.E.64 R4, desc[UR36][R4.64] ;  /* 0x0000002404047981 */ /* 0x000ea4000c1e1b00 */
[----:B--2---:R2:W3:Y:S02]  /*04c0*/  F2I.S64.F64.TRUNC R28, R4 ;  /* 0x00000004001c7311 */ /* 0x0044e4000030d900 */
[----:B--23--:R-:W-:Y:S05]  /*04d0*/  BRA `(.L_x_13654) ;  /* 0x0000000800987947 */ /* 0x00cfea0003800000 */
.L_x_13649:
        /* <DEDUP_REMOVED lines=13> */
.L_x_13663:
[----:B------:R-:W2:Y:S02]  /*05b0*/  LDG.E.64 R4, desc[UR36][R4.64] ;  /* 0x0000002404047981 */ /* 0x000ea4000c1e1b00 */
[----:B--2---:R2:W3:Y:S02]  /*05c0*/  F2I.S64.F64.TRUNC R28, R4 ;  /* 0x00000004001c7311 */ /* 0x0044e4000030d900 */
[----:B--23--:R-:W-:Y:S05]  /*05d0*/  BRA `(.L_x_13654) ;  /* 0x0000000800587947 */ /* 0x00cfea0003800000 */
.L_x_13662:
        /* <DEDUP_REMOVED lines=26> */
.L_x_13665:
        /* <DEDUP_REMOVED lines=14> */
.L_x_13664:
[----:B------:R-:W2:Y:S02]  /*0860*/  LDG.E.U16 R28, desc[UR36][R4.64] ;  /* 0x00000024041c7981 */ /* 0x000ea4000c1e1500 */
[----:B--2---:R-:W-:-:S06]  /*0870*/  IMAD.U32 R28, R28, 0x10000, RZ ;  /* 0x000100001c1c7824 */ /* 0x004fcc00078e00ff */
[----:B------:R-:W2:Y:S02]  /*0880*/  F2I.S64.TRUNC R28, R28 ;  /* 0x0000001c001c7311 */ /* 0x000ea4000020d900 */
[----:B--2---:R-:W-:Y:S05]  /*0890*/  BRA `(.L_x_13654) ;  /* 0x0000000400a87947 */ /* 0x004fea0003800000 */
.L_x_13661:
        /* <DEDUP_REMOVED lines=11> */
.L_x_13668:
        /* <DEDUP_REMOVED lines=21> */
.L_x_13672:
[----:B------:R-:W-:Y:S05]  /*0aa0*/  BSYNC.RECONVERGENT B1 ;  /* 0x0000000000017941 */ /* 0x000fea0003800200 */
.L_x_13671:
[----:B------:R-:W-:Y:S01]  /*0ab0*/  IMAD.SHL.U32 R0, R0, 0x100000, RZ ;  /* 0x0010000000007824 */ /* 0x000fe200078e00ff */
[----:B------:R-:W-:-:S04]  /*0ac0*/  LEA R3, R3, 0x3b800000, 0x17 ;  /* 0x3b80000003037811 */ /* 0x000fc800078eb8ff */
[----:B------:R-:W-:-:S07]  /*0ad0*/  LOP3.LUT R28, R3, R0, R7, 0xfe, !PT ;  /* 0x00000000031c7212 */ /* 0x000fce00078efe07 */
.L_x_13670:
[----:B------:R-:W-:Y:S05]  /*0ae0*/  BSYNC.RECONVERGENT B0 ;  /* 0x0000000000007941 */ /* 0x000fea0003800200 */
.L_x_13669:
[----:B------:R-:W4:Y:S02]  /*0af0*/  F2I.S64.TRUNC R28, R28 ;  /* 0x0000001c001c7311 */ /* 0x000f24000020d900 */
[----:B----4-:R-:W-:Y:S05]  /*0b00*/  BRA `(.L_x_13654) ;  /* 0x00000004000c7947 */ /* 0x010fea0003800000 */
.L_x_13667:
        /* <DEDUP_REMOVED lines=21> */
.L_x_13676:
[----:B------:R-:W-:Y:S05]  /*0c60*/  BSYNC.RECONVERGENT B1 ;  /* 0x0000000000017941 */ /* 0x000fea0003800200 */
.L_x_13675:
[----:B------:R-:W-:Y:S01]  /*0c70*/  IMAD.SHL.U32 R0, R0, 0x200000, RZ ;  /* 0x0020000000007824 */ /* 0x000fe200078e00ff */
[----:B------:R-:W-:-:S04]  /*0c80*/  LEA R3, R3, 0x37800000, 0x17 ;  /* 0x3780000003037811 */ /* 0x000fc800078eb8ff */
[----:B------:R-:W-:-:S07]  /*0c90*/  LOP3.LUT R28, R3, R0, R7, 0xfe, !PT ;  /* 0x00000000031c7212 */ /* 0x000fce00078efe07 */
.L_x_13674:
[----:B------:R-:W-:Y:S05]  /*0ca0*/  BSYNC.RECONVERGENT B0 ;  /* 0x0000000000007941 */ /* 0x000fea0003800200 */
.L_x_13673:
[----:B------:R-:W4:Y:S02]  /*0cb0*/  F2I.S64.TRUNC R28, R28 ;  /* 0x0000001c001c7311 */ /* 0x000f24000020d900 */
[----:B----4-:R-:W-:Y:S05]  /*0cc0*/  BRA `(.L_x_13654) ;  /* 0x00000000009c7947 */ /* 0x010fea0003800000 */
.L_x_13666:
[----:B------:R-:W-:-:S09]  /*0cd0*/  UISETP.NE.AND UP0, UPT, UR4, 0x1c, UPT ;  /* 0x0000001c0400788c */ /* 0x000fd2000bf05270 */
[----:B------:R-:W-:Y:S05]  /*0ce0*/  BRA.U !UP0, `(.L_x_13677) ;  /* 0x00000001088c7547 */ /* 0x000fea000b800000 */
[----:B------:R-:W-:-:S09]  /*0cf0*/  UISETP.NE.AND UP0, UPT, UR4, 0x1d, UPT ;  /* 0x0000001d0400788c */ /* 0x000fd2000bf05270 */
[----:B------:R-:W-:Y:S05]  /*0d00*/  BRA.U !UP0, `(.L_x_13678) ;  /* 0x00000001087c7547 */ /* 0x000fea000b800000 */
[----:B------:R-:W-:-:S09]  /*0d10*/  UISETP.NE.AND UP0, UPT, UR4, 0x2c, UPT ;  /* 0x0000002c0400788c */ /* 0x000fd2000bf05270 */
[----:B------:R-:W-:Y:S05]  /*0d20*/  BRA.U !UP0, `(.L_x_13679) ;  /* 0x0000000108487547 */ /* 0x000fea000b800000 */
.L_x_13653:
        /* <DEDUP_REMOVED lines=16> */
.L_x_13680:
[----:B------:R-:W-:Y:S01]  /*0e30*/  CS2R R28, SRZ ;  /* 0x00000000001c7805 */ /* 0x000fe2000001ff00 */
[----:B------:R-:W-:Y:S06]  /*0e40*/  BRA `(.L_x_13654) ;  /* 0x00000000003c7947 */ /* 0x000fec0003800000 */
.L_x_13679:
        /* <DEDUP_REMOVED lines=8> */
.L_x_13682:
[----:B------:R-:W-:Y:S05]  /*0ed0*/  BSYNC.RECONVERGENT B0 ;  /* 0x0000000000007941 */ /* 0x000fea0003800200 */
.L_x_13681:
[----:B------:R-:W2:Y:S02]  /*0ee0*/  F2I.S64.TRUNC R28, R28 ;  /* 0x0000001c001c7311 */ /* 0x000ea4000020d900 */
[----:B--2---:R-:W-:Y:S05]  /*0ef0*/  BRA `(.L_x_13654) ;  /* 0x0000000000107947 */ /* 0x004fea0003800000 */
.L_x_13678:
[----:B------:R2:W5:Y:S01]  /*0f00*/  LDG.E.64 R28, desc[UR36][R4.64] ;  /* 0x00000024041c7981 */ /* 0x000562000c1e1b00 */
[----:B------:R-:W-:Y:S05]  /*0f10*/  BRA `(.L_x_13654) ;  /* 0x0000000000087947 */ /* 0x000fea0003800000 */
.L_x_13677:
[----:B------:R3:W5:Y:S01]  /*0f20*/  LDG.E R28, desc[UR36][R4.64] ;  /* 0x00000024041c7981 */ /* 0x000762000c1e1900 */
[----:B------:R-:W-:-:S07]  /*0f30*/  IMAD.MOV.U32 R29, RZ, RZ, RZ ;  /* 0x000000ffff1d7224 */ /* 0x000fce00078e00ff */
.L_x_13654:
[----:B------:R-:W-:-:S07]  /*0f40*/  VIADD R17, R19, 0x80 ;  /* 0x0000008013117836 */ /* 0x000fce0000000000 */
.L_x_13648:
[----:B------:R-:W-:Y:S05]  /*0f50*/  BSYNC.RECONVERGENT B6 ;  /* 0x0000000000067941 */ /* 0x000fea0003800200 */
.L_x_13647:
        /* <DEDUP_REMOVED lines=24> */
.L_x_13688:
[----:B------:R4:W5:Y:S01]  /*10e0*/  LDG.E.U8 R26, desc[UR36][R4.64] ;  /* 0x00000024041a7981 */ /* 0x000962000c1e1100 */
[----:B------:R-:W-:Y:S01]  /*10f0*/  IMAD.MOV.U32 R27, RZ, RZ, RZ ;  /* 0x000000ffff1b7224 */ /* 0x000fe200078e00ff */
[----:B------:R-:W-:Y:S06]  /*1100*/  BRA `(.L_x_13690) ;  /* 0x0000000c00447947 */ /* 0x000fec0003800000 */
.L_x_13687:
        /* <DEDUP_REMOVED lines=8> */
.L_x_13692:
[----:B------:R-:W2:Y:S02]  /*1190*/  LDG.E R26, desc[UR36][R4.64] ;  /* 0x00000024041a7981 */ /* 0x000ea4000c1e1900 */
[----:B--2---:R-:W-:Y:S01]  /*11a0*/  SHF.R.S32.HI R27, RZ, 0x1f, R26 ;  /* 0x0000001fff1b7819 */ /* 0x004fe2000001141a */
[----:B------:R-:W-:Y:S06]  /*11b0*/  BRA `(.L_x_13690) ;  /* 0x0000000c00187947 */ /* 0x000fec0003800000 */
.L_x_13691:
[----:B------:R-:W2:Y:S02]  /*11c0*/  LDG.E.S16 R26, desc[UR36][R4.64] ;  /* 0x00000024041a7981 */ /* 0x000ea4000c1e1700 */
[----:B--2---:R-:W-:Y:S01]  /*11d0*/  SHF.R.S32.HI R27, RZ, 0x1f, R26 ;  /* 0x0000001fff1b7819 */ /* 0x004fe2000001141a */
[----:B------:R-:W-:Y:S06]  /*11e0*/  BRA `(.L_x_13690) ;  /* 0x0000000c000c7947 */ /* 0x000fec0003800000 */
.L_x_13686:
        /* <DEDUP_REMOVED lines=9> */
.L_x_13694:
[----:B------:R-:W2:Y:S02]  /*1280*/  LDG.E.U16 R4, desc[UR36][R4.64] ;  /* 0x0000002404047981 */ /* 0x000ea4000c1e1500 */
[----:B--2---:R-:W-:-:S06]  /*1290*/  HADD2.F32 R26, -RZ, R4.H0_H0 ;  /* 0x20000004ff1a7230 */ /* 0x004fcc0000004100 */
[----:B------:R-:W3:Y:S02]  /*12a0*/  F2I.S64.TRUNC R26, R26 ;  /* 0x0000001a001a7311 */ /* 0x000ee4000020d900 */
[----:B---3--:R-:W-:Y:S05]  /*12b0*/  BRA `(.L_x_13690) ;  /* 0x0000000800d87947 */ /* 0x008fea0003800000 */
.L_x_13693:
        /* <DEDUP_REMOVED lines=9> */
.L_x_13696:
[----:B------:R-:W2:Y:S02]  /*1350*/  LDG.E.U16 R4, desc[UR36][R4.64] ;  /* 0x0000002404047981 */ /* 0x000ea4000c1e1500 */
[----:B--2---:R-:W-:-:S06]  /*1360*/  HADD2.F32 R26, -RZ, R4.H0_H0 ;  /* 0x20000004ff1a7230 */ /* 0x004fcc0000004100 */
[----:B------:R-:W3:Y:S02]  /*1370*/  F2I.S64.TRUNC R26, R26 ;  /* 0x0000001a001a7311 */ /* 0x000ee4000020d900 */
[----:B---3--:R-:W-:Y:S05]  /*1380*/  BRA `(.L_x_13690) ;  /* 0x0000000800a47947 */ /* 0x008fea0003800000 */
.L_x_13695:
[----:B------:R-:W2:Y:S02]  /*1390*/  LDG.E.64 R4, desc[UR36][R4.64] ;  /* 0x0000002404047981 */ /* 0x000ea4000c1e1b00 */
[----:B--2---:R3:W4:Y:S02]  /*13a0*/  F2I.S64.F64.TRUNC R26, R4 ;  /* 0x00000004001a7311 */ /* 0x004724000030d900 */
[----:B---34-:R-:W-:Y:S05]  /*13b0*/  BRA `(.L_x_13690) ;  /* 0x0000000800987947 */ /* 0x018fea0003800000 */
.L_x_13685:
        /* <DEDUP_REMOVED lines=13> */
.L_x_13699:
[----:B------:R-:W2:Y:S02]  /*1490*/  LDG.E.64 R4, desc[UR36][R4.64] ;  /* 0x0000002404047981 */ /* 0x000ea4000c1e1b00 */
[----:B--2---:R0:W1:Y:S02]  /*14a0*/  F2I.S64.F64.TRUNC R26, R4 ;  /* 0x00000004001a7311 */ /* 0x004064000030d900 */
[----:B01----:R-:W-:Y:S05]  /*14b0*/  BRA `(.L_x_13690) ;  /* 0x0000000800587947 */ /* 0x003fea0003800000 */
.L_x_13698:
        /* <DEDUP_REMOVED lines=26> */
.L_x_13701:
        /* <DEDUP_REMOVED lines=14> */
.L_x_13700:
[----:B------:R-:W2:Y:S02]  /*1740*/  LDG.E.U16 R26, desc[UR36][R4.64] ;  /* 0x00000024041a7981 */ /* 0x000ea4000c1e1500 */
[----:B--2---:R-:W-:-:S06]  /*1750*/  IMAD.U32 R26, R26, 0x10000, RZ ;  /* 0x000100001a1a7824 */ /* 0x004fcc00078e00ff */
[----:B------:R-:W0:Y:S02]  /*1760*/  F2I.S64.TRUNC R26, R26 ;  /* 0x0000001a001a7311 */ /* 0x000e24000020d900 */
[----:B0-----:R-:W-:Y:S05]  /*1770*/  BRA `(.L_x_13690) ;  /* 0x0000000400a87947 */ /* 0x001fea0003800000 */
.L_x_13697:
        /* <DEDUP_REMOVED lines=11> */
.L_x_13704:
        /* <DEDUP_REMOVED lines=21> */
.L_x_13708:
[----:B------:R-:W-:Y:S05]  /*1980*/  BSYNC.RECONVERGENT B1 ;  /* 0x0000000000017941 */ /* 0x000fea0003800200 */
.L_x_13707:
[----:B------:R-:W-:Y:S01]  /*1990*/  IMAD.SHL.U32 R0, R0, 0x100000, RZ ;  /* 0x0010000000007824 */ /* 0x000fe200078e00ff */
[----:B------:R-:W-:-:S04]  /*19a0*/  LEA R3, R3, 0x3b800000, 0x17 ;  /* 0x3b80000003037811 */ /* 0x000fc800078eb8ff */
[----:B------:R-:W-:-:S07]  /*19b0*/  LOP3.LUT R26, R3, R0, R7, 0xfe, !PT ;  /* 0x00000000031a7212 */ /* 0x000fce00078efe07 */
.L_x_13706:
[----:B------:R-:W-:Y:S05]  /*19c0*/  BSYNC.RECONVERGENT B0 ;  /* 0x0000000000007941 */ /* 0x000fea0003800200 */
.L_x_13705:
[----:B------:R-:W2:Y:S02]  /*19d0*/  F2I.S64.TRUNC R26, R26 ;  /* 0x0000001a001a7311 */ /* 0x000ea4000020d900 */
[----:B--2---:R-:W-:Y:S05]  /*19e0*/  BRA `(.L_x_13690) ;  /* 0x00000004000c7947 */ /* 0x004fea0003800000 */
.L_x_13703:
        /* <DEDUP_REMOVED lines=21> */
.L_x_13712:
[----:B------:R-:W-:Y:S05]  /*1b40*/  BSYNC.RECONVERGENT B1 ;  /* 0x0000000000017941 */ /* 0x000fea0003800200 */
.L_x_13711:
[----:B------:R-:W-:Y:S01]  /*1b50*/  IMAD.SHL.U32 R0, R0, 0x200000, RZ ;  /* 0x0020000000007824 */ /* 0x000fe200078e00ff */
[----:B------:R-:W-:-:S04]  /*1b60*/  LEA R3, R3, 0x37800000, 0x17 ;  /* 0x3780000003037811 */ /* 0x000fc800078eb8ff */
[----:B------:R-:W-:-:S07]  /*1b70*/  LOP3.LUT R26, R3, R0, R7, 0xfe, !PT ;  /* 0x00000000031a7212 */ /* 0x000fce00078efe07 */
.L_x_13710:
[----:B------:R-:W-:Y:S05]  /*1b80*/  BSYNC.RECONVERGENT B0 ;  /* 0x0000000000007941 */ /* 0x000fea0003800200 */
.L_x_13709:
[----:B------:R-:W2:Y:S02]  /*1b90*/  F2I.S64.TRUNC R26, R26 ;  /* 0x0000001a001a7311 */ /* 0x000ea4000020d900 */
[----:B--2---:R-:W-:Y:S05]  /*1ba0*/  BRA `(.L_x_13690) ;  /* 0x00000000009c7947 */ /* 0x004fea0003800000 */
.L_x_13702:
        /* <DEDUP_REMOVED lines=14> */
.L_x_13716:
[----:B------:R-:W-:Y:S05]  /*1c90*/  BSYNC.RECONVERGENT B0 ;  /* 0x0000000000007941 */ /* 0x000fea0003800200 */
.L_x_13715:
[----:B------:R-:W2:Y:S02]  /*1ca0*/  F2I.S64.TRUNC R26, R26 ;  /* 0x0000001a001a7311 */ /* 0x000ea4000020d900 */
[----:B--2---:R-:W-:Y:S05]  /*1cb0*/  BRA `(.L_x_13690) ;  /* 0x0000000000587947 */ /* 0x004fea0003800000 */
.L_x_13689:
        /* <DEDUP_REMOVED lines=16> */
.L_x_13717:
[----:B------:R-:W-:Y:S01]  /*1dc0*/  CS2R R26, SRZ ;  /* 0x00000000001a7805 */ /* 0x000fe2000001ff00 */
[----:B------:R-:W-:Y:S06]  /*1dd0*/  BRA `(.L_x_13690) ;  /* 0x0000000000107947 */ /* 0x000fec0003800000 */
.L_x_13714:
[----:B------:R1:W5:Y:S01]  /*1de0*/  LDG.E.64 R26, desc[UR36][R4.64] ;  /* 0x00000024041a7981 */ /* 0x000362000c1e1b00 */
[----:B------:R-:W-:Y:S05]  /*1df0*/  BRA `(.L_x_13690) ;  /* 0x0000000000087947 */ /* 0x000fea0003800000 */
.L_x_13713:
[----:B------:R0:W5:Y:S01]  /*1e00*/  LDG.E R26, desc[UR36][R4.64] ;  /* 0x00000024041a7981 */ /* 0x000162000c1e1900 */
[----:B------:R-:W-:-:S07]  /*1e10*/  IMAD.MOV.U32 R27, RZ, RZ, RZ ;  /* 0x000000ffff1b7224 */ /* 0x000fce00078e00ff */
.L_x_13690:
[----:B------:R-:W-:-:S07]  /*1e20*/  VIADD R17, R17, 0x80 ;  /* 0x0000008011117836 */ /* 0x000fce0000000000 */
.L_x_13684:
[----:B------:R-:W-:Y:S05]  /*1e30*/  BSYNC.RECONVERGENT B6 ;  /* 0x0000000000067941 */ /* 0x000fea0003800200 */
.L_x_13683:
        /* <DEDUP_REMOVED lines=24> */
.L_x_13723:
[----:B------:R4:W5:Y:S01]  /*1fc0*/  LDG.E.U8 R24, desc[UR36][R4.64] ;  /* 0x0000002404187981 */ /* 0x000962000c1e1100 */
[----:B------:R-:W-:Y:S01]  /*1fd0*/  IMAD.MOV.U32 R25, RZ, RZ, RZ ;  /* 0x000000ffff197224 */ /* 0x000fe200078e00ff */
[----:B------:R-:W-:Y:S06]  /*1fe0*/  BRA `(.L_x_13725) ;  /* 0x0000000c00447947 */ /* 0x000fec0003800000 */
.L_x_13722:
        /* <DEDUP_REMOVED lines=8> */
.L_x_13727:
[----:B------:R-:W2:Y:S02]  /*2070*/  LDG.E R24, desc[UR36][R4.64] ;  /* 0x0000002404187981 */ /* 0x000ea4000c1e1900 */
[----:B--2---:R-:W-:Y:S01]  /*2080*/  SHF.R.S32.HI R25, RZ, 0x1f, R24 ;  /* 0x0000001fff197819 */ /* 0x004fe20000011418 */
[----:B------:R-:W-:Y:S06]  /*2090*/  BRA `(.L_x_13725) ;  /* 0x0000000c00187947 */ /* 0x000fec0003800000 */
.L_x_13726:
[----:B------:R-:W2:Y:S02]  /*20a0*/  LDG.E.S16 R24, desc[UR36][R4.64] ;  /* 0x0000002404187981 */ /* 0x000ea4000c1e1700 */
[----:B--2---:R-:W-:Y:S01]  /*20b0*/  SHF.R.S32.HI R25, RZ, 0x1f, R24 ;  /* 0x0000001fff197819 */ /* 0x004fe20000011418 */
[----:B------:R-:W-:Y:S06]  /*20c0*/  BRA `(.L_x_13725) ;  /* 0x0000000c000c7947 */ /* 0x000fec0003800000 */
.L_x_13721:
        /* <DEDUP_REMOVED lines=9> */
.L_x_13729:
[----:B------:R-:W2:Y:S02]  /*2160*/  LDG.E.U16 R4, desc[UR36][R4.64] ;  /* 0x0000002404047981 */ /* 0x000ea4000c1e1500 */
[----:B--2---:R-:W-:-:S06]  /*2170*/  HADD2.F32 R24, -RZ, R4.H0_H0 ;  /* 0x20000004ff187230 */ /* 0x004fcc0000004100 */
[----:B------:R-:W3:Y:S02]  /*2180*/  F2I.S64.TRUNC R24, R24 ;  /* 0x0000001800187311 */ /* 0x000ee4000020d900 */
[----:B---3--:R-:W-:Y:S05]  /*2190*/  BRA `(.L_x_13725) ;  /* 0x0000000800d87947 */ /* 0x008fea0003800000 */
.L_x_13728:
        /* <DEDUP_REMOVED lines=9> */
.L_x_13731:
[----:B------:R-:W2:Y:S02]  /*2230*/  LDG.E.U16 R4, desc[UR36][R4.64] ;  /* 0x0000002404047981 */ /* 0x000ea4000c1e1500 */
[----:B--2---:R-:W-:-:S06]  /*2240*/  HADD2.F32 R24, -RZ, R4.H0_H0 ;  /* 0x20000004ff187230 */ /* 0x004fcc0000004100 */
[----:B------:R-:W3:Y:S02]  /*2250*/  F2I.S64.TRUNC R24, R24 ;  /* 0x0000001800187311 */ /* 0x000ee4000020d900 */
[----:B---3--:R-:W-:Y:S05]  /*2260*/  BRA `(.L_x_13725) ;  /* 0x0000000800a47947 */ /* 0x008fea0003800000 */
.L_x_13730:
[----:B------:R-:W2:Y:S02]  /*2270*/  LDG.E.64 R4, desc[UR36][R4.64] ;  /* 0x0000002404047981 */ /* 0x000ea4000c1e1b00 */
[----:B--2---:R3:W4:Y:S02]  /*2280*/  F2I.S64.F64.TRUNC R24, R4 ;  /* 0x0000000400187311 */ /* 0x004724000030d900 */
[----:B---34-:R-:W-:Y:S05]  /*2290*/  BRA `(.L_x_13725) ;  /* 0x0000000800987947 */ /* 0x018fea0003800000 */
.L_x_13720:
        /* <DEDUP_REMOVED lines=13> */
.L_x_13734:
[----:B------:R-:W2:Y:S02]  /*2370*/  LDG.E.64 R4, desc[UR36][R4.64] ;  /* 0x0000002404047981 */ /* 0x000ea4000c1e1b00 */
[----:B--2---:R3:W4:Y:S02]  /*2380*/  F2I.S64.F64.TRUNC R24, R4 ;  /* 0x0000000400187311 */ /* 0x004724000030d900 */
[----:B---34-:R-:W-:Y:S05]  /*2390*/  BRA `(.L_x_13725) ;  /* 0x0000000800587947 */ /* 0x018fea0003800000 */
.L_x_13733:
        /* <DEDUP_REMOVED lines=26> */
.L_x_13736:
        /* <DEDUP_REMOVED lines=14> */
.L_x_13735:
[----:B------:R-:W2:Y:S02]  /*2620*/  LDG.E.U16 R24, desc[UR36][R4.64] ;  /* 0x0000002404187981 */ /* 0x000ea4000c1e1500 */
[----:B--2---:R-:W-:-:S06]  /*2630*/  IMAD.U32 R24, R24, 0x10000, RZ ;  /* 0x0001000018187824 */ /* 0x004fcc00078e00ff */
[----:B------:R-:W3:Y:S02]  /*2640*/  F2I.S64.TRUNC R24, R24 ;  /* 0x0000001800187311 */ /* 0x000ee4000020d900 */
[----:B---3--:R-:W-:Y:S05]  /*2650*/  BRA `(.L_x_13725) ;  /* 0x0000000400a87947 */ /* 0x008fea0003800000 */
.L_x_13732:
        /* <DEDUP_REMOVED lines=11> */
.L_x_13739:
        /* <DEDUP_REMOVED lines=21> */
.L_x_13743:
[----:B------:R-:W-:Y:S05]  /*2860*/  BSYNC.RECONVERGENT B1 ;  /* 0x0000000000017941 */ /* 0x000fea0003800200 */
.L_x_13742:
[----:B------:R-:W-:Y:S01]  /*2870*/  IMAD.SHL.U32 R0, R0, 0x100000, RZ ;  /* 0x0010000000007824 */ /* 0x000fe200078e00ff */
[----:B------:R-:W-:-:S04]  /*2880*/  LEA R3, R3, 0x3b800000, 0x17 ;  /* 0x3b80000003037811 */ /* 0x000fc800078eb8ff */
[----:B------:R-:W-:-:S07]  /*2890*/  LOP3.LUT R24, R3, R0, R7, 0xfe, !PT ;  /* 0x0000000003187212 */ /* 0x000fce00078efe07 */
.L_x_13741:
[----:B------:R-:W-:Y:S05]  /*28a0*/  BSYNC.RECONVERGENT B0 ;  /* 0x0000000000007941 */ /* 0x000fea0003800200 */
.L_x_13740:
[----:B------:R-:W1:Y:S02]  /*28b0*/  F2I.S64.TRUNC R24, R24 ;  /* 0x0000001800187311 */ /* 0x000e64000020d900 */
[----:B-1----:R-:W-:Y:S05]  /*28c0*/  BRA `(.L_x_13725) ;  /* 0x00000004000c7947 */ /* 0x002fea0003800000 */
.L_x_13738:
        /* <DEDUP_REMOVED lines=21> */
.L_x_13747:
[----:B------:R-:W-:Y:S05]  /*2a20*/  BSYNC.RECONVERGENT B1 ;  /* 0x0000000000017941 */ /* 0x000fea0003800200 */
.L_x_13746:
[----:B------:R-:W-:Y:S01]  /*2a30*/  IMAD.SHL.U32 R0, R0, 0x200000, RZ ;  /* 0x0020000000007824 */ /* 0x000fe200078e00ff */
[----:B------:R-:W-:-:S04]  /*2a40*/  LEA R3, R3, 0x37800000, 0x17 ;  /* 0x3780000003037811 */ /* 0x000fc800078eb8ff */
[----:B------:R-:W-:-:S07]  /*2a50*/  LOP3.LUT R24, R3, R0, R7, 0xfe, !PT ;  /* 0x0000000003187212 */ /* 0x000fce00078efe07 */
.L_x_13745:
[----:B------:R-:W-:Y:S05]  /*2a60*/  BSYNC.RECONVERGENT B0 ;  /* 0x0000000000007941 */ /* 0x000fea0003800200 */
.L_x_13744:
[----:B------:R-:W1:Y:S02]  /*2a70*/  F2I.S64.TRUNC R24, R24 ;  /* 0x0000001800187311 */ /* 0x000e64000020d900 */
[----:B-1----:R-:W-:Y:S05]  /*2a80*/  BRA `(.L_x_13725) ;  /* 0x00000000009c7947 */ /* 0x002fea0003800000 */
.L_x_13737:
        /* <DEDUP_REMOVED lines=14> */
.L_x_13751:
[----:B------:R-:W-:Y:S05]  /*2b70*/  BSYNC.RECONVERGENT B0 ;  /* 0x0000000000007941 */ /* 0x000fea0003800200 */
.L_x_13750:
[----:B------:R-:W2:Y:S02]  /*2b80*/  F2I.S64.TRUNC R24, R24 ;  /* 0x0000001800187311 */ /* 0x000ea4000020d900 */
[----:B--2---:R-:W-:Y:S05]  /*2b90*/  BRA `(.L_x_13725) ;  /* 0x0000000000587947 */ /* 0x004fea0003800000 */
.L_x_13724:
        /* <DEDUP_REMOVED lines=16> */
.L_x_13752:
[----:B------:R-:W-:Y:S01]  /*2ca0*/  CS2R R24, SRZ ;  /* 0x0000000000187805 */ /* 0x000fe2000001ff00 */
[----:B------:R-:W-:Y:S06]  /*2cb0*/  BRA `(.L_x_13725) ;  /* 0x0000000000107947 */ /* 0x000fec0003800000 */
.L_x_13749:
[----:B------:R2:W5:Y:S01]  /*2cc0*/  LDG.E.64 R24, desc[UR36][R4.64] ;  /* 0x0000002404187981 */ /* 0x000562000c1e1b00 */
[----:B------:R-:W-:Y:S05]  /*2cd0*/  BRA `(.L_x_13725) ;  /* 0x0000000000087947 */ /* 0x000fea0003800000 */
.L_x_13748:
[----:B------:R1:W5:Y:S01]  /*2ce0*/  LDG.E R24, desc[UR36][R4.64] ;  /* 0x0000002404187981 */ /* 0x000362000c1e1900 */
[----:B------:R-:W-:-:S07]  /*2cf0*/  IMAD.MOV.U32 R25, RZ, RZ, RZ ;  /* 0x000000ffff197224 */ /* 0x000fce00078e00ff */
.L_x_13725:
[----:B------:R-:W-:-:S07]  /*2d00*/  VIADD R17, R17, 0x80 ;  /* 0x0000008011117836 */ /* 0x000fce0000000000 */
.L_x_13719:
[----:B------:R-:W-:Y:S05]  /*2d10*/  BSYNC.RECONVERGENT B6 ;  /* 0x0000000000067941 */ /* 0x000fea0003800200 */
.L_x_13718:
        /* <DEDUP_REMOVED lines=24> */
.L_x_13758:
[----:B------:R0:W5:Y:S01]  /*2ea0*/  LDG.E.U8 R22, desc[UR36][R4.64] ;  /* 0x0000002404167981 */ /* 0x000162000c1e1100 */
[----:B------:R-:W-:Y:S01]  /*2eb0*/  IMAD.MOV.U32 R23, RZ, RZ, RZ ;  /* 0x000000ffff177224 */ /* 0x000fe200078e00ff */
[----:B------:R-:W-:Y:S06]  /*2ec0*/  BRA `(.L_x_13754) ;  /* 0x0000000c00407947 */ /* 0x000fec0003800000 */
.L_x_13757:
        /* <DEDUP_REMOVED lines=8> */
.L_x_13761:
[----:B------:R-:W2:Y:S02]  /*2f50*/  LDG.E R22, desc[UR36][R4.64] ;  /* 0x0000002404167981 */ /* 0x000ea4000c1e1900 */
[----:B--2---:R-:W-:Y:S01]  /*2f60*/  SHF.R.S32.HI R23, RZ, 0x1f, R22 ;  /* 0x0000001fff177819 */ /* 0x004fe20000011416 */
[----:B------:R-:W-:Y:S06]  /*2f70*/  BRA `(.L_x_13754) ;  /* 0x0000000c00147947 */ /* 0x000fec0003800000 */
.L_x_13760:
[----:B------:R-:W2:Y:S02]  /*2f80*/  LDG.E.S16 R22, desc[UR36][R4.64] ;  /* 0x0000002404167981 */ /* 0x000ea4000c1e1700 */
[----:B--2---:R-:W-:Y:S01]  /*2f90*/  SHF.R.S32.HI R23, RZ, 0x1f, R22 ;  /* 0x0000001fff177819 */ /* 0x004fe20000011416 */
[----:B------:R-:W-:Y:S06]  /*2fa0*/  BRA `(.L_x_13754) ;  /* 0x0000000c00087947 */ /* 0x000fec0003800000 */
.L_x_13756:
        /* <DEDUP_REMOVED lines=9> */
.L_x_13763:
[----:B------:R-:W2:Y:S02]  /*3040*/  LDG.E.U16 R4, desc[UR36][R4.64] ;  /* 0x0000002404047981 */ /* 0x000ea4000c1e1500 */
[----:B--2---:R-:W-:-:S06]  /*3050*/  HADD2.F32 R22, -RZ, R4.H0_H0 ;  /* 0x20000004ff167230 */ /* 0x004fcc0000004100 */
[----:B------:R-:W0:Y:S02]  /*3060*/  F2I.S64.TRUNC R22, R22 ;  /* 0x0000001600167311 */ /* 0x000e24000020d900 */
[----:B0-----:R-:W-:Y:S05]  /*3070*/  BRA `(.L_x_13754) ;  /* 0x0000000800d47947 */ /* 0x001fea0003800000 */
.L_x_13762:
        /* <DEDUP_REMOVED lines=9> */
.L_x_13765:
[----:B------:R-:W2:Y:S02]  /*3110*/  LDG.E.U16 R4, desc[UR36][R4.64] ;  /* 0x0000002404047981 */ /* 0x000ea4000c1e1500 */
[----:B--2---:R-:W-:-:S06]  /*3120*/  HADD2.F32 R22, -RZ, R4.H0_H0 ;  /* 0x20000004ff167230 */ /* 0x004fcc0000004100 */
[----:B------:R-:W0:Y:S02]  /*3130*/  F2I.S64.TRUNC R22, R22 ;  /* 0x0000001600167311 */ /* 0x000e24000020d900 */
[----:B0-----:R-:W-:Y:S05]  /*3140*/  BRA `(.L_x_13754) ;  /* 0x0000000800a07947 */ /* 0x001fea0003800000 */
.L_x_13764:
[----:B------:R-:W2:Y:S02]  /*3150*/  LDG.E.64 R4, desc[UR36][R4.64] ;  /* 0x0000002404047981 */ /* 0x000ea4000c1e1b00 */
[----:B--2---:R0:W1:Y:S02]  /*3160*/  F2I.S64.F64.TRUNC R22, R4 ;  /* 0x0000000400167311 */ /* 0x004064000030d900 */
[----:B01----:R-:W-:Y:S05]  /*3170*/  BRA `(.L_x_13754) ;  /* 0x0000000800947947 */ /* 0x003fea0003800000 */
.L_x_13755:
        /* <DEDUP_REMOVED lines=13> */
.L_x_13768:
[----:B------:R-:W2:Y:S02]  /*3250*/  LDG.E.64 R4, desc[UR36][R4.64] ;  /* 0x0000002404047981 */ /* 0x000ea4000c1e1b00 */
[----:B--2---:R0:W1:Y:S02]  /*3260*/  F2I.S64.F64.TRUNC R22, R4 ;  /* 0x0000000400167311 */ /* 0x004064000030d900 */
[----:B01----:R-:W-:Y:S05]  /*3270*/  BRA `(.L_x_13754) ;  /* 0x0000000800547947 */ /* 0x003fea0003800000 */
.L_x_13767:
        /* <DEDUP_REMOVED lines=26> */
.L_x_13770:
        /* <DEDUP_REMOVED lines=14> */
.L_x_13769:
[----:B------:R-:W2:Y:S02]  /*3500*/  LDG.E.U16 R22, desc[UR36][R4.64] ;  /* 0x0000002404167981 */ /* 0x000ea4000c1e1500 */
[----:B--2---:R-:W-:-:S06]  /*3510*/  IMAD.U32 R22, R22, 0x10000, RZ ;  /* 0x0001000016167824 */ /* 0x004fcc00078e00ff */
[----:B------:R-:W0:Y:S02]  /*3520*/  F2I.S64.TRUNC R22, R22 ;  /* 0x0000001600167311 */ /* 0x000e24000020d900 */
[----:B0-----:R-:W-:Y:S05]  /*3530*/  BRA `(.L_x_13754) ;  /* 0x0000000400a47947 */ /* 0x001fea0003800000 */
.L_x_13766:
        /* <DEDUP_REMOVED lines=11> */
.L_x_13773:
        /* <DEDUP_REMOVED lines=21> */
.L_x_13777:
[----:B------:R-:W-:Y:S05]  /*3740*/  BSYNC.RECONVERGENT B1 ;  /* 0x0000000000017941 */ /* 0x000fea0003800200 */
.L_x_13776:
[----:B------:R-:W-:Y:S01]  /*3750*/  IMAD.SHL.U32 R0, R0, 0x100000, RZ ;  /* 0x0010000000007824 */ /* 0x000fe200078e00ff */
[----:B------:R-:W-:-:S04]  /*3760*/  LEA R3, R3, 0x3b800000, 0x17 ;  /* 0x3b80000003037811 */ /* 0x000fc800078eb8ff */
[----:B------:R-:W-:-:S07]  /*3770*/  LOP3.LUT R22, R3, R0, R7, 0xfe, !PT ;  /* 0x0000000003167212 */ /* 0x000fce00078efe07 */
.L_x_13775:
[----:B------:R-:W-:Y:S05]  /*3780*/  BSYNC.RECONVERGENT B0 ;  /* 0x0000000000007941 */ /* 0x000fea0003800200 */
.L_x_13774:
[----:B------:R-:W0:Y:S02]  /*3790*/  F2I.S64.TRUNC R22, R22 ;  /* 0x0000001600167311 */ /* 0x000e24000020d900 */
[----:B0-----:R-:W-:Y:S05]  /*37a0*/  BRA `(.L_x_13754) ;  /* 0x0000000400087947 */ /* 0x001fea0003800000 */
.L_x_13772:
        /* <DEDUP_REMOVED lines=21> */
.L_x_13781:
[----:B------:R-:W-:Y:S05]  /*3900*/  BSYNC.RECONVERGENT B1 ;  /* 0x0000000000017941 */ /* 0x000fea0003800200 */
.L_x_13780:
[----:B------:R-:W-:Y:S01]  /*3910*/  IMAD.SHL.U32 R0, R0, 0x200000, RZ ;  /* 0x0020000000007824 */ /* 0x000fe200078e00ff */
[----:B------:R-:W-:-:S04]  /*3920*/  LEA R3, R3, 0x37800000, 0x17 ;  /* 0x3780000003037811 */ /* 0x000fc800078eb8ff */
[----:B------:R-:W-:-:S07]  /*3930*/  LOP3.LUT R22, R3, R0, R7, 0xfe, !PT ;  /* 0x0000000003167212 */ /* 0x000fce00078efe07 */
.L_x_13779:
[----:B------:R-:W-:Y:S05]  /*3940*/  BSYNC.RECONVERGENT B0 ;  /* 0x0000000000007941 */ /* 0x000fea0003800200 */
.L_x_13778:
[----:B------:R-:W0:Y:S02]  /*3950*/  F2I.S64.TRUNC R22, R22 ;  /* 0x0000001600167311 */ /* 0x000e24000020d900 */
[----:B0-----:R-:W-:Y:S05]  /*3960*/  BRA `(.L_x_13754) ;  /* 0x0000000000987947 */ /* 0x001fea0003800000 */
.L_x_13771:
        /* <DEDUP_REMOVED lines=14> */
.L_x_13785:
[----:B------:R-:W-:Y:S05]  /*3a50*/  BSYNC.RECONVERGENT B0 ;  /* 0x0000000000007941 */ /* 0x000fea0003800200 */
.L_x_13784:
[----:B------:R-:W0:Y:S02]  /*3a60*/  F2I.S64.TRUNC R22, R22 ;  /* 0x0000001600167311 */ /* 0x000e24000020d900 */
[----:B0-----:R-:W-:Y:S05]  /*3a70*/  BRA `(.L_x_13754) ;  /* 0x0000000000547947 */ /* 0x001fea0003800000 */
.L_x_13759:
        /* <DEDUP_REMOVED lines=16> */
.L_x_13786:
[----:B------:R-:W-:Y:S05]  /*3b80*/  BRA `(.L_x_13754) ;  /* 0x0000000000107947 */ /* 0x000fea0003800000 */
.L_x_13783:
[----:B------:R0:W5:Y:S01]  /*3b90*/  LDG.E.64 R22, desc[UR36][R4.64] ;  /* 0x0000002404167981 */ /* 0x000162000c1e1b00 */
[----:B------:R-:W-:Y:S05]  /*3ba0*/  BRA `(.L_x_13754) ;  /* 0x0000000000087947 */ /* 0x000fea0003800000 */
.L_x_13782:
[----:B------:R0:W5:Y:S01]  /*3bb0*/  LDG.E R22, desc[UR36][R4.64] ;  /* 0x0000002404167981 */ /* 0x000162000c1e1900 */
[----:B------:R-:W-:-:S07]  /*3bc0*/  IMAD.MOV.U32 R23, RZ, RZ, RZ ;  /* 0x000000ffff177224 */ /* 0x000fce00078e00ff */
.L_x_13754:
[----:B------:R-:W-:Y:S05]  /*3bd0*/  BSYNC.RECONVERGENT B6 ;  /* 0x0000000000067941 */ /* 0x000fea0003800200 */
.L_x_13753:
[----:B------:R-:W0:Y:S01]  /*3be0*/  LDC.64 R6, c[0x0][0x390] ;  /* 0x0000e400ff067b82 */ /* 0x000e220000000a00 */
[----:B------:R-:W-:Y:S01]  /*3bf0*/  ISETP.GE.AND P1, PT, R19, R16, PT ;  /* 0x000000101300720c */ /* 0x000fe20003f26270 */
[----:B------:R-:W-:Y:S04]  /*3c00*/  BSSY.RECONVERGENT B7, `(.L_x_13787) ;  /* 0x00002cb000077945 */ /* 0x000fe80003800200 */
[----:B------:R-:W-:Y:S02]  /*3c10*/  BSSY.RELIABLE B6, `(.L_x_13788) ;  /* 0x00001e5000067945 */ /* 0x000fe40003800100 */
[----:B------:R-:W1:Y:S01]  /*3c20*/  LDC.U8 R17, c[0x0][0x3b4] ;  /* 0x0000ed00ff117b82 */ /* 0x000e620000000000 */
[----:B0-----:R-:W-:Y:S02]  /*3c30*/  ISETP.GT.U32.AND P0, PT, R6, 0x3f, PT ;  /* 0x0000003f0600780c */ /* 0x001fe40003f04070 */
[----:B-----5:R-:W-:-:S02]  /*3c40*/  SHF.L.U32 R18, R24, R6, RZ ;  /* 0x0000000618127219 */ /* 0x020fc400000006ff */
[----:B------:R-:W-:Y:S02]  /*3c50*/  ISETP.GT.U32.AND.EX P0, PT, R7, RZ, PT, P0 ;  /* 0x000000ff0700720c */ /* 0x000fe40003f04100 */
[CC--:B------:R-:W-:Y:S02]  /*3c60*/  SHF.L.U64.HI R8, R26.reuse, R6.reuse, R27 ;  /* 0x000000061a087219 */ /* 0x0c0fe4000001021b */
[-C--:B------:R-:W-:Y:S02]  /*3c70*/  SHF.L.U32 R9, R26, R6.reuse, RZ ;  /* 0x000000061a097219 */ /* 0x080fe400000006ff */
[-C--:B------:R-:W-:Y:S02]  /*3c80*/  SHF.L.U64.HI R26, R24, R6.reuse, R25 ;  /* 0x00000006181a7219 */ /* 0x080fe40000010219 */
[----:B------:R-:W-:Y:S02]  /*3c90*/  SHF.L.U64.HI R23, R22, R6, R23 ;  /* 0x0000000616177219 */ /* 0x000fe40000010217 */
[----:B------:R-:W-:-:S02]  /*3ca0*/  SEL R18, R18, RZ, !P0 ;  /* 0x000000ff12127207 */ /* 0x000fc40004000000 */
[CC--:B------:R-:W-:Y:S02]  /*3cb0*/  SHF.L.U64.HI R0, R28.reuse, R6.reuse, R29 ;  /* 0x000000061c007219 */ /* 0x0c0fe4000001021d */
[-C--:B------:R-:W-:Y:S02]  /*3cc0*/  SHF.L.U32 R3, R28, R6.reuse, RZ ;  /* 0x000000061c037219 */ /* 0x080fe400000006ff */
[----:B------:R-:W-:Y:S02]  /*3cd0*/  SHF.L.U32 R22, R22, R6, RZ ;  /* 0x0000000616167219 */ /* 0x000fe400000006ff */
[----:B------:R-:W-:Y:S01]  /*3ce0*/  SEL R27, R26, RZ, !P0 ;  /* 0x000000ff1a1b7207 */ /* 0x000fe20004000000 */
[----:B------:R-:W-:Y:S01]  /*3cf0*/  IMAD.MOV.U32 R26, RZ, RZ, R18 ;  /* 0x000000ffff1a7224 */ /* 0x000fe200078e0012 */
[----:B------:R-:W-:Y:S02]  /*3d00*/  SEL R3, R3, RZ, !P0 ;  /* 0x000000ff03037207 */ /* 0x000fe40004000000 */
[----:B------:R-:W-:-:S02]  /*3d10*/  SEL R22, R22, RZ, !P0 ;  /* 0x000000ff16167207 */ /* 0x000fc40004000000 */
[----:B------:R-:W-:Y:S02]  /*3d20*/  SEL R23, R23, RZ, !P0 ;  /* 0x000000ff17177207 */ /* 0x000fe40004000000 */
[----:B-1234-:R-:W-:Y:S02]  /*3d30*/  SEL R5, R0, RZ, !P0 ;  /* 0x000000ff00057207 */ /* 0x01efe40004000000 */
        /* <DEDUP_REMOVED lines=26> */
.L_x_13793:
[----:B------:R0:W-:Y:S01]  /*3ee0*/  STG.E.U8 desc[UR36][R8.64], R3 ;  /* 0x0000000308007986 */ /* 0x0001e2000c101124 */
[----:B------:R-:W-:Y:S05]  /*3ef0*/  BRA `(.L_x_13795) ;  /* 0x0000000c00307947 */ /* 0x000fea0003800000 */
.L_x_13792:
        /* <DEDUP_REMOVED lines=8> */
.L_x_13797:
[----:B------:R0:W-:Y:S01]  /*3f80*/  STG.E desc[UR36][R8.64], R3 ;  /* 0x0000000308007986 */ /* 0x0001e2000c101924 */
[----:B------:R-:W-:Y:S05]  /*3f90*/  BRA `(.L_x_13795) ;  /* 0x0000000c00087947 */ /* 0x000fea0003800000 */
.L_x_13796:
[----:B------:R0:W-:Y:S01]  /*3fa0*/  STG.E.U16 desc[UR36][R8.64], R3 ;  /* 0x0000000308007986 */ /* 0x0001e2000c101524 */
[----:B------:R-:W-:Y:S05]  /*3fb0*/  BRA `(.L_x_13795) ;  /* 0x0000000c00007947 */ /* 0x000fea0003800000 */
.L_x_13791:
        /* <DEDUP_REMOVED lines=9> */
.L_x_13799:
[----:B------:R-:W0:Y:S02]  /*4050*/  I2F.S64 R0, R4 ;  /* 0x0000000400007312 */ /* 0x000e240000301400 */
[----:B0-----:R-:W-:-:S05]  /*4060*/  F2FP.F16.F32.PACK_AB R0, RZ, R0 ;  /* 0x00000000ff00723e */ /* 0x001fca00000000ff */
[----:B------:R0:W-:Y:S01]  /*4070*/  STG.E.U16 desc[UR36][R8.64], R0 ;  /* 0x0000000008007986 */ /* 0x0001e2000c101524 */
[----:B------:R-:W-:Y:S05]  /*4080*/  BRA `(.L_x_13795) ;  /* 0x0000000800cc7947 */ /* 0x000fea0003800000 */
.L_x_13798:
        /* <DEDUP_REMOVED lines=10> */
.L_x_13801:
[----:B------:R-:W0:Y:S02]  /*4130*/  I2F.S64 R4, R4 ;  /* 0x0000000400047312 */ /* 0x000e240000301400 */
[----:B0-----:R-:W-:-:S04]  /*4140*/  F2FP.F16.F32.PACK_AB R3, RZ, R4 ;  /* 0x00000004ff03723e */ /* 0x001fc800000000ff */
[----:B------:R-:W-:-:S05]  /*4150*/  PRMT R3, R3, 0x5410, RZ ;  /* 0x0000541003037816 */ /* 0x000fca00000000ff */
[----:B------:R0:W-:Y:S01]  /*4160*/  STG.E desc[UR36][R8.64], R3 ;  /* 0x0000000308007986 */ /* 0x0001e2000c101924 */
[----:B------:R-:W-:Y:S05]  /*4170*/  BRA `(.L_x_13795) ;  /* 0x0000000800907947 */ /* 0x000fea0003800000 */
.L_x_13800:
[----:B------:R-:W0:Y:S02]  /*4180*/  I2F.F64.S64 R4, R4 ;  /* 0x0000000400047312 */ /* 0x000e240000301c00 */
[----:B0-----:R0:W-:Y:S01]  /*4190*/  STG.E.64 desc[UR36][R8.64], R4 ;  /* 0x0000000408007986 */ /* 0x0011e2000c101b24 */
[----:B------:R-:W-:Y:S05]  /*41a0*/  BRA `(.L_x_13795) ;  /* 0x0000000800847947 */ /* 0x000fea0003800000 */
.L_x_13790:
        /* <DEDUP_REMOVED lines=13> */
.L_x_13804:
[----:B------:R-:W-:Y:S01]  /*4280*/  CS2R R6, SRZ ;  /* 0x0000000000067805 */ /* 0x000fe2000001ff00 */
[----:B------:R-:W0:Y:S04]  /*4290*/  I2F.F64.S64 R4, R4 ;  /* 0x0000000400047312 */ /* 0x000e280000301c00 */
[----:B0-----:R3:W-:Y:S01]  /*42a0*/  STG.E.128 desc[UR36][R8.64], R4 ;  /* 0x0000000408007986 */ /* 0x0017e2000c101d24 */
[----:B------:R-:W-:Y:S05]  /*42b0*/  BRA `(.L_x_13795) ;  /* 0x0000000800407947 */ /* 0x000fea0003800000 */
.L_x_13803:
        /* <DEDUP_REMOVED lines=19> */
.L_x_13808:
[----:B------:R-:W-:Y:S05]  /*43f0*/  BSYNC.RECONVERGENT B0 ;  /* 0x0000000000007941 */ /* 0x000fea0003800200 */
.L_x_13807:
[----:B------:R-:W-:-:S05]  /*4400*/  LOP3.LUT R7, R0, 0x80, R7, 0xf8, !PT ;  /* 0x0000008000077812 */ /* 0x000fca00078ef807 */
[----:B------:R2:W-:Y:S01]  /*4410*/  STG.E.U8 desc[UR36][R8.64], R7 ;  /* 0x0000000708007986 */ /* 0x0005e2000c101124 */
[----:B------:R-:W-:Y:S05]  /*4420*/  BRA `(.L_x_13795) ;  /* 0x0000000400e47947 */ /* 0x000fea0003800000 */
.L_x_13806:
        /* <DEDUP_REMOVED lines=15> */
.L_x_13810:
[----:B------:R-:W-:Y:S05]  /*4520*/  BSYNC.RECONVERGENT B0 ;  /* 0x0000000000007941 */ /* 0x000fea0003800200 */
.L_x_13809:
[----:B------:R-:W-:-:S05]  /*4530*/  LOP3.LUT R7, R0, 0x80, R7, 0xf8, !PT ;  /* 0x0000008000077812 */ /* 0x000fca00078ef807 */
[----:B------:R1:W-:Y:S01]  /*4540*/  STG.E.U8 desc[UR36][R8.64], R7 ;  /* 0x0000000708007986 */ /* 0x0003e2000c101124 */
[----:B------:R-:W-:Y:S05]  /*4550*/  BRA `(.L_x_13795) ;  /* 0x0000000400987947 */ /* 0x000fea0003800000 */
.L_x_13805:
[----:B------:R-:W0:Y:S02]  /*4560*/  I2F.S64 R0, R4 ;  /* 0x0000000400007312 */ /* 0x000e240000301400 */
[----:B0-----:R-:W-:-:S05]  /*4570*/  F2FP.BF16.F32.PACK_AB R0, RZ, R0 ;  /* 0x00000000ff00723e */ /* 0x001fca00000010ff */
[----:B------:R0:W-:Y:S01]  /*4580*/  STG.E.U16 desc[UR36][R8.64], R0 ;  /* 0x0000000008007986 */ /* 0x0001e2000c101524 */
[----:B------:R-:W-:Y:S05]  /*4590*/  BRA `(.L_x_13795) ;  /* 0x0000000400887947 */ /* 0x000fea0003800000 */
.L_x_13802:
        /* <DEDUP_REMOVED lines=10> */
.L_x_13813:
        /* <DEDUP_REMOVED lines=13> */
.L_x_13816:
[----:B------:R-:W-:-:S04]  /*4710*/  SHF.R.U32.HI R0, RZ, 0x14, R5 ;  /* 0x00000014ff007819 */ /* 0x000fc80000011605 */
[----:B------:R-:W-:-:S04]  /*4720*/  LOP3.LUT R0, R0, 0x1, RZ, 0xc0, !PT ;  /* 0x0000000100007812 */ /* 0x000fc800078ec0ff */
[----:B------:R-:W-:-:S04]  /*4730*/  IADD3 R0, PT, PT, R5, 0x487ffff, R0 ;  /* 0x0487ffff05007810 */ /* 0x000fc80007ffe000 */
[----:B------:R-:W-:-:S04]  /*4740*/  SHF.R.U32.HI R0, RZ, 0x14, R0 ;  /* 0x00000014ff007819 */ /* 0x000fc80000011600 */
[----:B------:R-:W-:-:S07]  /*4750*/  LOP3.LUT R3, R0, 0xff, RZ, 0xc0, !PT ;  /* 0x000000ff00037812 */ /* 0x000fce00078ec0ff */
.L_x_13817:
[----:B------:R-:W-:-:S04]  /*4760*/  SHF.R.U32.HI R0, RZ, 0x18, R5 ;  /* 0x00000018ff007819 */ /* 0x000fc80000011605 */
[----:B------:R-:W-:-:S07]  /*4770*/  LOP3.LUT R0, R3, 0x80, R0, 0xf8, !PT ;  /* 0x0000008003007812 */ /* 0x000fce00078ef800 */
.L_x_13815:
[----:B------:R-:W-:Y:S05]  /*4780*/  BSYNC.RECONVERGENT B0 ;  /* 0x0000000000007941 */ /* 0x000fea0003800200 */
.L_x_13814:
[----:B------:R0:W-:Y:S01]  /*4790*/  STG.E.U8 desc[UR36][R8.64], R0 ;  /* 0x0000000008007986 */ /* 0x0001e2000c101124 */
[----:B------:R-:W-:Y:S05]  /*47a0*/  BRA `(.L_x_13795) ;  /* 0x0000000400047947 */ /* 0x000fea0003800000 */
.L_x_13812:
        /* <DEDUP_REMOVED lines=13> */
.L_x_13820:
[----:B------:R-:W-:-:S04]  /*4880*/  SHF.R.U32.HI R0, RZ, 0x15, R5 ;  /* 0x00000015ff007819 */ /* 0x000fc80000011605 */
[----:B------:R-:W-:-:S04]  /*4890*/  LOP3.LUT R0, R0, 0x1, RZ, 0xc0, !PT ;  /* 0x0000000100007812 */ /* 0x000fc800078ec0ff */
[----:B------:R-:W-:-:S04]  /*48a0*/  IADD3 R0, PT, PT, R5, 0x88fffff, R0 ;  /* 0x088fffff05007810 */ /* 0x000fc80007ffe000 */
[----:B------:R-:W-:-:S04]  /*48b0*/  SHF.R.U32.HI R0, RZ, 0x15, R0 ;  /* 0x00000015ff007819 */ /* 0x000fc80000011600 */
[----:B------:R-:W-:-:S07]  /*48c0*/  LOP3.LUT R3, R0, 0xff, RZ, 0xc0, !PT ;  /* 0x000000ff00037812 */ /* 0x000fce00078ec0ff */
.L_x_13821:
[----:B------:R-:W-:-:S04]  /*48d0*/  SHF.R.U32.HI R0, RZ, 0x18, R5 ;  /* 0x00000018ff007819 */ /* 0x000fc80000011605 */
[----:B------:R-:W-:-:S07]  /*48e0*/  LOP3.LUT R0, R3, 0x80, R0, 0xf8, !PT ;  /* 0x0000008003007812 */ /* 0x000fce00078ef800 */
.L_x_13819:
[----:B------:R-:W-:Y:S05]  /*48f0*/  BSYNC.RECONVERGENT B0 ;  /* 0x0000000000007941 */ /* 0x000fea0003800200 */
.L_x_13818:
[----:B------:R0:W-:Y:S01]  /*4900*/  STG.E.U8 desc[UR36][R8.64], R0 ;  /* 0x0000000008007986 */ /* 0x0001e2000c101124 */
[----:B------:R-:W-:Y:S05]  /*4910*/  BRA `(.L_x_13795) ;  /* 0x0000000000a87947 */ /* 0x000fea0003800000 */
.L_x_13811:
[----:B------:R-:W-:-:S13]  /*4920*/  ISETP.NE.AND P0, PT, R0, 0x1c, PT ;  /* 0x0000001c0000780c */ /* 0x000fda0003f05270 */
[----:B------:R-:W-:Y:S05]  /*4930*/  @!P0 BRA `(.L_x_13822) ;  /* 0x00000000009c8947 */ /* 0x000fea0003800000 */
[----:B------:R-:W-:-:S13]  /*4940*/  ISETP.NE.AND P0, PT, R0, 0x1d, PT ;  /* 0x0000001d0000780c */ /* 0x000fda0003f05270 */
[----:B------:R-:W-:Y:S05]  /*4950*/  @!P0 BRA `(.L_x_13823) ;  /* 0x00000000008c8947 */ /* 0x000fea0003800000 */
[----:B------:R-:W-:-:S13]  /*4960*/  ISETP.NE.AND P0, PT, R0, 0x2c, PT ;  /* 0x0000002c0000780c */ /* 0x000fda0003f05270 */
[----:B------:R-:W-:Y:S05]  /*4970*/  @!P0 BRA `(.L_x_13824) ;  /* 0x0000000000448947 */ /* 0x000fea0003800000 */
.L_x_13794:
        /* <DEDUP_REMOVED lines=16> */
.L_x_13825:
[----:B------:R-:W-:Y:S05]  /*4a80*/  BRA `(.L_x_13795) ;  /* 0x00000000004c7947 */ /* 0x000fea0003800000 */
.L_x_13824:
        /* <DEDUP_REMOVED lines=16> */
.L_x_13823:
[----:B------:R0:W-:Y:S01]  /*4b90*/  STG.E.64 desc[UR36][R8.64], R4 ;  /* 0x0000000408007986 */ /* 0x0001e2000c101b24 */
[----:B------:R-:W-:Y:S05]  /*4ba0*/  BRA `(.L_x_13795) ;  /* 0x0000000000047947 */ /* 0x000fea0003800000 */
.L_x_13822:
[----:B------:R0:W-:Y:S02]  /*4bb0*/  STG.E desc[UR36][R8.64], R3 ;  /* 0x0000000308007986 */ /* 0x0001e4000c101924 */
.L_x_13795:
        /* <DEDUP_REMOVED lines=23> */
.L_x_13830:
[----:B------:R0:W-:Y:S01]  /*4d30*/  STG.E.U8 desc[UR36][R8.64], R24 ;  /* 0x0000001808007986 */ /* 0x0001e2000c101124 */
[----:B------:R-:W-:Y:S05]  /*4d40*/  BRA `(.L_x_13832) ;  /* 0x0000000c00347947 */ /* 0x000fea0003800000 */
.L_x_13829:
        /* <DEDUP_REMOVED lines=8> */
.L_x_13834:
[----:B------:R3:W-:Y:S01]  /*4dd0*/  STG.E desc[UR36][R8.64], R24 ;  /* 0x0000001808007986 */ /* 0x0007e2000c101924 */
[----:B------:R-:W-:Y:S05]  /*4de0*/  BRA `(.L_x_13832) ;  /* 0x0000000c000c7947 */ /* 0x000fea0003800000 */
.L_x_13833:
[----:B------:R2:W-:Y:S01]  /*4df0*/  STG.E.U16 desc[UR36][R8.64], R24 ;  /* 0x0000001808007986 */ /* 0x0005e2000c101524 */
[----:B------:R-:W-:Y:S05]  /*4e00*/  BRA `(.L_x_13832) ;  /* 0x0000000c00047947 */ /* 0x000fea0003800000 */
.L_x_13828:
        /* <DEDUP_REMOVED lines=9> */
.L_x_13836:
[----:B------:R-:W0:Y:S02]  /*4ea0*/  I2F.S64 R0, R28 ;  /* 0x0000001c00007312 */ /* 0x000e240000301400 */
[----:B0-----:R-:W-:-:S05]  /*4eb0*/  F2FP.F16.F32.PACK_AB R0, RZ, R0 ;  /* 0x00000000ff00723e */ /* 0x001fca00000000ff */
[----:B------:R0:W-:Y:S01]  /*4ec0*/  STG.E.U16 desc[UR36][R8.64], R0 ;  /* 0x0000000008007986 */ /* 0x0001e2000c101524 */
[----:B------:R-:W-:Y:S05]  /*4ed0*/  BRA `(.L_x_13832) ;  /* 0x0000000800d07947 */ /* 0x000fea0003800000 */
.L_x_13835:
        /* <DEDUP_REMOVED lines=10> */
.L_x_13838:
[----:B------:R-:W0:Y:S02]  /*4f80*/  I2F.S64 R28, R28 ;  /* 0x0000001c001c7312 */ /* 0x000e240000301400 */
[----:B0-----:R-:W-:-:S04]  /*4f90*/  F2FP.F16.F32.PACK_AB R3, RZ, R28 ;  /* 0x0000001cff03723e */ /* 0x001fc800000000ff */
[----:B------:R-:W-:-:S05]  /*4fa0*/  PRMT R3, R3, 0x5410, RZ ;  /* 0x0000541003037816 */ /* 0x000fca00000000ff */
[----:B------:R0:W-:Y:S01]  /*4fb0*/  STG.E desc[UR36][R8.64], R3 ;  /* 0x0000000308007986 */ /* 0x0001e2000c101924 */
[----:B------:R-:W-:Y:S05]  /*4fc0*/  BRA `(.L_x_13832) ;  /* 0x0000000800947947 */ /* 0x000fea0003800000 */
.L_x_13837:
[----:B------:R-:W0:Y:S02]  /*4fd0*/  I2F.F64.S64 R28, R28 ;  /* 0x0000001c001c7312 */ /* 0x000e240000301c00 */
[----:B0-----:R0:W-:Y:S01]  /*4fe0*/  STG.E.64 desc[UR36][R8.64], R28 ;  /* 0x0000001c08007986 */ /* 0x0011e2000c101b24 */
[----:B------:R-:W-:Y:S05]  /*4ff0*/  BRA `(.L_x_13832) ;  /* 0x0000000800887947 */ /* 0x000fea0003800000 */
.L_x_13827:
        /* <DEDUP_REMOVED lines=12> */
.L_x_13842:
        /* <DEDUP_REMOVED lines=17> */
.L_x_13845:
[----:B------:R-:W-:-:S04]  /*51d0*/  SHF.R.U32.HI R3, RZ, 0x18, R29 ;  /* 0x00000018ff037819 */ /* 0x000fc8000001161d */
[----:B------:R-:W-:-:S04]  /*51e0*/  LOP3.LUT R0, R0, 0x80, R3, 0xf8, !PT ;  /* 0x0000008000007812 */ /* 0x000fc800078ef803 */
[----:B------:R-:W-:-:S07]  /*51f0*/  PRMT R4, R0, 0x7610, R4 ;  /* 0x0000761000047816 */ /* 0x000fce0000000004 */
.L_x_13844:
[----:B------:R-:W-:Y:S05]  /*5200*/  BSYNC.RECONVERGENT B0 ;  /* 0x0000000000007941 */ /* 0x000fea0003800200 */
.L_x_13843:
[----:B------:R0:W-:Y:S01]  /*5210*/  STG.E.U8 desc[UR36][R8.64], R4 ;  /* 0x0000000408007986 */ /* 0x0001e2000c101124 */
[----:B------:R-:W-:Y:S05]  /*5220*/  BRA `(.L_x_13832) ;  /* 0x0000000400fc7947 */ /* 0x000fea0003800000 */
.L_x_13841:
        /* <DEDUP_REMOVED lines=17> */
.L_x_13848:
[----:B------:R-:W-:-:S04]  /*5340*/  SHF.R.U32.HI R3, RZ, 0x18, R29 ;  /* 0x00000018ff037819 */ /* 0x000fc8000001161d */
[----:B------:R-:W-:-:S04]  /*5350*/  LOP3.LUT R0, R0, 0x80, R3, 0xf8, !PT ;  /* 0x0000008000007812 */ /* 0x000fc800078ef803 */
[----:B------:R-:W-:-:S07]  /*5360*/  PRMT R4, R0, 0x7610, R4 ;  /* 0x0000761000047816 */ /* 0x000fce0000000004 */
.L_x_13847:
[----:B------:R-:W-:Y:S05]  /*5370*/  BSYNC.RECONVERGENT B0 ;  /* 0x0000000000007941 */ /* 0x000fea0003800200 */
.L_x_13846:
[----:B------:R0:W-:Y:S01]  /*5380*/  STG.E.U8 desc[UR36][R8.64], R4 ;  /* 0x0000000408007986 */ /* 0x0001e2000c101124 */
[----:B------:R-:W-:Y:S05]  /*5390*/  BRA `(.L_x_13832) ;  /* 0x0000000400a07947 */ /* 0x000fea0003800000 */
.L_x_13840:
        /* <DEDUP_REMOVED lines=22> */
.L_x_13850:
[----:B------:R0:W-:Y:S01]  /*5500*/  STG.E.64 desc[UR36][R8.64], R28 ;  /* 0x0000001c08007986 */ /* 0x0001e2000c101b24 */
[----:B------:R-:W-:Y:S05]  /*5510*/  BRA `(.L_x_13832) ;  /* 0x0000000400407947 */ /* 0x000fea0003800000 */
.L_x_13849:
[----:B------:R0:W-:Y:S01]  /*5520*/  STG.E desc[UR36][R8.64], R24 ;  /* 0x0000001808007986 */ /* 0x0001e2000c101924 */
[----:B------:R-:W-:Y:S05]  /*5530*/  BRA `(.L_x_13832) ;  /* 0x0000000400387947 */ /* 0x000fea0003800000 */
.L_x_13839:
        /* <DEDUP_REMOVED lines=11> */
.L_x_13852:
[----:B------:R-:W-:Y:S01]  /*55f0*/  CS2R R6, SRZ ;  /* 0x0000000000067805 */ /* 0x000fe2000001ff00 */
[----:B------:R-:W0:Y:S04]  /*5600*/  I2F.F64.S64 R4, R28 ;  /* 0x0000001c00047312 */ /* 0x000e280000301c00 */
[----:B0-----:R0:W-:Y:S01]  /*5610*/  STG.E.128 desc[UR36][R8.64], R4 ;  /* 0x0000000408007986 */ /* 0x0011e2000c101d24 */
[----:B------:R-:W-:Y:S05]  /*5620*/  BRA `(.L_x_13832) ;  /* 0x0000000000fc7947 */ /* 0x000fea0003800000 */
.L_x_13851:
[----:B------:R-:W-:-:S13]  /*5630*/  ISETP.NE.AND P0, PT, R0, 0xf, PT ;  /* 0x0000000f0000780c */ /* 0x000fda0003f05270 */
[----:B------:R-:W-:Y:S05]  /*5640*/  @!P0 BRA `(.L_x_13853) ;  /* 0x0000000000e88947 */ /* 0x000fea0003800000 */
[----:B------:R-:W-:-:S13]  /*5650*/  ISETP.NE.AND P0, PT, R0, 0x17, PT ;  /* 0x000000170000780c */ /* 0x000fda0003f05270 */
[----:B------:R-:W-:Y:S05]  /*5660*/  @!P0 BRA `(.L_x_13854) ;  /* 0x0000000000908947 */ /* 0x000fea0003800000 */
[----:B------:R-:W-:-:S13]  /*5670*/  ISETP.NE.AND P0, PT, R0, 0x18, PT ;  /* 0x000000180000780c */ /* 0x000fda0003f05270 */
[----:B------:R-:W-:Y:S05]  /*5680*/  @!P0 BRA `(.L_x_13855) ;  /* 0x0000000000448947 */ /* 0x000fea0003800000 */
.L_x_13831:
        /* <DEDUP_REMOVED lines=16> */
.L_x_13856:
[----:B------:R-:W-:Y:S05]  /*5790*/  BRA `(.L_x_13832) ;  /* 0x0000000000a07947 */ /* 0x000fea0003800000 */
.L_x_13855:
        /* <DEDUP_REMOVED lines=13> */
.L_x_13858:
[----:B------:R-:W-:Y:S05]  /*5870*/  BSYNC.RECONVERGENT B0 ;  /* 0x0000000000007941 */ /* 0x000fea0003800200 */
.L_x_13857:
[----:B------:R-:W-:-:S05]  /*5880*/  LOP3.LUT R3, R0, 0x80, R3, 0xf8, !PT ;  /* 0x0000008000037812 */ /* 0x000fca00078ef803 */
[----:B------:R0:W-:Y:S01]  /*5890*/  STG.E.U8 desc[UR36][R8.64], R3 ;  /* 0x0000000308007986 */ /* 0x0001e2000c101124 */
[----:B------:R-:W-:Y:S05]  /*58a0*/  BRA `(.L_x_13832) ;  /* 0x00000000005c7947 */ /* 0x000fea0003800000 */
.L_x_13854:
        /* <DEDUP_REMOVED lines=12> */
.L_x_13860:
[----:B------:R-:W-:Y:S01]  /*5970*/  IMAD.MOV.U32 R0, RZ, RZ, 0x7f ;  /* 0x0000007fff007424 */ /* 0x000fe200078e00ff */
[----:B------:R-:W-:-:S04]  /*5980*/  ISETP.GT.U32.AND P0, PT, R3, 0x7f800000, PT ;  /* 0x7f8000000300780c */ /* 0x000fc80003f04070 */
[----:B------:R-:W-:-:S09]  /*5990*/  SEL R0, R0, 0x7c, P0 ;  /* 0x0000007c00007807 */ /* 0x000fd20000000000 */
.L_x_13861:
[----:B------:R-:W-:Y:S05]  /*59a0*/  BSYNC.RECONVERGENT B0 ;  /* 0x0000000000007941 */ /* 0x000fea0003800200 */
.L_x_13859:
[----:B------:R-:W-:-:S04]  /*59b0*/  SHF.R.U32.HI R3, RZ, 0x18, R29 ;  /* 0x00000018ff037819 */ /* 0x000fc8000001161d */
[----:B------:R-:W-:-:S05]  /*59c0*/  LOP3.LUT R3, R0, 0x80, R3, 0xf8, !PT ;  /* 0x0000008000037812 */ /* 0x000fca00078ef803 */
[----:B------:R0:W-:Y:S01]  /*59d0*/  STG.E.U8 desc[UR36][R8.64], R3 ;  /* 0x0000000308007986 */ /* 0x0001e2000c101124 */
[----:B------:R-:W-:Y:S05]  /*59e0*/  BRA `(.L_x_13832) ;  /* 0x00000000000c7947 */ /* 0x000fea0003800000 */
.L_x_13853:
[----:B------:R-:W0:Y:S02]  /*59f0*/  I2F.S64 R0, R28 ;  /* 0x0000001c00007312 */ /* 0x000e240000301400 */
[----:B0-----:R-:W-:-:S05]  /*5a00*/  F2FP.BF16.F32.PACK_AB R0, RZ, R0 ;  /* 0x00000000ff00723e */ /* 0x001fca00000010ff */
[----:B------:R0:W-:Y:S02]  /*5a10*/  STG.E.U16 desc[UR36][R8.64], R0 ;  /* 0x0000000008007986 */ /* 0x0001e4000c101524 */
.L_x_13832:
[----:B------:R-:W-:-:S07]  /*5a20*/  VIADD R19, R19, 0x80 ;  /* 0x0000008013137836 */ /* 0x000fce0000000000 */
.L_x_13789:
[----:B------:R-:W-:-:S13]  /*5a30*/  ISETP.GE.AND P0, PT, R19, R16, PT ;  /* 0x000000101300720c */ /* 0x000fda0003f06270 */
[----:B------:R-:W-:Y:S05]  /*5a40*/  @P0 BREAK.RELIABLE B6 ;  /* 0x0000000000060942 */ /* 0x000fea0003800100 */
[----:B------:R-:W-:Y:S05]  /*5a50*/  @P0 BRA `(.L_x_13826) ;  /* 0x0000000c00940947 */ /* 0x000fea0003800000 */
[----:B------:R-:W-:Y:S05]  /*5a60*/  BSYNC.RELIABLE B6 ;  /* 0x0000000000067941 */ /* 0x000fea0003800100 */
.L_x_13788:
        /* <DEDUP_REMOVED lines=20> */
.L_x_13865:
[----:B------:R0:W-:Y:S01]  /*5bb0*/  STG.E.U8 desc[UR36][R8.64], R18 ;  /* 0x0000001208007986 */ /* 0x0001e2000c101124 */
[----:B------:R-:W-:Y:S05]  /*5bc0*/  BRA `(.L_x_13867) ;  /* 0x0000000c00347947 */ /* 0x000fea0003800000 */
.L_x_13864:
        /* <DEDUP_REMOVED lines=8> */
.L_x_13869:
[----:B------:R0:W-:Y:S01]  /*5c50*/  STG.E desc[UR36][R8.64], R18 ;  /* 0x0000001208007986 */ /* 0x0001e2000c101924 */
[----:B------:R-:W-:Y:S05]  /*5c60*/  BRA `(.L_x_13867) ;  /* 0x0000000c000c7947 */ /* 0x000fea0003800000 */
.L_x_13868:
[----:B------:R0:W-:Y:S01]  /*5c70*/  STG.E.U16 desc[UR36][R8.64], R18 ;  /* 0x0000001208007986 */ /* 0x0001e2000c101524 */
[----:B------:R-:W-:Y:S05]  /*5c80*/  BRA `(.L_x_13867) ;  /* 0x0000000c00047947 */ /* 0x000fea0003800000 */
.L_x_13863:
        /* <DEDUP_REMOVED lines=9> */
.L_x_13871:
[----:B------:R-:W0:Y:S02]  /*5d20*/  I2F.S64 R0, R26 ;  /* 0x0000001a00007312 */ /* 0x000e240000301400 */
[----:B0-----:R-:W-:-:S05]  /*5d30*/  F2FP.F16.F32.PACK_AB R0, RZ, R0 ;  /* 0x00000000ff00723e */ /* 0x001fca00000000ff */
[----:B------:R0:W-:Y:S01]  /*5d40*/  STG.E.U16 desc[UR36][R8.64], R0 ;  /* 0x0000000008007986 */ /* 0x0001e2000c101524 */
[----:B------:R-:W-:Y:S05]  /*5d50*/  BRA `(.L_x_13867) ;  /* 0x0000000800d07947 */ /* 0x000fea0003800000 */
.L_x_13870:
        /* <DEDUP_REMOVED lines=10> */
.L_x_13873:
[----:B------:R-:W0:Y:S02]  /*5e00*/  I2F.S64 R26, R26 ;  /* 0x0000001a001a7312 */ /* 0x000e240000301400 */
[----:B0-----:R-:W-:-:S04]  /*5e10*/  F2FP.F16.F32.PACK_AB R3, RZ, R26 ;  /* 0x0000001aff03723e */ /* 0x001fc800000000ff */
[----:B------:R-:W-:-:S05]  /*5e20*/  PRMT R3, R3, 0x5410, RZ ;  /* 0x0000541003037816 */ /* 0x000fca00000000ff */
[----:B------:R0:W-:Y:S01]  /*5e30*/  STG.E desc[UR36][R8.64], R3 ;  /* 0x0000000308007986 */ /* 0x0001e2000c101924 */
[----:B------:R-:W-:Y:S05]  /*5e40*/  BRA `(.L_x_13867) ;  /* 0x0000000800947947 */ /* 0x000fea0003800000 */
.L_x_13872:
[----:B------:R-:W0:Y:S02]  /*5e50*/  I2F.F64.S64 R26, R26 ;  /* 0x0000001a001a7312 */ /* 0x000e240000301c00 */
[----:B0-----:R0:W-:Y:S01]  /*5e60*/  STG.E.64 desc[UR36][R8.64], R26 ;  /* 0x0000001a08007986 */ /* 0x0011e2000c101b24 */
[----:B------:R-:W-:Y:S05]  /*5e70*/  BRA `(.L_x_13867) ;  /* 0x0000000800887947 */ /* 0x000fea0003800000 */
.L_x_13862:
        /* <DEDUP_REMOVED lines=12> */
.L_x_13877:
        /* <DEDUP_REMOVED lines=17> */
.L_x_13880:
[----:B------:R-:W-:-:S04]  /*6050*/  SHF.R.U32.HI R3, RZ, 0x18, R27 ;  /* 0x00000018ff037819 */ /* 0x000fc8000001161b */
[----:B------:R-:W-:-:S04]  /*6060*/  LOP3.LUT R0, R0, 0x80, R3, 0xf8, !PT ;  /* 0x0000008000007812 */ /* 0x000fc800078ef803 */
[----:B------:R-:W-:-:S07]  /*6070*/  PRMT R4, R0, 0x7610, R4 ;  /* 0x0000761000047816 */ /* 0x000fce0000000004 */
.L_x_13879:
[----:B------:R-:W-:Y:S05]  /*6080*/  BSYNC.RECONVERGENT B0 ;  /* 0x0000000000007941 */ /* 0x000fea0003800200 */
.L_x_13878:
[----:B------:R0:W-:Y:S01]  /*6090*/  STG.E.U8 desc[UR36][R8.64], R4 ;  /* 0x0000000408007986 */ /* 0x0001e2000c101124 */
[----:B------:R-:W-:Y:S05]  /*60a0*/  BRA `(.L_x_13867) ;  /* 0x0000000400fc7947 */ /* 0x000fea0003800000 */
.L_x_13876:
        /* <DEDUP_REMOVED lines=17> */
.L_x_13883:
[----:B------:R-:W-:-:S04]  /*61c0*/  SHF.R.U32.HI R3, RZ, 0x18, R27 ;  /* 0x00000018ff037819 */ /* 0x000fc8000001161b */
[----:B------:R-:W-:-:S04]  /*61d0*/  LOP3.LUT R0, R0, 0x80, R3, 0xf8, !PT ;  /* 0x0000008000007812 */ /* 0x000fc800078ef803 */
[----:B------:R-:W-:-:S07]  /*61e0*/  PRMT R4, R0, 0x7610, R4 ;  /* 0x0000761000047816 */ /* 0x000fce0000000004 */
.L_x_13882:
[----:B------:R-:W-:Y:S05]  /*61f0*/  BSYNC.RECONVERGENT B0 ;  /* 0x0000000000007941 */ /* 0x000fea0003800200 */
.L_x_13881:
[----:B------:R0:W-:Y:S01]  /*6200*/  STG.E.U8 desc[UR36][R8.64], R4 ;  /* 0x0000000408007986 */ /* 0x0001e2000c101124 */
[----:B------:R-:W-:Y:S05]  /*6210*/  BRA `(.L_x_13867) ;  /* 0x0000000400a07947 */ /* 0x000fea0003800000 */
.L_x_13875:
        /* <DEDUP_REMOVED lines=22> */
.L_x_13885:
[----:B------:R0:W-:Y:S01]  /*6380*/  STG.E.64 desc[UR36][R8.64], R26 ;  /* 0x0000001a08007986 */ /* 0x0001e2000c101b24 */
[----:B------:R-:W-:Y:S05]  /*6390*/  BRA `(.L_x_13867) ;  /* 0x0000000400407947 */ /* 0x000fea0003800000 */
.L_x_13884:
[----:B------:R0:W-:Y:S01]  /*63a0*/  STG.E desc[UR36][R8.64], R18 ;  /* 0x0000001208007986 */ /* 0x0001e2000c101924 */
[----:B------:R-:W-:Y:S05]  /*63b0*/  BRA `(.L_x_13867) ;  /* 0x0000000400387947 */ /* 0x000fea0003800000 */
.L_x_13874:
        /* <DEDUP_REMOVED lines=11> */
.L_x_13887:
[----:B------:R-:W-:Y:S01]  /*6470*/  CS2R R6, SRZ ;  /* 0x0000000000067805 */ /* 0x000fe2000001ff00 */
[----:B------:R-:W0:Y:S04]  /*6480*/  I2F.F64.S64 R4, R26 ;  /* 0x0000001a00047312 */ /* 0x000e280000301c00 */
[----:B0-----:R4:W-:Y:S01]  /*6490*/  STG.E.128 desc[UR36][R8.64], R4 ;  /* 0x0000000408007986 */ /* 0x0019e2000c101d24 */
[----:B------:R-:W-:Y:S05]  /*64a0*/  BRA `(.L_x_13867) ;  /* 0x0000000000fc7947 */ /* 0x000fea0003800000 */
.L_x_13886:
[----:B------:R-:W-:-:S13]  /*64b0*/  ISETP.NE.AND P0, PT, R0, 0xf, PT ;  /* 0x0000000f0000780c */ /* 0x000fda0003f05270 */
[----:B------:R-:W-:Y:S05]  /*64c0*/  @!P0 BRA `(.L_x_13888) ;  /* 0x0000000000e88947 */ /* 0x000fea0003800000 */
[----:B------:R-:W-:-:S13]  /*64d0*/  ISETP.NE.AND P0, PT, R0, 0x17, PT ;  /* 0x000000170000780c */ /* 0x000fda0003f05270 */
[----:B------:R-:W-:Y:S05]  /*64e0*/  @!P0 BRA `(.L_x_13889) ;  /* 0x0000000000908947 */ /* 0x000fea0003800000 */
[----:B------:R-:W-:-:S13]  /*64f0*/  ISETP.NE.AND P0, PT, R0, 0x18, PT ;  /* 0x000000180000780c */ /* 0x000fda0003f05270 */
[----:B------:R-:W-:Y:S05]  /*6500*/  @!P0 BRA `(.L_x_13890) ;  /* 0x0000000000448947 */ /* 0x000fea0003800000 */
.L_x_13866:
        /* <DEDUP_REMOVED lines=16> */
.L_x_13891:
[----:B------:R-:W-:Y:S05]  /*6610*/  BRA `(.L_x_13867) ;  /* 0x0000000000a07947 */ /* 0x000fea0003800000 */
.L_x_13890:
        /* <DEDUP_REMOVED lines=13> */
.L_x_13893:
[----:B------:R-:W-:Y:S05]  /*66f0*/  BSYNC.RECONVERGENT B0 ;  /* 0x0000000000007941 */ /* 0x000fea0003800200 */
.L_x_13892:
[----:B------:R-:W-:-:S05]  /*6700*/  LOP3.LUT R3, R0, 0x80, R3, 0xf8, !PT ;  /* 0x0000008000037812 */ /* 0x000fca00078ef803 */
[----:B------:R2:W-:Y:S01]  /*6710*/  STG.E.U8 desc[UR36][R8.64], R3 ;  /* 0x0000000308007986 */ /* 0x0005e2000c101124 */
[----:B------:R-:W-:Y:S05]  /*6720*/  BRA `(.L_x_13867) ;  /* 0x00000000005c7947 */ /* 0x000fea0003800000 */
.L_x_13889:
        /* <DEDUP_REMOVED lines=12> */
.L_x_13895:
[----:B------:R-:W-:Y:S01]  /*67f0*/  IMAD.MOV.U32 R0, RZ, RZ, 0x7f ;  /* 0x0000007fff007424 */ /* 0x000fe200078e00ff */
[----:B------:R-:W-:-:S04]  /*6800*/  ISETP.GT.U32.AND P0, PT, R3, 0x7f800000, PT ;  /* 0x7f8000000300780c */ /* 0x000fc80003f04070 */
[----:B------:R-:W-:-:S09]  /*6810*/  SEL R0, R0, 0x7c, P0 ;  /* 0x0000007c00007807 */ /* 0x000fd20000000000 */
.L_x_13896:
[----:B------:R-:W-:Y:S05]  /*6820*/  BSYNC.RECONVERGENT B0 ;  /* 0x0000000000007941 */ /* 0x000fea0003800200 */
.L_x_13894:
[----:B------:R-:W-:-:S04]  /*6830*/  SHF.R.U32.HI R3, RZ, 0x18, R27 ;  /* 0x00000018ff037819 */ /* 0x000fc8000001161b */
[----:B------:R-:W-:-:S05]  /*6840*/  LOP3.LUT R3, R0, 0x80, R3, 0xf8, !PT ;  /* 0x0000008000037812 */ /* 0x000fca00078ef803 */
[----:B------:R1:W-:Y:S01]  /*6850*/  STG.E.U8 desc[UR36][R8.64], R3 ;  /* 0x0000000308007986 */ /* 0x0003e2000c101124 */
[----:B------:R-:W-:Y:S05]  /*6860*/  BRA `(.L_x_13867) ;  /* 0x00000000000c7947 */ /* 0x000fea0003800000 */
.L_x_13888:
[----:B------:R-:W0:Y:S02]  /*6870*/  I2F.S64 R0, R26 ;  /* 0x0000001a00007312 */ /* 0x000e240000301400 */
[----:B0-----:R-:W-:-:S05]  /*6880*/  F2FP.BF16.F32.PACK_AB R0, RZ, R0 ;  /* 0x00000000ff00723e */ /* 0x001fca00000010ff */
[----:B------:R0:W-:Y:S02]  /*6890*/  STG.E.U16 desc[UR36][R8.64], R0 ;  /* 0x0000000008007986 */ /* 0x0001e4000c101524 */
.L_x_13867:
[----:B------:R-:W-:-:S07]  /*68a0*/  VIADD R19, R19, 0x80 ;  /* 0x0000008013137836 */ /* 0x000fce0000000000 */
.L_x_13826:
[----:B------:R-:W-:Y:S05]  /*68b0*/  BSYNC.RECONVERGENT B7 ;  /* 0x0000000000077941 */ /* 0x000fea0003800200 */
.L_x_13787:
        /* <DEDUP_REMOVED lines=21> */
.L_x_13900:
[----:B------:R-:W-:Y:S01]  /*6a10*/  STG.E.U8 desc[UR36][R2.64], R22 ;  /* 0x0000001602007986 */ /* 0x000fe2000c101124 */
[----:B------:R-:W-:Y:S05]  /*6a20*/  EXIT ;  /* 0x000000000000794d */ /* 0x000fea0003800000 */
.L_x_13899:
        /* <DEDUP_REMOVED lines=8> */
.L_x_13903:
[----:B------:R-:W-:Y:S01]  /*6ab0*/  STG.E desc[UR36][R2.64], R22 ;  /* 0x0000001602007986 */ /* 0x000fe2000c101924 */
[----:B------:R-:W-:Y:S05]  /*6ac0*/  EXIT ;  /* 0x000000000000794d */ /* 0x000fea0003800000 */
.L_x_13902:
[----:B------:R-:W-:Y:S01]  /*6ad0*/  STG.E.U16 desc[UR36][R2.64], R22 ;  /* 0x0000001602007986 */ /* 0x000fe2000c101524 */
[----:B------:R-:W-:Y:S05]  /*6ae0*/  EXIT ;  /* 0x000000000000794d */ /* 0x000fea0003800000 */
.L_x_13898:
        /* <DEDUP_REMOVED lines=9> */
.L_x_13905:
[----:B------:R-:W0:Y:S02]  /*6b80*/  I2F.S64 R0, R22 ;  /* 0x0000001600007312 */ /* 0x000e240000301400 */
[----:B0-----:R-:W-:-:S05]  /*6b90*/  F2FP.F16.F32.PACK_AB R0, RZ, R0 ;  /* 0x00000000ff00723e */ /* 0x001fca00000000ff */
[----:B------:R-:W-:Y:S01]  /*6ba0*/  STG.E.U16 desc[UR36][R2.64], R0 ;  /* 0x0000000002007986 */ /* 0x000fe2000c101524 */
[----:B------:R-:W-:Y:S05]  /*6bb0*/  EXIT ;  /* 0x000000000000794d */ /* 0x000fea0003800000 */
.L_x_13904:
        /* <DEDUP_REMOVED lines=10> */
.L_x_13907:
[----:B------:R-:W0:Y:S02]  /*6c60*/  I2F.S64 R22, R22 ;  /* 0x0000001600167312 */ /* 0x000e240000301400 */
[----:B0-----:R-:W-:-:S04]  /*6c70*/  F2FP.F16.F32.PACK_AB R5, RZ, R22 ;  /* 0x00000016ff05723e */ /* 0x001fc800000000ff */
[----:B------:R-:W-:-:S05]  /*6c80*/  PRMT R5, R5, 0x5410, RZ ;  /* 0x0000541005057816 */ /* 0x000fca00000000ff */
[----:B------:R-:W-:Y:S01]  /*6c90*/  STG.E desc[UR36][R2.64], R5 ;  /* 0x0000000502007986 */ /* 0x000fe2000c101924 */
[----:B------:R-:W-:Y:S05]  /*6ca0*/  EXIT ;  /* 0x000000000000794d */ /* 0x000fea0003800000 */
.L_x_13906:
[----:B------:R-:W0:Y:S02]  /*6cb0*/  I2F.F64.S64 R22, R22 ;  /* 0x0000001600167312 */ /* 0x000e240000301c00 */
[----:B0-----:R-:W-:Y:S01]  /*6cc0*/  STG.E.64 desc[UR36][R2.64], R22 ;  /* 0x0000001602007986 */ /* 0x001fe2000c101b24 */
[----:B------:R-:W-:Y:S05]  /*6cd0*/  EXIT ;  /* 0x000000000000794d */ /* 0x000fea0003800000 */
.L_x_13897:
        /* <DEDUP_REMOVED lines=12> */
.L_x_13911:
        /* <DEDUP_REMOVED lines=18> */
.L_x_13914:
[----:B------:R-:W-:-:S04]  /*6ec0*/  SHF.R.U32.HI R5, RZ, 0x18, R5 ;  /* 0x00000018ff057819 */ /* 0x000fc80000011605 */
[----:B------:R-:W-:-:S07]  /*6ed0*/  LOP3.LUT R0, R0, 0x80, R5, 0xf8, !PT ;  /* 0x0000008000007812 */ /* 0x000fce00078ef805 */
.L_x_13913:
[----:B------:R-:W-:Y:S05]  /*6ee0*/  BSYNC.RECONVERGENT B0 ;  /* 0x0000000000007941 */ /* 0x000fea0003800200 */
.L_x_13912:
[----:B------:R-:W-:Y:S01]  /*6ef0*/  STG.E.U8 desc[UR36][R2.64], R0 ;  /* 0x0000000002007986 */ /* 0x000fe2000c101124 */
[----:B------:R-:W-:Y:S05]  /*6f00*/  EXIT ;  /* 0x000000000000794d */ /* 0x000fea0003800000 */
.L_x_13910:
        /* <DEDUP_REMOVED lines=18> */
.L_x_13917:
[----:B------:R-:W-:-:S04]  /*7030*/  SHF.R.U32.HI R5, RZ, 0x18, R5 ;  /* 0x00000018ff057819 */ /* 0x000fc80000011605 */
[----:B------:R-:W-:-:S07]  /*7040*/  LOP3.LUT R0, R0, 0x80, R5, 0xf8, !PT ;  /* 0x0000008000007812 */ /* 0x000fce00078ef805 */
.L_x_13916:
[----:B------:R-:W-:Y:S05]  /*7050*/  BSYNC.RECONVERGENT B0 ;  /* 0x0000000000007941 */ /* 0x000fea0003800200 */
.L_x_13915:
[----:B------:R-:W-:Y:S01]  /*7060*/  STG.E.U8 desc[UR36][R2.64], R0 ;  /* 0x0000000002007986 */ /* 0x000fe2000c101124 */
[----:B------:R-:W-:Y:S05]  /*7070*/  EXIT ;  /* 0x000000000000794d */ /* 0x000fea0003800000 */
.L_x_13909:
        /* <DEDUP_REMOVED lines=22> */
.L_x_13919:
[----:B------:R-:W-:Y:S01]  /*71e0*/  STG.E.64 desc[UR36][R2.64], R22 ;  /* 0x0000001602007986 */ /* 0x000fe2000c101b24 */
[----:B------:R-:W-:Y:S05]  /*71f0*/  EXIT ;  /* 0x000000000000794d */ /* 0x000fea0003800000 */
.L_x_13918:
[----:B------:R-:W-:Y:S01]  /*7200*/  STG.E desc[UR36][R2.64], R22 ;  /* 0x0000001602007986 */ /* 0x000fe2000c101924 */
[----:B------:R-:W-:Y:S05]  /*7210*/  EXIT ;  /* 0x000000000000794d */ /* 0x000fea0003800000 */
.L_x_13908:
        /* <DEDUP_REMOVED lines=11> */
.L_x_13921:
[----:B------:R-:W-:Y:S01]  /*72d0*/  CS2R R6, SRZ ;  /* 0x0000000000067805 */ /* 0x000fe2000001ff00 */
[----:B------:R-:W0:Y:S04]  /*72e0*/  I2F.F64.S64 R4, R22 ;  /* 0x0000001600047312 */ /* 0x000e280000301c00 */
[----:B0-----:R-:W-:Y:S01]  /*72f0*/  STG.E.128 desc[UR36][R2.64], R4 ;  /* 0x0000000402007986 */ /* 0x001fe2000c101d24 */
[----:B------:R-:W-:Y:S05]  /*7300*/  EXIT ;  /* 0x000000000000794d */ /* 0x000fea0003800000 */
.L_x_13920:
[----:B------:R-:W-:-:S13]  /*7310*/  ISETP.NE.AND P0, PT, R0, 0xf, PT ;  /* 0x0000000f0000780c */ /* 0x000fda0003f05270 */
[----:B------:R-:W-:Y:S05]  /*7320*/  @!P0 BRA `(.L_x_13922) ;  /* 0x0000000000e88947 */ /* 0x000fea0003800000 */
[----:B------:R-:W-:-:S13]  /*7330*/  ISETP.NE.AND P0, PT, R0, 0x17, PT ;  /* 0x000000170000780c */ /* 0x000fda0003f05270 */
[----:B------:R-:W-:Y:S05]  /*7340*/  @!P0 BRA `(.L_x_13923) ;  /* 0x0000000000908947 */ /* 0x000fea0003800000 */
[----:B------:R-:W-:-:S13]  /*7350*/  ISETP.NE.AND P0, PT, R0, 0x18, PT ;  /* 0x000000180000780c */ /* 0x000fda0003f05270 */
[----:B------:R-:W-:Y:S05]  /*7360*/  @!P0 BRA `(.L_x_13924) ;  /* 0x0000000000448947 */ /* 0x000fea0003800000 */
.L_x_13901:
        /* <DEDUP_REMOVED lines=16> */
.L_x_13925:
[----:B------:R-:W-:Y:S05]  /*7470*/  EXIT ;  /* 0x000000000000794d */ /* 0x000fea0003800000 */
.L_x_13924:
        /* <DEDUP_REMOVED lines=13> */
.L_x_13927:
[----:B------:R-:W-:Y:S05]  /*7550*/  BSYNC.RECONVERGENT B0 ;  /* 0x0000000000007941 */ /* 0x000fea0003800200 */
.L_x_13926:
[----:B------:R-:W-:-:S05]  /*7560*/  LOP3.LUT R5, R0, 0x80, R5, 0xf8, !PT ;  /* 0x0000008000057812 */ /* 0x000fca00078ef805 */
[----:B------:R-:W-:Y:S01]  /*7570*/  STG.E.U8 desc[UR36][R2.64], R5 ;  /* 0x0000000502007986 */ /* 0x000fe2000c101124 */
[----:B------:R-:W-:Y:S05]  /*7580*/  EXIT ;  /* 0x000000000000794d */ /* 0x000fea0003800000 */
.L_x_13923:
        /* <DEDUP_REMOVED lines=12> */
.L_x_13929:
[----:B------:R-:W-:Y:S01]  /*7650*/  IMAD.MOV.U32 R0, RZ, RZ, 0x7f ;  /* 0x0000007fff007424 */ /* 0x000fe200078e00ff */
[----:B------:R-:W-:-:S04]  /*7660*/  ISETP.GT.U32.AND P0, PT, R4, 0x7f800000, PT ;  /* 0x7f8000000400780c */ /* 0x000fc80003f04070 */
[----:B------:R-:W-:-:S09]  /*7670*/  SEL R0, R0, 0x7c, P0 ;  /* 0x0000007c00007807 */ /* 0x000fd20000000000 */
.L_x_13930:
[----:B------:R-:W-:Y:S05]  /*7680*/  BSYNC.RECONVERGENT B0 ;  /* 0x0000000000007941 */ /* 0x000fea0003800200 */
.L_x_13928:
[----:B------:R-:W-:-:S04]  /*7690*/  SHF.R.U32.HI R5, RZ, 0x18, R5 ;  /* 0x00000018ff057819 */ /* 0x000fc80000011605 */
[----:B------:R-:W-:-:S05]  /*76a0*/  LOP3.LUT R5, R0, 0x80, R5, 0xf8, !PT ;  /* 0x0000008000057812 */ /* 0x000fca00078ef805 */
[----:B------:R-:W-:Y:S01]  /*76b0*/  STG.E.U8 desc[UR36][R2.64], R5 ;  /* 0x0000000502007986 */ /* 0x000fe2000c101124 */
[----:B------:R-:W-:Y:S05]  /*76c0*/  EXIT ;  /* 0x000000000000794d */ /* 0x000fea0003800000 */
.L_x_13922:
[----:B------:R-:W0:Y:S02]  /*76d0*/  I2F.S64 R0, R22 ;  /* 0x0000001600007312 */ /* 0x000e240000301400 */
[----:B0-----:R-:W-:-:S05]  /*76e0*/  F2FP.BF16.F32.PACK_AB R0, RZ, R0 ;  /* 0x00000000ff00723e */ /* 0x001fca00000010ff */
[----:B------:R-:W-:Y:S01]  /*76f0*/  STG.E.U16 desc[UR36][R2.64], R0 ;  /* 0x0000000002007986 */ /* 0x000fe2000c101524 */
[----:B------:R-:W-:Y:S05]  /*7700*/  EXIT ;  /* 0x000000000000794d */ /* 0x000fea0003800000 */
.L_x_13931:
        /* <DEDUP_REMOVED lines=15> */
.L_x_20898:


//--------------------- .text._ZN2at6native18elementwise_kernelILi128ELi2EZNS0_22gpu_kernel_impl_nocastINS0_13BUnaryFunctorIlllZZZNS0_18lshift_kernel_cudaERNS_18TensorIteratorBaseEENKUlvE_clEvENKUlvE2_clEvEUlllE_EEEEvS5_RKT_EUliE_EEviT1_ --------------------------
	.section	.text._ZN2at6native18elementwise_kernelILi128ELi2EZNS0_22gpu_kernel_impl_nocastINS0_13BUnaryFunctorIlllZZZNS0_18lshift_kernel_cudaERNS_18TensorIteratorBaseEENKUlvE_clEvENKUlvE2_clEvEUlllE_EEEEvS5_RKT_EUliE_EEviT1_,"ax",@progbits
	.align	128
        .global         _ZN2at6native18elementwise_kernelILi128ELi2EZNS0_22gpu_kernel_impl_nocastINS0_13BUnaryFunctorIlllZZZNS0_18lshift_kernel_cudaERNS_18TensorIteratorBaseEENKUlvE_clEvENKUlvE2_clEvEUlllE_EEEEvS5_RKT_EUliE_EEviT1_
        .type           _ZN2at6native18elementwise_kernelILi128ELi2EZNS0_22gpu_kernel_impl_nocastINS0_13BUnaryFunctorIlllZZZNS0_18lshift_kernel_cudaERNS_18TensorIteratorBaseEENKUlvE_clEvENKUlvE2_clEvEUlllE_EEEEvS5_RKT_EUliE_EEviT1_,@function
        .size           _ZN2at6native18elementwise_kernelILi128ELi2EZNS0_22gpu_kernel_impl_nocastINS0_13BUnaryFunctorIlllZZZNS0_18lshift_kernel_cudaERNS_18TensorIteratorBaseEENKUlvE_clEvENKUlvE2_clEvEUlllE_EEEEvS5_RKT_EUliE_EEviT1_,(.L_x_20899 - _ZN2at6native18elementwise_kernelILi128ELi2EZNS0_22gpu_kernel_impl_nocastINS0_13BUnaryFunctorIlllZZZNS0_18lshift_kernel_cudaERNS_18TensorIteratorBaseEENKUlvE_clEvENKUlvE2_clEvEUlllE_EEEEvS5_RKT_EUliE_EEviT1_)
        .other          _ZN2at6native18elementwise_kernelILi128ELi2EZNS0_22gpu_kernel_impl_nocastINS0_13BUnaryFunctorIlllZZZNS0_18lshift_kernel_cudaERNS_18TensorIteratorBaseEENKUlvE_clEvENKUlvE2_clEvEUlllE_EEEEvS5_RKT_EUliE_EEviT1_,@"STO_CUDA_ENTRY STV_DEFAULT"
_ZN2at6native18elementwise_kernelILi128ELi2EZNS0_22gpu_kernel_impl_nocastINS0_13BUnaryFunctorIlllZZZNS0_18lshift_kernel_cudaERNS_18TensorIteratorBaseEENKUlvE_clEvENKUlvE2_clEvEUlllE_EEEEvS5_RKT_EUliE_EEviT1_:
.text._ZN2at6native18elementwise_kernelILi128ELi2EZNS0_22gpu_kernel_impl_nocastINS0_13BUnaryFunctorIlllZZZNS0_18lshift_kernel_cudaERNS_18TensorIteratorBaseEENKUlvE_clEvENKUlvE2_clEvEUlllE_EEEEvS5_RKT_EUliE_EEviT1_:
        /* <DEDUP_REMOVED lines=18> */
[----:B-1----:R-:W-:-:S04]  /*0120*/  ISETP.GT.U32.AND P0, PT, R10, 0x3f, PT ;  /* 0x0000003f0a00780c */ /* 0x002fc80003f04070 */
[----:B------:R-:W-:Y:S02]  /*0130*/  ISETP.GT.U32.AND.EX P0, PT, R11, RZ, PT, P0 ;  /* 0x000000ff0b00720c */ /* 0x000fe40003f04100 */
[CC--:B--2---:R-:W-:Y:S02]  /*0140*/  SHF.L.U32 R8, R4.reuse, R10.reuse, RZ ;  /* 0x0000000a04087219 */ /* 0x0c4fe400000006ff */
[----:B------:R-:W-:Y:S02]  /*0150*/  SHF.L.U64.HI R0, R4, R10, R5 ;  /* 0x0000000a04007219 */ /* 0x000fe40000010205 */
[----:B------:R-:W-:Y:S02]  /*0160*/  SEL R8, R8, RZ, !P0 ;  /* 0x000000ff08087207 */ /* 0x000fe40004000000 */
[----:B------:R-:W-:-:S05]  /*0170*/  SEL R9, R0, RZ, !P0 ;  /* 0x000000ff00097207 */ /* 0x000fca0004000000 */
[----:B0-----:R0:W-:Y:S02]  /*0180*/  STG.E.64 desc[UR6][R6.64], R8 ;  /* 0x0000000806007986 */ /* 0x0011e4000c101b06 */
.L_x_13934:
[----:B------:R-:W-:Y:S05]  /*0190*/  BSYNC.RECONVERGENT B0 ;  /* 0x0000000000007941 */ /* 0x000fea0003800200 */
.L_x_13933:
[----:B------:R-:W-:-:S13]  /*01a0*/  ISETP.GE.AND P0, PT, R3, UR4, PT ;  /* 0x0000000403007c0c */ /* 0x000fda000bf06270 */
[----:B------:R-:W-:Y:S05]  /*01b0*/  @P0 EXIT ;  /* 0x000000000000094d */ /* 0x000fea0003800000 */
[----:B------:R-:W1:Y:S08]  /*01c0*/  LDC.64 R4, c[0x0][0x588] ;  /* 0x00016200ff047b82 */ /* 0x000e700000000a00 */
[----:B0-----:R-:W0:Y:S01]  /*01d0*/  LDC.64 R8, c[0x0][0x598] ;  /* 0x00016600ff087b82 */ /* 0x001e220000000a00 */
[----:B-1----:R-:W2:Y:S07]  /*01e0*/  LDG.E.64 R2, desc[UR6][R4.64] ;  /* 0x0000000604027981 */ /* 0x002eae000c1e1b00 */
[----:B------:R-:W1:Y:S01]  /*01f0*/  LDC.64 R6, c[0x0][0x580] ;  /* 0x00016000ff067b82 */ /* 0x000e620000000a00 */
[----:B0-----:R-:W-:-:S04]  /*0200*/  ISETP.GT.U32.AND P0, PT, R8, 0x3f, PT ;  /* 0x0000003f0800780c */ /* 0x001fc80003f04070 */
[----:B------:R-:W-:Y:S02]  /*0210*/  ISETP.GT.U32.AND.EX P0, PT, R9, RZ, PT, P0 ;  /* 0x000000ff0900720c */ /* 0x000fe40003f04100 */
[CC--:B--2---:R-:W-:Y:S02]  /*0220*/  SHF.L.U32 R0, R2.reuse, R8.reuse, RZ ;  /* 0x0000000802007219 */ /* 0x0c4fe400000006ff */
[----:B------:R-:W-:Y:S02]  /*0230*/  SHF.L.U64.HI R3, R2, R8, R3 ;  /* 0x0000000802037219 */ /* 0x000fe40000010203 */
[----:B------:R-:W-:Y:S02]  /*0240*/  SEL R2, R0, RZ, !P0 ;  /* 0x000000ff00027207 */ /* 0x000fe40004000000 */
[----:B------:R-:W-:-:S05]  /*0250*/  SEL R3, R3, RZ, !P0 ;  /* 0x000000ff03037207 */ /* 0x000fca0004000000 */
[----:B-1----:R-:W-:Y:S01]  /*0260*/  STG.E.64 desc[UR6][R6.64], R2 ;  /* 0x0000000206007986 */ /* 0x002fe2000c101b06 */
[----:B------:R-:W-:Y:S05]  /*0270*/  EXIT ;  /* 0x000000000000794d */ /* 0x000fea0003800000 */
.L_x_13932:
        /* <DEDUP_REMOVED lines=305> */
.L_x_13937:
[----:B------:R-:W0:Y:S01]  /*1590*/  LDCU.128 UR8, c[0x0][0x580] ;  /* 0x0000b000ff0877ac */ /* 0x000e220008000c00 */
[----:B------:R-:W1:Y:S01]  /*15a0*/  LDC.64 R10, c[0x0][0x598] ;  /* 0x00016600ff0a7b82 */ /* 0x000e620000000a00 */
[----:B0-----:R-:W-:-:S05]  /*15b0*/  IADD3 R6, P0, PT, R4, UR10, RZ ;  /* 0x0000000a04067c10 */ /* 0x001fca000ff1e0ff */
[----:B------:R-:W-:-:S06]  /*15c0*/  IMAD.X R7, RZ, RZ, UR11, P0 ;  /* 0x0000000bff077e24 */ /* 0x000fcc00080e06ff */
[----:B------:R-:W2:Y:S01]  /*15d0*/  LDG.E.64 R6, desc[UR6][R6.64] ;  /* 0x0000000606067981 */ /* 0x000ea2000c1e1b00 */
[----:B-1----:R-:W-:Y:S02]  /*15e0*/  ISETP.GT.U32.AND P0, PT, R10, 0x3f, PT ;  /* 0x0000003f0a00780c */ /* 0x002fe40003f04070 */
[----:B------:R-:W-:Y:S02]  /*15f0*/  IADD3 R8, P1, PT, R5, UR8, RZ ;  /* 0x0000000805087c10 */ /* 0x000fe4000ff3e0ff */
[----:B------:R-:W-:Y:S02]  /*1600*/  ISETP.GT.U32.AND.EX P0, PT, R11, RZ, PT, P0 ;  /* 0x000000ff0b00720c */ /* 0x000fe40003f04100 */
[----:B------:R-:W-:Y:S02]  /*1610*/  IADD3.X R9, PT, PT, RZ, UR9, RZ, P1, !PT ;  /* 0x00000009ff097c10 */ /* 0x000fe40008ffe4ff */
[----:B------:R-:W-:Y:S02]  /*1620*/  IADD3 R3, PT, PT, R3, 0x80, RZ ;  /* 0x0000008003037810 */ /* 0x000fe40007ffe0ff */
[----:B--2---:R-:W-:-:S02]  /*1630*/  SHF.L.U32 R4, R6, R10, RZ ;  /* 0x0000000a06047219 */ /* 0x004fc400000006ff */
[----:B------:R-:W-:Y:S02]  /*1640*/  SHF.L.U64.HI R5, R6, R10, R7 ;  /* 0x0000000a06057219 */ /* 0x000fe40000010207 */
[----:B------:R-:W-:Y:S02]  /*1650*/  SEL R4, R4, RZ, !P0 ;  /* 0x000000ff04047207 */ /* 0x000fe40004000000 */
[----:B------:R-:W-:-:S05]  /*1660*/  SEL R5, R5, RZ, !P0 ;  /* 0x000000ff05057207 */ /* 0x000fca0004000000 */
[----:B------:R0:W-:Y:S02]  /*1670*/  STG.E.64 desc[UR6][R8.64], R4 ;  /* 0x0000000408007986 */ /* 0x0001e4000c101b06 */
.L_x_13936:
[----:B------:R-:W-:Y:S05]  /*1680*/  BSYNC.RECONVERGENT B0 ;  /* 0x0000000000007941 */ /* 0x000fea0003800200 */
.L_x_13935:
        /* <DEDUP_REMOVED lines=9> */
[----:B------:R-:W-:-:S05]  /*1720*/  SHF.R.U32.HI R5, RZ, UR5, R4 ;  /* 0x00000005ff057c19 */ /* 0x000fca0008011604 */
[----:B------:R-:W-:-:S04]  /*1730*/  IMAD.MOV R6, RZ, RZ, -R5 ;  /* 0x000000ffff067224 */ /* 0x000fc800078e0a05 */
        /* <DEDUP_REMOVED lines=289> */
.L_x_13938:
[----:B------:R-:W0:Y:S01]  /*2950*/  LDCU.128 UR8, c[0x0][0x580] ;  /* 0x0000b000ff0877ac */ /* 0x000e220008000c00 */
[----:B------:R-:W1:Y:S01]  /*2960*/  LDC.64 R8, c[0x0][0x598] ;  /* 0x00016600ff087b82 */ /* 0x000e620000000a00 */
[----:B0-----:R-:W-:-:S04]  /*2970*/  IADD3 R4, P0, PT, R2, UR10, RZ ;  /* 0x0000000a02047c10 */ /* 0x001fc8000ff1e0ff */
[----:B------:R-:W-:-:S06]  /*2980*/  IADD3.X R5, PT, PT, RZ, UR11, RZ, P0, !PT ;  /* 0x0000000bff057c10 */ /* 0x000fcc00087fe4ff */
[----:B------:R-:W2:Y:S01]  /*2990*/  LDG.E.64 R4, desc[UR6][R4.64] ;  /* 0x0000000604047981 */ /* 0x000ea2000c1e1b00 */
[----:B-1----:R-:W-:Y:S02]  /*29a0*/  ISETP.GT.U32.AND P0, PT, R8, 0x3f, PT ;  /* 0x0000003f0800780c */ /* 0x002fe40003f04070 */
[----:B------:R-:W-:Y:S02]  /*29b0*/  IADD3 R6, P1, PT, R3, UR8, RZ ;  /* 0x0000000803067c10 */ /* 0x000fe4000ff3e0ff */
[----:B------:R-:W-:Y:S02]  /*29c0*/  ISETP.GT.U32.AND.EX P0, PT, R9, RZ, PT, P0 ;  /* 0x000000ff0900720c */ /* 0x000fe40003f04100 */
[----:B------:R-:W-:Y:S02]  /*29d0*/  IADD3.X R7, PT, PT, RZ, UR9, RZ, P1, !PT ;  /* 0x00000009ff077c10 */ /* 0x000fe40008ffe4ff */
[CC--:B--2---:R-:W-:Y:S02]  /*29e0*/  SHF.L.U32 R2, R4.reuse, R8.reuse, RZ ;  /* 0x0000000804027219 */ /* 0x0c4fe400000006ff */
[----:B------:R-:W-:-:S02]  /*29f0*/  SHF.L.U64.HI R0, R4, R8, R5 ;  /* 0x0000000804007219 */ /* 0x000fc40000010205 */
[----:B------:R-:W-:Y:S02]  /*2a00*/  SEL R2, R2, RZ, !P0 ;  /* 0x000000ff02027207 */ /* 0x000fe40004000000 */
[----:B------:R-:W-:-:S05]  /*2a10*/  SEL R3, R0, RZ, !P0 ;  /* 0x000000ff00037207 */ /* 0x000fca0004000000 */
[----:B------:R-:W-:Y:S01]  /*2a20*/  STG.E.64 desc[UR6][R6.64], R2 ;  /* 0x0000000206007986 */ /* 0x000fe2000c101b06 */
[----:B------:R-:W-:Y:S05]  /*2a30*/  EXIT ;  /* 0x000000000000794d */ /* 0x000fea0003800000 */
.L_x_13939:
        /* <DEDUP_REMOVED lines=12> */
.L_x_20899:


//--------------------- .text._ZN2at6native27unrolled_elementwise_kernelINS0_13BUnaryFunctorIlllZZZNS0_18lshift_kernel_cudaERNS_18TensorIteratorBaseEENKUlvE_clEvENKUlvE2_clEvEUlllE_EESt5arrayIPcLm2EELi4E23TrivialOffsetCalculatorILi1EjESD_NS0_6memory15LoadWithoutCastENSE_16StoreWithoutCastEEEviT_T0_T2_T3_T4_T5_ --------------------------
	.section	.text._ZN2at6native27unrolled_elementwise_kernelINS0_13BUnaryFunctorIlllZZZNS0_18lshift_kernel_cudaERNS_18TensorIteratorBaseEENKUlvE_clEvENKUlvE2_clEvEUlllE_EESt5arrayIPcLm2EELi4E23TrivialOffsetCalculatorILi1EjESD_NS0_6memory15LoadWithoutCastENSE_16StoreWithoutCastEEEviT_T0_T2_T3_T4_T5_,"ax",@progbits
	.align	128
        .global         _ZN2at6native27unrolled_elementwise_kernelINS0_13BUnaryFunctorIlllZZZNS0_18lshift_kernel_cudaERNS_18TensorIteratorBaseEENKUlvE_clEvENKUlvE2_clEvEUlllE_EESt5arrayIPcLm2EELi4E23TrivialOffsetCalculatorILi1EjESD_NS0_6memory15LoadWithoutCastENSE_16StoreWithoutCastEEEviT_T0_T2_T3_T4_T5_
        .type           _ZN2at6native27unrolled_elementwise_kernelINS0_13BUnaryFunctorIlllZZZNS0_18lshift_kernel_cudaERNS_18TensorIteratorBaseEENKUlvE_clEvENKUlvE2_clEvEUlllE_EESt5arrayIPcLm2EELi4E23TrivialOffsetCalculatorILi1EjESD_NS0_6memory15LoadWithoutCastENSE_16StoreWithoutCastEEEviT_T0_T2_T3_T4_T5_,@function
        .size           _ZN2at6native27unrolled_elementwise_kernelINS0_13BUnaryFunctorIlllZZZNS0_18lshift_kernel_cudaERNS_18TensorIteratorBaseEENKUlvE_clEvENKUlvE2_clEvEUlllE_EESt5arrayIPcLm2EELi4E23TrivialOffsetCalculatorILi1EjESD_NS0_6memory15LoadWithoutCastENSE_16StoreWithoutCastEEEviT_T0_T2_T3_T4_T5_,(.L_x_20900 - _ZN2at6native27unrolled_elementwise_kernelINS0_13BUnaryFunctorIlllZZZNS0_18lshift_kernel_cudaERNS_18TensorIteratorBaseEENKUlvE_clEvENKUlvE2_clEvEUlllE_EESt5arrayIPcLm2EELi4E23TrivialOffsetCalculatorILi1EjESD_NS0_6memory15LoadWithoutCastENSE_16StoreWithoutCastEEEviT_T0_T2_T3_T4_T5_)
        .other          _ZN2at6native27unrolled_elementwise_kernelINS0_13BUnaryFunctorIlllZZZNS0_18lshift_kernel_cudaERNS_18TensorIteratorBaseEENKUlvE_clEvENKUlvE2_clEvEUlllE_EESt5arrayIPcLm2EELi4E23TrivialOffsetCalculatorILi1EjESD_NS0_6memory15LoadWithoutCastENSE_16StoreWithoutCastEEEviT_T0_T2_T3_T4_T5_,@"STO_CUDA_ENTRY STV_DEFAULT"
_ZN2at6native27unrolled_elementwise_kernelINS0_13BUnaryFunctorIlllZZZNS0_18lshift_kernel_cudaERNS_18TensorIteratorBaseEENKUlvE_clEvENKUlvE2_clEvEUlllE_EESt5arrayIPcLm2EELi4E23TrivialOffsetCalculatorILi1EjESD_NS0_6memory15LoadWithoutCastENSE_16StoreWithoutCastEEEviT_T0_T2_T3_T4_T5_:
.text._ZN2at6native27unrolled_elementwise_kernelINS0_13BUnaryFunctorIlllZZZNS0_18lshift_kernel_cudaERNS_18TensorIteratorBaseEENKUlvE_clEvENKUlvE2_clEvEUlllE_EESt5arrayIPcLm2EELi4E23TrivialOffsetCalculatorILi1EjESD_NS0_6memory15LoadWithoutCastENSE_16StoreWithoutCastEEEviT_T0_T2_T3_T4_T5_:
        /* <DEDUP_REMOVED lines=17> */
[----:B------:R-:W-:-:S06]  /*0110*/  CS2R R4, SRZ ;  /* 0x0000000000047805 */ /* 0x000fcc000001ff00 */
[----:B-1----:R0:W3:Y:S05]  /*0120*/  @!P0 LDG.E.64 R4, desc[UR4][R12.64] ;  /* 0x000000040c048981 */ /* 0x0020ea000c1e1b00 */
[----:B------:R-:W-:Y:S01]  /*0130*/  @!P3 IMAD R19, R0, 0x200, R11 ;  /* 0x000002000013b824 */ /* 0x000fe200078e020b */
[----:B------:R-:W1:Y:S01]  /*0140*/  @!P3 LDC.64 R8, c[0x0][0x3a0] ;  /* 0x0000e800ff08bb82 */ /* 0x000e620000000a00 */
[----:B------:R-:W-:-:S05]  /*0150*/  @!P3 VIADD R11, R11, 0x80 ;  /* 0x000000800b0bb836 */ /* 0x000fca0000000000 */
[----:B------:R-:W-:Y:S01]  /*0160*/  ISETP.GE.AND P2, PT, R11, R2, PT ;  /* 0x000000020b00720c */ /* 0x000fe20003f46270 */
[----:B--2---:R-:W-:Y:S01]  /*0170*/  @!P1 IMAD.WIDE.U32 R14, R17, 0x8, R14 ;  /* 0x00000008110e9825 */ /* 0x004fe200078e000e */
[----:B0-----:R-:W0:Y:S11]  /*0180*/  LDC.64 R12, c[0x0][0x390] ;  /* 0x0000e400ff0c7b82 */ /* 0x001e360000000a00 */
[----:B------:R-:W2:Y:S01]  /*0190*/  @!P2 LDC.64 R6, c[0x0][0x3a0] ;  /* 0x0000e800ff06ab82 */ /* 0x000ea20000000a00 */
[----:B------:R-:W-:Y:S01]  /*01a0*/  @!P2 IMAD R21, R0, 0x200, R11 ;  /* 0x000002000015a824 */ /* 0x000fe200078e020b */
[----:B------:R-:W-:Y:S01]  /*01b0*/  CS2R R10, SRZ ;  /* 0x00000000000a7805 */ /* 0x000fe2000001ff00 */
[----:B-1----:R-:W-:Y:S01]  /*01c0*/  @!P3 IMAD.WIDE.U32 R18, R19, 0x8, R8 ;  /* 0x000000081312b825 */ /* 0x002fe200078e0008 */
[----:B------:R-:W-:-:S04]  /*01d0*/  CS2R R8, SRZ ;  /* 0x0000000000087805 */ /* 0x000fc8000001ff00 */
[----:B------:R-:W4:Y:S04]  /*01e0*/  @!P1 LDG.E.64 R10, desc[UR4][R14.64] ;  /* 0x000000040e0a9981 */ /* 0x000f28000c1e1b00 */
[----:B------:R-:W5:Y:S01]  /*01f0*/  @!P3 LDG.E.64 R8, desc[UR4][R18.64] ;  /* 0x000000041208b981 */ /* 0x000f62000c1e1b00 */
[----:B--2---:R-:W-:Y:S01]  /*0200*/  @!P2 IMAD.WIDE.U32 R16, R21, 0x8, R6 ;  /* 0x000000081510a825 */ /* 0x004fe200078e0006 */
[----:B------:R-:W-:-:S06]  /*0210*/  CS2R R6, SRZ ;  /* 0x0000000000067805 */ /* 0x000fcc000001ff00 */
[----:B------:R-:W2:Y:S01]  /*0220*/  @!P2 LDG.E.64 R6, desc[UR4][R16.64] ;  /* 0x000000041006a981 */ /* 0x000ea2000c1e1b00 */
[----:B------:R-:W-:Y:S02]  /*0230*/  ISETP.GE.AND P1, PT, R3, R2, PT ;  /* 0x000000020300720c */ /* 0x000fe40003f26270 */
[----:B0-----:R-:W-:Y:S01]  /*0240*/  ISETP.GT.U32.AND P0, PT, R12, 0x3f, PT ;  /* 0x0000003f0c00780c */ /* 0x001fe20003f04070 */
[----:B------:R-:W-:Y:S04]  /*0250*/  BSSY.RECONVERGENT B0, `(.L_x_13940) ;  /* 0x0000028000007945 */ /* 0x000fe80003800200 */
[----:B------:R-:W-:Y:S01]  /*0260*/  BSSY.RELIABLE B1, `(.L_x_13941) ;  /* 0x0000020000017945 */ /* 0x000fe20003800100 */
[----:B------:R-:W-:Y:S02]  /*0270*/  ISETP.GT.U32.AND.EX P0, PT, R13, RZ, PT, P0 ;  /* 0x000000ff0d00720c */ /* 0x000fe40003f04100 */
[----:B---3--:R-:W-:-:S02]  /*0280*/  SHF.L.U64.HI R24, R4, R12, R5 ;  /* 0x0000000c04187219 */ /* 0x008fc40000010205 */
[-C--:B------:R-:W-:Y:S02]  /*0290*/  SHF.L.U32 R23, R4, R12.reuse, RZ ;  /* 0x0000000c04177219 */ /* 0x080fe400000006ff */
[CC--:B----4-:R-:W-:Y:S02]  /*02a0*/  SHF.L.U64.HI R22, R10.reuse, R12.reuse, R11 ;  /* 0x0000000c0a167219 */ /* 0x0d0fe4000001020b */
[-C--:B------:R-:W-:Y:S02]  /*02b0*/  SHF.L.U32 R21, R10, R12.reuse, RZ ;  /* 0x0000000c0a157219 */ /* 0x080fe400000006ff */
[CC--:B-----5:R-:W-:Y:S02]  /*02c0*/  SHF.L.U64.HI R20, R8.reuse, R12.reuse, R9 ;  /* 0x0000000c08147219 */ /* 0x0e0fe40000010209 */
[----:B------:R-:W-:Y:S02]  /*02d0*/  SHF.L.U32 R13, R8, R12, RZ ;  /* 0x0000000c080d7219 */ /* 0x000fe400000006ff */
[----:B------:R-:W-:-:S02]  /*02e0*/  SEL R10, R23, RZ, !P0 ;  /* 0x000000ff170a7207 */ /* 0x000fc40004000000 */
[----:B------:R-:W-:Y:S02]  /*02f0*/  SEL R11, R24, RZ, !P0 ;  /* 0x000000ff180b7207 */ /* 0x000fe40004000000 */
[----:B------:R-:W-:Y:S02]  /*0300*/  SEL R8, R21, RZ, !P0 ;  /* 0x000000ff15087207 */ /* 0x000fe40004000000 */
[----:B------:R-:W-:Y:S02]  /*0310*/  SEL R9, R22, RZ, !P0 ;  /* 0x000000ff16097207 */ /* 0x000fe40004000000 */
[CC--:B--2---:R-:W-:Y:S02]  /*0320*/  SHF.L.U64.HI R5, R6.reuse, R12.reuse, R7 ;  /* 0x0000000c06057219 */ /* 0x0c4fe40000010207 */
[----:B------:R-:W-:Y:S02]  /*0330*/  SHF.L.U32 R4, R6, R12, RZ ;  /* 0x0000000c06047219 */ /* 0x000fe400000006ff */
        /* <DEDUP_REMOVED lines=18> */
.L_x_13942:
[----:B------:R-:W-:Y:S05]  /*0460*/  BSYNC.RELIABLE B1 ;  /* 0x0000000000017941 */ /* 0x000fea0003800100 */
.L_x_13941:
[----:B------:R-:W-:-:S13]  /*0470*/  ISETP.GE.AND P0, PT, R3, R2, PT ;  /* 0x000000020300720c */ /* 0x000fda0003f06270 */
[----:B0-----:R-:W0:Y:S01]  /*0480*/  @!P0 LDC.64 R8, c[0x0][0x398] ;  /* 0x0000e600ff088b82 */ /* 0x001e220000000a00 */
[----:B------:R-:W-:Y:S02]  /*0490*/  @!P0 IMAD R11, R0, 0x200, R3 ;  /* 0x00000200000b8824 */ /* 0x000fe400078e0203 */
[----:B------:R-:W-:Y:S02]  /*04a0*/  @!P0 VIADD R3, R3, 0x80 ;  /* 0x0000008003038836 */ /* 0x000fe40000000000 */
[----:B0-----:R-:W-:-:S05]  /*04b0*/  @!P0 IMAD.WIDE.U32 R8, R11, 0x8, R8 ;  /* 0x000000080b088825 */ /* 0x001fca00078e0008 */
[----:B------:R1:W-:Y:S02]  /*04c0*/  @!P0 STG.E.64 desc[UR4][R8.64], R6 ;  /* 0x0000000608008986 */ /* 0x0003e4000c101b04 */
.L_x_13943:
[----:B------:R-:W-:Y:S05]  /*04d0*/  BSYNC.RECONVERGENT B0 ;  /* 0x0000000000007941 */ /* 0x000fea0003800200 */
.L_x_13940:
        /* <DEDUP_REMOVED lines=8> */
.L_x_13944:
        /* <DEDUP_REMOVED lines=10> */
.L_x_20900:


//--------------------- .text._ZN2at6native29vectorized_elementwise_kernelILi2ENS0_13BUnaryFunctorIlllZZZNS0_18lshift_kernel_cudaERNS_18TensorIteratorBaseEENKUlvE_clEvENKUlvE2_clEvEUlllE_EESt5arrayIPcLm2EEEEviT0_T1_ --------------------------
	.section	.text._ZN2at6native29vectorized_elementwise_kernelILi2ENS0_13BUnaryFunctorIlllZZZNS0_18lshift_kernel_cudaERNS_18TensorIteratorBaseEENKUlvE_clEvENKUlvE2_clEvEUlllE_EESt5arrayIPcLm2EEEEviT0_T1_,"ax",@progbits
	.align	128
        .global         _ZN2at6native29vectorized_elementwise_kernelILi2ENS0_13BUnaryFunctorIlllZZZNS0_18lshift_kernel_cudaERNS_18TensorIteratorBaseEENKUlvE_clEvENKUlvE2_clEvEUlllE_EESt5arrayIPcLm2EEEEviT0_T1_
        .type           _ZN2at6native29vectorized_elementwise_kernelILi2ENS0_13BUnaryFunctorIlllZZZNS0_18lshift_kernel_cudaERNS_18TensorIteratorBaseEENKUlvE_clEvENKUlvE2_clEvEUlllE_EESt5arrayIPcLm2EEEEviT0_T1_,@function
        .size           _ZN2at6native29vectorized_elementwise_kernelILi2ENS0_13BUnaryFunctorIlllZZZNS0_18lshift_kernel_cudaERNS_18TensorIteratorBaseEENKUlvE_clEvENKUlvE2_clEvEUlllE_EESt5arrayIPcLm2EEEEviT0_T1_,(.L_x_20901 - _ZN2at6native29vectorized_elementwise_kernelILi2ENS0_13BUnaryFunctorIlllZZZNS0_18lshift_kernel_cudaERNS_18TensorIteratorBaseEENKUlvE_clEvENKUlvE2_clEvEUlllE_EESt5arrayIPcLm2EEEEviT0_T1_)
        .other          _ZN2at6native29vectorized_elementwise_kernelILi2ENS0_13BUnaryFunctorIlllZZZNS0_18lshift_kernel_cudaERNS_18TensorIteratorBaseEENKUlvE_clEvENKUlvE2_clEvEUlllE_EESt5arrayIPcLm2EEEEviT0_T1_,@"STO_CUDA_ENTRY STV_DEFAULT"
_ZN2at6native29vectorized_elementwise_kernelILi2ENS0_13BUnaryFunctorIlllZZZNS0_18lshift_kernel_cudaERNS_18TensorIteratorBaseEENKUlvE_clEvENKUlvE2_clEvEUlllE_EESt5arrayIPcLm2EEEEviT0_T1_:
.text._ZN2at6native29vectorized_elementwise_kernelILi2ENS0_13BUnaryFunctorIlllZZZNS0_18lshift_kernel_cudaERNS_18TensorIteratorBaseEENKUlvE_clEvENKUlvE2_clEvEUlllE_EESt5arrayIPcLm2EEEEviT0_T1_:
        /* <DEDUP_REMOVED lines=8> */
[----:B------:R-:W0:Y:S02]  /*0080*/  S2R R5, SR_TID.X ;  /* 0x0000000000057919 */ /* 0x000e240000002100 */
        /* <DEDUP_REMOVED lines=10> */
[----:B0-----:R-:W-:Y:S01]  /*0130*/  @!P6 IMAD.WIDE.U32 R12, R7, 0x8, R12 ;  /* 0x00000008070ce825 */ /* 0x001fe200078e000c */
[----:B------:R-:W-:-:S06]  /*0140*/  CS2R R6, SRZ ;  /* 0x0000000000067805 */ /* 0x000fcc000001ff00 */
[----:B------:R0:W2:Y:S05]  /*0150*/  @!P6 LDG.E.64 R6, desc[UR4][R12.64] ;  /* 0x000000040c06e981 */ /* 0x0000aa000c1e1b00 */
        /* <DEDUP_REMOVED lines=13> */
[----:B0-----:R-:W0:Y:S01]  /*0230*/  @!P1 LDC.64 R12, c[0x0][0x3a0] ;  /* 0x0000e800ff0c9b82 */ /* 0x001e220000000a00 */
[----:B------:R-:W-:-:S05]  /*0240*/  @!P1 VIADD R5, R5, 0x80 ;  /* 0x0000008005059836 */ /* 0x000fca0000000000 */
[----:B------:R-:W-:Y:S01]  /*0250*/  ISETP.GE.U32.AND P0, PT, R5, R2, PT ;  /* 0x000000020500720c */ /* 0x000fe20003f06070 */
[----:B-1----:R-:W-:-:S12]  /*0260*/  @!P5 IMAD.WIDE.U32 R14, R9, 0x8, R14 ;  /* 0x00000008090ed825 */ /* 0x002fd800078e000e */
[----:B------:R-:W-:Y:S01]  /*0270*/  @!P0 IMAD.IADD R4, R0, 0x1, R5 ;  /* 0x0000000100048824 */ /* 0x000fe200078e0205 */
[----:B------:R-:W1:Y:S01]  /*0280*/  @!P0 LDC.64 R16, c[0x0][0x3a0] ;  /* 0x0000e800ff108b82 */ /* 0x000e620000000a00 */
[----:B------:R-:W-:-:S05]  /*0290*/  @!P0 VIADD R5, R5, 0x80 ;  /* 0x0000008005058836 */ /* 0x000fca0000000000 */
[----:B------:R-:W-:Y:S02]  /*02a0*/  ISETP.GE.U32.AND P6, PT, R5, R2, PT ;  /* 0x000000020500720c */ /* 0x000fe40003fc6070 */
[----:B------:R-:W-:-:S06]  /*02b0*/  CS2R R8, SRZ ;  /* 0x0000000000087805 */ /* 0x000fcc000001ff00 */
[----:B------:R3:W2:Y:S05]  /*02c0*/  @!P5 LDG.E.64 R8, desc[UR4][R14.64] ;  /* 0x000000040e08d981 */ /* 0x0006aa000c1e1b00 */
[----:B---3--:R-:W3:Y:S01]  /*02d0*/  @!P6 LDC.64 R14, c[0x0][0x3a0] ;  /* 0x0000e800ff0eeb82 */ /* 0x008ee20000000a00 */
[----:B-----5:R-:W-:Y:S01]  /*02e0*/  @!P2 IMAD.WIDE.U32 R18, R29, 0x8, R18 ;  /* 0x000000081d12a825 */ /* 0x020fe200078e0012 */
[----:B------:R-:W-:-:S03]  /*02f0*/  CS2R R28, SRZ ;  /* 0x00000000001c7805 */ /* 0x000fc6000001ff00 */
[----:B------:R-:W-:Y:S01]  /*0300*/  @!P4 IMAD.WIDE.U32 R22, R11, 0x8, R22 ;  /* 0x000000080b16c825 */ /* 0x000fe200078e0016 */
[----:B------:R-:W-:Y:S02]  /*0310*/  CS2R R10, SRZ ;  /* 0x00000000000a7805 */ /* 0x000fe4000001ff00 */
[----:B------:R5:W2:Y:S01]  /*0320*/  @!P2 LDG.E.64 R28, desc[UR4][R18.64] ;  /* 0x00000004121ca981 */ /* 0x000aa2000c1e1b00 */
[----:B----4-:R-:W-:Y:S01]  /*0330*/  @!P3 IMAD.WIDE.U32 R20, R25, 0x8, R20 ;  /* 0x000000081914b825 */ /* 0x010fe200078e0014 */
[----:B------:R-:W-:Y:S02]  /*0340*/  CS2R R24, SRZ ;  /* 0x0000000000187805 */ /* 0x000fe4000001ff00 */
[----:B------:R1:W4:Y:S01]  /*0350*/  @!P4 LDG.E.64 R10, desc[UR4][R22.64] ;  /* 0x00000004160ac981 */ /* 0x000322000c1e1b00 */
[----:B0-----:R-:W-:Y:S01]  /*0360*/  @!P1 IMAD.WIDE.U32 R12, R27, 0x8, R12 ;  /* 0x000000081b0c9825 */ /* 0x001fe200078e000c */
[----:B------:R-:W-:Y:S02]  /*0370*/  CS2R R26, SRZ ;  /* 0x00000000001a7805 */ /* 0x000fe4000001ff00 */
[----:B------:R-:W4:Y:S01]  /*0380*/  @!P3 LDG.E.64 R24, desc[UR4][R20.64] ;  /* 0x000000041418b981 */ /* 0x000f22000c1e1b00 */
[----:B-----5:R-:W-:-:S03]  /*0390*/  @!P6 IMAD.IADD R19, R0, 0x1, R5 ;  /* 0x000000010013e824 */ /* 0x020fc600078e0205 */
[----:B------:R0:W5:Y:S01]  /*03a0*/  @!P1 LDG.E.64 R26, desc[UR4][R12.64] ;  /* 0x000000040c1a9981 */ /* 0x000162000c1e1b00 */
[----:B-1----:R-:W-:Y:S01]  /*03b0*/  @!P0 IMAD.WIDE.U32 R22, R4, 0x8, R16 ;  /* 0x0000000804168825 */ /* 0x002fe200078e0010 */
[----:B------:R-:W-:Y:S02]  /*03c0*/  CS2R R4, SRZ ;  /* 0x0000000000047805 */ /* 0x000fe4000001ff00 */
[----:B------:R-:W-:Y:S01]  /*03d0*/  CS2R R16, SRZ ;  /* 0x0000000000107805 */ /* 0x000fe2000001ff00 */
[----:B---3--:R-:W-:Y:S02]  /*03e0*/  @!P6 IMAD.WIDE.U32 R18, R19, 0x8, R14 ;  /* 0x000000081312e825 */ /* 0x008fe400078e000e */
[----:B------:R-:W1:Y:S01]  /*03f0*/  LDC.64 R14, c[0x0][0x390] ;  /* 0x0000e400ff0e7b82 */ /* 0x000e620000000a00 */
[----:B------:R-:W3:Y:S04]  /*0400*/  @!P0 LDG.E.64 R4, desc[UR4][R22.64] ;  /* 0x0000000416048981 */ /* 0x000ee8000c1e1b00 */
[----:B------:R0:W3:Y:S01]  /*0410*/  @!P6 LDG.E.64 R16, desc[UR4][R18.64] ;  /* 0x000000041210e981 */ /* 0x0000e2000c1e1b00 */
[----:B------:R-:W-:Y:S01]  /*0420*/  ISETP.GE.U32.AND P1, PT, R3, R2, PT ;  /* 0x000000020300720c */ /* 0x000fe20003f26070 */
[----:B------:R-:W-:Y:S04]  /*0430*/  BSSY.RECONVERGENT B0, `(.L_x_13946) ;  /* 0x0000055000007945 */ /* 0x000fe80003800200 */
[----:B------:R-:W-:Y:S01]  /*0440*/  BSSY.RELIABLE B1, `(.L_x_13947) ;  /* 0x000004d000017945 */ /* 0x000fe20003800100 */
[----:B-1----:R-:W-:-:S04]  /*0450*/  ISETP.GT.U32.AND P0, PT, R14, 0x3f, PT ;  /* 0x0000003f0e00780c */ /* 0x002fc80003f04070 */
[----:B------:R-:W-:Y:S02]  /*0460*/  ISETP.GT.U32.AND.EX P0, PT, R15, RZ, PT, P0 ;  /* 0x000000ff0f00720c */ /* 0x000fe40003f04100 */
[CC--:B--2---:R-:W-:Y:S02]  /*0470*/  SHF.L.U64.HI R7, R6.reuse, R14.reuse, R7 ;  /* 0x0000000e06077219 */ /* 0x0c4fe40000010207 */
[-C--:B0-----:R-:W-:Y:S02]  /*0480*/  SHF.L.U32 R12, R6, R14.reuse, RZ ;  /* 0x0000000e060c7219 */ /* 0x081fe400000006ff */
[CC--:B------:R-:W-:Y:S02]  /*0490*/  SHF.L.U64.HI R6, R8.reuse, R14.reuse, R9 ;  /* 0x0000000e08067219 */ /* 0x0c0fe40000010209 */
[-C--:B------:R-:W-:Y:S02]  /*04a0*/  SHF.L.U32 R13, R8, R14.reuse, RZ ;  /* 0x0000000e080d7219 */ /* 0x080fe400000006ff */
[----:B------:R-:W-:-:S02]  /*04b0*/  SHF.L.U64.HI R18, R28, R14, R29 ;  /* 0x0000000e1c127219 */ /* 0x000fc4000001021d */
[-C--:B------:R-:W-:Y:S02]  /*04c0*/  SHF.L.U32 R28, R28, R14.reuse, RZ ;  /* 0x0000000e1c1c7219 */ /* 0x080fe400000006ff */
[CC--:B----4-:R-:W-:Y:S02]  /*04d0*/  SHF.L.U64.HI R8, R10.reuse, R14.reuse, R11 ;  /* 0x0000000e0a087219 */ /* 0x0d0fe4000001020b */
[-C--:B------:R-:W-:Y:S02]  /*04e0*/  SHF.L.U32 R15, R10, R14.reuse, RZ ;  /* 0x0000000e0a0f7219 */ /* 0x080fe400000006ff */
[CC--:B------:R-:W-:Y:S02]  /*04f0*/  SHF.L.U64.HI R9, R24.reuse, R14.reuse, R25 ;  /* 0x0000000e18097219 */ /* 0x0c0fe40000010219 */
[-C--:B------:R-:W-:Y:S02]  /*0500*/  SHF.L.U32 R24, R24, R14.reuse, RZ ;  /* 0x0000000e18187219 */ /* 0x080fe400000006ff */
[----:B-----5:R-:W-:-:S02]  /*0510*/  SHF.L.U64.HI R19, R26, R14, R27 ;  /* 0x0000000e1a137219 */ /* 0x020fc4000001021b */
[-C--:B------:R-:W-:Y:S02]  /*0520*/  SHF.L.U32 R26, R26, R14.reuse, RZ ;  /* 0x0000000e1a1a7219 */ /* 0x080fe400000006ff */
[----:B------:R-:W-:Y:S02]  /*0530*/  SEL R11, R6, RZ, !P0 ;  /* 0x000000ff060b7207 */ /* 0x000fe40004000000 */
[CC--:B---3--:R-:W-:Y:S02]  /*0540*/  SHF.L.U64.HI R20, R4.reuse, R14.reuse, R5 ;  /* 0x0000000e04147219 */ /* 0x0c8fe40000010205 */
[-C--:B------:R-:W-:Y:S02]  /*0550*/  SHF.L.U32 R21, R4, R14.reuse, RZ ;  /* 0x0000000e04157219 */ /* 0x080fe400000006ff */
[CC--:B------:R-:W-:Y:S02]  /*0560*/  SHF.L.U64.HI R17, R16.reuse, R14.reuse, R17 ;  /* 0x0000000e10117219 */ /* 0x0c0fe40000010211 */
        /* <DEDUP_REMOVED lines=29> */
.L_x_13948:
[----:B------:R-:W-:-:S13]  /*0740*/  ISETP.GE.U32.AND P0, PT, R3, R2, PT ;  /* 0x000000020300720c */ /* 0x000fda0003f06070 */
[----:B------:R-:W-:Y:S05]  /*0750*/  @P0 BRA `(.L_x_13950) ;  /* 0x0000000000300947 */ /* 0x000fea0003800000 */
[----:B0-----:R-:W0:Y:S01]  /*0760*/  LDC.64 R4, c[0x0][0x398] ;  /* 0x0000e600ff047b82 */ /* 0x001e220000000a00 */
[----:B------:R-:W-:Y:S02]  /*0770*/  IMAD.IADD R11, R0, 0x1, R3 ;  /* 0x00000001000b7824 */ /* 0x000fe400078e0203 */
[----:B------:R-:W-:Y:S02]  /*0780*/  VIADD R3, R3, 0x80 ;  /* 0x0000008003037836 */ /* 0x000fe40000000000 */
[----:B0-----:R-:W-:-:S05]  /*0790*/  IMAD.WIDE.U32 R4, R11, 0x8, R4 ;  /* 0x000000080b047825 */ /* 0x001fca00078e0004 */
[----:B------:R1:W-:Y:S02]  /*07a0*/  STG.E.64 desc[UR4][R4.64], R6 ;  /* 0x0000000604007986 */ /* 0x0003e4000c101b04 */
.L_x_13949:
[----:B------:R-:W-:-:S13]  /*07b0*/  ISETP.GE.U32.AND P0, PT, R3, R2, PT ;  /* 0x000000020300720c */ /* 0x000fda0003f06070 */
[----:B------:R-:W-:Y:S05]  /*07c0*/  @P0 BRA `(.L_x_13951) ;  /* 0x0000000000300947 */ /* 0x000fea0003800000 */
[----:B01----:R-:W0:Y:S01]  /*07d0*/  LDC.64 R4, c[0x0][0x398] ;  /* 0x0000e600ff047b82 */ /* 0x003e220000000a00 */
[----:B------:R-:W-:Y:S02]  /*07e0*/  IMAD.IADD R7, R0, 0x1, R3 ;  /* 0x0000000100077824 */ /* 0x000fe400078e0203 */
[----:B------:R-:W-:Y:S02]  /*07f0*/  VIADD R3, R3, 0x80 ;  /* 0x0000008003037836 */ /* 0x000fe40000000000 */
[----:B0-----:R-:W-:-:S05]  /*0800*/  IMAD.WIDE.U32 R4, R7, 0x8, R4 ;  /* 0x0000000807047825 */ /* 0x001fca00078e0004 */
[----:B------:R1:W-:Y:S02]  /*0810*/  STG.E.64 desc[UR4][R4.64], R24 ;  /* 0x0000001804007986 */ /* 0x0003e4000c101b04 */
.L_x_13950:
[----:B------:R-:W-:-:S13]  /*0820*/  ISETP.GE.U32.AND P0, PT, R3, R2, PT ;  /* 0x000000020300720c */ /* 0x000fda0003f06070 */
[----:B------:R-:W-:Y:S05]  /*0830*/  @P0 BRA `(.L_x_13952) ;  /* 0x0000000000340947 */ /* 0x000fea0003800000 */
[----:B01----:R-:W0:Y:S01]  /*0840*/  LDC.64 R4, c[0x0][0x398] ;  /* 0x0000e600ff047b82 */ /* 0x003e220000000a00 */
[----:B------:R-:W-:Y:S02]  /*0850*/  IMAD.IADD R7, R0, 0x1, R3 ;  /* 0x0000000100077824 */ /* 0x000fe400078e0203 */
[----:B------:R-:W-:Y:S02]  /*0860*/  VIADD R3, R3, 0x80 ;  /* 0x0000008003037836 */ /* 0x000fe40000000000 */
[----:B0-----:R-:W-:-:S05]  /*0870*/  IMAD.WIDE.U32 R4, R7, 0x8, R4 ;  /* 0x0000000807047825 */ /* 0x001fca00078e0004 */
[----:B------:R2:W-:Y:S02]  /*0880*/  STG.E.64 desc[UR4][R4.64], R28 ;  /* 0x0000001c04007986 */ /* 0x0005e4000c101b04 */
.L_x_13951:
        /* <DEDUP_REMOVED lines=8> */
.L_x_13952:
[----:B------:R-:W-:Y:S05]  /*0910*/  BSYNC.RELIABLE B1 ;  /* 0x0000000000017941 */ /* 0x000fea0003800100 */
.L_x_13947:
[----:B------:R-:W-:-:S13]  /*0920*/  ISETP.GE.U32.AND P0, PT, R3, R2, PT ;  /* 0x000000020300720c */ /* 0x000fda0003f06070 */
[----:B012---:R-:W0:Y:S01]  /*0930*/  @!P0 LDC.64 R4, c[0x0][0x398] ;  /* 0x0000e600ff048b82 */ /* 0x007e220000000a00 */
[----:B------:R-:W-:Y:S02]  /*0940*/  @!P0 IMAD.IADD R7, R0, 0x1, R3 ;  /* 0x0000000100078824 */ /* 0x000fe400078e0203 */
[----:B------:R-:W-:Y:S02]  /*0950*/  @!P0 VIADD R3, R3, 0x80 ;  /* 0x0000008003038836 */ /* 0x000fe40000000000 */
[----:B0-----:R-:W-:-:S05]  /*0960*/  @!P0 IMAD.WIDE.U32 R4, R7, 0x8, R4 ;  /* 0x0000000807048825 */ /* 0x001fca00078e0004 */
[----:B------:R3:W-:Y:S02]  /*0970*/  @!P0 STG.E.64 desc[UR4][R4.64], R8 ;  /* 0x0000000804008986 */ /* 0x0007e4000c101b04 */
.L_x_13953:
[----:B------:R-:W-:Y:S05]  /*0980*/  BSYNC.RECONVERGENT B0 ;  /* 0x0000000000007941 */ /* 0x000fea0003800200 */
.L_x_13946:
        /* <DEDUP_REMOVED lines=8> */
.L_x_13945:
[----:B------:R-:W0:Y:S01]  /*0a10*/  S2R R2, SR_TID.X ;  /* 0x0000000000027919 */ /* 0x000e220000002100 */
[----:B------:R-:W1:Y:S08]  /*0a20*/  LDC.64 R4, c[0x0][0x3a0] ;  /* 0x0000e800ff047b82 */ /* 0x000e700000000a00 */
[----:B------:R-:W2:Y:S08]  /*0a30*/  LDC.64 R20, c[0x0][0x390] ;  /* 0x0000e400ff147b82 */ /* 0x000eb00000000a00 */
[----:B------:R-:W3:Y:S01]  /*0a40*/  LDC.64 R24, c[0x0][0x398] ;  /* 0x0000e600ff187b82 */ /* 0x000ee20000000a00 */
[----:B-1----:R-:W-:-:S04]  /*0a50*/  IMAD.WIDE.U32 R4, R0, 0x8, R4 ;  /* 0x0000000800047825 */ /* 0x002fc800078e0004 */
[----:B0-----:R-:W-:-:S05]  /*0a60*/  IMAD.WIDE.U32 R22, R2, 0x10, R4 ;  /* 0x0000001002167825 */ /* 0x001fca00078e0004 */
[----:B------:R-:W4:Y:S04]  /*0a70*/  LDG.E.128 R12, desc[UR4][R22.64] ;  /* 0x00000004160c7981 */ /* 0x000f28000c1e1d00 */
[----:B------:R-:W5:Y:S04]  /*0a80*/  LDG.E.128 R8, desc[UR4][R22.64+0x1000] ;  /* 0x0010000416087981 */ /* 0x000f68000c1e1d00 */
[----:B------:R-:W5:Y:S04]  /*0a90*/  LDG.E.128 R16, desc[UR4][R22.64+0x800] ;  /* 0x0008000416107981 */ /* 0x000f68000c1e1d00 */
[----:B------:R0:W5:Y:S01]  /*0aa0*/  LDG.E.128 R4, desc[UR4][R22.64+0x1800] ;  /* 0x0018000416047981 */ /* 0x000162000c1e1d00 */
[----:B--2---:R-:W-:Y:S01]  /*0ab0*/  ISETP.GT.U32.AND P0, PT, R20, 0x3f, PT ;  /* 0x0000003f1400780c */ /* 0x004fe20003f04070 */
[----:B---3--:R-:W-:-:S03]  /*0ac0*/  IMAD.WIDE.U32 R24, R0, 0x8, R24 ;  /* 0x0000000800187825 */ /* 0x008fc600078e0018 */
[----:B------:R-:W-:Y:S01]  /*0ad0*/  ISETP.GT.U32.AND.EX P0, PT, R21, RZ, PT, P0 ;  /* 0x000000ff1500720c */ /* 0x000fe20003f04100 */
[----:B------:R-:W-:Y:S01]  /*0ae0*/  IMAD.WIDE.U32 R2, R2, 0x10, R24 ;  /* 0x0000001002027825 */ /* 0x000fe200078e0018 */
[CC--:B----4-:R-:W-:Y:S02]  /*0af0*/  SHF.L.U64.HI R13, R12.reuse, R20.reuse, R13 ;  /* 0x000000140c0d7219 */ /* 0x0d0fe4000001020d */
[-C--:B------:R-:W-:Y:S02]  /*0b00*/  SHF.L.U32 R21, R12, R20.reuse, RZ ;  /* 0x000000140c157219 */ /* 0x080fe400000006ff */
[-C--:B------:R-:W-:Y:S02]  /*0b10*/  SHF.L.U64.HI R12, R14, R20.reuse, R15 ;  /* 0x000000140e0c7219 */ /* 0x080fe4000001020f */
[-C--:B-----5:R-:W-:Y:S02]  /*0b20*/  SHF.L.U64.HI R0, R8, R20.reuse, R9 ;  /* 0x0000001408007219 */ /* 0x0a0fe40000010209 */
[----:B------:R-:W-:-:S02]  /*0b30*/  SHF.L.U32 R14, R14, R20, RZ ;  /* 0x000000140e0e7219 */ /* 0x000fc400000006ff */
[-C--:B------:R-:W-:Y:S02]  /*0b40*/  SHF.L.U64.HI R19, R18, R20.reuse, R19 ;  /* 0x0000001412137219 */ /* 0x080fe40000010213 */
[-C--:B------:R-:W-:Y:S02]  /*0b50*/  SHF.L.U32 R9, R8, R20.reuse, RZ ;  /* 0x0000001408097219 */ /* 0x080fe400000006ff */
[CC--:B------:R-:W-:Y:S02]  /*0b60*/  SHF.L.U64.HI R15, R16.reuse, R20.reuse, R17 ;  /* 0x00000014100f7219 */ /* 0x0c0fe40000010211 */
[-C--:B0-----:R-:W-:Y:S02]  /*0b70*/  SHF.L.U32 R22, R16, R20.reuse, RZ ;  /* 0x0000001410167219 */ /* 0x081fe400000006ff */
[-C--:B------:R-:W-:Y:S02]  /*0b80*/  SHF.L.U32 R18, R18, R20.reuse, RZ ;  /* 0x0000001412127219 */ /* 0x080fe400000006ff */
[----:B------:R-:W-:-:S02]  /*0b90*/  SHF.L.U64.HI R8, R10, R20, R11 ;  /* 0x000000140a087219 */ /* 0x000fc4000001020b */
[-C--:B------:R-:W-:Y:S02]  /*0ba0*/  SHF.L.U32 R10, R10, R20.reuse, RZ ;  /* 0x000000140a0a7219 */ /* 0x080fe400000006ff */
[CC--:B------:R-:W-:Y:S02]  /*0bb0*/  SHF.L.U64.HI R11, R4.reuse, R20.reuse, R5 ;  /* 0x00000014040b7219 */ /* 0x0c0fe40000010205 */
[-C--:B------:R-:W-:Y:S02]  /*0bc0*/  SHF.L.U32 R17, R4, R20.reuse, RZ ;  /* 0x0000001404117219 */ /* 0x080fe400000006ff */
[CC--:B------:R-:W-:Y:S02]  /*0bd0*/  SHF.L.U64.HI R16, R6.reuse, R20.reuse, R7 ;  /* 0x0000001406107219 */ /* 0x0c0fe40000010207 */
[----:B------:R-:W-:Y:S02]  /*0be0*/  SHF.L.U32 R20, R6, R20, RZ ;  /* 0x0000001406147219 */ /* 0x000fe400000006ff */
[----:B------:R-:W-:-:S02]  /*0bf0*/  SEL R4, R21, RZ, !P0 ;  /* 0x000000ff15047207 */ /* 0x000fc40004000000 */
[----:B------:R-:W-:Y:S02]  /*0c00*/  SEL R5, R13, RZ, !P0 ;  /* 0x000000ff0d057207 */ /* 0x000fe40004000000 */
[----:B------:R-:W-:Y:S02]  /*0c10*/  SEL R6, R14, RZ, !P0 ;  /* 0x000000ff0e067207 */ /* 0x000fe40004000000 */
[----:B------:R-:W-:Y:S02]  /*0c20*/  SEL R7, R12, RZ, !P0 ;  /* 0x000000ff0c077207 */ /* 0x000fe40004000000 */
[----:B------:R-:W-:Y:S02]  /*0c30*/  SEL R22, R22, RZ, !P0 ;  /* 0x000000ff16167207 */ /* 0x000fe40004000000 */
[----:B------:R-:W-:Y:S02]  /*0c40*/  SEL R23, R15, RZ, !P0 ;  /* 0x000000ff0f177207 */ /* 0x000fe40004000000 */
[----:B------:R-:W-:-:S02]  /*0c50*/  SEL R18, R18, RZ, !P0 ;  /* 0x000000ff12127207 */ /* 0x000fc40004000000 */
[----:B------:R-:W-:Y:S01]  /*0c60*/  SEL R19, R19, RZ, !P0 ;  /* 0x000000ff13137207 */ /* 0x000fe20004000000 */
[----:B------:R0:W-:Y:S01]  /*0c70*/  STG.E.128 desc[UR4][R2.64], R4 ;  /* 0x0000000402007986 */ /* 0x0001e2000c101d04 */
[----:B------:R-:W-:Y:S02]  /*0c80*/  SEL R12, R9, RZ, !P0 ;  /* 0x000000ff090c7207 */ /* 0x000fe40004000000 */
[----:B------:R-:W-:Y:S02]  /*0c90*/  SEL R13, R0, RZ, !P0 ;  /* 0x000000ff000d7207 */ /* 0x000fe40004000000 */
[----:B------:R-:W-:Y:S02]  /*0ca0*/  SEL R10, R10, RZ, !P0 ;  /* 0x000000ff0a0a7207 */ /* 0x000fe40004000000 */
[----:B------:R-:W-:Y:S02]  /*0cb0*/  SEL R9, R8, RZ, !P0 ;  /* 0x000000ff08097207 */ /* 0x000fe40004000000 */
[----:B------:R-:W-:-:S02]  /*0cc0*/  SEL R17, R17, RZ, !P0 ;  /* 0x000000ff11117207 */ /* 0x000fc40004000000 */
[----:B------:R-:W-:Y:S01]  /*0cd0*/  SEL R0, R11, RZ, !P0 ;  /* 0x000000ff0b007207 */ /* 0x000fe20004000000 */
[----:B0-----:R-:W-:Y:S02]  /*0ce0*/  IMAD.MOV.U32 R4, RZ, RZ, R22 ;  /* 0x000000ffff047224 */ /* 0x001fe400078e0016 */
[----:B------:R-:W-:Y:S02]  /*0cf0*/  IMAD.MOV.U32 R5, RZ, RZ, R23 ;  /* 0x000000ffff057224 */ /* 0x000fe400078e0017 */
[----:B------:R-:W-:Y:S02]  /*0d00*/  IMAD.MOV.U32 R6, RZ, RZ, R18 ;  /* 0x000000ffff067224 */ /* 0x000fe400078e0012 */
[----:B------:R-:W-:Y:S01]  /*0d10*/  IMAD.MOV.U32 R7, RZ, RZ, R19 ;  /* 0x000000ffff077224 */ /* 0x000fe200078e0013 */
[----:B------:R-:W-:Y:S02]  /*0d20*/  SEL R20, R20, RZ, !P0 ;  /* 0x000000ff14147207 */ /* 0x000fe40004000000 */
[----:B------:R-:W-:-:S02]  /*0d30*/  SEL R21, R16, RZ, !P0 ;  /* 0x000000ff10157207 */ /* 0x000fc40004000000 */
        /* <DEDUP_REMOVED lines=12> */
.L_x_13954:
        /* <DEDUP_REMOVED lines=16> */
.L_x_20901:


//--------------------- .text._ZN2at6native29vectorized_elementwise_kernelILi4ENS0_13BUnaryFunctorIlllZZZNS0_18lshift_kernel_cudaERNS_18TensorIteratorBaseEENKUlvE_clEvENKUlvE2_clEvEUlllE_EESt5arrayIPcLm2EEEEviT0_T1_ --------------------------
	.section	.text._ZN2at6native29vectorized_elementwise_kernelILi4ENS0_13BUnaryFunctorIlllZZZNS0_18lshift_kernel_cudaERNS_18TensorIteratorBaseEENKUlvE_clEvENKUlvE2_clEvEUlllE_EESt5arrayIPcLm2EEEEviT0_T1_,"ax",@progbits
	.align	128
        .global         _ZN2at6native29vectorized_elementwise_kernelILi4ENS0_13BUnaryFunctorIlllZZZNS0_18lshift_kernel_cudaERNS_18TensorIteratorBaseEENKUlvE_clEvENKUlvE2_clEvEUlllE_EESt5arrayIPcLm2EEEEviT0_T1_
        .type           _ZN2at6native29vectorized_elementwise_kernelILi4ENS0_13BUnaryFunctorIlllZZZNS0_18lshift_kernel_cudaERNS_18TensorIteratorBaseEENKUlvE_clEvENKUlvE2_clEvEUlllE_EESt5arrayIPcLm2EEEEviT0_T1_,@function
        .size           _ZN2at6native29vectorized_elementwise_kernelILi4ENS0_13BUnaryFunctorIlllZZZNS0_18lshift_kernel_cudaERNS_18TensorIteratorBaseEENKUlvE_clEvENKUlvE2_clEvEUlllE_EESt5arrayIPcLm2EEEEviT0_T1_,(.L_x_20902 - _ZN2at6native29vectorized_elementwise_kernelILi4ENS0_13BUnaryFunctorIlllZZZNS0_18lshift_kernel_cudaERNS_18TensorIteratorBaseEENKUlvE_clEvENKUlvE2_clEvEUlllE_EESt5arrayIPcLm2EEEEviT0_T1_)
        .other          _ZN2at6native29vectorized_elementwise_kernelILi4ENS0_13BUnaryFunctorIlllZZZNS0_18lshift_kernel_cudaERNS_18TensorIteratorBaseEENKUlvE_clEvENKUlvE2_clEvEUlllE_EESt5arrayIPcLm2EEEEviT0_T1_,@"STO_CUDA_ENTRY STV_DEFAULT"
_ZN2at6native29vectorized_elementwise_kernelILi4ENS0_13BUnaryFunctorIlllZZZNS0_18lshift_kernel_cudaERNS_18TensorIteratorBaseEENKUlvE_clEvENKUlvE2_clEvEUlllE_EESt5arrayIPcLm2EEEEviT0_T1_:
.text._ZN2at6native29vectorized_elementwise_kernelILi4ENS0_13BUnaryFunctorIlllZZZNS0_18lshift_kernel_cudaERNS_18TensorIteratorBaseEENKUlvE_clEvENKUlvE2_clEvEUlllE_EESt5arrayIPcLm2EEEEviT0_T1_:
        /* <DEDUP_REMOVED lines=116> */
.L_x_13958:
[----:B------:R-:W-:-:S13]  /*0740*/  ISETP.GE.U32.AND P0, PT, R3, R2, PT ;  /* 0x000000020300720c */ /* 0x000fda0003f06070 */
[----:B------:R-:W-:Y:S05]  /*0750*/  @P0 BRA `(.L_x_13960) ;  /* 0x0000000000300947 */ /* 0x000fea0003800000 */
[----:B0-----:R-:W0:Y:S01]  /*0760*/  LDC.64 R4, c[0x0][0x398] ;  /* 0x0000e600ff047b82 */ /* 0x001e220000000a00 */
[----:B------:R-:W-:Y:S02]  /*0770*/  IMAD.IADD R11, R0, 0x1, R3 ;  /* 0x00000001000b7824 */ /* 0x000fe400078e0203 */
[----:B------:R-:W-:Y:S02]  /*0780*/  VIADD R3, R3, 0x80 ;  /* 0x0000008003037836 */ /* 0x000fe40000000000 */
[----:B0-----:R-:W-:-:S05]  /*0790*/  IMAD.WIDE.U32 R4, R11, 0x8, R4 ;  /* 0x000000080b047825 */ /* 0x001fca00078e0004 */
[----:B------:R1:W-:Y:S02]  /*07a0*/  STG.E.64 desc[UR4][R4.64], R6 ;  /* 0x0000000604007986 */ /* 0x0003e4000c101b04 */
.L_x_13959:
[----:B------:R-:W-:-:S13]  /*07b0*/  ISETP.GE.U32.AND P0, PT, R3, R2, PT ;  /* 0x000000020300720c */ /* 0x000fda0003f06070 */
[----:B------:R-:W-:Y:S05]  /*07c0*/  @P0 BRA `(.L_x_13961) ;  /* 0x0000000000300947 */ /* 0x000fea0003800000 */
[----:B01----:R-:W0:Y:S01]  /*07d0*/  LDC.64 R4, c[0x0][0x398] ;  /* 0x0000e600ff047b82 */ /* 0x003e220000000a00 */
[----:B------:R-:W-:Y:S02]  /*07e0*/  IMAD.IADD R7, R0, 0x1, R3 ;  /* 0x0000000100077824 */ /* 0x000fe400078e0203 */
[----:B------:R-:W-:Y:S02]  /*07f0*/  VIADD R3, R3, 0x80 ;  /* 0x0000008003037836 */ /* 0x000fe40000000000 */
[----:B0-----:R-:W-:-:S05]  /*0800*/  IMAD.WIDE.U32 R4, R7, 0x8, R4 ;  /* 0x0000000807047825 */ /* 0x001fca00078e0004 */
[----:B------:R1:W-:Y:S02]  /*0810*/  STG.E.64 desc[UR4][R4.64], R24 ;  /* 0x0000001804007986 */ /* 0x0003e4000c101b04 */
.L_x_13960:
[----:B------:R-:W-:-:S13]  /*0820*/  ISETP.GE.U32.AND P0, PT, R3, R2, PT ;  /* 0x000000020300720c */ /* 0x000fda0003f06070 */
[----:B------:R-:W-:Y:S05]  /*0830*/  @P0 BRA `(.L_x_13962) ;  /* 0x0000000000340947 */ /* 0x000fea0003800000 */
[----:B01----:R-:W0:Y:S01]  /*0840*/  LDC.64 R4, c[0x0][0x398] ;  /* 0x0000e600ff047b82 */ /* 0x003e220000000a00 */
[----:B------:R-:W-:Y:S02]  /*0850*/  IMAD.IADD R7, R0, 0x1, R3 ;  /* 0x0000000100077824 */ /* 0x000fe400078e0203 */
[----:B------:R-:W-:Y:S02]  /*0860*/  VIADD R3, R3, 0x80 ;  /* 0x0000008003037836 */ /* 0x000fe40000000000 */
[----:B0-----:R-:W-:-:S05]  /*0870*/  IMAD.WIDE.U32 R4, R7, 0x8, R4 ;  /* 0x0000000807047825 */ /* 0x001fca00078e0004 */
[----:B------:R2:W-:Y:S02]  /*0880*/  STG.E.64 desc[UR4][R4.64], R28 ;  /* 0x0000001c04007986 */ /* 0x0005e4000c101b04 */
.L_x_13961:
        /* <DEDUP_REMOVED lines=8> */
.L_x_13962:
[----:B------:R-:W-:Y:S05]  /*0910*/  BSYNC.RELIABLE B1 ;  /* 0x0000000000017941 */ /* 0x000fea0003800100 */
.L_x_13957:
[----:B------:R-:W-:-:S13]  /*0920*/  ISETP.GE.U32.AND P0, PT, R3, R2, PT ;  /* 0x000000020300720c */ /* 0x000fda0003f06070 */
[----:B012---:R-:W0:Y:S01]  /*0930*/  @!P0 LDC.64 R4, c[0x0][0x398] ;  /* 0x0000e600ff048b82 */ /* 0x007e220000000a00 */
[----:B------:R-:W-:Y:S02]  /*0940*/  @!P0 IMAD.IADD R7, R0, 0x1, R3 ;  /* 0x0000000100078824 */ /* 0x000fe400078e0203 */
[----:B------:R-:W-:Y:S02]  /*0950*/  @!P0 VIADD R3, R3, 0x80 ;  /* 0x0000008003038836 */ /* 0x000fe40000000000 */
[----:B0-----:R-:W-:-:S05]  /*0960*/  @!P0 IMAD.WIDE.U32 R4, R7, 0x8, R4 ;  /* 0x0000000807048825 */ /* 0x001fca00078e0004 */
[----:B------:R3:W-:Y:S02]  /*0970*/  @!P0 STG.E.64 desc[UR4][R4.64], R8 ;  /* 0x0000000804008986 */ /* 0x0007e4000c101b04 */
.L_x_13963:
[----:B------:R-:W-:Y:S05]  /*0980*/  BSYNC.RECONVERGENT B0 ;  /* 0x0000000000007941 */ /* 0x000fea0003800200 */
.L_x_13956:
        /* <DEDUP_REMOVED lines=8> */
.L_x_13955:
[----:B------:R-:W0:Y:S01]  /*0a10*/  S2R R20, SR_TID.X ;  /* 0x0000000000147919 */ /* 0x000e220000002100 */
[----:B------:R-:W1:Y:S08]  /*0a20*/  LDC.64 R2, c[0x0][0x3a0] ;  /* 0x0000e800ff027b82 */ /* 0x000e700000000a00 */
[----:B------:R-:W2:Y:S01]  /*0a30*/  LDC.64 R22, c[0x0][0x390] ;  /* 0x0000e400ff167b82 */ /* 0x000ea20000000a00 */
[----:B-1----:R-:W-:-:S04]  /*0a40*/  IMAD.WIDE.U32 R2, R0, 0x8, R2 ;  /* 0x0000000800027825 */ /* 0x002fc800078e0002 */
[----:B0-----:R-:W-:-:S03]  /*0a50*/  IMAD.WIDE.U32 R24, R20, 0x20, R2 ;  /* 0x0000002014187825 */ /* 0x001fc600078e0002 */
[----:B------:R-:W0:Y:S02]  /*0a60*/  LDC.64 R2, c[0x0][0x398] ;  /* 0x0000e600ff027b82 */ /* 0x000e240000000a00 */
[----:B------:R-:W3:Y:S04]  /*0a70*/  LDG.E.ENL2.256 R12, R16, desc[UR4][R24.64] ;  /* 0xfe0000041810797e */ /* 0x000ee8000812190c */
[----:B------:R-:W4:Y:S01]  /*0a80*/  LDG.E.ENL2.256 R4, R8, desc[UR4][R24.64+0x1000] ;  /* 0xfe0080041808797e */ /* 0x000f220008121904 */
[----:B--2---:R-:W-:-:S04]  /*0a90*/  ISETP.GT.U32.AND P0, PT, R22, 0x3f, PT ;  /* 0x0000003f1600780c */ /* 0x004fc80003f04070 */
[----:B------:R-:W-:Y:S01]  /*0aa0*/  ISETP.GT.U32.AND.EX P0, PT, R23, RZ, PT, P0 ;  /* 0x000000ff1700720c */ /* 0x000fe20003f04100 */
[----:B0-----:R-:W-:-:S04]  /*0ab0*/  IMAD.WIDE.U32 R2, R0, 0x8, R2 ;  /* 0x0000000800027825 */ /* 0x001fc800078e0002 */
[----:B------:R-:W-:Y:S01]  /*0ac0*/  IMAD.WIDE.U32 R20, R20, 0x20, R2 ;  /* 0x0000002014147825 */ /* 0x000fe200078e0002 */
[CC--:B---3--:R-:W-:Y:S02]  /*0ad0*/  SHF.L.U64.HI R0, R16.reuse, R22.reuse, R17 ;  /* 0x0000001610007219 */ /* 0x0c8fe40000010211 */
[-C--:B------:R-:W-:Y:S02]  /*0ae0*/  SHF.L.U32 R2, R16, R22.reuse, RZ ;  /* 0x0000001610027219 */ /* 0x080fe400000006ff */
[-C--:B------:R-:W-:Y:S02]  /*0af0*/  SHF.L.U64.HI R3, R18, R22.reuse, R19 ;  /* 0x0000001612037219 */ /* 0x080fe40000010213 */
[CC--:B----4-:R-:W-:Y:S02]  /*0b00*/  SHF.L.U64.HI R9, R8.reuse, R22.reuse, R9 ;  /* 0x0000001608097219 */ /* 0x0d0fe40000010209 */
[-C--:B------:R-:W-:Y:S02]  /*0b10*/  SHF.L.U32 R16, R8, R22.reuse, RZ ;  /* 0x0000001608107219 */ /* 0x080fe400000006ff */
[----:B------:R-:W-:-:S02]  /*0b20*/  SHF.L.U64.HI R8, R10, R22, R11 ;  /* 0x000000160a087219 */ /* 0x000fc4000001020b */
[----:B------:R-:W-:Y:S02]  /*0b30*/  SEL R11, R0, RZ, !P0 ;  /* 0x000000ff000b7207 */ /* 0x000fe40004000000 */
[----:B------:R-:W-:Y:S02]  /*0b40*/  SEL R19, R3, RZ, !P0 ;  /* 0x000000ff03137207 */ /* 0x000fe40004000000 */
[-C--:B------:R-:W-:Y:S01]  /*0b50*/  SHF.L.U64.HI R13, R12, R22.reuse, R13 ;  /* 0x000000160c0d7219 */ /* 0x080fe2000001020d */
[----:B------:R-:W-:Y:S01]  /*0b60*/  IMAD.MOV.U32 R17, RZ, RZ, R11 ;  /* 0x000000ffff117224 */ /* 0x000fe200078e000b */
[-C--:B------:R-:W-:Y:S02]  /*0b70*/  SHF.L.U64.HI R15, R14, R22.reuse, R15 ;  /* 0x000000160e0f7219 */ /* 0x080fe4000001020f */
[-C--:B------:R-:W-:Y:S02]  /*0b80*/  SHF.L.U64.HI R5, R4, R22.reuse, R5 ;  /* 0x0000001604057219 */ /* 0x080fe40000010205 */
[----:B------:R-:W-:-:S02]  /*0b90*/  SHF.L.U64.HI R7, R6, R22, R7 ;  /* 0x0000001606077219 */ /* 0x000fc40000010207 */
[----:B------:R-:W-:Y:S02]  /*0ba0*/  SEL R2, R2, RZ, !P0 ;  /* 0x000000ff02027207 */ /* 0x000fe40004000000 */
[----:B------:R-:W-:Y:S02]  /*0bb0*/  SEL R0, R16, RZ, !P0 ;  /* 0x000000ff10007207 */ /* 0x000fe40004000000 */
[----:B------:R-:W-:Y:S01]  /*0bc0*/  SEL R3, R8, RZ, !P0 ;  /* 0x000000ff08037207 */ /* 0x000fe20004000000 */
[----:B------:R-:W-:Y:S01]  /*0bd0*/  IMAD.MOV.U32 R16, RZ, RZ, R2 ;  /* 0x000000ffff107224 */ /* 0x000fe200078e0002 */
[-C--:B------:R-:W-:Y:S01]  /*0be0*/  SHF.L.U32 R18, R18, R22.reuse, RZ ;  /* 0x0000001612127219 */ /* 0x080fe200000006ff */
[----:B------:R-:W-:Y:S01]  /*0bf0*/  IMAD.MOV.U32 R8, RZ, RZ, R0 ;  /* 0x000000ffff087224 */ /* 0x000fe200078e0000 */
[-C--:B------:R-:W-:Y:S01]  /*0c00*/  SHF.L.U32 R12, R12, R22.reuse, RZ ;  /* 0x000000160c0c7219 */ /* 0x080fe200000006ff */
[----:B------:R-:W-:Y:S01]  /*0c10*/  IMAD.MOV.U32 R11, RZ, RZ, R3 ;  /* 0x000000ffff0b7224 */ /* 0x000fe200078e0003 */
        /* <DEDUP_REMOVED lines=10> */
[----:B------:R-:W-:Y:S01]  /*0cc0*/  SEL R10, R10, RZ, !P0 ;  /* 0x000000ff0a0a7207 */ /* 0x000fe20004000000 */
[----:B------:R-:W-:Y:S01]  /*0cd0*/  STG.E.ENL2.256 desc[UR4][R20.64], R16, R12 ;  /* 0xf8000010140c797f */ /* 0x000fe2000f121804 */
[----:B------:R-:W-:Y:S02]  /*0ce0*/  SEL R4, R4, RZ, !P0 ;  /* 0x000000ff04047207 */ /* 0x000fe40004000000 */
[----:B------:R-:W-:-:S02]  /*0cf0*/  SEL R5, R5, RZ, !P0 ;  /* 0x000000ff05057207 */ /* 0x000fc40004000000 */
[----:B------:R-:W-:Y:S02]  /*0d00*/  SEL R6, R6, RZ, !P0 ;  /* 0x000000ff06067207 */ /* 0x000fe40004000000 */
[----:B------:R-:W-:-:S05]  /*0d10*/  SEL R7, R7, RZ, !P0 ;  /* 0x000000ff07077207 */ /* 0x000fca0004000000 */
[----:B------:R-:W-:Y:S01]  /*0d20*/  STG.E.ENL2.256 desc[UR4][R20.64+0x1000], R8, R4 ;  /* 0xf80080081404797f */ /* 0x000fe2000f121804 */
[----:B------:R-:W-:Y:S05]  /*0d30*/  EXIT ;  /* 0x000000000000794d */ /* 0x000fea0003800000 */
.L_x_13964:
        /* <DEDUP_REMOVED lines=12> */
.L_x_20902:


//--------------------- .text._ZN2at6native29vectorized_elementwise_kernelILi8ENS0_13BUnaryFunctorIlllZZZNS0_18lshift_kernel_cudaERNS_18TensorIteratorBaseEENKUlvE_clEvENKUlvE2_clEvEUlllE_EESt5arrayIPcLm2EEEEviT0_T1_ --------------------------
	.section	.text._ZN2at6native29vectorized_elementwise_kernelILi8ENS0_13BUnaryFunctorIlllZZZNS0_18lshift_kernel_cudaERNS_18TensorIteratorBaseEENKUlvE_clEvENKUlvE2_clEvEUlllE_EESt5arrayIPcLm2EEEEviT0_T1_,"ax",@progbits
	.align	128
        .global         _ZN2at6native29vectorized_elementwise_kernelILi8ENS0_13BUnaryFunctorIlllZZZNS0_18lshift_kernel_cudaERNS_18TensorIteratorBaseEENKUlvE_clEvENKUlvE2_clEvEUlllE_EESt5arrayIPcLm2EEEEviT0_T1_
        .type           _ZN2at6native29vectorized_elementwise_kernelILi8ENS0_13BUnaryFunctorIlllZZZNS0_18lshift_kernel_cudaERNS_18TensorIteratorBaseEENKUlvE_clEvENKUlvE2_clEvEUlllE_EESt5arrayIPcLm2EEEEviT0_T1_,@function
        .size           _ZN2at6native29vectorized_elementwise_kernelILi8ENS0_13BUnaryFunctorIlllZZZNS0_18lshift_kernel_cudaERNS_18TensorIteratorBaseEENKUlvE_clEvENKUlvE2_clEvEUlllE_EESt5arrayIPcLm2EEEEviT0_T1_,(.L_x_20903 - _ZN2at6native29vectorized_elementwise_kernelILi8ENS0_13BUnaryFunctorIlllZZZNS0_18lshift_kernel_cudaERNS_18TensorIteratorBaseEENKUlvE_clEvENKUlvE2_clEvEUlllE_EESt5arrayIPcLm2EEEEviT0_T1_)
        .other          _ZN2at6native29vectorized_elementwise_kernelILi8ENS0_13BUnaryFunctorIlllZZZNS0_18lshift_kernel_cudaERNS_18TensorIteratorBaseEENKUlvE_clEvENKUlvE2_clEvEUlllE_EESt5arrayIPcLm2EEEEviT0_T1_,@"STO_CUDA_ENTRY STV_DEFAULT"
_ZN2at6native29vectorized_elementwise_kernelILi8ENS0_13BUnaryFunctorIlllZZZNS0_18lshift_kernel_cudaERNS_18TensorIteratorBaseEENKUlvE_clEvENKUlvE2_clEvEUlllE_EESt5arrayIPcLm2EEEEviT0_T1_:
.text._ZN2at6native29vectorized_elementwise_kernelILi8ENS0_13BUnaryFunctorIlllZZZNS0_18lshift_kernel_cudaERNS_18TensorIteratorBaseEENKUlvE_clEvENKUlvE2_clEvEUlllE_EESt5arrayIPcLm2EEEEviT0_T1_:
[----:B------:R-:W-:Y:S01]  /*0000*/  LDC R1, c[0x0][0x37c] ;  /* 0x0000df00ff017b82 */ /* 0x000fe20000000800 */
[----:B------:R-:W-:Y:S05]  /*0010*/  EXIT ;  /* 0x000000000000794d */ /* 0x000fea0003800000 */
.L_x_13965:
        /* <DEDUP_REMOVED lines=14> */
.L_x_20903:


//--------------------- .text._ZN2at6native18elementwise_kernelILi128ELi4EZNS0_15gpu_kernel_implINS0_13AUnaryFunctorIlllZZZNS0_18lshift_kernel_cudaERNS_18TensorIteratorBaseEENKUlvE_clEvENKUlvE2_clEvEUlllE_EEEEvS5_RKT_EUliE_EEviT1_ --------------------------
	.section	.text._ZN2at6native18elementwise_kernelILi128ELi4EZNS0_15gpu_kernel_implINS0_13AUnaryFunctorIlllZZZNS0_18lshift_kernel_cudaERNS_18TensorIteratorBaseEENKUlvE_clEvENKUlvE2_clEvEUlllE_EEEEvS5_RKT_EUliE_EEviT1_,"ax",@progbits
	.align	128
        .global         _ZN2at6native18elementwise_kernelILi128ELi4EZNS0_15gpu_kernel_implINS0_13AUnaryFunctorIlllZZZNS0_18lshift_kernel_cudaERNS_18TensorIteratorBaseEENKUlvE_clEvENKUlvE2_clEvEUlllE_EEEEvS5_RKT_EUliE_EEviT1_
        .type           _ZN2at6native18elementwise_kernelILi128ELi4EZNS0_15gpu_kernel_implINS0_13AUnaryFunctorIlllZZZNS0_18lshift_kernel_cudaERNS_18TensorIteratorBaseEENKUlvE_clEvENKUlvE2_clEvEUlllE_EEEEvS5_RKT_EUliE_EEviT1_,@function
        .size           _ZN2at6native18elementwise_kernelILi128ELi4EZNS0_15gpu_kernel_implINS0_13AUnaryFunctorIlllZZZNS0_18lshift_kernel_cudaERNS_18TensorIteratorBaseEENKUlvE_clEvENKUlvE2_clEvEUlllE_EEEEvS5_RKT_EUliE_EEviT1_,(.L_x_20904 - _ZN2at6native18elementwise_kernelILi128ELi4EZNS0_15gpu_kernel_implINS0_13AUnaryFunctorIlllZZZNS0_18lshift_kernel_cudaERNS_18TensorIteratorBaseEENKUlvE_clEvENKUlvE2_clEvEUlllE_EEEEvS5_RKT_EUliE_EEviT1_)
        .other          _ZN2at6native18elementwise_kernelILi128ELi4EZNS0_15gpu_kernel_implINS0_13AUnaryFunctorIlllZZZNS0_18lshift_kernel_cudaERNS_18TensorIteratorBaseEENKUlvE_clEvENKUlvE2_clEvEUlllE_EEEEvS5_RKT_EUliE_EEviT1_,@"STO_CUDA_ENTRY STV_DEFAULT"
_ZN2at6native18elementwise_kernelILi128ELi4EZNS0_15gpu_kernel_implINS0_13AUnaryFunctorIlllZZZNS0_18lshift_kernel_cudaERNS_18TensorIteratorBaseEENKUlvE_clEvENKUlvE2_clEvEUlllE_EEEEvS5_RKT_EUliE_EEviT1_:
.text._ZN2at6native18elementwise_kernelILi128ELi4EZNS0_15gpu_kernel_implINS0_13AUnaryFunctorIlllZZZNS0_18lshift_kernel_cudaERNS_18TensorIteratorBaseEENKUlvE_clEvENKUlvE2_clEvEUlllE_EEEEvS5_RKT_EUliE_EEviT1_:
        /* <DEDUP_REMOVED lines=319> */
.L_x_13968:
        /* <DEDUP_REMOVED lines=17> */
.L_x_13972:
[----:B------:R4:W5:Y:S01]  /*1500*/  LDG.E.U8 R4, desc[UR36][R2.64] ;  /* 0x0000002402047981 */ /* 0x000962000c1e1100 */
[----:B------:R-:W-:Y:S01]  /*1510*/  IMAD.MOV.U32 R5, RZ, RZ, RZ ;  /* 0x000000ffff057224 */ /* 0x000fe200078e00ff */
[----:B------:R-:W-:Y:S06]  /*1520*/  BRA `(.L_x_13974) ;  /* 0x0000000c00407947 */ /* 0x000fec0003800000 */
.L_x_13971:
        /* <DEDUP_REMOVED lines=8> */
.L_x_13976:
[----:B------:R-:W2:Y:S02]  /*15b0*/  LDG.E R4, desc[UR36][R2.64] ;  /* 0x0000002402047981 */ /* 0x000ea4000c1e1900 */
[----:B--2---:R-:W-:Y:S01]  /*15c0*/  SHF.R.S32.HI R5, RZ, 0x1f, R4 ;  /* 0x0000001fff057819 */ /* 0x004fe20000011404 */
[----:B------:R-:W-:Y:S06]  /*15d0*/  BRA `(.L_x_13974) ;  /* 0x0000000c00147947 */ /* 0x000fec0003800000 */
.L_x_13975:
[----:B------:R-:W2:Y:S02]  /*15e0*/  LDG.E.S16 R4, desc[UR36][R2.64] ;  /* 0x0000002402047981 */ /* 0x000ea4000c1e1700 */
[----:B--2---:R-:W-:Y:S01]  /*15f0*/  SHF.R.S32.HI R5, RZ, 0x1f, R4 ;  /* 0x0000001fff057819 */ /* 0x004fe20000011404 */
[----:B------:R-:W-:Y:S06]  /*1600*/  BRA `(.L_x_13974) ;  /* 0x0000000c00087947 */ /* 0x000fec0003800000 */
.L_x_13970:
        /* <DEDUP_REMOVED lines=9> */
.L_x_13978:
[----:B------:R-:W2:Y:S02]  /*16a0*/  LDG.E.U16 R2, desc[UR36][R2.64] ;  /* 0x0000002402027981 */ /* 0x000ea4000c1e1500 */
[----:B--2---:R-:W-:-:S06]  /*16b0*/  HADD2.F32 R4, -RZ, R2.H0_H0 ;  /* 0x20000002ff047230 */ /* 0x004fcc0000004100 */
[----:B------:R-:W3:Y:S02]  /*16c0*/  F2I.S64.TRUNC R4, R4 ;  /* 0x0000000400047311 */ /* 0x000ee4000020d900 */
[----:B---3--:R-:W-:Y:S05]  /*16d0*/  BRA `(.L_x_13974) ;  /* 0x0000000800d47947 */ /* 0x008fea0003800000 */
.L_x_13977:
        /* <DEDUP_REMOVED lines=9> */
.L_x_13980:
[----:B------:R-:W2:Y:S02]  /*1770*/  LDG.E.U16 R2, desc[UR36][R2.64] ;  /* 0x0000002402027981 */ /* 0x000ea4000c1e1500 */
[----:B--2---:R-:W-:-:S06]  /*1780*/  HADD2.F32 R4, -RZ, R2.H0_H0 ;  /* 0x20000002ff047230 */ /* 0x004fcc0000004100 */
[----:B------:R-:W3:Y:S02]  /*1790*/  F2I.S64.TRUNC R4, R4 ;  /* 0x0000000400047311 */ /* 0x000ee4000020d900 */
[----:B---3--:R-:W-:Y:S05]  /*17a0*/  BRA `(.L_x_13974) ;  /* 0x0000000800a07947 */ /* 0x008fea0003800000 */
.L_x_13979:
[----:B------:R-:W2:Y:S02]  /*17b0*/  LDG.E.64 R2, desc[UR36][R2.64] ;  /* 0x0000002402027981 */ /* 0x000ea4000c1e1b00 */
[----:B--2---:R3:W4:Y:S02]  /*17c0*/  F2I.S64.F64.TRUNC R4, R2 ;  /* 0x0000000200047311 */ /* 0x004724000030d900 */
[----:B---34-:R-:W-:Y:S05]  /*17d0*/  BRA `(.L_x_13974) ;  /* 0x0000000800947947 */ /* 0x018fea0003800000 */
.L_x_13969:
        /* <DEDUP_REMOVED lines=13> */
.L_x_13983:
[----:B------:R-:W2:Y:S02]  /*18b0*/  LDG.E.64 R2, desc[UR36][R2.64] ;  /* 0x0000002402027981 */ /* 0x000ea4000c1e1b00 */
[----:B--2---:R3:W4:Y:S02]  /*18c0*/  F2I.S64.F64.TRUNC R4, R2 ;  /* 0x0000000200047311 */ /* 0x004724000030d900 */
[----:B---34-:R-:W-:Y:S05]  /*18d0*/  BRA `(.L_x_13974) ;  /* 0x0000000800547947 */ /* 0x018fea0003800000 */
.L_x_13982:
        /* <DEDUP_REMOVED lines=26> */
.L_x_13985:
        /* <DEDUP_REMOVED lines=13> */
.L_x_13984:
[----:B------:R-:W2:Y:S02]  /*1b50*/  LDG.E.U16 R4, desc[UR36][R2.64] ;  /* 0x0000002402047981 */ /* 0x000ea4000c1e1500 */
[----:B--2---:R-:W-:-:S06]  /*1b60*/  IMAD.U32 R4, R4, 0x10000, RZ ;  /* 0x0001000004047824 */ /* 0x004fcc00078e00ff */
[----:B------:R-:W3:Y:S02]  /*1b70*/  F2I.S64.TRUNC R4, R4 ;  /* 0x0000000400047311 */ /* 0x000ee4000020d900 */
[----:B---3--:R-:W-:Y:S05]  /*1b80*/  BRA `(.L_x_13974) ;  /* 0x0000000400a87947 */ /* 0x008fea0003800000 */
.L_x_13981:
        /* <DEDUP_REMOVED lines=11> */
.L_x_13988:
        /* <DEDUP_REMOVED lines=21> */
.L_x_13992:
[----:B------:R-:W-:Y:S05]  /*1d90*/  BSYNC.RECONVERGENT B1 ;  /* 0x0000000000017941 */ /* 0x000fea0003800200 */
.L_x_13991:
[----:B------:R-:W-:Y:S01]  /*1da0*/  IMAD.SHL.U32 R0, R0, 0x100000, RZ ;  /* 0x0010000000007824 */ /* 0x000fe200078e00ff */
[----:B------:R-:W-:-:S04]  /*1db0*/  LEA R2, R2, 0x3b800000, 0x17 ;  /* 0x3b80000002027811 */ /* 0x000fc800078eb8ff */
[----:B------:R-:W-:-:S07]  /*1dc0*/  LOP3.LUT R4, R2, R0, R7, 0xfe, !PT ;  /* 0x0000000002047212 */ /* 0x000fce00078efe07 */
.L_x_13990:
[----:B------:R-:W-:Y:S05]  /*1dd0*/  BSYNC.RECONVERGENT B0 ;  /* 0x0000000000007941 */ /* 0x000fea0003800200 */
.L_x_13989:
[----:B------:R-:W1:Y:S02]  /*1de0*/  F2I.S64.TRUNC R4, R4 ;  /* 0x0000000400047311 */ /* 0x000e64000020d900 */
[----:B-1----:R-:W-:Y:S05]  /*1df0*/  BRA `(.L_x_13974) ;  /* 0x00000004000c7947 */ /* 0x002fea0003800000 */
.L_x_13987:
        /* <DEDUP_REMOVED lines=21> */
.L_x_13996:
[----:B------:R-:W-:Y:S05]  /*1f50*/  BSYNC.RECONVERGENT B1 ;  /* 0x0000000000017941 */ /* 0x000fea0003800200 */
.L_x_13995:
[----:B------:R-:W-:Y:S02]  /*1f60*/  SHF.L.U32 R0, R0, 0x15, RZ ;  /* 0x0000001500007819 */ /* 0x000fe400000006ff */
[----:B------:R-:W-:-:S04]  /*1f70*/  LEA R2, R2, 0x37800000, 0x17 ;  /* 0x3780000002027811 */ /* 0x000fc800078eb8ff */
[----:B------:R-:W-:-:S07]  /*1f80*/  LOP3.LUT R4, R2, R0, R7, 0xfe, !PT ;  /* 0x0000000002047212 */ /* 0x000fce00078efe07 */
.L_x_13994:
[----:B------:R-:W-:Y:S05]  /*1f90*/  BSYNC.RECONVERGENT B0 ;  /* 0x0000000000007941 */ /* 0x000fea0003800200 */
.L_x_13993:
[----:B------:R-:W1:Y:S02]  /*1fa0*/  F2I.S64.TRUNC R4, R4 ;  /* 0x0000000400047311 */ /* 0x000e64000020d900 */
[----:B-1----:R-:W-:Y:S05]  /*1fb0*/  BRA `(.L_x_13974) ;  /* 0x00000000009c7947 */ /* 0x002fea0003800000 */
.L_x_13986:
[----:B------:R-:W-:-:S09]  /*1fc0*/  UISETP.NE.AND UP0, UPT, UR4, 0x1c, UPT ;  /* 0x0000001c0400788c */ /* 0x000fd2000bf05270 */
[----:B------:R-:W-:Y:S05]  /*1fd0*/  BRA.U !UP0, `(.L_x_13997) ;  /* 0x00000001088c7547 */ /* 0x000fea000b800000 */
[----:B------:R-:W-:-:S09]  /*1fe0*/  UISETP.NE.AND UP0, UPT, UR4, 0x1d, UPT ;  /* 0x0000001d0400788c */ /* 0x000fd2000bf05270 */
[----:B------:R-:W-:Y:S05]  /*1ff0*/  BRA.U !UP0, `(.L_x_13998) ;  /* 0x00000001087c7547 */ /* 0x000fea000b800000 */
[----:B------:R-:W-:-:S09]  /*2000*/  UISETP.NE.AND UP0, UPT, UR4, 0x2c, UPT ;  /* 0x0000002c0400788c */ /* 0x000fd2000bf05270 */
[----:B------:R-:W-:Y:S05]  /*2010*/  BRA.U !UP0, `(.L_x_13999) ;  /* 0x0000000108487547 */ /* 0x000fea000b800000 */
.L_x_13973:
        /* <DEDUP_REMOVED lines=16> */
.L_x_14000:
[----:B------:R-:W-:Y:S01]  /*2120*/  CS2R R4, SRZ ;  /* 0x0000000000047805 */ /* 0x000fe2000001ff00 */
[----:B------:R-:W-:Y:S06]  /*2130*/  BRA `(.L_x_13974) ;  /* 0x00000000003c7947 */ /* 0x000fec0003800000 */
.L_x_13999:
        /* <DEDUP_REMOVED lines=8> */
.L_x_14002:
[----:B------:R-:W-:Y:S05]  /*21c0*/  BSYNC.RECONVERGENT B0 ;  /* 0x0000000000007941 */ /* 0x000fea0003800200 */
.L_x_14001:
[----:B------:R-:W2:Y:S02]  /*21d0*/  F2I.S64.TRUNC R4, R4 ;  /* 0x0000000400047311 */ /* 0x000ea4000020d900 */
[----:B--2---:R-:W-:Y:S05]  /*21e0*/  BRA `(.L_x_13974) ;  /* 0x0000000000107947 */ /* 0x004fea0003800000 */
.L_x_13998:
[----:B------:R2:W5:Y:S01]  /*21f0*/  LDG.E.64 R4, desc[UR36][R2.64] ;  /* 0x0000002402047981 */ /* 0x000562000c1e1b00 */
[----:B------:R-:W-:Y:S05]  /*2200*/  BRA `(.L_x_13974) ;  /* 0x0000000000087947 */ /* 0x000fea0003800000 */
.L_x_13997:
[----:B------:R1:W5:Y:S01]  /*2210*/  LDG.E R4, desc[UR36][R2.64] ;  /* 0x0000002402047981 */ /* 0x000362000c1e1900 */
[----:B------:R-:W-:-:S07]  /*2220*/  IMAD.MOV.U32 R5, RZ, RZ, RZ ;  /* 0x000000ffff057224 */ /* 0x000fce00078e00ff */
.L_x_13974:
[----:B------:R-:W0:Y:S01]  /*2230*/  LDC.64 R6, c[0x0][0x598] ;  /* 0x00016600ff067b82 */ /* 0x000e220000000a00 */
[----:B------:R-:W0:Y:S01]  /*2240*/  LDCU.64 UR6, c[0x0][0x580] ;  /* 0x0000b000ff0677ac */ /* 0x000e220008000a00 */
[----:B-----5:R-:W-:Y:S01]  /*2250*/  ISETP.GT.U32.AND P0, PT, R4, 0x3f, PT ;  /* 0x0000003f0400780c */ /* 0x020fe20003f04070 */
[----:B------:R-:W-:-:S03]  /*2260*/  UPRMT UR4, UR41, 0x9910, URZ ;  /* 0x0000991029047896 */ /* 0x000fc600080000ff */
[----:B------:R-:W-:Y:S01]  /*2270*/  ISETP.GT.U32.AND.EX P0, PT, R5, RZ, PT, P0 ;  /* 0x000000ff0500720c */ /* 0x000fe20003f04100 */
[----:B------:R-:W-:Y:S01]  /*2280*/  UISETP.GT.AND UP0, UPT, UR4, 0x9, UPT ;  /* 0x000000090400788c */ /* 0x000fe2000bf04270 */
[----:B01234-:R-:W-:Y:S02]  /*2290*/  IADD3 R2, P1, PT, R16, UR6, RZ ;  /* 0x0000000610027c10 */ /* 0x01ffe4000ff3e0ff */
[----:B------:R-:W-:-:S03]  /*22a0*/  SHF.L.U64.HI R5, R6, R4, R7 ;  /* 0x0000000406057219 */ /* 0x000fc60000010207 */
[----:B------:R-:W-:Y:S01]  /*22b0*/  IMAD.X R3, RZ, RZ, UR7, P1 ;  /* 0x00000007ff037e24 */ /* 0x000fe200088e06ff */
[----:B------:R-:W-:Y:S02]  /*22c0*/  SHF.L.U32 R4, R6, R4, RZ ;  /* 0x0000000406047219 */ /* 0x000fe400000006ff */
[----:B------:R-:W-:Y:S02]  /*22d0*/  SEL R5, R5, RZ, !P0 ;  /* 0x000000ff05057207 */ /* 0x000fe40004000000 */
[----:B------:R-:W-:-:S04]  /*22e0*/  SEL R7, R4, RZ, !P0 ;  /* 0x000000ff04077207 */ /* 0x000fc80004000000 */
        /* <DEDUP_REMOVED lines=12> */
.L_x_14006:
[----:B------:R3:W-:Y:S01]  /*23b0*/  STG.E.U8 desc[UR36][R2.64], R7 ;  /* 0x0000000702007986 */ /* 0x0007e2000c101124 */
[----:B------:R-:W-:Y:S05]  /*23c0*/  BRA `(.L_x_14008) ;  /* 0x0000000c003c7947 */ /* 0x000fea0003800000 */
.L_x_14005:
        /* <DEDUP_REMOVED lines=8> */
.L_x_14010:
[----:B------:R1:W-:Y:S01]  /*2450*/  STG.E desc[UR36][R2.64], R7 ;  /* 0x0000000702007986 */ /* 0x0003e2000c101924 */
[----:B------:R-:W-:Y:S05]  /*2460*/  BRA `(.L_x_14008) ;  /* 0x0000000c00147947 */ /* 0x000fea0003800000 */
.L_x_14009:
[----:B------:R2:W-:Y:S01]  /*2470*/  STG.E.U16 desc[UR36][R2.64], R7 ;  /* 0x0000000702007986 */ /* 0x0005e2000c101524 */
[----:B------:R-:W-:Y:S05]  /*2480*/  BRA `(.L_x_14008) ;  /* 0x0000000c000c7947 */ /* 0x000fea0003800000 */
.L_x_14004:
        /* <DEDUP_REMOVED lines=9> */
.L_x_14012:
[----:B------:R-:W0:Y:S02]  /*2520*/  I2F.S64 R0, R4 ;  /* 0x0000000400007312 */ /* 0x000e240000301400 */
[----:B0-----:R-:W-:-:S05]  /*2530*/  F2FP.F16.F32.PACK_AB R0, RZ, R0 ;  /* 0x00000000ff00723e */ /* 0x001fca00000000ff */
[----:B------:R0:W-:Y:S01]  /*2540*/  STG.E.U16 desc[UR36][R2.64], R0 ;  /* 0x0000000002007986 */ /* 0x0001e2000c101524 */
[----:B------:R-:W-:Y:S05]  /*2550*/  BRA `(.L_x_14008) ;  /* 0x0000000800d87947 */ /* 0x000fea0003800000 */
.L_x_14011:
        /* <DEDUP_REMOVED lines=10> */
.L_x_14014:
[----:B------:R-:W0:Y:S02]  /*2600*/  I2F.S64 R4, R4 ;  /* 0x0000000400047312 */ /* 0x000e240000301400 */
[----:B0-----:R-:W-:-:S04]  /*2610*/  F2FP.F16.F32.PACK_AB R5, RZ, R4 ;  /* 0x00000004ff05723e */ /* 0x001fc800000000ff */
[----:B------:R-:W-:-:S05]  /*2620*/  PRMT R5, R5, 0x5410, RZ ;  /* 0x0000541005057816 */ /* 0x000fca00000000ff */
[----:B------:R0:W-:Y:S01]  /*2630*/  STG.E desc[UR36][R2.64], R5 ;  /* 0x0000000502007986 */ /* 0x0001e2000c101924 */
[----:B------:R-:W-:Y:S05]  /*2640*/  BRA `(.L_x_14008) ;  /* 0x00000008009c7947 */ /* 0x000fea0003800000 */
.L_x_14013:
[----:B------:R-:W0:Y:S02]  /*2650*/  I2F.F64.S64 R4, R4 ;  /* 0x0000000400047312 */ /* 0x000e240000301c00 */
[----:B0-----:R0:W-:Y:S01]  /*2660*/  STG.E.64 desc[UR36][R2.64], R4 ;  /* 0x0000000402007986 */ /* 0x0011e2000c101b24 */
[----:B------:R-:W-:Y:S05]  /*2670*/  BRA `(.L_x_14008) ;  /* 0x0000000800907947 */ /* 0x000fea0003800000 */
.L_x_14003:
        /* <DEDUP_REMOVED lines=13> */
.L_x_14017:
[----:B------:R-:W-:Y:S01]  /*2750*/  CS2R R6, SRZ ;  /* 0x0000000000067805 */ /* 0x000fe2000001ff00 */
[----:B------:R-:W0:Y:S04]  /*2760*/  I2F.F64.S64 R4, R4 ;  /* 0x0000000400047312 */ /* 0x000e280000301c00 */
[----:B0-----:R0:W-:Y:S01]  /*2770*/  STG.E.128 desc[UR36][R2.64], R4 ;  /* 0x0000000402007986 */ /* 0x0011e2000c101d24 */
[----:B------:R-:W-:Y:S05]  /*2780*/  BRA `(.L_x_14008) ;  /* 0x00000008004c7947 */ /* 0x000fea0003800000 */
.L_x_14016:
        /* <DEDUP_REMOVED lines=19> */
.L_x_14021:
[----:B------:R-:W-:Y:S05]  /*28c0*/  BSYNC.RECONVERGENT B0 ;  /* 0x0000000000007941 */ /* 0x000fea0003800200 */
.L_x_14020:
[----:B------:R-:W-:-:S05]  /*28d0*/  LOP3.LUT R7, R0, 0x80, R7, 0xf8, !PT ;  /* 0x0000008000077812 */ /* 0x000fca00078ef807 */
[----:B------:R0:W-:Y:S01]  /*28e0*/  STG.E.U8 desc[UR36][R2.64], R7 ;  /* 0x0000000702007986 */ /* 0x0001e2000c101124 */
[----:B------:R-:W-:Y:S05]  /*28f0*/  BRA `(.L_x_14008) ;  /* 0x0000000400f07947 */ /* 0x000fea0003800000 */
.L_x_14019:
        /* <DEDUP_REMOVED lines=15> */
.L_x_14023:
[----:B------:R-:W-:Y:S05]  /*29f0*/  BSYNC.RECONVERGENT B0 ;  /* 0x0000000000007941 */ /* 0x000fea0003800200 */
.L_x_14022:
[----:B------:R-:W-:-:S05]  /*2a00*/  LOP3.LUT R7, R0, 0x80, R7, 0xf8, !PT ;  /* 0x0000008000077812 */ /* 0x000fca00078ef807 */
[----:B------:R0:W-:Y:S01]  /*2a10*/  STG.E.U8 desc[UR36][R2.64], R7 ;  /* 0x0000000702007986 */ /* 0x0001e2000c101124 */
[----:B------:R-:W-:Y:S05]  /*2a20*/  BRA `(.L_x_14008) ;  /* 0x0000000400a47947 */ /* 0x000fea0003800000 */
.L_x_14018:
[----:B------:R-:W0:Y:S02]  /*2a30*/  I2F.S64 R0, R4 ;  /* 0x0000000400007312 */ /* 0x000e240000301400 */
[----:B0-----:R-:W-:-:S05]  /*2a40*/  F2FP.BF16.F32.PACK_AB R0, RZ, R0 ;  /* 0x00000000ff00723e */ /* 0x001fca00000010ff */
[----:B------:R0:W-:Y:S01]  /*2a50*/  STG.E.U16 desc[UR36][R2.64], R0 ;  /* 0x0000000002007986 */ /* 0x0001e2000c101524 */
[----:B------:R-:W-:Y:S05]  /*2a60*/  BRA `(.L_x_14008) ;  /* 0x0000000400947947 */ /* 0x000fea0003800000 */
.L_x_14015:
        /* <DEDUP_REMOVED lines=10> */
.L_x_14026:
        /* <DEDUP_REMOVED lines=13> */
.L_x_14029:
[----:B------:R-:W-:-:S04]  /*2be0*/  SHF.R.U32.HI R0, RZ, 0x14, R5 ;  /* 0x00000014ff007819 */ /* 0x000fc80000011605 */
[----:B------:R-:W-:-:S04]  /*2bf0*/  LOP3.LUT R0, R0, 0x1, RZ, 0xc0, !PT ;  /* 0x0000000100007812 */ /* 0x000fc800078ec0ff */
[----:B------:R-:W-:-:S04]  /*2c00*/  IADD3 R0, PT, PT, R5, 0x487ffff, R0 ;  /* 0x0487ffff05007810 */ /* 0x000fc80007ffe000 */
[----:B------:R-:W-:-:S04]  /*2c10*/  SHF.R.U32.HI R0, RZ, 0x14, R0 ;  /* 0x00000014ff007819 */ /* 0x000fc80000011600 */
[----:B------:R-:W-:-:S07]  /*2c20*/  LOP3.LUT R4, R0, 0xff, RZ, 0xc0, !PT ;  /* 0x000000ff00047812 */ /* 0x000fce00078ec0ff */
.L_x_14030:
[----:B------:R-:W-:-:S04]  /*2c30*/  SHF.R.U32.HI R5, RZ, 0x18, R5 ;  /* 0x00000018ff057819 */ /* 0x000fc80000011605 */
[----:B------:R-:W-:-:S04]  /*2c40*/  LOP3.LUT R4, R4, 0x80, R5, 0xf8, !PT ;  /* 0x0000008004047812 */ /* 0x000fc800078ef805 */
[----:B------:R-:W-:-:S07]  /*2c50*/  PRMT R0, R4, 0x7610, R0 ;  /* 0x0000761004007816 */ /* 0x000fce0000000000 */
.L_x_14028:
[----:B------:R-:W-:Y:S05]  /*2c60*/  BSYNC.RECONVERGENT B0 ;  /* 0x0000000000007941 */ /* 0x000fea0003800200 */
.L_x_14027:
[----:B------:R0:W-:Y:S01]  /*2c70*/  STG.E.U8 desc[UR36][R2.64], R0 ;  /* 0x0000000002007986 */ /* 0x0001e2000c101124 */
[----:B------:R-:W-:Y:S05]  /*2c80*/  BRA `(.L_x_14008) ;  /* 0x00000004000c7947 */ /* 0x000fea0003800000 */
.L_x_14025:
        /* <DEDUP_REMOVED lines=13> */
.L_x_14033:
[----:B------:R-:W-:-:S04]  /*2d60*/  SHF.R.U32.HI R0, RZ, 0x15, R5 ;  /* 0x00000015ff007819 */ /* 0x000fc80000011605 */
[----:B------:R-:W-:-:S04]  /*2d70*/  LOP3.LUT R0, R0, 0x1, RZ, 0xc0, !PT ;  /* 0x0000000100007812 */ /* 0x000fc800078ec0ff */
[----:B------:R-:W-:-:S04]  /*2d80*/  IADD3 R0, PT, PT, R5, 0x88fffff, R0 ;  /* 0x088fffff05007810 */ /* 0x000fc80007ffe000 */
[----:B------:R-:W-:-:S04]  /*2d90*/  SHF.R.U32.HI R0, RZ, 0x15, R0 ;  /* 0x00000015ff007819 */ /* 0x000fc80000011600 */
[----:B------:R-:W-:-:S07]  /*2da0*/  LOP3.LUT R4, R0, 0xff, RZ, 0xc0, !PT ;  /* 0x000000ff00047812 */ /* 0x000fce00078ec0ff */
.L_x_14034:
[----:B------:R-:W-:-:S04]  /*2db0*/  SHF.R.U32.HI R5, RZ, 0x18, R5 ;  /* 0x00000018ff057819 */ /* 0x000fc80000011605 */
[----:B------:R-:W-:-:S04]  /*2dc0*/  LOP3.LUT R4, R4, 0x80, R5, 0xf8, !PT ;  /* 0x0000008004047812 */ /* 0x000fc800078ef805 */
[----:B------:R-:W-:-:S07]  /*2dd0*/  PRMT R0, R4, 0x7610, R0 ;  /* 0x0000761004007816 */ /* 0x000fce0000000000 */
.L_x_14032:
[----:B------:R-:W-:Y:S05]  /*2de0*/  BSYNC.RECONVERGENT B0 ;  /* 0x0000000000007941 */ /* 0x000fea0003800200 */
.L_x_14031:
[----:B------:R0:W-:Y:S01]  /*2df0*/  STG.E.U8 desc[UR36][R2.64], R0 ;  /* 0x0000000002007986 */ /* 0x0001e2000c101124 */
[----:B------:R-:W-:Y:S05]  /*2e00*/  BRA `(.L_x_14008) ;  /* 0x0000000000ac7947 */ /* 0x000fea0003800000 */
.L_x_14024:
[----:B------:R-:W-:-:S09]  /*2e10*/  UISETP.NE.AND UP0, UPT, UR4, 0x1c, UPT ;  /* 0x0000001c0400788c */ /* 0x000fd2000bf05270 */
[----:B------:R-:W-:Y:S05]  /*2e20*/  BRA.U !UP0, `(.L_x_14035) ;  /* 0x0000000108a07547 */ /* 0x000fea000b800000 */
[----:B------:R-:W-:-:S09]  /*2e30*/  UISETP.NE.AND UP0, UPT, UR4, 0x1d, UPT ;  /* 0x0000001d0400788c */ /* 0x000fd2000bf05270 */
[----:B------:R-:W-:Y:S05]  /*2e40*/  BRA.U !UP0, `(.L_x_14036) ;  /* 0x0000000108907547 */ /* 0x000fea000b800000 */
[----:B------:R-:W-:-:S09]  /*2e50*/  UISETP.NE.AND UP0, UPT, UR4, 0x2c, UPT ;  /* 0x0000002c0400788c */ /* 0x000fd2000bf05270 */
[----:B------:R-:W-:Y:S05]  /*2e60*/  BRA.U !UP0, `(.L_x_14037) ;  /* 0x0000000108447547 */ /* 0x000fea000b800000 */
.L_x_14007:
        /* <DEDUP_REMOVED lines=16> */
.L_x_14038:
[----:B------:R-:W-:Y:S05]  /*2f70*/  BRA `(.L_x_14008) ;  /* 0x0000000000507947 */ /* 0x000fea0003800000 */
.L_x_14037:
        /* <DEDUP_REMOVED lines=17> */
.L_x_14036:
[----:B------:R0:W-:Y:S01]  /*3090*/  STG.E.64 desc[UR36][R2.64], R4 ;  /* 0x0000000402007986 */ /* 0x0001e2000c101b24 */
[----:B------:R-:W-:Y:S05]  /*30a0*/  BRA `(.L_x_14008) ;  /* 0x0000000000047947 */ /* 0x000fea0003800000 */
.L_x_14035:
[----:B------:R0:W-:Y:S02]  /*30b0*/  STG.E desc[UR36][R2.64], R7 ;  /* 0x0000000702007986 */ /* 0x0001e4000c101924 */
.L_x_14008:
[----:B------:R-:W-:-:S07]  /*30c0*/  VIADD R17, R17, 0x80 ;  /* 0x0000008011117836 */ /* 0x000fce0000000000 */
.L_x_13967:
[----:B------:R-:W-:Y:S05]  /*30d0*/  BSYNC.RECONVERGENT B6 ;  /* 0x0000000000067941 */ /* 0x000fea0003800200 */
.L_x_13966:
        /* <DEDUP_REMOVED lines=307> */
.L_x_14041:
        /* <DEDUP_REMOVED lines=17> */
.L_x_14045:
[----:B------:R0:W5:Y:S01]  /*4520*/  LDG.E.U8 R4, desc[UR36][R2.64] ;  /* 0x0000002402047981 */ /* 0x000162000c1e1100 */
[----:B------:R-:W-:Y:S01]  /*4530*/  IMAD.MOV.U32 R5, RZ, RZ, RZ ;  /* 0x000000ffff057224 */ /* 0x000fe200078e00ff */
[----:B------:R-:W-:Y:S06]  /*4540*/  BRA `(.L_x_14047) ;  /* 0x0000000c00407947 */ /* 0x000fec0003800000 */
.L_x_14044:
        /* <DEDUP_REMOVED lines=8> */
.L_x_14049:
[----:B------:R-:W2:Y:S02]  /*45d0*/  LDG.E R4, desc[UR36][R2.64] ;  /* 0x0000002402047981 */ /* 0x000ea4000c1e1900 */
[----:B--2---:R-:W-:Y:S01]  /*45e0*/  SHF.R.S32.HI R5, RZ, 0x1f, R4 ;  /* 0x0000001fff057819 */ /* 0x004fe20000011404 */
[----:B------:R-:W-:Y:S06]  /*45f0*/  BRA `(.L_x_14047) ;  /* 0x0000000c00147947 */ /* 0x000fec0003800000 */
.L_x_14048:
[----:B------:R-:W2:Y:S02]  /*4600*/  LDG.E.S16 R4, desc[UR36][R2.64] ;  /* 0x0000002402047981 */ /* 0x000ea4000c1e1700 */
[----:B--2---:R-:W-:Y:S01]  /*4610*/  SHF.R.S32.HI R5, RZ, 0x1f, R4 ;  /* 0x0000001fff057819 */ /* 0x004fe20000011404 */
[----:B------:R-:W-:Y:S06]  /*4620*/  BRA `(.L_x_14047) ;  /* 0x0000000c00087947 */ /* 0x000fec0003800000 */
.L_x_14043:
        /* <DEDUP_REMOVED lines=9> */
.L_x_14051:
[----:B------:R-:W2:Y:S02]  /*46c0*/  LDG.E.U16 R2, desc[UR36][R2.64] ;  /* 0x0000002402027981 */ /* 0x000ea4000c1e1500 */
[----:B--2---:R-:W-:-:S06]  /*46d0*/  HADD2.F32 R4, -RZ, R2.H0_H0 ;  /* 0x20000002ff047230 */ /* 0x004fcc0000004100 */
[----:B------:R-:W2:Y:S02]  /*46e0*/  F2I.S64.TRUNC R4, R4 ;  /* 0x0000000400047311 */ /* 0x000ea4000020d900 */
[----:B--2---:R-:W-:Y:S05]  /*46f0*/  BRA `(.L_x_14047) ;  /* 0x0000000800d47947 */ /* 0x004fea0003800000 */
.L_x_14050:
        /* <DEDUP_REMOVED lines=9> */
.L_x_14053:
[----:B------:R-:W2:Y:S02]  /*4790*/  LDG.E.U16 R2, desc[UR36][R2.64] ;  /* 0x0000002402027981 */ /* 0x000ea4000c1e1500 */
[----:B--2---:R-:W-:-:S06]  /*47a0*/  HADD2.F32 R4, -RZ, R2.H0_H0 ;  /* 0x20000002ff047230 */ /* 0x004fcc0000004100 */
[----:B------:R-:W2:Y:S02]  /*47b0*/  F2I.S64.TRUNC R4, R4 ;  /* 0x0000000400047311 */ /* 0x000ea4000020d900 */
[----:B--2---:R-:W-:Y:S05]  /*47c0*/  BRA `(.L_x_14047) ;  /* 0x0000000800a07947 */ /* 0x004fea0003800000 */
.L_x_14052:
[----:B------:R-:W2:Y:S02]  /*47d0*/  LDG.E.64 R2, desc[UR36][R2.64] ;  /* 0x0000002402027981 */ /* 0x000ea4000c1e1b00 */
[----:B--2---:R2:W3:Y:S02]  /*47e0*/  F2I.S64.F64.TRUNC R4, R2 ;  /* 0x0000000200047311 */ /* 0x0044e4000030d900 */
[----:B--23--:R-:W-:Y:S05]  /*47f0*/  BRA `(.L_x_14047) ;  /* 0x0000000800947947 */ /* 0x00cfea0003800000 */
.L_x_14042:
        /* <DEDUP_REMOVED lines=13> */
.L_x_14056:
[----:B------:R-:W2:Y:S02]  /*48d0*/  LDG.E.64 R2, desc[UR36][R2.64] ;  /* 0x0000002402027981 */ /* 0x000ea4000c1e1b00 */
[----:B--2---:R0:W1:Y:S02]  /*48e0*/  F2I.S64.F64.TRUNC R4, R2 ;  /* 0x0000000200047311 */ /* 0x004064000030d900 */
[----:B01----:R-:W-:Y:S05]  /*48f0*/  BRA `(.L_x_14047) ;  /* 0x0000000800547947 */ /* 0x003fea0003800000 */
.L_x_14055:
        /* <DEDUP_REMOVED lines=26> */
.L_x_14058:
        /* <DEDUP_REMOVED lines=13> */
.L_x_14057:
[----:B------:R-:W2:Y:S02]  /*4b70*/  LDG.E.U16 R4, desc[UR36][R2.64] ;  /* 0x0000002402047981 */ /* 0x000ea4000c1e1500 */
[----:B--2---:R-:W-:-:S06]  /*4b80*/  SHF.L.U32 R4, R4, 0x10, RZ ;  /* 0x0000001004047819 */ /* 0x004fcc00000006ff */
[----:B------:R-:W0:Y:S02]  /*4b90*/  F2I.S64.TRUNC R4, R4 ;  /* 0x0000000400047311 */ /* 0x000e24000020d900 */
[----:B0-----:R-:W-:Y:S05]  /*4ba0*/  BRA `(.L_x_14047) ;  /* 0x0000000400a87947 */ /* 0x001fea0003800000 */
.L_x_14054:
        /* <DEDUP_REMOVED lines=11> */
.L_x_14061:
        /* <DEDUP_REMOVED lines=21> */
.L_x_14065:
[----:B------:R-:W-:Y:S05]  /*4db0*/  BSYNC.RECONVERGENT B1 ;  /* 0x0000000000017941 */ /* 0x000fea0003800200 */
.L_x_14064:
[----:B------:R-:W-:Y:S02]  /*4dc0*/  SHF.L.U32 R0, R0, 0x14, RZ ;  /* 0x0000001400007819 */ /* 0x000fe400000006ff */
[----:B------:R-:W-:-:S04]  /*4dd0*/  LEA R2, R2, 0x3b800000, 0x17 ;  /* 0x3b80000002027811 */ /* 0x000fc800078eb8ff */
[----:B------:R-:W-:-:S07]  /*4de0*/  LOP3.LUT R4, R2, R0, R7, 0xfe, !PT ;  /* 0x0000000002047212 */ /* 0x000fce00078efe07 */
.L_x_14063:
[----:B------:R-:W-:Y:S05]  /*4df0*/  BSYNC.RECONVERGENT B0 ;  /* 0x0000000000007941 */ /* 0x000fea0003800200 */
.L_x_14062:
[----:B------:R-:W4:Y:S02]  /*4e00*/  F2I.S64.TRUNC R4, R4 ;  /* 0x0000000400047311 */ /* 0x000f24000020d900 */
[----:B----4-:R-:W-:Y:S05]  /*4e10*/  BRA `(.L_x_14047) ;  /* 0x00000004000c7947 */ /* 0x010fea0003800000 */
.L_x_14060:
        /* <DEDUP_REMOVED lines=21> */
.L_x_14069:
[----:B------:R-:W-:Y:S05]  /*4f70*/  BSYNC.RECONVERGENT B1 ;  /* 0x0000000000017941 */ /* 0x000fea0003800200 */
.L_x_14068:
[----:B------:R-:W-:Y:S01]  /*4f80*/  IMAD.SHL.U32 R0, R0, 0x200000, RZ ;  /* 0x0020000000007824 */ /* 0x000fe200078e00ff */
[----:B------:R-:W-:-:S04]  /*4f90*/  LEA R2, R2, 0x37800000, 0x17 ;  /* 0x3780000002027811 */ /* 0x000fc800078eb8ff */
[----:B------:R-:W-:-:S07]  /*4fa0*/  LOP3.LUT R4, R2, R0, R7, 0xfe, !PT ;  /* 0x0000000002047212 */ /* 0x000fce00078efe07 */
.L_x_14067:
[----:B------:R-:W-:Y:S05]  /*4fb0*/  BSYNC.RECONVERGENT B0 ;  /* 0x0000000000007941 */ /* 0x000fea0003800200 */
.L_x_14066:
[----:B------:R-:W4:Y:S02]  /*4fc0*/  F2I.S64.TRUNC R4, R4 ;  /* 0x0000000400047311 */ /* 0x000f24000020d900 */
[----:B----4-:R-:W-:Y:S05]  /*4fd0*/  BRA `(.L_x_14047) ;  /* 0x00000000009c7947 */ /* 0x010fea0003800000 */
.L_x_14059:
        /* <DEDUP_REMOVED lines=14> */
.L_x_14073:
[----:B------:R-:W-:Y:S05]  /*50c0*/  BSYNC.RECONVERGENT B0 ;  /* 0x0000000000007941 */ /* 0x000fea0003800200 */
.L_x_14072:
[----:B------:R-:W2:Y:S02]  /*50d0*/  F2I.S64.TRUNC R4, R4 ;  /* 0x0000000400047311 */ /* 0x000ea4000020d900 */
[----:B--2---:R-:W-:Y:S05]  /*50e0*/  BRA `(.L_x_14047) ;  /* 0x0000000000587947 */ /* 0x004fea0003800000 */
.L_x_14046:
        /* <DEDUP_REMOVED lines=16> */
.L_x_14074:
[----:B------:R-:W-:Y:S01]  /*51f0*/  CS2R R4, SRZ ;  /* 0x0000000000047805 */ /* 0x000fe2000001ff00 */
[----:B------:R-:W-:Y:S06]  /*5200*/  BRA `(.L_x_14047) ;  /* 0x0000000000107947 */ /* 0x000fec0003800000 */
.L_x_14071:
[----:B------:R2:W5:Y:S01]  /*5210*/  LDG.E.64 R4, desc[UR36][R2.64] ;  /* 0x0000002402047981 */ /* 0x000562000c1e1b00 */
[----:B------:R-:W-:Y:S05]  /*5220*/  BRA `(.L_x_14047) ;  /* 0x0000000000087947 */ /* 0x000fea0003800000 */
.L_x_14070:
[----:B------:R3:W5:Y:S01]  /*5230*/  LDG.E R4, desc[UR36][R2.64] ;  /* 0x0000002402047981 */ /* 0x000762000c1e1900 */
[----:B------:R-:W-:-:S07]  /*5240*/  MOV R5, RZ ;  /* 0x000000ff00057202 */ /* 0x000fce0000000f00 */
.L_x_14047:
        /* <DEDUP_REMOVED lines=11> */
[----:B------:R-:W-:-:S05]  /*5300*/  SEL R7, R4, RZ, !P0 ;  /* 0x000000ff04077207 */ /* 0x000fca0004000000 */
        /* <DEDUP_REMOVED lines=12> */
.L_x_14078:
[----:B------:R0:W-:Y:S01]  /*53d0*/  STG.E.U8 desc[UR36][R2.64], R7 ;  /* 0x0000000702007986 */ /* 0x0001e2000c101124 */
[----:B------:R-:W-:Y:S05]  /*53e0*/  BRA `(.L_x_14080) ;  /* 0x0000000c00387947 */ /* 0x000fea0003800000 */
.L_x_14077:
        /* <DEDUP_REMOVED lines=8> */
.L_x_14082:
[----:B------:R0:W-:Y:S01]  /*5470*/  STG.E desc[UR36][R2.64], R7 ;  /* 0x0000000702007986 */ /* 0x0001e2000c101924 */
[----:B------:R-:W-:Y:S05]  /*5480*/  BRA `(.L_x_14080) ;  /* 0x0000000c00107947 */ /* 0x000fea0003800000 */
.L_x_14081:
[----:B------:R0:W-:Y:S01]  /*5490*/  STG.E.U16 desc[UR36][R2.64], R7 ;  /* 0x0000000702007986 */ /* 0x0001e2000c101524 */
[----:B------:R-:W-:Y:S05]  /*54a0*/  BRA `(.L_x_14080) ;  /* 0x0000000c00087947 */ /* 0x000fea0003800000 */
.L_x_14076:
        /* <DEDUP_REMOVED lines=9> */
.L_x_14084:
[----:B------:R-:W0:Y:S02]  /*5540*/  I2F.S64 R0, R4 ;  /* 0x0000000400007312 */ /* 0x000e240000301400 */
[----:B0-----:R-:W-:-:S05]  /*5550*/  F2FP.F16.F32.PACK_AB R0, RZ, R0 ;  /* 0x00000000ff00723e */ /* 0x001fca00000000ff */
[----:B------:R0:W-:Y:S01]  /*5560*/  STG.E.U16 desc[UR36][R2.64], R0 ;  /* 0x0000000002007986 */ /* 0x0001e2000c101524 */
[----:B------:R-:W-:Y:S05]  /*5570*/  BRA `(.L_x_14080) ;  /* 0x0000000800d47947 */ /* 0x000fea0003800000 */
.L_x_14083:
        /* <DEDUP_REMOVED lines=10> */
.L_x_14086:
[----:B------:R-:W0:Y:S02]  /*5620*/  I2F.S64 R4, R4 ;  /* 0x0000000400047312 */ /* 0x000e240000301400 */
[----:B0-----:R-:W-:-:S04]  /*5630*/  F2FP.F16.F32.PACK_AB R5, RZ, R4 ;  /* 0x00000004ff05723e */ /* 0x001fc800000000ff */
[----:B------:R-:W-:-:S05]  /*5640*/  PRMT R5, R5, 0x5410, RZ ;  /* 0x0000541005057816 */ /* 0x000fca00000000ff */
[----:B------:R0:W-:Y:S01]  /*5650*/  STG.E desc[UR36][R2.64], R5 ;  /* 0x0000000502007986 */ /* 0x0001e2000c101924 */
[----:B------:R-:W-:Y:S05]  /*5660*/  BRA `(.L_x_14080) ;  /* 0x0000000800987947 */ /* 0x000fea0003800000 */
.L_x_14085:
[----:B------:R-:W0:Y:S02]  /*5670*/  I2F.F64.S64 R4, R4 ;  /* 0x0000000400047312 */ /* 0x000e240000301c00 */
[----:B0-----:R0:W-:Y:S01]  /*5680*/  STG.E.64 desc[UR36][R2.64], R4 ;  /* 0x0000000402007986 */ /* 0x0011e2000c101b24 */
[----:B------:R-:W-:Y:S05]  /*5690*/  BRA `(.L_x_14080) ;  /* 0x00000008008c7947 */ /* 0x000fea0003800000 */
.L_x_14075:
        /* <DEDUP_REMOVED lines=12> */
.L_x_14090:
        /* <DEDUP_REMOVED lines=18> */
.L_x_14093:
[----:B------:R-:W-:-:S04]  /*5880*/  SHF.R.U32.HI R5, RZ, 0x18, R5 ;  /* 0x00000018ff057819 */ /* 0x000fc80000011605 */
[----:B------:R-:W-:-:S07]  /*5890*/  LOP3.LUT R0, R0, 0x80, R5, 0xf8, !PT ;  /* 0x0000008000007812 */ /* 0x000fce00078ef805 */
.L_x_14092:
[----:B------:R-:W-:Y:S05]  /*58a0*/  BSYNC.RECONVERGENT B0 ;  /* 0x0000000000007941 */ /* 0x000fea0003800200 */
.L_x_14091:
[----:B------:R0:W-:Y:S01]  /*58b0*/  STG.E.U8 desc[UR36][R2.64], R0 ;  /* 0x0000000002007986 */ /* 0x0001e2000c101124 */
[----:B------:R-:W-:Y:S05]  /*58c0*/  BRA `(.L_x_14080) ;  /* 0x0000000800007947 */ /* 0x000fea0003800000 */
.L_x_14089:
        /* <DEDUP_REMOVED lines=18> */
.L_x_14096:
[----:B------:R-:W-:-:S04]  /*59f0*/  SHF.R.U32.HI R5, RZ, 0x18, R5 ;  /* 0x00000018ff057819 */ /* 0x000fc80000011605 */
[----:B------:R-:W-:-:S07]  /*5a00*/  LOP3.LUT R0, R0, 0x80, R5, 0xf8, !PT ;  /* 0x0000008000007812 */ /* 0x000fce00078ef805 */
.L_x_14095:
[----:B------:R-:W-:Y:S05]  /*5a10*/  BSYNC.RECONVERGENT B0 ;  /* 0x0000000000007941 */ /* 0x000fea0003800200 */
.L_x_14094:
[----:B------:R0:W-:Y:S01]  /*5a20*/  STG.E.U8 desc[UR36][R2.64], R0 ;  /* 0x0000000002007986 */ /* 0x0001e2000c101124 */
[----:B------:R-:W-:Y:S05]  /*5a30*/  BRA `(.L_x_14080) ;  /* 0x0000000400a47947 */ /* 0x000fea0003800000 */
.L_x_14088:
        /* <DEDUP_REMOVED lines=23> */
.L_x_14098:
[----:B------:R0:W-:Y:S01]  /*5bb0*/  STG.E.64 desc[UR36][R2.64], R4 ;  /* 0x0000000402007986 */ /* 0x0001e2000c101b24 */
[----:B------:R-:W-:Y:S05]  /*5bc0*/  BRA `(.L_x_14080) ;  /* 0x0000000400407947 */ /* 0x000fea0003800000 */
.L_x_14097:
[----:B------:R0:W-:Y:S01]  /*5bd0*/  STG.E desc[UR36][R2.64], R7 ;  /* 0x0000000702007986 */ /* 0x0001e2000c101924 */
[----:B------:R-:W-:Y:S05]  /*5be0*/  BRA `(.L_x_14080) ;  /* 0x0000000400387947 */ /* 0x000fea0003800000 */
.L_x_14087:
        /* <DEDUP_REMOVED lines=11> */
.L_x_14100:
[----:B------:R-:W-:Y:S01]  /*5ca0*/  CS2R R6, SRZ ;  /* 0x0000000000067805 */ /* 0x000fe2000001ff00 */
[----:B------:R-:W0:Y:S04]  /*5cb0*/  I2F.F64.S64 R4, R4 ;  /* 0x0000000400047312 */ /* 0x000e280000301c00 */
[----:B0-----:R4:W-:Y:S01]  /*5cc0*/  STG.E.128 desc[UR36][R2.64], R4 ;  /* 0x0000000402007986 */ /* 0x0019e2000c101d24 */
[----:B------:R-:W-:Y:S05]  /*5cd0*/  BRA `(.L_x_14080) ;  /* 0x0000000000fc7947 */ /* 0x000fea0003800000 */
.L_x_14099:
[----:B------:R-:W-:-:S09]  /*5ce0*/  UISETP.NE.AND UP0, UPT, UR4, 0xf, UPT ;  /* 0x0000000f0400788c */ /* 0x000fd2000bf05270 */
[----:B------:R-:W-:Y:S05]  /*5cf0*/  BRA.U !UP0, `(.L_x_14101) ;  /* 0x0000000108e87547 */ /* 0x000fea000b800000 */
[----:B------:R-:W-:-:S09]  /*5d00*/  UISETP.NE.AND UP0, UPT, UR4, 0x17, UPT ;  /* 0x000000170400788c */ /* 0x000fd2000bf05270 */
[----:B------:R-:W-:Y:S05]  /*5d10*/  BRA.U !UP0, `(.L_x_14102) ;  /* 0x0000000108907547 */ /* 0x000fea000b800000 */
[----:B------:R-:W-:-:S09]  /*5d20*/  UISETP.NE.AND UP0, UPT, UR4, 0x18, UPT ;  /* 0x000000180400788c */ /* 0x000fd2000bf05270 */
[----:B------:R-:W-:Y:S05]  /*5d30*/  BRA.U !UP0, `(.L_x_14103) ;  /* 0x0000000108447547 */ /* 0x000fea000b800000 */
.L_x_14079:
        /* <DEDUP_REMOVED lines=16> */
.L_x_14104:
[----:B------:R-:W-:Y:S05]  /*5e40*/  BRA `(.L_x_14080) ;  /* 0x0000000000a07947 */ /* 0x000fea0003800000 */
.L_x_14103:
        /* <DEDUP_REMOVED lines=13> */
.L_x_14106:
[----:B------:R-:W-:Y:S05]  /*5f20*/  BSYNC.RECONVERGENT B0 ;  /* 0x0000000000007941 */ /* 0x000fea0003800200 */
.L_x_14105:
[----:B------:R-:W-:-:S05]  /*5f30*/  LOP3.LUT R7, R0, 0x80, R7, 0xf8, !PT ;  /* 0x0000008000077812 */ /* 0x000fca00078ef807 */
[----:B------:R2:W-:Y:S01]  /*5f40*/  STG.E.U8 desc[UR36][R2.64], R7 ;  /* 0x0000000702007986 */ /* 0x0005e2000c101124 */
[----:B------:R-:W-:Y:S05]  /*5f50*/  BRA `(.L_x_14080) ;  /* 0x00000000005c7947 */ /* 0x000fea0003800000 */
.L_x_14102:
        /* <DEDUP_REMOVED lines=12> */
.L_x_14108:
[----:B------:R-:W-:Y:S01]  /*6020*/  IMAD.MOV.U32 R0, RZ, RZ, 0x7f ;  /* 0x0000007fff007424 */ /* 0x000fe200078e00ff */
[----:B------:R-:W-:-:S04]  /*6030*/  ISETP.GT.U32.AND P0, PT, R6, 0x7f800000, PT ;  /* 0x7f8000000600780c */ /* 0x000fc80003f04070 */
[----:B------:R-:W-:-:S09]  /*6040*/  SEL R0, R0, 0x7c, P0 ;  /* 0x0000007c00007807 */ /* 0x000fd20000000000 */
.L_x_14109:
[----:B------:R-:W-:Y:S05]  /*6050*/  BSYNC.RECONVERGENT B0 ;  /* 0x0000000000007941 */ /* 0x000fea0003800200 */
.L_x_14107:
[----:B------:R-:W-:-:S04]  /*6060*/  SHF.R.U32.HI R5, RZ, 0x18, R5 ;  /* 0x00000018ff057819 */ /* 0x000fc80000011605 */
[----:B------:R-:W-:-:S05]  /*6070*/  LOP3.LUT R5, R0, 0x80, R5, 0xf8, !PT ;  /* 0x0000008000057812 */ /* 0x000fca00078ef805 */
[----:B------:R1:W-:Y:S01]  /*6080*/  STG.E.U8 desc[UR36][R2.64], R5 ;  /* 0x0000000502007986 */ /* 0x0003e2000c101124 */
[----:B------:R-:W-:Y:S05]  /*6090*/  BRA `(.L_x_14080) ;  /* 0x00000000000c7947 */ /* 0x000fea0003800000 */
.L_x_14101:
[----:B------:R-:W0:Y:S02]  /*60a0*/  I2F.S64 R0, R4 ;  /* 0x0000000400007312 */ /* 0x000e240000301400 */
[----:B0-----:R-:W-:-:S05]  /*60b0*/  F2FP.BF16.F32.PACK_AB R0, RZ, R0 ;  /* 0x00000000ff00723e */ /* 0x001fca00000010ff */
[----:B------:R0:W-:Y:S02]  /*60c0*/  STG.E.U16 desc[UR36][R2.64], R0 ;  /* 0x0000000002007986 */ /* 0x0001e4000c101524 */
.L_x_14080:
[----:B------:R-:W-:-:S07]  /*60d0*/  VIADD R17, R17, 0x80 ;  /* 0x0000008011117836 */ /* 0x000fce0000000000 */
.L_x_14040:
[----:B------:R-:W-:Y:S05]  /*60e0*/  BSYNC.RECONVERGENT B6 ;  /* 0x0000000000067941 */ /* 0x000fea0003800200 */
.L_x_14039:
        /* <DEDUP_REMOVED lines=307> */
.L_x_14112:
        /* <DEDUP_REMOVED lines=17> */
.L_x_14116:
[----:B------:R4:W5:Y:S01]  /*7530*/  LDG.E.U8 R4, desc[UR36][R2.64] ;  /* 0x0000002402047981 */ /* 0x000962000c1e1100 */
[----:B------:R-:W-:Y:S01]  /*7540*/  IMAD.MOV.U32 R5, RZ, RZ, RZ ;  /* 0x000000ffff057224 */ /* 0x000fe200078e00ff */
[----:B------:R-:W-:Y:S06]  /*7550*/  BRA `(.L_x_14118) ;  /* 0x0000000c00407947 */ /* 0x000fec0003800000 */
.L_x_14115:
        /* <DEDUP_REMOVED lines=8> */
.L_x_14120:
[----:B------:R-:W2:Y:S02]  /*75e0*/  LDG.E R4, desc[UR36][R2.64] ;  /* 0x0000002402047981 */ /* 0x000ea4000c1e1900 */
[----:B--2---:R-:W-:Y:S01]  /*75f0*/  SHF.R.S32.HI R5, RZ, 0x1f, R4 ;  /* 0x0000001fff057819 */ /* 0x004fe20000011404 */
[----:B------:R-:W-:Y:S06]  /*7600*/  BRA `(.L_x_14118) ;  /* 0x0000000c00147947 */ /* 0x000fec0003800000 */
.L_x_14119:
[----:B------:R-:W2:Y:S02]  /*7610*/  LDG.E.S16 R4, desc[UR36][R2.64] ;  /* 0x0000002402047981 */ /* 0x000ea4000c1e1700 */
[----:B--2---:R-:W-:Y:S01]  /*7620*/  SHF.R.S32.HI R5, RZ, 0x1f, R4 ;  /* 0x0000001fff057819 */ /* 0x004fe20000011404 */
[----:B------:R-:W-:Y:S06]  /*7630*/  BRA `(.L_x_14118) ;  /* 0x0000000c00087947 */ /* 0x000fec0003800000 */
.L_x_14114:
        /* <DEDUP_REMOVED lines=9> */
.L_x_14122:
[----:B------:R-:W2:Y:S02]  /*76d0*/  LDG.E.U16 R2, desc[UR36][R2.64] ;  /* 0x0000002402027981 */ /* 0x000ea4000c1e1500 */
[----:B--2---:R-:W-:-:S06]  /*76e0*/  HADD2.F32 R4, -RZ, R2.H0_H0 ;  /* 0x20000002ff047230 */ /* 0x004fcc0000004100 */
[----:B------:R-:W0:Y:S02]  /*76f0*/  F2I.S64.TRUNC R4, R4 ;  /* 0x0000000400047311 */ /* 0x000e24000020d900 */
[----:B0-----:R-:W-:Y:S05]  /*7700*/  BRA `(.L_x_14118) ;  /* 0x0000000800d47947 */ /* 0x001fea0003800000 */
.L_x_14121:
        /* <DEDUP_REMOVED lines=9> */
.L_x_14124:
[----:B------:R-:W2:Y:S02]  /*77a0*/  LDG.E.U16 R2, desc[UR36][R2.64] ;  /* 0x0000002402027981 */ /* 0x000ea4000c1e1500 */
[----:B--2---:R-:W-:-:S06]  /*77b0*/  HADD2.F32 R4, -RZ, R2.H0_H0 ;  /* 0x20000002ff047230 */ /* 0x004fcc0000004100 */
[----:B------:R-:W0:Y:S02]  /*77c0*/  F2I.S64.TRUNC R4, R4 ;  /* 0x0000000400047311 */ /* 0x000e24000020d900 */
[----:B0-----:R-:W-:Y:S05]  /*77d0*/  BRA `(.L_x_14118) ;  /* 0x0000000800a07947 */ /* 0x001fea0003800000 */
.L_x_14123:
[----:B------:R-:W2:Y:S02]  /*77e0*/  LDG.E.64 R2, desc[UR36][R2.64] ;  /* 0x0000002402027981 */ /* 0x000ea4000c1e1b00 */
[----:B--2---:R0:W1:Y:S02]  /*77f0*/  F2I.S64.F64.TRUNC R4, R2 ;  /* 0x0000000200047311 */ /* 0x004064000030d900 */
[----:B01----:R-:W-:Y:S05]  /*7800*/  BRA `(.L_x_14118) ;  /* 0x0000000800947947 */ /* 0x003fea0003800000 */
.L_x_14113:
        /* <DEDUP_REMOVED lines=13> */
.L_x_14127:
[----:B------:R-:W2:Y:S02]  /*78e0*/  LDG.E.64 R2, desc[UR36][R2.64] ;  /* 0x0000002402027981 */ /* 0x000ea4000c1e1b00 */
[----:B--2---:R0:W1:Y:S02]  /*78f0*/  F2I.S64.F64.TRUNC R4, R2 ;  /* 0x0000000200047311 */ /* 0x004064000030d900 */
[----:B01----:R-:W-:Y:S05]  /*7900*/  BRA `(.L_x_14118) ;  /* 0x0000000800547947 */ /* 0x003fea0003800000 */
.L_x_14126:
        /* <DEDUP_REMOVED lines=26> */
.L_x_14129:
        /* <DEDUP_REMOVED lines=13> */
.L_x_14128:
[----:B------:R-:W2:Y:S02]  /*7b80*/  LDG.E.U16 R4, desc[UR36][R2.64] ;  /* 0x0000002402047981 */ /* 0x000ea4000c1e1500 */
[----:B--2---:R-:W-:-:S06]  /*7b90*/  IMAD.U32 R4, R4, 0x10000, RZ ;  /* 0x0001000004047824 */ /* 0x004fcc00078e00ff */
[----:B------:R-:W0:Y:S02]  /*7ba0*/  F2I.S64.TRUNC R4, R4 ;  /* 0x0000000400047311 */ /* 0x000e24000020d900 */
[----:B0-----:R-:W-:Y:S05]  /*7bb0*/  BRA `(.L_x_14118) ;  /* 0x0000000400a87947 */ /* 0x001fea0003800000 */
.L_x_14125:
        /* <DEDUP_REMOVED lines=11> */
.L_x_14132:
        /* <DEDUP_REMOVED lines=21> */
.L_x_14136:
[----:B------:R-:W-:Y:S05]  /*7dc0*/  BSYNC.RECONVERGENT B1 ;  /* 0x0000000000017941 */ /* 0x000fea0003800200 */
.L_x_14135:
[----:B------:R-:W-:Y:S01]  /*7dd0*/  IMAD.SHL.U32 R0, R0, 0x100000, RZ ;  /* 0x0010000000007824 */ /* 0x000fe200078e00ff */
[----:B------:R-:W-:-:S04]  /*7de0*/  LEA R2, R2, 0x3b800000, 0x17 ;  /* 0x3b80000002027811 */ /* 0x000fc800078eb8ff */
[----:B------:R-:W-:-:S07]  /*7df0*/  LOP3.LUT R4, R2, R0, R7, 0xfe, !PT ;  /* 0x0000000002047212 */ /* 0x000fce00078efe07 */
.L_x_14134:
[----:B------:R-:W-:Y:S05]  /*7e00*/  BSYNC.RECONVERGENT B0 ;  /* 0x0000000000007941 */ /* 0x000fea0003800200 */
.L_x_14133:
[----:B------:R-:W1:Y:S02]  /*7e10*/  F2I.S64.TRUNC R4, R4 ;  /* 0x0000000400047311 */ /* 0x000e64000020d900 */
[----:B-1----:R-:W-:Y:S05]  /*7e20*/  BRA `(.L_x_14118) ;  /* 0x00000004000c7947 */ /* 0x002fea0003800000 */
.L_x_14131:
        /* <DEDUP_REMOVED lines=21> */
.L_x_14140:
[----:B------:R-:W-:Y:S05]  /*7f80*/  BSYNC.RECONVERGENT B1 ;  /* 0x0000000000017941 */ /* 0x000fea0003800200 */
.L_x_14139:
[----:B------:R-:W-:Y:S02]  /*7f90*/  SHF.L.U32 R0, R0, 0x15, RZ ;  /* 0x0000001500007819 */ /* 0x000fe400000006ff */
[----:B------:R-:W-:-:S04]  /*7fa0*/  LEA R2, R2, 0x37800000, 0x17 ;  /* 0x3780000002027811 */ /* 0x000fc800078eb8ff */
[----:B------:R-:W-:-:S07]  /*7fb0*/  LOP3.LUT R4, R2, R0, R7, 0xfe, !PT ;  /* 0x0000000002047212 */ /* 0x000fce00078efe07 */
.L_x_14138:
[----:B------:R-:W-:Y:S05]  /*7fc0*/  BSYNC.RECONVERGENT B0 ;  /* 0x0000000000007941 */ /* 0x000fea0003800200 */
.L_x_14137:
[----:B------:R-:W1:Y:S02]  /*7fd0*/  F2I.S64.TRUNC R4, R4 ;  /* 0x0000000400047311 */ /* 0x000e64000020d900 */
[----:B-1----:R-:W-:Y:S05]  /*7fe0*/  BRA `(.L_x_14118) ;  /* 0x00000000009c7947 */ /* 0x002fea0003800000 */
.L_x_14130:
        /* <DEDUP_REMOVED lines=14> */
.L_x_14144:
[----:B------:R-:W-:Y:S05]  /*80d0*/  BSYNC.RECONVERGENT B0 ;  /* 0x0000000000007941 */ /* 0x000fea0003800200 */
.L_x_14143:
[----:B------:R-:W1:Y:S02]  /*80e0*/  F2I.S64.TRUNC R4, R4 ;  /* 0x0000000400047311 */ /* 0x000e64000020d900 */
[----:B-1----:R-:W-:Y:S05]  /*80f0*/  BRA `(.L_x_14118) ;  /* 0x0000000000587947 */ /* 0x002fea0003800000 */
.L_x_14117:
        /* <DEDUP_REMOVED lines=16> */
.L_x_14145:
[----:B------:R-:W-:Y:S01]  /*8200*/  CS2R R4, SRZ ;  /* 0x0000000000047805 */ /* 0x000fe2000001ff00 */
[----:B------:R-:W-:Y:S06]  /*8210*/  BRA `(.L_x_14118) ;  /* 0x0000000000107947 */ /* 0x000fec0003800000 */
.L_x_14142:
[----:B------:R1:W5:Y:S01]  /*8220*/  LDG.E.64 R4, desc[UR36][R2.64] ;  /* 0x0000002402047981 */ /* 0x000362000c1e1b00 */
[----:B------:R-:W-:Y:S05]  /*8230*/  BRA `(.L_x_14118) ;  /* 0x0000000000087947 */ /* 0x000fea0003800000 */
.L_x_14141:
[----:B------:R2:W5:Y:S01]  /*8240*/  LDG.E R4, desc[UR36][R2.64] ;  /* 0x0000002402047981 */ /* 0x000562000c1e1900 */
[----:B------:R-:W-:-:S07]  /*8250*/  IMAD.MOV.U32 R5, RZ, RZ, RZ ;  /* 0x000000ffff057224 */ /* 0x000fce00078e00ff */
.L_x_14118:
        /* <DEDUP_REMOVED lines=24> */
.L_x_14149:
[----:B------:R4:W-:Y:S01]  /*83e0*/  STG.E.U8 desc[UR36][R2.64], R7 ;  /* 0x0000000702007986 */ /* 0x0009e2000c101124 */
[----:B------:R-:W-:Y:S05]  /*83f0*/  BRA `(.L_x_14151) ;  /* 0x0000000c00387947 */ /* 0x000fea0003800000 */
.L_x_14148:
        /* <DEDUP_REMOVED lines=8> */
.L_x_14153:
[----:B------:R2:W-:Y:S01]  /*8480*/  STG.E desc[UR36][R2.64], R7 ;  /* 0x0000000702007986 */ /* 0x0005e2000c101924 */
[----:B------:R-:W-:Y:S05]  /*8490*/  BRA `(.L_x_14151) ;  /* 0x0000000c00107947 */ /* 0x000fea0003800000 */
.L_x_14152:
[----:B------:R0:W-:Y:S01]  /*84a0*/  STG.E.U16 desc[UR36][R2.64], R7 ;  /* 0x0000000702007986 */ /* 0x0001e2000c101524 */
[----:B------:R-:W-:Y:S05]  /*84b0*/  BRA `(.L_x_14151) ;  /* 0x0000000c00087947 */ /* 0x000fea0003800000 */
.L_x_14147:
        /* <DEDUP_REMOVED lines=9> */
.L_x_14155:
[----:B------:R-:W0:Y:S02]  /*8550*/  I2F.S64 R0, R4 ;  /* 0x0000000400007312 */ /* 0x000e240000301400 */
[----:B0-----:R-:W-:-:S05]  /*8560*/  F2FP.F16.F32.PACK_AB R0, RZ, R0 ;  /* 0x00000000ff00723e */ /* 0x001fca00000000ff */
[----:B------:R0:W-:Y:S01]  /*8570*/  STG.E.U16 desc[UR36][R2.64], R0 ;  /* 0x0000000002007986 */ /* 0x0001e2000c101524 */
[----:B------:R-:W-:Y:S05]  /*8580*/  BRA `(.L_x_14151) ;  /* 0x0000000800d47947 */ /* 0x000fea0003800000 */
.L_x_14154:
        /* <DEDUP_REMOVED lines=10> */
.L_x_14157:
[----:B------:R-:W0:Y:S02]  /*8630*/  I2F.S64 R4, R4 ;  /* 0x0000000400047312 */ /* 0x000e240000301400 */
[----:B0-----:R-:W-:-:S04]  /*8640*/  F2FP.F16.F32.PACK_AB R5, RZ, R4 ;  /* 0x00000004ff05723e */ /* 0x001fc800000000ff */
[----:B------:R-:W-:-:S05]  /*8650*/  PRMT R5, R5, 0x5410, RZ ;  /* 0x0000541005057816 */ /* 0x000fca00000000ff */
[----:B------:R0:W-:Y:S01]  /*8660*/  STG.E desc[UR36][R2.64], R5 ;  /* 0x0000000502007986 */ /* 0x0001e2000c101924 */
[----:B------:R-:W-:Y:S05]  /*8670*/  BRA `(.L_x_14151) ;  /* 0x0000000800987947 */ /* 0x000fea0003800000 */
.L_x_14156:
[----:B------:R-:W0:Y:S02]  /*8680*/  I2F.F64.S64 R4, R4 ;  /* 0x0000000400047312 */ /* 0x000e240000301c00 */
[----:B0-----:R0:W-:Y:S01]  /*8690*/  STG.E.64 desc[UR36][R2.64], R4 ;  /* 0x0000000402007986 */ /* 0x0011e2000c101b24 */
[----:B------:R-:W-:Y:S05]  /*86a0*/  BRA `(.L_x_14151) ;  /* 0x00000008008c7947 */ /* 0x000fea0003800000 */
.L_x_14146:
        /* <DEDUP_REMOVED lines=12> */
.L_x_14161:
        /* <DEDUP_REMOVED lines=18> */
.L_x_14164:
[----:B------:R-:W-:-:S04]  /*8890*/  SHF.R.U32.HI R5, RZ, 0x18, R5 ;  /* 0x00000018ff057819 */ /* 0x000fc80000011605 */
[----:B------:R-:W-:-:S07]  /*88a0*/  LOP3.LUT R0, R0, 0x80, R5, 0xf8, !PT ;  /* 0x0000008000007812 */ /* 0x000fce00078ef805 */
.L_x_14163:
[----:B------:R-:W-:Y:S05]  /*88b0*/  BSYNC.RECONVERGENT B0 ;  /* 0x0000000000007941 */ /* 0x000fea0003800200 */
.L_x_14162:
[----:B------:R0:W-:Y:S01]  /*88c0*/  STG.E.U8 desc[UR36][R2.64], R0 ;  /* 0x0000000002007986 */ /* 0x0001e2000c101124 */
[----:B------:R-:W-:Y:S05]  /*88d0*/  BRA `(.L_x_14151) ;  /* 0x0000000800007947 */ /* 0x000fea0003800000 */
.L_x_14160:
        /* <DEDUP_REMOVED lines=18> */
.L_x_14167:
[----:B------:R-:W-:-:S04]  /*8a00*/  SHF.R.U32.HI R5, RZ, 0x18, R5 ;  /* 0x00000018ff057819 */ /* 0x000fc80000011605 */
[----:B------:R-:W-:-:S07]  /*8a10*/  LOP3.LUT R0, R0, 0x80, R5, 0xf8, !PT ;  /* 0x0000008000007812 */ /* 0x000fce00078ef805 */
.L_x_14166:
[----:B------:R-:W-:Y:S05]  /*8a20*/  BSYNC.RECONVERGENT B0 ;  /* 0x0000000000007941 */ /* 0x000fea0003800200 */
.L_x_14165:
[----:B------:R0:W-:Y:S01]  /*8a30*/  STG.E.U8 desc[UR36][R2.64], R0 ;  /* 0x0000000002007986 */ /* 0x0001e2000c101124 */
[----:B------:R-:W-:Y:S05]  /*8a40*/  BRA `(.L_x_14151) ;  /* 0x0000000400a47947 */ /* 0x000fea0003800000 */
.L_x_14159:
        /* <DEDUP_REMOVED lines=23> */
.L_x_14169:
[----:B------:R0:W-:Y:S01]  /*8bc0*/  STG.E.64 desc[UR36][R2.64], R4 ;  /* 0x0000000402007986 */ /* 0x0001e2000c101b24 */
[----:B------:R-:W-:Y:S05]  /*8bd0*/  BRA `(.L_x_14151) ;  /* 0x0000000400407947 */ /* 0x000fea0003800000 */
.L_x_14168:
[----:B------:R0:W-:Y:S01]  /*8be0*/  STG.E desc[UR36][R2.64], R7 ;  /* 0x0000000702007986 */ /* 0x0001e2000c101924 */
[----:B------:R-:W-:Y:S05]  /*8bf0*/  BRA `(.L_x_14151) ;  /* 0x0000000400387947 */ /* 0x000fea0003800000 */
.L_x_14158:
        /* <DEDUP_REMOVED lines=11> */
.L_x_14171:
[----:B------:R-:W-:Y:S01]  /*8cb0*/  CS2R R6, SRZ ;  /* 0x0000000000067805 */ /* 0x000fe2000001ff00 */
[----:B------:R-:W0:Y:S04]  /*8cc0*/  I2F.F64.S64 R4, R4 ;  /* 0x0000000400047312 */ /* 0x000e280000301c00 */
[----:B0-----:R0:W-:Y:S01]  /*8cd0*/  STG.E.128 desc[UR36][R2.64], R4 ;  /* 0x0000000402007986 */ /* 0x0011e2000c101d24 */
[----:B------:R-:W-:Y:S05]  /*8ce0*/  BRA `(.L_x_14151) ;  /* 0x0000000000fc7947 */ /* 0x000fea0003800000 */
.L_x_14170:
[----:B------:R-:W-:-:S09]  /*8cf0*/  UISETP.NE.AND UP0, UPT, UR4, 0xf, UPT ;  /* 0x0000000f0400788c */ /* 0x000fd2000bf05270 */
[----:B------:R-:W-:Y:S05]  /*8d00*/  BRA.U !UP0, `(.L_x_14172) ;  /* 0x0000000108e87547 */ /* 0x000fea000b800000 */
[----:B------:R-:W-:-:S09]  /*8d10*/  UISETP.NE.AND UP0, UPT, UR4, 0x17, UPT ;  /* 0x000000170400788c */ /* 0x000fd2000bf05270 */
[----:B------:R-:W-:Y:S05]  /*8d20*/  BRA.U !UP0, `(.L_x_14173) ;  /* 0x0000000108907547 */ /* 0x000fea000b800000 */
[----:B------:R-:W-:-:S09]  /*8d30*/  UISETP.NE.AND UP0, UPT, UR4, 0x18, UPT ;  /* 0x000000180400788c */ /* 0x000fd2000bf05270 */
[----:B------:R-:W-:Y:S05]  /*8d40*/  BRA.U !UP0, `(.L_x_14174) ;  /* 0x0000000108447547 */ /* 0x000fea000b800000 */
.L_x_14150:
        /* <DEDUP_REMOVED lines=16> */
.L_x_14175:
[----:B------:R-:W-:Y:S05]  /*8e50*/  BRA `(.L_x_14151) ;  /* 0x0000000000a07947 */ /* 0x000fea0003800000 */
.L_x_14174:
        /* <DEDUP_REMOVED lines=13> */
.L_x_14177:
[----:B------:R-:W-:Y:S05]  /*8f30*/  BSYNC.RECONVERGENT B0 ;  /* 0x0000000000007941 */ /* 0x000fea0003800200 */
.L_x_14176:
[----:B------:R-:W-:-:S05]  /*8f40*/  LOP3.LUT R7, R0, 0x80, R7, 0xf8, !PT ;  /* 0x0000008000077812 */ /* 0x000fca00078ef807 */
[----:B------:R0:W-:Y:S01]  /*8f50*/  STG.E.U8 desc[UR36][R2.64], R7 ;  /* 0x0000000702007986 */ /* 0x0001e2000c101124 */
[----:B------:R-:W-:Y:S05]  /*8f60*/  BRA `(.L_x_14151) ;  /* 0x00000000005c7947 */ /* 0x000fea0003800000 */
.L_x_14173:
        /* <DEDUP_REMOVED lines=12> */
.L_x_14179:
[----:B------:R-:W-:Y:S01]  /*9030*/  IMAD.MOV.U32 R0, RZ, RZ, 0x7f ;  /* 0x0000007fff007424 */ /* 0x000fe200078e00ff */
[----:B------:R-:W-:-:S04]  /*9040*/  ISETP.GT.U32.AND P0, PT, R6, 0x7f800000, PT ;  /* 0x7f8000000600780c */ /* 0x000fc80003f04070 */
[----:B------:R-:W-:-:S09]  /*9050*/  SEL R0, R0, 0x7c, P0 ;  /* 0x0000007c00007807 */ /* 0x000fd20000000000 */
.L_x_14180:
[----:B------:R-:W-:Y:S05]  /*9060*/  BSYNC.RECONVERGENT B0 ;  /* 0x0000000000007941 */ /* 0x000fea0003800200 */
.L_x_14178:
[----:B------:R-:W-:-:S04]  /*9070*/  SHF.R.U32.HI R5, RZ, 0x18, R5 ;  /* 0x00000018ff057819 */ /* 0x000fc80000011605 */
[----:B------:R-:W-:-:S05]  /*9080*/  LOP3.LUT R5, R0, 0x80, R5, 0xf8, !PT ;  /* 0x0000008000057812 */ /* 0x000fca00078ef805 */
[----:B------:R0:W-:Y:S01]  /*9090*/  STG.E.U8 desc[UR36][R2.64], R5 ;  /* 0x0000000502007986 */ /* 0x0001e2000c101124 */
[----:B------:R-:W-:Y:S05]  /*90a0*/  BRA `(.L_x_14151) ;  /* 0x00000000000c7947 */ /* 0x000fea0003800000 */
.L_x_14172:
[----:B------:R-:W0:Y:S02]  /*90b0*/  I2F.S64 R0, R4 ;  /* 0x0000000400007312 */ /* 0x000e240000301400 */
[----:B0-----:R-:W-:-:S05]  /*90c0*/  F2FP.BF16.F32.PACK_AB R0, RZ, R0 ;  /* 0x00000000ff00723e */ /* 0x001fca00000010ff */
[----:B------:R0:W-:Y:S02]  /*90d0*/  STG.E.U16 desc[UR36][R2.64], R0 ;  /* 0x0000000002007986 */ /* 0x0001e4000c101524 */
.L_x_14151:
[----:B------:R-:W-:-:S07]  /*90e0*/  IADD3 R17, PT, PT, R17, 0x80, RZ ;  /* 0x0000008011117810 */ /* 0x000fce0007ffe0ff */
.L_x_14111:
[----:B------:R-:W-:Y:S05]  /*90f0*/  BSYNC.RECONVERGENT B6 ;  /* 0x0000000000067941 */ /* 0x000fea0003800200 */
.L_x_14110:
        /* <DEDUP_REMOVED lines=306> */
.L_x_14181:
        /* <DEDUP_REMOVED lines=19> */
.L_x_14185:
[----:B--2---:R3:W5:Y:S01]  /*a550*/  LDG.E.U8 R2, desc[UR36][R4.64] ;  /* 0x0000002404027981 */ /* 0x004762000c1e1100 */
[----:B------:R-:W-:Y:S01]  /*a560*/  IMAD.MOV.U32 R3, RZ, RZ, RZ ;  /* 0x000000ffff037224 */ /* 0x000fe200078e00ff */
[----:B------:R-:W-:Y:S06]  /*a570*/  BRA `(.L_x_14187) ;  /* 0x0000000c00407947 */ /* 0x000fec0003800000 */
.L_x_14184:
        /* <DEDUP_REMOVED lines=8> */
.L_x_14189:
[----:B--2---:R-:W2:Y:S02]  /*a600*/  LDG.E R2, desc[UR36][R4.64] ;  /* 0x0000002404027981 */ /* 0x004ea4000c1e1900 */
[----:B--2---:R-:W-:Y:S01]  /*a610*/  SHF.R.S32.HI R3, RZ, 0x1f, R2 ;  /* 0x0000001fff037819 */ /* 0x004fe20000011402 */
[----:B------:R-:W-:Y:S06]  /*a620*/  BRA `(.L_x_14187) ;  /* 0x0000000c00147947 */ /* 0x000fec0003800000 */
.L_x_14188:
[----:B--2---:R-:W2:Y:S02]  /*a630*/  LDG.E.S16 R2, desc[UR36][R4.64] ;  /* 0x0000002404027981 */ /* 0x004ea4000c1e1700 */
[----:B--2---:R-:W-:Y:S01]  /*a640*/  SHF.R.S32.HI R3, RZ, 0x1f, R2 ;  /* 0x0000001fff037819 */ /* 0x004fe20000011402 */
[----:B------:R-:W-:Y:S06]  /*a650*/  BRA `(.L_x_14187) ;  /* 0x0000000c00087947 */ /* 0x000fec0003800000 */
.L_x_14183:
        /* <DEDUP_REMOVED lines=9> */
.L_x_14191:
[----:B------:R-:W2:Y:S02]  /*a6f0*/  LDG.E.U16 R4, desc[UR36][R4.64] ;  /* 0x0000002404047981 */ /* 0x000ea4000c1e1500 */
[----:B--2---:R-:W-:-:S06]  /*a700*/  HADD2.F32 R2, -RZ, R4.H0_H0 ;  /* 0x20000004ff027230 */ /* 0x004fcc0000004100 */
[----:B------:R-:W3:Y:S02]  /*a710*/  F2I.S64.TRUNC R2, R2 ;  /* 0x0000000200027311 */ /* 0x000ee4000020d900 */
[----:B---3--:R-:W-:Y:S05]  /*a720*/  BRA `(.L_x_14187) ;  /* 0x0000000800d47947 */ /* 0x008fea0003800000 */
.L_x_14190:
        /* <DEDUP_REMOVED lines=9> */
.L_x_14193:
[----:B------:R-:W2:Y:S02]  /*a7c0*/  LDG.E.U16 R4, desc[UR36][R4.64] ;  /* 0x0000002404047981 */ /* 0x000ea4000c1e1500 */
[----:B--2---:R-:W-:-:S06]  /*a7d0*/  HADD2.F32 R2, -RZ, R4.H0_H0 ;  /* 0x20000004ff027230 */ /* 0x004fcc0000004100 */
[----:B------:R-:W3:Y:S02]  /*a7e0*/  F2I.S64.TRUNC R2, R2 ;  /* 0x0000000200027311 */ /* 0x000ee4000020d900 */
[----:B---3--:R-:W-:Y:S05]  /*a7f0*/  BRA `(.L_x_14187) ;  /* 0x0000000800a07947 */ /* 0x008fea0003800000 */
.L_x_14192:
[----:B--2---:R-:W2:Y:S02]  /*a800*/  LDG.E.64 R2, desc[UR36][R4.64] ;  /* 0x0000002404027981 */ /* 0x004ea4000c1e1b00 */
[----:B--2---:R-:W3:Y:S02]  /*a810*/  F2I.S64.F64.TRUNC R2, R2 ;  /* 0x0000000200027311 */ /* 0x004ee4000030d900 */
[----:B---3--:R-:W-:Y:S05]  /*a820*/  BRA `(.L_x_14187) ;  /* 0x0000000800947947 */ /* 0x008fea0003800000 */
.L_x_14182:
        /* <DEDUP_REMOVED lines=13> */
.L_x_14196:
[----:B--2---:R-:W2:Y:S02]  /*a900*/  LDG.E.64 R2, desc[UR36][R4.64] ;  /* 0x0000002404027981 */ /* 0x004ea4000c1e1b00 */
[----:B--2---:R-:W3:Y:S02]  /*a910*/  F2I.S64.F64.TRUNC R2, R2 ;  /* 0x0000000200027311 */ /* 0x004ee4000030d900 */
[----:B---3--:R-:W-:Y:S05]  /*a920*/  BRA `(.L_x_14187) ;  /* 0x0000000800547947 */ /* 0x008fea0003800000 */
.L_x_14195:
        /* <DEDUP_REMOVED lines=26> */
.L_x_14198:
        /* <DEDUP_REMOVED lines=13> */
.L_x_14197:
[----:B--2---:R-:W2:Y:S02]  /*aba0*/  LDG.E.U16 R2, desc[UR36][R4.64] ;  /* 0x0000002404027981 */ /* 0x004ea4000c1e1500 */
[----:B--2---:R-:W-:-:S06]  /*abb0*/  SHF.L.U32 R2, R2, 0x10, RZ ;  /* 0x0000001002027819 */ /* 0x004fcc00000006ff */
[----:B------:R-:W3:Y:S02]  /*abc0*/  F2I.S64.TRUNC R2, R2 ;  /* 0x0000000200027311 */ /* 0x000ee4000020d900 */
[----:B---3--:R-:W-:Y:S05]  /*abd0*/  BRA `(.L_x_14187) ;  /* 0x0000000400a87947 */ /* 0x008fea0003800000 */
.L_x_14194:
        /* <DEDUP_REMOVED lines=11> */
.L_x_14201:
        /* <DEDUP_REMOVED lines=21> */
.L_x_14205:
[----:B------:R-:W-:Y:S05]  /*ade0*/  BSYNC.RECONVERGENT B1 ;  /* 0x0000000000017941 */ /* 0x000fea0003800200 */
.L_x_14204:
[----:B------:R-:W-:Y:S02]  /*adf0*/  SHF.L.U32 R0, R0, 0x14, RZ ;  /* 0x0000001400007819 */ /* 0x000fe400000006ff */
[----:B------:R-:W-:-:S04]  /*ae00*/  LEA R2, R2, 0x3b800000, 0x17 ;  /* 0x3b80000002027811 */ /* 0x000fc800078eb8ff */
[----:B------:R-:W-:-:S07]  /*ae10*/  LOP3.LUT R2, R2, R0, R7, 0xfe, !PT ;  /* 0x0000000002027212 */ /* 0x000fce00078efe07 */
.L_x_14203:
[----:B------:R-:W-:Y:S05]  /*ae20*/  BSYNC.RECONVERGENT B0 ;  /* 0x0000000000007941 */ /* 0x000fea0003800200 */
.L_x_14202:
[----:B------:R-:W1:Y:S02]  /*ae30*/  F2I.S64.TRUNC R2, R2 ;  /* 0x0000000200027311 */ /* 0x000e64000020d900 */
[----:B-1----:R-:W-:Y:S05]  /*ae40*/  BRA `(.L_x_14187) ;  /* 0x00000004000c7947 */ /* 0x002fea0003800000 */
.L_x_14200:
        /* <DEDUP_REMOVED lines=21> */
.L_x_14209:
[----:B------:R-:W-:Y:S05]  /*afa0*/  BSYNC.RECONVERGENT B1 ;  /* 0x0000000000017941 */ /* 0x000fea0003800200 */
.L_x_14208:
[----:B------:R-:W-:Y:S01]  /*afb0*/  IMAD.SHL.U32 R0, R0, 0x200000, RZ ;  /* 0x0020000000007824 */ /* 0x000fe200078e00ff */
[----:B------:R-:W-:-:S04]  /*afc0*/  LEA R2, R2, 0x37800000, 0x17 ;  /* 0x3780000002027811 */ /* 0x000fc800078eb8ff */
[----:B------:R-:W-:-:S07]  /*afd0*/  LOP3.LUT R2, R2, R0, R7, 0xfe, !PT ;  /* 0x0000000002027212 */ /* 0x000fce00078efe07 */
.L_x_14207:
[----:B------:R-:W-:Y:S05]  /*afe0*/  BSYNC.RECONVERGENT B0 ;  /* 0x0000000000007941 */ /* 0x000fea0003800200 */
.L_x_14206:
[----:B------:R-:W0:Y:S02]  /*aff0*/  F2I.S64.TRUNC R2, R2 ;  /* 0x0000000200027311 */ /* 0x000e24000020d900 */
[----:B0-----:R-:W-:Y:S05]  /*b000*/  BRA `(.L_x_14187) ;  /* 0x00000000009c7947 */ /* 0x001fea0003800000 */
.L_x_14199:
        /* <DEDUP_REMOVED lines=14> */
.L_x_14213:
[----:B------:R-:W-:Y:S05]  /*b0f0*/  BSYNC.RECONVERGENT B0 ;  /* 0x0000000000007941 */ /* 0x000fea0003800200 */
.L_x_14212:
[----:B------:R-:W2:Y:S02]  /*b100*/  F2I.S64.TRUNC R2, R2 ;  /* 0x0000000200027311 */ /* 0x000ea4000020d900 */
[----:B--2---:R-:W-:Y:S05]  /*b110*/  BRA `(.L_x_14187) ;  /* 0x0000000000587947 */ /* 0x004fea0003800000 */
.L_x_14186:
        /* <DEDUP_REMOVED lines=16> */
.L_x_14214:
[----:B------:R-:W-:Y:S01]  /*b220*/  CS2R R2, SRZ ;  /* 0x0000000000027805 */ /* 0x000fe2000001ff00 */
[----:B------:R-:W-:Y:S06]  /*b230*/  BRA `(.L_x_14187) ;  /* 0x0000000000107947 */ /* 0x000fec0003800000 */
.L_x_14211:
[----:B--2---:R2:W5:Y:S01]  /*b240*/  LDG.E.64 R2, desc[UR36][R4.64] ;  /* 0x0000002404027981 */ /* 0x004562000c1e1b00 */
[----:B------:R-:W-:Y:S05]  /*b250*/  BRA `(.L_x_14187) ;  /* 0x0000000000087947 */ /* 0x000fea0003800000 */
.L_x_14210:
[----:B--2---:R1:W5:Y:S01]  /*b260*/  LDG.E R2, desc[UR36][R4.64] ;  /* 0x0000002404027981 */ /* 0x004362000c1e1900 */
[----:B------:R-:W-:-:S07]  /*b270*/  MOV R3, RZ ;  /* 0x000000ff00037202 */ /* 0x000fce0000000f00 */
.L_x_14187:
[----:B01234-:R-:W0:Y:S01]  /*b280*/  LDC.64 R4, c[0x0][0x598] ;  /* 0x00016600ff047b82 */ /* 0x01fe220000000a00 */
[----:B-----5:R-:W-:Y:S01]  /*b290*/  ISETP.GT.U32.AND P0, PT, R2, 0x3f, PT ;  /* 0x0000003f0200780c */ /* 0x020fe20003f04070 */
[----:B------:R-:W-:-:S03]  /*b2a0*/  UPRMT UR4, UR41, 0x9910, URZ ;  /* 0x0000991029047896 */ /* 0x000fc600080000ff */
[----:B------:R-:W-:Y:S01]  /*b2b0*/  ISETP.GT.U32.AND.EX P0, PT, R3, RZ, PT, P0 ;  /* 0x000000ff0300720c */ /* 0x000fe20003f04100 */
[----:B------:R-:W-:Y:S01]  /*b2c0*/  UISETP.GT.AND UP0, UPT, UR4, 0x9, UPT ;  /* 0x000000090400788c */ /* 0x000fe2000bf04270 */
[CC--:B0-----:R-:W-:Y:S02]  /*b2d0*/  SHF.L.U64.HI R3, R4.reuse, R2.reuse, R5 ;  /* 0x0000000204037219 */ /* 0x0c1fe40000010205 */
        /* <DEDUP_REMOVED lines=15> */
.L_x_14218:
[----:B------:R-:W-:Y:S01]  /*b3d0*/  STG.E.U8 desc[UR36][R16.64], R5 ;  /* 0x0000000510007986 */ /* 0x000fe2000c101124 */
[----:B------:R-:W-:Y:S05]  /*b3e0*/  EXIT ;  /* 0x000000000000794d */ /* 0x000fea0003800000 */
.L_x_14217:
        /* <DEDUP_REMOVED lines=8> */
.L_x_14221:
[----:B------:R-:W-:Y:S01]  /*b470*/  STG.E desc[UR36][R16.64], R5 ;  /* 0x0000000510007986 */ /* 0x000fe2000c101924 */
[----:B------:R-:W-:Y:S05]  /*b480*/  EXIT ;  /* 0x000000000000794d */ /* 0x000fea0003800000 */
.L_x_14220:
[----:B------:R-:W-:Y:S01]  /*b490*/  STG.E.U16 desc[UR36][R16.64], R5 ;  /* 0x0000000510007986 */ /* 0x000fe2000c101524 */
[----:B------:R-:W-:Y:S05]  /*b4a0*/  EXIT ;  /* 0x000000000000794d */ /* 0x000fea0003800000 */
.L_x_14216:
        /* <DEDUP_REMOVED lines=9> */
.L_x_14223:
[----:B------:R-:W0:Y:S02]  /*b540*/  I2F.S64 R0, R2 ;  /* 0x0000000200007312 */ /* 0x000e240000301400 */
[----:B0-----:R-:W-:-:S05]  /*b550*/  F2FP.F16.F32.PACK_AB R0, RZ, R0 ;  /* 0x00000000ff00723e */ /* 0x001fca00000000ff */
[----:B------:R-:W-:Y:S01]  /*b560*/  STG.E.U16 desc[UR36][R16.64], R0 ;  /* 0x0000000010007986 */ /* 0x000fe2000c101524 */
[----:B------:R-:W-:Y:S05]  /*b570*/  EXIT ;  /* 0x000000000000794d */ /* 0x000fea0003800000 */
.L_x_14222:
        /* <DEDUP_REMOVED lines=10> */
.L_x_14225:
[----:B------:R-:W0:Y:S02]  /*b620*/  I2F.S64 R2, R2 ;  /* 0x0000000200027312 */ /* 0x000e240000301400 */
[----:B0-----:R-:W-:-:S04]  /*b630*/  F2FP.F16.F32.PACK_AB R3, RZ, R2 ;  /* 0x00000002ff03723e */ /* 0x001fc800000000ff */
[----:B------:R-:W-:-:S05]  /*b640*/  PRMT R3, R3, 0x5410, RZ ;  /* 0x0000541003037816 */ /* 0x000fca00000000ff */
[----:B------:R-:W-:Y:S01]  /*b650*/  STG.E desc[UR36][R16.64], R3 ;  /* 0x0000000310007986 */ /* 0x000fe2000c101924 */
[----:B------:R-:W-:Y:S05]  /*b660*/  EXIT ;  /* 0x000000000000794d */ /* 0x000fea0003800000 */
.L_x_14224:
[----:B------:R-:W0:Y:S02]  /*b670*/  I2F.F64.S64 R2, R2 ;  /* 0x0000000200027312 */ /* 0x000e240000301c00 */
[----:B0-----:R-:W-:Y:S01]  /*b680*/  STG.E.64 desc[UR36][R16.64], R2 ;  /* 0x0000000210007986 */ /* 0x001fe2000c101b24 */
[----:B------:R-:W-:Y:S05]  /*b690*/  EXIT ;  /* 0x000000000000794d */ /* 0x000fea0003800000 */
.L_x_14215:
        /* <DEDUP_REMOVED lines=12> */
.L_x_14229:
        /* <DEDUP_REMOVED lines=17> */
.L_x_14232:
[----:B------:R-:W-:-:S04]  /*b870*/  SHF.R.U32.HI R3, RZ, 0x18, R3 ;  /* 0x00000018ff037819 */ /* 0x000fc80000011603 */
[----:B------:R-:W-:-:S04]  /*b880*/  LOP3.LUT R0, R0, 0x80, R3, 0xf8, !PT ;  /* 0x0000008000007812 */ /* 0x000fc800078ef803 */
[----:B------:R-:W-:-:S07]  /*b890*/  PRMT R8, R0, 0x7610, R8 ;  /* 0x0000761000087816 */ /* 0x000fce0000000008 */
.L_x_14231:
[----:B------:R-:W-:Y:S05]  /*b8a0*/  BSYNC.RECONVERGENT B0 ;  /* 0x0000000000007941 */ /* 0x000fea0003800200 */
.L_x_14230:
[----:B------:R-:W-:Y:S01]  /*b8b0*/  STG.E.U8 desc[UR36][R16.64], R8 ;  /* 0x0000000810007986 */ /* 0x000fe2000c101124 */
[----:B------:R-:W-:Y:S05]  /*b8c0*/  EXIT ;  /* 0x000000000000794d */ /* 0x000fea0003800000 */
.L_x_14228:
        /* <DEDUP_REMOVED lines=17> */
.L_x_14235:
[----:B------:R-:W-:-:S04]  /*b9e0*/  SHF.R.U32.HI R3, RZ, 0x18, R3 ;  /* 0x00000018ff037819 */ /* 0x000fc80000011603 */
[----:B------:R-:W-:-:S04]  /*b9f0*/  LOP3.LUT R0, R0, 0x80, R3, 0xf8, !PT ;  /* 0x0000008000007812 */ /* 0x000fc800078ef803 */
[----:B------:R-:W-:-:S07]  /*ba00*/  PRMT R8, R0, 0x7610, R8 ;  /* 0x0000761000087816 */ /* 0x000fce0000000008 */
.L_x_14234:
[----:B------:R-:W-:Y:S05]  /*ba10*/  BSYNC.RECONVERGENT B0 ;  /* 0x0000000000007941 */ /* 0x000fea0003800200 */
.L_x_14233:
[----:B------:R-:W-:Y:S01]  /*ba20*/  STG.E.U8 desc[UR36][R16.64], R8 ;  /* 0x0000000810007986 */ /* 0x000fe2000c101124 */
[----:B------:R-:W-:Y:S05]  /*ba30*/  EXIT ;  /* 0x000000000000794d */ /* 0x000fea0003800000 */
.L_x_14227:
        /* <DEDUP_REMOVED lines=23> */
.L_x_14237:
[----:B------:R-:W-:Y:S01]  /*bbb0*/  STG.E.64 desc[UR36][R16.64], R2 ;  /* 0x0000000210007986 */ /* 0x000fe2000c101b24 */
[----:B------:R-:W-:Y:S05]  /*bbc0*/  EXIT ;  /* 0x000000000000794d */ /* 0x000fea0003800000 */
.L_x_14236:
[----:B------:R-:W-:Y:S01]  /*bbd0*/  STG.E desc[UR36][R16.64], R5 ;  /* 0x0000000510007986 */ /* 0x000fe2000c101924 */
[----:B------:R-:W-:Y:S05]  /*bbe0*/  EXIT ;  /* 0x000000000000794d */ /* 0x000fea0003800000 */
.L_x_14226:
        /* <DEDUP_REMOVED lines=11> */
.L_x_14239:
[----:B------:R-:W-:Y:S01]  /*bca0*/  CS2R R6, SRZ ;  /* 0x0000000000067805 */ /* 0x000fe2000001ff00 */
[----:B------:R-:W0:Y:S04]  /*bcb0*/  I2F.F64.S64 R4, R2 ;  /* 0x0000000200047312 */ /* 0x000e280000301c00 */
[----:B0-----:R-:W-:Y:S01]  /*bcc0*/  STG.E.128 desc[UR36][R16.64], R4 ;  /* 0x0000000410007986 */ /* 0x001fe2000c101d24 */
[----:B------:R-:W-:Y:S05]  /*bcd0*/  EXIT ;  /* 0x000000000000794d */ /* 0x000fea0003800000 */
.L_x_14238:
[----:B------:R-:W-:-:S09]  /*bce0*/  UISETP.NE.AND UP0, UPT, UR4, 0xf, UPT ;  /* 0x0000000f0400788c */ /* 0x000fd2000bf05270 */
[----:B------:R-:W-:Y:S05]  /*bcf0*/  BRA.U !UP0, `(.L_x_14240) ;  /* 0x0000000108e87547 */ /* 0x000fea000b800000 */
[----:B------:R-:W-:-:S09]  /*bd00*/  UISETP.NE.AND UP0, UPT, UR4, 0x17, UPT ;  /* 0x000000170400788c */ /* 0x000fd2000bf05270 */
[----:B------:R-:W-:Y:S05]  /*bd10*/  BRA.U !UP0, `(.L_x_14241) ;  /* 0x0000000108907547 */ /* 0x000fea000b800000 */
[----:B------:R-:W-:-:S09]  /*bd20*/  UISETP.NE.AND UP0, UPT, UR4, 0x18, UPT ;  /* 0x000000180400788c */ /* 0x000fd2000bf05270 */
[----:B------:R-:W-:Y:S05]  /*bd30*/  BRA.U !UP0, `(.L_x_14242) ;  /* 0x0000000108447547 */ /* 0x000fea000b800000 */
.L_x_14219:
        /* <DEDUP_REMOVED lines=16> */
.L_x_14243:
[----:B------:R-:W-:Y:S05]  /*be40*/  EXIT ;  /* 0x000000000000794d */ /* 0x000fea0003800000 */
.L_x_14242:
        /* <DEDUP_REMOVED lines=13> */
.L_x_14245:
[----:B------:R-:W-:Y:S05]  /*bf20*/  BSYNC.RECONVERGENT B0 ;  /* 0x0000000000007941 */ /* 0x000fea0003800200 */
.L_x_14244:
[----:B------:R-:W-:-:S05]  /*bf30*/  LOP3.LUT R5, R0, 0x80, R5, 0xf8, !PT ;  /* 0x0000008000057812 */ /* 0x000fca00078ef805 */
[----:B------:R-:W-:Y:S01]  /*bf40*/  STG.E.U8 desc[UR36][R16.64], R5 ;  /* 0x0000000510007986 */ /* 0x000fe2000c101124 */
[----:B------:R-:W-:Y:S05]  /*bf50*/  EXIT ;  /* 0x000000000000794d */ /* 0x000fea0003800000 */
.L_x_14241:
        /* <DEDUP_REMOVED lines=12> */
.L_x_14247:
[----:B------:R-:W-:Y:S01]  /*c020*/  IMAD.MOV.U32 R0, RZ, RZ, 0x7f ;  /* 0x0000007fff007424 */ /* 0x000fe200078e00ff */
[----:B------:R-:W-:-:S04]  /*c030*/  ISETP.GT.U32.AND P0, PT, R4, 0x7f800000, PT ;  /* 0x7f8000000400780c */ /* 0x000fc80003f04070 */
[----:B------:R-:W-:-:S09]  /*c040*/  SEL R0, R0, 0x7c, P0 ;  /* 0x0000007c00007807 */ /* 0x000fd20000000000 */
.L_x_14248:
[----:B------:R-:W-:Y:S05]  /*c050*/  BSYNC.RECONVERGENT B0 ;  /* 0x0000000000007941 */ /* 0x000fea0003800200 */
.L_x_14246:
[----:B------:R-:W-:-:S04]  /*c060*/  SHF.R.U32.HI R3, RZ, 0x18, R3 ;  /* 0x00000018ff037819 */ /* 0x000fc80000011603 */
[----:B------:R-:W-:-:S05]  /*c070*/  LOP3.LUT R3, R0, 0x80, R3, 0xf8, !PT ;  /* 0x0000008000037812 */ /* 0x000fca00078ef803 */
[----:B------:R-:W-:Y:S01]  /*c080*/  STG.E.U8 desc[UR36][R16.64], R3 ;  /* 0x0000000310007986 */ /* 0x000fe2000c101124 */
[----:B------:R-:W-:Y:S05]  /*c090*/  EXIT ;  /* 0x000000000000794d */ /* 0x000fea0003800000 */
.L_x_14240:
[----:B------:R-:W0:Y:S02]  /*c0a0*/  I2F.S64 R0, R2 ;  /* 0x0000000200007312 */ /* 0x000e240000301400 */
[----:B0-----:R-:W-:-:S05]  /*c0b0*/  F2FP.BF16.F32.PACK_AB R0, RZ, R0 ;  /* 0x00000000ff00723e */ /* 0x001fca00000010ff */
[----:B------:R-:W-:Y:S01]  /*c0c0*/  STG.E.U16 desc[UR36][R16.64], R0 ;  /* 0x0000000010007986 */ /* 0x000fe2000c101524 */
[----:B------:R-:W-:Y:S05]  /*c0d0*/  EXIT ;  /* 0x000000000000794d */ /* 0x000fea0003800000 */
.L_x_14249:
        /* <DEDUP_REMOVED lines=10> */
.L_x_20904:


//--------------------- .text._ZN2at6native27unrolled_elementwise_kernelINS0_13AUnaryFunctorIlllZZZNS0_18lshift_kernel_cudaERNS_18TensorIteratorBaseEENKUlvE_clEvENKUlvE2_clEvEUlllE_EESt5arrayIPcLm2EELi4E23TrivialOffsetCalculatorILi1EjESD_NS0_6memory12LoadWithCastILi1EEENSE_13StoreWithCastILi1EEEEEviT_T0_T2_T3_T4_T5_ --------------------------
	.section	.text._ZN2at6native27unrolled_elementwise_kernelINS0_13AUnaryFunctorIlllZZZNS0_18lshift_kernel_cudaERNS_18TensorIteratorBaseEENKUlvE_clEvENKUlvE2_clEvEUlllE_EESt5arrayIPcLm2EELi4E23TrivialOffsetCalculatorILi1EjESD_NS0_6memory12LoadWithCastILi1EEENSE_13StoreWithCastILi1EEEEEviT_T0_T2_T3_T4_T5_,"ax",@progbits
	.align	128
        .global         _ZN2at6native27unrolled_elementwise_kernelINS0_13AUnaryFunctorIlllZZZNS0_18lshift_kernel_cudaERNS_18TensorIteratorBaseEENKUlvE_clEvENKUlvE2_clEvEUlllE_EESt5arrayIPcLm2EELi4E23TrivialOffsetCalculatorILi1EjESD_NS0_6memory12LoadWithCastILi1EEENSE_13StoreWithCastILi1EEEEEviT_T0_T2_T3_T4_T5_
        .type           _ZN2at6native27unrolled_elementwise_kernelINS0_13AUnaryFunctorIlllZZZNS0_18lshift_kernel_cudaERNS_18TensorIteratorBaseEENKUlvE_clEvENKUlvE2_clEvEUlllE_EESt5arrayIPcLm2EELi4E23TrivialOffsetCalculatorILi1EjESD_NS0_6memory12LoadWithCastILi1EEENSE_13StoreWithCastILi1EEEEEviT_T0_T2_T3_T4_T5_,@function
        .size           _ZN2at6native27unrolled_elementwise_kernelINS0_13AUnaryFunctorIlllZZZNS0_18lshift_kernel_cudaERNS_18TensorIteratorBaseEENKUlvE_clEvENKUlvE2_clEvEUlllE_EESt5arrayIPcLm2EELi4E23TrivialOffsetCalculatorILi1EjESD_NS0_6memory12LoadWithCastILi1EEENSE_13StoreWithCastILi1EEEEEviT_T0_T2_T3_T4_T5_,(.L_x_20905 - _ZN2at6native27unrolled_elementwise_kernelINS0_13AUnaryFunctorIlllZZZNS0_18lshift_kernel_cudaERNS_18TensorIteratorBaseEENKUlvE_clEvENKUlvE2_clEvEUlllE_EESt5arrayIPcLm2EELi4E23TrivialOffsetCalculatorILi1EjESD_NS0_6memory12LoadWithCastILi1EEENSE_13StoreWithCastILi1EEEEEviT_T0_T2_T3_T4_T5_)
        .other          _ZN2at6native27unrolled_elementwise_kernelINS0_13AUnaryFunctorIlllZZZNS0_18lshift_kernel_cudaERNS_18TensorIteratorBaseEENKUlvE_clEvENKUlvE2_clEvEUlllE_EESt5arrayIPcLm2EELi4E23TrivialOffsetCalculatorILi1EjESD_NS0_6memory12LoadWithCastILi1EEENSE_13StoreWithCastILi1EEEEEviT_T0_T2_T3_T4_T5_,@"STO_CUDA_ENTRY STV_DEFAULT"
_ZN2at6native27unrolled_elementwise_kernelINS0_13AUnaryFunctorIlllZZZNS0_18lshift_kernel_cudaERNS_18TensorIteratorBaseEENKUlvE_clEvENKUlvE2_clEvEUlllE_EESt5arrayIPcLm2EELi4E23TrivialOffsetCalculatorILi1EjESD_NS0_6memory12LoadWithCastILi1EEENSE_13StoreWithCastILi1EEEEEviT_T0_T2_T3_T4_T5_:
.text._ZN2at6native27unrolled_elementwise_kernelINS0_13AUnaryFunctorIlllZZZNS0_18lshift_kernel_cudaERNS_18TensorIteratorBaseEENKUlvE_clEvENKUlvE2_clEvEUlllE_EESt5arrayIPcLm2EELi4E23TrivialOffsetCalculatorILi1EjESD_NS0_6memory12LoadWithCastILi1EEENSE_13StoreWithCastILi1EEEEEviT_T0_T2_T3_T4_T5_:
        /* <DEDUP_REMOVED lines=32> */
.L_x_14255:
[----:B------:R1:W5:Y:S01]  /*0200*/  LDG.E.U8 R28, desc[UR36][R4.64] ;  /* 0x00000024041c7981 */ /* 0x000362000c1e1100 */
[----:B------:R-:W-:Y:S01]  /*0210*/  IMAD.MOV.U32 R29, RZ, RZ, RZ ;  /* 0x000000ffff1d7224 */ /* 0x000fe200078e00ff */
[----:B------:R-:W-:Y:S06]  /*0220*/  BRA `(.L_x_14257) ;  /* 0x0000000c00447947 */ /* 0x000fec0003800000 */
.L_x_14254:
        /* <DEDUP_REMOVED lines=8> */
.L_x_14259:
[----:B------:R-:W2:Y:S02]  /*02b0*/  LDG.E R28, desc[UR36][R4.64] ;  /* 0x00000024041c7981 */ /* 0x000ea4000c1e1900 */
[----:B--2---:R-:W-:Y:S01]  /*02c0*/  SHF.R.S32.HI R29, RZ, 0x1f, R28 ;  /* 0x0000001fff1d7819 */ /* 0x004fe2000001141c */
[----:B------:R-:W-:Y:S06]  /*02d0*/  BRA `(.L_x_14257) ;  /* 0x0000000c00187947 */ /* 0x000fec0003800000 */
.L_x_14258:
[----:B------:R-:W2:Y:S02]  /*02e0*/  LDG.E.S16 R28, desc[UR36][R4.64] ;  /* 0x00000024041c7981 */ /* 0x000ea4000c1e1700 */
[----:B--2---:R-:W-:Y:S01]  /*02f0*/  SHF.R.S32.HI R29, RZ, 0x1f, R28 ;  /* 0x0000001fff1d7819 */ /* 0x004fe2000001141c */
[----:B------:R-:W-:Y:S06]  /*0300*/  BRA `(.L_x_14257) ;  /* 0x0000000c000c7947 */ /* 0x000fec0003800000 */
.L_x_14253:
        /* <DEDUP_REMOVED lines=9> */
.L_x_14261:
[----:B------:R-:W2:Y:S02]  /*03a0*/  LDG.E.U16 R4, desc[UR36][R4.64] ;  /* 0x0000002404047981 */ /* 0x000ea4000c1e1500 */
[----:B--2---:R-:W-:-:S06]  /*03b0*/  HADD2.F32 R28, -RZ, R4.H0_H0 ;  /* 0x20000004ff1c7230 */ /* 0x004fcc0000004100 */
[----:B------:R-:W2:Y:S02]  /*03c0*/  F2I.S64.TRUNC R28, R28 ;  /* 0x0000001c001c7311 */ /* 0x000ea4000020d900 */
[----:B--2---:R-:W-:Y:S05]  /*03d0*/  BRA `(.L_x_14257) ;  /* 0x0000000800d87947 */ /* 0x004fea0003800000 */
.L_x_14260:
        /* <DEDUP_REMOVED lines=9> */
.L_x_14263:
[----:B------:R-:W2:Y:S02]  /*0470*/  LDG.E.U16 R4, desc[UR36][R4.64] ;  /* 0x0000002404047981 */ /* 0x000ea4000c1e1500 */
[----:B--2---:R-:W-:-:S06]  /*0480*/  HADD2.F32 R28, -RZ, R4.H0_H0 ;  /* 0x20000004ff1c7230 */ /* 0x004fcc0000004100 */
[----:B------:R-:W2:Y:S02]  /*0490*/  F2I.S64.TRUNC R28, R28 ;  /* 0x0000001c001c7311 */ /* 0x000ea4000020d900 */
[----:B--2---:R-:W-:Y:S05]  /*04a0*/  BRA `(.L_x_14257) ;  /* 0x0000000800a47947 */ /* 0x004fea0003800000 */
.L_x_14262:
[----:B------:R-:W2:Y:S02]  /*04b0*/  LDG.E.64 R4, desc[UR36][R4.64] ;  /* 0x0000002404047981 */ /* 0x000ea4000c1e1b00 */
[----:B--2---:R2:W3:Y:S02]  /*04c0*/  F2I.S64.F64.TRUNC R28, R4 ;  /* 0x00000004001c7311 */ /* 0x0044e4000030d900 */
[----:B--23--:R-:W-:Y:S05]  /*04d0*/  BRA `(.L_x_14257) ;  /* 0x0000000800987947 */ /* 0x00cfea0003800000 */
.L_x_14252:
        /* <DEDUP_REMOVED lines=13> */
.L_x_14266:
[----:B------:R-:W2:Y:S02]  /*05b0*/  LDG.E.64 R4, desc[UR36][R4.64] ;  /* 0x0000002404047981 */ /* 0x000ea4000c1e1b00 */
[----:B--2---:R2:W3:Y:S02]  /*05c0*/  F2I.S64.F64.TRUNC R28, R4 ;  /* 0x00000004001c7311 */ /* 0x0044e4000030d900 */
[----:B--23--:R-:W-:Y:S05]  /*05d0*/  BRA `(.L_x_14257) ;  /* 0x0000000800587947 */ /* 0x00cfea0003800000 */
.L_x_14265:
        /* <DEDUP_REMOVED lines=26> */
.L_x_14268:
        /* <DEDUP_REMOVED lines=14> */
.L_x_14267:
[----:B------:R-:W2:Y:S02]  /*0860*/  LDG.E.U16 R28, desc[UR36][R4.64] ;  /* 0x00000024041c7981 */ /* 0x000ea4000c1e1500 */
[----:B--2---:R-:W-:-:S06]  /*0870*/  IMAD.U32 R28, R28, 0x10000, RZ ;  /* 0x000100001c1c7824 */ /* 0x004fcc00078e00ff */
[----:B------:R-:W2:Y:S02]  /*0880*/  F2I.S64.TRUNC R28, R28 ;  /* 0x0000001c001c7311 */ /* 0x000ea4000020d900 */
[----:B--2---:R-:W-:Y:S05]  /*0890*/  BRA `(.L_x_14257) ;  /* 0x0000000400a87947 */ /* 0x004fea0003800000 */
.L_x_14264:
        /* <DEDUP_REMOVED lines=11> */
.L_x_14271:
        /* <DEDUP_REMOVED lines=21> */
.L_x_14275:
[----:B------:R-:W-:Y:S05]  /*0aa0*/  BSYNC.RECONVERGENT B1 ;  /* 0x0000000000017941 */ /* 0x000fea0003800200 */
.L_x_14274:
[----:B------:R-:W-:Y:S01]  /*0ab0*/  IMAD.SHL.U32 R0, R0, 0x100000, RZ ;  /* 0x0010000000007824 */ /* 0x000fe200078e00ff */
[----:B------:R-:W-:-:S04]  /*0ac0*/  LEA R3, R3, 0x3b800000, 0x17 ;  /* 0x3b80000003037811 */ /* 0x000fc800078eb8ff */
[----:B------:R-:W-:-:S07]  /*0ad0*/  LOP3.LUT R28, R3, R0, R7, 0xfe, !PT ;  /* 0x00000000031c7212 */ /* 0x000fce00078efe07 */
.L_x_14273:
[----:B------:R-:W-:Y:S05]  /*0ae0*/  BSYNC.RECONVERGENT B0 ;  /* 0x0000000000007941 */ /* 0x000fea0003800200 */
.L_x_14272:
[----:B------:R-:W4:Y:S02]  /*0af0*/  F2I.S64.TRUNC R28, R28 ;  /* 0x0000001c001c7311 */ /* 0x000f24000020d900 */
[----:B----4-:R-:W-:Y:S05]  /*0b00*/  BRA `(.L_x_14257) ;  /* 0x00000004000c7947 */ /* 0x010fea0003800000 */
.L_x_14270:
        /* <DEDUP_REMOVED lines=21> */
.L_x_14279:
[----:B------:R-:W-:Y:S05]  /*0c60*/  BSYNC.RECONVERGENT B1 ;  /* 0x0000000000017941 */ /* 0x000fea0003800200 */
.L_x_14278:
[----:B------:R-:W-:Y:S01]  /*0c70*/  IMAD.SHL.U32 R0, R0, 0x200000, RZ ;  /* 0x0020000000007824 */ /* 0x000fe200078e00ff */
[----:B------:R-:W-:-:S04]  /*0c80*/  LEA R3, R3, 0x37800000, 0x17 ;  /* 0x3780000003037811 */ /* 0x000fc800078eb8ff */
[----:B------:R-:W-:-:S07]  /*0c90*/  LOP3.LUT R28, R3, R0, R7, 0xfe, !PT ;  /* 0x00000000031c7212 */ /* 0x000fce00078efe07 */
.L_x_14277:
[----:B------:R-:W-:Y:S05]  /*0ca0*/  BSYNC.RECONVERGENT B0 ;  /* 0x0000000000007941 */ /* 0x000fea0003800200 */
.L_x_14276:
[----:B------:R-:W4:Y:S02]  /*0cb0*/  F2I.S64.TRUNC R28, R28 ;  /* 0x0000001c001c7311 */ /* 0x000f24000020d900 */
[----:B----4-:R-:W-:Y:S05]  /*0cc0*/  BRA `(.L_x_14257) ;  /* 0x00000000009c7947 */ /* 0x010fea0003800000 */
.L_x_14269:
[----:B------:R-:W-:-:S09]  /*0cd0*/  UISETP.NE.AND UP0, UPT, UR4, 0x1c, UPT ;  /* 0x0000001c0400788c */ /* 0x000fd2000bf05270 */
[----:B------:R-:W-:Y:S05]  /*0ce0*/  BRA.U !UP0, `(.L_x_14280) ;  /* 0x00000001088c7547 */ /* 0x000fea000b800000 */
[----:B------:R-:W-:-:S09]  /*0cf0*/  UISETP.NE.AND UP0, UPT, UR4, 0x1d, UPT ;  /* 0x0000001d0400788c */ /* 0x000fd2000bf05270 */
[----:B------:R-:W-:Y:S05]  /*0d00*/  BRA.U !UP0, `(.L_x_14281) ;  /* 0x00000001087c7547 */ /* 0x000fea000b800000 */
[----:B------:R-:W-:-:S09]  /*0d10*/  UISETP.NE.AND UP0, UPT, UR4, 0x2c, UPT ;  /* 0x0000002c0400788c */ /* 0x000fd2000bf05270 */
[----:B------:R-:W-:Y:S05]  /*0d20*/  BRA.U !UP0, `(.L_x_14282) ;  /* 0x0000000108487547 */ /* 0x000fea000b800000 */
.L_x_14256:
        /* <DEDUP_REMOVED lines=16> */
.L_x_14283:
[----:B------:R-:W-:Y:S01]  /*0e30*/  CS2R R28, SRZ ;  /* 0x00000000001c7805 */ /* 0x000fe2000001ff00 */
[----:B------:R-:W-:Y:S06]  /*0e40*/  BRA `(.L_x_14257) ;  /* 0x00000000003c7947 */ /* 0x000fec0003800000 */
.L_x_14282:
        /* <DEDUP_REMOVED lines=8> */
.L_x_14285:
[----:B------:R-:W-:Y:S05]  /*0ed0*/  BSYNC.RECONVERGENT B0 ;  /* 0x0000000000007941 */ /* 0x000fea0003800200 */
.L_x_14284:
[----:B------:R-:W2:Y:S02]  /*0ee0*/  F2I.S64.TRUNC R28, R28 ;  /* 0x0000001c001c7311 */ /* 0x000ea4000020d900 */
[----:B--2---:R-:W-:Y:S05]  /*0ef0*/  BRA `(.L_x_14257) ;  /* 0x0000000000107947 */ /* 0x004fea0003800000 */
.L_x_14281:
[----:B------:R2:W5:Y:S01]  /*0f00*/  LDG.E.64 R28, desc[UR36][R4.64] ;  /* 0x00000024041c7981 */ /* 0x000562000c1e1b00 */
[----:B------:R-:W-:Y:S05]  /*0f10*/  BRA `(.L_x_14257) ;  /* 0x0000000000087947 */ /* 0x000fea0003800000 */
.L_x_14280:
[----:B------:R3:W5:Y:S01]  /*0f20*/  LDG.E R28, desc[UR36][R4.64] ;  /* 0x00000024041c7981 */ /* 0x000762000c1e1900 */
[----:B------:R-:W-:-:S07]  /*0f30*/  IMAD.MOV.U32 R29, RZ, RZ, RZ ;  /* 0x000000ffff1d7224 */ /* 0x000fce00078e00ff */
.L_x_14257:
[----:B------:R-:W-:-:S07]  /*0f40*/  VIADD R17, R19, 0x80 ;  /* 0x0000008013117836 */ /* 0x000fce0000000000 */
.L_x_14251:
[----:B------:R-:W-:Y:S05]  /*0f50*/  BSYNC.RECONVERGENT B6 ;  /* 0x0000000000067941 */ /* 0x000fea0003800200 */
.L_x_14250:
        /* <DEDUP_REMOVED lines=24> */
.L_x_14291:
[----:B------:R4:W5:Y:S01]  /*10e0*/  LDG.E.U8 R26, desc[UR36][R4.64] ;  /* 0x00000024041a7981 */ /* 0x000962000c1e1100 */
[----:B------:R-:W-:Y:S01]  /*10f0*/  IMAD.MOV.U32 R27, RZ, RZ, RZ ;  /* 0x000000ffff1b7224 */ /* 0x000fe200078e00ff */
[----:B------:R-:W-:Y:S06]  /*1100*/  BRA `(.L_x_14293) ;  /* 0x0000000c00447947 */ /* 0x000fec0003800000 */
.L_x_14290:
        /* <DEDUP_REMOVED lines=8> */
.L_x_14295:
[----:B------:R-:W2:Y:S02]  /*1190*/  LDG.E R26, desc[UR36][R4.64] ;  /* 0x00000024041a7981 */ /* 0x000ea4000c1e1900 */
[----:B--2---:R-:W-:Y:S01]  /*11a0*/  SHF.R.S32.HI R27, RZ, 0x1f, R26 ;  /* 0x0000001fff1b7819 */ /* 0x004fe2000001141a */
[----:B------:R-:W-:Y:S06]  /*11b0*/  BRA `(.L_x_14293) ;  /* 0x0000000c00187947 */ /* 0x000fec0003800000 */
.L_x_14294:
[----:B------:R-:W2:Y:S02]  /*11c0*/  LDG.E.S16 R26, desc[UR36][R4.64] ;  /* 0x00000024041a7981 */ /* 0x000ea4000c1e1700 */
[----:B--2---:R-:W-:Y:S01]  /*11d0*/  SHF.R.S32.HI R27, RZ, 0x1f, R26 ;  /* 0x0000001fff1b7819 */ /* 0x004fe2000001141a */
[----:B------:R-:W-:Y:S06]  /*11e0*/  BRA `(.L_x_14293) ;  /* 0x0000000c000c7947 */ /* 0x000fec0003800000 */
.L_x_14289:
        /* <DEDUP_REMOVED lines=9> */
.L_x_14297:
[----:B------:R-:W2:Y:S02]  /*1280*/  LDG.E.U16 R4, desc[UR36][R4.64] ;  /* 0x0000002404047981 */ /* 0x000ea4000c1e1500 */
[----:B--2---:R-:W-:-:S06]  /*1290*/  HADD2.F32 R26, -RZ, R4.H0_H0 ;  /* 0x20000004ff1a7230 */ /* 0x004fcc0000004100 */
[----:B------:R-:W3:Y:S02]  /*12a0*/  F2I.S64.TRUNC R26, R26 ;  /* 0x0000001a001a7311 */ /* 0x000ee4000020d900 */
[----:B---3--:R-:W-:Y:S05]  /*12b0*/  BRA `(.L_x_14293) ;  /* 0x0000000800d87947 */ /* 0x008fea0003800000 */
.L_x_14296:
        /* <DEDUP_REMOVED lines=9> */
.L_x_14299:
[----:B------:R-:W2:Y:S02]  /*1350*/  LDG.E.U16 R4, desc[UR36][R4.64] ;  /* 0x0000002404047981 */ /* 0x000ea4000c1e1500 */
[----:B--2---:R-:W-:-:S06]  /*1360*/  HADD2.F32 R26, -RZ, R4.H0_H0 ;  /* 0x20000004ff1a7230 */ /* 0x004fcc0000004100 */
[----:B------:R-:W3:Y:S02]  /*1370*/  F2I.S64.TRUNC R26, R26 ;  /* 0x0000001a001a7311 */ /* 0x000ee4000020d900 */
[----:B---3--:R-:W-:Y:S05]  /*1380*/  BRA `(.L_x_14293) ;  /* 0x0000000800a47947 */ /* 0x008fea0003800000 */
.L_x_14298:
[----:B------:R-:W2:Y:S02]  /*1390*/  LDG.E.64 R4, desc[UR36][R4.64] ;  /* 0x0000002404047981 */ /* 0x000ea4000c1e1b00 */
[----:B--2---:R3:W4:Y:S02]  /*13a0*/  F2I.S64.F64.TRUNC R26, R4 ;  /* 0x00000004001a7311 */ /* 0x004724000030d900 */
[----:B---34-:R-:W-:Y:S05]  /*13b0*/  BRA `(.L_x_14293) ;  /* 0x0000000800987947 */ /* 0x018fea0003800000 */
.L_x_14288:
        /* <DEDUP_REMOVED lines=13> */
.L_x_14302:
[----:B------:R-:W2:Y:S02]  /*1490*/  LDG.E.64 R4, desc[UR36][R4.64] ;  /* 0x0000002404047981 */ /* 0x000ea4000c1e1b00 */
[----:B--2---:R0:W1:Y:S02]  /*14a0*/  F2I.S64.F64.TRUNC R26, R4 ;  /* 0x00000004001a7311 */ /* 0x004064000030d900 */
[----:B01----:R-:W-:Y:S05]  /*14b0*/  BRA `(.L_x_14293) ;  /* 0x0000000800587947 */ /* 0x003fea0003800000 */
.L_x_14301:
        /* <DEDUP_REMOVED lines=26> */
.L_x_14304:
        /* <DEDUP_REMOVED lines=14> */
.L_x_14303:
[----:B------:R-:W2:Y:S02]  /*1740*/  LDG.E.U16 R26, desc[UR36][R4.64] ;  /* 0x00000024041a7981 */ /* 0x000ea4000c1e1500 */
[----:B--2---:R-:W-:-:S06]  /*1750*/  IMAD.U32 R26, R26, 0x10000, RZ ;  /* 0x000100001a1a7824 */ /* 0x004fcc00078e00ff */
[----:B------:R-:W0:Y:S02]  /*1760*/  F2I.S64.TRUNC R26, R26 ;  /* 0x0000001a001a7311 */ /* 0x000e24000020d900 */
[----:B0-----:R-:W-:Y:S05]  /*1770*/  BRA `(.L_x_14293) ;  /* 0x0000000400a87947 */ /* 0x001fea0003800000 */
.L_x_14300:
        /* <DEDUP_REMOVED lines=11> */
.L_x_14307:
        /* <DEDUP_REMOVED lines=21> */
.L_x_14311:
[----:B------:R-:W-:Y:S05]  /*1980*/  BSYNC.RECONVERGENT B1 ;  /* 0x0000000000017941 */ /* 0x000fea0003800200 */
.L_x_14310:
[----:B------:R-:W-:Y:S01]  /*1990*/  IMAD.SHL.U32 R0, R0, 0x100000, RZ ;  /* 0x0010000000007824 */ /* 0x000fe200078e00ff */
[----:B------:R-:W-:-:S04]  /*19a0*/  LEA R3, R3, 0x3b800000, 0x17 ;  /* 0x3b80000003037811 */ /* 0x000fc800078eb8ff */
[----:B------:R-:W-:-:S07]  /*19b0*/  LOP3.LUT R26, R3, R0, R7, 0xfe, !PT ;  /* 0x00000000031a7212 */ /* 0x000fce00078efe07 */
.L_x_14309:
[----:B------:R-:W-:Y:S05]  /*19c0*/  BSYNC.RECONVERGENT B0 ;  /* 0x0000000000007941 */ /* 0x000fea0003800200 */
.L_x_14308:
[----:B------:R-:W2:Y:S02]  /*19d0*/  F2I.S64.TRUNC R26, R26 ;  /* 0x0000001a001a7311 */ /* 0x000ea4000020d900 */
[----:B--2---:R-:W-:Y:S05]  /*19e0*/  BRA `(.L_x_14293) ;  /* 0x00000004000c7947 */ /* 0x004fea0003800000 */
.L_x_14306:
        /* <DEDUP_REMOVED lines=21> */
.L_x_14315:
[----:B------:R-:W-:Y:S05]  /*1b40*/  BSYNC.RECONVERGENT B1 ;  /* 0x0000000000017941 */ /* 0x000fea0003800200 */
.L_x_14314:
[----:B------:R-:W-:Y:S01]  /*1b50*/  IMAD.SHL.U32 R0, R0, 0x200000, RZ ;  /* 0x0020000000007824 */ /* 0x000fe200078e00ff */
[----:B------:R-:W-:-:S04]  /*1b60*/  LEA R3, R3, 0x37800000, 0x17 ;  /* 0x3780000003037811 */ /* 0x000fc800078eb8ff */
[----:B------:R-:W-:-:S07]  /*1b70*/  LOP3.LUT R26, R3, R0, R7, 0xfe, !PT ;  /* 0x00000000031a7212 */ /* 0x000fce00078efe07 */
.L_x_14313:
[----:B------:R-:W-:Y:S05]  /*1b80*/  BSYNC.RECONVERGENT B0 ;  /* 0x0000000000007941 */ /* 0x000fea0003800200 */
.L_x_14312:
[----:B------:R-:W2:Y:S02]  /*1b90*/  F2I.S64.TRUNC R26, R26 ;  /* 0x0000001a001a7311 */ /* 0x000ea4000020d900 */
[----:B--2---:R-:W-:Y:S05]  /*1ba0*/  BRA `(.L_x_14293) ;  /* 0x00000000009c7947 */ /* 0x004fea0003800000 */
.L_x_14305:
        /* <DEDUP_REMOVED lines=14> */
.L_x_14319:
[----:B------:R-:W-:Y:S05]  /*1c90*/  BSYNC.RECONVERGENT B0 ;  /* 0x0000000000007941 */ /* 0x000fea0003800200 */
.L_x_14318:
[----:B------:R-:W2:Y:S02]  /*1ca0*/  F2I.S64.TRUNC R26, R26 ;  /* 0x0000001a001a7311 */ /* 0x000ea4000020d900 */
[----:B--2---:R-:W-:Y:S05]  /*1cb0*/  BRA `(.L_x_14293) ;  /* 0x0000000000587947 */ /* 0x004fea0003800000 */
.L_x_14292:
        /* <DEDUP_REMOVED lines=16> */
.L_x_14320:
[----:B------:R-:W-:Y:S01]  /*1dc0*/  CS2R R26, SRZ ;  /* 0x00000000001a7805 */ /* 0x000fe2000001ff00 */
[----:B------:R-:W-:Y:S06]  /*1dd0*/  BRA `(.L_x_14293) ;  /* 0x0000000000107947 */ /* 0x000fec0003800000 */
.L_x_14317:
[----:B------:R1:W5:Y:S01]  /*1de0*/  LDG.E.64 R26, desc[UR36][R4.64] ;  /* 0x00000024041a7981 */ /* 0x000362000c1e1b00 */
[----:B------:R-:W-:Y:S05]  /*1df0*/  BRA `(.L_x_14293) ;  /* 0x0000000000087947 */ /* 0x000fea0003800000 */
.L_x_14316:
[----:B------:R0:W5:Y:S01]  /*1e00*/  LDG.E R26, desc[UR36][R4.64] ;  /* 0x00000024041a7981 */ /* 0x000162000c1e1900 */
[----:B------:R-:W-:-:S07]  /*1e10*/  IMAD.MOV.U32 R27, RZ, RZ, RZ ;  /* 0x000000ffff1b7224 */ /* 0x000fce00078e00ff */
.L_x_14293:
[----:B------:R-:W-:-:S07]  /*1e20*/  VIADD R17, R17, 0x80 ;  /* 0x0000008011117836 */ /* 0x000fce0000000000 */
.L_x_14287:
[----:B------:R-:W-:Y:S05]  /*1e30*/  BSYNC.RECONVERGENT B6 ;  /* 0x0000000000067941 */ /* 0x000fea0003800200 */
.L_x_14286:
        /* <DEDUP_REMOVED lines=24> */
.L_x_14326:
[----:B------:R4:W5:Y:S01]  /*1fc0*/  LDG.E.U8 R24, desc[UR36][R4.64] ;  /* 0x0000002404187981 */ /* 0x000962000c1e1100 */
[----:B------:R-:W-:Y:S01]  /*1fd0*/  IMAD.MOV.U32 R25, RZ, RZ, RZ ;  /* 0x000000ffff197224 */ /* 0x000fe200078e00ff */
[----:B------:R-:W-:Y:S06]  /*1fe0*/  BRA `(.L_x_14328) ;  /* 0x0000000c00447947 */ /* 0x000fec0003800000 */
.L_x_14325:
        /* <DEDUP_REMOVED lines=8> */
.L_x_14330:
[----:B------:R-:W2:Y:S02]  /*2070*/  LDG.E R24, desc[UR36][R4.64] ;  /* 0x0000002404187981 */ /* 0x000ea4000c1e1900 */
[----:B--2---:R-:W-:Y:S01]  /*2080*/  SHF.R.S32.HI R25, RZ, 0x1f, R24 ;  /* 0x0000001fff197819 */ /* 0x004fe20000011418 */
[----:B------:R-:W-:Y:S06]  /*2090*/  BRA `(.L_x_14328) ;  /* 0x0000000c00187947 */ /* 0x000fec0003800000 */
.L_x_14329:
[----:B------:R-:W2:Y:S02]  /*20a0*/  LDG.E.S16 R24, desc[UR36][R4.64] ;  /* 0x0000002404187981 */ /* 0x000ea4000c1e1700 */
[----:B--2---:R-:W-:Y:S01]  /*20b0*/  SHF.R.S32.HI R25, RZ, 0x1f, R24 ;  /* 0x0000001fff197819 */ /* 0x004fe20000011418 */
[----:B------:R-:W-:Y:S06]  /*20c0*/  BRA `(.L_x_14328) ;  /* 0x0000000c000c7947 */ /* 0x000fec0003800000 */
.L_x_14324:
        /* <DEDUP_REMOVED lines=9> */
.L_x_14332:
[----:B------:R-:W2:Y:S02]  /*2160*/  LDG.E.U16 R4, desc[UR36][R4.64] ;  /* 0x0000002404047981 */ /* 0x000ea4000c1e1500 */
[----:B--2---:R-:W-:-:S06]  /*2170*/  HADD2.F32 R24, -RZ, R4.H0_H0 ;  /* 0x20000004ff187230 */ /* 0x004fcc0000004100 */
[----:B------:R-:W3:Y:S02]  /*2180*/  F2I.S64.TRUNC R24, R24 ;  /* 0x0000001800187311 */ /* 0x000ee4000020d900 */
[----:B---3--:R-:W-:Y:S05]  /*2190*/  BRA `(.L_x_14328) ;  /* 0x0000000800d87947 */ /* 0x008fea0003800000 */
.L_x_14331:
        /* <DEDUP_REMOVED lines=9> */
.L_x_14334:
[----:B------:R-:W2:Y:S02]  /*2230*/  LDG.E.U16 R4, desc[UR36][R4.64] ;  /* 0x0000002404047981 */ /* 0x000ea4000c1e1500 */
[----:B--2---:R-:W-:-:S06]  /*2240*/  HADD2.F32 R24, -RZ, R4.H0_H0 ;  /* 0x20000004ff187230 */ /* 0x004fcc0000004100 */
[----:B------:R-:W3:Y:S02]  /*2250*/  F2I.S64.TRUNC R24, R24 ;  /* 0x0000001800187311 */ /* 0x000ee4000020d900 */
[----:B---3--:R-:W-:Y:S05]  /*2260*/  BRA `(.L_x_14328) ;  /* 0x0000000800a47947 */ /* 0x008fea0003800000 */
.L_x_14333:
[----:B------:R-:W2:Y:S02]  /*2270*/  LDG.E.64 R4, desc[UR36][R4.64] ;  /* 0x0000002404047981 */ /* 0x000ea4000c1e1b00 */
[----:B--2---:R3:W4:Y:S02]  /*2280*/  F2I.S64.F64.TRUNC R24, R4 ;  /* 0x0000000400187311 */ /* 0x004724000030d900 */
[----:B---34-:R-:W-:Y:S05]  /*2290*/  BRA `(.L_x_14328) ;  /* 0x0000000800987947 */ /* 0x018fea0003800000 */
.L_x_14323:
        /* <DEDUP_REMOVED lines=13> */
.L_x_14337:
[----:B------:R-:W2:Y:S02]  /*2370*/  LDG.E.64 R4, desc[UR36][R4.64] ;  /* 0x0000002404047981 */ /* 0x000ea4000c1e1b00 */
[----:B--2---:R3:W4:Y:S02]  /*2380*/  F2I.S64.F64.TRUNC R24, R4 ;  /* 0x0000000400187311 */ /* 0x004724000030d900 */
[----:B---34-:R-:W-:Y:S05]  /*2390*/  BRA `(.L_x_14328) ;  /* 0x0000000800587947 */ /* 0x018fea0003800000 */
.L_x_14336:
        /* <DEDUP_REMOVED lines=26> */
.L_x_14339:
        /* <DEDUP_REMOVED lines=14> */
.L_x_14338:
[----:B------:R-:W2:Y:S02]  /*2620*/  LDG.E.U16 R24, desc[UR36][R4.64] ;  /* 0x0000002404187981 */ /* 0x000ea4000c1e1500 */
[----:B--2---:R-:W-:-:S06]  /*2630*/  IMAD.U32 R24, R24, 0x10000, RZ ;  /* 0x0001000018187824 */ /* 0x004fcc00078e00ff */
[----:B------:R-:W3:Y:S02]  /*2640*/  F2I.S64.TRUNC R24, R24 ;  /* 0x0000001800187311 */ /* 0x000ee4000020d900 */
[----:B---3--:R-:W-:Y:S05]  /*2650*/  BRA `(.L_x_14328) ;  /* 0x0000000400a87947 */ /* 0x008fea0003800000 */
.L_x_14335:
        /* <DEDUP_REMOVED lines=11> */
.L_x_14342:
        /* <DEDUP_REMOVED lines=21> */
.L_x_14346:
[----:B------:R-:W-:Y:S05]  /*2860*/  BSYNC.RECONVERGENT B1 ;  /* 0x0000000000017941 */ /* 0x000fea0003800200 */
.L_x_14345:
[----:B------:R-:W-:Y:S01]  /*2870*/  IMAD.SHL.U32 R0, R0, 0x100000, RZ ;  /* 0x0010000000007824 */ /* 0x000fe200078e00ff */
[----:B------:R-:W-:-:S04]  /*2880*/  LEA R3, R3, 0x3b800000, 0x17 ;  /* 0x3b80000003037811 */ /* 0x000fc800078eb8ff */
[----:B------:R-:W-:-:S07]  /*2890*/  LOP3.LUT R24, R3, R0, R7, 0xfe, !PT ;  /* 0x0000000003187212 */ /* 0x000fce00078efe07 */
.L_x_14344:
[----:B------:R-:W-:Y:S05]  /*28a0*/  BSYNC.RECONVERGENT B0 ;  /* 0x0000000000007941 */ /* 0x000fea0003800200 */
.L_x_14343:
[----:B------:R-:W1:Y:S02]  /*28b0*/  F2I.S64.TRUNC R24, R24 ;  /* 0x0000001800187311 */ /* 0x000e64000020d900 */
[----:B-1----:R-:W-:Y:S05]  /*28c0*/  BRA `(.L_x_14328) ;  /* 0x00000004000c7947 */ /* 0x002fea0003800000 */
.L_x_14341:
        /* <DEDUP_REMOVED lines=21> */
.L_x_14350:
[----:B------:R-:W-:Y:S05]  /*2a20*/  BSYNC.RECONVERGENT B1 ;  /* 0x0000000000017941 */ /* 0x000fea0003800200 */
.L_x_14349:
[----:B------:R-:W-:Y:S01]  /*2a30*/  IMAD.SHL.U32 R0, R0, 0x200000, RZ ;  /* 0x0020000000007824 */ /* 0x000fe200078e00ff */
[----:B------:R-:W-:-:S04]  /*2a40*/  LEA R3, R3, 0x37800000, 0x17 ;  /* 0x3780000003037811 */ /* 0x000fc800078eb8ff */
[----:B------:R-:W-:-:S07]  /*2a50*/  LOP3.LUT R24, R3, R0, R7, 0xfe, !PT ;  /* 0x0000000003187212 */ /* 0x000fce00078efe07 */
.L_x_14348:
[----:B------:R-:W-:Y:S05]  /*2a60*/  BSYNC.RECONVERGENT B0 ;  /* 0x0000000000007941 */ /* 0x000fea0003800200 */
.L_x_14347:
[----:B------:R-:W1:Y:S02]  /*2a70*/  F2I.S64.TRUNC R24, R24 ;  /* 0x0000001800187311 */ /* 0x000e64000020d900 */
[----:B-1----:R-:W-:Y:S05]  /*2a80*/  BRA `(.L_x_14328) ;  /* 0x00000000009c7947 */ /* 0x002fea0003800000 */
.L_x_14340:
        /* <DEDUP_REMOVED lines=14> */
.L_x_14354:
[----:B------:R-:W-:Y:S05]  /*2b70*/  BSYNC.RECONVERGENT B0 ;  /* 0x0000000000007941 */ /* 0x000fea0003800200 */
.L_x_14353:
[----:B------:R-:W2:Y:S02]  /*2b80*/  F2I.S64.TRUNC R24, R24 ;  /* 0x0000001800187311 */ /* 0x000ea4000020d900 */
[----:B--2---:R-:W-:Y:S05]  /*2b90*/  BRA `(.L_x_14328) ;  /* 0x0000000000587947 */ /* 0x004fea0003800000 */
.L_x_14327:
        /* <DEDUP_REMOVED lines=16> */
.L_x_14355:
[----:B------:R-:W-:Y:S01]  /*2ca0*/  CS2R R24, SRZ ;  /* 0x0000000000187805 */ /* 0x000fe2000001ff00 */
[----:B------:R-:W-:Y:S06]  /*2cb0*/  BRA `(.L_x_14328) ;  /* 0x0000000000107947 */ /* 0x000fec0003800000 */
.L_x_14352:
[----:B------:R2:W5:Y:S01]  /*2cc0*/  LDG.E.64 R24, desc[UR36][R4.64] ;  /* 0x0000002404187981 */ /* 0x000562000c1e1b00 */
[----:B------:R-:W-:Y:S05]  /*2cd0*/  BRA `(.L_x_14328) ;  /* 0x0000000000087947 */ /* 0x000fea0003800000 */
.L_x_14351:
[----:B------:R1:W5:Y:S01]  /*2ce0*/  LDG.E R24, desc[UR36][R4.64] ;  /* 0x0000002404187981 */ /* 0x000362000c1e1900 */
[----:B------:R-:W-:-:S07]  /*2cf0*/  IMAD.MOV.U32 R25, RZ, RZ, RZ ;  /* 0x000000ffff197224 */ /* 0x000fce00078e00ff */
.L_x_14328:
[----:B------:R-:W-:-:S07]  /*2d00*/  VIADD R17, R17, 0x80 ;  /* 0x0000008011117836 */ /* 0x000fce0000000000 */
.L_x_14322:
[----:B------:R-:W-:Y:S05]  /*2d10*/  BSYNC.RECONVERGENT B6 ;  /* 0x0000000000067941 */ /* 0x000fea0003800200 */
.L_x_14321:
        /* <DEDUP_REMOVED lines=24> */
.L_x_14361:
[----:B------:R0:W5:Y:S01]  /*2ea0*/  LDG.E.U8 R22, desc[UR36][R4.64] ;  /* 0x0000002404167981 */ /* 0x000162000c1e1100 */
[----:B------:R-:W-:Y:S01]  /*2eb0*/  IMAD.MOV.U32 R23, RZ, RZ, RZ ;  /* 0x000000ffff177224 */ /* 0x000fe200078e00ff */
[----:B------:R-:W-:Y:S06]  /*2ec0*/  BRA `(.L_x_14357) ;  /* 0x0000000c00407947 */ /* 0x000fec0003800000 */
.L_x_14360:
        /* <DEDUP_REMOVED lines=8> */
.L_x_14364:
[----:B------:R-:W2:Y:S02]  /*2f50*/  LDG.E R22, desc[UR36][R4.64] ;  /* 0x0000002404167981 */ /* 0x000ea4000c1e1900 */
[----:B--2---:R-:W-:Y:S01]  /*2f60*/  SHF.R.S32.HI R23, RZ, 0x1f, R22 ;  /* 0x0000001fff177819 */ /* 0x004fe20000011416 */
[----:B------:R-:W-:Y:S06]  /*2f70*/  BRA `(.L_x_14357) ;  /* 0x0000000c00147947 */ /* 0x000fec0003800000 */
.L_x_14363:
[----:B------:R-:W2:Y:S02]  /*2f80*/  LDG.E.S16 R22, desc[UR36][R4.64] ;  /* 0x0000002404167981 */ /* 0x000ea4000c1e1700 */
[----:B--2---:R-:W-:Y:S01]  /*2f90*/  SHF.R.S32.HI R23, RZ, 0x1f, R22 ;  /* 0x0000001fff177819 */ /* 0x004fe20000011416 */
[----:B------:R-:W-:Y:S06]  /*2fa0*/  BRA `(.L_x_14357) ;  /* 0x0000000c00087947 */ /* 0x000fec0003800000 */
.L_x_14359:
        /* <DEDUP_REMOVED lines=9> */
.L_x_14366:
[----:B------:R-:W2:Y:S02]  /*3040*/  LDG.E.U16 R4, desc[UR36][R4.64] ;  /* 0x0000002404047981 */ /* 0x000ea4000c1e1500 */
[----:B--2---:R-:W-:-:S06]  /*3050*/  HADD2.F32 R22, -RZ, R4.H0_H0 ;  /* 0x20000004ff167230 */ /* 0x004fcc0000004100 */
[----:B------:R-:W0:Y:S02]  /*3060*/  F2I.S64.TRUNC R22, R22 ;  /* 0x0000001600167311 */ /* 0x000e24000020d900 */
[----:B0-----:R-:W-:Y:S05]  /*3070*/  BRA `(.L_x_14357) ;  /* 0x0000000800d47947 */ /* 0x001fea0003800000 */
.L_x_14365:
        /* <DEDUP_REMOVED lines=9> */
.L_x_14368:
[----:B------:R-:W2:Y:S02]  /*3110*/  LDG.E.U16 R4, desc[UR36][R4.64] ;  /* 0x0000002404047981 */ /* 0x000ea4000c1e1500 */
[----:B--2---:R-:W-:-:S06]  /*3120*/  HADD2.F32 R22, -RZ, R4.H0_H0 ;  /* 0x20000004ff167230 */ /* 0x004fcc0000004100 */
[----:B------:R-:W0:Y:S02]  /*3130*/  F2I.S64.TRUNC R22, R22 ;  /* 0x0000001600167311 */ /* 0x000e24000020d900 */
[----:B0-----:R-:W-:Y:S05]  /*3140*/  BRA `(.L_x_14357) ;  /* 0x0000000800a07947 */ /* 0x001fea0003800000 */
.L_x_14367:
[----:B------:R-:W2:Y:S02]  /*3150*/  LDG.E.64 R4, desc[UR36][R4.64] ;  /* 0x0000002404047981 */ /* 0x000ea4000c1e1b00 */
[----:B--2---:R0:W1:Y:S02]  /*3160*/  F2I.S64.F64.TRUNC R22, R4 ;  /* 0x0000000400167311 */ /* 0x004064000030d900 */
[----:B01----:R-:W-:Y:S05]  /*3170*/  BRA `(.L_x_14357) ;  /* 0x0000000800947947 */ /* 0x003fea0003800000 */
.L_x_14358:
        /* <DEDUP_REMOVED lines=13> */
.L_x_14371:
[----:B------:R-:W2:Y:S02]  /*3250*/  LDG.E.64 R4, desc[UR36][R4.64] ;  /* 0x0000002404047981 */ /* 0x000ea4000c1e1b00 */
[----:B--2---:R0:W1:Y:S02]  /*3260*/  F2I.S64.F64.TRUNC R22, R4 ;  /* 0x0000000400167311 */ /* 0x004064000030d900 */
[----:B01----:R-:W-:Y:S05]  /*3270*/  BRA `(.L_x_14357) ;  /* 0x0000000800547947 */ /* 0x003fea0003800000 */
.L_x_14370:
        /* <DEDUP_REMOVED lines=26> */
.L_x_14373:
        /* <DEDUP_REMOVED lines=14> */
.L_x_14372:
[----:B------:R-:W2:Y:S02]  /*3500*/  LDG.E.U16 R22, desc[UR36][R4.64] ;  /* 0x0000002404167981 */ /* 0x000ea4000c1e1500 */
[----:B--2---:R-:W-:-:S06]  /*3510*/  IMAD.U32 R22, R22, 0x10000, RZ ;  /* 0x0001000016167824 */ /* 0x004fcc00078e00ff */
[----:B------:R-:W0:Y:S02]  /*3520*/  F2I.S64.TRUNC R22, R22 ;  /* 0x0000001600167311 */ /* 0x000e24000020d900 */
[----:B0-----:R-:W-:Y:S05]  /*3530*/  BRA `(.L_x_14357) ;  /* 0x0000000400a47947 */ /* 0x001fea0003800000 */
.L_x_14369:
        /* <DEDUP_REMOVED lines=11> */
.L_x_14376:
        /* <DEDUP_REMOVED lines=21> */
.L_x_14380:
[----:B------:R-:W-:Y:S05]  /*3740*/  BSYNC.RECONVERGENT B1 ;  /* 0x0000000000017941 */ /* 0x000fea0003800200 */
.L_x_14379:
[----:B------:R-:W-:Y:S01]  /*3750*/  IMAD.SHL.U32 R0, R0, 0x100000, RZ ;  /* 0x0010000000007824 */ /* 0x000fe200078e00ff */
[----:B------:R-:W-:-:S04]  /*3760*/  LEA R3, R3, 0x3b800000, 0x17 ;  /* 0x3b80000003037811 */ /* 0x000fc800078eb8ff */
[----:B------:R-:W-:-:S07]  /*3770*/  LOP3.LUT R22, R3, R0, R7, 0xfe, !PT ;  /* 0x0000000003167212 */ /* 0x000fce00078efe07 */
.L_x_14378:
[----:B------:R-:W-:Y:S05]  /*3780*/  BSYNC.RECONVERGENT B0 ;  /* 0x0000000000007941 */ /* 0x000fea0003800200 */
.L_x_14377:
[----:B------:R-:W0:Y:S02]  /*3790*/  F2I.S64.TRUNC R22, R22 ;  /* 0x0000001600167311 */ /* 0x000e24000020d900 */
[----:B0-----:R-:W-:Y:S05]  /*37a0*/  BRA `(.L_x_14357) ;  /* 0x0000000400087947 */ /* 0x001fea0003800000 */
.L_x_14375:
        /* <DEDUP_REMOVED lines=21> */
.L_x_14384:
[----:B------:R-:W-:Y:S05]  /*3900*/  BSYNC.RECONVERGENT B1 ;  /* 0x0000000000017941 */ /* 0x000fea0003800200 */
.L_x_14383:
[----:B------:R-:W-:Y:S01]  /*3910*/  IMAD.SHL.U32 R0, R0, 0x200000, RZ ;  /* 0x0020000000007824 */ /* 0x000fe200078e00ff */
[----:B------:R-:W-:-:S04]  /*3920*/  LEA R3, R3, 0x37800000, 0x17 ;  /* 0x3780000003037811 */ /* 0x000fc800078eb8ff */
[----:B------:R-:W-:-:S07]  /*3930*/  LOP3.LUT R22, R3, R0, R7, 0xfe, !PT ;  /* 0x0000000003167212 */ /* 0x000fce00078efe07 */
.L_x_14382:
[----:B------:R-:W-:Y:S05]  /*3940*/  BSYNC.RECONVERGENT B0 ;  /* 0x0000000000007941 */ /* 0x000fea0003800200 */
.L_x_14381:
[----:B------:R-:W0:Y:S02]  /*3950*/  F2I.S64.TRUNC R22, R22 ;  /* 0x0000001600167311 */ /* 0x000e24000020d900 */
[----:B0-----:R-:W-:Y:S05]  /*3960*/  BRA `(.L_x_14357) ;  /* 0x0000000000987947 */ /* 0x001fea0003800000 */
.L_x_14374:
        /* <DEDUP_REMOVED lines=14> */
.L_x_14388:
[----:B------:R-:W-:Y:S05]  /*3a50*/  BSYNC.RECONVERGENT B0 ;  /* 0x0000000000007941 */ /* 0x000fea0003800200 */
.L_x_14387:
[----:B------:R-:W0:Y:S02]  /*3a60*/  F2I.S64.TRUNC R22, R22 ;  /* 0x0000001600167311 */ /* 0x000e24000020d900 */
[----:B0-----:R-:W-:Y:S05]  /*3a70*/  BRA `(.L_x_14357) ;  /* 0x0000000000547947 */ /* 0x001fea0003800000 */
.L_x_14362:
        /* <DEDUP_REMOVED lines=16> */
.L_x_14389:
[----:B------:R-:W-:Y:S05]  /*3b80*/  BRA `(.L_x_14357) ;  /* 0x0000000000107947 */ /* 0x000fea0003800000 */
.L_x_14386:
[----:B------:R0:W5:Y:S01]  /*3b90*/  LDG.E.64 R22, desc[UR36][R4.64] ;  /* 0x0000002404167981 */ /* 0x000162000c1e1b00 */
[----:B------:R-:W-:Y:S05]  /*3ba0*/  BRA `(.L_x_14357) ;  /* 0x0000000000087947 */ /* 0x000fea0003800000 */
.L_x_14385:
[----:B------:R0:W5:Y:S01]  /*3bb0*/  LDG.E R22, desc[UR36][R4.64] ;  /* 0x0000002404167981 */ /* 0x000162000c1e1900 */
[----:B------:R-:W-:-:S07]  /*3bc0*/  IMAD.MOV.U32 R23, RZ, RZ, RZ ;  /* 0x000000ffff177224 */ /* 0x000fce00078e00ff */
.L_x_14357:
[----:B------:R-:W-:Y:S05]  /*3bd0*/  BSYNC.RECONVERGENT B6 ;  /* 0x0000000000067941 */ /* 0x000fea0003800200 */
.L_x_14356:
[----:B------:R-:W0:Y:S01]  /*3be0*/  LDC.64 R6, c[0x0][0x390] ;  /* 0x0000e400ff067b82 */ /* 0x000e220000000a00 */
[----:B------:R-:W-:Y:S01]  /*3bf0*/  ISETP.GE.AND P4, PT, R19, R16, PT ;  /* 0x000000101300720c */ /* 0x000fe20003f86270 */
[----:B------:R-:W-:Y:S01]  /*3c00*/  BSSY.RECONVERGENT B7, `(.L_x_14390) ;  /* 0x00002d1000077945 */ /* 0x000fe20003800200 */
[----:B-----5:R-:W-:-:S03]  /*3c10*/  ISETP.GT.U32.AND P2, PT, R24, 0x3f, PT ;  /* 0x0000003f1800780c */ /* 0x020fc60003f44070 */
[----:B------:R-:W-:Y:S01]  /*3c20*/  BSSY.RELIABLE B6, `(.L_x_14391) ;  /* 0x00001ea000067945 */ /* 0x000fe20003800100 */
[----:B------:R-:W-:Y:S02]  /*3c30*/  ISETP.GT.U32.AND P0, PT, R28, 0x3f, PT ;  /* 0x0000003f1c00780c */ /* 0x000fe40003f04070 */
[----:B------:R-:W-:Y:S01]  /*3c40*/  ISETP.GT.U32.AND.EX P2, PT, R25, RZ, PT, P2 ;  /* 0x000000ff1900720c */ /* 0x000fe20003f44120 */
[----:B------:R-:W1:Y:S01]  /*3c50*/  LDC.U8 R17, c[0x0][0x3b4] ;  /* 0x0000ed00ff117b82 */ /* 0x000e620000000000 */
[----:B------:R-:W-:Y:S02]  /*3c60*/  ISETP.GT.U32.AND P1, PT, R26, 0x3f, PT ;  /* 0x0000003f1a00780c */ /* 0x000fe40003f24070 */
[----:B------:R-:W-:Y:S02]  /*3c70*/  ISETP.GT.U32.AND P3, PT, R22, 0x3f, PT ;  /* 0x0000003f1600780c */ /* 0x000fe40003f64070 */
[----:B------:R-:W-:Y:S02]  /*3c80*/  ISETP.GT.U32.AND.EX P0, PT, R29, RZ, PT, P0 ;  /* 0x000000ff1d00720c */ /* 0x000fe40003f04100 */
[----:B------:R-:W-:-:S02]  /*3c90*/  ISETP.GT.U32.AND.EX P1, PT, R27, RZ, PT, P1 ;  /* 0x000000ff1b00720c */ /* 0x000fc40003f24110 */
[----:B------:R-:W-:Y:S02]  /*3ca0*/  ISETP.GT.U32.AND.EX P3, PT, R23, RZ, PT, P3 ;  /* 0x000000ff1700720c */ /* 0x000fe40003f64130 */
[C---:B0-----:R-:W-:Y:S02]  /*3cb0*/  SHF.L.U32 R18, R6.reuse, R24, RZ ;  /* 0x0000001806127219 */ /* 0x041fe400000006ff */
[CCC-:B------:R-:W-:Y:S02]  /*3cc0*/  SHF.L.U64.HI R8, R6.reuse, R26.reuse, R7.reuse ;  /* 0x0000001a06087219 */ /* 0x1c0fe40000010207 */
[C---:B------:R-:W-:Y:S02]  /*3cd0*/  SHF.L.U32 R9, R6.reuse, R26, RZ ;  /* 0x0000001a06097219 */ /* 0x040fe400000006ff */
[C-C-:B------:R-:W-:Y:S02]  /*3ce0*/  SHF.L.U64.HI R0, R6.reuse, R28, R7.reuse ;  /* 0x0000001c06007219 */ /* 0x140fe40000010207 */
[----:B------:R-:W-:-:S02]  /*3cf0*/  SHF.L.U64.HI R26, R6, R24, R7 ;  /* 0x00000018061a7219 */ /* 0x000fc40000010207 */
[----:B------:R-:W-:Y:S02]  /*3d00*/  SHF.L.U64.HI R7, R6, R22, R7 ;  /* 0x0000001606077219 */ /* 0x000fe40000010207 */
[----:B------:R-:W-:Y:S02]  /*3d10*/  SEL R18, R18, RZ, !P2 ;  /* 0x000000ff12127207 */ /* 0x000fe40005000000 */
[C---:B------:R-:W-:Y:S02]  /*3d20*/  SHF.L.U32 R3, R6.reuse, R28, RZ ;  /* 0x0000001c06037219 */ /* 0x040fe400000006ff */
[----:B------:R-:W-:Y:S02]  /*3d30*/  SHF.L.U32 R22, R6, R22, RZ ;  /* 0x0000001606167219 */ /* 0x000fe400000006ff */
[----:B------:R-:W-:Y:S01]  /*3d40*/  SEL R27, R26, RZ, !P2 ;  /* 0x000000ff1a1b7207 */ /* 0x000fe20005000000 */
[----:B------:R-:W-:Y:S01]  /*3d50*/  IMAD.MOV.U32 R26, RZ, RZ, R18 ;  /* 0x000000ffff1a7224 */ /* 0x000fe200078e0012 */
[----:B------:R-:W-:-:S02]  /*3d60*/  SEL R3, R3, RZ, !P0 ;  /* 0x000000ff03037207 */ /* 0x000fc40004000000 */
[----:B------:R-:W-:Y:S02]  /*3d70*/  SEL R22, R22, RZ, !P3 ;  /* 0x000000ff16167207 */ /* 0x000fe40005800000 */
        /* <DEDUP_REMOVED lines=28> */
.L_x_14396:
[----:B------:R0:W-:Y:S01]  /*3f40*/  STG.E.U8 desc[UR36][R8.64], R3 ;  /* 0x0000000308007986 */ /* 0x0001e2000c101124 */
[----:B------:R-:W-:Y:S05]  /*3f50*/  BRA `(.L_x_14398) ;  /* 0x0000000c00307947 */ /* 0x000fea0003800000 */
.L_x_14395:
        /* <DEDUP_REMOVED lines=8> */
.L_x_14400:
[----:B------:R0:W-:Y:S01]  /*3fe0*/  STG.E desc[UR36][R8.64], R3 ;  /* 0x0000000308007986 */ /* 0x0001e2000c101924 */
[----:B------:R-:W-:Y:S05]  /*3ff0*/  BRA `(.L_x_14398) ;  /* 0x0000000c00087947 */ /* 0x000fea0003800000 */
.L_x_14399:
[----:B------:R0:W-:Y:S01]  /*4000*/  STG.E.U16 desc[UR36][R8.64], R3 ;  /* 0x0000000308007986 */ /* 0x0001e2000c101524 */
[----:B------:R-:W-:Y:S05]  /*4010*/  BRA `(.L_x_14398) ;  /* 0x0000000c00007947 */ /* 0x000fea0003800000 */
.L_x_14394:
        /* <DEDUP_REMOVED lines=9> */
.L_x_14402:
[----:B------:R-:W0:Y:S02]  /*40b0*/  I2F.S64 R0, R4 ;  /* 0x0000000400007312 */ /* 0x000e240000301400 */
[----:B0-----:R-:W-:-:S05]  /*40c0*/  F2FP.F16.F32.PACK_AB R0, RZ, R0 ;  /* 0x00000000ff00723e */ /* 0x001fca00000000ff */
[----:B------:R0:W-:Y:S01]  /*40d0*/  STG.E.U16 desc[UR36][R8.64], R0 ;  /* 0x0000000008007986 */ /* 0x0001e2000c101524 */
[----:B------:R-:W-:Y:S05]  /*40e0*/  BRA `(.L_x_14398) ;  /* 0x0000000800cc7947 */ /* 0x000fea0003800000 */
.L_x_14401:
        /* <DEDUP_REMOVED lines=10> */
.L_x_14404:
[----:B------:R-:W0:Y:S02]  /*4190*/  I2F.S64 R4, R4 ;  /* 0x0000000400047312 */ /* 0x000e240000301400 */
[----:B0-----:R-:W-:-:S04]  /*41a0*/  F2FP.F16.F32.PACK_AB R3, RZ, R4 ;  /* 0x00000004ff03723e */ /* 0x001fc800000000ff */
[----:B------:R-:W-:-:S05]  /*41b0*/  PRMT R3, R3, 0x5410, RZ ;  /* 0x0000541003037816 */ /* 0x000fca00000000ff */
[----:B------:R0:W-:Y:S01]  /*41c0*/  STG.E desc[UR36][R8.64], R3 ;  /* 0x0000000308007986 */ /* 0x0001e2000c101924 */
[----:B------:R-:W-:Y:S05]  /*41d0*/  BRA `(.L_x_14398) ;  /* 0x0000000800907947 */ /* 0x000fea0003800000 */
.L_x_14403:
[----:B------:R-:W0:Y:S02]  /*41e0*/  I2F.F64.S64 R4, R4 ;  /* 0x0000000400047312 */ /* 0x000e240000301c00 */
[----:B0-----:R0:W-:Y:S01]  /*41f0*/  STG.E.64 desc[UR36][R8.64], R4 ;  /* 0x0000000408007986 */ /* 0x0011e2000c101b24 */
[----:B------:R-:W-:Y:S05]  /*4200*/  BRA `(.L_x_14398) ;  /* 0x0000000800847947 */ /* 0x000fea0003800000 */
.L_x_14393:
        /* <DEDUP_REMOVED lines=13> */
.L_x_14407:
[----:B------:R-:W-:Y:S01]  /*42e0*/  CS2R R6, SRZ ;  /* 0x0000000000067805 */ /* 0x000fe2000001ff00 */
[----:B------:R-:W0:Y:S04]  /*42f0*/  I2F.F64.S64 R4, R4 ;  /* 0x0000000400047312 */ /* 0x000e280000301c00 */
[----:B0-----:R3:W-:Y:S01]  /*4300*/  STG.E.128 desc[UR36][R8.64], R4 ;  /* 0x0000000408007986 */ /* 0x0017e2000c101d24 */
[----:B------:R-:W-:Y:S05]  /*4310*/  BRA `(.L_x_14398) ;  /* 0x0000000800407947 */ /* 0x000fea0003800000 */
.L_x_14406:
        /* <DEDUP_REMOVED lines=19> */
.L_x_14411:
[----:B------:R-:W-:Y:S05]  /*4450*/  BSYNC.RECONVERGENT B0 ;  /* 0x0000000000007941 */ /* 0x000fea0003800200 */
.L_x_14410:
[----:B------:R-:W-:-:S05]  /*4460*/  LOP3.LUT R7, R0, 0x80, R7, 0xf8, !PT ;  /* 0x0000008000077812 */ /* 0x000fca00078ef807 */
[----:B------:R2:W-:Y:S01]  /*4470*/  STG.E.U8 desc[UR36][R8.64], R7 ;  /* 0x0000000708007986 */ /* 0x0005e2000c101124 */
[----:B------:R-:W-:Y:S05]  /*4480*/  BRA `(.L_x_14398) ;  /* 0x0000000400e47947 */ /* 0x000fea0003800000 */
.L_x_14409:
        /* <DEDUP_REMOVED lines=15> */
.L_x_14413:
[----:B------:R-:W-:Y:S05]  /*4580*/  BSYNC.RECONVERGENT B0 ;  /* 0x0000000000007941 */ /* 0x000fea0003800200 */
.L_x_14412:
[----:B------:R-:W-:-:S05]  /*4590*/  LOP3.LUT R7, R0, 0x80, R7, 0xf8, !PT ;  /* 0x0000008000077812 */ /* 0x000fca00078ef807 */
[----:B------:R1:W-:Y:S01]  /*45a0*/  STG.E.U8 desc[UR36][R8.64], R7 ;  /* 0x0000000708007986 */ /* 0x0003e2000c101124 */
[----:B------:R-:W-:Y:S05]  /*45b0*/  BRA `(.L_x_14398) ;  /* 0x0000000400987947 */ /* 0x000fea0003800000 */
.L_x_14408:
[----:B------:R-:W0:Y:S02]  /*45c0*/  I2F.S64 R0, R4 ;  /* 0x0000000400007312 */ /* 0x000e240000301400 */
[----:B0-----:R-:W-:-:S05]  /*45d0*/  F2FP.BF16.F32.PACK_AB R0, RZ, R0 ;  /* 0x00000000ff00723e */ /* 0x001fca00000010ff */
[----:B------:R0:W-:Y:S01]  /*45e0*/  STG.E.U16 desc[UR36][R8.64], R0 ;  /* 0x0000000008007986 */ /* 0x0001e2000c101524 */
[----:B------:R-:W-:Y:S05]  /*45f0*/  BRA `(.L_x_14398) ;  /* 0x0000000400887947 */ /* 0x000fea0003800000 */
.L_x_14405:
        /* <DEDUP_REMOVED lines=10> */
.L_x_14416:
        /* <DEDUP_REMOVED lines=13> */
.L_x_14419:
[----:B------:R-:W-:-:S04]  /*4770*/  SHF.R.U32.HI R0, RZ, 0x14, R5 ;  /* 0x00000014ff007819 */ /* 0x000fc80000011605 */
[----:B------:R-:W-:-:S04]  /*4780*/  LOP3.LUT R0, R0, 0x1, RZ, 0xc0, !PT ;  /* 0x0000000100007812 */ /* 0x000fc800078ec0ff */
[----:B------:R-:W-:-:S04]  /*4790*/  IADD3 R0, PT, PT, R5, 0x487ffff, R0 ;  /* 0x0487ffff05007810 */ /* 0x000fc80007ffe000 */
[----:B------:R-:W-:-:S04]  /*47a0*/  SHF.R.U32.HI R0, RZ, 0x14, R0 ;  /* 0x00000014ff007819 */ /* 0x000fc80000011600 */
[----:B------:R-:W-:-:S07]  /*47b0*/  LOP3.LUT R3, R0, 0xff, RZ, 0xc0, !PT ;  /* 0x000000ff00037812 */ /* 0x000fce00078ec0ff */
.L_x_14420:
[----:B------:R-:W-:-:S04]  /*47c0*/  SHF.R.U32.HI R0, RZ, 0x18, R5 ;  /* 0x00000018ff007819 */ /* 0x000fc80000011605 */
[----:B------:R-:W-:-:S07]  /*47d0*/  LOP3.LUT R0, R3, 0x80, R0, 0xf8, !PT ;  /* 0x0000008003007812 */ /* 0x000fce00078ef800 */
.L_x_14418:
[----:B------:R-:W-:Y:S05]  /*47e0*/  BSYNC.RECONVERGENT B0 ;  /* 0x0000000000007941 */ /* 0x000fea0003800200 */
.L_x_14417:
[----:B------:R0:W-:Y:S01]  /*47f0*/  STG.E.U8 desc[UR36][R8.64], R0 ;  /* 0x0000000008007986 */ /* 0x0001e2000c101124 */
[----:B------:R-:W-:Y:S05]  /*4800*/  BRA `(.L_x_14398) ;  /* 0x0000000400047947 */ /* 0x000fea0003800000 */
.L_x_14415:
        /* <DEDUP_REMOVED lines=13> */
.L_x_14423:
[----:B------:R-:W-:-:S04]  /*48e0*/  SHF.R.U32.HI R0, RZ, 0x15, R5 ;  /* 0x00000015ff007819 */ /* 0x000fc80000011605 */
[----:B------:R-:W-:-:S04]  /*48f0*/  LOP3.LUT R0, R0, 0x1, RZ, 0xc0, !PT ;  /* 0x0000000100007812 */ /* 0x000fc800078ec0ff */
[----:B------:R-:W-:-:S04]  /*4900*/  IADD3 R0, PT, PT, R5, 0x88fffff, R0 ;  /* 0x088fffff05007810 */ /* 0x000fc80007ffe000 */
[----:B------:R-:W-:-:S04]  /*4910*/  SHF.R.U32.HI R0, RZ, 0x15, R0 ;  /* 0x00000015ff007819 */ /* 0x000fc80000011600 */
[----:B------:R-:W-:-:S07]  /*4920*/  LOP3.LUT R3, R0, 0xff, RZ, 0xc0, !PT ;  /* 0x000000ff00037812 */ /* 0x000fce00078ec0ff */
.L_x_14424:
[----:B------:R-:W-:-:S04]  /*4930*/  SHF.R.U32.HI R0, RZ, 0x18, R5 ;  /* 0x00000018ff007819 */ /* 0x000fc80000011605 */
[----:B------:R-:W-:-:S07]  /*4940*/  LOP3.LUT R0, R3, 0x80, R0, 0xf8, !PT ;  /* 0x0000008003007812 */ /* 0x000fce00078ef800 */
.L_x_14422:
[----:B------:R-:W-:Y:S05]  /*4950*/  BSYNC.RECONVERGENT B0 ;  /* 0x0000000000007941 */ /* 0x000fea0003800200 */
.L_x_14421:
[----:B------:R0:W-:Y:S01]  /*4960*/  STG.E.U8 desc[UR36][R8.64], R0 ;  /* 0x0000000008007986 */ /* 0x0001e2000c101124 */
[----:B------:R-:W-:Y:S05]  /*4970*/  BRA `(.L_x_14398) ;  /* 0x0000000000a87947 */ /* 0x000fea0003800000 */
.L_x_14414:
[----:B------:R-:W-:-:S13]  /*4980*/  ISETP.NE.AND P0, PT, R0, 0x1c, PT ;  /* 0x0000001c0000780c */ /* 0x000fda0003f05270 */
[----:B------:R-:W-:Y:S05]  /*4990*/  @!P0 BRA `(.L_x_14425) ;  /* 0x00000000009c8947 */ /* 0x000fea0003800000 */
[----:B------:R-:W-:-:S13]  /*49a0*/  ISETP.NE.AND P0, PT, R0, 0x1d, PT ;  /* 0x0000001d0000780c */ /* 0x000fda0003f05270 */
[----:B------:R-:W-:Y:S05]  /*49b0*/  @!P0 BRA `(.L_x_14426) ;  /* 0x00000000008c8947 */ /* 0x000fea0003800000 */
[----:B------:R-:W-:-:S13]  /*49c0*/  ISETP.NE.AND P0, PT, R0, 0x2c, PT ;  /* 0x0000002c0000780c */ /* 0x000fda0003f05270 */
[----:B------:R-:W-:Y:S05]  /*49d0*/  @!P0 BRA `(.L_x_14427) ;  /* 0x0000000000448947 */ /* 0x000fea0003800000 */
.L_x_14397:
        /* <DEDUP_REMOVED lines=16> */
.L_x_14428:
[----:B------:R-:W-:Y:S05]  /*4ae0*/  BRA `(.L_x_14398) ;  /* 0x00000000004c7947 */ /* 0x000fea0003800000 */
.L_x_14427:
        /* <DEDUP_REMOVED lines=16> */
.L_x_14426:
[----:B------:R0:W-:Y:S01]  /*4bf0*/  STG.E.64 desc[UR36][R8.64], R4 ;  /* 0x0000000408007986 */ /* 0x0001e2000c101b24 */
[----:B------:R-:W-:Y:S05]  /*4c00*/  BRA `(.L_x_14398) ;  /* 0x0000000000047947 */ /* 0x000fea0003800000 */
.L_x_14425:
[----:B------:R0:W-:Y:S02]  /*4c10*/  STG.E desc[UR36][R8.64], R3 ;  /* 0x0000000308007986 */ /* 0x0001e4000c101924 */
.L_x_14398:
        /* <DEDUP_REMOVED lines=23> */
.L_x_14433:
[----:B------:R0:W-:Y:S01]  /*4d90*/  STG.E.U8 desc[UR36][R8.64], R24 ;  /* 0x0000001808007986 */ /* 0x0001e2000c101124 */
[----:B------:R-:W-:Y:S05]  /*4da0*/  BRA `(.L_x_14435) ;  /* 0x0000000c00347947 */ /* 0x000fea0003800000 */
.L_x_14432:
        /* <DEDUP_REMOVED lines=8> */
.L_x_14437:
[----:B------:R3:W-:Y:S01]  /*4e30*/  STG.E desc[UR36][R8.64], R24 ;  /* 0x0000001808007986 */ /* 0x0007e2000c101924 */
[----:B------:R-:W-:Y:S05]  /*4e40*/  BRA `(.L_x_14435) ;  /* 0x0000000c000c7947 */ /* 0x000fea0003800000 */
.L_x_14436:
[----:B------:R2:W-:Y:S01]  /*4e50*/  STG.E.U16 desc[UR36][R8.64], R24 ;  /* 0x0000001808007986 */ /* 0x0005e2000c101524 */
[----:B------:R-:W-:Y:S05]  /*4e60*/  BRA `(.L_x_14435) ;  /* 0x0000000c00047947 */ /* 0x000fea0003800000 */
.L_x_14431:
        /* <DEDUP_REMOVED lines=9> */
.L_x_14439:
[----:B------:R-:W0:Y:S02]  /*4f00*/  I2F.S64 R0, R28 ;  /* 0x0000001c00007312 */ /* 0x000e240000301400 */
[----:B0-----:R-:W-:-:S05]  /*4f10*/  F2FP.F16.F32.PACK_AB R0, RZ, R0 ;  /* 0x00000000ff00723e */ /* 0x001fca00000000ff */
[----:B------:R0:W-:Y:S01]  /*4f20*/  STG.E.U16 desc[UR36][R8.64], R0 ;  /* 0x0000000008007986 */ /* 0x0001e2000c101524 */
[----:B------:R-:W-:Y:S05]  /*4f30*/  BRA `(.L_x_14435) ;  /* 0x0000000800d07947 */ /* 0x000fea0003800000 */
.L_x_14438:
        /* <DEDUP_REMOVED lines=10> */
.L_x_14441:
[----:B------:R-:W0:Y:S02]  /*4fe0*/  I2F.S64 R28, R28 ;  /* 0x0000001c001c7312 */ /* 0x000e240000301400 */
[----:B0-----:R-:W-:-:S04]  /*4ff0*/  F2FP.F16.F32.PACK_AB R3, RZ, R28 ;  /* 0x0000001cff03723e */ /* 0x001fc800000000ff */
[----:B------:R-:W-:-:S05]  /*5000*/  PRMT R3, R3, 0x5410, RZ ;  /* 0x0000541003037816 */ /* 0x000fca00000000ff */
[----:B------:R0:W-:Y:S01]  /*5010*/  STG.E desc[UR36][R8.64], R3 ;  /* 0x0000000308007986 */ /* 0x0001e2000c101924 */
[----:B------:R-:W-:Y:S05]  /*5020*/  BRA `(.L_x_14435) ;  /* 0x0000000800947947 */ /* 0x000fea0003800000 */
.L_x_14440:
[----:B------:R-:W0:Y:S02]  /*5030*/  I2F.F64.S64 R28, R28 ;  /* 0x0000001c001c7312 */ /* 0x000e240000301c00 */
[----:B0-----:R0:W-:Y:S01]  /*5040*/  STG.E.64 desc[UR36][R8.64], R28 ;  /* 0x0000001c08007986 */ /* 0x0011e2000c101b24 */
[----:B------:R-:W-:Y:S05]  /*5050*/  BRA `(.L_x_14435) ;  /* 0x0000000800887947 */ /* 0x000fea0003800000 */
.L_x_14430:
        /* <DEDUP_REMOVED lines=12> */
.L_x_14445:
        /* <DEDUP_REMOVED lines=17> */
.L_x_14448:
[----:B------:R-:W-:-:S04]  /*5230*/  SHF.R.U32.HI R3, RZ, 0x18, R29 ;  /* 0x00000018ff037819 */ /* 0x000fc8000001161d */
[----:B------:R-:W-:-:S04]  /*5240*/  LOP3.LUT R0, R0, 0x80, R3, 0xf8, !PT ;  /* 0x0000008000007812 */ /* 0x000fc800078ef803 */
[----:B------:R-:W-:-:S07]  /*5250*/  PRMT R4, R0, 0x7610, R4 ;  /* 0x0000761000047816 */ /* 0x000fce0000000004 */
.L_x_14447:
[----:B------:R-:W-:Y:S05]  /*5260*/  BSYNC.RECONVERGENT B0 ;  /* 0x0000000000007941 */ /* 0x000fea0003800200 */
.L_x_14446:
[----:B------:R0:W-:Y:S01]  /*5270*/  STG.E.U8 desc[UR36][R8.64], R4 ;  /* 0x0000000408007986 */ /* 0x0001e2000c101124 */
[----:B------:R-:W-:Y:S05]  /*5280*/  BRA `(.L_x_14435) ;  /* 0x0000000400fc7947 */ /* 0x000fea0003800000 */
.L_x_14444:
        /* <DEDUP_REMOVED lines=17> */
.L_x_14451:
[----:B------:R-:W-:-:S04]  /*53a0*/  SHF.R.U32.HI R3, RZ, 0x18, R29 ;  /* 0x00000018ff037819 */ /* 0x000fc8000001161d */
[----:B------:R-:W-:-:S04]  /*53b0*/  LOP3.LUT R0, R0, 0x80, R3, 0xf8, !PT ;  /* 0x0000008000007812 */ /* 0x000fc800078ef803 */
[----:B------:R-:W-:-:S07]  /*53c0*/  PRMT R4, R0, 0x7610, R4 ;  /* 0x0000761000047816 */ /* 0x000fce0000000004 */
.L_x_14450:
[----:B------:R-:W-:Y:S05]  /*53d0*/  BSYNC.RECONVERGENT B0 ;  /* 0x0000000000007941 */ /* 0x000fea0003800200 */
.L_x_14449:
[----:B------:R0:W-:Y:S01]  /*53e0*/  STG.E.U8 desc[UR36][R8.64], R4 ;  /* 0x0000000408007986 */ /* 0x0001e2000c101124 */
[----:B------:R-:W-:Y:S05]  /*53f0*/  BRA `(.L_x_14435) ;  /* 0x0000000400a07947 */ /* 0x000fea0003800000 */
.L_x_14443:
        /* <DEDUP_REMOVED lines=22> */
.L_x_14453:
[----:B------:R0:W-:Y:S01]  /*5560*/  STG.E.64 desc[UR36][R8.64], R28 ;  /* 0x0000001c08007986 */ /* 0x0001e2000c101b24 */
[----:B------:R-:W-:Y:S05]  /*5570*/  BRA `(.L_x_14435) ;  /* 0x0000000400407947 */ /* 0x000fea0003800000 */
.L_x_14452:
[----:B------:R0:W-:Y:S01]  /*5580*/  STG.E desc[UR36][R8.64], R24 ;  /* 0x0000001808007986 */ /* 0x0001e2000c101924 */
[----:B------:R-:W-:Y:S05]  /*5590*/  BRA `(.L_x_14435) ;  /* 0x0000000400387947 */ /* 0x000fea0003800000 */
.L_x_14442:
        /* <DEDUP_REMOVED lines=11> */
.L_x_14455:
[----:B------:R-:W-:Y:S01]  /*5650*/  CS2R R6, SRZ ;  /* 0x0000000000067805 */ /* 0x000fe2000001ff00 */
[----:B------:R-:W0:Y:S04]  /*5660*/  I2F.F64.S64 R4, R28 ;  /* 0x0000001c00047312 */ /* 0x000e280000301c00 */
[----:B0-----:R0:W-:Y:S01]  /*5670*/  STG.E.128 desc[UR36][R8.64], R4 ;  /* 0x0000000408007986 */ /* 0x0011e2000c101d24 */
[----:B------:R-:W-:Y:S05]  /*5680*/  BRA `(.L_x_14435) ;  /* 0x0000000000fc7947 */ /* 0x000fea0003800000 */
.L_x_14454:
[----:B------:R-:W-:-:S13]  /*5690*/  ISETP.NE.AND P0, PT, R0, 0xf, PT ;  /* 0x0000000f0000780c */ /* 0x000fda0003f05270 */
[----:B------:R-:W-:Y:S05]  /*56a0*/  @!P0 BRA `(.L_x_14456) ;  /* 0x0000000000e88947 */ /* 0x000fea0003800000 */
[----:B------:R-:W-:-:S13]  /*56b0*/  ISETP.NE.AND P0, PT, R0, 0x17, PT ;  /* 0x000000170000780c */ /* 0x000fda0003f05270 */
[----:B------:R-:W-:Y:S05]  /*56c0*/  @!P0 BRA `(.L_x_14457) ;  /* 0x0000000000908947 */ /* 0x000fea0003800000 */
[----:B------:R-:W-:-:S13]  /*56d0*/  ISETP.NE.AND P0, PT, R0, 0x18, PT ;  /* 0x000000180000780c */ /* 0x000fda0003f05270 */
[----:B------:R-:W-:Y:S05]  /*56e0*/  @!P0 BRA `(.L_x_14458) ;  /* 0x0000000000448947 */ /* 0x000fea0003800000 */
.L_x_14434:
        /* <DEDUP_REMOVED lines=16> */
.L_x_14459:
[----:B------:R-:W-:Y:S05]  /*57f0*/  BRA `(.L_x_14435) ;  /* 0x0000000000a07947 */ /* 0x000fea0003800000 */
.L_x_14458:
        /* <DEDUP_REMOVED lines=13> */
.L_x_14461:
[----:B------:R-:W-:Y:S05]  /*58d0*/  BSYNC.RECONVERGENT B0 ;  /* 0x0000000000007941 */ /* 0x000fea0003800200 */
.L_x_14460:
[----:B------:R-:W-:-:S05]  /*58e0*/  LOP3.LUT R3, R0, 0x80, R3, 0xf8, !PT ;  /* 0x0000008000037812 */ /* 0x000fca00078ef803 */
[----:B------:R0:W-:Y:S01]  /*58f0*/  STG.E.U8 desc[UR36][R8.64], R3 ;  /* 0x0000000308007986 */ /* 0x0001e2000c101124 */
[----:B------:R-:W-:Y:S05]  /*5900*/  BRA `(.L_x_14435) ;  /* 0x00000000005c7947 */ /* 0x000fea0003800000 */
.L_x_14457:
        /* <DEDUP_REMOVED lines=12> */
.L_x_14463:
[----:B------:R-:W-:Y:S01]  /*59d0*/  IMAD.MOV.U32 R0, RZ, RZ, 0x7f ;  /* 0x0000007fff007424 */ /* 0x000fe200078e00ff */
[----:B------:R-:W-:-:S04]  /*59e0*/  ISETP.GT.U32.AND P0, PT, R3, 0x7f800000, PT ;  /* 0x7f8000000300780c */ /* 0x000fc80003f04070 */
[----:B------:R-:W-:-:S09]  /*59f0*/  SEL R0, R0, 0x7c, P0 ;  /* 0x0000007c00007807 */ /* 0x000fd20000000000 */
.L_x_14464:
[----:B------:R-:W-:Y:S05]  /*5a00*/  BSYNC.RECONVERGENT B0 ;  /* 0x0000000000007941 */ /* 0x000fea0003800200 */
.L_x_14462:
[----:B------:R-:W-:-:S04]  /*5a10*/  SHF.R.U32.HI R3, RZ, 0x18, R29 ;  /* 0x00000018ff037819 */ /* 0x000fc8000001161d */
[----:B------:R-:W-:-:S05]  /*5a20*/  LOP3.LUT R3, R0, 0x80, R3, 0xf8, !PT ;  /* 0x0000008000037812 */ /* 0x000fca00078ef803 */
[----:B------:R0:W-:Y:S01]  /*5a30*/  STG.E.U8 desc[UR36][R8.64], R3 ;  /* 0x0000000308007986 */ /* 0x0001e2000c101124 */
[----:B------:R-:W-:Y:S05]  /*5a40*/  BRA `(.L_x_14435) ;  /* 0x00000000000c7947 */ /* 0x000fea0003800000 */
.L_x_14456:
[----:B------:R-:W0:Y:S02]  /*5a50*/  I2F.S64 R0, R28 ;  /* 0x0000001c00007312 */ /* 0x000e240000301400 */
[----:B0-----:R-:W-:-:S05]  /*5a60*/  F2FP.BF16.F32.PACK_AB R0, RZ, R0 ;  /* 0x00000000ff00723e */ /* 0x001fca00000010ff */
[----:B------:R0:W-:Y:S02]  /*5a70*/  STG.E.U16 desc[UR36][R8.64], R0 ;  /* 0x0000000008007986 */ /* 0x0001e4000c101524 */
.L_x_14435:
[----:B------:R-:W-:-:S07]  /*5a80*/  VIADD R19, R19, 0x80 ;  /* 0x0000008013137836 */ /* 0x000fce0000000000 */
.L_x_14392:
[----:B------:R-:W-:-:S13]  /*5a90*/  ISETP.GE.AND P0, PT, R19, R16, PT ;  /* 0x000000101300720c */ /* 0x000fda0003f06270 */
[----:B------:R-:W-:Y:S05]  /*5aa0*/  @P0 BREAK.RELIABLE B6 ;  /* 0x0000000000060942 */ /* 0x000fea0003800100 */
[----:B------:R-:W-:Y:S05]  /*5ab0*/  @P0 BRA `(.L_x_14429) ;  /* 0x0000000c00940947 */ /* 0x000fea0003800000 */
[----:B------:R-:W-:Y:S05]  /*5ac0*/  BSYNC.RELIABLE B6 ;  /* 0x0000000000067941 */ /* 0x000fea0003800100 */
.L_x_14391:
        /* <DEDUP_REMOVED lines=20> */
.L_x_14468:
[----:B------:R0:W-:Y:S01]  /*5c10*/  STG.E.U8 desc[UR36][R8.64], R18 ;  /* 0x0000001208007986 */ /* 0x0001e2000c101124 */
[----:B------:R-:W-:Y:S05]  /*5c20*/  BRA `(.L_x_14470) ;  /* 0x0000000c00347947 */ /* 0x000fea0003800000 */
.L_x_14467:
        /* <DEDUP_REMOVED lines=8> */
.L_x_14472:
[----:B------:R0:W-:Y:S01]  /*5cb0*/  STG.E desc[UR36][R8.64], R18 ;  /* 0x0000001208007986 */ /* 0x0001e2000c101924 */
[----:B------:R-:W-:Y:S05]  /*5cc0*/  BRA `(.L_x_14470) ;  /* 0x0000000c000c7947 */ /* 0x000fea0003800000 */
.L_x_14471:
[----:B------:R0:W-:Y:S01]  /*5cd0*/  STG.E.U16 desc[UR36][R8.64], R18 ;  /* 0x0000001208007986 */ /* 0x0001e2000c101524 */
[----:B------:R-:W-:Y:S05]  /*5ce0*/  BRA `(.L_x_14470) ;  /* 0x0000000c00047947 */ /* 0x000fea0003800000 */
.L_x_14466:
        /* <DEDUP_REMOVED lines=9> */
.L_x_14474:
[----:B------:R-:W0:Y:S02]  /*5d80*/  I2F.S64 R0, R26 ;  /* 0x0000001a00007312 */ /* 0x000e240000301400 */
[----:B0-----:R-:W-:-:S05]  /*5d90*/  F2FP.F16.F32.PACK_AB R0, RZ, R0 ;  /* 0x00000000ff00723e */ /* 0x001fca00000000ff */
[----:B------:R0:W-:Y:S01]  /*5da0*/  STG.E.U16 desc[UR36][R8.64], R0 ;  /* 0x0000000008007986 */ /* 0x0001e2000c101524 */
[----:B------:R-:W-:Y:S05]  /*5db0*/  BRA `(.L_x_14470) ;  /* 0x0000000800d07947 */ /* 0x000fea0003800000 */
.L_x_14473:
        /* <DEDUP_REMOVED lines=10> */
.L_x_14476:
[----:B------:R-:W0:Y:S02]  /*5e60*/  I2F.S64 R26, R26 ;  /* 0x0000001a001a7312 */ /* 0x000e240000301400 */
[----:B0-----:R-:W-:-:S04]  /*5e70*/  F2FP.F16.F32.PACK_AB R3, RZ, R26 ;  /* 0x0000001aff03723e */ /* 0x001fc800000000ff */
[----:B------:R-:W-:-:S05]  /*5e80*/  PRMT R3, R3, 0x5410, RZ ;  /* 0x0000541003037816 */ /* 0x000fca00000000ff */
[----:B------:R0:W-:Y:S01]  /*5e90*/  STG.E desc[UR36][R8.64], R3 ;  /* 0x0000000308007986 */ /* 0x0001e2000c101924 */
[----:B------:R-:W-:Y:S05]  /*5ea0*/  BRA `(.L_x_14470) ;  /* 0x0000000800947947 */ /* 0x000fea0003800000 */
.L_x_14475:
[----:B------:R-:W0:Y:S02]  /*5eb0*/  I2F.F64.S64 R26, R26 ;  /* 0x0000001a001a7312 */ /* 0x000e240000301c00 */
[----:B0-----:R0:W-:Y:S01]  /*5ec0*/  STG.E.64 desc[UR36][R8.64], R26 ;  /* 0x0000001a08007986 */ /* 0x0011e2000c101b24 */
[----:B------:R-:W-:Y:S05]  /*5ed0*/  BRA `(.L_x_14470) ;  /* 0x0000000800887947 */ /* 0x000fea0003800000 */
.L_x_14465:
        /* <DEDUP_REMOVED lines=12> */
.L_x_14480:
        /* <DEDUP_REMOVED lines=17> */
.L_x_14483:
[----:B------:R-:W-:-:S04]  /*60b0*/  SHF.R.U32.HI R3, RZ, 0x18, R27 ;  /* 0x00000018ff037819 */ /* 0x000fc8000001161b */
[----:B------:R-:W-:-:S04]  /*60c0*/  LOP3.LUT R0, R0, 0x80, R3, 0xf8, !PT ;  /* 0x0000008000007812 */ /* 0x000fc800078ef803 */
[----:B------:R-:W-:-:S07]  /*60d0*/  PRMT R4, R0, 0x7610, R4 ;  /* 0x0000761000047816 */ /* 0x000fce0000000004 */
.L_x_14482:
[----:B------:R-:W-:Y:S05]  /*60e0*/  BSYNC.RECONVERGENT B0 ;  /* 0x0000000000007941 */ /* 0x000fea0003800200 */
.L_x_14481:
[----:B------:R0:W-:Y:S01]  /*60f0*/  STG.E.U8 desc[UR36][R8.64], R4 ;  /* 0x0000000408007986 */ /* 0x0001e2000c101124 */
[----:B------:R-:W-:Y:S05]  /*6100*/  BRA `(.L_x_14470) ;  /* 0x0000000400fc7947 */ /* 0x000fea0003800000 */
.L_x_14479:
        /* <DEDUP_REMOVED lines=17> */
.L_x_14486:
[----:B------:R-:W-:-:S04]  /*6220*/  SHF.R.U32.HI R3, RZ, 0x18, R27 ;  /* 0x00000018ff037819 */ /* 0x000fc8000001161b */
[----:B------:R-:W-:-:S04]  /*6230*/  LOP3.LUT R0, R0, 0x80, R3, 0xf8, !PT ;  /* 0x0000008000007812 */ /* 0x000fc800078ef803 */
[----:B------:R-:W-:-:S07]  /*6240*/  PRMT R4, R0, 0x7610, R4 ;  /* 0x0000761000047816 */ /* 0x000fce0000000004 */
.L_x_14485:
[----:B------:R-:W-:Y:S05]  /*6250*/  BSYNC.RECONVERGENT B0 ;  /* 0x0000000000007941 */ /* 0x000fea0003800200 */
.L_x_14484:
[----:B------:R0:W-:Y:S01]  /*6260*/  STG.E.U8 desc[UR36][R8.64], R4 ;  /* 0x0000000408007986 */ /* 0x0001e2000c101124 */
[----:B------:R-:W-:Y:S05]  /*6270*/  BRA `(.L_x_14470) ;  /* 0x0000000400a07947 */ /* 0x000fea0003800000 */
.L_x_14478:
        /* <DEDUP_REMOVED lines=22> */
.L_x_14488:
[----:B------:R0:W-:Y:S01]  /*63e0*/  STG.E.64 desc[UR36][R8.64], R26 ;  /* 0x0000001a08007986 */ /* 0x0001e2000c101b24 */
[----:B------:R-:W-:Y:S05]  /*63f0*/  BRA `(.L_x_14470) ;  /* 0x0000000400407947 */ /* 0x000fea0003800000 */
.L_x_14487:
[----:B------:R0:W-:Y:S01]  /*6400*/  STG.E desc[UR36][R8.64], R18 ;  /* 0x0000001208007986 */ /* 0x0001e2000c101924 */
[----:B------:R-:W-:Y:S05]  /*6410*/  BRA `(.L_x_14470) ;  /* 0x0000000400387947 */ /* 0x000fea0003800000 */
.L_x_14477:
        /* <DEDUP_REMOVED lines=11> */
.L_x_14490:
[----:B------:R-:W-:Y:S01]  /*64d0*/  CS2R R6, SRZ ;  /* 0x0000000000067805 */ /* 0x000fe2000001ff00 */
[----:B------:R-:W0:Y:S04]  /*64e0*/  I2F.F64.S64 R4, R26 ;  /* 0x0000001a00047312 */ /* 0x000e280000301c00 */
[----:B0-----:R4:W-:Y:S01]  /*64f0*/  STG.E.128 desc[UR36][R8.64], R4 ;  /* 0x0000000408007986 */ /* 0x0019e2000c101d24 */
[----:B------:R-:W-:Y:S05]  /*6500*/  BRA `(.L_x_14470) ;  /* 0x0000000000fc7947 */ /* 0x000fea0003800000 */
.L_x_14489:
[----:B------:R-:W-:-:S13]  /*6510*/  ISETP.NE.AND P0, PT, R0, 0xf, PT ;  /* 0x0000000f0000780c */ /* 0x000fda0003f05270 */
[----:B------:R-:W-:Y:S05]  /*6520*/  @!P0 BRA `(.L_x_14491) ;  /* 0x0000000000e88947 */ /* 0x000fea0003800000 */
[----:B------:R-:W-:-:S13]  /*6530*/  ISETP.NE.AND P0, PT, R0, 0x17, PT ;  /* 0x000000170000780c */ /* 0x000fda0003f05270 */
[----:B------:R-:W-:Y:S05]  /*6540*/  @!P0 BRA `(.L_x_14492) ;  /* 0x0000000000908947 */ /* 0x000fea0003800000 */
[----:B------:R-:W-:-:S13]  /*6550*/  ISETP.NE.AND P0, PT, R0, 0x18, PT ;  /* 0x000000180000780c */ /* 0x000fda0003f05270 */
[----:B------:R-:W-:Y:S05]  /*6560*/  @!P0 BRA `(.L_x_14493) ;  /* 0x0000000000448947 */ /* 0x000fea0003800000 */
.L_x_14469:
        /* <DEDUP_REMOVED lines=16> */
.L_x_14494:
[----:B------:R-:W-:Y:S05]  /*6670*/  BRA `(.L_x_14470) ;  /* 0x0000000000a07947 */ /* 0x000fea0003800000 */
.L_x_14493:
        /* <DEDUP_REMOVED lines=13> */
.L_x_14496:
[----:B------:R-:W-:Y:S05]  /*6750*/  BSYNC.RECONVERGENT B0 ;  /* 0x0000000000007941 */ /* 0x000fea0003800200 */
.L_x_14495:
[----:B------:R-:W-:-:S05]  /*6760*/  LOP3.LUT R3, R0, 0x80, R3, 0xf8, !PT ;  /* 0x0000008000037812 */ /* 0x000fca00078ef803 */
[----:B------:R2:W-:Y:S01]  /*6770*/  STG.E.U8 desc[UR36][R8.64], R3 ;  /* 0x0000000308007986 */ /* 0x0005e2000c101124 */
[----:B------:R-:W-:Y:S05]  /*6780*/  BRA `(.L_x_14470) ;  /* 0x00000000005c7947 */ /* 0x000fea0003800000 */
.L_x_14492:
        /* <DEDUP_REMOVED lines=12> */
.L_x_14498:
[----:B------:R-:W-:Y:S01]  /*6850*/  IMAD.MOV.U32 R0, RZ, RZ, 0x7f ;  /* 0x0000007fff007424 */ /* 0x000fe200078e00ff */
[----:B------:R-:W-:-:S04]  /*6860*/  ISETP.GT.U32.AND P0, PT, R3, 0x7f800000, PT ;  /* 0x7f8000000300780c */ /* 0x000fc80003f04070 */
[----:B------:R-:W-:-:S09]  /*6870*/  SEL R0, R0, 0x7c, P0 ;  /* 0x0000007c00007807 */ /* 0x000fd20000000000 */
.L_x_14499:
[----:B------:R-:W-:Y:S05]  /*6880*/  BSYNC.RECONVERGENT B0 ;  /* 0x0000000000007941 */ /* 0x000fea0003800200 */
.L_x_14497:
[----:B------:R-:W-:-:S04]  /*6890*/  SHF.R.U32.HI R3, RZ, 0x18, R27 ;  /* 0x00000018ff037819 */ /* 0x000fc8000001161b */
[----:B------:R-:W-:-:S05]  /*68a0*/  LOP3.LUT R3, R0, 0x80, R3, 0xf8, !PT ;  /* 0x0000008000037812 */ /* 0x000fca00078ef803 */
[----:B------:R1:W-:Y:S01]  /*68b0*/  STG.E.U8 desc[UR36][R8.64], R3 ;  /* 0x0000000308007986 */ /* 0x0003e2000c101124 */
[----:B------:R-:W-:Y:S05]  /*68c0*/  BRA `(.L_x_14470) ;  /* 0x00000000000c7947 */ /* 0x000fea0003800000 */
.L_x_14491:
[----:B------:R-:W0:Y:S02]  /*68d0*/  I2F.S64 R0, R26 ;  /* 0x0000001a00007312 */ /* 0x000e240000301400 */
[----:B0-----:R-:W-:-:S05]  /*68e0*/  F2FP.BF16.F32.PACK_AB R0, RZ, R0 ;  /* 0x00000000ff00723e */ /* 0x001fca00000010ff */
[----:B------:R0:W-:Y:S02]  /*68f0*/  STG.E.U16 desc[UR36][R8.64], R0 ;  /* 0x0000000008007986 */ /* 0x0001e4000c101524 */
.L_x_14470:
[----:B------:R-:W-:-:S07]  /*6900*/  VIADD R19, R19, 0x80 ;  /* 0x0000008013137836 */ /* 0x000fce0000000000 */
.L_x_14429:
[----:B------:R-:W-:Y:S05]  /*6910*/  BSYNC.RECONVERGENT B7 ;  /* 0x0000000000077941 */ /* 0x000fea0003800200 */
.L_x_14390:
        /* <DEDUP_REMOVED lines=21> */
.L_x_14503:
[----:B------:R-:W-:Y:S01]  /*6a70*/  STG.E.U8 desc[UR36][R2.64], R22 ;  /* 0x0000001602007986 */ /* 0x000fe2000c101124 */
[----:B------:R-:W-:Y:S05]  /*6a80*/  EXIT ;  /* 0x000000000000794d */ /* 0x000fea0003800000 */
.L_x_14502:
        /* <DEDUP_REMOVED lines=8> */
.L_x_14506:
[----:B------:R-:W-:Y:S01]  /*6b10*/  STG.E desc[UR36][R2.64], R22 ;  /* 0x0000001602007986 */ /* 0x000fe2000c101924 */
[----:B------:R-:W-:Y:S05]  /*6b20*/  EXIT ;  /* 0x000000000000794d */ /* 0x000fea0003800000 */
.L_x_14505:
[----:B------:R-:W-:Y:S01]  /*6b30*/  STG.E.U16 desc[UR36][R2.64], R22 ;  /* 0x0000001602007986 */ /* 0x000fe2000c101524 */
[----:B------:R-:W-:Y:S05]  /*6b40*/  EXIT ;  /* 0x000000000000794d */ /* 0x000fea0003800000 */
.L_x_14501:
        /* <DEDUP_REMOVED lines=9> */
.L_x_14508:
[----:B------:R-:W0:Y:S02]  /*6be0*/  I2F.S64 R0, R22 ;  /* 0x0000001600007312 */ /* 0x000e240000301400 */
[----:B0-----:R-:W-:-:S05]  /*6bf0*/  F2FP.F16.F32.PACK_AB R0, RZ, R0 ;  /* 0x00000000ff00723e */ /* 0x001fca00000000ff */
[----:B------:R-:W-:Y:S01]  /*6c00*/  STG.E.U16 desc[UR36][R2.64], R0 ;  /* 0x0000000002007986 */ /* 0x000fe2000c101524 */
[----:B------:R-:W-:Y:S05]  /*6c10*/  EXIT ;  /* 0x000000000000794d */ /* 0x000fea0003800000 */
.L_x_14507:
        /* <DEDUP_REMOVED lines=10> */
.L_x_14510:
[----:B------:R-:W0:Y:S02]  /*6cc0*/  I2F.S64 R22, R22 ;  /* 0x0000001600167312 */ /* 0x000e240000301400 */
[----:B0-----:R-:W-:-:S04]  /*6cd0*/  F2FP.F16.F32.PACK_AB R5, RZ, R22 ;  /* 0x00000016ff05723e */ /* 0x001fc800000000ff */
[----:B------:R-:W-:-:S05]  /*6ce0*/  PRMT R5, R5, 0x5410, RZ ;  /* 0x0000541005057816 */ /* 0x000fca00000000ff */
[----:B------:R-:W-:Y:S01]  /*6cf0*/  STG.E desc[UR36][R2.64], R5 ;  /* 0x0000000502007986 */ /* 0x000fe2000c101924 */
[----:B------:R-:W-:Y:S05]  /*6d00*/  EXIT ;  /* 0x000000000000794d */ /* 0x000fea0003800000 */
.L_x_14509:
[----:B------:R-:W0:Y:S02]  /*6d10*/  I2F.F64.S64 R22, R22 ;  /* 0x0000001600167312 */ /* 0x000e240000301c00 */
[----:B0-----:R-:W-:Y:S01]  /*6d20*/  STG.E.64 desc[UR36][R2.64], R22 ;  /* 0x0000001602007986 */ /* 0x001fe2000c101b24 */
[----:B------:R-:W-:Y:S05]  /*6d30*/  EXIT ;  /* 0x000000000000794d */ /* 0x000fea0003800000 */
.L_x_14500:
        /* <DEDUP_REMOVED lines=12> */
.L_x_14514:
        /* <DEDUP_REMOVED lines=18> */
.L_x_14517:
[----:B------:R-:W-:-:S04]  /*6f20*/  SHF.R.U32.HI R5, RZ, 0x18, R5 ;  /* 0x00000018ff057819 */ /* 0x000fc80000011605 */
[----:B------:R-:W-:-:S07]  /*6f30*/  LOP3.LUT R0, R0, 0x80, R5, 0xf8, !PT ;  /* 0x0000008000007812 */ /* 0x000fce00078ef805 */
.L_x_14516:
[----:B------:R-:W-:Y:S05]  /*6f40*/  BSYNC.RECONVERGENT B0 ;  /* 0x0000000000007941 */ /* 0x000fea0003800200 */
.L_x_14515:
[----:B------:R-:W-:Y:S01]  /*6f50*/  STG.E.U8 desc[UR36][R2.64], R0 ;  /* 0x0000000002007986 */ /* 0x000fe2000c101124 */
[----:B------:R-:W-:Y:S05]  /*6f60*/  EXIT ;  /* 0x000000000000794d */ /* 0x000fea0003800000 */
.L_x_14513:
        /* <DEDUP_REMOVED lines=18> */
.L_x_14520:
[----:B------:R-:W-:-:S04]  /*7090*/  SHF.R.U32.HI R5, RZ, 0x18, R5 ;  /* 0x00000018ff057819 */ /* 0x000fc80000011605 */
[----:B------:R-:W-:-:S07]  /*70a0*/  LOP3.LUT R0, R0, 0x80, R5, 0xf8, !PT ;  /* 0x0000008000007812 */ /* 0x000fce00078ef805 */
.L_x_14519:
[----:B------:R-:W-:Y:S05]  /*70b0*/  BSYNC.RECONVERGENT B0 ;  /* 0x0000000000007941 */ /* 0x000fea0003800200 */
.L_x_14518:
[----:B------:R-:W-:Y:S01]  /*70c0*/  STG.E.U8 desc[UR36][R2.64], R0 ;  /* 0x0000000002007986 */ /* 0x000fe2000c101124 */
[----:B------:R-:W-:Y:S05]  /*70d0*/  EXIT ;  /* 0x000000000000794d */ /* 0x000fea0003800000 */
.L_x_14512:
        /* <DEDUP_REMOVED lines=22> */
.L_x_14522:
[----:B------:R-:W-:Y:S01]  /*7240*/  STG.E.64 desc[UR36][R2.64], R22 ;  /* 0x0000001602007986 */ /* 0x000fe2000c101b24 */
[----:B------:R-:W-:Y:S05]  /*7250*/  EXIT ;  /* 0x000000000000794d */ /* 0x000fea0003800000 */
.L_x_14521:
[----:B------:R-:W-:Y:S01]  /*7260*/  STG.E desc[UR36][R2.64], R22 ;  /* 0x0000001602007986 */ /* 0x000fe2000c101924 */
[----:B------:R-:W-:Y:S05]  /*7270*/  EXIT ;  /* 0x000000000000794d */ /* 0x000fea0003800000 */
.L_x_14511:
        /* <DEDUP_REMOVED lines=11> */
.L_x_14524:
[----:B------:R-:W-:Y:S01]  /*7330*/  CS2R R6, SRZ ;  /* 0x0000000000067805 */ /* 0x000fe2000001ff00 */
[----:B------:R-:W0:Y:S04]  /*7340*/  I2F.F64.S64 R4, R22 ;  /* 0x0000001600047312 */ /* 0x000e280000301c00 */
[----:B0-----:R-:W-:Y:S01]  /*7350*/  STG.E.128 desc[UR36][R2.64], R4 ;  /* 0x0000000402007986 */ /* 0x001fe2000c101d24 */
[----:B------:R-:W-:Y:S05]  /*7360*/  EXIT ;  /* 0x000000000000794d */ /* 0x000fea0003800000 */
.L_x_14523:
[----:B------:R-:W-:-:S13]  /*7370*/  ISETP.NE.AND P0, PT, R0, 0xf, PT ;  /* 0x0000000f0000780c */ /* 0x000fda0003f05270 */
[----:B------:R-:W-:Y:S05]  /*7380*/  @!P0 BRA `(.L_x_14525) ;  /* 0x0000000000e88947 */ /* 0x000fea0003800000 */
[----:B------:R-:W-:-:S13]  /*7390*/  ISETP.NE.AND P0, PT, R0, 0x17, PT ;  /* 0x000000170000780c */ /* 0x000fda0003f05270 */
[----:B------:R-:W-:Y:S05]  /*73a0*/  @!P0 BRA `(.L_x_14526) ;  /* 0x0000000000908947 */ /* 0x000fea0003800000 */
[----:B------:R-:W-:-:S13]  /*73b0*/  ISETP.NE.AND P0, PT, R0, 0x18, PT ;  /* 0x000000180000780c */ /* 0x000fda0003f05270 */
[----:B------:R-:W-:Y:S05]  /*73c0*/  @!P0 BRA `(.L_x_14527) ;  /* 0x0000000000448947 */ /* 0x000fea0003800000 */
.L_x_14504:
        /* <DEDUP_REMOVED lines=16> */
.L_x_14528:
[----:B------:R-:W-:Y:S05]  /*74d0*/  EXIT ;  /* 0x000000000000794d */ /* 0x000fea0003800000 */
.L_x_14527:
        /* <DEDUP_REMOVED lines=13> */
.L_x_14530:
[----:B------:R-:W-:Y:S05]  /*75b0*/  BSYNC.RECONVERGENT B0 ;  /* 0x0000000000007941 */ /* 0x000fea0003800200 */
.L_x_14529:
[----:B------:R-:W-:-:S05]  /*75c0*/  LOP3.LUT R5, R0, 0x80, R5, 0xf8, !PT ;  /* 0x0000008000057812 */ /* 0x000fca00078ef805 */
[----:B------:R-:W-:Y:S01]  /*75d0*/  STG.E.U8 desc[UR36][R2.64], R5 ;  /* 0x0000000502007986 */ /* 0x000fe2000c101124 */
[----:B------:R-:W-:Y:S05]  /*75e0*/  EXIT ;  /* 0x000000000000794d */ /* 0x000fea0003800000 */
.L_x_14526:
        /* <DEDUP_REMOVED lines=12> */
.L_x_14532:
[----:B------:R-:W-:Y:S01]  /*76b0*/  IMAD.MOV.U32 R0, RZ, RZ, 0x7f ;  /* 0x0000007fff007424 */ /* 0x000fe200078e00ff */
[----:B------:R-:W-:-:S04]  /*76c0*/  ISETP.GT.U32.AND P0, PT, R4, 0x7f800000, PT ;  /* 0x7f8000000400780c */ /* 0x000fc80003f04070 */
[----:B------:R-:W-:-:S09]  /*76d0*/  SEL R0, R0, 0x7c, P0 ;  /* 0x0000007c00007807 */ /* 0x000fd20000000000 */
.L_x_14533:
[----:B------:R-:W-:Y:S05]  /*76e0*/  BSYNC.RECONVERGENT B0 ;  /* 0x0000000000007941 */ /* 0x000fea0003800200 */
.L_x_14531:
[----:B------:R-:W-:-:S04]  /*76f0*/  SHF.R.U32.HI R5, RZ, 0x18, R5 ;  /* 0x00000018ff057819 */ /* 0x000fc80000011605 */
[----:B------:R-:W-:-:S05]  /*7700*/  LOP3.LUT R5, R0, 0x80, R5, 0xf8, !PT ;  /* 0x0000008000057812 */ /* 0x000fca00078ef805 */
[----:B------:R-:W-:Y:S01]  /*7710*/  STG.E.U8 desc[UR36][R2.64], R5 ;  /* 0x0000000502007986 */ /* 0x000fe2000c101124 */
[----:B------:R-:W-:Y:S05]  /*7720*/  EXIT ;  /* 0x000000000000794d */ /* 0x000fea0003800000 */
.L_x_14525:
[----:B------:R-:W0:Y:S02]  /*7730*/  I2F.S64 R0, R22 ;  /* 0x0000001600007312 */ /* 0x000e240000301400 */
[----:B0-----:R-:W-:-:S05]  /*7740*/  F2FP.BF16.F32.PACK_AB R0, RZ, R0 ;  /* 0x00000000ff00723e */ /* 0x001fca00000010ff */
[----:B------:R-:W-:Y:S01]  /*7750*/  STG.E.U16 desc[UR36][R2.64], R0 ;  /* 0x0000000002007986 */ /* 0x000fe2000c101524 */
[----:B------:R-:W-:Y:S05]  /*7760*/  EXIT ;  /* 0x000000000000794d */ /* 0x000fea0003800000 */
.L_x_14534:
        /* <DEDUP_REMOVED lines=9> */
.L_x_20905:


//--------------------- .text._ZN2at6native18elementwise_kernelILi128ELi2EZNS0_22gpu_kernel_impl_nocastINS0_13AUnaryFunctorIlllZZZNS0_18lshift_kernel_cudaERNS_18TensorIteratorBaseEENKUlvE_clEvENKUlvE2_clEvEUlllE_EEEEvS5_RKT_EUliE_EEviT1_ --------------------------
	.section	.text._ZN2at6native18elementwise_kernelILi128ELi2EZNS0_22gpu_kernel_impl_nocastINS0_13AUnaryFunctorIlllZZZNS0_18lshift_kernel_cudaERNS_18TensorIteratorBaseEENKUlvE_clEvENKUlvE2_clEvEUlllE_EEEEvS5_RKT_EUliE_EEviT1_,"ax",@progbits
	.align	128
        .global         _ZN2at6native18elementwise_kernelILi128ELi2EZNS0_22gpu_kernel_impl_nocastINS0_13AUnaryFunctorIlllZZZNS0_18lshift_kernel_cudaERNS_18TensorIteratorBaseEENKUlvE_clEvENKUlvE2_clEvEUlllE_EEEEvS5_RKT_EUliE_EEviT1_
        .type           _ZN2at6native18elementwise_kernelILi128ELi2EZNS0_22gpu_kernel_impl_nocastINS0_13AUnaryFunctorIlllZZZNS0_18lshift_kernel_cudaERNS_18TensorIteratorBaseEENKUlvE_clEvENKUlvE2_clEvEUlllE_EEEEvS5_RKT_EUliE_EEviT1_,@function
        .size           _ZN2at6native18elementwise_kernelILi128ELi2EZNS0_22gpu_kernel_impl_nocastINS0_13AUnaryFunctorIlllZZZNS0_18lshift_kernel_cudaERNS_18TensorIteratorBaseEENKUlvE_clEvENKUlvE2_clEvEUlllE_EEEEvS5_RKT_EUliE_EEviT1_,(.L_x_20906 - _ZN2at6native18elementwise_kernelILi128ELi2EZNS0_22gpu_kernel_impl_nocastINS0_13AUnaryFunctorIlllZZZNS0_18lshift_kernel_cudaERNS_18TensorIteratorBaseEENKUlvE_clEvENKUlvE2_clEvEUlllE_EEEEvS5_RKT_EUliE_EEviT1_)
        .other          _ZN2at6native18elementwise_kernelILi128ELi2EZNS0_22gpu_kernel_impl_nocastINS0_13AUnaryFunctorIlllZZZNS0_18lshift_kernel_cudaERNS_18TensorIteratorBaseEENKUlvE_clEvENKUlvE2_clEvEUlllE_EEEEvS5_RKT_EUliE_EEviT1_,@"STO_CUDA_ENTRY STV_DEFAULT"
_ZN2at6native18elementwise_kernelILi128ELi2EZNS0_22gpu_kernel_impl_nocastINS0_13AUnaryFunctorIlllZZZNS0_18lshift_kernel_cudaERNS_18TensorIteratorBaseEENKUlvE_clEvENKUlvE2_clEvEUlllE_EEEEvS5_RKT_EUliE_EEviT1_:
.text._ZN2at6native18elementwise_kernelILi128ELi2EZNS0_22gpu_kernel_impl_nocastINS0_13AUnaryFunctorIlllZZZNS0_18lshift_kernel_cudaERNS_18TensorIteratorBaseEENKUlvE_clEvENKUlvE2_clEvEUlllE_EEEEvS5_RKT_EUliE_EEviT1_:
        /* <DEDUP_REMOVED lines=18> */
[----:B--2---:R-:W-:Y:S02]  /*0120*/  ISETP.GT.U32.AND P0, PT, R4, 0x3f, PT ;  /* 0x0000003f0400780c */ /* 0x004fe40003f04070 */
[CC--:B-1----:R-:W-:Y:S02]  /*0130*/  SHF.L.U32 R8, R10.reuse, R4.reuse, RZ ;  /* 0x000000040a087219 */ /* 0x0c2fe400000006ff */
[----:B------:R-:W-:Y:S02]  /*0140*/  ISETP.GT.U32.AND.EX P0, PT, R5, RZ, PT, P0 ;  /* 0x000000ff0500720c */ /* 0x000fe40003f04100 */
[----:B------:R-:W-:Y:S02]  /*0150*/  SHF.L.U64.HI R0, R10, R4, R11 ;  /* 0x000000040a007219 */ /* 0x000fe4000001020b */
[----:B------:R-:W-:Y:S02]  /*0160*/  SEL R8, R8, RZ, !P0 ;  /* 0x000000ff08087207 */ /* 0x000fe40004000000 */
[----:B------:R-:W-:-:S05]  /*0170*/  SEL R9, R0, RZ, !P0 ;  /* 0x000000ff00097207 */ /* 0x000fca0004000000 */
[----:B0-----:R0:W-:Y:S02]  /*0180*/  STG.E.64 desc[UR6][R6.64], R8 ;  /* 0x0000000806007986 */ /* 0x0011e4000c101b06 */
.L_x_14537:
[----:B------:R-:W-:Y:S05]  /*0190*/  BSYNC.RECONVERGENT B0 ;  /* 0x0000000000007941 */ /* 0x000fea0003800200 */
.L_x_14536:
[----:B------:R-:W-:-:S13]  /*01a0*/  ISETP.GE.AND P0, PT, R3, UR4, PT ;  /* 0x0000000403007c0c */ /* 0x000fda000bf06270 */
[----:B------:R-:W-:Y:S05]  /*01b0*/  @P0 EXIT ;  /* 0x000000000000094d */ /* 0x000fea0003800000 */
[----:B------:R-:W1:Y:S08]  /*01c0*/  LDC.64 R4, c[0x0][0x588] ;  /* 0x00016200ff047b82 */ /* 0x000e700000000a00 */
[----:B0-----:R-:W0:Y:S01]  /*01d0*/  LDC.64 R8, c[0x0][0x598] ;  /* 0x00016600ff087b82 */ /* 0x001e220000000a00 */
[----:B-1----:R-:W2:Y:S07]  /*01e0*/  LDG.E.64 R2, desc[UR6][R4.64] ;  /* 0x0000000604027981 */ /* 0x002eae000c1e1b00 */
[----:B------:R-:W1:Y:S01]  /*01f0*/  LDC.64 R6, c[0x0][0x580] ;  /* 0x00016000ff067b82 */ /* 0x000e620000000a00 */
[----:B--2---:R-:W-:-:S02]  /*0200*/  ISETP.GT.U32.AND P0, PT, R2, 0x3f, PT ;  /* 0x0000003f0200780c */ /* 0x004fc40003f04070 */
[CC--:B0-----:R-:W-:Y:S02]  /*0210*/  SHF.L.U32 R0, R8.reuse, R2.reuse, RZ ;  /* 0x0000000208007219 */ /* 0x0c1fe400000006ff */
[----:B------:R-:W-:Y:S02]  /*0220*/  ISETP.GT.U32.AND.EX P0, PT, R3, RZ, PT, P0 ;  /* 0x000000ff0300720c */ /* 0x000fe40003f04100 */
[----:B------:R-:W-:Y:S02]  /*0230*/  SHF.L.U64.HI R3, R8, R2, R9 ;  /* 0x0000000208037219 */ /* 0x000fe40000010209 */
[----:B------:R-:W-:Y:S02]  /*0240*/  SEL R2, R0, RZ, !P0 ;  /* 0x000000ff00027207 */ /* 0x000fe40004000000 */
[----:B------:R-:W-:-:S05]  /*0250*/  SEL R3, R3, RZ, !P0 ;  /* 0x000000ff03037207 */ /* 0x000fca0004000000 */
[----:B-1----:R-:W-:Y:S01]  /*0260*/  STG.E.64 desc[UR6][R6.64], R2 ;  /* 0x0000000206007986 */ /* 0x002fe2000c101b06 */
[----:B------:R-:W-:Y:S05]  /*0270*/  EXIT ;  /* 0x000000000000794d */ /* 0x000fea0003800000 */
.L_x_14535:
        /* <DEDUP_REMOVED lines=305> */
.L_x_14540:
[----:B------:R-:W0:Y:S01]  /*1590*/  LDCU.128 UR8, c[0x0][0x580] ;  /* 0x0000b000ff0877ac */ /* 0x000e220008000c00 */
[----:B------:R-:W1:Y:S01]  /*15a0*/  LDC.64 R10, c[0x0][0x598] ;  /* 0x00016600ff0a7b82 */ /* 0x000e620000000a00 */
[----:B0-----:R-:W-:-:S05]  /*15b0*/  IADD3 R6, P0, PT, R4, UR10, RZ ;  /* 0x0000000a04067c10 */ /* 0x001fca000ff1e0ff */
[----:B------:R-:W-:-:S06]  /*15c0*/  IMAD.X R7, RZ, RZ, UR11, P0 ;  /* 0x0000000bff077e24 */ /* 0x000fcc00080e06ff */
[----:B------:R-:W2:Y:S01]  /*15d0*/  LDG.E.64 R6, desc[UR6][R6.64] ;  /* 0x0000000606067981 */ /* 0x000ea2000c1e1b00 */
[----:B------:R-:W-:Y:S02]  /*15e0*/  IADD3 R8, P1, PT, R5, UR8, RZ ;  /* 0x0000000805087c10 */ /* 0x000fe4000ff3e0ff */
[----:B------:R-:W-:Y:S02]  /*15f0*/  IADD3 R3, PT, PT, R3, 0x80, RZ ;  /* 0x0000008003037810 */ /* 0x000fe40007ffe0ff */
[----:B------:R-:W-:Y:S02]  /*1600*/  IADD3.X R9, PT, PT, RZ, UR9, RZ, P1, !PT ;  /* 0x00000009ff097c10 */ /* 0x000fe40008ffe4ff */
[----:B--2---:R-:W-:Y:S02]  /*1610*/  ISETP.GT.U32.AND P0, PT, R6, 0x3f, PT ;  /* 0x0000003f0600780c */ /* 0x004fe40003f04070 */
[----:B-1----:R-:W-:Y:S02]  /*1620*/  SHF.L.U32 R4, R10, R6, RZ ;  /* 0x000000060a047219 */ /* 0x002fe400000006ff */
[----:B------:R-:W-:-:S02]  /*1630*/  ISETP.GT.U32.AND.EX P0, PT, R7, RZ, PT, P0 ;  /* 0x000000ff0700720c */ /* 0x000fc40003f04100 */
[----:B------:R-:W-:Y:S02]  /*1640*/  SHF.L.U64.HI R5, R10, R6, R11 ;  /* 0x000000060a057219 */ /* 0x000fe4000001020b */
[----:B------:R-:W-:Y:S02]  /*1650*/  SEL R4, R4, RZ, !P0 ;  /* 0x000000ff04047207 */ /* 0x000fe40004000000 */
[----:B------:R-:W-:-:S05]  /*1660*/  SEL R5, R5, RZ, !P0 ;  /* 0x000000ff05057207 */ /* 0x000fca0004000000 */
[----:B------:R0:W-:Y:S02]  /*1670*/  STG.E.64 desc[UR6][R8.64], R4 ;  /* 0x0000000408007986 */ /* 0x0001e4000c101b06 */
.L_x_14539:
[----:B------:R-:W-:Y:S05]  /*1680*/  BSYNC.RECONVERGENT B0 ;  /* 0x0000000000007941 */ /* 0x000fea0003800200 */
.L_x_14538:
        /* <DEDUP_REMOVED lines=300> */
.L_x_14541:
[----:B------:R-:W0:Y:S01]  /*2950*/  LDCU.128 UR8, c[0x0][0x580] ;  /* 0x0000b000ff0877ac */ /* 0x000e220008000c00 */
[----:B------:R-:W1:Y:S01]  /*2960*/  LDC.64 R8, c[0x0][0x598] ;  /* 0x00016600ff087b82 */ /* 0x000e620000000a00 */
[----:B0-----:R-:W-:-:S04]  /*2970*/  IADD3 R4, P0, PT, R2, UR10, RZ ;  /* 0x0000000a02047c10 */ /* 0x001fc8000ff1e0ff */
[----:B------:R-:W-:-:S06]  /*2980*/  IADD3.X R5, PT, PT, RZ, UR11, RZ, P0, !PT ;  /* 0x0000000bff057c10 */ /* 0x000fcc00087fe4ff */
[----:B------:R-:W2:Y:S01]  /*2990*/  LDG.E.64 R4, desc[UR6][R4.64] ;  /* 0x0000000604047981 */ /* 0x000ea2000c1e1b00 */
[----:B------:R-:W-:-:S04]  /*29a0*/  IADD3 R6, P1, PT, R3, UR8, RZ ;  /* 0x0000000803067c10 */ /* 0x000fc8000ff3e0ff */
[----:B------:R-:W-:Y:S02]  /*29b0*/  IADD3.X R7, PT, PT, RZ, UR9, RZ, P1, !PT ;  /* 0x00000009ff077c10 */ /* 0x000fe40008ffe4ff */
[----:B--2---:R-:W-:Y:S02]  /*29c0*/  ISETP.GT.U32.AND P0, PT, R4, 0x3f, PT ;  /* 0x0000003f0400780c */ /* 0x004fe40003f04070 */
[CC--:B-1----:R-:W-:Y:S02]  /*29d0*/  SHF.L.U32 R2, R8.reuse, R4.reuse, RZ ;  /* 0x0000000408027219 */ /* 0x0c2fe400000006ff */
[----:B------:R-:W-:Y:S02]  /*29e0*/  ISETP.GT.U32.AND.EX P0, PT, R5, RZ, PT, P0 ;  /* 0x000000ff0500720c */ /* 0x000fe40003f04100 */
[----:B------:R-:W-:Y:S02]  /*29f0*/  SHF.L.U64.HI R0, R8, R4, R9 ;  /* 0x0000000408007219 */ /* 0x000fe40000010209 */
[----:B------:R-:W-:-:S02]  /*2a00*/  SEL R2, R2, RZ, !P0 ;  /* 0x000000ff02027207 */ /* 0x000fc40004000000 */
[----:B------:R-:W-:-:S05]  /*2a10*/  SEL R3, R0, RZ, !P0 ;  /* 0x000000ff00037207 */ /* 0x000fca0004000000 */
[----:B------:R-:W-:Y:S01]  /*2a20*/  STG.E.64 desc[UR6][R6.64], R2 ;  /* 0x0000000206007986 */ /* 0x000fe2000c101b06 */
[----:B------:R-:W-:Y:S05]  /*2a30*/  EXIT ;  /* 0x000000000000794d */ /* 0x000fea0003800000 */
.L_x_14542:
        /* <DEDUP_REMOVED lines=12> */
.L_x_20906:


//--------------------- .text._ZN2at6native27unrolled_elementwise_kernelINS0_13AUnaryFunctorIlllZZZNS0_18lshift_kernel_cudaERNS_18TensorIteratorBaseEENKUlvE_clEvENKUlvE2_clEvEUlllE_EESt5arrayIPcLm2EELi4E23TrivialOffsetCalculatorILi1EjESD_NS0_6memory15LoadWithoutCastENSE_16StoreWithoutCastEEEviT_T0_T2_T3_T4_T5_ --------------------------
	.section	.text._ZN2at6native27unrolled_elementwise_kernelINS0_13AUnaryFunctorIlllZZZNS0_18lshift_kernel_cudaERNS_18TensorIteratorBaseEENKUlvE_clEvENKUlvE2_clEvEUlllE_EESt5arrayIPcLm2EELi4E23TrivialOffsetCalculatorILi1EjESD_NS0_6memory15LoadWithoutCastENSE_16StoreWithoutCastEEEviT_T0_T2_T3_T4_T5_,"ax",@progbits
	.align	128
        .global         _ZN2at6native27unrolled_elementwise_kernelINS0_13AUnaryFunctorIlllZZZNS0_18lshift_kernel_cudaERNS_18TensorIteratorBaseEENKUlvE_clEvENKUlvE2_clEvEUlllE_EESt5arrayIPcLm2EELi4E23TrivialOffsetCalculatorILi1EjESD_NS0_6memory15LoadWithoutCastENSE_16StoreWithoutCastEEEviT_T0_T2_T3_T4_T5_
        .type           _ZN2at6native27unrolled_elementwise_kernelINS0_13AUnaryFunctorIlllZZZNS0_18lshift_kernel_cudaERNS_18TensorIteratorBaseEENKUlvE_clEvENKUlvE2_clEvEUlllE_EESt5arrayIPcLm2EELi4E23TrivialOffsetCalculatorILi1EjESD_NS0_6memory15LoadWithoutCastENSE_16StoreWithoutCastEEEviT_T0_T2_T3_T4_T5_,@function
        .size           _ZN2at6native27unrolled_elementwise_kernelINS0_13AUnaryFunctorIlllZZZNS0_18lshift_kernel_cudaERNS_18TensorIteratorBaseEENKUlvE_clEvENKUlvE2_clEvEUlllE_EESt5arrayIPcLm2EELi4E23TrivialOffsetCalculatorILi1EjESD_NS0_6memory15LoadWithoutCastENSE_16StoreWithoutCastEEEviT_T0_T2_T3_T4_T5_,(.L_x_20907 - _ZN2at6native27unrolled_elementwise_kernelINS0_13AUnaryFunctorIlllZZZNS0_18lshift_kernel_cudaERNS_18TensorIteratorBaseEENKUlvE_clEvENKUlvE2_clEvEUlllE_EESt5arrayIPcLm2EELi4E23TrivialOffsetCalculatorILi1EjESD_NS0_6memory15LoadWithoutCastENSE_16StoreWithoutCastEEEviT_T0_T2_T3_T4_T5_)
        .other          _ZN2at6native27unrolled_elementwise_kernelINS0_13AUnaryFunctorIlllZZZNS0_18lshift_kernel_cudaERNS_18TensorIteratorBaseEENKUlvE_clEvENKUlvE2_clEvEUlllE_EESt5arrayIPcLm2EELi4E23TrivialOffsetCalculatorILi1EjESD_NS0_6memory15LoadWithoutCastENSE_16StoreWithoutCastEEEviT_T0_T2_T3_T4_T5_,@"STO_CUDA_ENTRY STV_DEFAULT"
_ZN2at6native27unrolled_elementwise_kernelINS0_13AUnaryFunctorIlllZZZNS0_18lshift_kernel_cudaERNS_18TensorIteratorBaseEENKUlvE_clEvENKUlvE2_clEvEUlllE_EESt5arrayIPcLm2EELi4E23TrivialOffsetCalculatorILi1EjESD_NS0_6memory15LoadWithoutCastENSE_16StoreWithoutCastEEEviT_T0_T2_T3_T4_T5_:
.text._ZN2at6native27unrolled_elementwise_kernelINS0_13AUnaryFunctorIlllZZZNS0_18lshift_kernel_cudaERNS_18TensorIteratorBaseEENKUlvE_clEvENKUlvE2_clEvEUlllE_EESt5arrayIPcLm2EELi4E23TrivialOffsetCalculatorILi1EjESD_NS0_6memory15LoadWithoutCastENSE_16StoreWithoutCastEEEviT_T0_T2_T3_T4_T5_:
        /* <DEDUP_REMOVED lines=18> */
[----:B-1----:R-:W3:Y:S05]  /*0120*/  @!P0 LDG.E.64 R4, desc[UR4][R14.64] ;  /* 0x000000040e048981 */ /* 0x002eea000c1e1b00 */
[----:B------:R-:W-:Y:S01]  /*0130*/  @!P3 IMAD R21, R0, 0x200, R13 ;  /* 0x000002000015b824 */ /* 0x000fe200078e020d */
[----:B------:R-:W0:Y:S01]  /*0140*/  @!P3 LDC.64 R10, c[0x0][0x3a0] ;  /* 0x0000e800ff0abb82 */ /* 0x000e220000000a00 */
[----:B------:R-:W-:Y:S02]  /*0150*/  @!P3 VIADD R13, R13, 0x80 ;  /* 0x000000800d0db836 */ /* 0x000fe40000000000 */
[----:B--2---:R-:W-:Y:S01]  /*0160*/  @!P1 IMAD.WIDE.U32 R16, R7, 0x8, R16 ;  /* 0x0000000807109825 */ /* 0x004fe200078e0010 */
[----:B------:R-:W-:-:S02]  /*0170*/  CS2R R6, SRZ ;  /* 0x0000000000067805 */ /* 0x000fc4000001ff00 */
[----:B------:R-:W-:-:S04]  /*0180*/  ISETP.GE.AND P2, PT, R13, R2, PT ;  /* 0x000000020d00720c */ /* 0x000fc80003f46270 */
[----:B------:R-:W2:Y:S09]  /*0190*/  @!P1 LDG.E.64 R6, desc[UR4][R16.64] ;  /* 0x0000000410069981 */ /* 0x000eb2000c1e1b00 */
[----:B------:R-:W1:Y:S01]  /*01a0*/  @!P2 LDC.64 R8, c[0x0][0x3a0] ;  /* 0x0000e800ff08ab82 */ /* 0x000e620000000a00 */
[----:B------:R-:W-:-:S02]  /*01b0*/  @!P2 IMAD R19, R0, 0x200, R13 ;  /* 0x000002000013a824 */ /* 0x000fc400078e020d */
[----:B0-----:R-:W-:Y:S01]  /*01c0*/  @!P3 IMAD.WIDE.U32 R20, R21, 0x8, R10 ;  /* 0x000000081514b825 */ /* 0x001fe200078e000a */
[----:B------:R-:W-:-:S04]  /*01d0*/  CS2R R10, SRZ ;  /* 0x00000000000a7805 */ /* 0x000fc8000001ff00 */
[----:B------:R-:W0:Y:S02]  /*01e0*/  LDC.64 R12, c[0x0][0x390] ;  /* 0x0000e400ff0c7b82 */ /* 0x000e240000000a00 */
[----:B------:R-:W4:Y:S01]  /*01f0*/  @!P3 LDG.E.64 R10, desc[UR4][R20.64] ;  /* 0x00000004140ab981 */ /* 0x000f22000c1e1b00 */
[----:B-1----:R-:W-:Y:S01]  /*0200*/  @!P2 IMAD.WIDE.U32 R18, R19, 0x8, R8 ;  /* 0x000000081312a825 */ /* 0x002fe200078e0008 */
[----:B------:R-:W-:-:S06]  /*0210*/  CS2R R8, SRZ ;  /* 0x0000000000087805 */ /* 0x000fcc000001ff00 */
[----:B------:R-:W5:Y:S01]  /*0220*/  @!P2 LDG.E.64 R8, desc[UR4][R18.64] ;  /* 0x000000041208a981 */ /* 0x000f62000c1e1b00 */
[----:B------:R-:W-:Y:S01]  /*0230*/  ISETP.GE.AND P4, PT, R3, R2, PT ;  /* 0x000000020300720c */ /* 0x000fe20003f86270 */
[----:B------:R-:W-:Y:S04]  /*0240*/  BSSY.RECONVERGENT B0, `(.L_x_14543) ;  /* 0x000002f000007945 */ /* 0x000fe80003800200 */
[----:B------:R-:W-:Y:S01]  /*0250*/  BSSY.RELIABLE B1, `(.L_x_14544) ;  /* 0x0000027000017945 */ /* 0x000fe20003800100 */
[----:B---3--:R-:W-:Y:S02]  /*0260*/  ISETP.GT.U32.AND P0, PT, R4, 0x3f, PT ;  /* 0x0000003f0400780c */ /* 0x008fe40003f04070 */
[----:B0-----:R-:W-:Y:S02]  /*0270*/  SHF.L.U64.HI R15, R12, R4, R13 ;  /* 0x000000040c0f7219 */ /* 0x001fe4000001020d */
[----:B------:R-:W-:-:S02]  /*0280*/  ISETP.GT.U32.AND.EX P0, PT, R5, RZ, PT, P0 ;  /* 0x000000ff0500720c */ /* 0x000fc40003f04100 */
[----:B------:R-:W-:Y:S02]  /*0290*/  SHF.L.U32 R14, R12, R4, RZ ;  /* 0x000000040c0e7219 */ /* 0x000fe400000006ff */
[----:B--2---:R-:W-:Y:S02]  /*02a0*/  ISETP.GT.U32.AND P1, PT, R6, 0x3f, PT ;  /* 0x0000003f0600780c */ /* 0x004fe40003f24070 */
[CC--:B------:R-:W-:Y:S02]  /*02b0*/  SHF.L.U64.HI R5, R12.reuse, R6.reuse, R13 ;  /* 0x000000060c057219 */ /* 0x0c0fe4000001020d */
[----:B------:R-:W-:Y:S02]  /*02c0*/  ISETP.GT.U32.AND.EX P1, PT, R7, RZ, PT, P1 ;  /* 0x000000ff0700720c */ /* 0x000fe40003f24110 */
[----:B------:R-:W-:Y:S02]  /*02d0*/  SHF.L.U32 R7, R12, R6, RZ ;  /* 0x000000060c077219 */ /* 0x000fe400000006ff */
[----:B----4-:R-:W-:-:S02]  /*02e0*/  ISETP.GT.U32.AND P2, PT, R10, 0x3f, PT ;  /* 0x0000003f0a00780c */ /* 0x010fc40003f44070 */
[CC--:B------:R-:W-:Y:S02]  /*02f0*/  SHF.L.U64.HI R16, R12.reuse, R10.reuse, R13 ;  /* 0x0000000a0c107219 */ /* 0x0c0fe4000001020d */
[----:B------:R-:W-:Y:S02]  /*0300*/  ISETP.GT.U32.AND.EX P2, PT, R11, RZ, PT, P2 ;  /* 0x000000ff0b00720c */ /* 0x000fe40003f44120 */
[----:B------:R-:W-:Y:S02]  /*0310*/  SHF.L.U32 R6, R12, R10, RZ ;  /* 0x0000000a0c067219 */ /* 0x000fe400000006ff */
[----:B------:R-:W-:Y:S02]  /*0320*/  SEL R10, R14, RZ, !P0 ;  /* 0x000000ff0e0a7207 */ /* 0x000fe40004000000 */
[----:B------:R-:W-:Y:S02]  /*0330*/  SEL R11, R15, RZ, !P0 ;  /* 0x000000ff0f0b7207 */ /* 0x000fe40004000000 */
[----:B-----5:R-:W-:-:S02]  /*0340*/  ISETP.GT.U32.AND P3, PT, R8, 0x3f, PT ;  /* 0x0000003f0800780c */ /* 0x020fc40003f64070 */
[CC--:B------:R-:W-:Y:S02]  /*0350*/  SHF.L.U64.HI R13, R12.reuse, R8.reuse, R13 ;  /* 0x000000080c0d7219 */ /* 0x0c0fe4000001020d */
[----:B------:R-:W-:Y:S02]  /*0360*/  ISETP.GT.U32.AND.EX P3, PT, R9, RZ, PT, P3 ;  /* 0x000000ff0900720c */ /* 0x000fe40003f64130 */
[----:B------:R-:W-:Y:S02]  /*0370*/  SHF.L.U32 R4, R12, R8, RZ ;  /* 0x000000080c047219 */ /* 0x000fe400000006ff */
        /* <DEDUP_REMOVED lines=20> */
.L_x_14545:
[----:B------:R-:W-:Y:S05]  /*04c0*/  BSYNC.RELIABLE B1 ;  /* 0x0000000000017941 */ /* 0x000fea0003800100 */
.L_x_14544:
[----:B------:R-:W-:-:S13]  /*04d0*/  ISETP.GE.AND P0, PT, R3, R2, PT ;  /* 0x000000020300720c */ /* 0x000fda0003f06270 */
[----:B0-----:R-:W0:Y:S01]  /*04e0*/  @!P0 LDC.64 R8, c[0x0][0x398] ;  /* 0x0000e600ff088b82 */ /* 0x001e220000000a00 */
[----:B------:R-:W-:Y:S02]  /*04f0*/  @!P0 IMAD R11, R0, 0x200, R3 ;  /* 0x00000200000b8824 */ /* 0x000fe400078e0203 */
[----:B------:R-:W-:Y:S02]  /*0500*/  @!P0 VIADD R3, R3, 0x80 ;  /* 0x0000008003038836 */ /* 0x000fe40000000000 */
[----:B0-----:R-:W-:-:S05]  /*0510*/  @!P0 IMAD.WIDE.U32 R8, R11, 0x8, R8 ;  /* 0x000000080b088825 */ /* 0x001fca00078e0008 */
[----:B------:R1:W-:Y:S02]  /*0520*/  @!P0 STG.E.64 desc[UR4][R8.64], R6 ;  /* 0x0000000608008986 */ /* 0x0003e4000c101b04 */
.L_x_14546:
[----:B------:R-:W-:Y:S05]  /*0530*/  BSYNC.RECONVERGENT B0 ;  /* 0x0000000000007941 */ /* 0x000fea0003800200 */
.L_x_14543:
        /* <DEDUP_REMOVED lines=8> */
.L_x_14547:
        /* <DEDUP_REMOVED lines=12> */
.L_x_20907:


//--------------------- .text._ZN2at6native29vectorized_elementwise_kernelILi2ENS0_13AUnaryFunctorIlllZZZNS0_18lshift_kernel_cudaERNS_18TensorIteratorBaseEENKUlvE_clEvENKUlvE2_clEvEUlllE_EESt5arrayIPcLm2EEEEviT0_T1_ --------------------------
	.section	.text._ZN2at6native29vectorized_elementwise_kernelILi2ENS0_13AUnaryFunctorIlllZZZNS0_18lshift_kernel_cudaERNS_18TensorIteratorBaseEENKUlvE_clEvENKUlvE2_clEvEUlllE_EESt5arrayIPcLm2EEEEviT0_T1_,"ax",@progbits
	.align	128
        .global         _ZN2at6native29vectorized_elementwise_kernelILi2ENS0_13AUnaryFunctorIlllZZZNS0_18lshift_kernel_cudaERNS_18TensorIteratorBaseEENKUlvE_clEvENKUlvE2_clEvEUlllE_EESt5arrayIPcLm2EEEEviT0_T1_
        .type           _ZN2at6native29vectorized_elementwise_kernelILi2ENS0_13AUnaryFunctorIlllZZZNS0_18lshift_kernel_cudaERNS_18TensorIteratorBaseEENKUlvE_clEvENKUlvE2_clEvEUlllE_EESt5arrayIPcLm2EEEEviT0_T1_,@function
        .size           _ZN2at6native29vectorized_elementwise_kernelILi2ENS0_13AUnaryFunctorIlllZZZNS0_18lshift_kernel_cudaERNS_18TensorIteratorBaseEENKUlvE_clEvENKUlvE2_clEvEUlllE_EESt5arrayIPcLm2EEEEviT0_T1_,(.L_x_20908 - _ZN2at6native29vectorized_elementwise_kernelILi2ENS0_13AUnaryFunctorIlllZZZNS0_18lshift_kernel_cudaERNS_18TensorIteratorBaseEENKUlvE_clEvENKUlvE2_clEvEUlllE_EESt5arrayIPcLm2EEEEviT0_T1_)
        .other          _ZN2at6native29vectorized_elementwise_kernelILi2ENS0_13AUnaryFunctorIlllZZZNS0_18lshift_kernel_cudaERNS_18TensorIteratorBaseEENKUlvE_clEvENKUlvE2_clEvEUlllE_EESt5arrayIPcLm2EEEEviT0_T1_,@"STO_CUDA_ENTRY STV_DEFAULT"
_ZN2at6native29vectorized_elementwise_kernelILi2ENS0_13AUnaryFunctorIlllZZZNS0_18lshift_kernel_cudaERNS_18TensorIteratorBaseEENKUlvE_clEvENKUlvE2_clEvEUlllE_EESt5arrayIPcLm2EEEEviT0_T1_:
.text._ZN2at6native29vectorized_elementwise_kernelILi2ENS0_13AUnaryFunctorIlllZZZNS0_18lshift_kernel_cudaERNS_18TensorIteratorBaseEENKUlvE_clEvENKUlvE2_clEvEUlllE_EESt5arrayIPcLm2EEEEviT0_T1_:
        /* <DEDUP_REMOVED lines=20> */
[----:B------:R-:W-:Y:S02]  /*0140*/  CS2R R6, SRZ ;  /* 0x0000000000067805 */ /* 0x000fe4000001ff00 */
[----:B------:R-:W-:-:S04]  /*0150*/  CS2R R12, SRZ ;  /* 0x00000000000c7805 */ /* 0x000fc8000001ff00 */
[----:B------:R-:W2:Y:S05]  /*0160*/  @!P6 LDG.E.64 R6, desc[UR4][R18.64] ;  /* 0x000000041206e981 */ /* 0x000eaa000c1e1b00 */
        /* <DEDUP_REMOVED lines=12> */
[----:B------:R-:W-:Y:S02]  /*0230*/  @!P1 IMAD.IADD R4, R0, 0x1, R5 ;  /* 0x0000000100049824 */ /* 0x000fe400078e0205 */
[----:B------:R-:W-:-:S05]  /*0240*/  @!P1 VIADD R5, R5, 0x80 ;  /* 0x0000008005059836 */ /* 0x000fca0000000000 */
[----:B------:R-:W-:Y:S01]  /*0250*/  ISETP.GE.U32.AND P0, PT, R5, R2, PT ;  /* 0x000000020500720c */ /* 0x000fe20003f06070 */
[----:B-1----:R-:W-:Y:S02]  /*0260*/  @!P5 IMAD.WIDE.U32 R16, R11, 0x8, R16 ;  /* 0x000000080b10d825 */ /* 0x002fe400078e0010 */
[----:B------:R-:W1:Y:S03]  /*0270*/  @!P1 LDC.64 R10, c[0x0][0x3a0] ;  /* 0x0000e800ff0a9b82 */ /* 0x000e660000000a00 */
[----:B------:R5:W2:Y:S07]  /*0280*/  @!P5 LDG.E.64 R12, desc[UR4][R16.64] ;  /* 0x00000004100cd981 */ /* 0x000aae000c1e1b00 */
[----:B------:R-:W-:-:S02]  /*0290*/  @!P0 IMAD.IADD R25, R0, 0x1, R5 ;  /* 0x0000000100198824 */ /* 0x000fc400078e0205 */
[----:B------:R-:W-:Y:S01]  /*02a0*/  @!P0 VIADD R5, R5, 0x80 ;  /* 0x0000008005058836 */ /* 0x000fe20000000000 */
[----:B-----5:R-:W5:Y:S04]  /*02b0*/  @!P0 LDC.64 R16, c[0x0][0x3a0] ;  /* 0x0000e800ff108b82 */ /* 0x020f680000000a00 */
[----:B------:R-:W-:Y:S01]  /*02c0*/  ISETP.GE.U32.AND P6, PT, R5, R2, PT ;  /* 0x000000020500720c */ /* 0x000fe20003fc6070 */
[----:B0-----:R-:W-:Y:S01]  /*02d0*/  @!P4 IMAD.WIDE.U32 R26, R15, 0x8, R26 ;  /* 0x000000080f1ac825 */ /* 0x001fe200078e001a */
[----:B------:R-:W-:-:S03]  /*02e0*/  CS2R R14, SRZ ;  /* 0x00000000000e7805 */ /* 0x000fc6000001ff00 */
[----:B----4-:R-:W-:-:S08]  /*02f0*/  @!P2 IMAD.WIDE.U32 R8, R29, 0x8, R8 ;  /* 0x000000081d08a825 */ /* 0x010fd000078e0008 */
[----:B------:R-:W0:Y:S01]  /*0300*/  @!P6 LDC.64 R18, c[0x0][0x3a0] ;  /* 0x0000e800ff12eb82 */ /* 0x000e220000000a00 */
[----:B------:R-:W-:Y:S01]  /*0310*/  CS2R R28, SRZ ;  /* 0x00000000001c7805 */ /* 0x000fe2000001ff00 */
[----:B------:R4:W2:Y:S01]  /*0320*/  @!P4 LDG.E.64 R14, desc[UR4][R26.64] ;  /* 0x000000041a0ec981 */ /* 0x0008a2000c1e1b00 */
[----:B-1----:R-:W-:-:S04]  /*0330*/  @!P1 IMAD.WIDE.U32 R10, R4, 0x8, R10 ;  /* 0x00000008040a9825 */ /* 0x002fc800078e000a */
[----:B------:R1:W2:Y:S01]  /*0340*/  @!P2 LDG.E.64 R28, desc[UR4][R8.64] ;  /* 0x00000004081ca981 */ /* 0x0002a2000c1e1b00 */
[----:B----4-:R-:W-:Y:S01]  /*0350*/  CS2R R26, SRZ ;  /* 0x00000000001a7805 */ /* 0x010fe2000001ff00 */
[----:B---3--:R-:W-:Y:S01]  /*0360*/  @!P3 IMAD.WIDE.U32 R20, R23, 0x8, R20 ;  /* 0x000000081714b825 */ /* 0x008fe200078e0014 */
[----:B------:R-:W-:-:S03]  /*0370*/  CS2R R22, SRZ ;  /* 0x0000000000167805 */ /* 0x000fc6000001ff00 */
[----:B-1----:R-:W-:Y:S01]  /*0380*/  @!P6 IMAD.IADD R9, R0, 0x1, R5 ;  /* 0x000000010009e824 */ /* 0x002fe200078e0205 */
[----:B------:R-:W-:Y:S01]  /*0390*/  CS2R R4, SRZ ;  /* 0x0000000000047805 */ /* 0x000fe2000001ff00 */
[----:B-----5:R-:W-:Y:S01]  /*03a0*/  @!P0 IMAD.WIDE.U32 R24, R25, 0x8, R16 ;  /* 0x0000000819188825 */ /* 0x020fe200078e0010 */
[----:B------:R0:W3:Y:S01]  /*03b0*/  @!P1 LDG.E.64 R26, desc[UR4][R10.64] ;  /* 0x000000040a1a9981 */ /* 0x0000e2000c1e1b00 */
[----:B------:R-:W-:-:S03]  /*03c0*/  CS2R R16, SRZ ;  /* 0x0000000000107805 */ /* 0x000fc6000001ff00 */
[----:B------:R-:W4:Y:S04]  /*03d0*/  @!P0 LDG.E.64 R4, desc[UR4][R24.64] ;  /* 0x0000000418048981 */ /* 0x000f28000c1e1b00 */
[----:B------:R-:W5:Y:S01]  /*03e0*/  @!P3 LDG.E.64 R22, desc[UR4][R20.64] ;  /* 0x000000041416b981 */ /* 0x000f62000c1e1b00 */
[----:B0-----:R-:W-:Y:S02]  /*03f0*/  @!P6 IMAD.WIDE.U32 R10, R9, 0x8, R18 ;  /* 0x00000008090ae825 */ /* 0x001fe400078e0012 */
[----:B------:R-:W0:Y:S03]  /*0400*/  LDC.64 R18, c[0x0][0x390] ;  /* 0x0000e400ff127b82 */ /* 0x000e260000000a00 */
[----:B------:R1:W5:Y:S01]  /*0410*/  @!P6 LDG.E.64 R16, desc[UR4][R10.64] ;  /* 0x000000040a10e981 */ /* 0x000362000c1e1b00 */
[----:B------:R-:W-:Y:S04]  /*0420*/  BSSY.RECONVERGENT B0, `(.L_x_14549) ;  /* 0x0000064000007945 */ /* 0x000fe80003800200 */
[----:B------:R-:W-:Y:S01]  /*0430*/  BSSY.RELIABLE B1, `(.L_x_14550) ;  /* 0x000005c000017945 */ /* 0x000fe20003800100 */
[----:B--2---:R-:W-:-:S02]  /*0440*/  ISETP.GT.U32.AND P5, PT, R6, 0x3f, PT ;  /* 0x0000003f0600780c */ /* 0x004fc40003fa4070 */
[CC--:B0-----:R-:W-:Y:S02]  /*0450*/  SHF.L.U64.HI R8, R18.reuse, R6.reuse, R19 ;  /* 0x0000000612087219 */ /* 0x0c1fe40000010213 */
[----:B------:R-:W-:Y:S02]  /*0460*/  ISETP.GT.U32.AND.EX P5, PT, R7, RZ, PT, P5 ;  /* 0x000000ff0700720c */ /* 0x000fe40003fa4150 */
[----:B------:R-:W-:Y:S02]  /*0470*/  SHF.L.U32 R7, R18, R6, RZ ;  /* 0x0000000612077219 */ /* 0x000fe400000006ff */
[----:B-1----:R-:W-:Y:S02]  /*0480*/  SEL R11, R8, RZ, !P5 ;  /* 0x000000ff080b7207 */ /* 0x002fe40006800000 */
[----:B------:R-:W-:Y:S02]  /*0490*/  SEL R10, R7, RZ, !P5 ;  /* 0x000000ff070a7207 */ /* 0x000fe40006800000 */
[----:B------:R-:W-:-:S02]  /*04a0*/  ISETP.GT.U32.AND P1, PT, R12, 0x3f, PT ;  /* 0x0000003f0c00780c */ /* 0x000fc40003f24070 */
[CC--:B------:R-:W-:Y:S02]  /*04b0*/  SHF.L.U64.HI R6, R18.reuse, R12.reuse, R19 ;  /* 0x0000000c12067219 */ /* 0x0c0fe40000010213 */
[----:B------:R-:W-:Y:S02]  /*04c0*/  ISETP.GT.U32.AND.EX P1, PT, R13, RZ, PT, P1 ;  /* 0x000000ff0d00720c */ /* 0x000fe40003f24110 */
[----:B------:R-:W-:Y:S02]  /*04d0*/  SHF.L.U32 R12, R18, R12, RZ ;  /* 0x0000000c120c7219 */ /* 0x000fe400000006ff */
[----:B------:R-:W-:Y:S02]  /*04e0*/  SEL R13, R6, RZ, !P1 ;  /* 0x000000ff060d7207 */ /* 0x000fe40004800000 */
[----:B------:R-:W-:Y:S02]  /*04f0*/  SEL R12, R12, RZ, !P1 ;  /* 0x000000ff0c0c7207 */ /* 0x000fe40004800000 */
[----:B------:R-:W-:-:S02]  /*0500*/  ISETP.GE.U32.AND P1, PT, R3, R2, PT ;  /* 0x000000020300720c */ /* 0x000fc40003f26070 */
[----:B------:R-:W-:Y:S02]  /*0510*/  ISETP.GT.U32.AND P0, PT, R14, 0x3f, PT ;  /* 0x0000003f0e00780c */ /* 0x000fe40003f04070 */
[--C-:B------:R-:W-:Y:S02]  /*0520*/  SHF.L.U64.HI R9, R18, R14, R19.reuse ;  /* 0x0000000e12097219 */ /* 0x100fe40000010213 */
[----:B------:R-:W-:Y:S02]  /*0530*/  ISETP.GT.U32.AND.EX P0, PT, R15, RZ, PT, P0 ;  /* 0x000000ff0f00720c */ /* 0x000fe40003f04100 */
[----:B------:R-:W-:Y:S02]  /*0540*/  ISETP.GT.U32.AND P3, PT, R28, 0x3f, PT ;  /* 0x0000003f1c00780c */ /* 0x000fe40003f64070 */
[C---:B------:R-:W-:Y:S02]  /*0550*/  SHF.L.U64.HI R20, R18.reuse, R28, R19 ;  /* 0x0000001c12147219 */ /* 0x040fe40000010213 */
[----:B------:R-:W-:-:S02]  /*0560*/  SHF.L.U32 R14, R18, R14, RZ ;  /* 0x0000000e120e7219 */ /* 0x000fc400000006ff */
[----:B------:R-:W-:Y:S02]  /*0570*/  ISETP.GT.U32.AND.EX P3, PT, R29, RZ, PT, P3 ;  /* 0x000000ff1d00720c */ /* 0x000fe40003f64130 */
[----:B------:R-:W-:Y:S02]  /*0580*/  SHF.L.U32 R28, R18, R28, RZ ;  /* 0x0000001c121c7219 */ /* 0x000fe400000006ff */
[----:B---3--:R-:W-:Y:S02]  /*0590*/  ISETP.GT.U32.AND P2, PT, R26, 0x3f, PT ;  /* 0x0000003f1a00780c */ /* 0x008fe40003f44070 */
[----:B----4-:R-:W-:Y:S02]  /*05a0*/  ISETP.GT.U32.AND P6, PT, R4, 0x3f, PT ;  /* 0x0000003f0400780c */ /* 0x010fe40003fc4070 */
[----:B------:R-:W-:Y:S02]  /*05b0*/  SHF.L.U64.HI R21, R18, R26, R19 ;  /* 0x0000001a12157219 */ /* 0x000fe40000010213 */
[----:B-----5:R-:W-:-:S02]  /*05c0*/  ISETP.GT.U32.AND P4, PT, R22, 0x3f, PT ;  /* 0x0000003f1600780c */ /* 0x020fc40003f84070 */
[C-C-:B------:R-:W-:Y:S02]  /*05d0*/  SHF.L.U64.HI R15, R18.reuse, R22, R19.reuse ;  /* 0x00000016120f7219 */ /* 0x140fe40000010213 */
[-CC-:B------:R-:W-:Y:S02]  /*05e0*/  SHF.L.U64.HI R8, R18, R4.reuse, R19.reuse ;  /* 0x0000000412087219 */ /* 0x180fe40000010213 */
[----:B------:R-:W-:Y:S02]  /*05f0*/  ISETP.GT.U32.AND P5, PT, R16, 0x3f, PT ;  /* 0x0000003f1000780c */ /* 0x000fe40003fa4070 */
[----:B------:R-:W-:Y:S02]  /*0600*/  ISETP.GT.U32.AND.EX P6, PT, R5, RZ, PT, P6 ;  /* 0x000000ff0500720c */ /* 0x000fe40003fc4160 */
[C---:B------:R-:W-:Y:S02]  /*0610*/  SHF.L.U32 R7, R18.reuse, R4, RZ ;  /* 0x0000000412077219 */ /* 0x040fe400000006ff */
[----:B------:R-:W-:-:S02]  /*0620*/  SHF.L.U64.HI R19, R18, R16, R19 ;  /* 0x0000001012137219 */ /* 0x000fc40000010213 */
[----:B------:R-:W-:Y:S02]  /*0630*/  ISETP.GT.U32.AND.EX P4, PT, R23, RZ, PT, P4 ;  /* 0x000000ff1700720c */ /* 0x000fe40003f84140 */
[C---:B------:R-:W-:Y:S02]  /*0640*/  SHF.L.U32 R22, R18.reuse, R22, RZ ;  /* 0x0000001612167219 */ /* 0x040fe400000006ff */
[----:B------:R-:W-:Y:S02]  /*0650*/  ISETP.GT.U32.AND.EX P2, PT, R27, RZ, PT, P2 ;  /* 0x000000ff1b00720c */ /* 0x000fe40003f44120 */
[C---:B------:R-:W-:Y:S02]  /*0660*/  SHF.L.U32 R26, R18.reuse, R26, RZ ;  /* 0x0000001a121a7219 */ /* 0x040fe400000006ff */
        /* <DEDUP_REMOVED lines=27> */
.L_x_14551:
[----:B------:R-:W-:-:S13]  /*0820*/  ISETP.GE.U32.AND P0, PT, R3, R2, PT ;  /* 0x000000020300720c */ /* 0x000fda0003f06070 */
[----:B------:R-:W-:Y:S05]  /*0830*/  @P0 BRA `(.L_x_14553) ;  /* 0x0000000000300947 */ /* 0x000fea0003800000 */
[----:B0-----:R-:W0:Y:S01]  /*0840*/  LDC.64 R8, c[0x0][0x398] ;  /* 0x0000e600ff087b82 */ /* 0x001e220000000a00 */
[----:B------:R-:W-:Y:S02]  /*0850*/  IMAD.IADD R11, R0, 0x1, R3 ;  /* 0x00000001000b7824 */ /* 0x000fe400078e0203 */
[----:B------:R-:W-:Y:S02]  /*0860*/  VIADD R3, R3, 0x80 ;  /* 0x0000008003037836 */ /* 0x000fe40000000000 */
[----:B0-----:R-:W-:-:S05]  /*0870*/  IMAD.WIDE.U32 R8, R11, 0x8, R8 ;  /* 0x000000080b087825 */ /* 0x001fca00078e0008 */
[----:B------:R1:W-:Y:S02]  /*0880*/  STG.E.64 desc[UR4][R8.64], R4 ;  /* 0x0000000408007986 */ /* 0x0003e4000c101b04 */
.L_x_14552:
[----:B------:R-:W-:-:S13]  /*0890*/  ISETP.GE.U32.AND P0, PT, R3, R2, PT ;  /* 0x000000020300720c */ /* 0x000fda0003f06070 */
[----:B------:R-:W-:Y:S05]  /*08a0*/  @P0 BRA `(.L_x_14554) ;  /* 0x0000000000300947 */ /* 0x000fea0003800000 */
[----:B-1----:R-:W1:Y:S01]  /*08b0*/  LDC.64 R4, c[0x0][0x398] ;  /* 0x0000e600ff047b82 */ /* 0x002e620000000a00 */
[----:B0-----:R-:W-:Y:S02]  /*08c0*/  IMAD.IADD R9, R0, 0x1, R3 ;  /* 0x0000000100097824 */ /* 0x001fe400078e0203 */
[----:B------:R-:W-:Y:S02]  /*08d0*/  VIADD R3, R3, 0x80 ;  /* 0x0000008003037836 */ /* 0x000fe40000000000 */
[----:B-1----:R-:W-:-:S05]  /*08e0*/  IMAD.WIDE.U32 R4, R9, 0x8, R4 ;  /* 0x0000000809047825 */ /* 0x002fca00078e0004 */
[----:B------:R1:W-:Y:S02]  /*08f0*/  STG.E.64 desc[UR4][R4.64], R22 ;  /* 0x0000001604007986 */ /* 0x0003e4000c101b04 */
.L_x_14553:
[----:B------:R-:W-:-:S13]  /*0900*/  ISETP.GE.U32.AND P0, PT, R3, R2, PT ;  /* 0x000000020300720c */ /* 0x000fda0003f06070 */
[----:B------:R-:W-:Y:S05]  /*0910*/  @P0 BRA `(.L_x_14555) ;  /* 0x0000000000340947 */ /* 0x000fea0003800000 */
[----:B-1----:R-:W1:Y:S01]  /*0920*/  LDC.64 R4, c[0x0][0x398] ;  /* 0x0000e600ff047b82 */ /* 0x002e620000000a00 */
[----:B0-----:R-:W-:Y:S02]  /*0930*/  IMAD.IADD R9, R0, 0x1, R3 ;  /* 0x0000000100097824 */ /* 0x001fe400078e0203 */
[----:B------:R-:W-:Y:S02]  /*0940*/  VIADD R3, R3, 0x80 ;  /* 0x0000008003037836 */ /* 0x000fe40000000000 */
[----:B-1----:R-:W-:-:S05]  /*0950*/  IMAD.WIDE.U32 R4, R9, 0x8, R4 ;  /* 0x0000000809047825 */ /* 0x002fca00078e0004 */
[----:B------:R2:W-:Y:S02]  /*0960*/  STG.E.64 desc[UR4][R4.64], R28 ;  /* 0x0000001c04007986 */ /* 0x0005e4000c101b04 */
.L_x_14554:
[----:B------:R-:W-:-:S13]  /*0970*/  ISETP.GE.U32.AND P0, PT, R3, R2, PT ;  /* 0x000000020300720c */ /* 0x000fda0003f06070 */
[----:B------:R-:W-:Y:S05]  /*0980*/  @P0 BREAK.RELIABLE B1 ;  /* 0x0000000000010942 */ /* 0x000fea0003800100 */
[----:B------:R-:W-:Y:S05]  /*0990*/  @P0 BRA `(.L_x_14556) ;  /* 0x0000000000300947 */ /* 0x000fea0003800000 */
[----:B-12---:R-:W1:Y:S01]  /*09a0*/  LDC.64 R4, c[0x0][0x398] ;  /* 0x0000e600ff047b82 */ /* 0x006e620000000a00 */
[----:B0-----:R-:W-:Y:S02]  /*09b0*/  IMAD.IADD R9, R0, 0x1, R3 ;  /* 0x0000000100097824 */ /* 0x001fe400078e0203 */
[----:B------:R-:W-:Y:S02]  /*09c0*/  VIADD R3, R3, 0x80 ;  /* 0x0000008003037836 */ /* 0x000fe40000000000 */
[----:B-1----:R-:W-:-:S05]  /*09d0*/  IMAD.WIDE.U32 R4, R9, 0x8, R4 ;  /* 0x0000000809047825 */ /* 0x002fca00078e0004 */
[----:B------:R2:W-:Y:S02]  /*09e0*/  STG.E.64 desc[UR4][R4.64], R26 ;  /* 0x0000001a04007986 */ /* 0x0005e4000c101b04 */
.L_x_14555:
[----:B------:R-:W-:Y:S05]  /*09f0*/  BSYNC.RELIABLE B1 ;  /* 0x0000000000017941 */ /* 0x000fea0003800100 */
.L_x_14550:
[----:B------:R-:W-:-:S13]  /*0a00*/  ISETP.GE.U32.AND P0, PT, R3, R2, PT ;  /* 0x000000020300720c */ /* 0x000fda0003f06070 */
[----:B-12---:R-:W1:Y:S01]  /*0a10*/  @!P0 LDC.64 R4, c[0x0][0x398] ;  /* 0x0000e600ff048b82 */ /* 0x006e620000000a00 */
[----:B0-----:R-:W-:Y:S02]  /*0a20*/  @!P0 IMAD.IADD R9, R0, 0x1, R3 ;  /* 0x0000000100098824 */ /* 0x001fe400078e0203 */
[----:B------:R-:W-:Y:S02]  /*0a30*/  @!P0 VIADD R3, R3, 0x80 ;  /* 0x0000008003038836 */ /* 0x000fe40000000000 */
[----:B-1----:R-:W-:-:S05]  /*0a40*/  @!P0 IMAD.WIDE.U32 R4, R9, 0x8, R4 ;  /* 0x0000000809048825 */ /* 0x002fca00078e0004 */
[----:B------:R3:W-:Y:S02]  /*0a50*/  @!P0 STG.E.64 desc[UR4][R4.64], R6 ;  /* 0x0000000604008986 */ /* 0x0007e4000c101b04 */
.L_x_14556:
[----:B------:R-:W-:Y:S05]  /*0a60*/  BSYNC.RECONVERGENT B0 ;  /* 0x0000000000007941 */ /* 0x000fea0003800200 */
.L_x_14549:
        /* <DEDUP_REMOVED lines=8> */
.L_x_14548:
[----:B------:R-:W0:Y:S01]  /*0af0*/  S2R R23, SR_TID.X ;  /* 0x0000000000177919 */ /* 0x000e220000002100 */
[----:B------:R-:W1:Y:S08]  /*0b00*/  LDC.64 R2, c[0x0][0x3a0] ;  /* 0x0000e800ff027b82 */ /* 0x000e700000000a00 */
[----:B------:R-:W2:Y:S01]  /*0b10*/  LDC.64 R20, c[0x0][0x398] ;  /* 0x0000e600ff147b82 */ /* 0x000ea20000000a00 */
[----:B-1----:R-:W-:-:S04]  /*0b20*/  IMAD.WIDE.U32 R2, R0, 0x8, R2 ;  /* 0x0000000800027825 */ /* 0x002fc800078e0002 */
[----:B0-----:R-:W-:-:S03]  /*0b30*/  IMAD.WIDE.U32 R24, R23, 0x10, R2 ;  /* 0x0000001017187825 */ /* 0x001fc600078e0002 */
[----:B------:R-:W0:Y:S02]  /*0b40*/  LDC.64 R2, c[0x0][0x390] ;  /* 0x0000e400ff027b82 */ /* 0x000e240000000a00 */
[----:B------:R-:W3:Y:S04]  /*0b50*/  LDG.E.128 R8, desc[UR4][R24.64] ;  /* 0x0000000418087981 */ /* 0x000ee8000c1e1d00 */
[----:B------:R-:W4:Y:S04]  /*0b60*/  LDG.E.128 R12, desc[UR4][R24.64+0x1000] ;  /* 0x00100004180c7981 */ /* 0x000f28000c1e1d00 */
[----:B------:R-:W5:Y:S04]  /*0b70*/  LDG.E.128 R16, desc[UR4][R24.64+0x800] ;  /* 0x0008000418107981 */ /* 0x000f68000c1e1d00 */
[----:B------:R-:W5:Y:S01]  /*0b80*/  LDG.E.128 R4, desc[UR4][R24.64+0x1800] ;  /* 0x0018000418047981 */ /* 0x000f62000c1e1d00 */
[----:B--2---:R-:W-:-:S04]  /*0b90*/  IMAD.WIDE.U32 R20, R0, 0x8, R20 ;  /* 0x0000000800147825 */ /* 0x004fc800078e0014 */
[----:B------:R-:W-:Y:S01]  /*0ba0*/  IMAD.WIDE.U32 R20, R23, 0x10, R20 ;  /* 0x0000001017147825 */ /* 0x000fe200078e0014 */
[----:B---3--:R-:W-:Y:S02]  /*0bb0*/  ISETP.GT.U32.AND P5, PT, R8, 0x3f, PT ;  /* 0x0000003f0800780c */ /* 0x008fe40003fa4070 */
[-C--:B0-----:R-:W-:Y:S02]  /*0bc0*/  SHF.L.U64.HI R22, R2, R8.reuse, R3 ;  /* 0x0000000802167219 */ /* 0x081fe40000010203 */
[----:B------:R-:W-:Y:S02]  /*0bd0*/  ISETP.GT.U32.AND.EX P5, PT, R9, RZ, PT, P5 ;  /* 0x000000ff0900720c */ /* 0x000fe40003fa4150 */
[----:B----4-:R-:W-:Y:S02]  /*0be0*/  ISETP.GT.U32.AND P1, PT, R14, 0x3f, PT ;  /* 0x0000003f0e00780c */ /* 0x010fe40003f24070 */
[----:B------:R-:W-:Y:S02]  /*0bf0*/  SHF.L.U32 R9, R2, R8, RZ ;  /* 0x0000000802097219 */ /* 0x000fe400000006ff */
[----:B------:R-:W-:-:S02]  /*0c00*/  ISETP.GT.U32.AND P0, PT, R10, 0x3f, PT ;  /* 0x0000003f0a00780c */ /* 0x000fc40003f04070 */
[----:B-----5:R-:W-:Y:S02]  /*0c10*/  ISETP.GT.U32.AND P4, PT, R16, 0x3f, PT ;  /* 0x0000003f1000780c */ /* 0x020fe40003f84070 */
[----:B------:R-:W-:Y:S02]  /*0c20*/  ISETP.GT.U32.AND P2, PT, R12, 0x3f, PT ;  /* 0x0000003f0c00780c */ /* 0x000fe40003f44070 */
[----:B------:R-:W-:Y:S02]  /*0c30*/  ISETP.GT.U32.AND P3, PT, R18, 0x3f, PT ;  /* 0x0000003f1200780c */ /* 0x000fe40003f64070 */
[----:B------:R-:W-:Y:S02]  /*0c40*/  ISETP.GT.U32.AND.EX P1, PT, R15, RZ, PT, P1 ;  /* 0x000000ff0f00720c */ /* 0x000fe40003f24110 */
[----:B------:R-:W-:Y:S02]  /*0c50*/  SEL R15, R9, RZ, !P5 ;  /* 0x000000ff090f7207 */ /* 0x000fe40006800000 */
[----:B------:R-:W-:-:S02]  /*0c60*/  SEL R22, R22, RZ, !P5 ;  /* 0x000000ff16167207 */ /* 0x000fc40006800000 */
[-CC-:B------:R-:W-:Y:S02]  /*0c70*/  SHF.L.U64.HI R8, R2, R10.reuse, R3.reuse ;  /* 0x0000000a02087219 */ /* 0x180fe40000010203 */
[----:B------:R-:W-:Y:S02]  /*0c80*/  ISETP.GT.U32.AND.EX P0, PT, R11, RZ, PT, P0 ;  /* 0x000000ff0b00720c */ /* 0x000fe40003f04100 */
[----:B------:R-:W-:Y:S02]  /*0c90*/  ISETP.GT.U32.AND P6, PT, R4, 0x3f, PT ;  /* 0x0000003f0400780c */ /* 0x000fe40003fc4070 */
[----:B------:R-:W-:Y:S02]  /*0ca0*/  ISETP.GT.U32.AND P5, PT, R6, 0x3f, PT ;  /* 0x0000003f0600780c */ /* 0x000fe40003fa4070 */
[C---:B------:R-:W-:Y:S02]  /*0cb0*/  SHF.L.U32 R10, R2.reuse, R10, RZ ;  /* 0x0000000a020a7219 */ /* 0x040fe400000006ff */
[----:B------:R-:W-:-:S02]  /*0cc0*/  SHF.L.U64.HI R0, R2, R16, R3 ;  /* 0x0000001002007219 */ /* 0x000fc40000010203 */
[C---:B------:R-:W-:Y:S02]  /*0cd0*/  SHF.L.U32 R11, R2.reuse, R16, RZ ;  /* 0x00000010020b7219 */ /* 0x040fe400000006ff */
[----:B------:R-:W-:Y:S02]  /*0ce0*/  ISETP.GT.U32.AND.EX P4, PT, R17, RZ, PT, P4 ;  /* 0x000000ff1100720c */ /* 0x000fe40003f84140 */
[CC--:B------:R-:W-:Y:S02]  /*0cf0*/  SHF.L.U64.HI R24, R2.reuse, R18.reuse, R3 ;  /* 0x0000001202187219 */ /* 0x0c0fe40000010203 */
[----:B------:R-:W-:Y:S02]  /*0d00*/  ISETP.GT.U32.AND.EX P2, PT, R13, RZ, PT, P2 ;  /* 0x000000ff0d00720c */ /* 0x000fe40003f44120 */
[----:B------:R-:W-:Y:S02]  /*0d10*/  SHF.L.U32 R18, R2, R18, RZ ;  /* 0x0000001202127219 */ /* 0x000fe400000006ff */
[----:B------:R-:W-:-:S02]  /*0d20*/  ISETP.GT.U32.AND.EX P3, PT, R19, RZ, PT, P3 ;  /* 0x000000ff1300720c */ /* 0x000fc40003f64130 */
[C-C-:B------:R-:W-:Y:S02]  /*0d30*/  SHF.L.U64.HI R16, R2.reuse, R12, R3.reuse ;  /* 0x0000000c02107219 */ /* 0x140fe40000010203 */
[CCC-:B------:R-:W-:Y:S02]  /*0d40*/  SHF.L.U64.HI R17, R2.reuse, R14.reuse, R3.reuse ;  /* 0x0000000e02117219 */ /* 0x1c0fe40000010203 */
[C---:B------:R-:W-:Y:S02]  /*0d50*/  SHF.L.U32 R13, R2.reuse, R14, RZ ;  /* 0x0000000e020d7219 */ /* 0x040fe400000006ff */
[C---:B------:R-:W-:Y:S02]  /*0d60*/  SHF.L.U64.HI R9, R2.reuse, R4, R3 ;  /* 0x0000000402097219 */ /* 0x040fe40000010203 */
[C---:B------:R-:W-:Y:S02]  /*0d70*/  SHF.L.U32 R12, R2.reuse, R12, RZ ;  /* 0x0000000c020c7219 */ /* 0x040fe400000006ff */
[----:B------:R-:W-:-:S02]  /*0d80*/  SHF.L.U32 R14, R2, R4, RZ ;  /* 0x00000004020e7219 */ /* 0x000fc400000006ff */
[CC--:B------:R-:W-:Y:S01]  /*0d90*/  SHF.L.U64.HI R3, R2.reuse, R6.reuse, R3 ;  /* 0x0000000602037219 */ /* 0x0c0fe20000010203 */
[----:B------:R-:W-:Y:S01]  /*0da0*/  IMAD.MOV.U32 R4, RZ, RZ, R15 ;  /* 0x000000ffff047224 */ /* 0x000fe200078e000f */
[----:B------:R-:W-:Y:S01]  /*0db0*/  ISETP.GT.U32.AND.EX P6, PT, R5, RZ, PT, P6 ;  /* 0x000000ff0500720c */ /* 0x000fe20003fc4160 */
[----:B------:R-:W-:Y:S01]  /*0dc0*/  IMAD.MOV.U32 R5, RZ, RZ, R22 ;  /* 0x000000ffff057224 */ /* 0x000fe200078e0016 */
[----:B------:R-:W-:Y:S02]  /*0dd0*/  SHF.L.U32 R2, R2, R6, RZ ;  /* 0x0000000602027219 */ /* 0x000fe400000006ff */
[----:B------:R-:W-:Y:S02]  /*0de0*/  ISETP.GT.U32.AND.EX P5, PT, R7, RZ, PT, P5 ;  /* 0x000000ff0700720c */ /* 0x000fe40003fa4150 */
[----:B------:R-:W-:Y:S02]  /*0df0*/  SEL R6, R10, RZ, !P0 ;  /* 0x000000ff0a067207 */ /* 0x000fe40004000000 */
[----:B------:R-:W-:-:S02]  /*0e00*/  SEL R7, R8, RZ, !P0 ;  /* 0x000000ff08077207 */ /* 0x000fc40004000000 */
[----:B------:R-:W-:Y:S02]  /*0e10*/  SEL R11, R11, RZ, !P4 ;  /* 0x000000ff0b0b7207 */ /* 0x000fe40006000000 */
[----:B------:R-:W-:Y:S02]  /*0e20*/  SEL R0, R0, RZ, !P4 ;  /* 0x000000ff00007207 */ /* 0x000fe40006000000 */
[----:B------:R-:W-:Y:S02]  /*0e30*/  SEL R18, R18, RZ, !P3 ;  /* 0x000000ff12127207 */ /* 0x000fe40005800000 */
[----:B------:R-:W-:Y:S01]  /*0e40*/  SEL R19, R24, RZ, !P3 ;  /* 0x000000ff18137207 */ /* 0x000fe20005800000 */
[----:B------:R0:W-:Y:S01]  /*0e50*/  STG.E.128 desc[UR4][R20.64], R4 ;  /* 0x0000000414007986 */ /* 0x0001e2000c101d04 */
[----:B------:R-:W-:Y:S02]  /*0e60*/  SEL R12, R12, RZ, !P2 ;  /* 0x000000ff0c0c7207 */ /* 0x000fe40005000000 */
[----:B------:R-:W-:-:S02]  /*0e70*/  SEL R13, R13, RZ, !P1 ;  /* 0x000000ff0d0d7207 */ /* 0x000fc40004800000 */
[----:B------:R-:W-:Y:S02]  /*0e80*/  SEL R14, R14, RZ, !P6 ;  /* 0x000000ff0e0e7207 */ /* 0x000fe40007000000 */
[----:B------:R-:W-:Y:S02]  /*0e90*/  SEL R15, R9, RZ, !P6 ;  /* 0x000000ff090f7207 */ /* 0x000fe40007000000 */
[----:B------:R-:W-:Y:S02]  /*0ea0*/  SEL R2, R2, RZ, !P5 ;  /* 0x000000ff02027207 */ /* 0x000fe40006800000 */
[----:B------:R-:W-:Y:S01]  /*0eb0*/  SEL R3, R3, RZ, !P5 ;  /* 0x000000ff03037207 */ /* 0x000fe20006800000 */
[----:B0-----:R-:W-:Y:S01]  /*0ec0*/  IMAD.MOV.U32 R4, RZ, RZ, R11 ;  /* 0x000000ffff047224 */ /* 0x001fe200078e000b */
[----:B------:R-:W-:Y:S01]  /*0ed0*/  SEL R11, R16, RZ, !P2 ;  /* 0x000000ff100b7207 */ /* 0x000fe20005000000 */
[----:B------:R-:W-:Y:S01]  /*0ee0*/  IMAD.MOV.U32 R5, RZ, RZ, R0 ;  /* 0x000000ffff057224 */ /* 0x000fe200078e0000 */
[----:B------:R-:W-:Y:S01]  /*0ef0*/  SEL R0, R17, RZ, !P1 ;  /* 0x000000ff11007207 */ /* 0x000fe20004800000 */
[----:B------:R-:W-:-:S02]  /*0f00*/  IMAD.MOV.U32 R6, RZ, RZ, R18 ;  /* 0x000000ffff067224 */ /* 0x000fc400078e0012 */
        /* <DEDUP_REMOVED lines=13> */
.L_x_14557:
        /* <DEDUP_REMOVED lines=10> */
.L_x_20908:


//--------------------- .text._ZN2at6native29vectorized_elementwise_kernelILi4ENS0_13AUnaryFunctorIlllZZZNS0_18lshift_kernel_cudaERNS_18TensorIteratorBaseEENKUlvE_clEvENKUlvE2_clEvEUlllE_EESt5arrayIPcLm2EEEEviT0_T1_ --------------------------
	.section	.text._ZN2at6native29vectorized_elementwise_kernelILi4ENS0_13AUnaryFunctorIlllZZZNS0_18lshift_kernel_cudaERNS_18TensorIteratorBaseEENKUlvE_clEvENKUlvE2_clEvEUlllE_EESt5arrayIPcLm2EEEEviT0_T1_,"ax",@progbits
	.align	128
        .global         _ZN2at6native29vectorized_elementwise_kernelILi4ENS0_13AUnaryFunctorIlllZZZNS0_18lshift_kernel_cudaERNS_18TensorIteratorBaseEENKUlvE_clEvENKUlvE2_clEvEUlllE_EESt5arrayIPcLm2EEEEviT0_T1_
        .type           _ZN2at6native29vectorized_elementwise_kernelILi4ENS0_13AUnaryFunctorIlllZZZNS0_18lshift_kernel_cudaERNS_18TensorIteratorBaseEENKUlvE_clEvENKUlvE2_clEvEUlllE_EESt5arrayIPcLm2EEEEviT0_T1_,@function
        .size           _ZN2at6native29vectorized_elementwise_kernelILi4ENS0_13AUnaryFunctorIlllZZZNS0_18lshift_kernel_cudaERNS_18TensorIteratorBaseEENKUlvE_clEvENKUlvE2_clEvEUlllE_EESt5arrayIPcLm2EEEEviT0_T1_,(.L_x_20909 - _ZN2at6native29vectorized_elementwise_kernelILi4ENS0_13AUnaryFunctorIlllZZZNS0_18lshift_kernel_cudaERNS_18TensorIteratorBaseEENKUlvE_clEvENKUlvE2_clEvEUlllE_EESt5arrayIPcLm2EEEEviT0_T1_)
        .other          _ZN2at6native29vectorized_elementwise_kernelILi4ENS0_13AUnaryFunctorIlllZZZNS0_18lshift_kernel_cudaERNS_18TensorIteratorBaseEENKUlvE_clEvENKUlvE2_clEvEUlllE_EESt5arrayIPcLm2EEEEviT0_T1_,@"STO_CUDA_ENTRY STV_DEFAULT"
_ZN2at6native29vectorized_elementwise_kernelILi4ENS0_13AUnaryFunctorIlllZZZNS0_18lshift_kernel_cudaERNS_18TensorIteratorBaseEENKUlvE_clEvENKUlvE2_clEvEUlllE_EESt5arrayIPcLm2EEEEviT0_T1_:
.text._ZN2at6native29vectorized_elementwise_kernelILi4ENS0_13AUnaryFunctorIlllZZZNS0_18lshift_kernel_cudaERNS_18TensorIteratorBaseEENKUlvE_clEvENKUlvE2_clEvEUlllE_EESt5arrayIPcLm2EEEEviT0_T1_:
        /* <DEDUP_REMOVED lines=130> */
.L_x_14561:
[----:B------:R-:W-:-:S13]  /*0820*/  ISETP.GE.U32.AND P0, PT, R2, R0, PT ;  /* 0x000000000200720c */ /* 0x000fda0003f06070 */
[----:B------:R-:W-:Y:S05]  /*0830*/  @P0 BRA `(.L_x_14563) ;  /* 0x0000000000300947 */ /* 0x000fea0003800000 */
[----:B0-----:R-:W0:Y:S01]  /*0840*/  LDC.64 R8, c[0x0][0x398] ;  /* 0x0000e600ff087b82 */ /* 0x001e220000000a00 */
[----:B------:R-:W-:Y:S02]  /*0850*/  IMAD.IADD R11, R3, 0x1, R2 ;  /* 0x00000001030b7824 */ /* 0x000fe400078e0202 */
[----:B------:R-:W-:Y:S02]  /*0860*/  VIADD R2, R2, 0x80 ;  /* 0x0000008002027836 */ /* 0x000fe40000000000 */
[----:B0-----:R-:W-:-:S05]  /*0870*/  IMAD.WIDE.U32 R8, R11, 0x8, R8 ;  /* 0x000000080b087825 */ /* 0x001fca00078e0008 */
[----:B------:R1:W-:Y:S02]  /*0880*/  STG.E.64 desc[UR4][R8.64], R4 ;  /* 0x0000000408007986 */ /* 0x0003e4000c101b04 */
.L_x_14562:
[----:B------:R-:W-:-:S13]  /*0890*/  ISETP.GE.U32.AND P0, PT, R2, R0, PT ;  /* 0x000000000200720c */ /* 0x000fda0003f06070 */
[----:B------:R-:W-:Y:S05]  /*08a0*/  @P0 BRA `(.L_x_14564) ;  /* 0x0000000000300947 */ /* 0x000fea0003800000 */
[----:B-1----:R-:W1:Y:S01]  /*08b0*/  LDC.64 R4, c[0x0][0x398] ;  /* 0x0000e600ff047b82 */ /* 0x002e620000000a00 */
[----:B0-----:R-:W-:Y:S02]  /*08c0*/  IMAD.IADD R9, R3, 0x1, R2 ;  /* 0x0000000103097824 */ /* 0x001fe400078e0202 */
[----:B------:R-:W-:Y:S02]  /*08d0*/  VIADD R2, R2, 0x80 ;  /* 0x0000008002027836 */ /* 0x000fe40000000000 */
[----:B-1----:R-:W-:-:S05]  /*08e0*/  IMAD.WIDE.U32 R4, R9, 0x8, R4 ;  /* 0x0000000809047825 */ /* 0x002fca00078e0004 */
[----:B------:R1:W-:Y:S02]  /*08f0*/  STG.E.64 desc[UR4][R4.64], R22 ;  /* 0x0000001604007986 */ /* 0x0003e4000c101b04 */
.L_x_14563:
[----:B------:R-:W-:-:S13]  /*0900*/  ISETP.GE.U32.AND P0, PT, R2, R0, PT ;  /* 0x000000000200720c */ /* 0x000fda0003f06070 */
[----:B------:R-:W-:Y:S05]  /*0910*/  @P0 BRA `(.L_x_14565) ;  /* 0x0000000000340947 */ /* 0x000fea0003800000 */
[----:B-1----:R-:W1:Y:S01]  /*0920*/  LDC.64 R4, c[0x0][0x398] ;  /* 0x0000e600ff047b82 */ /* 0x002e620000000a00 */
[----:B0-----:R-:W-:Y:S02]  /*0930*/  IMAD.IADD R9, R3, 0x1, R2 ;  /* 0x0000000103097824 */ /* 0x001fe400078e0202 */
[----:B------:R-:W-:Y:S02]  /*0940*/  VIADD R2, R2, 0x80 ;  /* 0x0000008002027836 */ /* 0x000fe40000000000 */
[----:B-1----:R-:W-:-:S05]  /*0950*/  IMAD.WIDE.U32 R4, R9, 0x8, R4 ;  /* 0x0000000809047825 */ /* 0x002fca00078e0004 */
[----:B------:R2:W-:Y:S02]  /*0960*/  STG.E.64 desc[UR4][R4.64], R28 ;  /* 0x0000001c04007986 */ /* 0x0005e4000c101b04 */
.L_x_14564:
        /* <DEDUP_REMOVED lines=8> */
.L_x_14565:
[----:B------:R-:W-:Y:S05]  /*09f0*/  BSYNC.RELIABLE B1 ;  /* 0x0000000000017941 */ /* 0x000fea0003800100 */
.L_x_14560:
[----:B------:R-:W-:-:S13]  /*0a00*/  ISETP.GE.U32.AND P0, PT, R2, R0, PT ;  /* 0x000000000200720c */ /* 0x000fda0003f06070 */
[----:B-12---:R-:W1:Y:S01]  /*0a10*/  @!P0 LDC.64 R4, c[0x0][0x398] ;  /* 0x0000e600ff048b82 */ /* 0x006e620000000a00 */
[----:B0-----:R-:W-:Y:S02]  /*0a20*/  @!P0 IMAD.IADD R9, R3, 0x1, R2 ;  /* 0x0000000103098824 */ /* 0x001fe400078e0202 */
[----:B------:R-:W-:Y:S02]  /*0a30*/  @!P0 VIADD R2, R2, 0x80 ;  /* 0x0000008002028836 */ /* 0x000fe40000000000 */
[----:B-1----:R-:W-:-:S05]  /*0a40*/  @!P0 IMAD.WIDE.U32 R4, R9, 0x8, R4 ;  /* 0x0000000809048825 */ /* 0x002fca00078e0004 */
[----:B------:R3:W-:Y:S02]  /*0a50*/  @!P0 STG.E.64 desc[UR4][R4.64], R6 ;  /* 0x0000000604008986 */ /* 0x0007e4000c101b04 */
.L_x_14566:
[----:B------:R-:W-:Y:S05]  /*0a60*/  BSYNC.RECONVERGENT B0 ;  /* 0x0000000000007941 */ /* 0x000fea0003800200 */
.L_x_14559:
        /* <DEDUP_REMOVED lines=8> */
.L_x_14558:
[----:B------:R-:W0:Y:S01]  /*0af0*/  S2R R25, SR_TID.X ;  /* 0x0000000000197919 */ /* 0x000e220000002100 */
[----:B------:R-:W1:Y:S08]  /*0b00*/  LDC.64 R4, c[0x0][0x3a0] ;  /* 0x0000e800ff047b82 */ /* 0x000e700000000a00 */
[----:B------:R-:W2:Y:S08]  /*0b10*/  LDC.64 R20, c[0x0][0x390] ;  /* 0x0000e400ff147b82 */ /* 0x000eb00000000a00 */
[----:B------:R-:W3:Y:S01]  /*0b20*/  LDC.64 R22, c[0x0][0x398] ;  /* 0x0000e600ff167b82 */ /* 0x000ee20000000a00 */
[----:B-1----:R-:W-:-:S04]  /*0b30*/  IMAD.WIDE.U32 R4, R3, 0x8, R4 ;  /* 0x0000000803047825 */ /* 0x002fc800078e0004 */
[----:B0-----:R-:W-:-:S05]  /*0b40*/  IMAD.WIDE.U32 R26, R25, 0x20, R4 ;  /* 0x00000020191a7825 */ /* 0x001fca00078e0004 */
[----:B------:R-:W4:Y:S04]  /*0b50*/  LDG.E.ENL2.256 R16, R8, desc[UR4][R26.64] ;  /* 0xfe0000041a08797e */ /* 0x000f280008121910 */
[----:B------:R-:W5:Y:S01]  /*0b60*/  LDG.E.ENL2.256 R4, R12, desc[UR4][R26.64+0x1000] ;  /* 0xfe0080041a0c797e */ /* 0x000f620008121904 */
[----:B---3--:R-:W-:Y:S01]  /*0b70*/  IMAD.WIDE.U32 R22, R3, 0x8, R22 ;  /* 0x0000000803167825 */ /* 0x008fe200078e0016 */
[----:B----4-:R-:W-:Y:S02]  /*0b80*/  ISETP.GT.U32.AND P5, PT, R8, 0x3f, PT ;  /* 0x0000003f0800780c */ /* 0x010fe40003fa4070 */
[----:B--2---:R-:W-:Y:S02]  /*0b90*/  SHF.L.U64.HI R0, R20, R8, R21 ;  /* 0x0000000814007219 */ /* 0x004fe40000010215 */
[----:B-----5:R-:W-:-:S02]  /*0ba0*/  ISETP.GT.U32.AND P1, PT, R14, 0x3f, PT ;  /* 0x0000003f0e00780c */ /* 0x020fc40003f24070 */
[----:B------:R-:W-:Y:S02]  /*0bb0*/  ISETP.GT.U32.AND P0, PT, R10, 0x3f, PT ;  /* 0x0000003f0a00780c */ /* 0x000fe40003f04070 */
[----:B------:R-:W-:Y:S02]  /*0bc0*/  ISETP.GT.U32.AND.EX P5, PT, R9, RZ, PT, P5 ;  /* 0x000000ff0900720c */ /* 0x000fe40003fa4150 */
[----:B------:R-:W-:Y:S02]  /*0bd0*/  SHF.L.U32 R8, R20, R8, RZ ;  /* 0x0000000814087219 */ /* 0x000fe400000006ff */
[----:B------:R-:W-:Y:S02]  /*0be0*/  ISETP.GT.U32.AND P4, PT, R16, 0x3f, PT ;  /* 0x0000003f1000780c */ /* 0x000fe40003f84070 */
[----:B------:R-:W-:Y:S02]  /*0bf0*/  ISETP.GT.U32.AND P3, PT, R18, 0x3f, PT ;  /* 0x0000003f1200780c */ /* 0x000fe40003f64070 */
[----:B------:R-:W-:-:S02]  /*0c00*/  ISETP.GT.U32.AND P2, PT, R12, 0x3f, PT ;  /* 0x0000003f0c00780c */ /* 0x000fc40003f44070 */
[----:B------:R-:W-:Y:S02]  /*0c10*/  ISETP.GT.U32.AND.EX P1, PT, R15, RZ, PT, P1 ;  /* 0x000000ff0f00720c */ /* 0x000fe40003f24110 */
[----:B------:R-:W-:Y:S02]  /*0c20*/  ISETP.GT.U32.AND P6, PT, R4, 0x3f, PT ;  /* 0x0000003f0400780c */ /* 0x000fe40003fc4070 */
[C-C-:B------:R-:W-:Y:S02]  /*0c30*/  SHF.L.U64.HI R2, R20.reuse, R10, R21.reuse ;  /* 0x0000000a14027219 */ /* 0x140fe40000010215 */
[----:B------:R-:W-:Y:S02]  /*0c40*/  ISETP.GT.U32.AND.EX P0, PT, R11, RZ, PT, P0 ;  /* 0x000000ff0b00720c */ /* 0x000fe40003f04100 */
[----:B------:R-:W-:Y:S02]  /*0c50*/  SHF.L.U64.HI R3, R20, R16, R21 ;  /* 0x0000001014037219 */ /* 0x000fe40000010215 */
[----:B------:R-:W-:-:S02]  /*0c60*/  ISETP.GT.U32.AND.EX P4, PT, R17, RZ, PT, P4 ;  /* 0x000000ff1100720c */ /* 0x000fc40003f84140 */
[----:B------:R-:W-:Y:S02]  /*0c70*/  SEL R8, R8, RZ, !P5 ;  /* 0x000000ff08087207 */ /* 0x000fe40006800000 */
[----:B------:R-:W-:Y:S02]  /*0c80*/  SEL R15, R0, RZ, !P5 ;  /* 0x000000ff000f7207 */ /* 0x000fe40006800000 */
[C---:B------:R-:W-:Y:S02]  /*0c90*/  SHF.L.U32 R16, R20.reuse, R16, RZ ;  /* 0x0000001014107219 */ /* 0x040fe400000006ff */
[CC--:B------:R-:W-:Y:S02]  /*0ca0*/  SHF.L.U64.HI R9, R20.reuse, R18.reuse, R21 ;  /* 0x0000001214097219 */ /* 0x0c0fe40000010215 */
[----:B------:R-:W-:Y:S02]  /*0cb0*/  ISETP.GT.U32.AND.EX P3, PT, R19, RZ, PT, P3 ;  /* 0x000000ff1300720c */ /* 0x000fe40003f64130 */
[----:B------:R-:W-:Y:S01]  /*0cc0*/  SHF.L.U32 R17, R20, R18, RZ ;  /* 0x0000001214117219 */ /* 0x000fe200000006ff */
[----:B------:R-:W-:Y:S01]  /*0cd0*/  IMAD.WIDE.U32 R18, R25, 0x20, R22 ;  /* 0x0000002019127825 */ /* 0x000fe200078e0016 */
[----:B------:R-:W-:-:S02]  /*0ce0*/  ISETP.GT.U32.AND P5, PT, R6, 0x3f, PT ;  /* 0x0000003f0600780c */ /* 0x000fc40003fa4070 */
[----:B------:R-:W-:Y:S02]  /*0cf0*/  ISETP.GT.U32.AND.EX P2, PT, R13, RZ, PT, P2 ;  /* 0x000000ff0d00720c */ /* 0x000fe40003f44120 */
[C-C-:B------:R-:W-:Y:S02]  /*0d00*/  SHF.L.U64.HI R11, R20.reuse, R12, R21.reuse ;  /* 0x0000000c140b7219 */ /* 0x140fe40000010215 */
[C-C-:B------:R-:W-:Y:S02]  /*0d10*/  SHF.L.U64.HI R13, R20.reuse, R14, R21.reuse ;  /* 0x0000000e140d7219 */ /* 0x140fe40000010215 */
[C---:B------:R-:W-:Y:S02]  /*0d20*/  SHF.L.U64.HI R22, R20.reuse, R4, R21 ;  /* 0x0000000414167219 */ /* 0x040fe40000010215 */
[----:B------:R-:W-:Y:S02]  /*0d30*/  ISETP.GT.U32.AND.EX P6, PT, R5, RZ, PT, P6 ;  /* 0x000000ff0500720c */ /* 0x000fe40003fc4160 */
[----:B------:R-:W-:-:S02]  /*0d40*/  SHF.L.U32 R10, R20, R10, RZ ;  /* 0x0000000a140a7219 */ /* 0x000fc400000006ff */
[C---:B------:R-:W-:Y:S02]  /*0d50*/  SHF.L.U32 R12, R20.reuse, R12, RZ ;  /* 0x0000000c140c7219 */ /* 0x040fe400000006ff */
[C---:B------:R-:W-:Y:S02]  /*0d60*/  SHF.L.U32 R14, R20.reuse, R14, RZ ;  /* 0x0000000e140e7219 */ /* 0x040fe400000006ff */
[C---:B------:R-:W-:Y:S02]  /*0d70*/  SHF.L.U32 R0, R20.reuse, R4, RZ ;  /* 0x0000000414007219 */ /* 0x040fe400000006ff */
[-C--:B------:R-:W-:Y:S02]  /*0d80*/  SHF.L.U64.HI R21, R20, R6.reuse, R21 ;  /* 0x0000000614157219 */ /* 0x080fe40000010215 */
[----:B------:R-:W-:Y:S02]  /*0d90*/  SEL R5, R2, RZ, !P0 ;  /* 0x000000ff02057207 */ /* 0x000fe40004000000 */
[----:B------:R-:W-:-:S02]  /*0da0*/  SHF.L.U32 R20, R20, R6, RZ ;  /* 0x0000000614147219 */ /* 0x000fc400000006ff */
[----:B------:R-:W-:Y:S02]  /*0db0*/  ISETP.GT.U32.AND.EX P5, PT, R7, RZ, PT, P5 ;  /* 0x000000ff0700720c */ /* 0x000fe40003fa4150 */
[----:B------:R-:W-:Y:S02]  /*0dc0*/  SEL R16, R16, RZ, !P4 ;  /* 0x000000ff10107207 */ /* 0x000fe40006000000 */
[----:B------:R-:W-:Y:S02]  /*0dd0*/  SEL R3, R3, RZ, !P4 ;  /* 0x000000ff03037207 */ /* 0x000fe40006000000 */
[----:B------:R-:W-:Y:S02]  /*0de0*/  SEL R2, R17, RZ, !P3 ;  /* 0x000000ff11027207 */ /* 0x000fe40005800000 */
        /* <DEDUP_REMOVED lines=13> */
[----:B------:R-:W-:Y:S01]  /*0ec0*/  SEL R14, R14, RZ, !P1 ;  /* 0x000000ff0e0e7207 */ /* 0x000fe20004800000 */
[----:B------:R0:W-:Y:S01]  /*0ed0*/  STG.E.ENL2.256 desc[UR4][R18.64], R8, R20 ;  /* 0xf80000081214797f */ /* 0x0001e2000f121804 */
[----:B------:R-:W-:Y:S01]  /*0ee0*/  SEL R13, R13, RZ, !P1 ;  /* 0x000000ff0d0d7207 */ /* 0x000fe20004800000 */
[----:B------:R-:W-:Y:S01]  /*0ef0*/  IMAD.MOV.U32 R4, RZ, RZ, R12 ;  /* 0x000000ffff047224 */ /* 0x000fe200078e000c */
[----:B------:R-:W-:Y:S01]  /*0f00*/  SEL R0, R0, RZ, !P6 ;  /* 0x000000ff00007207 */ /* 0x000fe20007000000 */
[----:B------:R-:W-:Y:S02]  /*0f10*/  IMAD.MOV.U32 R6, RZ, RZ, R14 ;  /* 0x000000ffff067224 */ /* 0x000fe400078e000e */
[----:B------:R-:W-:Y:S02]  /*0f20*/  IMAD.MOV.U32 R7, RZ, RZ, R13 ;  /* 0x000000ffff077224 */ /* 0x000fe400078e000d */
[----:B0-----:R-:W-:Y:S02]  /*0f30*/  IMAD.MOV.U32 R8, RZ, RZ, R0 ;  /* 0x000000ffff087224 */ /* 0x001fe400078e0000 */
[----:B------:R-:W-:-:S02]  /*0f40*/  IMAD.MOV.U32 R9, RZ, RZ, R17 ;  /* 0x000000ffff097224 */ /* 0x000fc400078e0011 */
[----:B------:R-:W-:Y:S02]  /*0f50*/  IMAD.MOV.U32 R10, RZ, RZ, R24 ;  /* 0x000000ffff0a7224 */ /* 0x000fe400078e0018 */
[----:B------:R-:W-:-:S05]  /*0f60*/  IMAD.MOV.U32 R11, RZ, RZ, R25 ;  /* 0x000000ffff0b7224 */ /* 0x000fca00078e0019 */
[----:B------:R-:W-:Y:S01]  /*0f70*/  STG.E.ENL2.256 desc[UR4][R18.64+0x1000], R4, R8 ;  /* 0xf80080041208797f */ /* 0x000fe2000f121804 */
[----:B------:R-:W-:Y:S05]  /*0f80*/  EXIT ;  /* 0x000000000000794d */ /* 0x000fea0003800000 */
.L_x_14567:
        /* <DEDUP_REMOVED lines=15> */
.L_x_20909:


//--------------------- .text._ZN2at6native29vectorized_elementwise_kernelILi8ENS0_13AUnaryFunctorIlllZZZNS0_18lshift_kernel_cudaERNS_18TensorIteratorBaseEENKUlvE_clEvENKUlvE2_clEvEUlllE_EESt5arrayIPcLm2EEEEviT0_T1_ --------------------------
	.section	.text._ZN2at6native29vectorized_elementwise_kernelILi8ENS0_13AUnaryFunctorIlllZZZNS0_18lshift_kernel_cudaERNS_18TensorIteratorBaseEENKUlvE_clEvENKUlvE2_clEvEUlllE_EESt5arrayIPcLm2EEEEviT0_T1_,"ax",@progbits
	.align	128
        .global         _ZN2at6native29vectorized_elementwise_kernelILi8ENS0_13AUnaryFunctorIlllZZZNS0_18lshift_kernel_cudaERNS_18TensorIteratorBaseEENKUlvE_clEvENKUlvE2_clEvEUlllE_EESt5arrayIPcLm2EEEEviT0_T1_
        .type           _ZN2at6native29vectorized_elementwise_kernelILi8ENS0_13AUnaryFunctorIlllZZZNS0_18lshift_kernel_cudaERNS_18TensorIteratorBaseEENKUlvE_clEvENKUlvE2_clEvEUlllE_EESt5arrayIPcLm2EEEEviT0_T1_,@function
        .size           _ZN2at6native29vectorized_elementwise_kernelILi8ENS0_13AUnaryFunctorIlllZZZNS0_18lshift_kernel_cudaERNS_18TensorIteratorBaseEENKUlvE_clEvENKUlvE2_clEvEUlllE_EESt5arrayIPcLm2EEEEviT0_T1_,(.L_x_20910 - _ZN2at6native29vectorized_elementwise_kernelILi8ENS0_13AUnaryFunctorIlllZZZNS0_18lshift_kernel_cudaERNS_18TensorIteratorBaseEENKUlvE_clEvENKUlvE2_clEvEUlllE_EESt5arrayIPcLm2EEEEviT0_T1_)
        .other          _ZN2at6native29vectorized_elementwise_kernelILi8ENS0_13AUnaryFunctorIlllZZZNS0_18lshift_kernel_cudaERNS_18TensorIteratorBaseEENKUlvE_clEvENKUlvE2_clEvEUlllE_EESt5arrayIPcLm2EEEEviT0_T1_,@"STO_CUDA_ENTRY STV_DEFAULT"
_ZN2at6native29vectorized_elementwise_kernelILi8ENS0_13AUnaryFunctorIlllZZZNS0_18lshift_kernel_cudaERNS_18TensorIteratorBaseEENKUlvE_clEvENKUlvE2_clEvEUlllE_EESt5arrayIPcLm2EEEEviT0_T1_:
.text._ZN2at6native29vectorized_elementwise_kernelILi8ENS0_13AUnaryFunctorIlllZZZNS0_18lshift_kernel_cudaERNS_18TensorIteratorBaseEENKUlvE_clEvENKUlvE2_clEvEUlllE_EESt5arrayIPcLm2EEEEviT0_T1_:
[----:B------:R-:W-:Y:S01]  /*0000*/  LDC R1, c[0x0][0x37c] ;  /* 0x0000df00ff017b82 */ /* 0x000fe20000000800 */
[----:B------:R-:W-:Y:S05]  /*0010*/  EXIT ;  /* 0x000000000000794d */ /* 0x000fea0003800000 */
.L_x_14568:
        /* <DEDUP_REMOVED lines=14> */
.L_x_20910:


//--------------------- .text._ZN2at6native18elementwise_kernelILi128ELi4EZNS0_15gpu_kernel_implINS0_13BinaryFunctorIiiiZZZNS0_18lshift_kernel_cudaERNS_18TensorIteratorBaseEENKUlvE_clEvENKUlvE1_clEvEUliiE_EEEEvS5_RKT_EUliE_EEviT1_ --------------------------
	.section	.text._ZN2at6native18elementwise_kernelILi128ELi4EZNS0_15gpu_kernel_implINS0_13BinaryFunctorIiiiZZZNS0_18lshift_kernel_cudaERNS_18TensorIteratorBaseEENKUlvE_clEvENKUlvE1_clEvEUliiE_EEEEvS5_RKT_EUliE_EEviT1_,"ax",@progbits
	.align	128
        .global         _ZN2at6native18elementwise_kernelILi128ELi4EZNS0_15gpu_kernel_implINS0_13BinaryFunctorIiiiZZZNS0_18lshift_kernel_cudaERNS_18TensorIteratorBaseEENKUlvE_clEvENKUlvE1_clEvEUliiE_EEEEvS5_RKT_EUliE_EEviT1_
        .type           _ZN2at6native18elementwise_kernelILi128ELi4EZNS0_15gpu_kernel_implINS0_13BinaryFunctorIiiiZZZNS0_18lshift_kernel_cudaERNS_18TensorIteratorBaseEENKUlvE_clEvENKUlvE1_clEvEUliiE_EEEEvS5_RKT_EUliE_EEviT1_,@function
        .size           _ZN2at6native18elementwise_kernelILi128ELi4EZNS0_15gpu_kernel_implINS0_13BinaryFunctorIiiiZZZNS0_18lshift_kernel_cudaERNS_18TensorIteratorBaseEENKUlvE_clEvENKUlvE1_clEvEUliiE_EEEEvS5_RKT_EUliE_EEviT1_,(.L_x_20911 - _ZN2at6native18elementwise_kernelILi128ELi4EZNS0_15gpu_kernel_implINS0_13BinaryFunctorIiiiZZZNS0_18lshift_kernel_cudaERNS_18TensorIteratorBaseEENKUlvE_clEvENKUlvE1_clEvEUliiE_EEEEvS5_RKT_EUliE_EEviT1_)
        .other          _ZN2at6native18elementwise_kernelILi128ELi4EZNS0_15gpu_kernel_implINS0_13BinaryFunctorIiiiZZZNS0_18lshift_kernel_cudaERNS_18TensorIteratorBaseEENKUlvE_clEvENKUlvE1_clEvEUliiE_EEEEvS5_RKT_EUliE_EEviT1_,@"STO_CUDA_ENTRY STV_DEFAULT"
_ZN2at6native18elementwise_kernelILi128ELi4EZNS0_15gpu_kernel_implINS0_13BinaryFunctorIiiiZZZNS0_18lshift_kernel_cudaERNS_18TensorIteratorBaseEENKUlvE_clEvENKUlvE1_clEvEUliiE_EEEEvS5_RKT_EUliE_EEviT1_:
.text._ZN2at6native18elementwise_kernelILi128ELi4EZNS0_15gpu_kernel_implINS0_13BinaryFunctorIiiiZZZNS0_18lshift_kernel_cudaERNS_18TensorIteratorBaseEENKUlvE_clEvENKUlvE1_clEvEUliiE_EEEEvS5_RKT_EUliE_EEviT1_:
        /* <DEDUP_REMOVED lines=371> */
.L_x_14571:
        /* <DEDUP_REMOVED lines=16> */
.L_x_14575:
[----:B------:R0:W5:Y:S01]  /*1830*/  LDG.E.U8 R19, desc[UR36][R2.64] ;  /* 0x0000002402137981 */ /* 0x000162000c1e1100 */
[----:B------:R-:W-:Y:S05]  /*1840*/  BRA `(.L_x_14577) ;  /* 0x0000000c002c7947 */ /* 0x000fea0003800000 */
.L_x_14574:
        /* <DEDUP_REMOVED lines=8> */
.L_x_14579:
[----:B------:R0:W5:Y:S01]  /*18d0*/  LDG.E R19, desc[UR36][R2.64] ;  /* 0x0000002402137981 */ /* 0x000162000c1e1900 */
[----:B------:R-:W-:Y:S05]  /*18e0*/  BRA `(.L_x_14577) ;  /* 0x0000000c00047947 */ /* 0x000fea0003800000 */
.L_x_14578:
[----:B------:R0:W5:Y:S01]  /*18f0*/  LDG.E.S16 R19, desc[UR36][R2.64] ;  /* 0x0000002402137981 */ /* 0x000162000c1e1700 */
[----:B------:R-:W-:Y:S05]  /*1900*/  BRA `(.L_x_14577) ;  /* 0x0000000800fc7947 */ /* 0x000fea0003800000 */
.L_x_14573:
        /* <DEDUP_REMOVED lines=9> */
.L_x_14581:
[----:B------:R-:W2:Y:S02]  /*19a0*/  LDG.E.U16 R2, desc[UR36][R2.64] ;  /* 0x0000002402027981 */ /* 0x000ea4000c1e1500 */
[----:B--2---:R-:W-:-:S06]  /*19b0*/  HADD2.F32 R19, -RZ, R2.H0_H0 ;  /* 0x20000002ff137230 */ /* 0x004fcc0000004100 */
[----:B------:R-:W0:Y:S01]  /*19c0*/  F2I.FTZ.TRUNC.NTZ R19, R19 ;  /* 0x0000001300137305 */ /* 0x000e22000021f100 */
[----:B------:R-:W-:Y:S05]  /*19d0*/  BRA `(.L_x_14577) ;  /* 0x0000000800c87947 */ /* 0x000fea0003800000 */
.L_x_14580:
        /* <DEDUP_REMOVED lines=9> */
.L_x_14583:
[----:B------:R-:W2:Y:S02]  /*1a70*/  LDG.E.U16 R2, desc[UR36][R2.64] ;  /* 0x0000002402027981 */ /* 0x000ea4000c1e1500 */
[----:B--2---:R-:W-:-:S06]  /*1a80*/  HADD2.F32 R19, -RZ, R2.H0_H0 ;  /* 0x20000002ff137230 */ /* 0x004fcc0000004100 */
[----:B------:R-:W0:Y:S01]  /*1a90*/  F2I.FTZ.TRUNC.NTZ R19, R19 ;  /* 0x0000001300137305 */ /* 0x000e22000021f100 */
[----:B------:R-:W-:Y:S05]  /*1aa0*/  BRA `(.L_x_14577) ;  /* 0x0000000800947947 */ /* 0x000fea0003800000 */
.L_x_14582:
[----:B------:R-:W2:Y:S02]  /*1ab0*/  LDG.E.64 R2, desc[UR36][R2.64] ;  /* 0x0000002402027981 */ /* 0x000ea4000c1e1b00 */
[----:B--2---:R0:W1:Y:S02]  /*1ac0*/  F2I.F64.TRUNC R19, R2 ;  /* 0x0000000200137311 */ /* 0x004064000030d100 */
[----:B01----:R-:W-:Y:S05]  /*1ad0*/  BRA `(.L_x_14577) ;  /* 0x0000000800887947 */ /* 0x003fea0003800000 */
.L_x_14572:
        /* <DEDUP_REMOVED lines=12> */
.L_x_14586:
[----:B------:R-:W2:Y:S02]  /*1ba0*/  LDG.E.64 R2, desc[UR36][R2.64] ;  /* 0x0000002402027981 */ /* 0x000ea4000c1e1b00 */
[----:B--2---:R0:W1:Y:S02]  /*1bb0*/  F2I.F64.TRUNC R19, R2 ;  /* 0x0000000200137311 */ /* 0x004064000030d100 */
[----:B01----:R-:W-:Y:S05]  /*1bc0*/  BRA `(.L_x_14577) ;  /* 0x00000008004c7947 */ /* 0x003fea0003800000 */
.L_x_14585:
        /* <DEDUP_REMOVED lines=26> */
.L_x_14588:
        /* <DEDUP_REMOVED lines=13> */
.L_x_14587:
[----:B------:R-:W2:Y:S02]  /*1e40*/  LDG.E.U16 R19, desc[UR36][R2.64] ;  /* 0x0000002402137981 */ /* 0x000ea4000c1e1500 */
[----:B--2---:R-:W-:-:S06]  /*1e50*/  SHF.L.U32 R19, R19, 0x10, RZ ;  /* 0x0000001013137819 */ /* 0x004fcc00000006ff */
[----:B------:R-:W0:Y:S01]  /*1e60*/  F2I.FTZ.TRUNC.NTZ R19, R19 ;  /* 0x0000001300137305 */ /* 0x000e22000021f100 */
[----:B------:R-:W-:Y:S05]  /*1e70*/  BRA `(.L_x_14577) ;  /* 0x0000000400a07947 */ /* 0x000fea0003800000 */
.L_x_14584:
        /* <DEDUP_REMOVED lines=10> */
.L_x_14591:
        /* <DEDUP_REMOVED lines=21> */
.L_x_14595:
[----:B------:R-:W-:Y:S05]  /*2070*/  BSYNC.RECONVERGENT B1 ;  /* 0x0000000000017941 */ /* 0x000fea0003800200 */
.L_x_14594:
[----:B------:R-:W-:Y:S01]  /*2080*/  IMAD.SHL.U32 R0, R0, 0x100000, RZ ;  /* 0x0010000000007824 */ /* 0x000fe200078e00ff */
[----:B------:R-:W-:-:S04]  /*2090*/  LEA R2, R2, 0x3b800000, 0x17 ;  /* 0x3b80000002027811 */ /* 0x000fc800078eb8ff */
[----:B------:R-:W-:-:S07]  /*20a0*/  LOP3.LUT R19, R2, R0, R19, 0xfe, !PT ;  /* 0x0000000002137212 */ /* 0x000fce00078efe13 */
.L_x_14593:
[----:B------:R-:W-:Y:S05]  /*20b0*/  BSYNC.RECONVERGENT B0 ;  /* 0x0000000000007941 */ /* 0x000fea0003800200 */
.L_x_14592:
[----:B------:R-:W1:Y:S01]  /*20c0*/  F2I.FTZ.TRUNC.NTZ R19, R19 ;  /* 0x0000001300137305 */ /* 0x000e62000021f100 */
[----:B------:R-:W-:Y:S05]  /*20d0*/  BRA `(.L_x_14577) ;  /* 0x0000000400087947 */ /* 0x000fea0003800000 */
.L_x_14590:
        /* <DEDUP_REMOVED lines=21> */
.L_x_14599:
[----:B------:R-:W-:Y:S05]  /*2230*/  BSYNC.RECONVERGENT B1 ;  /* 0x0000000000017941 */ /* 0x000fea0003800200 */
.L_x_14598:
[----:B------:R-:W-:Y:S01]  /*2240*/  IMAD.SHL.U32 R0, R0, 0x200000, RZ ;  /* 0x0020000000007824 */ /* 0x000fe200078e00ff */
[----:B------:R-:W-:-:S04]  /*2250*/  LEA R2, R2, 0x37800000, 0x17 ;  /* 0x3780000002027811 */ /* 0x000fc800078eb8ff */
[----:B------:R-:W-:-:S07]  /*2260*/  LOP3.LUT R19, R2, R0, R19, 0xfe, !PT ;  /* 0x0000000002137212 */ /* 0x000fce00078efe13 */
.L_x_14597:
[----:B------:R-:W-:Y:S05]  /*2270*/  BSYNC.RECONVERGENT B0 ;  /* 0x0000000000007941 */ /* 0x000fea0003800200 */
.L_x_14596:
[----:B------:R-:W2:Y:S01]  /*2280*/  F2I.FTZ.TRUNC.NTZ R19, R19 ;  /* 0x0000001300137305 */ /* 0x000ea2000021f100 */
[----:B------:R-:W-:Y:S05]  /*2290*/  BRA `(.L_x_14577) ;  /* 0x0000000000987947 */ /* 0x000fea0003800000 */
.L_x_14589:
[----:B------:R-:W-:-:S09]  /*22a0*/  UISETP.NE.AND UP0, UPT, UR4, 0x1c, UPT ;  /* 0x0000001c0400788c */ /* 0x000fd2000bf05270 */
[----:B------:R-:W-:Y:S05]  /*22b0*/  BRA.U !UP0, `(.L_x_14600) ;  /* 0x00000001088c7547 */ /* 0x000fea000b800000 */
[----:B------:R-:W-:-:S09]  /*22c0*/  UISETP.NE.AND UP0, UPT, UR4, 0x1d, UPT ;  /* 0x0000001d0400788c */ /* 0x000fd2000bf05270 */
[----:B------:R-:W-:Y:S05]  /*22d0*/  BRA.U !UP0, `(.L_x_14601) ;  /* 0x00000001087c7547 */ /* 0x000fea000b800000 */
[----:B------:R-:W-:-:S09]  /*22e0*/  UISETP.NE.AND UP0, UPT, UR4, 0x2c, UPT ;  /* 0x0000002c0400788c */ /* 0x000fd2000bf05270 */
[----:B------:R-:W-:Y:S05]  /*22f0*/  BRA.U !UP0, `(.L_x_14602) ;  /* 0x0000000108487547 */ /* 0x000fea000b800000 */
.L_x_14576:
        /* <DEDUP_REMOVED lines=16> */
.L_x_14603:
[----:B------:R-:W-:Y:S01]  /*2400*/  HFMA2 R19, -RZ, RZ, 0, 0 ;  /* 0x00000000ff137431 */ /* 0x000fe200000001ff */
[----:B------:R-:W-:Y:S06]  /*2410*/  BRA `(.L_x_14577) ;  /* 0x0000000000387947 */ /* 0x000fec0003800000 */
.L_x_14602:
        /* <DEDUP_REMOVED lines=8> */
.L_x_14605:
[----:B------:R-:W-:Y:S05]  /*24a0*/  BSYNC.RECONVERGENT B0 ;  /* 0x0000000000007941 */ /* 0x000fea0003800200 */
.L_x_14604:
[----:B------:R-:W4:Y:S01]  /*24b0*/  F2I.FTZ.TRUNC.NTZ R19, R19 ;  /* 0x0000001300137305 */ /* 0x000f22000021f100 */
[----:B------:R-:W-:Y:S05]  /*24c0*/  BRA `(.L_x_14577) ;  /* 0x00000000000c7947 */ /* 0x000fea0003800000 */
.L_x_14601:
[----:B------:R0:W5:Y:S01]  /*24d0*/  LDG.E R19, desc[UR36][R2.64] ;  /* 0x0000002402137981 */ /* 0x000162000c1e1900 */
[----:B------:R-:W-:Y:S05]  /*24e0*/  BRA `(.L_x_14577) ;  /* 0x0000000000047947 */ /* 0x000fea0003800000 */
.L_x_14600:
[----:B------:R3:W5:Y:S02]  /*24f0*/  LDG.E R19, desc[UR36][R2.64] ;  /* 0x0000002402137981 */ /* 0x000764000c1e1900 */
.L_x_14577:
        /* <DEDUP_REMOVED lines=16> */
.L_x_14609:
[----:B------:R0:W5:Y:S01]  /*2600*/  LDG.E.U8 R0, desc[UR36][R2.64] ;  /* 0x0000002402007981 */ /* 0x000162000c1e1100 */
[----:B------:R-:W-:Y:S05]  /*2610*/  BRA `(.L_x_14611) ;  /* 0x0000000c002c7947 */ /* 0x000fea0003800000 */
.L_x_14608:
        /* <DEDUP_REMOVED lines=8> */
.L_x_14613:
[----:B------:R3:W5:Y:S01]  /*26a0*/  LDG.E R0, desc[UR36][R2.64] ;  /* 0x0000002402007981 */ /* 0x000762000c1e1900 */
[----:B------:R-:W-:Y:S05]  /*26b0*/  BRA `(.L_x_14611) ;  /* 0x0000000c00047947 */ /* 0x000fea0003800000 */
.L_x_14612:
[----:B------:R0:W5:Y:S01]  /*26c0*/  LDG.E.S16 R0, desc[UR36][R2.64] ;  /* 0x0000002402007981 */ /* 0x000162000c1e1700 */
[----:B------:R-:W-:Y:S05]  /*26d0*/  BRA `(.L_x_14611) ;  /* 0x0000000800fc7947 */ /* 0x000fea0003800000 */
.L_x_14607:
        /* <DEDUP_REMOVED lines=9> */
.L_x_14615:
[----:B------:R-:W3:Y:S02]  /*2770*/  LDG.E.U16 R2, desc[UR36][R2.64] ;  /* 0x0000002402027981 */ /* 0x000ee4000c1e1500 */
[----:B---3--:R-:W-:-:S06]  /*2780*/  HADD2.F32 R0, -RZ, R2.H0_H0 ;  /* 0x20000002ff007230 */ /* 0x008fcc0000004100 */
[----:B------:R-:W0:Y:S01]  /*2790*/  F2I.FTZ.TRUNC.NTZ R0, R0 ;  /* 0x0000000000007305 */ /* 0x000e22000021f100 */
[----:B------:R-:W-:Y:S05]  /*27a0*/  BRA `(.L_x_14611) ;  /* 0x0000000800c87947 */ /* 0x000fea0003800000 */
.L_x_14614:
        /* <DEDUP_REMOVED lines=9> */
.L_x_14617:
[----:B------:R-:W3:Y:S02]  /*2840*/  LDG.E.U16 R2, desc[UR36][R2.64] ;  /* 0x0000002402027981 */ /* 0x000ee4000c1e1500 */
[----:B---3--:R-:W-:-:S06]  /*2850*/  HADD2.F32 R0, -RZ, R2.H0_H0 ;  /* 0x20000002ff007230 */ /* 0x008fcc0000004100 */
[----:B------:R-:W0:Y:S01]  /*2860*/  F2I.FTZ.TRUNC.NTZ R0, R0 ;  /* 0x0000000000007305 */ /* 0x000e22000021f100 */
[----:B------:R-:W-:Y:S05]  /*2870*/  BRA `(.L_x_14611) ;  /* 0x0000000800947947 */ /* 0x000fea0003800000 */
.L_x_14616:
[----:B------:R-:W3:Y:S02]  /*2880*/  LDG.E.64 R2, desc[UR36][R2.64] ;  /* 0x0000002402027981 */ /* 0x000ee4000c1e1b00 */
[----:B---3--:R0:W3:Y:S02]  /*2890*/  F2I.F64.TRUNC R0, R2 ;  /* 0x0000000200007311 */ /* 0x0080e4000030d100 */
[----:B0--3--:R-:W-:Y:S05]  /*28a0*/  BRA `(.L_x_14611) ;  /* 0x0000000800887947 */ /* 0x009fea0003800000 */
.L_x_14606:
        /* <DEDUP_REMOVED lines=12> */
.L_x_14620:
[----:B------:R-:W3:Y:S02]  /*2970*/  LDG.E.64 R2, desc[UR36][R2.64] ;  /* 0x0000002402027981 */ /* 0x000ee4000c1e1b00 */
[----:B---3--:R0:W3:Y:S02]  /*2980*/  F2I.F64.TRUNC R0, R2 ;  /* 0x0000000200007311 */ /* 0x0080e4000030d100 */
[----:B0--3--:R-:W-:Y:S05]  /*2990*/  BRA `(.L_x_14611) ;  /* 0x00000008004c7947 */ /* 0x009fea0003800000 */
.L_x_14619:
        /* <DEDUP_REMOVED lines=26> */
.L_x_14622:
        /* <DEDUP_REMOVED lines=13> */
.L_x_14621:
[----:B------:R-:W3:Y:S02]  /*2c10*/  LDG.E.U16 R0, desc[UR36][R2.64] ;  /* 0x0000002402007981 */ /* 0x000ee4000c1e1500 */
[----:B---3--:R-:W-:-:S06]  /*2c20*/  IMAD.U32 R0, R0, 0x10000, RZ ;  /* 0x0001000000007824 */ /* 0x008fcc00078e00ff */
[----:B------:R-:W0:Y:S01]  /*2c30*/  F2I.FTZ.TRUNC.NTZ R0, R0 ;  /* 0x0000000000007305 */ /* 0x000e22000021f100 */
[----:B------:R-:W-:Y:S05]  /*2c40*/  BRA `(.L_x_14611) ;  /* 0x0000000400a07947 */ /* 0x000fea0003800000 */
.L_x_14618:
        /* <DEDUP_REMOVED lines=10> */
.L_x_14625:
        /* <DEDUP_REMOVED lines=21> */
.L_x_14629:
[----:B------:R-:W-:Y:S05]  /*2e40*/  BSYNC.RECONVERGENT B1 ;  /* 0x0000000000017941 */ /* 0x000fea0003800200 */
.L_x_14628:
[----:B------:R-:W-:Y:S01]  /*2e50*/  IMAD.SHL.U32 R0, R0, 0x100000, RZ ;  /* 0x0010000000007824 */ /* 0x000fe200078e00ff */
[----:B------:R-:W-:-:S04]  /*2e60*/  LEA R2, R2, 0x3b800000, 0x17 ;  /* 0x3b80000002027811 */ /* 0x000fc800078eb8ff */
[----:B------:R-:W-:-:S07]  /*2e70*/  LOP3.LUT R0, R2, R0, R7, 0xfe, !PT ;  /* 0x0000000002007212 */ /* 0x000fce00078efe07 */
.L_x_14627:
[----:B------:R-:W-:Y:S05]  /*2e80*/  BSYNC.RECONVERGENT B0 ;  /* 0x0000000000007941 */ /* 0x000fea0003800200 */
.L_x_14626:
[----:B------:R-:W0:Y:S01]  /*2e90*/  F2I.FTZ.TRUNC.NTZ R0, R0 ;  /* 0x0000000000007305 */ /* 0x000e22000021f100 */
[----:B------:R-:W-:Y:S05]  /*2ea0*/  BRA `(.L_x_14611) ;  /* 0x0000000400087947 */ /* 0x000fea0003800000 */
.L_x_14624:
        /* <DEDUP_REMOVED lines=21> */
.L_x_14633:
[----:B------:R-:W-:Y:S05]  /*3000*/  BSYNC.RECONVERGENT B1 ;  /* 0x0000000000017941 */ /* 0x000fea0003800200 */
.L_x_14632:
[----:B------:R-:W-:Y:S02]  /*3010*/  SHF.L.U32 R0, R0, 0x15, RZ ;  /* 0x0000001500007819 */ /* 0x000fe400000006ff */
[----:B------:R-:W-:-:S04]  /*3020*/  LEA R2, R2, 0x37800000, 0x17 ;  /* 0x3780000002027811 */ /* 0x000fc800078eb8ff */
[----:B------:R-:W-:-:S07]  /*3030*/  LOP3.LUT R0, R2, R0, R7, 0xfe, !PT ;  /* 0x0000000002007212 */ /* 0x000fce00078efe07 */
.L_x_14631:
[----:B------:R-:W-:Y:S05]  /*3040*/  BSYNC.RECONVERGENT B0 ;  /* 0x0000000000007941 */ /* 0x000fea0003800200 */
.L_x_14630:
[----:B------:R-:W0:Y:S01]  /*3050*/  F2I.FTZ.TRUNC.NTZ R0, R0 ;  /* 0x0000000000007305 */ /* 0x000e22000021f100 */
[----:B------:R-:W-:Y:S05]  /*3060*/  BRA `(.L_x_14611) ;  /* 0x0000000000987947 */ /* 0x000fea0003800000 */
.L_x_14623:
[----:B------:R-:W-:-:S09]  /*3070*/  UISETP.NE.AND UP0, UPT, UR4, 0x1c, UPT ;  /* 0x0000001c0400788c */ /* 0x000fd2000bf05270 */
[----:B------:R-:W-:Y:S05]  /*3080*/  BRA.U !UP0, `(.L_x_14634) ;  /* 0x00000001088c7547 */ /* 0x000fea000b800000 */
[----:B------:R-:W-:-:S09]  /*3090*/  UISETP.NE.AND UP0, UPT, UR4, 0x1d, UPT ;  /* 0x0000001d0400788c */ /* 0x000fd2000bf05270 */
[----:B------:R-:W-:Y:S05]  /*30a0*/  BRA.U !UP0, `(.L_x_14635) ;  /* 0x00000001087c7547 */ /* 0x000fea000b800000 */
[----:B------:R-:W-:-:S09]  /*30b0*/  UISETP.NE.AND UP0, UPT, UR4, 0x2c, UPT ;  /* 0x0000002c0400788c */ /* 0x000fd2000bf05270 */
[----:B------:R-:W-:Y:S05]  /*30c0*/  BRA.U !UP0, `(.L_x_14636) ;  /* 0x0000000108487547 */ /* 0x000fea000b800000 */
.L_x_14610:
        /* <DEDUP_REMOVED lines=16> */
.L_x_14637:
[----:B------:R-:W-:Y:S01]  /*31d0*/  IMAD.MOV.U32 R0, RZ, RZ, RZ ;  /* 0x000000ffff007224 */ /* 0x000fe200078e00ff */
[----:B------:R-:W-:Y:S06]  /*31e0*/  BRA `(.L_x_14611) ;  /* 0x0000000000387947 */ /* 0x000fec0003800000 */
.L_x_14636:
        /* <DEDUP_REMOVED lines=8> */
.L_x_14639:
[----:B------:R-:W-:Y:S05]  /*3270*/  BSYNC.RECONVERGENT B0 ;  /* 0x0000000000007941 */ /* 0x000fea0003800200 */
.L_x_14638:
[----:B------:R-:W0:Y:S01]  /*3280*/  F2I.FTZ.TRUNC.NTZ R0, R0 ;  /* 0x0000000000007305 */ /* 0x000e22000021f100 */
[----:B------:R-:W-:Y:S05]  /*3290*/  BRA `(.L_x_14611) ;  /* 0x00000000000c7947 */ /* 0x000fea0003800000 */
.L_x_14635:
[----:B------:R0:W5:Y:S01]  /*32a0*/  LDG.E R0, desc[UR36][R2.64] ;  /* 0x0000002402007981 */ /* 0x000162000c1e1900 */
[----:B------:R-:W-:Y:S05]  /*32b0*/  BRA `(.L_x_14611) ;  /* 0x0000000000047947 */ /* 0x000fea0003800000 */
.L_x_14634:
[----:B------:R0:W5:Y:S02]  /*32c0*/  LDG.E R0, desc[UR36][R2.64] ;  /* 0x0000002402007981 */ /* 0x000164000c1e1900 */
.L_x_14611:
[----:B------:R-:W3:Y:S01]  /*32d0*/  LDCU.64 UR6, c[0x0][0x5e8] ;  /* 0x0000bd00ff0677ac */ /* 0x000ee20008000a00 */
[----:B0----5:R-:W-:Y:S02]  /*32e0*/  ISETP.GT.U32.AND P0, PT, R0, 0x1f, PT ;  /* 0x0000001f0000780c */ /* 0x021fe40003f04070 */
[----:B-12-4-:R-:W-:Y:S01]  /*32f0*/  SHF.L.U32 R19, R19, R0, RZ ;  /* 0x0000000013137219 */ /* 0x016fe200000006ff */
[----:B------:R-:W-:-:S03]  /*3300*/  UPRMT UR4, UR43, 0x9910, URZ ;  /* 0x000099102b047896 */ /* 0x000fc600080000ff */
[----:B------:R-:W-:Y:S01]  /*3310*/  SEL R4, R19, RZ, !P0 ;  /* 0x000000ff13047207 */ /* 0x000fe20004000000 */
        /* <DEDUP_REMOVED lines=14> */
.L_x_14643:
[----:B------:R1:W-:Y:S01]  /*3400*/  STG.E.U8 desc[UR36][R2.64], R4 ;  /* 0x0000000402007986 */ /* 0x0003e2000c101124 */
[----:B------:R-:W-:Y:S05]  /*3410*/  BRA `(.L_x_14645) ;  /* 0x0000000c003c7947 */ /* 0x000fea0003800000 */
.L_x_14642:
        /* <DEDUP_REMOVED lines=9> */
.L_x_14647:
[----:B------:R3:W-:Y:S01]  /*34b0*/  STG.E desc[UR36][R2.64], R4 ;  /* 0x0000000402007986 */ /* 0x0007e2000c101924 */
[----:B------:R-:W-:Y:S05]  /*34c0*/  BRA `(.L_x_14645) ;  /* 0x0000000c00107947 */ /* 0x000fea0003800000 */
.L_x_14646:
[----:B------:R2:W-:Y:S01]  /*34d0*/  STG.E.U16 desc[UR36][R2.64], R4 ;  /* 0x0000000402007986 */ /* 0x0005e2000c101524 */
[----:B------:R-:W-:Y:S05]  /*34e0*/  BRA `(.L_x_14645) ;  /* 0x0000000c00087947 */ /* 0x000fea0003800000 */
.L_x_14641:
        /* <DEDUP_REMOVED lines=9> */
.L_x_14649:
[----:B------:R-:W-:-:S04]  /*3580*/  I2FP.F32.S32 R0, R4 ;  /* 0x0000000400007245 */ /* 0x000fc80000201400 */
[----:B------:R-:W-:-:S05]  /*3590*/  F2FP.F16.F32.PACK_AB R0, RZ, R0 ;  /* 0x00000000ff00723e */ /* 0x000fca00000000ff */
[----:B------:R0:W-:Y:S01]  /*35a0*/  STG.E.U16 desc[UR36][R2.64], R0 ;  /* 0x0000000002007986 */ /* 0x0001e2000c101524 */
[----:B------:R-:W-:Y:S05]  /*35b0*/  BRA `(.L_x_14645) ;  /* 0x0000000800d47947 */ /* 0x000fea0003800000 */
.L_x_14648:
        /* <DEDUP_REMOVED lines=10> */
.L_x_14651:
[----:B------:R-:W-:-:S04]  /*3660*/  I2FP.F32.S32 R4, R4 ;  /* 0x0000000400047245 */ /* 0x000fc80000201400 */
[----:B------:R-:W-:-:S04]  /*3670*/  F2FP.F16.F32.PACK_AB R5, RZ, R4 ;  /* 0x00000004ff05723e */ /* 0x000fc800000000ff */
[----:B------:R-:W-:-:S05]  /*3680*/  PRMT R5, R5, 0x5410, RZ ;  /* 0x0000541005057816 */ /* 0x000fca00000000ff */
[----:B------:R0:W-:Y:S01]  /*3690*/  STG.E desc[UR36][R2.64], R5 ;  /* 0x0000000502007986 */ /* 0x0001e2000c101924 */
[----:B------:R-:W-:Y:S05]  /*36a0*/  BRA `(.L_x_14645) ;  /* 0x0000000800987947 */ /* 0x000fea0003800000 */
.L_x_14650:
[----:B------:R-:W0:Y:S02]  /*36b0*/  I2F.F64 R4, R4 ;  /* 0x0000000400047312 */ /* 0x000e240000201c00 */
[----:B0-----:R0:W-:Y:S01]  /*36c0*/  STG.E.64 desc[UR36][R2.64], R4 ;  /* 0x0000000402007986 */ /* 0x0011e2000c101b24 */
[----:B------:R-:W-:Y:S05]  /*36d0*/  BRA `(.L_x_14645) ;  /* 0x00000008008c7947 */ /* 0x000fea0003800000 */
.L_x_14640:
        /* <DEDUP_REMOVED lines=12> */
.L_x_14654:
[----:B------:R-:W-:Y:S01]  /*37a0*/  CS2R R6, SRZ ;  /* 0x0000000000067805 */ /* 0x000fe2000001ff00 */
[----:B------:R-:W0:Y:S04]  /*37b0*/  I2F.F64 R4, R4 ;  /* 0x0000000400047312 */ /* 0x000e280000201c00 */
[----:B0-----:R0:W-:Y:S01]  /*37c0*/  STG.E.128 desc[UR36][R2.64], R4 ;  /* 0x0000000402007986 */ /* 0x0011e2000c101d24 */
[----:B------:R-:W-:Y:S05]  /*37d0*/  BRA `(.L_x_14645) ;  /* 0x00000008004c7947 */ /* 0x000fea0003800000 */
.L_x_14653:
        /* <DEDUP_REMOVED lines=19> */
.L_x_14658:
[----:B------:R-:W-:Y:S05]  /*3910*/  BSYNC.RECONVERGENT B0 ;  /* 0x0000000000007941 */ /* 0x000fea0003800200 */
.L_x_14657:
[----:B------:R-:W-:-:S05]  /*3920*/  LOP3.LUT R5, R0, 0x80, R5, 0xf8, !PT ;  /* 0x0000008000057812 */ /* 0x000fca00078ef805 */
[----:B------:R0:W-:Y:S01]  /*3930*/  STG.E.U8 desc[UR36][R2.64], R5 ;  /* 0x0000000502007986 */ /* 0x0001e2000c101124 */
[----:B------:R-:W-:Y:S05]  /*3940*/  BRA `(.L_x_14645) ;  /* 0x0000000400f07947 */ /* 0x000fea0003800000 */
.L_x_14656:
        /* <DEDUP_REMOVED lines=15> */
.L_x_14660:
[----:B------:R-:W-:Y:S05]  /*3a40*/  BSYNC.RECONVERGENT B0 ;  /* 0x0000000000007941 */ /* 0x000fea0003800200 */
.L_x_14659:
[----:B------:R-:W-:-:S05]  /*3a50*/  LOP3.LUT R5, R0, 0x80, R5, 0xf8, !PT ;  /* 0x0000008000057812 */ /* 0x000fca00078ef805 */
[----:B------:R0:W-:Y:S01]  /*3a60*/  STG.E.U8 desc[UR36][R2.64], R5 ;  /* 0x0000000502007986 */ /* 0x0001e2000c101124 */
[----:B------:R-:W-:Y:S05]  /*3a70*/  BRA `(.L_x_14645) ;  /* 0x0000000400a47947 */ /* 0x000fea0003800000 */
.L_x_14655:
[----:B------:R-:W-:-:S04]  /*3a80*/  I2FP.F32.S32 R0, R4 ;  /* 0x0000000400007245 */ /* 0x000fc80000201400 */
[----:B------:R-:W-:-:S05]  /*3a90*/  F2FP.BF16.F32.PACK_AB R0, RZ, R0 ;  /* 0x00000000ff00723e */ /* 0x000fca00000010ff */
[----:B------:R0:W-:Y:S01]  /*3aa0*/  STG.E.U16 desc[UR36][R2.64], R0 ;  /* 0x0000000002007986 */ /* 0x0001e2000c101524 */
[----:B------:R-:W-:Y:S05]  /*3ab0*/  BRA `(.L_x_14645) ;  /* 0x0000000400947947 */ /* 0x000fea0003800000 */
.L_x_14652:
        /* <DEDUP_REMOVED lines=10> */
.L_x_14663:
        /* <DEDUP_REMOVED lines=13> */
.L_x_14666:
[----:B------:R-:W-:-:S04]  /*3c30*/  SHF.R.U32.HI R0, RZ, 0x14, R5 ;  /* 0x00000014ff007819 */ /* 0x000fc80000011605 */
[----:B------:R-:W-:-:S04]  /*3c40*/  LOP3.LUT R0, R0, 0x1, RZ, 0xc0, !PT ;  /* 0x0000000100007812 */ /* 0x000fc800078ec0ff */
[----:B------:R-:W-:-:S04]  /*3c50*/  IADD3 R0, PT, PT, R5, 0x487ffff, R0 ;  /* 0x0487ffff05007810 */ /* 0x000fc80007ffe000 */
[----:B------:R-:W-:-:S04]  /*3c60*/  SHF.R.U32.HI R0, RZ, 0x14, R0 ;  /* 0x00000014ff007819 */ /* 0x000fc80000011600 */
[----:B------:R-:W-:-:S07]  /*3c70*/  LOP3.LUT R4, R0, 0xff, RZ, 0xc0, !PT ;  /* 0x000000ff00047812 */ /* 0x000fce00078ec0ff */
.L_x_14667:
[----:B------:R-:W-:-:S04]  /*3c80*/  SHF.R.U32.HI R5, RZ, 0x18, R5 ;  /* 0x00000018ff057819 */ /* 0x000fc80000011605 */
[----:B------:R-:W-:-:S04]  /*3c90*/  LOP3.LUT R4, R4, 0x80, R5, 0xf8, !PT ;  /* 0x0000008004047812 */ /* 0x000fc800078ef805 */
[----:B------:R-:W-:-:S07]  /*3ca0*/  PRMT R0, R4, 0x7610, R0 ;  /* 0x0000761004007816 */ /* 0x000fce0000000000 */
.L_x_14665:
[----:B------:R-:W-:Y:S05]  /*3cb0*/  BSYNC.RECONVERGENT B0 ;  /* 0x0000000000007941 */ /* 0x000fea0003800200 */
.L_x_14664:
[----:B------:R0:W-:Y:S01]  /*3cc0*/  STG.E.U8 desc[UR36][R2.64], R0 ;  /* 0x0000000002007986 */ /* 0x0001e2000c101124 */
[----:B------:R-:W-:Y:S05]  /*3cd0*/  BRA `(.L_x_14645) ;  /* 0x00000004000c7947 */ /* 0x000fea0003800000 */
.L_x_14662:
        /* <DEDUP_REMOVED lines=13> */
.L_x_14670:
[----:B------:R-:W-:-:S04]  /*3db0*/  SHF.R.U32.HI R0, RZ, 0x15, R5 ;  /* 0x00000015ff007819 */ /* 0x000fc80000011605 */
[----:B------:R-:W-:-:S04]  /*3dc0*/  LOP3.LUT R0, R0, 0x1, RZ, 0xc0, !PT ;  /* 0x0000000100007812 */ /* 0x000fc800078ec0ff */
[----:B------:R-:W-:-:S04]  /*3dd0*/  IADD3 R0, PT, PT, R5, 0x88fffff, R0 ;  /* 0x088fffff05007810 */ /* 0x000fc80007ffe000 */
[----:B------:R-:W-:-:S04]  /*3de0*/  SHF.R.U32.HI R0, RZ, 0x15, R0 ;  /* 0x00000015ff007819 */ /* 0x000fc80000011600 */
[----:B------:R-:W-:-:S07]  /*3df0*/  LOP3.LUT R4, R0, 0xff, RZ, 0xc0, !PT ;  /* 0x000000ff00047812 */ /* 0x000fce00078ec0ff */
.L_x_14671:
[----:B------:R-:W-:-:S04]  /*3e00*/  SHF.R.U32.HI R5, RZ, 0x18, R5 ;  /* 0x00000018ff057819 */ /* 0x000fc80000011605 */
[----:B------:R-:W-:-:S04]  /*3e10*/  LOP3.LUT R4, R4, 0x80, R5, 0xf8, !PT ;  /* 0x0000008004047812 */ /* 0x000fc800078ef805 */
[----:B------:R-:W-:-:S07]  /*3e20*/  PRMT R0, R4, 0x7610, R0 ;  /* 0x0000761004007816 */ /* 0x000fce0000000000 */
.L_x_14669:
[----:B------:R-:W-:Y:S05]  /*3e30*/  BSYNC.RECONVERGENT B0 ;  /* 0x0000000000007941 */ /* 0x000fea0003800200 */
.L_x_14668:
[----:B------:R0:W-:Y:S01]  /*3e40*/  STG.E.U8 desc[UR36][R2.64], R0 ;  /* 0x0000000002007986 */ /* 0x0001e2000c101124 */
[----:B------:R-:W-:Y:S05]  /*3e50*/  BRA `(.L_x_14645) ;  /* 0x0000000000ac7947 */ /* 0x000fea0003800000 */
.L_x_14661:
[----:B------:R-:W-:-:S09]  /*3e60*/  UISETP.NE.AND UP0, UPT, UR4, 0x1c, UPT ;  /* 0x0000001c0400788c */ /* 0x000fd2000bf05270 */
[----:B------:R-:W-:Y:S05]  /*3e70*/  BRA.U !UP0, `(.L_x_14672) ;  /* 0x0000000108a07547 */ /* 0x000fea000b800000 */
[----:B------:R-:W-:-:S09]  /*3e80*/  UISETP.NE.AND UP0, UPT, UR4, 0x1d, UPT ;  /* 0x0000001d0400788c */ /* 0x000fd2000bf05270 */
[----:B------:R-:W-:Y:S05]  /*3e90*/  BRA.U !UP0, `(.L_x_14673) ;  /* 0x00000001088c7547 */ /* 0x000fea000b800000 */
[----:B------:R-:W-:-:S09]  /*3ea0*/  UISETP.NE.AND UP0, UPT, UR4, 0x2c, UPT ;  /* 0x0000002c0400788c */ /* 0x000fd2000bf05270 */
[----:B------:R-:W-:Y:S05]  /*3eb0*/  BRA.U !UP0, `(.L_x_14674) ;  /* 0x0000000108447547 */ /* 0x000fea000b800000 */
.L_x_14644:
        /* <DEDUP_REMOVED lines=16> */
.L_x_14675:
[----:B------:R-:W-:Y:S05]  /*3fc0*/  BRA `(.L_x_14645) ;  /* 0x0000000000507947 */ /* 0x000fea0003800000 */
.L_x_14674:
        /* <DEDUP_REMOVED lines=16> */
.L_x_14673:
[----:B------:R-:W-:-:S05]  /*40d0*/  SHF.R.S32.HI R5, RZ, 0x1f, R4 ;  /* 0x0000001fff057819 */ /* 0x000fca0000011404 */
[----:B------:R0:W-:Y:S01]  /*40e0*/  STG.E.64 desc[UR36][R2.64], R4 ;  /* 0x0000000402007986 */ /* 0x0001e2000c101b24 */
[----:B------:R-:W-:Y:S05]  /*40f0*/  BRA `(.L_x_14645) ;  /* 0x0000000000047947 */ /* 0x000fea0003800000 */
.L_x_14672:
[----:B------:R0:W-:Y:S02]  /*4100*/  STG.E desc[UR36][R2.64], R4 ;  /* 0x0000000402007986 */ /* 0x0001e4000c101924 */
.L_x_14645:
[----:B------:R-:W-:-:S07]  /*4110*/  VIADD R17, R17, 0x80 ;  /* 0x0000008011117836 */ /* 0x000fce0000000000 */
.L_x_14570:
[----:B------:R-:W-:Y:S05]  /*4120*/  BSYNC.RECONVERGENT B6 ;  /* 0x0000000000067941 */ /* 0x000fea0003800200 */
.L_x_14569:
        /* <DEDUP_REMOVED lines=358> */
.L_x_14678:
        /* <DEDUP_REMOVED lines=16> */
.L_x_14682:
[----:B------:R0:W5:Y:S01]  /*5890*/  LDG.E.U8 R19, desc[UR36][R2.64] ;  /* 0x0000002402137981 */ /* 0x000162000c1e1100 */
[----:B------:R-:W-:Y:S05]  /*58a0*/  BRA `(.L_x_14684) ;  /* 0x0000000c002c7947 */ /* 0x000fea0003800000 */
.L_x_14681:
        /* <DEDUP_REMOVED lines=8> */
.L_x_14686:
[----:B------:R0:W5:Y:S01]  /*5930*/  LDG.E R19, desc[UR36][R2.64] ;  /* 0x0000002402137981 */ /* 0x000162000c1e1900 */
[----:B------:R-:W-:Y:S05]  /*5940*/  BRA `(.L_x_14684) ;  /* 0x0000000c00047947 */ /* 0x000fea0003800000 */
.L_x_14685:
[----:B------:R0:W5:Y:S01]  /*5950*/  LDG.E.S16 R19, desc[UR36][R2.64] ;  /* 0x0000002402137981 */ /* 0x000162000c1e1700 */
[----:B------:R-:W-:Y:S05]  /*5960*/  BRA `(.L_x_14684) ;  /* 0x0000000800fc7947 */ /* 0x000fea0003800000 */
.L_x_14680:
        /* <DEDUP_REMOVED lines=9> */
.L_x_14688:
[----:B------:R-:W2:Y:S02]  /*5a00*/  LDG.E.U16 R2, desc[UR36][R2.64] ;  /* 0x0000002402027981 */ /* 0x000ea4000c1e1500 */
[----:B--2---:R-:W-:-:S06]  /*5a10*/  HADD2.F32 R19, -RZ, R2.H0_H0 ;  /* 0x20000002ff137230 */ /* 0x004fcc0000004100 */
[----:B------:R-:W0:Y:S01]  /*5a20*/  F2I.FTZ.TRUNC.NTZ R19, R19 ;  /* 0x0000001300137305 */ /* 0x000e22000021f100 */
[----:B------:R-:W-:Y:S05]  /*5a30*/  BRA `(.L_x_14684) ;  /* 0x0000000800c87947 */ /* 0x000fea0003800000 */
.L_x_14687:
        /* <DEDUP_REMOVED lines=9> */
.L_x_14690:
[----:B------:R-:W2:Y:S02]  /*5ad0*/  LDG.E.U16 R2, desc[UR36][R2.64] ;  /* 0x0000002402027981 */ /* 0x000ea4000c1e1500 */
[----:B--2---:R-:W-:-:S06]  /*5ae0*/  HADD2.F32 R19, -RZ, R2.H0_H0 ;  /* 0x20000002ff137230 */ /* 0x004fcc0000004100 */
[----:B------:R-:W0:Y:S01]  /*5af0*/  F2I.FTZ.TRUNC.NTZ R19, R19 ;  /* 0x0000001300137305 */ /* 0x000e22000021f100 */
[----:B------:R-:W-:Y:S05]  /*5b00*/  BRA `(.L_x_14684) ;  /* 0x0000000800947947 */ /* 0x000fea0003800000 */
.L_x_14689:
[----:B------:R-:W2:Y:S02]  /*5b10*/  LDG.E.64 R2, desc[UR36][R2.64] ;  /* 0x0000002402027981 */ /* 0x000ea4000c1e1b00 */
[----:B--2---:R0:W1:Y:S02]  /*5b20*/  F2I.F64.TRUNC R19, R2 ;  /* 0x0000000200137311 */ /* 0x004064000030d100 */
[----:B01----:R-:W-:Y:S05]  /*5b30*/  BRA `(.L_x_14684) ;  /* 0x0000000800887947 */ /* 0x003fea0003800000 */
.L_x_14679:
        /* <DEDUP_REMOVED lines=12> */
.L_x_14693:
[----:B------:R-:W2:Y:S02]  /*5c00*/  LDG.E.64 R2, desc[UR36][R2.64] ;  /* 0x0000002402027981 */ /* 0x000ea4000c1e1b00 */
[----:B--2---:R0:W1:Y:S02]  /*5c10*/  F2I.F64.TRUNC R19, R2 ;  /* 0x0000000200137311 */ /* 0x004064000030d100 */
[----:B01----:R-:W-:Y:S05]  /*5c20*/  BRA `(.L_x_14684) ;  /* 0x00000008004c7947 */ /* 0x003fea0003800000 */
.L_x_14692:
        /* <DEDUP_REMOVED lines=26> */
.L_x_14695:
        /* <DEDUP_REMOVED lines=13> */
.L_x_14694:
[----:B------:R-:W2:Y:S02]  /*5ea0*/  LDG.E.U16 R19, desc[UR36][R2.64] ;  /* 0x0000002402137981 */ /* 0x000ea4000c1e1500 */
[----:B--2---:R-:W-:-:S06]  /*5eb0*/  IMAD.U32 R19, R19, 0x10000, RZ ;  /* 0x0001000013137824 */ /* 0x004fcc00078e00ff */
[----:B------:R-:W0:Y:S01]  /*5ec0*/  F2I.FTZ.TRUNC.NTZ R19, R19 ;  /* 0x0000001300137305 */ /* 0x000e22000021f100 */
[----:B------:R-:W-:Y:S05]  /*5ed0*/  BRA `(.L_x_14684) ;  /* 0x0000000400a07947 */ /* 0x000fea0003800000 */
.L_x_14691:
        /* <DEDUP_REMOVED lines=10> */
.L_x_14698:
        /* <DEDUP_REMOVED lines=21> */
.L_x_14702:
[----:B------:R-:W-:Y:S05]  /*60d0*/  BSYNC.RECONVERGENT B1 ;  /* 0x0000000000017941 */ /* 0x000fea0003800200 */
.L_x_14701:
[----:B------:R-:W-:Y:S01]  /*60e0*/  IMAD.SHL.U32 R0, R0, 0x100000, RZ ;  /* 0x0010000000007824 */ /* 0x000fe200078e00ff */
[----:B------:R-:W-:-:S04]  /*60f0*/  LEA R2, R2, 0x3b800000, 0x17 ;  /* 0x3b80000002027811 */ /* 0x000fc800078eb8ff */
[----:B------:R-:W-:-:S07]  /*6100*/  LOP3.LUT R19, R2, R0, R19, 0xfe, !PT ;  /* 0x0000000002137212 */ /* 0x000fce00078efe13 */
.L_x_14700:
[----:B------:R-:W-:Y:S05]  /*6110*/  BSYNC.RECONVERGENT B0 ;  /* 0x0000000000007941 */ /* 0x000fea0003800200 */
.L_x_14699:
[----:B------:R-:W1:Y:S01]  /*6120*/  F2I.FTZ.TRUNC.NTZ R19, R19 ;  /* 0x0000001300137305 */ /* 0x000e62000021f100 */
[----:B------:R-:W-:Y:S05]  /*6130*/  BRA `(.L_x_14684) ;  /* 0x0000000400087947 */ /* 0x000fea0003800000 */
.L_x_14697:
        /* <DEDUP_REMOVED lines=21> */
.L_x_14706:
[----:B------:R-:W-:Y:S05]  /*6290*/  BSYNC.RECONVERGENT B1 ;  /* 0x0000000000017941 */ /* 0x000fea0003800200 */
.L_x_14705:
[----:B------:R-:W-:Y:S01]  /*62a0*/  IMAD.SHL.U32 R0, R0, 0x200000, RZ ;  /* 0x0020000000007824 */ /* 0x000fe200078e00ff */
[----:B------:R-:W-:-:S04]  /*62b0*/  LEA R2, R2, 0x37800000, 0x17 ;  /* 0x3780000002027811 */ /* 0x000fc800078eb8ff */
[----:B------:R-:W-:-:S07]  /*62c0*/  LOP3.LUT R19, R2, R0, R19, 0xfe, !PT ;  /* 0x0000000002137212 */ /* 0x000fce00078efe13 */
.L_x_14704:
[----:B------:R-:W-:Y:S05]  /*62d0*/  BSYNC.RECONVERGENT B0 ;  /* 0x0000000000007941 */ /* 0x000fea0003800200 */
.L_x_14703:
[----:B------:R-:W2:Y:S01]  /*62e0*/  F2I.FTZ.TRUNC.NTZ R19, R19 ;  /* 0x0000001300137305 */ /* 0x000ea2000021f100 */
[----:B------:R-:W-:Y:S05]  /*62f0*/  BRA `(.L_x_14684) ;  /* 0x0000000000987947 */ /* 0x000fea0003800000 */
.L_x_14696:
        /* <DEDUP_REMOVED lines=14> */
.L_x_14710:
[----:B------:R-:W-:Y:S05]  /*63e0*/  BSYNC.RECONVERGENT B0 ;  /* 0x0000000000007941 */ /* 0x000fea0003800200 */
.L_x_14709:
[----:B------:R-:W4:Y:S01]  /*63f0*/  F2I.FTZ.TRUNC.NTZ R19, R19 ;  /* 0x0000001300137305 */ /* 0x000f22000021f100 */
[----:B------:R-:W-:Y:S05]  /*6400*/  BRA `(.L_x_14684) ;  /* 0x0000000000547947 */ /* 0x000fea0003800000 */
.L_x_14683:
        /* <DEDUP_REMOVED lines=16> */
.L_x_14711:
[----:B------:R-:W-:Y:S01]  /*6510*/  HFMA2 R19, -RZ, RZ, 0, 0 ;  /* 0x00000000ff137431 */ /* 0x000fe200000001ff */
[----:B------:R-:W-:Y:S06]  /*6520*/  BRA `(.L_x_14684) ;  /* 0x00000000000c7947 */ /* 0x000fec0003800000 */
.L_x_14708:
[----:B------:R3:W5:Y:S01]  /*6530*/  LDG.E R19, desc[UR36][R2.64] ;  /* 0x0000002402137981 */ /* 0x000762000c1e1900 */
[----:B------:R-:W-:Y:S05]  /*6540*/  BRA `(.L_x_14684) ;  /* 0x0000000000047947 */ /* 0x000fea0003800000 */
.L_x_14707:
[----:B------:R0:W5:Y:S02]  /*6550*/  LDG.E R19, desc[UR36][R2.64] ;  /* 0x0000002402137981 */ /* 0x000164000c1e1900 */
.L_x_14684:
        /* <DEDUP_REMOVED lines=16> */
.L_x_14715:
[----:B------:R0:W5:Y:S01]  /*6660*/  LDG.E.U8 R0, desc[UR36][R2.64] ;  /* 0x0000002402007981 */ /* 0x000162000c1e1100 */
[----:B------:R-:W-:Y:S05]  /*6670*/  BRA `(.L_x_14717) ;  /* 0x0000000c002c7947 */ /* 0x000fea0003800000 */
.L_x_14714:
        /* <DEDUP_REMOVED lines=8> */
.L_x_14719:
[----:B------:R0:W5:Y:S01]  /*6700*/  LDG.E R0, desc[UR36][R2.64] ;  /* 0x0000002402007981 */ /* 0x000162000c1e1900 */
[----:B------:R-:W-:Y:S05]  /*6710*/  BRA `(.L_x_14717) ;  /* 0x0000000c00047947 */ /* 0x000fea0003800000 */
.L_x_14718:
[----:B------:R0:W5:Y:S01]  /*6720*/  LDG.E.S16 R0, desc[UR36][R2.64] ;  /* 0x0000002402007981 */ /* 0x000162000c1e1700 */
[----:B------:R-:W-:Y:S05]  /*6730*/  BRA `(.L_x_14717) ;  /* 0x0000000800fc7947 */ /* 0x000fea0003800000 */
.L_x_14713:
        /* <DEDUP_REMOVED lines=9> */
.L_x_14721:
[----:B------:R-:W3:Y:S02]  /*67d0*/  LDG.E.U16 R2, desc[UR36][R2.64] ;  /* 0x0000002402027981 */ /* 0x000ee4000c1e1500 */
[----:B---3--:R-:W-:-:S06]  /*67e0*/  HADD2.F32 R0, -RZ, R2.H0_H0 ;  /* 0x20000002ff007230 */ /* 0x008fcc0000004100 */
[----:B------:R-:W0:Y:S01]  /*67f0*/  F2I.FTZ.TRUNC.NTZ R0, R0 ;  /* 0x0000000000007305 */ /* 0x000e22000021f100 */
[----:B------:R-:W-:Y:S05]  /*6800*/  BRA `(.L_x_14717) ;  /* 0x0000000800c87947 */ /* 0x000fea0003800000 */
.L_x_14720:
        /* <DEDUP_REMOVED lines=9> */
.L_x_14723:
[----:B------:R-:W3:Y:S02]  /*68a0*/  LDG.E.U16 R2, desc[UR36][R2.64] ;  /* 0x0000002402027981 */ /* 0x000ee4000c1e1500 */
[----:B---3--:R-:W-:-:S06]  /*68b0*/  HADD2.F32 R0, -RZ, R2.H0_H0 ;  /* 0x20000002ff007230 */ /* 0x008fcc0000004100 */
[----:B------:R-:W0:Y:S01]  /*68c0*/  F2I.FTZ.TRUNC.NTZ R0, R0 ;  /* 0x0000000000007305 */ /* 0x000e22000021f100 */
[----:B------:R-:W-:Y:S05]  /*68d0*/  BRA `(.L_x_14717) ;  /* 0x0000000800947947 */ /* 0x000fea0003800000 */
.L_x_14722:
[----:B------:R-:W3:Y:S02]  /*68e0*/  LDG.E.64 R2, desc[UR36][R2.64] ;  /* 0x0000002402027981 */ /* 0x000ee4000c1e1b00 */
[----:B---3--:R0:W3:Y:S02]  /*68f0*/  F2I.F64.TRUNC R0, R2 ;  /* 0x0000000200007311 */ /* 0x0080e4000030d100 */
[----:B0--3--:R-:W-:Y:S05]  /*6900*/  BRA `(.L_x_14717) ;  /* 0x0000000800887947 */ /* 0x009fea0003800000 */
.L_x_14712:
        /* <DEDUP_REMOVED lines=12> */
.L_x_14726:
[----:B------:R-:W3:Y:S02]  /*69d0*/  LDG.E.64 R2, desc[UR36][R2.64] ;  /* 0x0000002402027981 */ /* 0x000ee4000c1e1b00 */
[----:B---3--:R0:W3:Y:S02]  /*69e0*/  F2I.F64.TRUNC R0, R2 ;  /* 0x0000000200007311 */ /* 0x0080e4000030d100 */
[----:B0--3--:R-:W-:Y:S05]  /*69f0*/  BRA `(.L_x_14717) ;  /* 0x00000008004c7947 */ /* 0x009fea0003800000 */
.L_x_14725:
        /* <DEDUP_REMOVED lines=26> */
.L_x_14728:
        /* <DEDUP_REMOVED lines=13> */
.L_x_14727:
[----:B------:R-:W3:Y:S02]  /*6c70*/  LDG.E.U16 R0, desc[UR36][R2.64] ;  /* 0x0000002402007981 */ /* 0x000ee4000c1e1500 */
[----:B---3--:R-:W-:-:S06]  /*6c80*/  IMAD.U32 R0, R0, 0x10000, RZ ;  /* 0x0001000000007824 */ /* 0x008fcc00078e00ff */
[----:B------:R-:W0:Y:S01]  /*6c90*/  F2I.FTZ.TRUNC.NTZ R0, R0 ;  /* 0x0000000000007305 */ /* 0x000e22000021f100 */
[----:B------:R-:W-:Y:S05]  /*6ca0*/  BRA `(.L_x_14717) ;  /* 0x0000000400a07947 */ /* 0x000fea0003800000 */
.L_x_14724:
        /* <DEDUP_REMOVED lines=10> */
.L_x_14731:
        /* <DEDUP_REMOVED lines=21> */
.L_x_14735:
[----:B------:R-:W-:Y:S05]  /*6ea0*/  BSYNC.RECONVERGENT B1 ;  /* 0x0000000000017941 */ /* 0x000fea0003800200 */
.L_x_14734:
[----:B------:R-:W-:Y:S02]  /*6eb0*/  SHF.L.U32 R0, R0, 0x14, RZ ;  /* 0x0000001400007819 */ /* 0x000fe400000006ff */
[----:B------:R-:W-:-:S04]  /*6ec0*/  LEA R2, R2, 0x3b800000, 0x17 ;  /* 0x3b80000002027811 */ /* 0x000fc800078eb8ff */
[----:B------:R-:W-:-:S07]  /*6ed0*/  LOP3.LUT R0, R2, R0, R7, 0xfe, !PT ;  /* 0x0000000002007212 */ /* 0x000fce00078efe07 */
.L_x_14733:
[----:B------:R-:W-:Y:S05]  /*6ee0*/  BSYNC.RECONVERGENT B0 ;  /* 0x0000000000007941 */ /* 0x000fea0003800200 */
.L_x_14732:
[----:B------:R-:W0:Y:S01]  /*6ef0*/  F2I.FTZ.TRUNC.NTZ R0, R0 ;  /* 0x0000000000007305 */ /* 0x000e22000021f100 */
[----:B------:R-:W-:Y:S05]  /*6f00*/  BRA `(.L_x_14717) ;  /* 0x0000000400087947 */ /* 0x000fea0003800000 */
.L_x_14730:
        /* <DEDUP_REMOVED lines=21> */
.L_x_14739:
[----:B------:R-:W-:Y:S05]  /*7060*/  BSYNC.RECONVERGENT B1 ;  /* 0x0000000000017941 */ /* 0x000fea0003800200 */
.L_x_14738:
[----:B------:R-:W-:Y:S01]  /*7070*/  IMAD.SHL.U32 R0, R0, 0x200000, RZ ;  /* 0x0020000000007824 */ /* 0x000fe200078e00ff */
[----:B------:R-:W-:-:S04]  /*7080*/  LEA R2, R2, 0x37800000, 0x17 ;  /* 0x3780000002027811 */ /* 0x000fc800078eb8ff */
[----:B------:R-:W-:-:S07]  /*7090*/  LOP3.LUT R0, R2, R0, R7, 0xfe, !PT ;  /* 0x0000000002007212 */ /* 0x000fce00078efe07 */
.L_x_14737:
[----:B------:R-:W-:Y:S05]  /*70a0*/  BSYNC.RECONVERGENT B0 ;  /* 0x0000000000007941 */ /* 0x000fea0003800200 */
.L_x_14736:
[----:B------:R-:W0:Y:S01]  /*70b0*/  F2I.FTZ.TRUNC.NTZ R0, R0 ;  /* 0x0000000000007305 */ /* 0x000e22000021f100 */
[----:B------:R-:W-:Y:S05]  /*70c0*/  BRA `(.L_x_14717) ;  /* 0x0000000000987947 */ /* 0x000fea0003800000 */
.L_x_14729:
        /* <DEDUP_REMOVED lines=14> */
.L_x_14743:
[----:B------:R-:W-:Y:S05]  /*71b0*/  BSYNC.RECONVERGENT B0 ;  /* 0x0000000000007941 */ /* 0x000fea0003800200 */
.L_x_14742:
[----:B------:R-:W0:Y:S01]  /*71c0*/  F2I.FTZ.TRUNC.NTZ R0, R0 ;  /* 0x0000000000007305 */ /* 0x000e22000021f100 */
[----:B------:R-:W-:Y:S05]  /*71d0*/  BRA `(.L_x_14717) ;  /* 0x0000000000547947 */ /* 0x000fea0003800000 */
.L_x_14716:
        /* <DEDUP_REMOVED lines=16> */
.L_x_14744:
[----:B------:R-:W-:Y:S01]  /*72e0*/  IMAD.MOV.U32 R0, RZ, RZ, RZ ;  /* 0x000000ffff007224 */ /* 0x000fe200078e00ff */
[----:B------:R-:W-:Y:S06]  /*72f0*/  BRA `(.L_x_14717) ;  /* 0x00000000000c7947 */ /* 0x000fec0003800000 */
.L_x_14741:
[----:B------:R0:W5:Y:S01]  /*7300*/  LDG.E R0, desc[UR36][R2.64] ;  /* 0x0000002402007981 */ /* 0x000162000c1e1900 */
[----:B------:R-:W-:Y:S05]  /*7310*/  BRA `(.L_x_14717) ;  /* 0x0000000000047947 */ /* 0x000fea0003800000 */
.L_x_14740:
[----:B------:R0:W5:Y:S02]  /*7320*/  LDG.E R0, desc[UR36][R2.64] ;  /* 0x0000002402007981 */ /* 0x000164000c1e1900 */
.L_x_14717:
        /* <DEDUP_REMOVED lines=19> */
.L_x_14748:
[----:B------:R0:W-:Y:S01]  /*7460*/  STG.E.U8 desc[UR36][R2.64], R4 ;  /* 0x0000000402007986 */ /* 0x0001e2000c101124 */
[----:B------:R-:W-:Y:S05]  /*7470*/  BRA `(.L_x_14750) ;  /* 0x0000000c00387947 */ /* 0x000fea0003800000 */
.L_x_14747:
        /* <DEDUP_REMOVED lines=9> */
.L_x_14752:
[----:B------:R0:W-:Y:S01]  /*7510*/  STG.E desc[UR36][R2.64], R4 ;  /* 0x0000000402007986 */ /* 0x0001e2000c101924 */
[----:B------:R-:W-:Y:S05]  /*7520*/  BRA `(.L_x_14750) ;  /* 0x0000000c000c7947 */ /* 0x000fea0003800000 */
.L_x_14751:
[----:B------:R0:W-:Y:S01]  /*7530*/  STG.E.U16 desc[UR36][R2.64], R4 ;  /* 0x0000000402007986 */ /* 0x0001e2000c101524 */
[----:B------:R-:W-:Y:S05]  /*7540*/  BRA `(.L_x_14750) ;  /* 0x0000000c00047947 */ /* 0x000fea0003800000 */
.L_x_14746:
        /* <DEDUP_REMOVED lines=9> */
.L_x_14754:
[----:B------:R-:W-:-:S04]  /*75e0*/  I2FP.F32.S32 R0, R4 ;  /* 0x0000000400007245 */ /* 0x000fc80000201400 */
[----:B------:R-:W-:-:S05]  /*75f0*/  F2FP.F16.F32.PACK_AB R0, RZ, R0 ;  /* 0x00000000ff00723e */ /* 0x000fca00000000ff */
[----:B------:R0:W-:Y:S01]  /*7600*/  STG.E.U16 desc[UR36][R2.64], R0 ;  /* 0x0000000002007986 */ /* 0x0001e2000c101524 */
[----:B------:R-:W-:Y:S05]  /*7610*/  BRA `(.L_x_14750) ;  /* 0x0000000800d07947 */ /* 0x000fea0003800000 */
.L_x_14753:
        /* <DEDUP_REMOVED lines=10> */
.L_x_14756:
[----:B------:R-:W-:-:S04]  /*76c0*/  I2FP.F32.S32 R4, R4 ;  /* 0x0000000400047245 */ /* 0x000fc80000201400 */
[----:B------:R-:W-:-:S04]  /*76d0*/  F2FP.F16.F32.PACK_AB R5, RZ, R4 ;  /* 0x00000004ff05723e */ /* 0x000fc800000000ff */
[----:B------:R-:W-:-:S05]  /*76e0*/  PRMT R5, R5, 0x5410, RZ ;  /* 0x0000541005057816 */ /* 0x000fca00000000ff */
[----:B------:R0:W-:Y:S01]  /*76f0*/  STG.E desc[UR36][R2.64], R5 ;  /* 0x0000000502007986 */ /* 0x0001e2000c101924 */
[----:B------:R-:W-:Y:S05]  /*7700*/  BRA `(.L_x_14750) ;  /* 0x0000000800947947 */ /* 0x000fea0003800000 */
.L_x_14755:
[----:B------:R-:W0:Y:S02]  /*7710*/  I2F.F64 R4, R4 ;  /* 0x0000000400047312 */ /* 0x000e240000201c00 */
[----:B0-----:R0:W-:Y:S01]  /*7720*/  STG.E.64 desc[UR36][R2.64], R4 ;  /* 0x0000000402007986 */ /* 0x0011e2000c101b24 */
[----:B------:R-:W-:Y:S05]  /*7730*/  BRA `(.L_x_14750) ;  /* 0x0000000800887947 */ /* 0x000fea0003800000 */
.L_x_14745:
        /* <DEDUP_REMOVED lines=12> */
.L_x_14760:
        /* <DEDUP_REMOVED lines=18> */
.L_x_14763:
[----:B------:R-:W-:-:S04]  /*7920*/  SHF.R.U32.HI R5, RZ, 0x18, R5 ;  /* 0x00000018ff057819 */ /* 0x000fc80000011605 */
[----:B------:R-:W-:-:S07]  /*7930*/  LOP3.LUT R0, R0, 0x80, R5, 0xf8, !PT ;  /* 0x0000008000007812 */ /* 0x000fce00078ef805 */
.L_x_14762:
[----:B------:R-:W-:Y:S05]  /*7940*/  BSYNC.RECONVERGENT B0 ;  /* 0x0000000000007941 */ /* 0x000fea0003800200 */
.L_x_14761:
[----:B------:R3:W-:Y:S01]  /*7950*/  STG.E.U8 desc[UR36][R2.64], R0 ;  /* 0x0000000002007986 */ /* 0x0007e2000c101124 */
[----:B------:R-:W-:Y:S05]  /*7960*/  BRA `(.L_x_14750) ;  /* 0x0000000400fc7947 */ /* 0x000fea0003800000 */
.L_x_14759:
        /* <DEDUP_REMOVED lines=18> */
.L_x_14766:
[----:B------:R-:W-:-:S04]  /*7a90*/  SHF.R.U32.HI R5, RZ, 0x18, R5 ;  /* 0x00000018ff057819 */ /* 0x000fc80000011605 */
[----:B------:R-:W-:-:S07]  /*7aa0*/  LOP3.LUT R0, R0, 0x80, R5, 0xf8, !PT ;  /* 0x0000008000007812 */ /* 0x000fce00078ef805 */
.L_x_14765:
[----:B------:R-:W-:Y:S05]  /*7ab0*/  BSYNC.RECONVERGENT B0 ;  /* 0x0000000000007941 */ /* 0x000fea0003800200 */
.L_x_14764:
[----:B------:R0:W-:Y:S01]  /*7ac0*/  STG.E.U8 desc[UR36][R2.64], R0 ;  /* 0x0000000002007986 */ /* 0x0001e2000c101124 */
[----:B------:R-:W-:Y:S05]  /*7ad0*/  BRA `(.L_x_14750) ;  /* 0x0000000400a07947 */ /* 0x000fea0003800000 */
.L_x_14758:
        /* <DEDUP_REMOVED lines=22> */
.L_x_14768:
[----:B------:R-:W-:-:S05]  /*7c40*/  SHF.R.S32.HI R5, RZ, 0x1f, R4 ;  /* 0x0000001fff057819 */ /* 0x000fca0000011404 */
[----:B------:R1:W-:Y:S01]  /*7c50*/  STG.E.64 desc[UR36][R2.64], R4 ;  /* 0x0000000402007986 */ /* 0x0003e2000c101b24 */
[----:B------:R-:W-:Y:S05]  /*7c60*/  BRA `(.L_x_14750) ;  /* 0x00000004003c7947 */ /* 0x000fea0003800000 */
.L_x_14767:
[----:B------:R0:W-:Y:S01]  /*7c70*/  STG.E desc[UR36][R2.64], R4 ;  /* 0x0000000402007986 */ /* 0x0001e2000c101924 */
[----:B------:R-:W-:Y:S05]  /*7c80*/  BRA `(.L_x_14750) ;  /* 0x0000000400347947 */ /* 0x000fea0003800000 */
.L_x_14757:
        /* <DEDUP_REMOVED lines=10> */
.L_x_14770:
[----:B------:R-:W-:Y:S01]  /*7d30*/  CS2R R6, SRZ ;  /* 0x0000000000067805 */ /* 0x000fe2000001ff00 */
[----:B------:R-:W0:Y:S04]  /*7d40*/  I2F.F64 R4, R4 ;  /* 0x0000000400047312 */ /* 0x000e280000201c00 */
[----:B0-----:R0:W-:Y:S01]  /*7d50*/  STG.E.128 desc[UR36][R2.64], R4 ;  /* 0x0000000402007986 */ /* 0x0011e2000c101d24 */
[----:B------:R-:W-:Y:S05]  /*7d60*/  BRA `(.L_x_14750) ;  /* 0x0000000000fc7947 */ /* 0x000fea0003800000 */
.L_x_14769:
[----:B------:R-:W-:-:S09]  /*7d70*/  UISETP.NE.AND UP0, UPT, UR4, 0xf, UPT ;  /* 0x0000000f0400788c */ /* 0x000fd2000bf05270 */
[----:B------:R-:W-:Y:S05]  /*7d80*/  BRA.U !UP0, `(.L_x_14771) ;  /* 0x0000000108e87547 */ /* 0x000fea000b800000 */
[----:B------:R-:W-:-:S09]  /*7d90*/  UISETP.NE.AND UP0, UPT, UR4, 0x17, UPT ;  /* 0x000000170400788c */ /* 0x000fd2000bf05270 */
[----:B------:R-:W-:Y:S05]  /*7da0*/  BRA.U !UP0, `(.L_x_14772) ;  /* 0x0000000108907547 */ /* 0x000fea000b800000 */
[----:B------:R-:W-:-:S09]  /*7db0*/  UISETP.NE.AND UP0, UPT, UR4, 0x18, UPT ;  /* 0x000000180400788c */ /* 0x000fd2000bf05270 */
[----:B------:R-:W-:Y:S05]  /*7dc0*/  BRA.U !UP0, `(.L_x_14773) ;  /* 0x0000000108447547 */ /* 0x000fea000b800000 */
.L_x_14749:
        /* <DEDUP_REMOVED lines=16> */
.L_x_14774:
[----:B------:R-:W-:Y:S05]  /*7ed0*/  BRA `(.L_x_14750) ;  /* 0x0000000000a07947 */ /* 0x000fea0003800000 */
.L_x_14773:
        /* <DEDUP_REMOVED lines=13> */
.L_x_14776:
[----:B------:R-:W-:Y:S05]  /*7fb0*/  BSYNC.RECONVERGENT B0 ;  /* 0x0000000000007941 */ /* 0x000fea0003800200 */
.L_x_14775:
[----:B------:R-:W-:-:S05]  /*7fc0*/  LOP3.LUT R5, R0, 0x80, R5, 0xf8, !PT ;  /* 0x0000008000057812 */ /* 0x000fca00078ef805 */
[----:B------:R0:W-:Y:S01]  /*7fd0*/  STG.E.U8 desc[UR36][R2.64], R5 ;  /* 0x0000000502007986 */ /* 0x0001e2000c101124 */
[----:B------:R-:W-:Y:S05]  /*7fe0*/  BRA `(.L_x_14750) ;  /* 0x00000000005c7947 */ /* 0x000fea0003800000 */
.L_x_14772:
        /* <DEDUP_REMOVED lines=12> */
.L_x_14778:
[----:B------:R-:W-:Y:S01]  /*80b0*/  IMAD.MOV.U32 R0, RZ, RZ, 0x7f ;  /* 0x0000007fff007424 */ /* 0x000fe200078e00ff */
[----:B------:R-:W-:-:S04]  /*80c0*/  ISETP.GT.U32.AND P0, PT, R4, 0x7f800000, PT ;  /* 0x7f8000000400780c */ /* 0x000fc80003f04070 */
[----:B------:R-:W-:-:S09]  /*80d0*/  SEL R0, R0, 0x7c, P0 ;  /* 0x0000007c00007807 */ /* 0x000fd20000000000 */
.L_x_14779:
[----:B------:R-:W-:Y:S05]  /*80e0*/  BSYNC.RECONVERGENT B0 ;  /* 0x0000000000007941 */ /* 0x000fea0003800200 */
.L_x_14777:
[----:B------:R-:W-:-:S04]  /*80f0*/  SHF.R.U32.HI R5, RZ, 0x18, R5 ;  /* 0x00000018ff057819 */ /* 0x000fc80000011605 */
[----:B------:R-:W-:-:S05]  /*8100*/  LOP3.LUT R5, R0, 0x80, R5, 0xf8, !PT ;  /* 0x0000008000057812 */ /* 0x000fca00078ef805 */
[----:B------:R0:W-:Y:S01]  /*8110*/  STG.E.U8 desc[UR36][R2.64], R5 ;  /* 0x0000000502007986 */ /* 0x0001e2000c101124 */
[----:B------:R-:W-:Y:S05]  /*8120*/  BRA `(.L_x_14750) ;  /* 0x00000000000c7947 */ /* 0x000fea0003800000 */
.L_x_14771:
[----:B------:R-:W-:-:S04]  /*8130*/  I2FP.F32.S32 R0, R4 ;  /* 0x0000000400007245 */ /* 0x000fc80000201400 */
[----:B------:R-:W-:-:S05]  /*8140*/  F2FP.BF16.F32.PACK_AB R0, RZ, R0 ;  /* 0x00000000ff00723e */ /* 0x000fca00000010ff */
[----:B------:R0:W-:Y:S02]  /*8150*/  STG.E.U16 desc[UR36][R2.64], R0 ;  /* 0x0000000002007986 */ /* 0x0001e4000c101524 */
.L_x_14750:
[----:B------:R-:W-:-:S07]  /*8160*/  IADD3 R17, PT, PT, R17, 0x80, RZ ;  /* 0x0000008011117810 */ /* 0x000fce0007ffe0ff */
.L_x_14677:
[----:B------:R-:W-:Y:S05]  /*8170*/  BSYNC.RECONVERGENT B6 ;  /* 0x0000000000067941 */ /* 0x000fea0003800200 */
.L_x_14676:
        /* <DEDUP_REMOVED lines=358> */
.L_x_14782:
        /* <DEDUP_REMOVED lines=16> */
.L_x_14786:
[----:B------:R4:W5:Y:S01]  /*98e0*/  LDG.E.U8 R19, desc[UR36][R2.64] ;  /* 0x0000002402137981 */ /* 0x000962000c1e1100 */
[----:B------:R-:W-:Y:S05]  /*98f0*/  BRA `(.L_x_14788) ;  /* 0x0000000c002c7947 */ /* 0x000fea0003800000 */
.L_x_14785:
        /* <DEDUP_REMOVED lines=8> */
.L_x_14790:
[----:B------:R2:W5:Y:S01]  /*9980*/  LDG.E R19, desc[UR36][R2.64] ;  /* 0x0000002402137981 */ /* 0x000562000c1e1900 */
[----:B------:R-:W-:Y:S05]  /*9990*/  BRA `(.L_x_14788) ;  /* 0x0000000c00047947 */ /* 0x000fea0003800000 */
.L_x_14789:
[----:B------:R0:W5:Y:S01]  /*99a0*/  LDG.E.S16 R19, desc[UR36][R2.64] ;  /* 0x0000002402137981 */ /* 0x000162000c1e1700 */
[----:B------:R-:W-:Y:S05]  /*99b0*/  BRA `(.L_x_14788) ;  /* 0x0000000800fc7947 */ /* 0x000fea0003800000 */
.L_x_14784:
        /* <DEDUP_REMOVED lines=9> */
.L_x_14792:
[----:B------:R-:W2:Y:S02]  /*9a50*/  LDG.E.U16 R2, desc[UR36][R2.64] ;  /* 0x0000002402027981 */ /* 0x000ea4000c1e1500 */
[----:B--2---:R-:W-:-:S06]  /*9a60*/  HADD2.F32 R19, -RZ, R2.H0_H0 ;  /* 0x20000002ff137230 */ /* 0x004fcc0000004100 */
[----:B------:R-:W0:Y:S01]  /*9a70*/  F2I.FTZ.TRUNC.NTZ R19, R19 ;  /* 0x0000001300137305 */ /* 0x000e22000021f100 */
[----:B------:R-:W-:Y:S05]  /*9a80*/  BRA `(.L_x_14788) ;  /* 0x0000000800c87947 */ /* 0x000fea0003800000 */
.L_x_14791:
        /* <DEDUP_REMOVED lines=9> */
.L_x_14794:
[----:B------:R-:W2:Y:S02]  /*9b20*/  LDG.E.U16 R2, desc[UR36][R2.64] ;  /* 0x0000002402027981 */ /* 0x000ea4000c1e1500 */
[----:B--2---:R-:W-:-:S06]  /*9b30*/  HADD2.F32 R19, -RZ, R2.H0_H0 ;  /* 0x20000002ff137230 */ /* 0x004fcc0000004100 */
[----:B------:R-:W0:Y:S01]  /*9b40*/  F2I.FTZ.TRUNC.NTZ R19, R19 ;  /* 0x0000001300137305 */ /* 0x000e22000021f100 */
[----:B------:R-:W-:Y:S05]  /*9b50*/  BRA `(.L_x_14788) ;  /* 0x0000000800947947 */ /* 0x000fea0003800000 */
.L_x_14793:
[----:B------:R-:W2:Y:S02]  /*9b60*/  LDG.E.64 R2, desc[UR36][R2.64] ;  /* 0x0000002402027981 */ /* 0x000ea4000c1e1b00 */
[----:B--2---:R0:W1:Y:S02]  /*9b70*/  F2I.F64.TRUNC R19, R2 ;  /* 0x0000000200137311 */ /* 0x004064000030d100 */
[----:B01----:R-:W-:Y:S05]  /*9b80*/  BRA `(.L_x_14788) ;  /* 0x0000000800887947 */ /* 0x003fea0003800000 */
.L_x_14783:
        /* <DEDUP_REMOVED lines=12> */
.L_x_14797:
[----:B------:R-:W2:Y:S02]  /*9c50*/  LDG.E.64 R2, desc[UR36][R2.64] ;  /* 0x0000002402027981 */ /* 0x000ea4000c1e1b00 */
[----:B--2---:R0:W1:Y:S02]  /*9c60*/  F2I.F64.TRUNC R19, R2 ;  /* 0x0000000200137311 */ /* 0x004064000030d100 */
[----:B01----:R-:W-:Y:S05]  /*9c70*/  BRA `(.L_x_14788) ;  /* 0x00000008004c7947 */ /* 0x003fea0003800000 */
.L_x_14796:
        /* <DEDUP_REMOVED lines=26> */
.L_x_14799:
        /* <DEDUP_REMOVED lines=13> */
.L_x_14798:
[----:B------:R-:W2:Y:S02]  /*9ef0*/  LDG.E.U16 R19, desc[UR36][R2.64] ;  /* 0x0000002402137981 */ /* 0x000ea4000c1e1500 */
[----:B--2---:R-:W-:-:S06]  /*9f00*/  IMAD.U32 R19, R19, 0x10000, RZ ;  /* 0x0001000013137824 */ /* 0x004fcc00078e00ff */
[----:B------:R-:W0:Y:S01]  /*9f10*/  F2I.FTZ.TRUNC.NTZ R19, R19 ;  /* 0x0000001300137305 */ /* 0x000e22000021f100 */
[----:B------:R-:W-:Y:S05]  /*9f20*/  BRA `(.L_x_14788) ;  /* 0x0000000400a07947 */ /* 0x000fea0003800000 */
.L_x_14795:
        /* <DEDUP_REMOVED lines=10> */
.L_x_14802:
        /* <DEDUP_REMOVED lines=21> */
.L_x_14806:
[----:B------:R-:W-:Y:S05]  /*a120*/  BSYNC.RECONVERGENT B1 ;  /* 0x0000000000017941 */ /* 0x000fea0003800200 */
.L_x_14805:
[----:B------:R-:W-:Y:S02]  /*a130*/  SHF.L.U32 R0, R0, 0x14, RZ ;  /* 0x0000001400007819 */ /* 0x000fe400000006ff */
[----:B------:R-:W-:-:S04]  /*a140*/  LEA R2, R2, 0x3b800000, 0x17 ;  /* 0x3b80000002027811 */ /* 0x000fc800078eb8ff */
[----:B------:R-:W-:-:S07]  /*a150*/  LOP3.LUT R19, R2, R0, R19, 0xfe, !PT ;  /* 0x0000000002137212 */ /* 0x000fce00078efe13 */
.L_x_14804:
[----:B------:R-:W-:Y:S05]  /*a160*/  BSYNC.RECONVERGENT B0 ;  /* 0x0000000000007941 */ /* 0x000fea0003800200 */
.L_x_14803:
[----:B------:R-:W0:Y:S01]  /*a170*/  F2I.FTZ.TRUNC.NTZ R19, R19 ;  /* 0x0000001300137305 */ /* 0x000e22000021f100 */
[----:B------:R-:W-:Y:S05]  /*a180*/  BRA `(.L_x_14788) ;  /* 0x0000000400087947 */ /* 0x000fea0003800000 */
.L_x_14801:
        /* <DEDUP_REMOVED lines=21> */
.L_x_14810:
[----:B------:R-:W-:Y:S05]  /*a2e0*/  BSYNC.RECONVERGENT B1 ;  /* 0x0000000000017941 */ /* 0x000fea0003800200 */
.L_x_14809:
[----:B------:R-:W-:Y:S01]  /*a2f0*/  IMAD.SHL.U32 R0, R0, 0x200000, RZ ;  /* 0x0020000000007824 */ /* 0x000fe200078e00ff */
[----:B------:R-:W-:-:S04]  /*a300*/  LEA R2, R2, 0x37800000, 0x17 ;  /* 0x3780000002027811 */ /* 0x000fc800078eb8ff */
[----:B------:R-:W-:-:S07]  /*a310*/  LOP3.LUT R19, R2, R0, R19, 0xfe, !PT ;  /* 0x0000000002137212 */ /* 0x000fce00078efe13 */
.L_x_14808:
[----:B------:R-:W-:Y:S05]  /*a320*/  BSYNC.RECONVERGENT B0 ;  /* 0x0000000000007941 */ /* 0x000fea0003800200 */
.L_x_14807:
[----:B------:R-:W0:Y:S01]  /*a330*/  F2I.FTZ.TRUNC.NTZ R19, R19 ;  /* 0x0000001300137305 */ /* 0x000e22000021f100 */
[----:B------:R-:W-:Y:S05]  /*a340*/  BRA `(.L_x_14788) ;  /* 0x0000000000987947 */ /* 0x000fea0003800000 */
.L_x_14800:
        /* <DEDUP_REMOVED lines=14> */
.L_x_14814:
[----:B------:R-:W-:Y:S05]  /*a430*/  BSYNC.RECONVERGENT B0 ;  /* 0x0000000000007941 */ /* 0x000fea0003800200 */
.L_x_14813:
[----:B------:R-:W0:Y:S01]  /*a440*/  F2I.FTZ.TRUNC.NTZ R19, R19 ;  /* 0x0000001300137305 */ /* 0x000e22000021f100 */
[----:B------:R-:W-:Y:S05]  /*a450*/  BRA `(.L_x_14788) ;  /* 0x0000000000547947 */ /* 0x000fea0003800000 */
.L_x_14787:
        /* <DEDUP_REMOVED lines=16> */
.L_x_14815:
[----:B------:R-:W-:Y:S01]  /*a560*/  MOV R19, RZ ;  /* 0x000000ff00137202 */ /* 0x000fe20000000f00 */
[----:B------:R-:W-:Y:S06]  /*a570*/  BRA `(.L_x_14788) ;  /* 0x00000000000c7947 */ /* 0x000fec0003800000 */
.L_x_14812:
[----:B------:R0:W5:Y:S01]  /*a580*/  LDG.E R19, desc[UR36][R2.64] ;  /* 0x0000002402137981 */ /* 0x000162000c1e1900 */
[----:B------:R-:W-:Y:S05]  /*a590*/  BRA `(.L_x_14788) ;  /* 0x0000000000047947 */ /* 0x000fea0003800000 */
.L_x_14811:
[----:B------:R0:W5:Y:S02]  /*a5a0*/  LDG.E R19, desc[UR36][R2.64] ;  /* 0x0000002402137981 */ /* 0x000164000c1e1900 */
.L_x_14788:
        /* <DEDUP_REMOVED lines=16> */
.L_x_14819:
[----:B------:R0:W5:Y:S01]  /*a6b0*/  LDG.E.U8 R0, desc[UR36][R2.64] ;  /* 0x0000002402007981 */ /* 0x000162000c1e1100 */
[----:B------:R-:W-:Y:S05]  /*a6c0*/  BRA `(.L_x_14821) ;  /* 0x0000000c002c7947 */ /* 0x000fea0003800000 */
.L_x_14818:
        /* <DEDUP_REMOVED lines=8> */
.L_x_14823:
[----:B------:R0:W5:Y:S01]  /*a750*/  LDG.E R0, desc[UR36][R2.64] ;  /* 0x0000002402007981 */ /* 0x000162000c1e1900 */
[----:B------:R-:W-:Y:S05]  /*a760*/  BRA `(.L_x_14821) ;  /* 0x0000000c00047947 */ /* 0x000fea0003800000 */
.L_x_14822:
[----:B------:R0:W5:Y:S01]  /*a770*/  LDG.E.S16 R0, desc[UR36][R2.64] ;  /* 0x0000002402007981 */ /* 0x000162000c1e1700 */
[----:B------:R-:W-:Y:S05]  /*a780*/  BRA `(.L_x_14821) ;  /* 0x0000000800fc7947 */ /* 0x000fea0003800000 */
.L_x_14817:
        /* <DEDUP_REMOVED lines=9> */
.L_x_14825:
[----:B------:R-:W2:Y:S02]  /*a820*/  LDG.E.U16 R2, desc[UR36][R2.64] ;  /* 0x0000002402027981 */ /* 0x000ea4000c1e1500 */
[----:B--2---:R-:W-:-:S06]  /*a830*/  HADD2.F32 R0, -RZ, R2.H0_H0 ;  /* 0x20000002ff007230 */ /* 0x004fcc0000004100 */
[----:B------:R-:W0:Y:S01]  /*a840*/  F2I.FTZ.TRUNC.NTZ R0, R0 ;  /* 0x0000000000007305 */ /* 0x000e22000021f100 */
[----:B------:R-:W-:Y:S05]  /*a850*/  BRA `(.L_x_14821) ;  /* 0x0000000800c87947 */ /* 0x000fea0003800000 */
.L_x_14824:
        /* <DEDUP_REMOVED lines=9> */
.L_x_14827:
[----:B------:R-:W2:Y:S02]  /*a8f0*/  LDG.E.U16 R2, desc[UR36][R2.64] ;  /* 0x0000002402027981 */ /* 0x000ea4000c1e1500 */
[----:B--2---:R-:W-:-:S06]  /*a900*/  HADD2.F32 R0, -RZ, R2.H0_H0 ;  /* 0x20000002ff007230 */ /* 0x004fcc0000004100 */
[----:B------:R-:W3:Y:S01]  /*a910*/  F2I.FTZ.TRUNC.NTZ R0, R0 ;  /* 0x0000000000007305 */ /* 0x000ee2000021f100 */
[----:B------:R-:W-:Y:S05]  /*a920*/  BRA `(.L_x_14821) ;  /* 0x0000000800947947 */ /* 0x000fea0003800000 */
.L_x_14826:
[----:B------:R-:W2:Y:S02]  /*a930*/  LDG.E.64 R2, desc[UR36][R2.64] ;  /* 0x0000002402027981 */ /* 0x000ea4000c1e1b00 */
[----:B--2---:R4:W0:Y:S02]  /*a940*/  F2I.F64.TRUNC R0, R2 ;  /* 0x0000000200007311 */ /* 0x004824000030d100 */
[----:B0---4-:R-:W-:Y:S05]  /*a950*/  BRA `(.L_x_14821) ;  /* 0x0000000800887947 */ /* 0x011fea0003800000 */
.L_x_14816:
        /* <DEDUP_REMOVED lines=12> */
.L_x_14830:
[----:B------:R-:W2:Y:S02]  /*aa20*/  LDG.E.64 R2, desc[UR36][R2.64] ;  /* 0x0000002402027981 */ /* 0x000ea4000c1e1b00 */
[----:B--2---:R0:W1:Y:S02]  /*aa30*/  F2I.F64.TRUNC R0, R2 ;  /* 0x0000000200007311 */ /* 0x004064000030d100 */
[----:B01----:R-:W-:Y:S05]  /*aa40*/  BRA `(.L_x_14821) ;  /* 0x00000008004c7947 */ /* 0x003fea0003800000 */
.L_x_14829:
        /* <DEDUP_REMOVED lines=26> */
.L_x_14832:
        /* <DEDUP_REMOVED lines=13> */
.L_x_14831:
[----:B------:R-:W2:Y:S02]  /*acc0*/  LDG.E.U16 R0, desc[UR36][R2.64] ;  /* 0x0000002402007981 */ /* 0x000ea4000c1e1500 */
[----:B--2---:R-:W-:-:S06]  /*acd0*/  IMAD.U32 R0, R0, 0x10000, RZ ;  /* 0x0001000000007824 */ /* 0x004fcc00078e00ff */
[----:B------:R-:W0:Y:S01]  /*ace0*/  F2I.FTZ.TRUNC.NTZ R0, R0 ;  /* 0x0000000000007305 */ /* 0x000e22000021f100 */
[----:B------:R-:W-:Y:S05]  /*acf0*/  BRA `(.L_x_14821) ;  /* 0x0000000400a07947 */ /* 0x000fea0003800000 */
.L_x_14828:
        /* <DEDUP_REMOVED lines=10> */
.L_x_14835:
        /* <DEDUP_REMOVED lines=21> */
.L_x_14839:
[----:B------:R-:W-:Y:S05]  /*aef0*/  BSYNC.RECONVERGENT B1 ;  /* 0x0000000000017941 */ /* 0x000fea0003800200 */
.L_x_14838:
[----:B------:R-:W-:Y:S01]  /*af00*/  IMAD.SHL.U32 R0, R0, 0x100000, RZ ;  /* 0x0010000000007824 */ /* 0x000fe200078e00ff */
[----:B------:R-:W-:-:S04]  /*af10*/  LEA R2, R2, 0x3b800000, 0x17 ;  /* 0x3b80000002027811 */ /* 0x000fc800078eb8ff */
[----:B------:R-:W-:-:S07]  /*af20*/  LOP3.LUT R0, R2, R0, R7, 0xfe, !PT ;  /* 0x0000000002007212 */ /* 0x000fce00078efe07 */
.L_x_14837:
[----:B------:R-:W-:Y:S05]  /*af30*/  BSYNC.RECONVERGENT B0 ;  /* 0x0000000000007941 */ /* 0x000fea0003800200 */
.L_x_14836:
[----:B------:R-:W0:Y:S01]  /*af40*/  F2I.FTZ.TRUNC.NTZ R0, R0 ;  /* 0x0000000000007305 */ /* 0x000e22000021f100 */
[----:B------:R-:W-:Y:S05]  /*af50*/  BRA `(.L_x_14821) ;  /* 0x0000000400087947 */ /* 0x000fea0003800000 */
.L_x_14834:
        /* <DEDUP_REMOVED lines=21> */
.L_x_14843:
[----:B------:R-:W-:Y:S05]  /*b0b0*/  BSYNC.RECONVERGENT B1 ;  /* 0x0000000000017941 */ /* 0x000fea0003800200 */
.L_x_14842:
[----:B------:R-:W-:Y:S02]  /*b0c0*/  SHF.L.U32 R0, R0, 0x15, RZ ;  /* 0x0000001500007819 */ /* 0x000fe400000006ff */
[----:B------:R-:W-:-:S04]  /*b0d0*/  LEA R2, R2, 0x37800000, 0x17 ;  /* 0x3780000002027811 */ /* 0x000fc800078eb8ff */
[----:B------:R-:W-:-:S07]  /*b0e0*/  LOP3.LUT R0, R2, R0, R7, 0xfe, !PT ;  /* 0x0000000002007212 */ /* 0x000fce00078efe07 */
.L_x_14841:
[----:B------:R-:W-:Y:S05]  /*b0f0*/  BSYNC.RECONVERGENT B0 ;  /* 0x0000000000007941 */ /* 0x000fea0003800200 */
.L_x_14840:
[----:B------:R-:W0:Y:S01]  /*b100*/  F2I.FTZ.TRUNC.NTZ R0, R0 ;  /* 0x0000000000007305 */ /* 0x000e22000021f100 */
[----:B------:R-:W-:Y:S05]  /*b110*/  BRA `(.L_x_14821) ;  /* 0x0000000000987947 */ /* 0x000fea0003800000 */
.L_x_14833:
        /* <DEDUP_REMOVED lines=14> */
.L_x_14847:
[----:B------:R-:W-:Y:S05]  /*b200*/  BSYNC.RECONVERGENT B0 ;  /* 0x0000000000007941 */ /* 0x000fea0003800200 */
.L_x_14846:
[----:B------:R-:W0:Y:S01]  /*b210*/  F2I.FTZ.TRUNC.NTZ R0, R0 ;  /* 0x0000000000007305 */ /* 0x000e22000021f100 */
[----:B------:R-:W-:Y:S05]  /*b220*/  BRA `(.L_x_14821) ;  /* 0x0000000000547947 */ /* 0x000fea0003800000 */
.L_x_14820:
        /* <DEDUP_REMOVED lines=16> */
.L_x_14848:
[----:B------:R-:W-:Y:S01]  /*b330*/  IMAD.MOV.U32 R0, RZ, RZ, RZ ;  /* 0x000000ffff007224 */ /* 0x000fe200078e00ff */
[----:B------:R-:W-:Y:S06]  /*b340*/  BRA `(.L_x_14821) ;  /* 0x00000000000c7947 */ /* 0x000fec0003800000 */
.L_x_14845:
[----:B------:R0:W5:Y:S01]  /*b350*/  LDG.E R0, desc[UR36][R2.64] ;  /* 0x0000002402007981 */ /* 0x000162000c1e1900 */
[----:B------:R-:W-:Y:S05]  /*b360*/  BRA `(.L_x_14821) ;  /* 0x0000000000047947 */ /* 0x000fea0003800000 */
.L_x_14844:
[----:B------:R0:W5:Y:S02]  /*b370*/  LDG.E R0, desc[UR36][R2.64] ;  /* 0x0000002402007981 */ /* 0x000164000c1e1900 */
.L_x_14821:
[----:B------:R-:W4:Y:S01]  /*b380*/  LDCU.64 UR6, c[0x0][0x5e8] ;  /* 0x0000bd00ff0677ac */ /* 0x000f220008000a00 */
[----:B0123-5:R-:W-:Y:S02]  /*b390*/  ISETP.GT.U32.AND P0, PT, R0, 0x1f, PT ;  /* 0x0000001f0000780c */ /* 0x02ffe40003f04070 */
[----:B------:R-:W-:Y:S01]  /*b3a0*/  SHF.L.U32 R19, R19, R0, RZ ;  /* 0x0000000013137219 */ /* 0x000fe200000006ff */
[----:B------:R-:W-:-:S03]  /*b3b0*/  UPRMT UR4, UR43, 0x9910, URZ ;  /* 0x000099102b047896 */ /* 0x000fc600080000ff */
[----:B------:R-:W-:Y:S01]  /*b3c0*/  SEL R4, R19, RZ, !P0 ;  /* 0x000000ff13047207 */ /* 0x000fe20004000000 */
        /* <DEDUP_REMOVED lines=14> */
.L_x_14852:
[----:B------:R0:W-:Y:S01]  /*b4b0*/  STG.E.U8 desc[UR36][R2.64], R4 ;  /* 0x0000000402007986 */ /* 0x0001e2000c101124 */
[----:B------:R-:W-:Y:S05]  /*b4c0*/  BRA `(.L_x_14854) ;  /* 0x0000000c00387947 */ /* 0x000fea0003800000 */
.L_x_14851:
        /* <DEDUP_REMOVED lines=9> */
.L_x_14856:
[----:B------:R0:W-:Y:S01]  /*b560*/  STG.E desc[UR36][R2.64], R4 ;  /* 0x0000000402007986 */ /* 0x0001e2000c101924 */
[----:B------:R-:W-:Y:S05]  /*b570*/  BRA `(.L_x_14854) ;  /* 0x0000000c000c7947 */ /* 0x000fea0003800000 */
.L_x_14855:
[----:B------:R0:W-:Y:S01]  /*b580*/  STG.E.U16 desc[UR36][R2.64], R4 ;  /* 0x0000000402007986 */ /* 0x0001e2000c101524 */
[----:B------:R-:W-:Y:S05]  /*b590*/  BRA `(.L_x_14854) ;  /* 0x0000000c00047947 */ /* 0x000fea0003800000 */
.L_x_14850:
        /* <DEDUP_REMOVED lines=9> */
.L_x_14858:
[----:B------:R-:W-:-:S04]  /*b630*/  I2FP.F32.S32 R0, R4 ;  /* 0x0000000400007245 */ /* 0x000fc80000201400 */
[----:B------:R-:W-:-:S05]  /*b640*/  F2FP.F16.F32.PACK_AB R0, RZ, R0 ;  /* 0x00000000ff00723e */ /* 0x000fca00000000ff */
[----:B------:R0:W-:Y:S01]  /*b650*/  STG.E.U16 desc[UR36][R2.64], R0 ;  /* 0x0000000002007986 */ /* 0x0001e2000c101524 */
[----:B------:R-:W-:Y:S05]  /*b660*/  BRA `(.L_x_14854) ;  /* 0x0000000800d07947 */ /* 0x000fea0003800000 */
.L_x_14857:
        /* <DEDUP_REMOVED lines=10> */
.L_x_14860:
[----:B------:R-:W-:-:S04]  /*b710*/  I2FP.F32.S32 R4, R4 ;  /* 0x0000000400047245 */ /* 0x000fc80000201400 */
[----:B------:R-:W-:-:S04]  /*b720*/  F2FP.F16.F32.PACK_AB R5, RZ, R4 ;  /* 0x00000004ff05723e */ /* 0x000fc800000000ff */
[----:B------:R-:W-:-:S05]  /*b730*/  PRMT R5, R5, 0x5410, RZ ;  /* 0x0000541005057816 */ /* 0x000fca00000000ff */
[----:B------:R0:W-:Y:S01]  /*b740*/  STG.E desc[UR36][R2.64], R5 ;  /* 0x0000000502007986 */ /* 0x0001e2000c101924 */
[----:B------:R-:W-:Y:S05]  /*b750*/  BRA `(.L_x_14854) ;  /* 0x0000000800947947 */ /* 0x000fea0003800000 */
.L_x_14859:
[----:B------:R-:W0:Y:S02]  /*b760*/  I2F.F64 R4, R4 ;  /* 0x0000000400047312 */ /* 0x000e240000201c00 */
[----:B0-----:R0:W-:Y:S01]  /*b770*/  STG.E.64 desc[UR36][R2.64], R4 ;  /* 0x0000000402007986 */ /* 0x0011e2000c101b24 */
[----:B------:R-:W-:Y:S05]  /*b780*/  BRA `(.L_x_14854) ;  /* 0x0000000800887947 */ /* 0x000fea0003800000 */
.L_x_14849:
        /* <DEDUP_REMOVED lines=12> */
.L_x_14864:
        /* <DEDUP_REMOVED lines=18> */
.L_x_14867:
[----:B------:R-:W-:-:S04]  /*b970*/  SHF.R.U32.HI R5, RZ, 0x18, R5 ;  /* 0x00000018ff057819 */ /* 0x000fc80000011605 */
[----:B------:R-:W-:-:S07]  /*b980*/  LOP3.LUT R0, R0, 0x80, R5, 0xf8, !PT ;  /* 0x0000008000007812 */ /* 0x000fce00078ef805 */
.L_x_14866:
[----:B------:R-:W-:Y:S05]  /*b990*/  BSYNC.RECONVERGENT B0 ;  /* 0x0000000000007941 */ /* 0x000fea0003800200 */
.L_x_14865:
[----:B------:R0:W-:Y:S01]  /*b9a0*/  STG.E.U8 desc[UR36][R2.64], R0 ;  /* 0x0000000002007986 */ /* 0x0001e2000c101124 */
[----:B------:R-:W-:Y:S05]  /*b9b0*/  BRA `(.L_x_14854) ;  /* 0x0000000400fc7947 */ /* 0x000fea0003800000 */
.L_x_14863:
        /* <DEDUP_REMOVED lines=18> */
.L_x_14870:
[----:B------:R-:W-:-:S04]  /*bae0*/  SHF.R.U32.HI R5, RZ, 0x18, R5 ;  /* 0x00000018ff057819 */ /* 0x000fc80000011605 */
[----:B------:R-:W-:-:S07]  /*baf0*/  LOP3.LUT R0, R0, 0x80, R5, 0xf8, !PT ;  /* 0x0000008000007812 */ /* 0x000fce00078ef805 */
.L_x_14869:
[----:B------:R-:W-:Y:S05]  /*bb00*/  BSYNC.RECONVERGENT B0 ;  /* 0x0000000000007941 */ /* 0x000fea0003800200 */
.L_x_14868:
[----:B------:R0:W-:Y:S01]  /*bb10*/  STG.E.U8 desc[UR36][R2.64], R0 ;  /* 0x0000000002007986 */ /* 0x0001e2000c101124 */
[----:B------:R-:W-:Y:S05]  /*bb20*/  BRA `(.L_x_14854) ;  /* 0x0000000400a07947 */ /* 0x000fea0003800000 */
.L_x_14862:
        /* <DEDUP_REMOVED lines=22> */
.L_x_14872:
[----:B------:R-:W-:-:S05]  /*bc90*/  SHF.R.S32.HI R5, RZ, 0x1f, R4 ;  /* 0x0000001fff057819 */ /* 0x000fca0000011404 */
[----:B------:R0:W-:Y:S01]  /*bca0*/  STG.E.64 desc[UR36][R2.64], R4 ;  /* 0x0000000402007986 */ /* 0x0001e2000c101b24 */
[----:B------:R-:W-:Y:S05]  /*bcb0*/  BRA `(.L_x_14854) ;  /* 0x00000004003c7947 */ /* 0x000fea0003800000 */
.L_x_14871:
[----:B------:R0:W-:Y:S01]  /*bcc0*/  STG.E desc[UR36][R2.64], R4 ;  /* 0x0000000402007986 */ /* 0x0001e2000c101924 */
[----:B------:R-:W-:Y:S05]  /*bcd0*/  BRA `(.L_x_14854) ;  /* 0x0000000400347947 */ /* 0x000fea0003800000 */
.L_x_14861:
        /* <DEDUP_REMOVED lines=10> */
.L_x_14874:
[----:B------:R-:W-:Y:S01]  /*bd80*/  CS2R R6, SRZ ;  /* 0x0000000000067805 */ /* 0x000fe2000001ff00 */
[----:B------:R-:W0:Y:S04]  /*bd90*/  I2F.F64 R4, R4 ;  /* 0x0000000400047312 */ /* 0x000e280000201c00 */
[----:B0-----:R0:W-:Y:S01]  /*bda0*/  STG.E.128 desc[UR36][R2.64], R4 ;  /* 0x0000000402007986 */ /* 0x0011e2000c101d24 */
[----:B------:R-:W-:Y:S05]  /*bdb0*/  BRA `(.L_x_14854) ;  /* 0x0000000000fc7947 */ /* 0x000fea0003800000 */
.L_x_14873:
[----:B------:R-:W-:-:S09]  /*bdc0*/  UISETP.NE.AND UP0, UPT, UR4, 0xf, UPT ;  /* 0x0000000f0400788c */ /* 0x000fd2000bf05270 */
[----:B------:R-:W-:Y:S05]  /*bdd0*/  BRA.U !UP0, `(.L_x_14875) ;  /* 0x0000000108e87547 */ /* 0x000fea000b800000 */
[----:B------:R-:W-:-:S09]  /*bde0*/  UISETP.NE.AND UP0, UPT, UR4, 0x17, UPT ;  /* 0x000000170400788c */ /* 0x000fd2000bf05270 */
[----:B------:R-:W-:Y:S05]  /*bdf0*/  BRA.U !UP0, `(.L_x_14876) ;  /* 0x0000000108907547 */ /* 0x000fea000b800000 */
[----:B------:R-:W-:-:S09]  /*be00*/  UISETP.NE.AND UP0, UPT, UR4, 0x18, UPT ;  /* 0x000000180400788c */ /* 0x000fd2000bf05270 */
[----:B------:R-:W-:Y:S05]  /*be10*/  BRA.U !UP0, `(.L_x_14877) ;  /* 0x0000000108447547 */ /* 0x000fea000b800000 */
.L_x_14853:
        /* <DEDUP_REMOVED lines=16> */
.L_x_14878:
[----:B------:R-:W-:Y:S05]  /*bf20*/  BRA `(.L_x_14854) ;  /* 0x0000000000a07947 */ /* 0x000fea0003800000 */
.L_x_14877:
        /* <DEDUP_REMOVED lines=13> */
.L_x_14880:
[----:B------:R-:W-:Y:S05]  /*c000*/  BSYNC.RECONVERGENT B0 ;  /* 0x0000000000007941 */ /* 0x000fea0003800200 */
.L_x_14879:
[----:B------:R-:W-:-:S05]  /*c010*/  LOP3.LUT R5, R0, 0x80, R5, 0xf8, !PT ;  /* 0x0000008000057812 */ /* 0x000fca00078ef805 */
[----:B------:R3:W-:Y:S01]  /*c020*/  STG.E.U8 desc[UR36][R2.64], R5 ;  /* 0x0000000502007986 */ /* 0x0007e2000c101124 */
[----:B------:R-:W-:Y:S05]  /*c030*/  BRA `(.L_x_14854) ;  /* 0x00000000005c7947 */ /* 0x000fea0003800000 */
.L_x_14876:
        /* <DEDUP_REMOVED lines=12> */
.L_x_14882:
[----:B------:R-:W-:Y:S01]  /*c100*/  IMAD.MOV.U32 R0, RZ, RZ, 0x7f ;  /* 0x0000007fff007424 */ /* 0x000fe200078e00ff */
[----:B------:R-:W-:-:S04]  /*c110*/  ISETP.GT.U32.AND P0, PT, R4, 0x7f800000, PT ;  /* 0x7f8000000400780c */ /* 0x000fc80003f04070 */
[----:B------:R-:W-:-:S09]  /*c120*/  SEL R0, R0, 0x7c, P0 ;  /* 0x0000007c00007807 */ /* 0x000fd20000000000 */
.L_x_14883:
[----:B------:R-:W-:Y:S05]  /*c130*/  BSYNC.RECONVERGENT B0 ;  /* 0x0000000000007941 */ /* 0x000fea0003800200 */
.L_x_14881:
[----:B------:R-:W-:-:S04]  /*c140*/  SHF.R.U32.HI R5, RZ, 0x18, R5 ;  /* 0x00000018ff057819 */ /* 0x000fc80000011605 */
[----:B------:R-:W-:-:S05]  /*c150*/  LOP3.LUT R5, R0, 0x80, R5, 0xf8, !PT ;  /* 0x0000008000057812 */ /* 0x000fca00078ef805 */
[----:B------:R2:W-:Y:S01]  /*c160*/  STG.E.U8 desc[UR36][R2.64], R5 ;  /* 0x0000000502007986 */ /* 0x0005e2000c101124 */
[----:B------:R-:W-:Y:S05]  /*c170*/  BRA `(.L_x_14854) ;  /* 0x00000000000c7947 */ /* 0x000fea0003800000 */
.L_x_14875:
[----:B------:R-:W-:-:S04]  /*c180*/  I2FP.F32.S32 R0, R4 ;  /* 0x0000000400007245 */ /* 0x000fc80000201400 */
[----:B------:R-:W-:-:S05]  /*c190*/  F2FP.BF16.F32.PACK_AB R0, RZ, R0 ;  /* 0x00000000ff00723e */ /* 0x000fca00000010ff */
[----:B------:R4:W-:Y:S02]  /*c1a0*/  STG.E.U16 desc[UR36][R2.64], R0 ;  /* 0x0000000002007986 */ /* 0x0009e4000c101524 */
.L_x_14854:
[----:B------:R-:W-:-:S07]  /*c1b0*/  VIADD R17, R17, 0x80 ;  /* 0x0000008011117836 */ /* 0x000fce0000000000 */
.L_x_14781:
[----:B------:R-:W-:Y:S05]  /*c1c0*/  BSYNC.RECONVERGENT B6 ;  /* 0x0000000000067941 */ /* 0x000fea0003800200 */
.L_x_14780:
        /* <DEDUP_REMOVED lines=357> */
.L_x_14884:
        /* <DEDUP_REMOVED lines=19> */
.L_x_14888:
[----:B------:R0:W5:Y:S01]  /*d950*/  LDG.E.U8 R19, desc[UR36][R2.64] ;  /* 0x0000002402137981 */ /* 0x000162000c1e1100 */
[----:B------:R-:W-:Y:S05]  /*d960*/  BRA `(.L_x_14890) ;  /* 0x0000000c002c7947 */ /* 0x000fea0003800000 */
.L_x_14887:
        /* <DEDUP_REMOVED lines=8> */
.L_x_14892:
[----:B------:R0:W5:Y:S01]  /*d9f0*/  LDG.E R19, desc[UR36][R2.64] ;  /* 0x0000002402137981 */ /* 0x000162000c1e1900 */
[----:B------:R-:W-:Y:S05]  /*da00*/  BRA `(.L_x_14890) ;  /* 0x0000000c00047947 */ /* 0x000fea0003800000 */
.L_x_14891:
[----:B------:R0:W5:Y:S01]  /*da10*/  LDG.E.S16 R19, desc[UR36][R2.64] ;  /* 0x0000002402137981 */ /* 0x000162000c1e1700 */
[----:B------:R-:W-:Y:S05]  /*da20*/  BRA `(.L_x_14890) ;  /* 0x0000000800fc7947 */ /* 0x000fea0003800000 */
.L_x_14886:
        /* <DEDUP_REMOVED lines=9> */
.L_x_14894:
[----:B------:R-:W2:Y:S02]  /*dac0*/  LDG.E.U16 R2, desc[UR36][R2.64] ;  /* 0x0000002402027981 */ /* 0x000ea4000c1e1500 */
[----:B--2---:R-:W-:-:S06]  /*dad0*/  HADD2.F32 R19, -RZ, R2.H0_H0 ;  /* 0x20000002ff137230 */ /* 0x004fcc0000004100 */
[----:B------:R-:W0:Y:S01]  /*dae0*/  F2I.FTZ.TRUNC.NTZ R19, R19 ;  /* 0x0000001300137305 */ /* 0x000e22000021f100 */
[----:B------:R-:W-:Y:S05]  /*daf0*/  BRA `(.L_x_14890) ;  /* 0x0000000800c87947 */ /* 0x000fea0003800000 */
.L_x_14893:
        /* <DEDUP_REMOVED lines=9> */
.L_x_14896:
[----:B------:R-:W2:Y:S02]  /*db90*/  LDG.E.U16 R2, desc[UR36][R2.64] ;  /* 0x0000002402027981 */ /* 0x000ea4000c1e1500 */
[----:B--2---:R-:W-:-:S06]  /*dba0*/  HADD2.F32 R19, -RZ, R2.H0_H0 ;  /* 0x20000002ff137230 */ /* 0x004fcc0000004100 */
[----:B------:R-:W0:Y:S01]  /*dbb0*/  F2I.FTZ.TRUNC.NTZ R19, R19 ;  /* 0x0000001300137305 */ /* 0x000e22000021f100 */
[----:B------:R-:W-:Y:S05]  /*dbc0*/  BRA `(.L_x_14890) ;  /* 0x0000000800947947 */ /* 0x000fea0003800000 */
.L_x_14895:
[----:B------:R-:W2:Y:S02]  /*dbd0*/  LDG.E.64 R2, desc[UR36][R2.64] ;  /* 0x0000002402027981 */ /* 0x000ea4000c1e1b00 */
[----:B--2---:R0:W1:Y:S02]  /*dbe0*/  F2I.F64.TRUNC R19, R2 ;  /* 0x0000000200137311 */ /* 0x004064000030d100 */
[----:B01----:R-:W-:Y:S05]  /*dbf0*/  BRA `(.L_x_14890) ;  /* 0x0000000800887947 */ /* 0x003fea0003800000 */
.L_x_14885:
        /* <DEDUP_REMOVED lines=12> */
.L_x_14899:
[----:B------:R-:W2:Y:S02]  /*dcc0*/  LDG.E.64 R2, desc[UR36][R2.64] ;  /* 0x0000002402027981 */ /* 0x000ea4000c1e1b00 */
[----:B--2---:R0:W1:Y:S02]  /*dcd0*/  F2I.F64.TRUNC R19, R2 ;  /* 0x0000000200137311 */ /* 0x004064000030d100 */
[----:B01----:R-:W-:Y:S05]  /*dce0*/  BRA `(.L_x_14890) ;  /* 0x00000008004c7947 */ /* 0x003fea0003800000 */
.L_x_14898:
        /* <DEDUP_REMOVED lines=26> */
.L_x_14901:
        /* <DEDUP_REMOVED lines=13> */
.L_x_14900:
[----:B------:R-:W2:Y:S02]  /*df60*/  LDG.E.U16 R19, desc[UR36][R2.64] ;  /* 0x0000002402137981 */ /* 0x000ea4000c1e1500 */
[----:B--2---:R-:W-:-:S06]  /*df70*/  IMAD.U32 R19, R19, 0x10000, RZ ;  /* 0x0001000013137824 */ /* 0x004fcc00078e00ff */
[----:B------:R-:W4:Y:S01]  /*df80*/  F2I.FTZ.TRUNC.NTZ R19, R19 ;  /* 0x0000001300137305 */ /* 0x000f22000021f100 */
[----:B------:R-:W-:Y:S05]  /*df90*/  BRA `(.L_x_14890) ;  /* 0x0000000400a07947 */ /* 0x000fea0003800000 */
.L_x_14897:
        /* <DEDUP_REMOVED lines=10> */
.L_x_14904:
        /* <DEDUP_REMOVED lines=21> */
.L_x_14908:
[----:B------:R-:W-:Y:S05]  /*e190*/  BSYNC.RECONVERGENT B1 ;  /* 0x0000000000017941 */ /* 0x000fea0003800200 */
.L_x_14907:
[----:B------:R-:W-:Y:S02]  /*e1a0*/  SHF.L.U32 R0, R0, 0x14, RZ ;  /* 0x0000001400007819 */ /* 0x000fe400000006ff */
[----:B------:R-:W-:-:S04]  /*e1b0*/  LEA R2, R2, 0x3b800000, 0x17 ;  /* 0x3b80000002027811 */ /* 0x000fc800078eb8ff */
[----:B------:R-:W-:-:S07]  /*e1c0*/  LOP3.LUT R19, R2, R0, R19, 0xfe, !PT ;  /* 0x0000000002137212 */ /* 0x000fce00078efe13 */
.L_x_14906:
[----:B------:R-:W-:Y:S05]  /*e1d0*/  BSYNC.RECONVERGENT B0 ;  /* 0x0000000000007941 */ /* 0x000fea0003800200 */
.L_x_14905:
[----:B------:R-:W0:Y:S01]  /*e1e0*/  F2I.FTZ.TRUNC.NTZ R19, R19 ;  /* 0x0000001300137305 */ /* 0x000e22000021f100 */
[----:B------:R-:W-:Y:S05]  /*e1f0*/  BRA `(.L_x_14890) ;  /* 0x0000000400087947 */ /* 0x000fea0003800000 */
.L_x_14903:
        /* <DEDUP_REMOVED lines=21> */
.L_x_14912:
[----:B------:R-:W-:Y:S05]  /*e350*/  BSYNC.RECONVERGENT B1 ;  /* 0x0000000000017941 */ /* 0x000fea0003800200 */
.L_x_14911:
[----:B------:R-:W-:Y:S01]  /*e360*/  IMAD.SHL.U32 R0, R0, 0x200000, RZ ;  /* 0x0020000000007824 */ /* 0x000fe200078e00ff */
[----:B------:R-:W-:-:S04]  /*e370*/  LEA R2, R2, 0x37800000, 0x17 ;  /* 0x3780000002027811 */ /* 0x000fc800078eb8ff */
[----:B------:R-:W-:-:S07]  /*e380*/  LOP3.LUT R19, R2, R0, R19, 0xfe, !PT ;  /* 0x0000000002137212 */ /* 0x000fce00078efe13 */
.L_x_14910:
[----:B------:R-:W-:Y:S05]  /*e390*/  BSYNC.RECONVERGENT B0 ;  /* 0x0000000000007941 */ /* 0x000fea0003800200 */
.L_x_14909:
[----:B------:R-:W0:Y:S01]  /*e3a0*/  F2I.FTZ.TRUNC.NTZ R19, R19 ;  /* 0x0000001300137305 */ /* 0x000e22000021f100 */
[----:B------:R-:W-:Y:S05]  /*e3b0*/  BRA `(.L_x_14890) ;  /* 0x0000000000987947 */ /* 0x000fea0003800000 */
.L_x_14902:
        /* <DEDUP_REMOVED lines=14> */
.L_x_14916:
[----:B------:R-:W-:Y:S05]  /*e4a0*/  BSYNC.RECONVERGENT B0 ;  /* 0x0000000000007941 */ /* 0x000fea0003800200 */
.L_x_14915:
[----:B------:R-:W0:Y:S01]  /*e4b0*/  F2I.FTZ.TRUNC.NTZ R19, R19 ;  /* 0x0000001300137305 */ /* 0x000e22000021f100 */
[----:B------:R-:W-:Y:S05]  /*e4c0*/  BRA `(.L_x_14890) ;  /* 0x0000000000547947 */ /* 0x000fea0003800000 */
.L_x_14889:
        /* <DEDUP_REMOVED lines=16> */
.L_x_14917:
[----:B------:R-:W-:Y:S01]  /*e5d0*/  MOV R19, RZ ;  /* 0x000000ff00137202 */ /* 0x000fe20000000f00 */
[----:B------:R-:W-:Y:S06]  /*e5e0*/  BRA `(.L_x_14890) ;  /* 0x00000000000c7947 */ /* 0x000fec0003800000 */
.L_x_14914:
[----:B------:R0:W5:Y:S01]  /*e5f0*/  LDG.E R19, desc[UR36][R2.64] ;  /* 0x0000002402137981 */ /* 0x000162000c1e1900 */
[----:B------:R-:W-:Y:S05]  /*e600*/  BRA `(.L_x_14890) ;  /* 0x0000000000047947 */ /* 0x000fea0003800000 */
.L_x_14913:
[----:B------:R0:W5:Y:S02]  /*e610*/  LDG.E R19, desc[UR36][R2.64] ;  /* 0x0000002402137981 */ /* 0x000164000c1e1900 */
.L_x_14890:
        /* <DEDUP_REMOVED lines=16> */
.L_x_14921:
[----:B--2---:R2:W5:Y:S01]  /*e720*/  LDG.E.U8 R0, desc[UR36][R2.64] ;  /* 0x0000002402007981 */ /* 0x004562000c1e1100 */
[----:B------:R-:W-:Y:S05]  /*e730*/  BRA `(.L_x_14923) ;  /* 0x0000000c002c7947 */ /* 0x000fea0003800000 */
.L_x_14920:
        /* <DEDUP_REMOVED lines=8> */
.L_x_14925:
[----:B--2---:R0:W5:Y:S01]  /*e7c0*/  LDG.E R0, desc[UR36][R2.64] ;  /* 0x0000002402007981 */ /* 0x004162000c1e1900 */
[----:B------:R-:W-:Y:S05]  /*e7d0*/  BRA `(.L_x_14923) ;  /* 0x0000000c00047947 */ /* 0x000fea0003800000 */
.L_x_14924:
[----:B--2---:R0:W5:Y:S01]  /*e7e0*/  LDG.E.S16 R0, desc[UR36][R2.64] ;  /* 0x0000002402007981 */ /* 0x004162000c1e1700 */
[----:B------:R-:W-:Y:S05]  /*e7f0*/  BRA `(.L_x_14923) ;  /* 0x0000000800fc7947 */ /* 0x000fea0003800000 */
.L_x_14919:
        /* <DEDUP_REMOVED lines=9> */
.L_x_14927:
[----:B------:R-:W2:Y:S02]  /*e890*/  LDG.E.U16 R2, desc[UR36][R2.64] ;  /* 0x0000002402027981 */ /* 0x000ea4000c1e1500 */
[----:B--2---:R-:W-:-:S06]  /*e8a0*/  HADD2.F32 R0, -RZ, R2.H0_H0 ;  /* 0x20000002ff007230 */ /* 0x004fcc0000004100 */
[----:B------:R-:W0:Y:S01]  /*e8b0*/  F2I.FTZ.TRUNC.NTZ R0, R0 ;  /* 0x0000000000007305 */ /* 0x000e22000021f100 */
[----:B------:R-:W-:Y:S05]  /*e8c0*/  BRA `(.L_x_14923) ;  /* 0x0000000800c87947 */ /* 0x000fea0003800000 */
.L_x_14926:
        /* <DEDUP_REMOVED lines=9> */
.L_x_14929:
[----:B------:R-:W2:Y:S02]  /*e960*/  LDG.E.U16 R2, desc[UR36][R2.64] ;  /* 0x0000002402027981 */ /* 0x000ea4000c1e1500 */
[----:B--2---:R-:W-:-:S06]  /*e970*/  HADD2.F32 R0, -RZ, R2.H0_H0 ;  /* 0x20000002ff007230 */ /* 0x004fcc0000004100 */
[----:B------:R-:W0:Y:S01]  /*e980*/  F2I.FTZ.TRUNC.NTZ R0, R0 ;  /* 0x0000000000007305 */ /* 0x000e22000021f100 */
[----:B------:R-:W-:Y:S05]  /*e990*/  BRA `(.L_x_14923) ;  /* 0x0000000800947947 */ /* 0x000fea0003800000 */
.L_x_14928:
[----:B------:R-:W2:Y:S02]  /*e9a0*/  LDG.E.64 R2, desc[UR36][R2.64] ;  /* 0x0000002402027981 */ /* 0x000ea4000c1e1b00 */
[----:B--2---:R0:W2:Y:S02]  /*e9b0*/  F2I.F64.TRUNC R0, R2 ;  /* 0x0000000200007311 */ /* 0x0040a4000030d100 */
[----:B0-2---:R-:W-:Y:S05]  /*e9c0*/  BRA `(.L_x_14923) ;  /* 0x0000000800887947 */ /* 0x005fea0003800000 */
.L_x_14918:
        /* <DEDUP_REMOVED lines=12> */
.L_x_14932:
[----:B------:R-:W2:Y:S02]  /*ea90*/  LDG.E.64 R2, desc[UR36][R2.64] ;  /* 0x0000002402027981 */ /* 0x000ea4000c1e1b00 */
[----:B--2---:R0:W2:Y:S02]  /*eaa0*/  F2I.F64.TRUNC R0, R2 ;  /* 0x0000000200007311 */ /* 0x0040a4000030d100 */
[----:B0-2---:R-:W-:Y:S05]  /*eab0*/  BRA `(.L_x_14923) ;  /* 0x00000008004c7947 */ /* 0x005fea0003800000 */
.L_x_14931:
        /* <DEDUP_REMOVED lines=26> */
.L_x_14934:
        /* <DEDUP_REMOVED lines=13> */
.L_x_14933:
[----:B--2---:R-:W2:Y:S02]  /*ed30*/  LDG.E.U16 R0, desc[UR36][R2.64] ;  /* 0x0000002402007981 */ /* 0x004ea4000c1e1500 */
[----:B--2---:R-:W-:-:S06]  /*ed40*/  IMAD.U32 R0, R0, 0x10000, RZ ;  /* 0x0001000000007824 */ /* 0x004fcc00078e00ff */
[----:B------:R-:W0:Y:S01]  /*ed50*/  F2I.FTZ.TRUNC.NTZ R0, R0 ;  /* 0x0000000000007305 */ /* 0x000e22000021f100 */
[----:B------:R-:W-:Y:S05]  /*ed60*/  BRA `(.L_x_14923) ;  /* 0x0000000400a07947 */ /* 0x000fea0003800000 */
.L_x_14930:
        /* <DEDUP_REMOVED lines=10> */
.L_x_14937:
        /* <DEDUP_REMOVED lines=21> */
.L_x_14941:
[----:B------:R-:W-:Y:S05]  /*ef60*/  BSYNC.RECONVERGENT B1 ;  /* 0x0000000000017941 */ /* 0x000fea0003800200 */
.L_x_14940:
[----:B------:R-:W-:Y:S01]  /*ef70*/  IMAD.SHL.U32 R0, R0, 0x100000, RZ ;  /* 0x0010000000007824 */ /* 0x000fe200078e00ff */
[----:B------:R-:W-:-:S04]  /*ef80*/  LEA R2, R2, 0x3b800000, 0x17 ;  /* 0x3b80000002027811 */ /* 0x000fc800078eb8ff */
[----:B------:R-:W-:-:S07]  /*ef90*/  LOP3.LUT R0, R2, R0, R7, 0xfe, !PT ;  /* 0x0000000002007212 */ /* 0x000fce00078efe07 */
.L_x_14939:
[----:B------:R-:W-:Y:S05]  /*efa0*/  BSYNC.RECONVERGENT B0 ;  /* 0x0000000000007941 */ /* 0x000fea0003800200 */
.L_x_14938:
[----:B------:R-:W0:Y:S01]  /*efb0*/  F2I.FTZ.TRUNC.NTZ R0, R0 ;  /* 0x0000000000007305 */ /* 0x000e22000021f100 */
[----:B------:R-:W-:Y:S05]  /*efc0*/  BRA `(.L_x_14923) ;  /* 0x0000000400087947 */ /* 0x000fea0003800000 */
.L_x_14936:
        /* <DEDUP_REMOVED lines=21> */
.L_x_14945:
[----:B------:R-:W-:Y:S05]  /*f120*/  BSYNC.RECONVERGENT B1 ;  /* 0x0000000000017941 */ /* 0x000fea0003800200 */
.L_x_14944:
[----:B------:R-:W-:Y:S02]  /*f130*/  SHF.L.U32 R0, R0, 0x15, RZ ;  /* 0x0000001500007819 */ /* 0x000fe400000006ff */
[----:B------:R-:W-:-:S04]  /*f140*/  LEA R2, R2, 0x37800000, 0x17 ;  /* 0x3780000002027811 */ /* 0x000fc800078eb8ff */
[----:B------:R-:W-:-:S07]  /*f150*/  LOP3.LUT R0, R2, R0, R7, 0xfe, !PT ;  /* 0x0000000002007212 */ /* 0x000fce00078efe07 */
.L_x_14943:
[----:B------:R-:W-:Y:S05]  /*f160*/  BSYNC.RECONVERGENT B0 ;  /* 0x0000000000007941 */ /* 0x000fea0003800200 */
.L_x_14942:
[----:B------:R-:W0:Y:S01]  /*f170*/  F2I.FTZ.TRUNC.NTZ R0, R0 ;  /* 0x0000000000007305 */ /* 0x000e22000021f100 */
[----:B------:R-:W-:Y:S05]  /*f180*/  BRA `(.L_x_14923) ;  /* 0x0000000000987947 */ /* 0x000fea0003800000 */
.L_x_14935:
        /* <DEDUP_REMOVED lines=14> */
.L_x_14949:
[----:B------:R-:W-:Y:S05]  /*f270*/  BSYNC.RECONVERGENT B0 ;  /* 0x0000000000007941 */ /* 0x000fea0003800200 */
.L_x_14948:
[----:B------:R-:W0:Y:S01]  /*f280*/  F2I.FTZ.TRUNC.NTZ R0, R0 ;  /* 0x0000000000007305 */ /* 0x000e22000021f100 */
[----:B------:R-:W-:Y:S05]  /*f290*/  BRA `(.L_x_14923) ;  /* 0x0000000000547947 */ /* 0x000fea0003800000 */
.L_x_14922:
        /* <DEDUP_REMOVED lines=16> */
.L_x_14950:
[----:B------:R-:W-:Y:S01]  /*f3a0*/  IMAD.MOV.U32 R0, RZ, RZ, RZ ;  /* 0x000000ffff007224 */ /* 0x000fe200078e00ff */
[----:B------:R-:W-:Y:S06]  /*f3b0*/  BRA `(.L_x_14923) ;  /* 0x00000000000c7947 */ /* 0x000fec0003800000 */
.L_x_14947:
[----:B--2---:R0:W5:Y:S01]  /*f3c0*/  LDG.E R0, desc[UR36][R2.64] ;  /* 0x0000002402007981 */ /* 0x004162000c1e1900 */
[----:B------:R-:W-:Y:S05]  /*f3d0*/  BRA `(.L_x_14923) ;  /* 0x0000000000047947 */ /* 0x000fea0003800000 */
.L_x_14946:
[----:B--2---:R0:W5:Y:S02]  /*f3e0*/  LDG.E R0, desc[UR36][R2.64] ;  /* 0x0000002402007981 */ /* 0x004164000c1e1900 */
.L_x_14923:
[----:B------:R-:W-:Y:S01]  /*f3f0*/  UPRMT UR4, UR43, 0x9910, URZ ;  /* 0x000099102b047896 */ /* 0x000fe200080000ff */
[----:B0----5:R-:W-:Y:S02]  /*f400*/  ISETP.GT.U32.AND P0, PT, R0, 0x1f, PT ;  /* 0x0000001f0000780c */ /* 0x021fe40003f04070 */
[----:B-1-34-:R-:W-:Y:S01]  /*f410*/  SHF.L.U32 R19, R19, R0, RZ ;  /* 0x0000000013137219 */ /* 0x01afe200000006ff */
[----:B------:R-:W-:-:S03]  /*f420*/  UISETP.GT.AND UP0, UPT, UR4, 0x9, UPT ;  /* 0x000000090400788c */ /* 0x000fc6000bf04270 */
[----:B--2---:R-:W-:-:S06]  /*f430*/  SEL R2, R19, RZ, !P0 ;  /* 0x000000ff13027207 */ /* 0x004fcc0004000000 */
        /* <DEDUP_REMOVED lines=11> */
.L_x_14954:
[----:B------:R-:W-:Y:S01]  /*f4f0*/  STG.E.U8 desc[UR36][R16.64], R2 ;  /* 0x0000000210007986 */ /* 0x000fe2000c101124 */
[----:B------:R-:W-:Y:S05]  /*f500*/  EXIT ;  /* 0x000000000000794d */ /* 0x000fea0003800000 */
.L_x_14953:
        /* <DEDUP_REMOVED lines=9> */
.L_x_14957:
[----:B------:R-:W-:Y:S01]  /*f5a0*/  STG.E desc[UR36][R16.64], R2 ;  /* 0x0000000210007986 */ /* 0x000fe2000c101924 */
[----:B------:R-:W-:Y:S05]  /*f5b0*/  EXIT ;  /* 0x000000000000794d */ /* 0x000fea0003800000 */
.L_x_14956:
[----:B------:R-:W-:Y:S01]  /*f5c0*/  STG.E.U16 desc[UR36][R16.64], R2 ;  /* 0x0000000210007986 */ /* 0x000fe2000c101524 */
[----:B------:R-:W-:Y:S05]  /*f5d0*/  EXIT ;  /* 0x000000000000794d */ /* 0x000fea0003800000 */
.L_x_14952:
        /* <DEDUP_REMOVED lines=9> */
.L_x_14959:
[----:B------:R-:W-:-:S04]  /*f670*/  I2FP.F32.S32 R0, R2 ;  /* 0x0000000200007245 */ /* 0x000fc80000201400 */
[----:B------:R-:W-:-:S05]  /*f680*/  F2FP.F16.F32.PACK_AB R0, RZ, R0 ;  /* 0x00000000ff00723e */ /* 0x000fca00000000ff */
[----:B------:R-:W-:Y:S01]  /*f690*/  STG.E.U16 desc[UR36][R16.64], R0 ;  /* 0x0000000010007986 */ /* 0x000fe2000c101524 */
[----:B------:R-:W-:Y:S05]  /*f6a0*/  EXIT ;  /* 0x000000000000794d */ /* 0x000fea0003800000 */
.L_x_14958:
        /* <DEDUP_REMOVED lines=10> */
.L_x_14961:
[----:B------:R-:W-:-:S04]  /*f750*/  I2FP.F32.S32 R2, R2 ;  /* 0x0000000200027245 */ /* 0x000fc80000201400 */
[----:B------:R-:W-:-:S04]  /*f760*/  F2FP.F16.F32.PACK_AB R3, RZ, R2 ;  /* 0x00000002ff03723e */ /* 0x000fc800000000ff */
[----:B------:R-:W-:-:S05]  /*f770*/  PRMT R3, R3, 0x5410, RZ ;  /* 0x0000541003037816 */ /* 0x000fca00000000ff */
[----:B------:R-:W-:Y:S01]  /*f780*/  STG.E desc[UR36][R16.64], R3 ;  /* 0x0000000310007986 */ /* 0x000fe2000c101924 */
[----:B------:R-:W-:Y:S05]  /*f790*/  EXIT ;  /* 0x000000000000794d */ /* 0x000fea0003800000 */
.L_x_14960:
[----:B------:R-:W0:Y:S02]  /*f7a0*/  I2F.F64 R2, R2 ;  /* 0x0000000200027312 */ /* 0x000e240000201c00 */
[----:B0-----:R-:W-:Y:S01]  /*f7b0*/  STG.E.64 desc[UR36][R16.64], R2 ;  /* 0x0000000210007986 */ /* 0x001fe2000c101b24 */
[----:B------:R-:W-:Y:S05]  /*f7c0*/  EXIT ;  /* 0x000000000000794d */ /* 0x000fea0003800000 */
.L_x_14951:
        /* <DEDUP_REMOVED lines=12> */
.L_x_14965:
        /* <DEDUP_REMOVED lines=17> */
.L_x_14968:
[----:B------:R-:W-:-:S04]  /*f9a0*/  SHF.R.U32.HI R3, RZ, 0x18, R3 ;  /* 0x00000018ff037819 */ /* 0x000fc80000011603 */
[----:B------:R-:W-:-:S04]  /*f9b0*/  LOP3.LUT R0, R0, 0x80, R3, 0xf8, !PT ;  /* 0x0000008000007812 */ /* 0x000fc800078ef803 */
[----:B------:R-:W-:-:S07]  /*f9c0*/  PRMT R8, R0, 0x7610, R8 ;  /* 0x0000761000087816 */ /* 0x000fce0000000008 */
.L_x_14967:
[----:B------:R-:W-:Y:S05]  /*f9d0*/  BSYNC.RECONVERGENT B0 ;  /* 0x0000000000007941 */ /* 0x000fea0003800200 */
.L_x_14966:
[----:B------:R-:W-:Y:S01]  /*f9e0*/  STG.E.U8 desc[UR36][R16.64], R8 ;  /* 0x0000000810007986 */ /* 0x000fe2000c101124 */
[----:B------:R-:W-:Y:S05]  /*f9f0*/  EXIT ;  /* 0x000000000000794d */ /* 0x000fea0003800000 */
.L_x_14964:
        /* <DEDUP_REMOVED lines=17> */
.L_x_14971:
[----:B------:R-:W-:-:S04]  /*fb10*/  SHF.R.U32.HI R3, RZ, 0x18, R3 ;  /* 0x00000018ff037819 */ /* 0x000fc80000011603 */
[----:B------:R-:W-:-:S04]  /*fb20*/  LOP3.LUT R0, R0, 0x80, R3, 0xf8, !PT ;  /* 0x0000008000007812 */ /* 0x000fc800078ef803 */
[----:B------:R-:W-:-:S07]  /*fb30*/  PRMT R8, R0, 0x7610, R8 ;  /* 0x0000761000087816 */ /* 0x000fce0000000008 */
.L_x_14970:
[----:B------:R-:W-:Y:S05]  /*fb40*/  BSYNC.RECONVERGENT B0 ;  /* 0x0000000000007941 */ /* 0x000fea0003800200 */
.L_x_14969:
[----:B------:R-:W-:Y:S01]  /*fb50*/  STG.E.U8 desc[UR36][R16.64], R8 ;  /* 0x0000000810007986 */ /* 0x000fe2000c101124 */
[----:B------:R-:W-:Y:S05]  /*fb60*/  EXIT ;  /* 0x000000000000794d */ /* 0x000fea0003800000 */
.L_x_14963:
        /* <DEDUP_REMOVED lines=22> */
.L_x_14973:
[----:B------:R-:W-:-:S05]  /*fcd0*/  SHF.R.S32.HI R3, RZ, 0x1f, R2 ;  /* 0x0000001fff037819 */ /* 0x000fca0000011402 */
[----:B------:R-:W-:Y:S01]  /*fce0*/  STG.E.64 desc[UR36][R16.64], R2 ;  /* 0x0000000210007986 */ /* 0x000fe2000c101b24 */
[----:B------:R-:W-:Y:S05]  /*fcf0*/  EXIT ;  /* 0x000000000000794d */ /* 0x000fea0003800000 */
.L_x_14972:
[----:B------:R-:W-:Y:S01]  /*fd00*/  STG.E desc[UR36][R16.64], R2 ;  /* 0x0000000210007986 */ /* 0x000fe2000c101924 */
[----:B------:R-:W-:Y:S05]  /*fd10*/  EXIT ;  /* 0x000000000000794d */ /* 0x000fea0003800000 */
.L_x_14962:
        /* <DEDUP_REMOVED lines=10> */
.L_x_14975:
[----:B------:R-:W-:Y:S01]  /*fdc0*/  CS2R R6, SRZ ;  /* 0x0000000000067805 */ /* 0x000fe2000001ff00 */
[----:B------:R-:W0:Y:S04]  /*fdd0*/  I2F.F64 R4, R2 ;  /* 0x0000000200047312 */ /* 0x000e280000201c00 */
[----:B0-----:R-:W-:Y:S01]  /*fde0*/  STG.E.128 desc[UR36][R16.64], R4 ;  /* 0x0000000410007986 */ /* 0x001fe2000c101d24 */
[----:B------:R-:W-:Y:S05]  /*fdf0*/  EXIT ;  /* 0x000000000000794d */ /* 0x000fea0003800000 */
.L_x_14974:
[----:B------:R-:W-:-:S09]  /*fe00*/  UISETP.NE.AND UP0, UPT, UR4, 0xf, UPT ;  /* 0x0000000f0400788c */ /* 0x000fd2000bf05270 */
[----:B------:R-:W-:Y:S05]  /*fe10*/  BRA.U !UP0, `(.L_x_14976) ;  /* 0x0000000108e87547 */ /* 0x000fea000b800000 */
[----:B------:R-:W-:-:S09]  /*fe20*/  UISETP.NE.AND UP0, UPT, UR4, 0x17, UPT ;  /* 0x000000170400788c */ /* 0x000fd2000bf05270 */
[----:B------:R-:W-:Y:S05]  /*fe30*/  BRA.U !UP0, `(.L_x_14977) ;  /* 0x0000000108907547 */ /* 0x000fea000b800000 */
[----:B------:R-:W-:-:S09]  /*fe40*/  UISETP.NE.AND UP0, UPT, UR4, 0x18, UPT ;  /* 0x000000180400788c */ /* 0x000fd2000bf05270 */
[----:B------:R-:W-:Y:S05]  /*fe50*/  BRA.U !UP0, `(.L_x_14978) ;  /* 0x0000000108447547 */ /* 0x000fea000b800000 */
.L_x_14955:
        /* <DEDUP_REMOVED lines=16> */
.L_x_14979:
[----:B------:R-:W-:Y:S05]  /*ff60*/  EXIT ;  /* 0x000000000000794d */ /* 0x000fea0003800000 */
.L_x_14978:
        /* <DEDUP_REMOVED lines=13> */
.L_x_14981:
[----:B------:R-:W-:Y:S05]  /*10040*/  BSYNC.RECONVERGENT B0 ;  /* 0x0000000000007941 */ /* 0x000fea0003800200 */
.L_x_14980:
[----:B------:R-:W-:-:S05]  /*10050*/  LOP3.LUT R3, R0, 0x80, R3, 0xf8, !PT ;  /* 0x0000008000037812 */ /* 0x000fca00078ef803 */
[----:B------:R-:W-:Y:S01]  /*10060*/  STG.E.U8 desc[UR36][R16.64], R3 ;  /* 0x0000000310007986 */ /* 0x000fe2000c101124 */
[----:B------:R-:W-:Y:S05]  /*10070*/  EXIT ;  /* 0x000000000000794d */ /* 0x000fea0003800000 */
.L_x_14977:
        /* <DEDUP_REMOVED lines=12> */
.L_x_14983:
[----:B------:R-:W-:Y:S01]  /*10140*/  IMAD.MOV.U32 R0, RZ, RZ, 0x7f ;  /* 0x0000007fff007424 */ /* 0x000fe200078e00ff */
[----:B------:R-:W-:-:S04]  /*10150*/  ISETP.GT.U32.AND P0, PT, R2, 0x7f800000, PT ;  /* 0x7f8000000200780c */ /* 0x000fc80003f04070 */
[----:B------:R-:W-:-:S09]  /*10160*/  SEL R0, R0, 0x7c, P0 ;  /* 0x0000007c00007807 */ /* 0x000fd20000000000 */
.L_x_14984:
[----:B------:R-:W-:Y:S05]  /*10170*/  BSYNC.RECONVERGENT B0 ;  /* 0x0000000000007941 */ /* 0x000fea0003800200 */
.L_x_14982:
[----:B------:R-:W-:-:S04]  /*10180*/  SHF.R.U32.HI R3, RZ, 0x18, R3 ;  /* 0x00000018ff037819 */ /* 0x000fc80000011603 */
[----:B------:R-:W-:-:S05]  /*10190*/  LOP3.LUT R3, R0, 0x80, R3, 0xf8, !PT ;  /* 0x0000008000037812 */ /* 0x000fca00078ef803 */
[----:B------:R-:W-:Y:S01]  /*101a0*/  STG.E.U8 desc[UR36][R16.64], R3 ;  /* 0x0000000310007986 */ /* 0x000fe2000c101124 */
[----:B------:R-:W-:Y:S05]  /*101b0*/  EXIT ;  /* 0x000000000000794d */ /* 0x000fea0003800000 */
.L_x_14976:
[----:B------:R-:W-:-:S04]  /*101c0*/  I2FP.F32.S32 R0, R2 ;  /* 0x0000000200007245 */ /* 0x000fc80000201400 */
[----:B------:R-:W-:-:S05]  /*101d0*/  F2FP.BF16.F32.PACK_AB R0, RZ, R0 ;  /* 0x00000000ff00723e */ /* 0x000fca00000010ff */
[----:B------:R-:W-:Y:S01]  /*101e0*/  STG.E.U16 desc[UR36][R16.64], R0 ;  /* 0x0000000010007986 */ /* 0x000fe2000c101524 */
[----:B------:R-:W-:Y:S05]  /*101f0*/  EXIT ;  /* 0x000000000000794d */ /* 0x000fea0003800000 */
.L_x_14985:
        /* <DEDUP_REMOVED lines=16> */
.L_x_20911:


//--------------------- .text._ZN2at6native27unrolled_elementwise_kernelINS0_13BinaryFunctorIiiiZZZNS0_18lshift_kernel_cudaERNS_18TensorIteratorBaseEENKUlvE_clEvENKUlvE1_clEvEUliiE_EESt5arrayIPcLm3EELi4E23TrivialOffsetCalculatorILi2EjESC_ILi1EjENS0_6memory12LoadWithCastILi2EEENSF_13StoreWithCastILi1EEEEEviT_T0_T2_T3_T4_T5_ --------------------------
	.section	.text._ZN2at6native27unrolled_elementwise_kernelINS0_13BinaryFunctorIiiiZZZNS0_18lshift_kernel_cudaERNS_18TensorIteratorBaseEENKUlvE_clEvENKUlvE1_clEvEUliiE_EESt5arrayIPcLm3EELi4E23TrivialOffsetCalculatorILi2EjESC_ILi1EjENS0_6memory12LoadWithCastILi2EEENSF_13StoreWithCastILi1EEEEEviT_T0_T2_T3_T4_T5_,"ax",@progbits
	.align	128
        .global         _ZN2at6native27unrolled_elementwise_kernelINS0_13BinaryFunctorIiiiZZZNS0_18lshift_kernel_cudaERNS_18TensorIteratorBaseEENKUlvE_clEvENKUlvE1_clEvEUliiE_EESt5arrayIPcLm3EELi4E23TrivialOffsetCalculatorILi2EjESC_ILi1EjENS0_6memory12LoadWithCastILi2EEENSF_13StoreWithCastILi1EEEEEviT_T0_T2_T3_T4_T5_
        .type           _ZN2at6native27unrolled_elementwise_kernelINS0_13BinaryFunctorIiiiZZZNS0_18lshift_kernel_cudaERNS_18TensorIteratorBaseEENKUlvE_clEvENKUlvE1_clEvEUliiE_EESt5arrayIPcLm3EELi4E23TrivialOffsetCalculatorILi2EjESC_ILi1EjENS0_6memory12LoadWithCastILi2EEENSF_13StoreWithCastILi1EEEEEviT_T0_T2_T3_T4_T5_,@function
        .size           _ZN2at6native27unrolled_elementwise_kernelINS0_13BinaryFunctorIiiiZZZNS0_18lshift_kernel_cudaERNS_18TensorIteratorBaseEENKUlvE_clEvENKUlvE1_clEvEUliiE_EESt5arrayIPcLm3EELi4E23TrivialOffsetCalculatorILi2EjESC_ILi1EjENS0_6memory12LoadWithCastILi2EEENSF_13StoreWithCastILi1EEEEEviT_T0_T2_T3_T4_T5_,(.L_x_20912 - _ZN2at6native27unrolled_elementwise_kernelINS0_13BinaryFunctorIiiiZZZNS0_18lshift_kernel_cudaERNS_18TensorIteratorBaseEENKUlvE_clEvENKUlvE1_clEvEUliiE_EESt5arrayIPcLm3EELi4E23TrivialOffsetCalculatorILi2EjESC_ILi1EjENS0_6memory12LoadWithCastILi2EEENSF_13StoreWithCastILi1EEEEEviT_T0_T2_T3_T4_T5_)
        .other          _ZN2at6native27unrolled_elementwise_kernelINS0_13BinaryFunctorIiiiZZZNS0_18lshift_kernel_cudaERNS_18TensorIteratorBaseEENKUlvE_clEvENKUlvE1_clEvEUliiE_EESt5arrayIPcLm3EELi4E23TrivialOffsetCalculatorILi2EjESC_ILi1EjENS0_6memory12LoadWithCastILi2EEENSF_13StoreWithCastILi1EEEEEviT_T0_T2_T3_T4_T5_,@"STO_CUDA_ENTRY STV_DEFAULT"
_ZN2at6native27unrolled_elementwise_kernelINS0_13BinaryFunctorIiiiZZZNS0_18lshift_kernel_cudaERNS_18TensorIteratorBaseEENKUlvE_clEvENKUlvE1_clEvEUliiE_EESt5arrayIPcLm3EELi4E23TrivialOffsetCalculatorILi2EjESC_ILi1EjENS0_6memory12LoadWithCastILi2EEENSF_13StoreWithCastILi1EEEEEviT_T0_T2_T3_T4_T5_:
.text._ZN2at6native27unrolled_elementwise_kernelINS0_13BinaryFunctorIiiiZZZNS0_18lshift_kernel_cudaERNS_18TensorIteratorBaseEENKUlvE_clEvENKUlvE1_clEvEUliiE_EESt5arrayIPcLm3EELi4E23TrivialOffsetCalculatorILi2EjESC_ILi1EjENS0_6memory12LoadWithCastILi2EEENSF_13StoreWithCastILi1EEEEEviT_T0_T2_T3_T4_T5_:
        /* <DEDUP_REMOVED lines=33> */
.L_x_14991:
[----:B------:R3:W5:Y:S01]  /*0210*/  LDG.E.U8 R28, desc[UR36][R4.64] ;  /* 0x00000024041c7981 */ /* 0x000762000c1e1100 */
[----:B------:R-:W-:Y:S05]  /*0220*/  BRA `(.L_x_14993) ;  /* 0x0000000c00307947 */ /* 0x000fea0003800000 */
.L_x_14990:
        /* <DEDUP_REMOVED lines=8> */
.L_x_14995:
[----:B------:R1:W5:Y:S01]  /*02b0*/  LDG.E R28, desc[UR36][R4.64] ;  /* 0x00000024041c7981 */ /* 0x000362000c1e1900 */
[----:B------:R-:W-:Y:S05]  /*02c0*/  BRA `(.L_x_14993) ;  /* 0x0000000c00087947 */ /* 0x000fea0003800000 */
.L_x_14994:
[----:B------:R2:W5:Y:S01]  /*02d0*/  LDG.E.S16 R28, desc[UR36][R4.64] ;  /* 0x00000024041c7981 */ /* 0x000562000c1e1700 */
[----:B------:R-:W-:Y:S05]  /*02e0*/  BRA `(.L_x_14993) ;  /* 0x0000000c00007947 */ /* 0x000fea0003800000 */
.L_x_14989:
        /* <DEDUP_REMOVED lines=9> */
.L_x_14997:
[----:B------:R-:W2:Y:S02]  /*0380*/  LDG.E.U16 R4, desc[UR36][R4.64] ;  /* 0x0000002404047981 */ /* 0x000ea4000c1e1500 */
[----:B--2---:R-:W-:-:S06]  /*0390*/  HADD2.F32 R28, -RZ, R4.H0_H0 ;  /* 0x20000004ff1c7230 */ /* 0x004fcc0000004100 */
[----:B------:R-:W0:Y:S01]  /*03a0*/  F2I.FTZ.TRUNC.NTZ R28, R28 ;  /* 0x0000001c001c7305 */ /* 0x000e22000021f100 */
[----:B------:R-:W-:Y:S05]  /*03b0*/  BRA `(.L_x_14993) ;  /* 0x0000000800cc7947 */ /* 0x000fea0003800000 */
.L_x_14996:
        /* <DEDUP_REMOVED lines=9> */
.L_x_14999:
[----:B------:R-:W2:Y:S02]  /*0450*/  LDG.E.U16 R4, desc[UR36][R4.64] ;  /* 0x0000002404047981 */ /* 0x000ea4000c1e1500 */
[----:B--2---:R-:W-:-:S06]  /*0460*/  HADD2.F32 R28, -RZ, R4.H0_H0 ;  /* 0x20000004ff1c7230 */ /* 0x004fcc0000004100 */
[----:B------:R-:W0:Y:S01]  /*0470*/  F2I.FTZ.TRUNC.NTZ R28, R28 ;  /* 0x0000001c001c7305 */ /* 0x000e22000021f100 */
[----:B------:R-:W-:Y:S05]  /*0480*/  BRA `(.L_x_14993) ;  /* 0x0000000800987947 */ /* 0x000fea0003800000 */
.L_x_14998:
[----:B------:R-:W2:Y:S02]  /*0490*/  LDG.E.64 R28, desc[UR36][R4.64] ;  /* 0x00000024041c7981 */ /* 0x000ea4000c1e1b00 */
[----:B--2---:R0:W1:Y:S02]  /*04a0*/  F2I.F64.TRUNC R28, R28 ;  /* 0x0000001c001c7311 */ /* 0x004064000030d100 */
[----:B01----:R-:W-:Y:S05]  /*04b0*/  BRA `(.L_x_14993) ;  /* 0x00000008008c7947 */ /* 0x003fea0003800000 */
.L_x_14988:
        /* <DEDUP_REMOVED lines=12> */
.L_x_15002:
[----:B------:R-:W2:Y:S02]  /*0580*/  LDG.E.64 R4, desc[UR36][R4.64] ;  /* 0x0000002404047981 */ /* 0x000ea4000c1e1b00 */
[----:B--2---:R0:W1:Y:S02]  /*0590*/  F2I.F64.TRUNC R28, R4 ;  /* 0x00000004001c7311 */ /* 0x004064000030d100 */
[----:B01----:R-:W-:Y:S05]  /*05a0*/  BRA `(.L_x_14993) ;  /* 0x0000000800507947 */ /* 0x003fea0003800000 */
.L_x_15001:
        /* <DEDUP_REMOVED lines=26> */
.L_x_15004:
        /* <DEDUP_REMOVED lines=14> */
.L_x_15003:
[----:B------:R-:W2:Y:S02]  /*0830*/  LDG.E.U16 R28, desc[UR36][R4.64] ;  /* 0x00000024041c7981 */ /* 0x000ea4000c1e1500 */
[----:B--2---:R-:W-:-:S06]  /*0840*/  IMAD.U32 R28, R28, 0x10000, RZ ;  /* 0x000100001c1c7824 */ /* 0x004fcc00078e00ff */
[----:B------:R-:W0:Y:S01]  /*0850*/  F2I.FTZ.TRUNC.NTZ R28, R28 ;  /* 0x0000001c001c7305 */ /* 0x000e22000021f100 */
[----:B------:R-:W-:Y:S05]  /*0860*/  BRA `(.L_x_14993) ;  /* 0x0000000400a07947 */ /* 0x000fea0003800000 */
.L_x_15000:
        /* <DEDUP_REMOVED lines=10> */
.L_x_15007:
        /* <DEDUP_REMOVED lines=21> */
.L_x_15011:
[----:B------:R-:W-:Y:S05]  /*0a60*/  BSYNC.RECONVERGENT B1 ;  /* 0x0000000000017941 */ /* 0x000fea0003800200 */
.L_x_15010:
[----:B------:R-:W-:Y:S01]  /*0a70*/  IMAD.SHL.U32 R0, R0, 0x100000, RZ ;  /* 0x0010000000007824 */ /* 0x000fe200078e00ff */
[----:B------:R-:W-:-:S04]  /*0a80*/  LEA R3, R3, 0x3b800000, 0x17 ;  /* 0x3b80000003037811 */ /* 0x000fc800078eb8ff */
[----:B------:R-:W-:-:S07]  /*0a90*/  LOP3.LUT R28, R3, R0, R7, 0xfe, !PT ;  /* 0x00000000031c7212 */ /* 0x000fce00078efe07 */
.L_x_15009:
[----:B------:R-:W-:Y:S05]  /*0aa0*/  BSYNC.RECONVERGENT B0 ;  /* 0x0000000000007941 */ /* 0x000fea0003800200 */
.L_x_15008:
[----:B------:R-:W0:Y:S01]  /*0ab0*/  F2I.FTZ.TRUNC.NTZ R28, R28 ;  /* 0x0000001c001c7305 */ /* 0x000e22000021f100 */
[----:B------:R-:W-:Y:S05]  /*0ac0*/  BRA `(.L_x_14993) ;  /* 0x0000000400087947 */ /* 0x000fea0003800000 */
.L_x_15006:
        /* <DEDUP_REMOVED lines=21> */
.L_x_15015:
[----:B------:R-:W-:Y:S05]  /*0c20*/  BSYNC.RECONVERGENT B1 ;  /* 0x0000000000017941 */ /* 0x000fea0003800200 */
.L_x_15014:
[----:B------:R-:W-:Y:S01]  /*0c30*/  IMAD.SHL.U32 R0, R0, 0x200000, RZ ;  /* 0x0020000000007824 */ /* 0x000fe200078e00ff */
[----:B------:R-:W-:-:S04]  /*0c40*/  LEA R3, R3, 0x37800000, 0x17 ;  /* 0x3780000003037811 */ /* 0x000fc800078eb8ff */
[----:B------:R-:W-:-:S07]  /*0c50*/  LOP3.LUT R28, R3, R0, R7, 0xfe, !PT ;  /* 0x00000000031c7212 */ /* 0x000fce00078efe07 */
.L_x_15013:
[----:B------:R-:W-:Y:S05]  /*0c60*/  BSYNC.RECONVERGENT B0 ;  /* 0x0000000000007941 */ /* 0x000fea0003800200 */
.L_x_15012:
[----:B------:R-:W0:Y:S01]  /*0c70*/  F2I.FTZ.TRUNC.NTZ R28, R28 ;  /* 0x0000001c001c7305 */ /* 0x000e22000021f100 */
[----:B------:R-:W-:Y:S05]  /*0c80*/  BRA `(.L_x_14993) ;  /* 0x0000000000987947 */ /* 0x000fea0003800000 */
.L_x_15005:
[----:B------:R-:W-:-:S09]  /*0c90*/  UISETP.NE.AND UP0, UPT, UR4, 0x1c, UPT ;  /* 0x0000001c0400788c */ /* 0x000fd2000bf05270 */
[----:B------:R-:W-:Y:S05]  /*0ca0*/  BRA.U !UP0, `(.L_x_15016) ;  /* 0x00000001088c7547 */ /* 0x000fea000b800000 */
[----:B------:R-:W-:-:S09]  /*0cb0*/  UISETP.NE.AND UP0, UPT, UR4, 0x1d, UPT ;  /* 0x0000001d0400788c */ /* 0x000fd2000bf05270 */
[----:B------:R-:W-:Y:S05]  /*0cc0*/  BRA.U !UP0, `(.L_x_15017) ;  /* 0x00000001087c7547 */ /* 0x000fea000b800000 */
[----:B------:R-:W-:-:S09]  /*0cd0*/  UISETP.NE.AND UP0, UPT, UR4, 0x2c, UPT ;  /* 0x0000002c0400788c */ /* 0x000fd2000bf05270 */
[----:B------:R-:W-:Y:S05]  /*0ce0*/  BRA.U !UP0, `(.L_x_15018) ;  /* 0x0000000108487547 */ /* 0x000fea000b800000 */
.L_x_14992:
        /* <DEDUP_REMOVED lines=16> */
.L_x_15019:
[----:B------:R-:W-:Y:S01]  /*0df0*/  IMAD.MOV.U32 R28, RZ, RZ, RZ ;  /* 0x000000ffff1c7224 */ /* 0x000fe200078e00ff */
[----:B------:R-:W-:Y:S06]  /*0e00*/  BRA `(.L_x_14993) ;  /* 0x0000000000387947 */ /* 0x000fec0003800000 */
.L_x_15018:
        /* <DEDUP_REMOVED lines=8> */
.L_x_15021:
[----:B------:R-:W-:Y:S05]  /*0e90*/  BSYNC.RECONVERGENT B0 ;  /* 0x0000000000007941 */ /* 0x000fea0003800200 */
.L_x_15020:
[----:B------:R-:W0:Y:S01]  /*0ea0*/  F2I.FTZ.TRUNC.NTZ R28, R28 ;  /* 0x0000001c001c7305 */ /* 0x000e22000021f100 */
[----:B------:R-:W-:Y:S05]  /*0eb0*/  BRA `(.L_x_14993) ;  /* 0x00000000000c7947 */ /* 0x000fea0003800000 */
.L_x_15017:
[----:B------:R0:W5:Y:S01]  /*0ec0*/  LDG.E R28, desc[UR36][R4.64] ;  /* 0x00000024041c7981 */ /* 0x000162000c1e1900 */
[----:B------:R-:W-:Y:S05]  /*0ed0*/  BRA `(.L_x_14993) ;  /* 0x0000000000047947 */ /* 0x000fea0003800000 */
.L_x_15016:
[----:B------:R0:W5:Y:S02]  /*0ee0*/  LDG.E R28, desc[UR36][R4.64] ;  /* 0x00000024041c7981 */ /* 0x000164000c1e1900 */
.L_x_14993:
        /* <DEDUP_REMOVED lines=18> */
.L_x_15025:
[----:B------:R1:W5:Y:S01]  /*1010*/  LDG.E.U8 R19, desc[UR36][R4.64] ;  /* 0x0000002404137981 */ /* 0x000362000c1e1100 */
[----:B------:R-:W-:Y:S05]  /*1020*/  BRA `(.L_x_15027) ;  /* 0x0000000c00307947 */ /* 0x000fea0003800000 */
.L_x_15024:
        /* <DEDUP_REMOVED lines=8> */
.L_x_15029:
[----:B------:R3:W5:Y:S01]  /*10b0*/  LDG.E R19, desc[UR36][R4.64] ;  /* 0x0000002404137981 */ /* 0x000762000c1e1900 */
[----:B------:R-:W-:Y:S05]  /*10c0*/  BRA `(.L_x_15027) ;  /* 0x0000000c00087947 */ /* 0x000fea0003800000 */
.L_x_15028:
[----:B------:R2:W5:Y:S01]  /*10d0*/  LDG.E.S16 R19, desc[UR36][R4.64] ;  /* 0x0000002404137981 */ /* 0x000562000c1e1700 */
[----:B------:R-:W-:Y:S05]  /*10e0*/  BRA `(.L_x_15027) ;  /* 0x0000000c00007947 */ /* 0x000fea0003800000 */
.L_x_15023:
        /* <DEDUP_REMOVED lines=9> */
.L_x_15031:
[----:B------:R-:W2:Y:S02]  /*1180*/  LDG.E.U16 R4, desc[UR36][R4.64] ;  /* 0x0000002404047981 */ /* 0x000ea4000c1e1500 */
[----:B--2---:R-:W-:-:S06]  /*1190*/  HADD2.F32 R19, -RZ, R4.H0_H0 ;  /* 0x20000004ff137230 */ /* 0x004fcc0000004100 */
[----:B------:R-:W0:Y:S01]  /*11a0*/  F2I.FTZ.TRUNC.NTZ R19, R19 ;  /* 0x0000001300137305 */ /* 0x000e22000021f100 */
[----:B------:R-:W-:Y:S05]  /*11b0*/  BRA `(.L_x_15027) ;  /* 0x0000000800cc7947 */ /* 0x000fea0003800000 */
.L_x_15030:
        /* <DEDUP_REMOVED lines=9> */
.L_x_15033:
[----:B------:R-:W2:Y:S02]  /*1250*/  LDG.E.U16 R4, desc[UR36][R4.64] ;  /* 0x0000002404047981 */ /* 0x000ea4000c1e1500 */
[----:B--2---:R-:W-:-:S06]  /*1260*/  HADD2.F32 R19, -RZ, R4.H0_H0 ;  /* 0x20000004ff137230 */ /* 0x004fcc0000004100 */
[----:B------:R-:W0:Y:S01]  /*1270*/  F2I.FTZ.TRUNC.NTZ R19, R19 ;  /* 0x0000001300137305 */ /* 0x000e22000021f100 */
[----:B------:R-:W-:Y:S05]  /*1280*/  BRA `(.L_x_15027) ;  /* 0x0000000800987947 */ /* 0x000fea0003800000 */
.L_x_15032:
[----:B------:R-:W2:Y:S02]  /*1290*/  LDG.E.64 R4, desc[UR36][R4.64] ;  /* 0x0000002404047981 */ /* 0x000ea4000c1e1b00 */
[----:B--2---:R0:W1:Y:S02]  /*12a0*/  F2I.F64.TRUNC R19, R4 ;  /* 0x0000000400137311 */ /* 0x004064000030d100 */
[----:B01----:R-:W-:Y:S05]  /*12b0*/  BRA `(.L_x_15027) ;  /* 0x00000008008c7947 */ /* 0x003fea0003800000 */
.L_x_15022:
        /* <DEDUP_REMOVED lines=12> */
.L_x_15036:
[----:B------:R-:W2:Y:S02]  /*1380*/  LDG.E.64 R4, desc[UR36][R4.64] ;  /* 0x0000002404047981 */ /* 0x000ea4000c1e1b00 */
[----:B--2---:R0:W1:Y:S02]  /*1390*/  F2I.F64.TRUNC R19, R4 ;  /* 0x0000000400137311 */ /* 0x004064000030d100 */
[----:B01----:R-:W-:Y:S05]  /*13a0*/  BRA `(.L_x_15027) ;  /* 0x0000000800507947 */ /* 0x003fea0003800000 */
.L_x_15035:
        /* <DEDUP_REMOVED lines=26> */
.L_x_15038:
        /* <DEDUP_REMOVED lines=14> */
.L_x_15037:
[----:B------:R-:W2:Y:S02]  /*1630*/  LDG.E.U16 R19, desc[UR36][R4.64] ;  /* 0x0000002404137981 */ /* 0x000ea4000c1e1500 */
[----:B--2---:R-:W-:-:S06]  /*1640*/  IMAD.U32 R19, R19, 0x10000, RZ ;  /* 0x0001000013137824 */ /* 0x004fcc00078e00ff */
[----:B------:R-:W0:Y:S01]  /*1650*/  F2I.FTZ.TRUNC.NTZ R19, R19 ;  /* 0x0000001300137305 */ /* 0x000e22000021f100 */
[----:B------:R-:W-:Y:S05]  /*1660*/  BRA `(.L_x_15027) ;  /* 0x0000000400a07947 */ /* 0x000fea0003800000 */
.L_x_15034:
        /* <DEDUP_REMOVED lines=10> */
.L_x_15041:
        /* <DEDUP_REMOVED lines=21> */
.L_x_15045:
[----:B------:R-:W-:Y:S05]  /*1860*/  BSYNC.RECONVERGENT B1 ;  /* 0x0000000000017941 */ /* 0x000fea0003800200 */
.L_x_15044:
[----:B------:R-:W-:Y:S01]  /*1870*/  IMAD.SHL.U32 R0, R0, 0x100000, RZ ;  /* 0x0010000000007824 */ /* 0x000fe200078e00ff */
[----:B------:R-:W-:-:S04]  /*1880*/  LEA R3, R3, 0x3b800000, 0x17 ;  /* 0x3b80000003037811 */ /* 0x000fc800078eb8ff */
[----:B------:R-:W-:-:S07]  /*1890*/  LOP3.LUT R19, R3, R0, R19, 0xfe, !PT ;  /* 0x0000000003137212 */ /* 0x000fce00078efe13 */
.L_x_15043:
[----:B------:R-:W-:Y:S05]  /*18a0*/  BSYNC.RECONVERGENT B0 ;  /* 0x0000000000007941 */ /* 0x000fea0003800200 */
.L_x_15042:
[----:B------:R-:W0:Y:S01]  /*18b0*/  F2I.FTZ.TRUNC.NTZ R19, R19 ;  /* 0x0000001300137305 */ /* 0x000e22000021f100 */
[----:B------:R-:W-:Y:S05]  /*18c0*/  BRA `(.L_x_15027) ;  /* 0x0000000400087947 */ /* 0x000fea0003800000 */
.L_x_15040:
        /* <DEDUP_REMOVED lines=21> */
.L_x_15049:
[----:B------:R-:W-:Y:S05]  /*1a20*/  BSYNC.RECONVERGENT B1 ;  /* 0x0000000000017941 */ /* 0x000fea0003800200 */
.L_x_15048:
[----:B------:R-:W-:Y:S01]  /*1a30*/  IMAD.SHL.U32 R0, R0, 0x200000, RZ ;  /* 0x0020000000007824 */ /* 0x000fe200078e00ff */
[----:B------:R-:W-:-:S04]  /*1a40*/  LEA R3, R3, 0x37800000, 0x17 ;  /* 0x3780000003037811 */ /* 0x000fc800078eb8ff */
[----:B------:R-:W-:-:S07]  /*1a50*/  LOP3.LUT R19, R3, R0, R19, 0xfe, !PT ;  /* 0x0000000003137212 */ /* 0x000fce00078efe13 */
.L_x_15047:
[----:B------:R-:W-:Y:S05]  /*1a60*/  BSYNC.RECONVERGENT B0 ;  /* 0x0000000000007941 */ /* 0x000fea0003800200 */
.L_x_15046:
[----:B------:R-:W0:Y:S01]  /*1a70*/  F2I.FTZ.TRUNC.NTZ R19, R19 ;  /* 0x0000001300137305 */ /* 0x000e22000021f100 */
[----:B------:R-:W-:Y:S05]  /*1a80*/  BRA `(.L_x_15027) ;  /* 0x0000000000987947 */ /* 0x000fea0003800000 */
.L_x_15039:
[----:B------:R-:W-:-:S09]  /*1a90*/  UISETP.NE.AND UP0, UPT, UR4, 0x1c, UPT ;  /* 0x0000001c0400788c */ /* 0x000fd2000bf05270 */
[----:B------:R-:W-:Y:S05]  /*1aa0*/  BRA.U !UP0, `(.L_x_15050) ;  /* 0x00000001088c7547 */ /* 0x000fea000b800000 */
[----:B------:R-:W-:-:S09]  /*1ab0*/  UISETP.NE.AND UP0, UPT, UR4, 0x1d, UPT ;  /* 0x0000001d0400788c */ /* 0x000fd2000bf05270 */
[----:B------:R-:W-:Y:S05]  /*1ac0*/  BRA.U !UP0, `(.L_x_15051) ;  /* 0x00000001087c7547 */ /* 0x000fea000b800000 */
[----:B------:R-:W-:-:S09]  /*1ad0*/  UISETP.NE.AND UP0, UPT, UR4, 0x2c, UPT ;  /* 0x0000002c0400788c */ /* 0x000fd2000bf05270 */
[----:B------:R-:W-:Y:S05]  /*1ae0*/  BRA.U !UP0, `(.L_x_15052) ;  /* 0x0000000108487547 */ /* 0x000fea000b800000 */
.L_x_15026:
        /* <DEDUP_REMOVED lines=16> */
.L_x_15053:
[----:B------:R-:W-:Y:S01]  /*1bf0*/  IMAD.MOV.U32 R19, RZ, RZ, RZ ;  /* 0x000000ffff137224 */ /* 0x000fe200078e00ff */
[----:B------:R-:W-:Y:S06]  /*1c00*/  BRA `(.L_x_15027) ;  /* 0x0000000000387947 */ /* 0x000fec0003800000 */
.L_x_15052:
        /* <DEDUP_REMOVED lines=8> */
.L_x_15055:
[----:B------:R-:W-:Y:S05]  /*1c90*/  BSYNC.RECONVERGENT B0 ;  /* 0x0000000000007941 */ /* 0x000fea0003800200 */
.L_x_15054:
[----:B------:R-:W0:Y:S01]  /*1ca0*/  F2I.FTZ.TRUNC.NTZ R19, R19 ;  /* 0x0000001300137305 */ /* 0x000e22000021f100 */
[----:B------:R-:W-:Y:S05]  /*1cb0*/  BRA `(.L_x_15027) ;  /* 0x00000000000c7947 */ /* 0x000fea0003800000 */
.L_x_15051:
[----:B------:R0:W5:Y:S01]  /*1cc0*/  LDG.E R19, desc[UR36][R4.64] ;  /* 0x0000002404137981 */ /* 0x000162000c1e1900 */
[----:B------:R-:W-:Y:S05]  /*1cd0*/  BRA `(.L_x_15027) ;  /* 0x0000000000047947 */ /* 0x000fea0003800000 */
.L_x_15050:
[----:B------:R0:W5:Y:S02]  /*1ce0*/  LDG.E R19, desc[UR36][R4.64] ;  /* 0x0000002404137981 */ /* 0x000164000c1e1900 */
.L_x_15027:
[----:B------:R-:W-:-:S07]  /*1cf0*/  VIADD R29, R17, 0x80 ;  /* 0x00000080111d7836 */ /* 0x000fce0000000000 */
.L_x_14987:
[----:B------:R-:W-:Y:S05]  /*1d00*/  BSYNC.RECONVERGENT B6 ;  /* 0x0000000000067941 */ /* 0x000fea0003800200 */
.L_x_14986:
        /* <DEDUP_REMOVED lines=23> */
.L_x_15061:
[----:B------:R0:W5:Y:S01]  /*1e80*/  LDG.E.U8 R22, desc[UR36][R4.64] ;  /* 0x0000002404167981 */ /* 0x000162000c1e1100 */
[----:B------:R-:W-:Y:S05]  /*1e90*/  BRA `(.L_x_15063) ;  /* 0x0000000c00307947 */ /* 0x000fea0003800000 */
.L_x_15060:
        /* <DEDUP_REMOVED lines=8> */
.L_x_15065:
[----:B------:R0:W5:Y:S01]  /*1f20*/  LDG.E R22, desc[UR36][R4.64] ;  /* 0x0000002404167981 */ /* 0x000162000c1e1900 */
[----:B------:R-:W-:Y:S05]  /*1f30*/  BRA `(.L_x_15063) ;  /* 0x0000000c00087947 */ /* 0x000fea0003800000 */
.L_x_15064:
[----:B------:R0:W5:Y:S01]  /*1f40*/  LDG.E.S16 R22, desc[UR36][R4.64] ;  /* 0x0000002404167981 */ /* 0x000162000c1e1700 */
[----:B------:R-:W-:Y:S05]  /*1f50*/  BRA `(.L_x_15063) ;  /* 0x0000000c00007947 */ /* 0x000fea0003800000 */
.L_x_15059:
        /* <DEDUP_REMOVED lines=9> */
.L_x_15067:
[----:B------:R-:W2:Y:S02]  /*1ff0*/  LDG.E.U16 R4, desc[UR36][R4.64] ;  /* 0x0000002404047981 */ /* 0x000ea4000c1e1500 */
[----:B--2---:R-:W-:-:S06]  /*2000*/  HADD2.F32 R22, -RZ, R4.H0_H0 ;  /* 0x20000004ff167230 */ /* 0x004fcc0000004100 */
[----:B------:R-:W0:Y:S01]  /*2010*/  F2I.FTZ.TRUNC.NTZ R22, R22 ;  /* 0x0000001600167305 */ /* 0x000e22000021f100 */
[----:B------:R-:W-:Y:S05]  /*2020*/  BRA `(.L_x_15063) ;  /* 0x0000000800cc7947 */ /* 0x000fea0003800000 */
.L_x_15066:
        /* <DEDUP_REMOVED lines=9> */
.L_x_15069:
[----:B------:R-:W2:Y:S02]  /*20c0*/  LDG.E.U16 R4, desc[UR36][R4.64] ;  /* 0x0000002404047981 */ /* 0x000ea4000c1e1500 */
[----:B--2---:R-:W-:-:S06]  /*20d0*/  HADD2.F32 R22, -RZ, R4.H0_H0 ;  /* 0x20000004ff167230 */ /* 0x004fcc0000004100 */
[----:B------:R-:W0:Y:S01]  /*20e0*/  F2I.FTZ.TRUNC.NTZ R22, R22 ;  /* 0x0000001600167305 */ /* 0x000e22000021f100 */
[----:B------:R-:W-:Y:S05]  /*20f0*/  BRA `(.L_x_15063) ;  /* 0x0000000800987947 */ /* 0x000fea0003800000 */
.L_x_15068:
[----:B------:R-:W2:Y:S02]  /*2100*/  LDG.E.64 R22, desc[UR36][R4.64] ;  /* 0x0000002404167981 */ /* 0x000ea4000c1e1b00 */
[----:B--2---:R0:W1:Y:S02]  /*2110*/  F2I.F64.TRUNC R22, R22 ;  /* 0x0000001600167311 */ /* 0x004064000030d100 */
[----:B01----:R-:W-:Y:S05]  /*2120*/  BRA `(.L_x_15063) ;  /* 0x00000008008c7947 */ /* 0x003fea0003800000 */
.L_x_15058:
        /* <DEDUP_REMOVED lines=12> */
.L_x_15072:
[----:B------:R-:W2:Y:S02]  /*21f0*/  LDG.E.64 R4, desc[UR36][R4.64] ;  /* 0x0000002404047981 */ /* 0x000ea4000c1e1b00 */
[----:B--2---:R0:W1:Y:S02]  /*2200*/  F2I.F64.TRUNC R22, R4 ;  /* 0x0000000400167311 */ /* 0x004064000030d100 */
[----:B01----:R-:W-:Y:S05]  /*2210*/  BRA `(.L_x_15063) ;  /* 0x0000000800507947 */ /* 0x003fea0003800000 */
.L_x_15071:
        /* <DEDUP_REMOVED lines=26> */
.L_x_15074:
        /* <DEDUP_REMOVED lines=14> */
.L_x_15073:
[----:B------:R-:W2:Y:S02]  /*24a0*/  LDG.E.U16 R22, desc[UR36][R4.64] ;  /* 0x0000002404167981 */ /* 0x000ea4000c1e1500 */
[----:B--2---:R-:W-:-:S06]  /*24b0*/  IMAD.U32 R22, R22, 0x10000, RZ ;  /* 0x0001000016167824 */ /* 0x004fcc00078e00ff */
[----:B------:R-:W0:Y:S01]  /*24c0*/  F2I.FTZ.TRUNC.NTZ R22, R22 ;  /* 0x0000001600167305 */ /* 0x000e22000021f100 */
[----:B------:R-:W-:Y:S05]  /*24d0*/  BRA `(.L_x_15063) ;  /* 0x0000000400a07947 */ /* 0x000fea0003800000 */
.L_x_15070:
        /* <DEDUP_REMOVED lines=10> */
.L_x_15077:
        /* <DEDUP_REMOVED lines=21> */
.L_x_15081:
[----:B------:R-:W-:Y:S05]  /*26d0*/  BSYNC.RECONVERGENT B1 ;  /* 0x0000000000017941 */ /* 0x000fea0003800200 */
.L_x_15080:
[----:B------:R-:W-:Y:S01]  /*26e0*/  IMAD.SHL.U32 R0, R0, 0x100000, RZ ;  /* 0x0010000000007824 */ /* 0x000fe200078e00ff */
[----:B------:R-:W-:-:S04]  /*26f0*/  LEA R3, R3, 0x3b800000, 0x17 ;  /* 0x3b80000003037811 */ /* 0x000fc800078eb8ff */
[----:B------:R-:W-:-:S07]  /*2700*/  LOP3.LUT R22, R3, R0, R7, 0xfe, !PT ;  /* 0x0000000003167212 */ /* 0x000fce00078efe07 */
.L_x_15079:
[----:B------:R-:W-:Y:S05]  /*2710*/  BSYNC.RECONVERGENT B0 ;  /* 0x0000000000007941 */ /* 0x000fea0003800200 */
.L_x_15078:
[----:B------:R-:W0:Y:S01]  /*2720*/  F2I.FTZ.TRUNC.NTZ R22, R22 ;  /* 0x0000001600167305 */ /* 0x000e22000021f100 */
[----:B------:R-:W-:Y:S05]  /*2730*/  BRA `(.L_x_15063) ;  /* 0x0000000400087947 */ /* 0x000fea0003800000 */
.L_x_15076:
        /* <DEDUP_REMOVED lines=21> */
.L_x_15085:
[----:B------:R-:W-:Y:S05]  /*2890*/  BSYNC.RECONVERGENT B1 ;  /* 0x0000000000017941 */ /* 0x000fea0003800200 */
.L_x_15084:
[----:B------:R-:W-:Y:S01]  /*28a0*/  IMAD.SHL.U32 R0, R0, 0x200000, RZ ;  /* 0x0020000000007824 */ /* 0x000fe200078e00ff */
[----:B------:R-:W-:-:S04]  /*28b0*/  LEA R3, R3, 0x37800000, 0x17 ;  /* 0x3780000003037811 */ /* 0x000fc800078eb8ff */
[----:B------:R-:W-:-:S07]  /*28c0*/  LOP3.LUT R22, R3, R0, R7, 0xfe, !PT ;  /* 0x0000000003167212 */ /* 0x000fce00078efe07 */
.L_x_15083:
[----:B------:R-:W-:Y:S05]  /*28d0*/  BSYNC.RECONVERGENT B0 ;  /* 0x0000000000007941 */ /* 0x000fea0003800200 */
.L_x_15082:
[----:B------:R-:W0:Y:S01]  /*28e0*/  F2I.FTZ.TRUNC.NTZ R22, R22 ;  /* 0x0000001600167305 */ /* 0x000e22000021f100 */
[----:B------:R-:W-:Y:S05]  /*28f0*/  BRA `(.L_x_15063) ;  /* 0x0000000000987947 */ /* 0x000fea0003800000 */
.L_x_15075:
        /* <DEDUP_REMOVED lines=14> */
.L_x_15089:
[----:B------:R-:W-:Y:S05]  /*29e0*/  BSYNC.RECONVERGENT B0 ;  /* 0x0000000000007941 */ /* 0x000fea0003800200 */
.L_x_15088:
[----:B------:R-:W0:Y:S01]  /*29f0*/  F2I.FTZ.TRUNC.NTZ R22, R22 ;  /* 0x0000001600167305 */ /* 0x000e22000021f100 */
[----:B------:R-:W-:Y:S05]  /*2a00*/  BRA `(.L_x_15063) ;  /* 0x0000000000547947 */ /* 0x000fea0003800000 */
.L_x_15062:
        /* <DEDUP_REMOVED lines=16> */
.L_x_15090:
[----:B------:R-:W-:Y:S01]  /*2b10*/  IMAD.MOV.U32 R22, RZ, RZ, RZ ;  /* 0x000000ffff167224 */ /* 0x000fe200078e00ff */
[----:B------:R-:W-:Y:S06]  /*2b20*/  BRA `(.L_x_15063) ;  /* 0x00000000000c7947 */ /* 0x000fec0003800000 */
.L_x_15087:
[----:B------:R0:W5:Y:S01]  /*2b30*/  LDG.E R22, desc[UR36][R4.64] ;  /* 0x0000002404167981 */ /* 0x000162000c1e1900 */
[----:B------:R-:W-:Y:S05]  /*2b40*/  BRA `(.L_x_15063) ;  /* 0x0000000000047947 */ /* 0x000fea0003800000 */
.L_x_15086:
[----:B------:R0:W5:Y:S02]  /*2b50*/  LDG.E R22, desc[UR36][R4.64] ;  /* 0x0000002404167981 */ /* 0x000164000c1e1900 */
.L_x_15063:
        /* <DEDUP_REMOVED lines=18> */
.L_x_15094:
[----:B------:R0:W5:Y:S01]  /*2c80*/  LDG.E.U8 R23, desc[UR36][R4.64] ;  /* 0x0000002404177981 */ /* 0x000162000c1e1100 */
[----:B------:R-:W-:Y:S05]  /*2c90*/  BRA `(.L_x_15096) ;  /* 0x0000000c00307947 */ /* 0x000fea0003800000 */
.L_x_15093:
        /* <DEDUP_REMOVED lines=8> */
.L_x_15098:
[----:B------:R0:W5:Y:S01]  /*2d20*/  LDG.E R23, desc[UR36][R4.64] ;  /* 0x0000002404177981 */ /* 0x000162000c1e1900 */
[----:B------:R-:W-:Y:S05]  /*2d30*/  BRA `(.L_x_15096) ;  /* 0x0000000c00087947 */ /* 0x000fea0003800000 */
.L_x_15097:
[----:B------:R0:W5:Y:S01]  /*2d40*/  LDG.E.S16 R23, desc[UR36][R4.64] ;  /* 0x0000002404177981 */ /* 0x000162000c1e1700 */
[----:B------:R-:W-:Y:S05]  /*2d50*/  BRA `(.L_x_15096) ;  /* 0x0000000c00007947 */ /* 0x000fea0003800000 */
.L_x_15092:
        /* <DEDUP_REMOVED lines=9> */
.L_x_15100:
[----:B------:R-:W3:Y:S02]  /*2df0*/  LDG.E.U16 R4, desc[UR36][R4.64] ;  /* 0x0000002404047981 */ /* 0x000ee4000c1e1500 */
[----:B---3--:R-:W-:-:S06]  /*2e00*/  HADD2.F32 R23, -RZ, R4.H0_H0 ;  /* 0x20000004ff177230 */ /* 0x008fcc0000004100 */
[----:B------:R-:W0:Y:S01]  /*2e10*/  F2I.FTZ.TRUNC.NTZ R23, R23 ;  /* 0x0000001700177305 */ /* 0x000e22000021f100 */
[----:B------:R-:W-:Y:S05]  /*2e20*/  BRA `(.L_x_15096) ;  /* 0x0000000800cc7947 */ /* 0x000fea0003800000 */
.L_x_15099:
        /* <DEDUP_REMOVED lines=9> */
.L_x_15102:
[----:B------:R-:W3:Y:S02]  /*2ec0*/  LDG.E.U16 R4, desc[UR36][R4.64] ;  /* 0x0000002404047981 */ /* 0x000ee4000c1e1500 */
[----:B---3--:R-:W-:-:S06]  /*2ed0*/  HADD2.F32 R23, -RZ, R4.H0_H0 ;  /* 0x20000004ff177230 */ /* 0x008fcc0000004100 */
[----:B------:R-:W0:Y:S01]  /*2ee0*/  F2I.FTZ.TRUNC.NTZ R23, R23 ;  /* 0x0000001700177305 */ /* 0x000e22000021f100 */
[----:B------:R-:W-:Y:S05]  /*2ef0*/  BRA `(.L_x_15096) ;  /* 0x0000000800987947 */ /* 0x000fea0003800000 */
.L_x_15101:
[----:B------:R-:W3:Y:S02]  /*2f00*/  LDG.E.64 R4, desc[UR36][R4.64] ;  /* 0x0000002404047981 */ /* 0x000ee4000c1e1b00 */
[----:B---3--:R0:W3:Y:S02]  /*2f10*/  F2I.F64.TRUNC R23, R4 ;  /* 0x0000000400177311 */ /* 0x0080e4000030d100 */
[----:B0--3--:R-:W-:Y:S05]  /*2f20*/  BRA `(.L_x_15096) ;  /* 0x00000008008c7947 */ /* 0x009fea0003800000 */
.L_x_15091:
        /* <DEDUP_REMOVED lines=12> */
.L_x_15105:
[----:B------:R-:W3:Y:S02]  /*2ff0*/  LDG.E.64 R4, desc[UR36][R4.64] ;  /* 0x0000002404047981 */ /* 0x000ee4000c1e1b00 */
[----:B---3--:R0:W3:Y:S02]  /*3000*/  F2I.F64.TRUNC R23, R4 ;  /* 0x0000000400177311 */ /* 0x0080e4000030d100 */
[----:B0--3--:R-:W-:Y:S05]  /*3010*/  BRA `(.L_x_15096) ;  /* 0x0000000800507947 */ /* 0x009fea0003800000 */
.L_x_15104:
        /* <DEDUP_REMOVED lines=26> */
.L_x_15107:
        /* <DEDUP_REMOVED lines=14> */
.L_x_15106:
[----:B------:R-:W3:Y:S02]  /*32a0*/  LDG.E.U16 R23, desc[UR36][R4.64] ;  /* 0x0000002404177981 */ /* 0x000ee4000c1e1500 */
[----:B---3--:R-:W-:-:S06]  /*32b0*/  IMAD.U32 R23, R23, 0x10000, RZ ;  /* 0x0001000017177824 */ /* 0x008fcc00078e00ff */
[----:B------:R-:W0:Y:S01]  /*32c0*/  F2I.FTZ.TRUNC.NTZ R23, R23 ;  /* 0x0000001700177305 */ /* 0x000e22000021f100 */
[----:B------:R-:W-:Y:S05]  /*32d0*/  BRA `(.L_x_15096) ;  /* 0x0000000400a07947 */ /* 0x000fea0003800000 */
.L_x_15103:
        /* <DEDUP_REMOVED lines=10> */
.L_x_15110:
        /* <DEDUP_REMOVED lines=21> */
.L_x_15114:
[----:B------:R-:W-:Y:S05]  /*34d0*/  BSYNC.RECONVERGENT B1 ;  /* 0x0000000000017941 */ /* 0x000fea0003800200 */
.L_x_15113:
[----:B------:R-:W-:Y:S01]  /*34e0*/  IMAD.SHL.U32 R0, R0, 0x100000, RZ ;  /* 0x0010000000007824 */ /* 0x000fe200078e00ff */
[----:B------:R-:W-:-:S04]  /*34f0*/  LEA R3, R3, 0x3b800000, 0x17 ;  /* 0x3b80000003037811 */ /* 0x000fc800078eb8ff */
[----:B------:R-:W-:-:S07]  /*3500*/  LOP3.LUT R23, R3, R0, R23, 0xfe, !PT ;  /* 0x0000000003177212 */ /* 0x000fce00078efe17 */
.L_x_15112:
[----:B------:R-:W-:Y:S05]  /*3510*/  BSYNC.RECONVERGENT B0 ;  /* 0x0000000000007941 */ /* 0x000fea0003800200 */
.L_x_15111:
[----:B------:R-:W3:Y:S01]  /*3520*/  F2I.FTZ.TRUNC.NTZ R23, R23 ;  /* 0x0000001700177305 */ /* 0x000ee2000021f100 */
[----:B------:R-:W-:Y:S05]  /*3530*/  BRA `(.L_x_15096) ;  /* 0x0000000400087947 */ /* 0x000fea0003800000 */
.L_x_15109:
        /* <DEDUP_REMOVED lines=21> */
.L_x_15118:
[----:B------:R-:W-:Y:S05]  /*3690*/  BSYNC.RECONVERGENT B1 ;  /* 0x0000000000017941 */ /* 0x000fea0003800200 */
.L_x_15117:
[----:B------:R-:W-:Y:S01]  /*36a0*/  IMAD.SHL.U32 R0, R0, 0x200000, RZ ;  /* 0x0020000000007824 */ /* 0x000fe200078e00ff */
[----:B------:R-:W-:-:S04]  /*36b0*/  LEA R3, R3, 0x37800000, 0x17 ;  /* 0x3780000003037811 */ /* 0x000fc800078eb8ff */
[----:B------:R-:W-:-:S07]  /*36c0*/  LOP3.LUT R23, R3, R0, R23, 0xfe, !PT ;  /* 0x0000000003177212 */ /* 0x000fce00078efe17 */
.L_x_15116:
[----:B------:R-:W-:Y:S05]  /*36d0*/  BSYNC.RECONVERGENT B0 ;  /* 0x0000000000007941 */ /* 0x000fea0003800200 */
.L_x_15115:
[----:B------:R-:W0:Y:S01]  /*36e0*/  F2I.FTZ.TRUNC.NTZ R23, R23 ;  /* 0x0000001700177305 */ /* 0x000e22000021f100 */
[----:B------:R-:W-:Y:S05]  /*36f0*/  BRA `(.L_x_15096) ;  /* 0x0000000000987947 */ /* 0x000fea0003800000 */
.L_x_15108:
        /* <DEDUP_REMOVED lines=14> */
.L_x_15122:
[----:B------:R-:W-:Y:S05]  /*37e0*/  BSYNC.RECONVERGENT B0 ;  /* 0x0000000000007941 */ /* 0x000fea0003800200 */
.L_x_15121:
[----:B------:R-:W0:Y:S01]  /*37f0*/  F2I.FTZ.TRUNC.NTZ R23, R23 ;  /* 0x0000001700177305 */ /* 0x000e22000021f100 */
[----:B------:R-:W-:Y:S05]  /*3800*/  BRA `(.L_x_15096) ;  /* 0x0000000000547947 */ /* 0x000fea0003800000 */
.L_x_15095:
        /* <DEDUP_REMOVED lines=16> */
.L_x_15123:
[----:B------:R-:W-:Y:S01]  /*3910*/  IMAD.MOV.U32 R23, RZ, RZ, RZ ;  /* 0x000000ffff177224 */ /* 0x000fe200078e00ff */
[----:B------:R-:W-:Y:S06]  /*3920*/  BRA `(.L_x_15096) ;  /* 0x00000000000c7947 */ /* 0x000fec0003800000 */
.L_x_15120:
[----:B------:R0:W5:Y:S01]  /*3930*/  LDG.E R23, desc[UR36][R4.64] ;  /* 0x0000002404177981 */ /* 0x000162000c1e1900 */
[----:B------:R-:W-:Y:S05]  /*3940*/  BRA `(.L_x_15096) ;  /* 0x0000000000047947 */ /* 0x000fea0003800000 */
.L_x_15119:
[----:B------:R0:W5:Y:S02]  /*3950*/  LDG.E R23, desc[UR36][R4.64] ;  /* 0x0000002404177981 */ /* 0x000164000c1e1900 */
.L_x_15096:
[----:B------:R-:W-:-:S07]  /*3960*/  VIADD R29, R29, 0x80 ;  /* 0x000000801d1d7836 */ /* 0x000fce0000000000 */
.L_x_15057:
[----:B------:R-:W-:Y:S05]  /*3970*/  BSYNC.RECONVERGENT B6 ;  /* 0x0000000000067941 */ /* 0x000fea0003800200 */
.L_x_15056:
        /* <DEDUP_REMOVED lines=23> */
.L_x_15129:
[----:B------:R0:W5:Y:S01]  /*3af0*/  LDG.E.U8 R24, desc[UR36][R4.64] ;  /* 0x0000002404187981 */ /* 0x000162000c1e1100 */
[----:B------:R-:W-:Y:S05]  /*3b00*/  BRA `(.L_x_15131) ;  /* 0x0000000c00307947 */ /* 0x000fea0003800000 */
.L_x_15128:
        /* <DEDUP_REMOVED lines=8> */
.L_x_15133:
[----:B------:R0:W5:Y:S01]  /*3b90*/  LDG.E R24, desc[UR36][R4.64] ;  /* 0x0000002404187981 */ /* 0x000162000c1e1900 */
[----:B------:R-:W-:Y:S05]  /*3ba0*/  BRA `(.L_x_15131) ;  /* 0x0000000c00087947 */ /* 0x000fea0003800000 */
.L_x_15132:
[----:B------:R0:W5:Y:S01]  /*3bb0*/  LDG.E.S16 R24, desc[UR36][R4.64] ;  /* 0x0000002404187981 */ /* 0x000162000c1e1700 */
[----:B------:R-:W-:Y:S05]  /*3bc0*/  BRA `(.L_x_15131) ;  /* 0x0000000c00007947 */ /* 0x000fea0003800000 */
.L_x_15127:
        /* <DEDUP_REMOVED lines=9> */
.L_x_15135:
[----:B------:R-:W2:Y:S02]  /*3c60*/  LDG.E.U16 R4, desc[UR36][R4.64] ;  /* 0x0000002404047981 */ /* 0x000ea4000c1e1500 */
[----:B--2---:R-:W-:-:S06]  /*3c70*/  HADD2.F32 R24, -RZ, R4.H0_H0 ;  /* 0x20000004ff187230 */ /* 0x004fcc0000004100 */
[----:B------:R-:W0:Y:S01]  /*3c80*/  F2I.FTZ.TRUNC.NTZ R24, R24 ;  /* 0x0000001800187305 */ /* 0x000e22000021f100 */
[----:B------:R-:W-:Y:S05]  /*3c90*/  BRA `(.L_x_15131) ;  /* 0x0000000800cc7947 */ /* 0x000fea0003800000 */
.L_x_15134:
        /* <DEDUP_REMOVED lines=9> */
.L_x_15137:
[----:B------:R-:W2:Y:S02]  /*3d30*/  LDG.E.U16 R4, desc[UR36][R4.64] ;  /* 0x0000002404047981 */ /* 0x000ea4000c1e1500 */
[----:B--2---:R-:W-:-:S06]  /*3d40*/  HADD2.F32 R24, -RZ, R4.H0_H0 ;  /* 0x20000004ff187230 */ /* 0x004fcc0000004100 */
[----:B------:R-:W0:Y:S01]  /*3d50*/  F2I.FTZ.TRUNC.NTZ R24, R24 ;  /* 0x0000001800187305 */ /* 0x000e22000021f100 */
[----:B------:R-:W-:Y:S05]  /*3d60*/  BRA `(.L_x_15131) ;  /* 0x0000000800987947 */ /* 0x000fea0003800000 */
.L_x_15136:
[----:B------:R-:W2:Y:S02]  /*3d70*/  LDG.E.64 R24, desc[UR36][R4.64] ;  /* 0x0000002404187981 */ /* 0x000ea4000c1e1b00 */
[----:B--2---:R0:W1:Y:S02]  /*3d80*/  F2I.F64.TRUNC R24, R24 ;  /* 0x0000001800187311 */ /* 0x004064000030d100 */
[----:B01----:R-:W-:Y:S05]  /*3d90*/  BRA `(.L_x_15131) ;  /* 0x00000008008c7947 */ /* 0x003fea0003800000 */
.L_x_15126:
        /* <DEDUP_REMOVED lines=12> */
.L_x_15140:
[----:B------:R-:W2:Y:S02]  /*3e60*/  LDG.E.64 R4, desc[UR36][R4.64] ;  /* 0x0000002404047981 */ /* 0x000ea4000c1e1b00 */
[----:B--2---:R0:W1:Y:S02]  /*3e70*/  F2I.F64.TRUNC R24, R4 ;  /* 0x0000000400187311 */ /* 0x004064000030d100 */
[----:B01----:R-:W-:Y:S05]  /*3e80*/  BRA `(.L_x_15131) ;  /* 0x0000000800507947 */ /* 0x003fea0003800000 */
.L_x_15139:
        /* <DEDUP_REMOVED lines=26> */
.L_x_15142:
        /* <DEDUP_REMOVED lines=14> */
.L_x_15141:
[----:B------:R-:W2:Y:S02]  /*4110*/  LDG.E.U16 R24, desc[UR36][R4.64] ;  /* 0x0000002404187981 */ /* 0x000ea4000c1e1500 */
[----:B--2---:R-:W-:-:S06]  /*4120*/  IMAD.U32 R24, R24, 0x10000, RZ ;  /* 0x0001000018187824 */ /* 0x004fcc00078e00ff */
[----:B------:R-:W0:Y:S01]  /*4130*/  F2I.FTZ.TRUNC.NTZ R24, R24 ;  /* 0x0000001800187305 */ /* 0x000e22000021f100 */
[----:B------:R-:W-:Y:S05]  /*4140*/  BRA `(.L_x_15131) ;  /* 0x0000000400a07947 */ /* 0x000fea0003800000 */
.L_x_15138:
        /* <DEDUP_REMOVED lines=10> */
.L_x_15145:
        /* <DEDUP_REMOVED lines=21> */
.L_x_15149:
[----:B------:R-:W-:Y:S05]  /*4340*/  BSYNC.RECONVERGENT B1 ;  /* 0x0000000000017941 */ /* 0x000fea0003800200 */
.L_x_15148:
[----:B------:R-:W-:Y:S01]  /*4350*/  IMAD.SHL.U32 R0, R0, 0x100000, RZ ;  /* 0x0010000000007824 */ /* 0x000fe200078e00ff */
[----:B------:R-:W-:-:S04]  /*4360*/  LEA R3, R3, 0x3b800000, 0x17 ;  /* 0x3b80000003037811 */ /* 0x000fc800078eb8ff */
[----:B------:R-:W-:-:S07]  /*4370*/  LOP3.LUT R24, R3, R0, R7, 0xfe, !PT ;  /* 0x0000000003187212 */ /* 0x000fce00078efe07 */
.L_x_15147:
[----:B------:R-:W-:Y:S05]  /*4380*/  BSYNC.RECONVERGENT B0 ;  /* 0x0000000000007941 */ /* 0x000fea0003800200 */
.L_x_15146:
[----:B------:R-:W0:Y:S01]  /*4390*/  F2I.FTZ.TRUNC.NTZ R24, R24 ;  /* 0x0000001800187305 */ /* 0x000e22000021f100 */
[----:B------:R-:W-:Y:S05]  /*43a0*/  BRA `(.L_x_15131) ;  /* 0x0000000400087947 */ /* 0x000fea0003800000 */
.L_x_15144:
        /* <DEDUP_REMOVED lines=21> */
.L_x_15153:
[----:B------:R-:W-:Y:S05]  /*4500*/  BSYNC.RECONVERGENT B1 ;  /* 0x0000000000017941 */ /* 0x000fea0003800200 */
.L_x_15152:
[----:B------:R-:W-:Y:S01]  /*4510*/  IMAD.SHL.U32 R0, R0, 0x200000, RZ ;  /* 0x0020000000007824 */ /* 0x000fe200078e00ff */
[----:B------:R-:W-:-:S04]  /*4520*/  LEA R3, R3, 0x37800000, 0x17 ;  /* 0x3780000003037811 */ /* 0x000fc800078eb8ff */
[----:B------:R-:W-:-:S07]  /*4530*/  LOP3.LUT R24, R3, R0, R7, 0xfe, !PT ;  /* 0x0000000003187212 */ /* 0x000fce00078efe07 */
.L_x_15151:
[----:B------:R-:W-:Y:S05]  /*4540*/  BSYNC.RECONVERGENT B0 ;  /* 0x0000000000007941 */ /* 0x000fea0003800200 */
.L_x_15150:
[----:B------:R-:W0:Y:S01]  /*4550*/  F2I.FTZ.TRUNC.NTZ R24, R24 ;  /* 0x0000001800187305 */ /* 0x000e22000021f100 */
[----:B------:R-:W-:Y:S05]  /*4560*/  BRA `(.L_x_15131) ;  /* 0x0000000000987947 */ /* 0x000fea0003800000 */
.L_x_15143:
        /* <DEDUP_REMOVED lines=14> */
.L_x_15157:
[----:B------:R-:W-:Y:S05]  /*4650*/  BSYNC.RECONVERGENT B0 ;  /* 0x0000000000007941 */ /* 0x000fea0003800200 */
.L_x_15156:
[----:B------:R-:W0:Y:S01]  /*4660*/  F2I.FTZ.TRUNC.NTZ R24, R24 ;  /* 0x0000001800187305 */ /* 0x000e22000021f100 */
[----:B------:R-:W-:Y:S05]  /*4670*/  BRA `(.L_x_15131) ;  /* 0x0000000000547947 */ /* 0x000fea0003800000 */
.L_x_15130:
        /* <DEDUP_REMOVED lines=16> */
.L_x_15158:
[----:B------:R-:W-:Y:S01]  /*4780*/  IMAD.MOV.U32 R24, RZ, RZ, RZ ;  /* 0x000000ffff187224 */ /* 0x000fe200078e00ff */
[----:B------:R-:W-:Y:S06]  /*4790*/  BRA `(.L_x_15131) ;  /* 0x00000000000c7947 */ /* 0x000fec0003800000 */
.L_x_15155:
[----:B------:R0:W5:Y:S01]  /*47a0*/  LDG.E R24, desc[UR36][R4.64] ;  /* 0x0000002404187981 */ /* 0x000162000c1e1900 */
[----:B------:R-:W-:Y:S05]  /*47b0*/  BRA `(.L_x_15131) ;  /* 0x0000000000047947 */ /* 0x000fea0003800000 */
.L_x_15154:
[----:B------:R0:W5:Y:S02]  /*47c0*/  LDG.E R24, desc[UR36][R4.64] ;  /* 0x0000002404187981 */ /* 0x000164000c1e1900 */
.L_x_15131:
        /* <DEDUP_REMOVED lines=18> */
.L_x_15162:
[----:B------:R0:W5:Y:S01]  /*48f0*/  LDG.E.U8 R25, desc[UR36][R4.64] ;  /* 0x0000002404197981 */ /* 0x000162000c1e1100 */
[----:B------:R-:W-:Y:S05]  /*4900*/  BRA `(.L_x_15164) ;  /* 0x0000000c00307947 */ /* 0x000fea0003800000 */
.L_x_15161:
        /* <DEDUP_REMOVED lines=8> */
.L_x_15166:
[----:B------:R0:W5:Y:S01]  /*4990*/  LDG.E R25, desc[UR36][R4.64] ;  /* 0x0000002404197981 */ /* 0x000162000c1e1900 */
[----:B------:R-:W-:Y:S05]  /*49a0*/  BRA `(.L_x_15164) ;  /* 0x0000000c00087947 */ /* 0x000fea0003800000 */
.L_x_15165:
[----:B------:R0:W5:Y:S01]  /*49b0*/  LDG.E.S16 R25, desc[UR36][R4.64] ;  /* 0x0000002404197981 */ /* 0x000162000c1e1700 */
[----:B------:R-:W-:Y:S05]  /*49c0*/  BRA `(.L_x_15164) ;  /* 0x0000000c00007947 */ /* 0x000fea0003800000 */
.L_x_15160:
        /* <DEDUP_REMOVED lines=9> */
.L_x_15168:
[----:B------:R-:W3:Y:S02]  /*4a60*/  LDG.E.U16 R4, desc[UR36][R4.64] ;  /* 0x0000002404047981 */ /* 0x000ee4000c1e1500 */
[----:B---3--:R-:W-:-:S06]  /*4a70*/  HADD2.F32 R25, -RZ, R4.H0_H0 ;  /* 0x20000004ff197230 */ /* 0x008fcc0000004100 */
[----:B------:R-:W0:Y:S01]  /*4a80*/  F2I.FTZ.TRUNC.NTZ R25, R25 ;  /* 0x0000001900197305 */ /* 0x000e22000021f100 */
[----:B------:R-:W-:Y:S05]  /*4a90*/  BRA `(.L_x_15164) ;  /* 0x0000000800cc7947 */ /* 0x000fea0003800000 */
.L_x_15167:
        /* <DEDUP_REMOVED lines=9> */
.L_x_15170:
[----:B------:R-:W3:Y:S02]  /*4b30*/  LDG.E.U16 R4, desc[UR36][R4.64] ;  /* 0x0000002404047981 */ /* 0x000ee4000c1e1500 */
[----:B---3--:R-:W-:-:S06]  /*4b40*/  HADD2.F32 R25, -RZ, R4.H0_H0 ;  /* 0x20000004ff197230 */ /* 0x008fcc0000004100 */
[----:B------:R-:W0:Y:S01]  /*4b50*/  F2I.FTZ.TRUNC.NTZ R25, R25 ;  /* 0x0000001900197305 */ /* 0x000e22000021f100 */
[----:B------:R-:W-:Y:S05]  /*4b60*/  BRA `(.L_x_15164) ;  /* 0x0000000800987947 */ /* 0x000fea0003800000 */
.L_x_15169:
[----:B------:R-:W3:Y:S02]  /*4b70*/  LDG.E.64 R4, desc[UR36][R4.64] ;  /* 0x0000002404047981 */ /* 0x000ee4000c1e1b00 */
[----:B---3--:R0:W3:Y:S02]  /*4b80*/  F2I.F64.TRUNC R25, R4 ;  /* 0x0000000400197311 */ /* 0x0080e4000030d100 */
[----:B0--3--:R-:W-:Y:S05]  /*4b90*/  BRA `(.L_x_15164) ;  /* 0x00000008008c7947 */ /* 0x009fea0003800000 */
.L_x_15159:
        /* <DEDUP_REMOVED lines=12> */
.L_x_15173:
[----:B------:R-:W3:Y:S02]  /*4c60*/  LDG.E.64 R4, desc[UR36][R4.64] ;  /* 0x0000002404047981 */ /* 0x000ee4000c1e1b00 */
[----:B---3--:R0:W3:Y:S02]  /*4c70*/  F2I.F64.TRUNC R25, R4 ;  /* 0x0000000400197311 */ /* 0x0080e4000030d100 */
[----:B0--3--:R-:W-:Y:S05]  /*4c80*/  BRA `(.L_x_15164) ;  /* 0x0000000800507947 */ /* 0x009fea0003800000 */
.L_x_15172:
        /* <DEDUP_REMOVED lines=26> */
.L_x_15175:
        /* <DEDUP_REMOVED lines=14> */
.L_x_15174:
[----:B------:R-:W3:Y:S02]  /*4f10*/  LDG.E.U16 R25, desc[UR36][R4.64] ;  /* 0x0000002404197981 */ /* 0x000ee4000c1e1500 */
[----:B---3--:R-:W-:-:S06]  /*4f20*/  IMAD.U32 R25, R25, 0x10000, RZ ;  /* 0x0001000019197824 */ /* 0x008fcc00078e00ff */
[----:B------:R-:W0:Y:S01]  /*4f30*/  F2I.FTZ.TRUNC.NTZ R25, R25 ;  /* 0x0000001900197305 */ /* 0x000e22000021f100 */
[----:B------:R-:W-:Y:S05]  /*4f40*/  BRA `(.L_x_15164) ;  /* 0x0000000400a07947 */ /* 0x000fea0003800000 */
.L_x_15171:
        /* <DEDUP_REMOVED lines=10> */
.L_x_15178:
        /* <DEDUP_REMOVED lines=21> */
.L_x_15182:
[----:B------:R-:W-:Y:S05]  /*5140*/  BSYNC.RECONVERGENT B1 ;  /* 0x0000000000017941 */ /* 0x000fea0003800200 */
.L_x_15181:
[----:B------:R-:W-:Y:S01]  /*5150*/  IMAD.SHL.U32 R0, R0, 0x100000, RZ ;  /* 0x0010000000007824 */ /* 0x000fe200078e00ff */
[----:B------:R-:W-:-:S04]  /*5160*/  LEA R3, R3, 0x3b800000, 0x17 ;  /* 0x3b80000003037811 */ /* 0x000fc800078eb8ff */
[----:B------:R-:W-:-:S07]  /*5170*/  LOP3.LUT R25, R3, R0, R25, 0xfe, !PT ;  /* 0x0000000003197212 */ /* 0x000fce00078efe19 */
.L_x_15180:
[----:B------:R-:W-:Y:S05]  /*5180*/  BSYNC.RECONVERGENT B0 ;  /* 0x0000000000007941 */ /* 0x000fea0003800200 */
.L_x_15179:
[----:B------:R-:W3:Y:S01]  /*5190*/  F2I.FTZ.TRUNC.NTZ R25, R25 ;  /* 0x0000001900197305 */ /* 0x000ee2000021f100 */
[----:B------:R-:W-:Y:S05]  /*51a0*/  BRA `(.L_x_15164) ;  /* 0x0000000400087947 */ /* 0x000fea0003800000 */
.L_x_15177:
        /* <DEDUP_REMOVED lines=21> */
.L_x_15186:
[----:B------:R-:W-:Y:S05]  /*5300*/  BSYNC.RECONVERGENT B1 ;  /* 0x0000000000017941 */ /* 0x000fea0003800200 */
.L_x_15185:
[----:B------:R-:W-:Y:S01]  /*5310*/  IMAD.SHL.U32 R0, R0, 0x200000, RZ ;  /* 0x0020000000007824 */ /* 0x000fe200078e00ff */
[----:B------:R-:W-:-:S04]  /*5320*/  LEA R3, R3, 0x37800000, 0x17 ;  /* 0x3780000003037811 */ /* 0x000fc800078eb8ff */
[----:B------:R-:W-:-:S07]  /*5330*/  LOP3.LUT R25, R3, R0, R25, 0xfe, !PT ;  /* 0x0000000003197212 */ /* 0x000fce00078efe19 */
.L_x_15184:
[----:B------:R-:W-:Y:S05]  /*5340*/  BSYNC.RECONVERGENT B0 ;  /* 0x0000000000007941 */ /* 0x000fea0003800200 */
.L_x_15183:
[----:B------:R-:W0:Y:S01]  /*5350*/  F2I.FTZ.TRUNC.NTZ R25, R25 ;  /* 0x0000001900197305 */ /* 0x000e22000021f100 */
[----:B------:R-:W-:Y:S05]  /*5360*/  BRA `(.L_x_15164) ;  /* 0x0000000000987947 */ /* 0x000fea0003800000 */
.L_x_15176:
        /* <DEDUP_REMOVED lines=14> */
.L_x_15190:
[----:B------:R-:W-:Y:S05]  /*5450*/  BSYNC.RECONVERGENT B0 ;  /* 0x0000000000007941 */ /* 0x000fea0003800200 */
.L_x_15189:
[----:B------:R-:W0:Y:S01]  /*5460*/  F2I.FTZ.TRUNC.NTZ R25, R25 ;  /* 0x0000001900197305 */ /* 0x000e22000021f100 */
[----:B------:R-:W-:Y:S05]  /*5470*/  BRA `(.L_x_15164) ;  /* 0x0000000000547947 */ /* 0x000fea0003800000 */
.L_x_15163:
        /* <DEDUP_REMOVED lines=16> */
.L_x_15191:
[----:B------:R-:W-:Y:S01]  /*5580*/  IMAD.MOV.U32 R25, RZ, RZ, RZ ;  /* 0x000000ffff197224 */ /* 0x000fe200078e00ff */
[----:B------:R-:W-:Y:S06]  /*5590*/  BRA `(.L_x_15164) ;  /* 0x00000000000c7947 */ /* 0x000fec0003800000 */
.L_x_15188:
[----:B------:R0:W5:Y:S01]  /*55a0*/  LDG.E R25, desc[UR36][R4.64] ;  /* 0x0000002404197981 */ /* 0x000162000c1e1900 */
[----:B------:R-:W-:Y:S05]  /*55b0*/  BRA `(.L_x_15164) ;  /* 0x0000000000047947 */ /* 0x000fea0003800000 */
.L_x_15187:
[----:B------:R0:W5:Y:S02]  /*55c0*/  LDG.E R25, desc[UR36][R4.64] ;  /* 0x0000002404197981 */ /* 0x000164000c1e1900 */
.L_x_15164:
[----:B------:R-:W-:-:S07]  /*55d0*/  VIADD R29, R29, 0x80 ;  /* 0x000000801d1d7836 */ /* 0x000fce0000000000 */
.L_x_15125:
[----:B------:R-:W-:Y:S05]  /*55e0*/  BSYNC.RECONVERGENT B6 ;  /* 0x0000000000067941 */ /* 0x000fea0003800200 */
.L_x_15124:
        /* <DEDUP_REMOVED lines=23> */
.L_x_15197:
[----:B------:R0:W5:Y:S01]  /*5760*/  LDG.E.U8 R27, desc[UR36][R4.64] ;  /* 0x00000024041b7981 */ /* 0x000162000c1e1100 */
[----:B------:R-:W-:Y:S05]  /*5770*/  BRA `(.L_x_15199) ;  /* 0x0000000c00307947 */ /* 0x000fea0003800000 */
.L_x_15196:
        /* <DEDUP_REMOVED lines=8> */
.L_x_15201:
[----:B------:R3:W5:Y:S01]  /*5800*/  LDG.E R27, desc[UR36][R4.64] ;  /* 0x00000024041b7981 */ /* 0x000762000c1e1900 */
[----:B------:R-:W-:Y:S05]  /*5810*/  BRA `(.L_x_15199) ;  /* 0x0000000c00087947 */ /* 0x000fea0003800000 */
.L_x_15200:
[----:B------:R2:W5:Y:S01]  /*5820*/  LDG.E.S16 R27, desc[UR36][R4.64] ;  /* 0x00000024041b7981 */ /* 0x000562000c1e1700 */
[----:B------:R-:W-:Y:S05]  /*5830*/  BRA `(.L_x_15199) ;  /* 0x0000000c00007947 */ /* 0x000fea0003800000 */
.L_x_15195:
        /* <DEDUP_REMOVED lines=9> */
.L_x_15203:
[----:B------:R-:W2:Y:S02]  /*58d0*/  LDG.E.U16 R4, desc[UR36][R4.64] ;  /* 0x0000002404047981 */ /* 0x000ea4000c1e1500 */
[----:B--2---:R-:W-:-:S06]  /*58e0*/  HADD2.F32 R27, -RZ, R4.H0_H0 ;  /* 0x20000004ff1b7230 */ /* 0x004fcc0000004100 */
[----:B------:R-:W0:Y:S01]  /*58f0*/  F2I.FTZ.TRUNC.NTZ R27, R27 ;  /* 0x0000001b001b7305 */ /* 0x000e22000021f100 */
[----:B------:R-:W-:Y:S05]  /*5900*/  BRA `(.L_x_15199) ;  /* 0x0000000800cc7947 */ /* 0x000fea0003800000 */
.L_x_15202:
        /* <DEDUP_REMOVED lines=9> */
.L_x_15205:
[----:B------:R-:W2:Y:S02]  /*59a0*/  LDG.E.U16 R4, desc[UR36][R4.64] ;  /* 0x0000002404047981 */ /* 0x000ea4000c1e1500 */
[----:B--2---:R-:W-:-:S06]  /*59b0*/  HADD2.F32 R27, -RZ, R4.H0_H0 ;  /* 0x20000004ff1b7230 */ /* 0x004fcc0000004100 */
[----:B------:R-:W0:Y:S01]  /*59c0*/  F2I.FTZ.TRUNC.NTZ R27, R27 ;  /* 0x0000001b001b7305 */ /* 0x000e22000021f100 */
[----:B------:R-:W-:Y:S05]  /*59d0*/  BRA `(.L_x_15199) ;  /* 0x0000000800987947 */ /* 0x000fea0003800000 */
.L_x_15204:
[----:B------:R-:W2:Y:S02]  /*59e0*/  LDG.E.64 R4, desc[UR36][R4.64] ;  /* 0x0000002404047981 */ /* 0x000ea4000c1e1b00 */
[----:B--2---:R0:W1:Y:S02]  /*59f0*/  F2I.F64.TRUNC R27, R4 ;  /* 0x00000004001b7311 */ /* 0x004064000030d100 */
[----:B01----:R-:W-:Y:S05]  /*5a00*/  BRA `(.L_x_15199) ;  /* 0x00000008008c7947 */ /* 0x003fea0003800000 */
.L_x_15194:
        /* <DEDUP_REMOVED lines=12> */
.L_x_15208:
[----:B------:R-:W2:Y:S02]  /*5ad0*/  LDG.E.64 R4, desc[UR36][R4.64] ;  /* 0x0000002404047981 */ /* 0x000ea4000c1e1b00 */
[----:B--2---:R0:W1:Y:S02]  /*5ae0*/  F2I.F64.TRUNC R27, R4 ;  /* 0x00000004001b7311 */ /* 0x004064000030d100 */
[----:B01----:R-:W-:Y:S05]  /*5af0*/  BRA `(.L_x_15199) ;  /* 0x0000000800507947 */ /* 0x003fea0003800000 */
.L_x_15207:
        /* <DEDUP_REMOVED lines=26> */
.L_x_15210:
        /* <DEDUP_REMOVED lines=14> */
.L_x_15209:
[----:B------:R-:W2:Y:S02]  /*5d80*/  LDG.E.U16 R27, desc[UR36][R4.64] ;  /* 0x00000024041b7981 */ /* 0x000ea4000c1e1500 */
[----:B--2---:R-:W-:-:S06]  /*5d90*/  IMAD.U32 R27, R27, 0x10000, RZ ;  /* 0x000100001b1b7824 */ /* 0x004fcc00078e00ff */
[----:B------:R-:W0:Y:S01]  /*5da0*/  F2I.FTZ.TRUNC.NTZ R27, R27 ;  /* 0x0000001b001b7305 */ /* 0x000e22000021f100 */
[----:B------:R-:W-:Y:S05]  /*5db0*/  BRA `(.L_x_15199) ;  /* 0x0000000400a07947 */ /* 0x000fea0003800000 */
.L_x_15206:
        /* <DEDUP_REMOVED lines=10> */
.L_x_15213:
        /* <DEDUP_REMOVED lines=21> */
.L_x_15217:
[----:B------:R-:W-:Y:S05]  /*5fb0*/  BSYNC.RECONVERGENT B1 ;  /* 0x0000000000017941 */ /* 0x000fea0003800200 */
.L_x_15216:
[----:B------:R-:W-:Y:S01]  /*5fc0*/  IMAD.SHL.U32 R0, R0, 0x100000, RZ ;  /* 0x0010000000007824 */ /* 0x000fe200078e00ff */
[----:B------:R-:W-:-:S04]  /*5fd0*/  LEA R3, R3, 0x3b800000, 0x17 ;  /* 0x3b80000003037811 */ /* 0x000fc800078eb8ff */
[----:B------:R-:W-:-:S07]  /*5fe0*/  LOP3.LUT R27, R3, R0, R27, 0xfe, !PT ;  /* 0x00000000031b7212 */ /* 0x000fce00078efe1b */
.L_x_15215:
[----:B------:R-:W-:Y:S05]  /*5ff0*/  BSYNC.RECONVERGENT B0 ;  /* 0x0000000000007941 */ /* 0x000fea0003800200 */
.L_x_15214:
[----:B------:R-:W0:Y:S01]  /*6000*/  F2I.FTZ.TRUNC.NTZ R27, R27 ;  /* 0x0000001b001b7305 */ /* 0x000e22000021f100 */
[----:B------:R-:W-:Y:S05]  /*6010*/  BRA `(.L_x_15199) ;  /* 0x0000000400087947 */ /* 0x000fea0003800000 */
.L_x_15212:
        /* <DEDUP_REMOVED lines=21> */
.L_x_15221:
[----:B------:R-:W-:Y:S05]  /*6170*/  BSYNC.RECONVERGENT B1 ;  /* 0x0000000000017941 */ /* 0x000fea0003800200 */
.L_x_15220:
[----:B------:R-:W-:Y:S01]  /*6180*/  IMAD.SHL.U32 R0, R0, 0x200000, RZ ;  /* 0x0020000000007824 */ /* 0x000fe200078e00ff */
[----:B------:R-:W-:-:S04]  /*6190*/  LEA R3, R3, 0x37800000, 0x17 ;  /* 0x3780000003037811 */ /* 0x000fc800078eb8ff */
[----:B------:R-:W-:-:S07]  /*61a0*/  LOP3.LUT R27, R3, R0, R27, 0xfe, !PT ;  /* 0x00000000031b7212 */ /* 0x000fce00078efe1b */
.L_x_15219:
[----:B------:R-:W-:Y:S05]  /*61b0*/  BSYNC.RECONVERGENT B0 ;  /* 0x0000000000007941 */ /* 0x000fea0003800200 */
.L_x_15218:
[----:B------:R-:W0:Y:S01]  /*61c0*/  F2I.FTZ.TRUNC.NTZ R27, R27 ;  /* 0x0000001b001b7305 */ /* 0x000e22000021f100 */
[----:B------:R-:W-:Y:S05]  /*61d0*/  BRA `(.L_x_15199) ;  /* 0x0000000000987947 */ /* 0x000fea0003800000 */
.L_x_15211:
        /* <DEDUP_REMOVED lines=14> */
.L_x_15225:
[----:B------:R-:W-:Y:S05]  /*62c0*/  BSYNC.RECONVERGENT B0 ;  /* 0x0000000000007941 */ /* 0x000fea0003800200 */
.L_x_15224:
[----:B------:R-:W0:Y:S01]  /*62d0*/  F2I.FTZ.TRUNC.NTZ R27, R27 ;  /* 0x0000001b001b7305 */ /* 0x000e22000021f100 */
[----:B------:R-:W-:Y:S05]  /*62e0*/  BRA `(.L_x_15199) ;  /* 0x0000000000547947 */ /* 0x000fea0003800000 */
.L_x_15198:
        /* <DEDUP_REMOVED lines=16> */
.L_x_15226:
[----:B------:R-:W-:Y:S01]  /*63f0*/  IMAD.MOV.U32 R27, RZ, RZ, RZ ;  /* 0x000000ffff1b7224 */ /* 0x000fe200078e00ff */
[----:B------:R-:W-:Y:S06]  /*6400*/  BRA `(.L_x_15199) ;  /* 0x00000000000c7947 */ /* 0x000fec0003800000 */
.L_x_15223:
[----:B------:R0:W5:Y:S01]  /*6410*/  LDG.E R27, desc[UR36][R4.64] ;  /* 0x00000024041b7981 */ /* 0x000162000c1e1900 */
[----:B------:R-:W-:Y:S05]  /*6420*/  BRA `(.L_x_15199) ;  /* 0x0000000000047947 */ /* 0x000fea0003800000 */
.L_x_15222:
[----:B------:R0:W5:Y:S02]  /*6430*/  LDG.E R27, desc[UR36][R4.64] ;  /* 0x00000024041b7981 */ /* 0x000164000c1e1900 */
.L_x_15199:
        /* <DEDUP_REMOVED lines=19> */
.L_x_15230:
[----:B------:R0:W5:Y:S01]  /*6570*/  LDG.E.U8 R26, desc[UR36][R4.64] ;  /* 0x00000024041a7981 */ /* 0x000162000c1e1100 */
[----:B------:R-:W-:Y:S05]  /*6580*/  BRA `(.L_x_15193) ;  /* 0x0000000c002c7947 */ /* 0x000fea0003800000 */
.L_x_15229:
        /* <DEDUP_REMOVED lines=8> */
.L_x_15233:
[----:B------:R0:W5:Y:S01]  /*6610*/  LDG.E R26, desc[UR36][R4.64] ;  /* 0x00000024041a7981 */ /* 0x000162000c1e1900 */
[----:B------:R-:W-:Y:S05]  /*6620*/  BRA `(.L_x_15193) ;  /* 0x0000000c00047947 */ /* 0x000fea0003800000 */
.L_x_15232:
[----:B------:R0:W5:Y:S01]  /*6630*/  LDG.E.S16 R26, desc[UR36][R4.64] ;  /* 0x00000024041a7981 */ /* 0x000162000c1e1700 */
[----:B------:R-:W-:Y:S05]  /*6640*/  BRA `(.L_x_15193) ;  /* 0x0000000800fc7947 */ /* 0x000fea0003800000 */
.L_x_15228:
        /* <DEDUP_REMOVED lines=9> */
.L_x_15235:
[----:B------:R-:W2:Y:S02]  /*66e0*/  LDG.E.U16 R4, desc[UR36][R4.64] ;  /* 0x0000002404047981 */ /* 0x000ea4000c1e1500 */
[----:B--2---:R-:W-:-:S06]  /*66f0*/  HADD2.F32 R26, -RZ, R4.H0_H0 ;  /* 0x20000004ff1a7230 */ /* 0x004fcc0000004100 */
[----:B------:R-:W0:Y:S01]  /*6700*/  F2I.FTZ.TRUNC.NTZ R26, R26 ;  /* 0x0000001a001a7305 */ /* 0x000e22000021f100 */
[----:B------:R-:W-:Y:S05]  /*6710*/  BRA `(.L_x_15193) ;  /* 0x0000000800c87947 */ /* 0x000fea0003800000 */
.L_x_15234:
        /* <DEDUP_REMOVED lines=9> */
.L_x_15237:
[----:B------:R-:W2:Y:S02]  /*67b0*/  LDG.E.U16 R4, desc[UR36][R4.64] ;  /* 0x0000002404047981 */ /* 0x000ea4000c1e1500 */
[----:B--2---:R-:W-:-:S06]  /*67c0*/  HADD2.F32 R26, -RZ, R4.H0_H0 ;  /* 0x20000004ff1a7230 */ /* 0x004fcc0000004100 */
[----:B------:R-:W0:Y:S01]  /*67d0*/  F2I.FTZ.TRUNC.NTZ R26, R26 ;  /* 0x0000001a001a7305 */ /* 0x000e22000021f100 */
[----:B------:R-:W-:Y:S05]  /*67e0*/  BRA `(.L_x_15193) ;  /* 0x0000000800947947 */ /* 0x000fea0003800000 */
.L_x_15236:
[----:B------:R-:W2:Y:S02]  /*67f0*/  LDG.E.64 R4, desc[UR36][R4.64] ;  /* 0x0000002404047981 */ /* 0x000ea4000c1e1b00 */
[----:B--2---:R0:W1:Y:S02]  /*6800*/  F2I.F64.TRUNC R26, R4 ;  /* 0x00000004001a7311 */ /* 0x004064000030d100 */
[----:B01----:R-:W-:Y:S05]  /*6810*/  BRA `(.L_x_15193) ;  /* 0x0000000800887947 */ /* 0x003fea0003800000 */
.L_x_15227:
        /* <DEDUP_REMOVED lines=12> */
.L_x_15240:
[----:B------:R-:W2:Y:S02]  /*68e0*/  LDG.E.64 R4, desc[UR36][R4.64] ;  /* 0x0000002404047981 */ /* 0x000ea4000c1e1b00 */
[----:B--2---:R0:W1:Y:S02]  /*68f0*/  F2I.F64.TRUNC R26, R4 ;  /* 0x00000004001a7311 */ /* 0x004064000030d100 */
[----:B01----:R-:W-:Y:S05]  /*6900*/  BRA `(.L_x_15193) ;  /* 0x00000008004c7947 */ /* 0x003fea0003800000 */
.L_x_15239:
        /* <DEDUP_REMOVED lines=26> */
.L_x_15242:
        /* <DEDUP_REMOVED lines=14> */
.L_x_15241:
[----:B------:R-:W2:Y:S02]  /*6b90*/  LDG.E.U16 R26, desc[UR36][R4.64] ;  /* 0x00000024041a7981 */ /* 0x000ea4000c1e1500 */
[----:B--2---:R-:W-:-:S06]  /*6ba0*/  IMAD.U32 R26, R26, 0x10000, RZ ;  /* 0x000100001a1a7824 */ /* 0x004fcc00078e00ff */
[----:B------:R-:W0:Y:S01]  /*6bb0*/  F2I.FTZ.TRUNC.NTZ R26, R26 ;  /* 0x0000001a001a7305 */ /* 0x000e22000021f100 */
[----:B------:R-:W-:Y:S05]  /*6bc0*/  BRA `(.L_x_15193) ;  /* 0x00000004009c7947 */ /* 0x000fea0003800000 */
.L_x_15238:
        /* <DEDUP_REMOVED lines=10> */
.L_x_15245:
        /* <DEDUP_REMOVED lines=21> */
.L_x_15249:
[----:B------:R-:W-:Y:S05]  /*6dc0*/  BSYNC.RECONVERGENT B1 ;  /* 0x0000000000017941 */ /* 0x000fea0003800200 */
.L_x_15248:
[----:B------:R-:W-:Y:S01]  /*6dd0*/  IMAD.SHL.U32 R0, R0, 0x100000, RZ ;  /* 0x0010000000007824 */ /* 0x000fe200078e00ff */
[----:B------:R-:W-:-:S04]  /*6de0*/  LEA R3, R3, 0x3b800000, 0x17 ;  /* 0x3b80000003037811 */ /* 0x000fc800078eb8ff */
[----:B------:R-:W-:-:S07]  /*6df0*/  LOP3.LUT R26, R3, R0, R7, 0xfe, !PT ;  /* 0x00000000031a7212 */ /* 0x000fce00078efe07 */
.L_x_15247:
[----:B------:R-:W-:Y:S05]  /*6e00*/  BSYNC.RECONVERGENT B0 ;  /* 0x0000000000007941 */ /* 0x000fea0003800200 */
.L_x_15246:
[----:B------:R-:W0:Y:S01]  /*6e10*/  F2I.FTZ.TRUNC.NTZ R26, R26 ;  /* 0x0000001a001a7305 */ /* 0x000e22000021f100 */
[----:B------:R-:W-:Y:S05]  /*6e20*/  BRA `(.L_x_15193) ;  /* 0x0000000400047947 */ /* 0x000fea0003800000 */
.L_x_15244:
        /* <DEDUP_REMOVED lines=21> */
.L_x_15253:
[----:B------:R-:W-:Y:S05]  /*6f80*/  BSYNC.RECONVERGENT B1 ;  /* 0x0000000000017941 */ /* 0x000fea0003800200 */
.L_x_15252:
[----:B------:R-:W-:Y:S01]  /*6f90*/  IMAD.SHL.U32 R0, R0, 0x200000, RZ ;  /* 0x0020000000007824 */ /* 0x000fe200078e00ff */
[----:B------:R-:W-:-:S04]  /*6fa0*/  LEA R3, R3, 0x37800000, 0x17 ;  /* 0x3780000003037811 */ /* 0x000fc800078eb8ff */
[----:B------:R-:W-:-:S07]  /*6fb0*/  LOP3.LUT R26, R3, R0, R7, 0xfe, !PT ;  /* 0x00000000031a7212 */ /* 0x000fce00078efe07 */
.L_x_15251:
[----:B------:R-:W-:Y:S05]  /*6fc0*/  BSYNC.RECONVERGENT B0 ;  /* 0x0000000000007941 */ /* 0x000fea0003800200 */
.L_x_15250:
[----:B------:R-:W0:Y:S01]  /*6fd0*/  F2I.FTZ.TRUNC.NTZ R26, R26 ;  /* 0x0000001a001a7305 */ /* 0x000e22000021f100 */
[----:B------:R-:W-:Y:S05]  /*6fe0*/  BRA `(.L_x_15193) ;  /* 0x0000000000947947 */ /* 0x000fea0003800000 */
.L_x_15243:
        /* <DEDUP_REMOVED lines=14> */
.L_x_15257:
[----:B------:R-:W-:Y:S05]  /*70d0*/  BSYNC.RECONVERGENT B0 ;  /* 0x0000000000007941 */ /* 0x000fea0003800200 */
.L_x_15256:
[----:B------:R-:W0:Y:S01]  /*70e0*/  F2I.FTZ.TRUNC.NTZ R26, R26 ;  /* 0x0000001a001a7305 */ /* 0x000e22000021f100 */
[----:B------:R-:W-:Y:S05]  /*70f0*/  BRA `(.L_x_15193) ;  /* 0x0000000000507947 */ /* 0x000fea0003800000 */
.L_x_15231:
        /* <DEDUP_REMOVED lines=16> */
.L_x_15258:
[----:B------:R-:W-:Y:S05]  /*7200*/  BRA `(.L_x_15193) ;  /* 0x00000000000c7947 */ /* 0x000fea0003800000 */
.L_x_15255:
[----:B------:R0:W5:Y:S01]  /*7210*/  LDG.E R26, desc[UR36][R4.64] ;  /* 0x00000024041a7981 */ /* 0x000162000c1e1900 */
[----:B------:R-:W-:Y:S05]  /*7220*/  BRA `(.L_x_15193) ;  /* 0x0000000000047947 */ /* 0x000fea0003800000 */
.L_x_15254:
[----:B------:R0:W5:Y:S02]  /*7230*/  LDG.E R26, desc[UR36][R4.64] ;  /* 0x00000024041a7981 */ /* 0x000164000c1e1900 */
.L_x_15193:
[----:B------:R-:W-:Y:S05]  /*7240*/  BSYNC.RECONVERGENT B6 ;  /* 0x0000000000067941 */ /* 0x000fea0003800200 */
.L_x_15192:
[----:B------:R-:W2:Y:S01]  /*7250*/  LDC.U8 R18, c[0x0][0x3b0] ;  /* 0x0000ec00ff127b82 */ /* 0x000ea20000000000 */
[----:B------:R-:W-:Y:S01]  /*7260*/  ISETP.GE.AND P4, PT, R17, R16, PT ;  /* 0x000000101100720c */ /* 0x000fe20003f86270 */
[----:B------:R-:W-:Y:S01]  /*7270*/  BSSY.RECONVERGENT B7, `(.L_x_15259) ;  /* 0x00002c6000077945 */ /* 0x000fe20003800200 */
[----:B01-3-5:R-:W-:-:S03]  /*7280*/  ISETP.GT.U32.AND P1, PT, R23, 0x1f, PT ;  /* 0x0000001f1700780c */ /* 0x02bfc60003f24070 */
[----:B------:R-:W-:Y:S01]  /*7290*/  BSSY.RELIABLE B6, `(.L_x_15260) ;  /* 0x00001de000067945 */ /* 0x000fe20003800100 */
[----:B--2-4-:R-:W-:Y:S02]  /*72a0*/  SHF.L.U32 R22, R22, R23, RZ ;  /* 0x0000001716167219 */ /* 0x014fe400000006ff */
[----:B------:R-:W-:Y:S02]  /*72b0*/  ISETP.GT.U32.AND P0, PT, R19, 0x1f, PT ;  /* 0x0000001f1300780c */ /* 0x000fe40003f04070 */
[----:B------:R-:W-:Y:S02]  /*72c0*/  SHF.L.U32 R28, R28, R19, RZ ;  /* 0x000000131c1c7219 */ /* 0x000fe400000006ff */
[----:B------:R-:W-:Y:S02]  /*72d0*/  ISETP.GT.U32.AND P2, PT, R25, 0x1f, PT ;  /* 0x0000001f1900780c */ /* 0x000fe40003f44070 */
[----:B------:R-:W-:Y:S02]  /*72e0*/  ISETP.GT.U32.AND P3, PT, R26, 0x1f, PT ;  /* 0x0000001f1a00780c */ /* 0x000fe40003f64070 */
[----:B------:R-:W-:-:S02]  /*72f0*/  SHF.L.U32 R24, R24, R25, RZ ;  /* 0x0000001918187219 */ /* 0x000fc400000006ff */
[----:B------:R-:W-:Y:S02]  /*7300*/  SHF.L.U32 R27, R27, R26, RZ ;  /* 0x0000001a1b1b7219 */ /* 0x000fe400000006ff */
[----:B------:R-:W-:Y:S02]  /*7310*/  SEL R26, R22, RZ, !P1 ;  /* 0x000000ff161a7207 */ /* 0x000fe40004800000 */
[----:B------:R-:W-:Y:S02]  /*7320*/  SEL R4, R28, RZ, !P0 ;  /* 0x000000ff1c047207 */ /* 0x000fe40004000000 */
        /* <DEDUP_REMOVED lines=24> */
.L_x_15265:
[----:B------:R0:W-:Y:S01]  /*74b0*/  STG.E.U8 desc[UR36][R8.64], R4 ;  /* 0x0000000408007986 */ /* 0x0001e2000c101124 */
[----:B------:R-:W-:Y:S05]  /*74c0*/  BRA `(.L_x_15267) ;  /* 0x0000000c003c7947 */ /* 0x000fea0003800000 */
.L_x_15264:
        /* <DEDUP_REMOVED lines=9> */
.L_x_15269:
[----:B------:R0:W-:Y:S01]  /*7560*/  STG.E desc[UR36][R8.64], R4 ;  /* 0x0000000408007986 */ /* 0x0001e2000c101924 */
[----:B------:R-:W-:Y:S05]  /*7570*/  BRA `(.L_x_15267) ;  /* 0x0000000c00107947 */ /* 0x000fea0003800000 */
.L_x_15268:
[----:B------:R0:W-:Y:S01]  /*7580*/  STG.E.U16 desc[UR36][R8.64], R4 ;  /* 0x0000000408007986 */ /* 0x0001e2000c101524 */
[----:B------:R-:W-:Y:S05]  /*7590*/  BRA `(.L_x_15267) ;  /* 0x0000000c00087947 */ /* 0x000fea0003800000 */
.L_x_15263:
        /* <DEDUP_REMOVED lines=9> */
.L_x_15271:
[----:B------:R-:W-:-:S04]  /*7630*/  I2FP.F32.S32 R0, R4 ;  /* 0x0000000400007245 */ /* 0x000fc80000201400 */
[----:B------:R-:W-:-:S05]  /*7640*/  F2FP.F16.F32.PACK_AB R0, RZ, R0 ;  /* 0x00000000ff00723e */ /* 0x000fca00000000ff */
[----:B------:R0:W-:Y:S01]  /*7650*/  STG.E.U16 desc[UR36][R8.64], R0 ;  /* 0x0000000008007986 */ /* 0x0001e2000c101524 */
[----:B------:R-:W-:Y:S05]  /*7660*/  BRA `(.L_x_15267) ;  /* 0x0000000800d47947 */ /* 0x000fea0003800000 */
.L_x_15270:
        /* <DEDUP_REMOVED lines=10> */
.L_x_15273:
[----:B------:R-:W-:-:S04]  /*7710*/  I2FP.F32.S32 R4, R4 ;  /* 0x0000000400047245 */ /* 0x000fc80000201400 */
[----:B------:R-:W-:-:S04]  /*7720*/  F2FP.F16.F32.PACK_AB R3, RZ, R4 ;  /* 0x00000004ff03723e */ /* 0x000fc800000000ff */
[----:B------:R-:W-:-:S05]  /*7730*/  PRMT R3, R3, 0x5410, RZ ;  /* 0x0000541003037816 */ /* 0x000fca00000000ff */
[----:B------:R3:W-:Y:S01]  /*7740*/  STG.E desc[UR36][R8.64], R3 ;  /* 0x0000000308007986 */ /* 0x0007e2000c101924 */
[----:B------:R-:W-:Y:S05]  /*7750*/  BRA `(.L_x_15267) ;  /* 0x0000000800987947 */ /* 0x000fea0003800000 */
.L_x_15272:
[----:B------:R-:W0:Y:S02]  /*7760*/  I2F.F64 R4, R4 ;  /* 0x0000000400047312 */ /* 0x000e240000201c00 */
[----:B0-----:R4:W-:Y:S01]  /*7770*/  STG.E.64 desc[UR36][R8.64], R4 ;  /* 0x0000000408007986 */ /* 0x0019e2000c101b24 */
[----:B------:R-:W-:Y:S05]  /*7780*/  BRA `(.L_x_15267) ;  /* 0x00000008008c7947 */ /* 0x000fea0003800000 */
.L_x_15262:
        /* <DEDUP_REMOVED lines=12> */
.L_x_15276:
[----:B------:R-:W-:Y:S01]  /*7850*/  CS2R R6, SRZ ;  /* 0x0000000000067805 */ /* 0x000fe2000001ff00 */
[----:B------:R-:W0:Y:S04]  /*7860*/  I2F.F64 R4, R4 ;  /* 0x0000000400047312 */ /* 0x000e280000201c00 */
[----:B0-----:R0:W-:Y:S01]  /*7870*/  STG.E.128 desc[UR36][R8.64], R4 ;  /* 0x0000000408007986 */ /* 0x0011e2000c101d24 */
[----:B------:R-:W-:Y:S05]  /*7880*/  BRA `(.L_x_15267) ;  /* 0x00000008004c7947 */ /* 0x000fea0003800000 */
.L_x_15275:
        /* <DEDUP_REMOVED lines=19> */
.L_x_15280:
[----:B------:R-:W-:Y:S05]  /*79c0*/  BSYNC.RECONVERGENT B0 ;  /* 0x0000000000007941 */ /* 0x000fea0003800200 */
.L_x_15279:
[----:B------:R-:W-:-:S05]  /*79d0*/  LOP3.LUT R5, R0, 0x80, R5, 0xf8, !PT ;  /* 0x0000008000057812 */ /* 0x000fca00078ef805 */
[----:B------:R0:W-:Y:S01]  /*79e0*/  STG.E.U8 desc[UR36][R8.64], R5 ;  /* 0x0000000508007986 */ /* 0x0001e2000c101124 */
[----:B------:R-:W-:Y:S05]  /*79f0*/  BRA `(.L_x_15267) ;  /* 0x0000000400f07947 */ /* 0x000fea0003800000 */
.L_x_15278:
        /* <DEDUP_REMOVED lines=15> */
.L_x_15282:
[----:B------:R-:W-:Y:S05]  /*7af0*/  BSYNC.RECONVERGENT B0 ;  /* 0x0000000000007941 */ /* 0x000fea0003800200 */
.L_x_15281:
[----:B------:R-:W-:-:S05]  /*7b00*/  LOP3.LUT R5, R0, 0x80, R5, 0xf8, !PT ;  /* 0x0000008000057812 */ /* 0x000fca00078ef805 */
[----:B------:R0:W-:Y:S01]  /*7b10*/  STG.E.U8 desc[UR36][R8.64], R5 ;  /* 0x0000000508007986 */ /* 0x0001e2000c101124 */
[----:B------:R-:W-:Y:S05]  /*7b20*/  BRA `(.L_x_15267) ;  /* 0x0000000400a47947 */ /* 0x000fea0003800000 */
.L_x_15277:
[----:B------:R-:W-:-:S04]  /*7b30*/  I2FP.F32.S32 R0, R4 ;  /* 0x0000000400007245 */ /* 0x000fc80000201400 */
[----:B------:R-:W-:-:S05]  /*7b40*/  F2FP.BF16.F32.PACK_AB R0, RZ, R0 ;  /* 0x00000000ff00723e */ /* 0x000fca00000010ff */
[----:B------:R0:W-:Y:S01]  /*7b50*/  STG.E.U16 desc[UR36][R8.64], R0 ;  /* 0x0000000008007986 */ /* 0x0001e2000c101524 */
[----:B------:R-:W-:Y:S05]  /*7b60*/  BRA `(.L_x_15267) ;  /* 0x0000000400947947 */ /* 0x000fea0003800000 */
.L_x_15274:
        /* <DEDUP_REMOVED lines=10> */
.L_x_15285:
        /* <DEDUP_REMOVED lines=13> */
.L_x_15288:
[----:B------:R-:W-:-:S04]  /*7ce0*/  SHF.R.U32.HI R0, RZ, 0x14, R3 ;  /* 0x00000014ff007819 */ /* 0x000fc80000011603 */
[----:B------:R-:W-:-:S04]  /*7cf0*/  LOP3.LUT R0, R0, 0x1, RZ, 0xc0, !PT ;  /* 0x0000000100007812 */ /* 0x000fc800078ec0ff */
[----:B------:R-:W-:-:S04]  /*7d00*/  IADD3 R0, PT, PT, R3, 0x487ffff, R0 ;  /* 0x0487ffff03007810 */ /* 0x000fc80007ffe000 */
[----:B------:R-:W-:-:S04]  /*7d10*/  SHF.R.U32.HI R0, RZ, 0x14, R0 ;  /* 0x00000014ff007819 */ /* 0x000fc80000011600 */
[----:B------:R-:W-:-:S07]  /*7d20*/  LOP3.LUT R0, R0, 0xff, RZ, 0xc0, !PT ;  /* 0x000000ff00007812 */ /* 0x000fce00078ec0ff */
.L_x_15289:
[----:B------:R-:W-:-:S04]  /*7d30*/  SHF.R.U32.HI R3, RZ, 0x18, R3 ;  /* 0x00000018ff037819 */ /* 0x000fc80000011603 */
[----:B------:R-:W-:-:S04]  /*7d40*/  LOP3.LUT R0, R0, 0x80, R3, 0xf8, !PT ;  /* 0x0000008000007812 */ /* 0x000fc800078ef803 */
[----:B------:R-:W-:-:S07]  /*7d50*/  PRMT R4, R0, 0x7610, R4 ;  /* 0x0000761000047816 */ /* 0x000fce0000000004 */
.L_x_15287:
[----:B------:R-:W-:Y:S05]  /*7d60*/  BSYNC.RECONVERGENT B0 ;  /* 0x0000000000007941 */ /* 0x000fea0003800200 */
.L_x_15286:
[----:B------:R0:W-:Y:S01]  /*7d70*/  STG.E.U8 desc[UR36][R8.64], R4 ;  /* 0x0000000408007986 */ /* 0x0001e2000c101124 */
[----:B------:R-:W-:Y:S05]  /*7d80*/  BRA `(.L_x_15267) ;  /* 0x00000004000c7947 */ /* 0x000fea0003800000 */
.L_x_15284:
        /* <DEDUP_REMOVED lines=13> */
.L_x_15292:
[----:B------:R-:W-:-:S04]  /*7e60*/  SHF.R.U32.HI R0, RZ, 0x15, R3 ;  /* 0x00000015ff007819 */ /* 0x000fc80000011603 */
[----:B------:R-:W-:-:S04]  /*7e70*/  LOP3.LUT R0, R0, 0x1, RZ, 0xc0, !PT ;  /* 0x0000000100007812 */ /* 0x000fc800078ec0ff */
[----:B------:R-:W-:-:S04]  /*7e80*/  IADD3 R0, PT, PT, R3, 0x88fffff, R0 ;  /* 0x088fffff03007810 */ /* 0x000fc80007ffe000 */
[----:B------:R-:W-:-:S04]  /*7e90*/  SHF.R.U32.HI R0, RZ, 0x15, R0 ;  /* 0x00000015ff007819 */ /* 0x000fc80000011600 */
[----:B------:R-:W-:-:S07]  /*7ea0*/  LOP3.LUT R0, R0, 0xff, RZ, 0xc0, !PT ;  /* 0x000000ff00007812 */ /* 0x000fce00078ec0ff */
.L_x_15293:
[----:B------:R-:W-:-:S04]  /*7eb0*/  SHF.R.U32.HI R3, RZ, 0x18, R3 ;  /* 0x00000018ff037819 */ /* 0x000fc80000011603 */
[----:B------:R-:W-:-:S04]  /*7ec0*/  LOP3.LUT R0, R0, 0x80, R3, 0xf8, !PT ;  /* 0x0000008000007812 */ /* 0x000fc800078ef803 */
[----:B------:R-:W-:-:S07]  /*7ed0*/  PRMT R4, R0, 0x7610, R4 ;  /* 0x0000761000047816 */ /* 0x000fce0000000004 */
.L_x_15291:
[----:B------:R-:W-:Y:S05]  /*7ee0*/  BSYNC.RECONVERGENT B0 ;  /* 0x0000000000007941 */ /* 0x000fea0003800200 */
.L_x_15290:
[----:B------:R0:W-:Y:S01]  /*7ef0*/  STG.E.U8 desc[UR36][R8.64], R4 ;  /* 0x0000000408007986 */ /* 0x0001e2000c101124 */
[----:B------:R-:W-:Y:S05]  /*7f00*/  BRA `(.L_x_15267) ;  /* 0x0000000000ac7947 */ /* 0x000fea0003800000 */
.L_x_15283:
[----:B------:R-:W-:-:S13]  /*7f10*/  ISETP.NE.AND P0, PT, R0, 0x1c, PT ;  /* 0x0000001c0000780c */ /* 0x000fda0003f05270 */
[----:B------:R-:W-:Y:S05]  /*7f20*/  @!P0 BRA `(.L_x_15294) ;  /* 0x0000000000a08947 */ /* 0x000fea0003800000 */
[----:B------:R-:W-:-:S13]  /*7f30*/  ISETP.NE.AND P0, PT, R0, 0x1d, PT ;  /* 0x0000001d0000780c */ /* 0x000fda0003f05270 */
[----:B------:R-:W-:Y:S05]  /*7f40*/  @!P0 BRA `(.L_x_15295) ;  /* 0x00000000008c8947 */ /* 0x000fea0003800000 */
[----:B------:R-:W-:-:S13]  /*7f50*/  ISETP.NE.AND P0, PT, R0, 0x2c, PT ;  /* 0x0000002c0000780c */ /* 0x000fda0003f05270 */
[----:B------:R-:W-:Y:S05]  /*7f60*/  @!P0 BRA `(.L_x_15296) ;  /* 0x0000000000448947 */ /* 0x000fea0003800000 */
.L_x_15266:
        /* <DEDUP_REMOVED lines=16> */
.L_x_15297:
[----:B------:R-:W-:Y:S05]  /*8070*/  BRA `(.L_x_15267) ;  /* 0x0000000000507947 */ /* 0x000fea0003800000 */
.L_x_15296:
        /* <DEDUP_REMOVED lines=16> */
.L_x_15295:
[----:B------:R-:W-:-:S05]  /*8180*/  SHF.R.S32.HI R5, RZ, 0x1f, R4 ;  /* 0x0000001fff057819 */ /* 0x000fca0000011404 */
[----:B------:R0:W-:Y:S01]  /*8190*/  STG.E.64 desc[UR36][R8.64], R4 ;  /* 0x0000000408007986 */ /* 0x0001e2000c101b24 */
[----:B------:R-:W-:Y:S05]  /*81a0*/  BRA `(.L_x_15267) ;  /* 0x0000000000047947 */ /* 0x000fea0003800000 */
.L_x_15294:
[----:B------:R0:W-:Y:S02]  /*81b0*/  STG.E desc[UR36][R8.64], R4 ;  /* 0x0000000408007986 */ /* 0x0001e4000c101924 */
.L_x_15267:
        /* <DEDUP_REMOVED lines=23> */
.L_x_15302:
[----:B------:R4:W-:Y:S01]  /*8330*/  STG.E.U8 desc[UR36][R8.64], R26 ;  /* 0x0000001a08007986 */ /* 0x0009e2000c101124 */
[----:B------:R-:W-:Y:S05]  /*8340*/  BRA `(.L_x_15304) ;  /* 0x0000000c00387947 */ /* 0x000fea0003800000 */
.L_x_15301:
        /* <DEDUP_REMOVED lines=9> */
.L_x_15306:
[----:B------:R2:W-:Y:S01]  /*83e0*/  STG.E desc[UR36][R8.64], R26 ;  /* 0x0000001a08007986 */ /* 0x0005e2000c101924 */
[----:B------:R-:W-:Y:S05]  /*83f0*/  BRA `(.L_x_15304) ;  /* 0x0000000c000c7947 */ /* 0x000fea0003800000 */
.L_x_15305:
[----:B------:R0:W-:Y:S01]  /*8400*/  STG.E.U16 desc[UR36][R8.64], R26 ;  /* 0x0000001a08007986 */ /* 0x0001e2000c101524 */
[----:B------:R-:W-:Y:S05]  /*8410*/  BRA `(.L_x_15304) ;  /* 0x0000000c00047947 */ /* 0x000fea0003800000 */
.L_x_15300:
        /* <DEDUP_REMOVED lines=9> */
.L_x_15308:
[----:B------:R-:W-:-:S04]  /*84b0*/  I2FP.F32.S32 R0, R26 ;  /* 0x0000001a00007245 */ /* 0x000fc80000201400 */
[----:B------:R-:W-:-:S05]  /*84c0*/  F2FP.F16.F32.PACK_AB R0, RZ, R0 ;  /* 0x00000000ff00723e */ /* 0x000fca00000000ff */
[----:B------:R0:W-:Y:S01]  /*84d0*/  STG.E.U16 desc[UR36][R8.64], R0 ;  /* 0x0000000008007986 */ /* 0x0001e2000c101524 */
[----:B------:R-:W-:Y:S05]  /*84e0*/  BRA `(.L_x_15304) ;  /* 0x0000000800d07947 */ /* 0x000fea0003800000 */
.L_x_15307:
        /* <DEDUP_REMOVED lines=10> */
.L_x_15310:
[----:B------:R-:W-:-:S04]  /*8590*/  I2FP.F32.S32 R26, R26 ;  /* 0x0000001a001a7245 */ /* 0x000fc80000201400 */
[----:B------:R-:W-:-:S04]  /*85a0*/  F2FP.F16.F32.PACK_AB R3, RZ, R26 ;  /* 0x0000001aff03723e */ /* 0x000fc800000000ff */
[----:B------:R-:W-:-:S05]  /*85b0*/  PRMT R3, R3, 0x5410, RZ ;  /* 0x0000541003037816 */ /* 0x000fca00000000ff */
[----:B------:R0:W-:Y:S01]  /*85c0*/  STG.E desc[UR36][R8.64], R3 ;  /* 0x0000000308007986 */ /* 0x0001e2000c101924 */
[----:B------:R-:W-:Y:S05]  /*85d0*/  BRA `(.L_x_15304) ;  /* 0x0000000800947947 */ /* 0x000fea0003800000 */
.L_x_15309:
[----:B------:R-:W0:Y:S02]  /*85e0*/  I2F.F64 R26, R26 ;  /* 0x0000001a001a7312 */ /* 0x000e240000201c00 */
[----:B0-----:R0:W-:Y:S01]  /*85f0*/  STG.E.64 desc[UR36][R8.64], R26 ;  /* 0x0000001a08007986 */ /* 0x0011e2000c101b24 */
[----:B------:R-:W-:Y:S05]  /*8600*/  BRA `(.L_x_15304) ;  /* 0x0000000800887947 */ /* 0x000fea0003800000 */
.L_x_15299:
        /* <DEDUP_REMOVED lines=12> */
.L_x_15314:
        /* <DEDUP_REMOVED lines=17> */
.L_x_15317:
[----:B------:R-:W-:-:S04]  /*87e0*/  SHF.R.U32.HI R3, RZ, 0x18, R5 ;  /* 0x00000018ff037819 */ /* 0x000fc80000011605 */
[----:B------:R-:W-:-:S04]  /*87f0*/  LOP3.LUT R0, R0, 0x80, R3, 0xf8, !PT ;  /* 0x0000008000007812 */ /* 0x000fc800078ef803 */
[----:B------:R-:W-:-:S07]  /*8800*/  PRMT R4, R0, 0x7610, R4 ;  /* 0x0000761000047816 */ /* 0x000fce0000000004 */
.L_x_15316:
[----:B------:R-:W-:Y:S05]  /*8810*/  BSYNC.RECONVERGENT B0 ;  /* 0x0000000000007941 */ /* 0x000fea0003800200 */
.L_x_15315:
[----:B------:R0:W-:Y:S01]  /*8820*/  STG.E.U8 desc[UR36][R8.64], R4 ;  /* 0x0000000408007986 */ /* 0x0001e2000c101124 */
[----:B------:R-:W-:Y:S05]  /*8830*/  BRA `(.L_x_15304) ;  /* 0x0000000400fc7947 */ /* 0x000fea0003800000 */
.L_x_15313:
        /* <DEDUP_REMOVED lines=17> */
.L_x_15320:
[----:B------:R-:W-:-:S04]  /*8950*/  SHF.R.U32.HI R3, RZ, 0x18, R5 ;  /* 0x00000018ff037819 */ /* 0x000fc80000011605 */
[----:B------:R-:W-:-:S04]  /*8960*/  LOP3.LUT R0, R0, 0x80, R3, 0xf8, !PT ;  /* 0x0000008000007812 */ /* 0x000fc800078ef803 */
[----:B------:R-:W-:-:S07]  /*8970*/  PRMT R4, R0, 0x7610, R4 ;  /* 0x0000761000047816 */ /* 0x000fce0000000004 */
.L_x_15319:
[----:B------:R-:W-:Y:S05]  /*8980*/  BSYNC.RECONVERGENT B0 ;  /* 0x0000000000007941 */ /* 0x000fea0003800200 */
.L_x_15318:
[----:B------:R0:W-:Y:S01]  /*8990*/  STG.E.U8 desc[UR36][R8.64], R4 ;  /* 0x0000000408007986 */ /* 0x0001e2000c101124 */
[----:B------:R-:W-:Y:S05]  /*89a0*/  BRA `(.L_x_15304) ;  /* 0x0000000400a07947 */ /* 0x000fea0003800000 */
.L_x_15312:
        /* <DEDUP_REMOVED lines=22> */
.L_x_15322:
[----:B------:R-:W-:-:S05]  /*8b10*/  SHF.R.S32.HI R27, RZ, 0x1f, R26 ;  /* 0x0000001fff1b7819 */ /* 0x000fca000001141a */
[----:B------:R0:W-:Y:S01]  /*8b20*/  STG.E.64 desc[UR36][R8.64], R26 ;  /* 0x0000001a08007986 */ /* 0x0001e2000c101b24 */
[----:B------:R-:W-:Y:S05]  /*8b30*/  BRA `(.L_x_15304) ;  /* 0x00000004003c7947 */ /* 0x000fea0003800000 */
.L_x_15321:
[----:B------:R0:W-:Y:S01]  /*8b40*/  STG.E desc[UR36][R8.64], R26 ;  /* 0x0000001a08007986 */ /* 0x0001e2000c101924 */
[----:B------:R-:W-:Y:S05]  /*8b50*/  BRA `(.L_x_15304) ;  /* 0x0000000400347947 */ /* 0x000fea0003800000 */
.L_x_15311:
        /* <DEDUP_REMOVED lines=10> */
.L_x_15324:
[----:B------:R-:W-:Y:S01]  /*8c00*/  CS2R R6, SRZ ;  /* 0x0000000000067805 */ /* 0x000fe2000001ff00 */
[----:B------:R-:W0:Y:S04]  /*8c10*/  I2F.F64 R4, R26 ;  /* 0x0000001a00047312 */ /* 0x000e280000201c00 */
[----:B0-----:R0:W-:Y:S01]  /*8c20*/  STG.E.128 desc[UR36][R8.64], R4 ;  /* 0x0000000408007986 */ /* 0x0011e2000c101d24 */
[----:B------:R-:W-:Y:S05]  /*8c30*/  BRA `(.L_x_15304) ;  /* 0x0000000000fc7947 */ /* 0x000fea0003800000 */
.L_x_15323:
[----:B------:R-:W-:-:S13]  /*8c40*/  ISETP.NE.AND P0, PT, R0, 0xf, PT ;  /* 0x0000000f0000780c */ /* 0x000fda0003f05270 */
[----:B------:R-:W-:Y:S05]  /*8c50*/  @!P0 BRA `(.L_x_15325) ;  /* 0x0000000000e88947 */ /* 0x000fea0003800000 */
[----:B------:R-:W-:-:S13]  /*8c60*/  ISETP.NE.AND P0, PT, R0, 0x17, PT ;  /* 0x000000170000780c */ /* 0x000fda0003f05270 */
[----:B------:R-:W-:Y:S05]  /*8c70*/  @!P0 BRA `(.L_x_15326) ;  /* 0x0000000000908947 */ /* 0x000fea0003800000 */
[----:B------:R-:W-:-:S13]  /*8c80*/  ISETP.NE.AND P0, PT, R0, 0x18, PT ;  /* 0x000000180000780c */ /* 0x000fda0003f05270 */
[----:B------:R-:W-:Y:S05]  /*8c90*/  @!P0 BRA `(.L_x_15327) ;  /* 0x0000000000448947 */ /* 0x000fea0003800000 */
.L_x_15303:
        /* <DEDUP_REMOVED lines=16> */
.L_x_15328:
[----:B------:R-:W-:Y:S05]  /*8da0*/  BRA `(.L_x_15304) ;  /* 0x0000000000a07947 */ /* 0x000fea0003800000 */
.L_x_15327:
        /* <DEDUP_REMOVED lines=13> */
.L_x_15330:
[----:B------:R-:W-:Y:S05]  /*8e80*/  BSYNC.RECONVERGENT B0 ;  /* 0x0000000000007941 */ /* 0x000fea0003800200 */
.L_x_15329:
[----:B------:R-:W-:-:S05]  /*8e90*/  LOP3.LUT R3, R0, 0x80, R3, 0xf8, !PT ;  /* 0x0000008000037812 */ /* 0x000fca00078ef803 */
[----:B------:R0:W-:Y:S01]  /*8ea0*/  STG.E.U8 desc[UR36][R8.64], R3 ;  /* 0x0000000308007986 */ /* 0x0001e2000c101124 */
[----:B------:R-:W-:Y:S05]  /*8eb0*/  BRA `(.L_x_15304) ;  /* 0x00000000005c7947 */ /* 0x000fea0003800000 */
.L_x_15326:
        /* <DEDUP_REMOVED lines=12> */
.L_x_15332:
[----:B------:R-:W-:Y:S01]  /*8f80*/  IMAD.MOV.U32 R0, RZ, RZ, 0x7f ;  /* 0x0000007fff007424 */ /* 0x000fe200078e00ff */
[----:B------:R-:W-:-:S04]  /*8f90*/  ISETP.GT.U32.AND P0, PT, R4, 0x7f800000, PT ;  /* 0x7f8000000400780c */ /* 0x000fc80003f04070 */
[----:B------:R-:W-:-:S09]  /*8fa0*/  SEL R0, R0, 0x7c, P0 ;  /* 0x0000007c00007807 */ /* 0x000fd20000000000 */
.L_x_15333:
[----:B------:R-:W-:Y:S05]  /*8fb0*/  BSYNC.RECONVERGENT B0 ;  /* 0x0000000000007941 */ /* 0x000fea0003800200 */
.L_x_15331:
[----:B------:R-:W-:-:S04]  /*8fc0*/  SHF.R.U32.HI R3, RZ, 0x18, R3 ;  /* 0x00000018ff037819 */ /* 0x000fc80000011603 */
[----:B------:R-:W-:-:S05]  /*8fd0*/  LOP3.LUT R3, R0, 0x80, R3, 0xf8, !PT ;  /* 0x0000008000037812 */ /* 0x000fca00078ef803 */
[----:B------:R0:W-:Y:S01]  /*8fe0*/  STG.E.U8 desc[UR36][R8.64], R3 ;  /* 0x0000000308007986 */ /* 0x0001e2000c101124 */
[----:B------:R-:W-:Y:S05]  /*8ff0*/  BRA `(.L_x_15304) ;  /* 0x00000000000c7947 */ /* 0x000fea0003800000 */
.L_x_15325:
[----:B------:R-:W-:-:S04]  /*9000*/  I2FP.F32.S32 R0, R26 ;  /* 0x0000001a00007245 */ /* 0x000fc80000201400 */
[----:B------:R-:W-:-:S05]  /*9010*/  F2FP.BF16.F32.PACK_AB R0, RZ, R0 ;  /* 0x00000000ff00723e */ /* 0x000fca00000010ff */
[----:B------:R0:W-:Y:S02]  /*9020*/  STG.E.U16 desc[UR36][R8.64], R0 ;  /* 0x0000000008007986 */ /* 0x0001e4000c101524 */
.L_x_15304:
[----:B------:R-:W-:-:S07]  /*9030*/  VIADD R17, R17, 0x80 ;  /* 0x0000008011117836 */ /* 0x000fce0000000000 */
.L_x_15261:
[----:B------:R-:W-:-:S13]  /*9040*/  ISETP.GE.AND P0, PT, R17, R16, PT ;  /* 0x000000101100720c */ /* 0x000fda0003f06270 */
[----:B------:R-:W-:Y:S05]  /*9050*/  @P0 BREAK.RELIABLE B6 ;  /* 0x0000000000060942 */ /* 0x000fea0003800100 */
[----:B------:R-:W-:Y:S05]  /*9060*/  @P0 BRA `(.L_x_15298) ;  /* 0x0000000c00980947 */ /* 0x000fea0003800000 */
[----:B------:R-:W-:Y:S05]  /*9070*/  BSYNC.RELIABLE B6 ;  /* 0x0000000000067941 */ /* 0x000fea0003800100 */
.L_x_15260:
        /* <DEDUP_REMOVED lines=20> */
.L_x_15337:
[----:B------:R0:W-:Y:S01]  /*91c0*/  STG.E.U8 desc[UR36][R8.64], R24 ;  /* 0x0000001808007986 */ /* 0x0001e2000c101124 */
[----:B------:R-:W-:Y:S05]  /*91d0*/  BRA `(.L_x_15339) ;  /* 0x0000000c00387947 */ /* 0x000fea0003800000 */
.L_x_15336:
        /* <DEDUP_REMOVED lines=9> */
.L_x_15341:
[----:B------:R0:W-:Y:S01]  /*9270*/  STG.E desc[UR36][R8.64], R24 ;  /* 0x0000001808007986 */ /* 0x0001e2000c101924 */
[----:B------:R-:W-:Y:S05]  /*9280*/  BRA `(.L_x_15339) ;  /* 0x0000000c000c7947 */ /* 0x000fea0003800000 */
.L_x_15340:
[----:B------:R0:W-:Y:S01]  /*9290*/  STG.E.U16 desc[UR36][R8.64], R24 ;  /* 0x0000001808007986 */ /* 0x0001e2000c101524 */
[----:B------:R-:W-:Y:S05]  /*92a0*/  BRA `(.L_x_15339) ;  /* 0x0000000c00047947 */ /* 0x000fea0003800000 */
.L_x_15335:
        /* <DEDUP_REMOVED lines=9> */
.L_x_15343:
[----:B------:R-:W-:-:S04]  /*9340*/  I2FP.F32.S32 R0, R24 ;  /* 0x0000001800007245 */ /* 0x000fc80000201400 */
[----:B------:R-:W-:-:S05]  /*9350*/  F2FP.F16.F32.PACK_AB R0, RZ, R0 ;  /* 0x00000000ff00723e */ /* 0x000fca00000000ff */
[----:B------:R0:W-:Y:S01]  /*9360*/  STG.E.U16 desc[UR36][R8.64], R0 ;  /* 0x0000000008007986 */ /* 0x0001e2000c101524 */
[----:B------:R-:W-:Y:S05]  /*9370*/  BRA `(.L_x_15339) ;  /* 0x0000000800d07947 */ /* 0x000fea0003800000 */
.L_x_15342:
        /* <DEDUP_REMOVED lines=10> */
.L_x_15345:
[----:B------:R-:W-:-:S04]  /*9420*/  I2FP.F32.S32 R24, R24 ;  /* 0x0000001800187245 */ /* 0x000fc80000201400 */
[----:B------:R-:W-:-:S04]  /*9430*/  F2FP.F16.F32.PACK_AB R3, RZ, R24 ;  /* 0x00000018ff03723e */ /* 0x000fc800000000ff */
[----:B------:R-:W-:-:S05]  /*9440*/  PRMT R3, R3, 0x5410, RZ ;  /* 0x0000541003037816 */ /* 0x000fca00000000ff */
[----:B------:R2:W-:Y:S01]  /*9450*/  STG.E desc[UR36][R8.64], R3 ;  /* 0x0000000308007986 */ /* 0x0005e2000c101924 */
[----:B------:R-:W-:Y:S05]  /*9460*/  BRA `(.L_x_15339) ;  /* 0x0000000800947947 */ /* 0x000fea0003800000 */
.L_x_15344:
[----:B------:R-:W0:Y:S02]  /*9470*/  I2F.F64 R24, R24 ;  /* 0x0000001800187312 */ /* 0x000e240000201c00 */
[----:B0-----:R4:W-:Y:S01]  /*9480*/  STG.E.64 desc[UR36][R8.64], R24 ;  /* 0x0000001808007986 */ /* 0x0019e2000c101b24 */
[----:B------:R-:W-:Y:S05]  /*9490*/  BRA `(.L_x_15339) ;  /* 0x0000000800887947 */ /* 0x000fea0003800000 */
.L_x_15334:
        /* <DEDUP_REMOVED lines=12> */
.L_x_15349:
        /* <DEDUP_REMOVED lines=17> */
.L_x_15352:
[----:B------:R-:W-:-:S04]  /*9670*/  SHF.R.U32.HI R3, RZ, 0x18, R5 ;  /* 0x00000018ff037819 */ /* 0x000fc80000011605 */
[----:B------:R-:W-:-:S04]  /*9680*/  LOP3.LUT R0, R0, 0x80, R3, 0xf8, !PT ;  /* 0x0000008000007812 */ /* 0x000fc800078ef803 */
[----:B------:R-:W-:-:S07]  /*9690*/  PRMT R4, R0, 0x7610, R4 ;  /* 0x0000761000047816 */ /* 0x000fce0000000004 */
.L_x_15351:
[----:B------:R-:W-:Y:S05]  /*96a0*/  BSYNC.RECONVERGENT B0 ;  /* 0x0000000000007941 */ /* 0x000fea0003800200 */
.L_x_15350:
[----:B------:R0:W-:Y:S01]  /*96b0*/  STG.E.U8 desc[UR36][R8.64], R4 ;  /* 0x0000000408007986 */ /* 0x0001e2000c101124 */
[----:B------:R-:W-:Y:S05]  /*96c0*/  BRA `(.L_x_15339) ;  /* 0x0000000400fc7947 */ /* 0x000fea0003800000 */
.L_x_15348:
        /* <DEDUP_REMOVED lines=17> */
.L_x_15355:
[----:B------:R-:W-:-:S04]  /*97e0*/  SHF.R.U32.HI R3, RZ, 0x18, R5 ;  /* 0x00000018ff037819 */ /* 0x000fc80000011605 */
[----:B------:R-:W-:-:S04]  /*97f0*/  LOP3.LUT R0, R0, 0x80, R3, 0xf8, !PT ;  /* 0x0000008000007812 */ /* 0x000fc800078ef803 */
[----:B------:R-:W-:-:S07]  /*9800*/  PRMT R4, R0, 0x7610, R4 ;  /* 0x0000761000047816 */ /* 0x000fce0000000004 */
.L_x_15354:
[----:B------:R-:W-:Y:S05]  /*9810*/  BSYNC.RECONVERGENT B0 ;  /* 0x0000000000007941 */ /* 0x000fea0003800200 */
.L_x_15353:
[----:B------:R0:W-:Y:S01]  /*9820*/  STG.E.U8 desc[UR36][R8.64], R4 ;  /* 0x0000000408007986 */ /* 0x0001e2000c101124 */
[----:B------:R-:W-:Y:S05]  /*9830*/  BRA `(.L_x_15339) ;  /* 0x0000000400a07947 */ /* 0x000fea0003800000 */
.L_x_15347:
        /* <DEDUP_REMOVED lines=22> */
.L_x_15357:
[----:B------:R-:W-:-:S05]  /*99a0*/  SHF.R.S32.HI R25, RZ, 0x1f, R24 ;  /* 0x0000001fff197819 */ /* 0x000fca0000011418 */
[----:B------:R0:W-:Y:S01]  /*99b0*/  STG.E.64 desc[UR36][R8.64], R24 ;  /* 0x0000001808007986 */ /* 0x0001e2000c101b24 */
[----:B------:R-:W-:Y:S05]  /*99c0*/  BRA `(.L_x_15339) ;  /* 0x00000004003c7947 */ /* 0x000fea0003800000 */
.L_x_15356:
[----:B------:R0:W-:Y:S01]  /*99d0*/  STG.E desc[UR36][R8.64], R24 ;  /* 0x0000001808007986 */ /* 0x0001e2000c101924 */
[----:B------:R-:W-:Y:S05]  /*99e0*/  BRA `(.L_x_15339) ;  /* 0x0000000400347947 */ /* 0x000fea0003800000 */
.L_x_15346:
        /* <DEDUP_REMOVED lines=10> */
.L_x_15359:
[----:B------:R-:W-:Y:S01]  /*9a90*/  CS2R R6, SRZ ;  /* 0x0000000000067805 */ /* 0x000fe2000001ff00 */
[----:B------:R-:W0:Y:S04]  /*9aa0*/  I2F.F64 R4, R24 ;  /* 0x0000001800047312 */ /* 0x000e280000201c00 */
[----:B0-----:R0:W-:Y:S01]  /*9ab0*/  STG.E.128 desc[UR36][R8.64], R4 ;  /* 0x0000000408007986 */ /* 0x0011e2000c101d24 */
[----:B------:R-:W-:Y:S05]  /*9ac0*/  BRA `(.L_x_15339) ;  /* 0x0000000000fc7947 */ /* 0x000fea0003800000 */
.L_x_15358:
[----:B------:R-:W-:-:S13]  /*9ad0*/  ISETP.NE.AND P0, PT, R0, 0xf, PT ;  /* 0x0000000f0000780c */ /* 0x000fda0003f05270 */
[----:B------:R-:W-:Y:S05]  /*9ae0*/  @!P0 BRA `(.L_x_15360) ;  /* 0x0000000000e88947 */ /* 0x000fea0003800000 */
[----:B------:R-:W-:-:S13]  /*9af0*/  ISETP.NE.AND P0, PT, R0, 0x17, PT ;  /* 0x000000170000780c */ /* 0x000fda0003f05270 */
[----:B------:R-:W-:Y:S05]  /*9b00*/  @!P0 BRA `(.L_x_15361) ;  /* 0x0000000000908947 */ /* 0x000fea0003800000 */
[----:B------:R-:W-:-:S13]  /*9b10*/  ISETP.NE.AND P0, PT, R0, 0x18, PT ;  /* 0x000000180000780c */ /* 0x000fda0003f05270 */
[----:B------:R-:W-:Y:S05]  /*9b20*/  @!P0 BRA `(.L_x_15362) ;  /* 0x0000000000448947 */ /* 0x000fea0003800000 */
.L_x_15338:
        /* <DEDUP_REMOVED lines=16> */
.L_x_15363:
[----:B------:R-:W-:Y:S05]  /*9c30*/  BRA `(.L_x_15339) ;  /* 0x0000000000a07947 */ /* 0x000fea0003800000 */
.L_x_15362:
        /* <DEDUP_REMOVED lines=13> */
.L_x_15365:
[----:B------:R-:W-:Y:S05]  /*9d10*/  BSYNC.RECONVERGENT B0 ;  /* 0x0000000000007941 */ /* 0x000fea0003800200 */
.L_x_15364:
[----:B------:R-:W-:-:S05]  /*9d20*/  LOP3.LUT R3, R0, 0x80, R3, 0xf8, !PT ;  /* 0x0000008000037812 */ /* 0x000fca00078ef803 */
[----:B------:R0:W-:Y:S01]  /*9d30*/  STG.E.U8 desc[UR36][R8.64], R3 ;  /* 0x0000000308007986 */ /* 0x0001e2000c101124 */
[----:B------:R-:W-:Y:S05]  /*9d40*/  BRA `(.L_x_15339) ;  /* 0x00000000005c7947 */ /* 0x000fea0003800000 */
.L_x_15361:
        /* <DEDUP_REMOVED lines=12> */
.L_x_15367:
[----:B------:R-:W-:Y:S01]  /*9e10*/  IMAD.MOV.U32 R0, RZ, RZ, 0x7f ;  /* 0x0000007fff007424 */ /* 0x000fe200078e00ff */
[----:B------:R-:W-:-:S04]  /*9e20*/  ISETP.GT.U32.AND P0, PT, R4, 0x7f800000, PT ;  /* 0x7f8000000400780c */ /* 0x000fc80003f04070 */
[----:B------:R-:W-:-:S09]  /*9e30*/  SEL R0, R0, 0x7c, P0 ;  /* 0x0000007c00007807 */ /* 0x000fd20000000000 */
.L_x_15368:
[----:B------:R-:W-:Y:S05]  /*9e40*/  BSYNC.RECONVERGENT B0 ;  /* 0x0000000000007941 */ /* 0x000fea0003800200 */
.L_x_15366:
[----:B------:R-:W-:-:S04]  /*9e50*/  SHF.R.U32.HI R3, RZ, 0x18, R3 ;  /* 0x00000018ff037819 */ /* 0x000fc80000011603 */
[----:B------:R-:W-:-:S05]  /*9e60*/  LOP3.LUT R3, R0, 0x80, R3, 0xf8, !PT ;  /* 0x0000008000037812 */ /* 0x000fca00078ef803 */
[----:B------:R0:W-:Y:S01]  /*9e70*/  STG.E.U8 desc[UR36][R8.64], R3 ;  /* 0x0000000308007986 */ /* 0x0001e2000c101124 */
[----:B------:R-:W-:Y:S05]  /*9e80*/  BRA `(.L_x_15339) ;  /* 0x00000000000c7947 */ /* 0x000fea0003800000 */
.L_x_15360:
[----:B------:R-:W-:-:S04]  /*9e90*/  I2FP.F32.S32 R0, R24 ;  /* 0x0000001800007245 */ /* 0x000fc80000201400 */
[----:B------:R-:W-:-:S05]  /*9ea0*/  F2FP.BF16.F32.PACK_AB R0, RZ, R0 ;  /* 0x00000000ff00723e */ /* 0x000fca00000010ff */
[----:B------:R0:W-:Y:S02]  /*9eb0*/  STG.E.U16 desc[UR36][R8.64], R0 ;  /* 0x0000000008007986 */ /* 0x0001e4000c101524 */
.L_x_15339:
[----:B------:R-:W-:-:S07]  /*9ec0*/  VIADD R17, R17, 0x80 ;  /* 0x0000008011117836 */ /* 0x000fce0000000000 */
.L_x_15298:
[----:B------:R-:W-:Y:S05]  /*9ed0*/  BSYNC.RECONVERGENT B7 ;  /* 0x0000000000077941 */ /* 0x000fea0003800200 */
.L_x_15259:
        /* <DEDUP_REMOVED lines=21> */
.L_x_15372:
[----:B------:R-:W-:Y:S01]  /*a030*/  STG.E.U8 desc[UR36][R2.64], R22 ;  /* 0x0000001602007986 */ /* 0x000fe2000c101124 */
[----:B------:R-:W-:Y:S05]  /*a040*/  EXIT ;  /* 0x000000000000794d */ /* 0x000fea0003800000 */
.L_x_15371:
        /* <DEDUP_REMOVED lines=9> */
.L_x_15375:
[----:B------:R-:W-:Y:S01]  /*a0e0*/  STG.E desc[UR36][R2.64], R22 ;  /* 0x0000001602007986 */ /* 0x000fe2000c101924 */
[----:B------:R-:W-:Y:S05]  /*a0f0*/  EXIT ;  /* 0x000000000000794d */ /* 0x000fea0003800000 */
.L_x_15374:
[----:B------:R-:W-:Y:S01]  /*a100*/  STG.E.U16 desc[UR36][R2.64], R22 ;  /* 0x0000001602007986 */ /* 0x000fe2000c101524 */
[----:B------:R-:W-:Y:S05]  /*a110*/  EXIT ;  /* 0x000000000000794d */ /* 0x000fea0003800000 */
.L_x_15370:
        /* <DEDUP_REMOVED lines=9> */
.L_x_15377:
[----:B------:R-:W-:-:S04]  /*a1b0*/  I2FP.F32.S32 R0, R22 ;  /* 0x0000001600007245 */ /* 0x000fc80000201400 */
[----:B------:R-:W-:-:S05]  /*a1c0*/  F2FP.F16.F32.PACK_AB R0, RZ, R0 ;  /* 0x00000000ff00723e */ /* 0x000fca00000000ff */
[----:B------:R-:W-:Y:S01]  /*a1d0*/  STG.E.U16 desc[UR36][R2.64], R0 ;  /* 0x0000000002007986 */ /* 0x000fe2000c101524 */
[----:B------:R-:W-:Y:S05]  /*a1e0*/  EXIT ;  /* 0x000000000000794d */ /* 0x000fea0003800000 */
.L_x_15376:
        /* <DEDUP_REMOVED lines=10> */
.L_x_15379:
[----:B------:R-:W-:-:S04]  /*a290*/  I2FP.F32.S32 R22, R22 ;  /* 0x0000001600167245 */ /* 0x000fc80000201400 */
[----:B------:R-:W-:-:S04]  /*a2a0*/  F2FP.F16.F32.PACK_AB R5, RZ, R22 ;  /* 0x00000016ff05723e */ /* 0x000fc800000000ff */
[----:B------:R-:W-:-:S05]  /*a2b0*/  PRMT R5, R5, 0x5410, RZ ;  /* 0x0000541005057816 */ /* 0x000fca00000000ff */
[----:B------:R-:W-:Y:S01]  /*a2c0*/  STG.E desc[UR36][R2.64], R5 ;  /* 0x0000000502007986 */ /* 0x000fe2000c101924 */
[----:B------:R-:W-:Y:S05]  /*a2d0*/  EXIT ;  /* 0x000000000000794d */ /* 0x000fea0003800000 */
.L_x_15378:
[----:B------:R-:W0:Y:S02]  /*a2e0*/  I2F.F64 R22, R22 ;  /* 0x0000001600167312 */ /* 0x000e240000201c00 */
[----:B0-----:R-:W-:Y:S01]  /*a2f0*/  STG.E.64 desc[UR36][R2.64], R22 ;  /* 0x0000001602007986 */ /* 0x001fe2000c101b24 */
[----:B------:R-:W-:Y:S05]  /*a300*/  EXIT ;  /* 0x000000000000794d */ /* 0x000fea0003800000 */
.L_x_15369:
        /* <DEDUP_REMOVED lines=12> */
.L_x_15383:
        /* <DEDUP_REMOVED lines=18> */
.L_x_15386:
[----:B------:R-:W-:-:S04]  /*a4f0*/  SHF.R.U32.HI R5, RZ, 0x18, R5 ;  /* 0x00000018ff057819 */ /* 0x000fc80000011605 */
[----:B------:R-:W-:-:S07]  /*a500*/  LOP3.LUT R0, R0, 0x80, R5, 0xf8, !PT ;  /* 0x0000008000007812 */ /* 0x000fce00078ef805 */
.L_x_15385:
[----:B------:R-:W-:Y:S05]  /*a510*/  BSYNC.RECONVERGENT B0 ;  /* 0x0000000000007941 */ /* 0x000fea0003800200 */
.L_x_15384:
[----:B------:R-:W-:Y:S01]  /*a520*/  STG.E.U8 desc[UR36][R2.64], R0 ;  /* 0x0000000002007986 */ /* 0x000fe2000c101124 */
[----:B------:R-:W-:Y:S05]  /*a530*/  EXIT ;  /* 0x000000000000794d */ /* 0x000fea0003800000 */
.L_x_15382:
        /* <DEDUP_REMOVED lines=18> */
.L_x_15389:
[----:B------:R-:W-:-:S04]  /*a660*/  SHF.R.U32.HI R5, RZ, 0x18, R5 ;  /* 0x00000018ff057819 */ /* 0x000fc80000011605 */
[----:B------:R-:W-:-:S07]  /*a670*/  LOP3.LUT R0, R0, 0x80, R5, 0xf8, !PT ;  /* 0x0000008000007812 */ /* 0x000fce00078ef805 */
.L_x_15388:
[----:B------:R-:W-:Y:S05]  /*a680*/  BSYNC.RECONVERGENT B0 ;  /* 0x0000000000007941 */ /* 0x000fea0003800200 */
.L_x_15387:
[----:B------:R-:W-:Y:S01]  /*a690*/  STG.E.U8 desc[UR36][R2.64], R0 ;  /* 0x0000000002007986 */ /* 0x000fe2000c101124 */
[----:B------:R-:W-:Y:S05]  /*a6a0*/  EXIT ;  /* 0x000000000000794d */ /* 0x000fea0003800000 */
.L_x_15381:
        /* <DEDUP_REMOVED lines=22> */
.L_x_15391:
[----:B------:R-:W-:-:S05]  /*a810*/  SHF.R.S32.HI R23, RZ, 0x1f, R22 ;  /* 0x0000001fff177819 */ /* 0x000fca0000011416 */
[----:B------:R-:W-:Y:S01]  /*a820*/  STG.E.64 desc[UR36][R2.64], R22 ;  /* 0x0000001602007986 */ /* 0x000fe2000c101b24 */
[----:B------:R-:W-:Y:S05]  /*a830*/  EXIT ;  /* 0x000000000000794d */ /* 0x000fea0003800000 */
.L_x_15390:
[----:B------:R-:W-:Y:S01]  /*a840*/  STG.E desc[UR36][R2.64], R22 ;  /* 0x0000001602007986 */ /* 0x000fe2000c101924 */
[----:B------:R-:W-:Y:S05]  /*a850*/  EXIT ;  /* 0x000000000000794d */ /* 0x000fea0003800000 */
.L_x_15380:
        /* <DEDUP_REMOVED lines=10> */
.L_x_15393:
[----:B------:R-:W-:Y:S01]  /*a900*/  CS2R R6, SRZ ;  /* 0x0000000000067805 */ /* 0x000fe2000001ff00 */
[----:B------:R-:W0:Y:S04]  /*a910*/  I2F.F64 R4, R22 ;  /* 0x0000001600047312 */ /* 0x000e280000201c00 */
[----:B0-----:R-:W-:Y:S01]  /*a920*/  STG.E.128 desc[UR36][R2.64], R4 ;  /* 0x0000000402007986 */ /* 0x001fe2000c101d24 */
[----:B------:R-:W-:Y:S05]  /*a930*/  EXIT ;  /* 0x000000000000794d */ /* 0x000fea0003800000 */
.L_x_15392:
[----:B------:R-:W-:-:S13]  /*a940*/  ISETP.NE.AND P0, PT, R0, 0xf, PT ;  /* 0x0000000f0000780c */ /* 0x000fda0003f05270 */
[----:B------:R-:W-:Y:S05]  /*a950*/  @!P0 BRA `(.L_x_15394) ;  /* 0x0000000000e88947 */ /* 0x000fea0003800000 */
[----:B------:R-:W-:-:S13]  /*a960*/  ISETP.NE.AND P0, PT, R0, 0x17, PT ;  /* 0x000000170000780c */ /* 0x000fda0003f05270 */
[----:B------:R-:W-:Y:S05]  /*a970*/  @!P0 BRA `(.L_x_15395) ;  /* 0x0000000000908947 */ /* 0x000fea0003800000 */
[----:B------:R-:W-:-:S13]  /*a980*/  ISETP.NE.AND P0, PT, R0, 0x18, PT ;  /* 0x000000180000780c */ /* 0x000fda0003f05270 */
[----:B------:R-:W-:Y:S05]  /*a990*/  @!P0 BRA `(.L_x_15396) ;  /* 0x0000000000448947 */ /* 0x000fea0003800000 */
.L_x_15373:
        /* <DEDUP_REMOVED lines=16> */
.L_x_15397:
[----:B------:R-:W-:Y:S05]  /*aaa0*/  EXIT ;  /* 0x000000000000794d */ /* 0x000fea0003800000 */
.L_x_15396:
        /* <DEDUP_REMOVED lines=13> */
.L_x_15399:
[----:B------:R-:W-:Y:S05]  /*ab80*/  BSYNC.RECONVERGENT B0 ;  /* 0x0000000000007941 */ /* 0x000fea0003800200 */
.L_x_15398:
[----:B------:R-:W-:-:S05]  /*ab90*/  LOP3.LUT R5, R0, 0x80, R5, 0xf8, !PT ;  /* 0x0000008000057812 */ /* 0x000fca00078ef805 */
[----:B------:R-:W-:Y:S01]  /*aba0*/  STG.E.U8 desc[UR36][R2.64], R5 ;  /* 0x0000000502007986 */ /* 0x000fe2000c101124 */
[----:B------:R-:W-:Y:S05]  /*abb0*/  EXIT ;  /* 0x000000000000794d */ /* 0x000fea0003800000 */
.L_x_15395:
        /* <DEDUP_REMOVED lines=12> */
.L_x_15401:
[----:B------:R-:W-:Y:S01]  /*ac80*/  IMAD.MOV.U32 R0, RZ, RZ, 0x7f ;  /* 0x0000007fff007424 */ /* 0x000fe200078e00ff */
[----:B------:R-:W-:-:S04]  /*ac90*/  ISETP.GT.U32.AND P0, PT, R4, 0x7f800000, PT ;  /* 0x7f8000000400780c */ /* 0x000fc80003f04070 */
[----:B------:R-:W-:-:S09]  /*aca0*/  SEL R0, R0, 0x7c, P0 ;  /* 0x0000007c00007807 */ /* 0x000fd20000000000 */
.L_x_15402:
[----:B------:R-:W-:Y:S05]  /*acb0*/  BSYNC.RECONVERGENT B0 ;  /* 0x0000000000007941 */ /* 0x000fea0003800200 */
.L_x_15400:
[----:B------:R-:W-:-:S04]  /*acc0*/  SHF.R.U32.HI R5, RZ, 0x18, R5 ;  /* 0x00000018ff057819 */ /* 0x000fc80000011605 */
[----:B------:R-:W-:-:S05]  /*acd0*/  LOP3.LUT R5, R0, 0x80, R5, 0xf8, !PT ;  /* 0x0000008000057812 */ /* 0x000fca00078ef805 */
[----:B------:R-:W-:Y:S01]  /*ace0*/  STG.E.U8 desc[UR36][R2.64], R5 ;  /* 0x0000000502007986 */ /* 0x000fe2000c101124 */
[----:B------:R-:W-:Y:S05]  /*acf0*/  EXIT ;  /* 0x000000000000794d */ /* 0x000fea0003800000 */
.L_x_15394:
[----:B------:R-:W-:-:S04]  /*ad00*/  I2FP.F32.S32 R0, R22 ;  /* 0x0000001600007245 */ /* 0x000fc80000201400 */
[----:B------:R-:W-:-:S05]  /*ad10*/  F2FP.BF16.F32.PACK_AB R0, RZ, R0 ;  /* 0x00000000ff00723e */ /* 0x000fca00000010ff */
[----:B------:R-:W-:Y:S01]  /*ad20*/  STG.E.U16 desc[UR36][R2.64], R0 ;  /* 0x0000000002007986 */ /* 0x000fe2000c101524 */
[----:B------:R-:W-:Y:S05]  /*ad30*/  EXIT ;  /* 0x000000000000794d */ /* 0x000fea0003800000 */
.L_x_15403:
        /* <DEDUP_REMOVED lines=12> */
.L_x_20912:


//--------------------- .text._ZN2at6native18elementwise_kernelILi128ELi2EZNS0_22gpu_kernel_impl_nocastINS0_13BinaryFunctorIiiiZZZNS0_18lshift_kernel_cudaERNS_18TensorIteratorBaseEENKUlvE_clEvENKUlvE1_clEvEUliiE_EEEEvS5_RKT_EUliE_EEviT1_ --------------------------
	.section	.text._ZN2at6native18elementwise_kernelILi128ELi2EZNS0_22gpu_kernel_impl_nocastINS0_13BinaryFunctorIiiiZZZNS0_18lshift_kernel_cudaERNS_18TensorIteratorBaseEENKUlvE_clEvENKUlvE1_clEvEUliiE_EEEEvS5_RKT_EUliE_EEviT1_,"ax",@progbits
	.align	128
        .global         _ZN2at6native18elementwise_kernelILi128ELi2EZNS0_22gpu_kernel_impl_nocastINS0_13BinaryFunctorIiiiZZZNS0_18lshift_kernel_cudaERNS_18TensorIteratorBaseEENKUlvE_clEvENKUlvE1_clEvEUliiE_EEEEvS5_RKT_EUliE_EEviT1_
        .type           _ZN2at6native18elementwise_kernelILi128ELi2EZNS0_22gpu_kernel_impl_nocastINS0_13BinaryFunctorIiiiZZZNS0_18lshift_kernel_cudaERNS_18TensorIteratorBaseEENKUlvE_clEvENKUlvE1_clEvEUliiE_EEEEvS5_RKT_EUliE_EEviT1_,@function
        .size           _ZN2at6native18elementwise_kernelILi128ELi2EZNS0_22gpu_kernel_impl_nocastINS0_13BinaryFunctorIiiiZZZNS0_18lshift_kernel_cudaERNS_18TensorIteratorBaseEENKUlvE_clEvENKUlvE1_clEvEUliiE_EEEEvS5_RKT_EUliE_EEviT1_,(.L_x_20913 - _ZN2at6native18elementwise_kernelILi128ELi2EZNS0_22gpu_kernel_impl_nocastINS0_13BinaryFunctorIiiiZZZNS0_18lshift_kernel_cudaERNS_18TensorIteratorBaseEENKUlvE_clEvENKUlvE1_clEvEUliiE_EEEEvS5_RKT_EUliE_EEviT1_)
        .other          _ZN2at6native18elementwise_kernelILi128ELi2EZNS0_22gpu_kernel_impl_nocastINS0_13BinaryFunctorIiiiZZZNS0_18lshift_kernel_cudaERNS_18TensorIteratorBaseEENKUlvE_clEvENKUlvE1_clEvEUliiE_EEEEvS5_RKT_EUliE_EEviT1_,@"STO_CUDA_ENTRY STV_DEFAULT"
_ZN2at6native18elementwise_kernelILi128ELi2EZNS0_22gpu_kernel_impl_nocastINS0_13BinaryFunctorIiiiZZZNS0_18lshift_kernel_cudaERNS_18TensorIteratorBaseEENKUlvE_clEvENKUlvE1_clEvEUliiE_EEEEvS5_RKT_EUliE_EEviT1_:
.text._ZN2at6native18elementwise_kernelILi128ELi2EZNS0_22gpu_kernel_impl_nocastINS0_13BinaryFunctorIiiiZZZNS0_18lshift_kernel_cudaERNS_18TensorIteratorBaseEENKUlvE_clEvENKUlvE1_clEvEUliiE_EEEEvS5_RKT_EUliE_EEviT1_:
        /* <DEDUP_REMOVED lines=19> */
[----:B--2---:R-:W-:Y:S02]  /*0130*/  ISETP.GT.U32.AND P0, PT, R7, 0x1f, PT ;  /* 0x0000001f0700780c */ /* 0x004fe40003f04070 */
[----:B---3--:R-:W-:-:S04]  /*0140*/  SHF.L.U32 R0, R4, R7, RZ ;  /* 0x0000000704007219 */ /* 0x008fc800000006ff */
[----:B------:R-:W-:-:S05]  /*0150*/  SEL R11, R0, RZ, !P0 ;  /* 0x000000ff000b7207 */ /* 0x000fca0004000000 */
[----:B0-----:R0:W-:Y:S02]  /*0160*/  STG.E desc[UR6][R8.64], R11 ;  /* 0x0000000b08007986 */ /* 0x0011e4000c101906 */
.L_x_15406:
[----:B------:R-:W-:Y:S05]  /*0170*/  BSYNC.RECONVERGENT B0 ;  /* 0x0000000000007941 */ /* 0x000fea0003800200 */
.L_x_15405:
[----:B------:R-:W-:-:S13]  /*0180*/  ISETP.GE.AND P0, PT, R3, UR4, PT ;  /* 0x0000000403007c0c */ /* 0x000fda000bf06270 */
[----:B------:R-:W-:Y:S05]  /*0190*/  @P0 EXIT ;  /* 0x000000000000094d */ /* 0x000fea0003800000 */
[----:B------:R-:W1:Y:S08]  /*01a0*/  LDC.64 R4, c[0x0][0x5f8] ;  /* 0x00017e00ff047b82 */ /* 0x000e700000000a00 */
[----:B------:R-:W2:Y:S01]  /*01b0*/  LDC.64 R2, c[0x0][0x5f0] ;  /* 0x00017c00ff027b82 */ /* 0x000ea20000000a00 */
[----:B-1----:R-:W3:Y:S04]  /*01c0*/  LDG.E R5, desc[UR6][R4.64] ;  /* 0x0000000604057981 */ /* 0x002ee8000c1e1900 */
[----:B--2---:R-:W2:Y:S03]  /*01d0*/  LDG.E R2, desc[UR6][R2.64] ;  /* 0x0000000602027981 */ /* 0x004ea6000c1e1900 */
[----:B------:R-:W1:Y:S01]  /*01e0*/  LDC.64 R6, c[0x0][0x5e8] ;  /* 0x00017a00ff067b82 */ /* 0x000e620000000a00 */
[----:B---3--:R-:W-:-:S02]  /*01f0*/  ISETP.GT.U32.AND P0, PT, R5, 0x1f, PT ;  /* 0x0000001f0500780c */ /* 0x008fc40003f04070 */
[----:B--2---:R-:W-:-:S04]  /*0200*/  SHF.L.U32 R0, R2, R5, RZ ;  /* 0x0000000502007219 */ /* 0x004fc800000006ff */
[----:B0-----:R-:W-:-:S05]  /*0210*/  SEL R9, R0, RZ, !P0 ;  /* 0x000000ff00097207 */ /* 0x001fca0004000000 */
[----:B-1----:R-:W-:Y:S01]  /*0220*/  STG.E desc[UR6][R6.64], R9 ;  /* 0x0000000906007986 */ /* 0x002fe2000c101906 */
[----:B------:R-:W-:Y:S05]  /*0230*/  EXIT ;  /* 0x000000000000794d */ /* 0x000fea0003800000 */
.L_x_15404:
        /* <DEDUP_REMOVED lines=355> */
.L_x_15409:
[----:B------:R-:W0:Y:S02]  /*1870*/  LDCU.128 UR8, c[0x0][0x5f0] ;  /* 0x0000be00ff0877ac */ /* 0x000e240008000c00 */
[----:B0-----:R-:W-:Y:S02]  /*1880*/  IADD3 R8, P1, PT, R4, UR10, RZ ;  /* 0x0000000a04087c10 */ /* 0x001fe4000ff3e0ff */
[----:B------:R-:W-:Y:S02]  /*1890*/  IADD3 R6, P0, PT, R6, UR8, RZ ;  /* 0x0000000806067c10 */ /* 0x000fe4000ff1e0ff */
[----:B------:R-:W-:Y:S02]  /*18a0*/  IADD3.X R9, PT, PT, RZ, UR11, RZ, P1, !PT ;  /* 0x0000000bff097c10 */ /* 0x000fe40008ffe4ff */
[----:B------:R-:W-:Y:S01]  /*18b0*/  IADD3.X R7, PT, PT, RZ, UR9, RZ, P0, !PT ;  /* 0x00000009ff077c10 */ /* 0x000fe200087fe4ff */
[----:B------:R-:W0:Y:S03]  /*18c0*/  LDCU.64 UR8, c[0x0][0x5e8] ;  /* 0x0000bd00ff0877ac */ /* 0x000e260008000a00 */
[----:B------:R-:W2:Y:S04]  /*18d0*/  LDG.E R9, desc[UR6][R8.64] ;  /* 0x0000000608097981 */ /* 0x000ea8000c1e1900 */
[----:B------:R-:W3:Y:S01]  /*18e0*/  LDG.E R6, desc[UR6][R6.64] ;  /* 0x0000000606067981 */ /* 0x000ee2000c1e1900 */
[----:B------:R-:W-:-:S02]  /*18f0*/  IADD3 R3, PT, PT, R3, 0x80, RZ ;  /* 0x0000008003037810 */ /* 0x000fc40007ffe0ff */
[----:B0-----:R-:W-:-:S04]  /*1900*/  IADD3 R4, P1, PT, R5, UR8, RZ ;  /* 0x0000000805047c10 */ /* 0x001fc8000ff3e0ff */
[----:B------:R-:W-:Y:S02]  /*1910*/  IADD3.X R5, PT, PT, RZ, UR9, RZ, P1, !PT ;  /* 0x00000009ff057c10 */ /* 0x000fe40008ffe4ff */
[----:B--2---:R-:W-:Y:S02]  /*1920*/  ISETP.GT.U32.AND P0, PT, R9, 0x1f, PT ;  /* 0x0000001f0900780c */ /* 0x004fe40003f04070 */
[----:B---3--:R-:W-:-:S04]  /*1930*/  SHF.L.U32 R10, R6, R9, RZ ;  /* 0x00000009060a7219 */ /* 0x008fc800000006ff */
[----:B------:R-:W-:-:S05]  /*1940*/  SEL R11, R10, RZ, !P0 ;  /* 0x000000ff0a0b7207 */ /* 0x000fca0004000000 */
[----:B------:R0:W-:Y:S02]  /*1950*/  STG.E desc[UR6][R4.64], R11 ;  /* 0x0000000b04007986 */ /* 0x0001e4000c101906 */
.L_x_15408:
[----:B------:R-:W-:Y:S05]  /*1960*/  BSYNC.RECONVERGENT B0 ;  /* 0x0000000000007941 */ /* 0x000fea0003800200 */
.L_x_15407:
        /* <DEDUP_REMOVED lines=350> */
.L_x_15410:
[----:B------:R-:W0:Y:S01]  /*2f50*/  LDCU.128 UR8, c[0x0][0x5f0] ;  /* 0x0000be00ff0877ac */ /* 0x000e220008000c00 */
[----:B------:R-:W1:Y:S01]  /*2f60*/  LDCU.64 UR4, c[0x0][0x5e8] ;  /* 0x0000bd00ff0477ac */ /* 0x000e620008000a00 */
[----:B0-----:R-:W-:Y:S02]  /*2f70*/  IADD3 R6, P1, PT, R2, UR10, RZ ;  /* 0x0000000a02067c10 */ /* 0x001fe4000ff3e0ff */
[----:B------:R-:W-:Y:S02]  /*2f80*/  IADD3 R4, P0, PT, R4, UR8, RZ ;  /* 0x0000000804047c10 */ /* 0x000fe4000ff1e0ff */
[----:B------:R-:W-:Y:S02]  /*2f90*/  IADD3.X R7, PT, PT, RZ, UR11, RZ, P1, !PT ;  /* 0x0000000bff077c10 */ /* 0x000fe40008ffe4ff */
[----:B------:R-:W-:-:S04]  /*2fa0*/  IADD3.X R5, PT, PT, RZ, UR9, RZ, P0, !PT ;  /* 0x00000009ff057c10 */ /* 0x000fc800087fe4ff */
[----:B------:R-:W2:Y:S04]  /*2fb0*/  LDG.E R7, desc[UR6][R6.64] ;  /* 0x0000000606077981 */ /* 0x000ea8000c1e1900 */
[----:B------:R-:W3:Y:S01]  /*2fc0*/  LDG.E R4, desc[UR6][R4.64] ;  /* 0x0000000604047981 */ /* 0x000ee2000c1e1900 */
[----:B-1----:R-:W-:-:S04]  /*2fd0*/  IADD3 R2, P1, PT, R3, UR4, RZ ;  /* 0x0000000403027c10 */ /* 0x002fc8000ff3e0ff */
[----:B------:R-:W-:Y:S02]  /*2fe0*/  IADD3.X R3, PT, PT, RZ, UR5, RZ, P1, !PT ;  /* 0x00000005ff037c10 */ /* 0x000fe40008ffe4ff */
[----:B--2---:R-:W-:Y:S02]  /*2ff0*/  ISETP.GT.U32.AND P0, PT, R7, 0x1f, PT ;  /* 0x0000001f0700780c */ /* 0x004fe40003f04070 */
[----:B---3--:R-:W-:-:S04]  /*3000*/  SHF.L.U32 R0, R4, R7, RZ ;  /* 0x0000000704007219 */ /* 0x008fc800000006ff */
[----:B------:R-:W-:-:S05]  /*3010*/  SEL R9, R0, RZ, !P0 ;  /* 0x000000ff00097207 */ /* 0x000fca0004000000 */
[----:B------:R-:W-:Y:S01]  /*3020*/  STG.E desc[UR6][R2.64], R9 ;  /* 0x0000000902007986 */ /* 0x000fe2000c101906 */
[----:B------:R-:W-:Y:S05]  /*3030*/  EXIT ;  /* 0x000000000000794d */ /* 0x000fea0003800000 */
.L_x_15411:
        /* <DEDUP_REMOVED lines=12> */
.L_x_20913:


//--------------------- .text._ZN2at6native27unrolled_elementwise_kernelINS0_13BinaryFunctorIiiiZZZNS0_18lshift_kernel_cudaERNS_18TensorIteratorBaseEENKUlvE_clEvENKUlvE1_clEvEUliiE_EESt5arrayIPcLm3EELi4E23TrivialOffsetCalculatorILi2EjESC_ILi1EjENS0_6memory15LoadWithoutCastENSF_16StoreWithoutCastEEEviT_T0_T2_T3_T4_T5_ --------------------------
	.section	.text._ZN2at6native27unrolled_elementwise_kernelINS0_13BinaryFunctorIiiiZZZNS0_18lshift_kernel_cudaERNS_18TensorIteratorBaseEENKUlvE_clEvENKUlvE1_clEvEUliiE_EESt5arrayIPcLm3EELi4E23TrivialOffsetCalculatorILi2EjESC_ILi1EjENS0_6memory15LoadWithoutCastENSF_16StoreWithoutCastEEEviT_T0_T2_T3_T4_T5_,"ax",@progbits
	.align	128
        .global         _ZN2at6native27unrolled_elementwise_kernelINS0_13BinaryFunctorIiiiZZZNS0_18lshift_kernel_cudaERNS_18TensorIteratorBaseEENKUlvE_clEvENKUlvE1_clEvEUliiE_EESt5arrayIPcLm3EELi4E23TrivialOffsetCalculatorILi2EjESC_ILi1EjENS0_6memory15LoadWithoutCastENSF_16StoreWithoutCastEEEviT_T0_T2_T3_T4_T5_
        .type           _ZN2at6native27unrolled_elementwise_kernelINS0_13BinaryFunctorIiiiZZZNS0_18lshift_kernel_cudaERNS_18TensorIteratorBaseEENKUlvE_clEvENKUlvE1_clEvEUliiE_EESt5arrayIPcLm3EELi4E23TrivialOffsetCalculatorILi2EjESC_ILi1EjENS0_6memory15LoadWithoutCastENSF_16StoreWithoutCastEEEviT_T0_T2_T3_T4_T5_,@function
        .size           _ZN2at6native27unrolled_elementwise_kernelINS0_13BinaryFunctorIiiiZZZNS0_18lshift_kernel_cudaERNS_18TensorIteratorBaseEENKUlvE_clEvENKUlvE1_clEvEUliiE_EESt5arrayIPcLm3EELi4E23TrivialOffsetCalculatorILi2EjESC_ILi1EjENS0_6memory15LoadWithoutCastENSF_16StoreWithoutCastEEEviT_T0_T2_T3_T4_T5_,(.L_x_20914 - _ZN2at6native27unrolled_elementwise_kernelINS0_13BinaryFunctorIiiiZZZNS0_18lshift_kernel_cudaERNS_18TensorIteratorBaseEENKUlvE_clEvENKUlvE1_clEvEUliiE_EESt5arrayIPcLm3EELi4E23TrivialOffsetCalculatorILi2EjESC_ILi1EjENS0_6memory15LoadWithoutCastENSF_16StoreWithoutCastEEEviT_T0_T2_T3_T4_T5_)
        .other          _ZN2at6native27unrolled_elementwise_kernelINS0_13BinaryFunctorIiiiZZZNS0_18lshift_kernel_cudaERNS_18TensorIteratorBaseEENKUlvE_clEvENKUlvE1_clEvEUliiE_EESt5arrayIPcLm3EELi4E23TrivialOffsetCalculatorILi2EjESC_ILi1EjENS0_6memory15LoadWithoutCastENSF_16StoreWithoutCastEEEviT_T0_T2_T3_T4_T5_,@"STO_CUDA_ENTRY STV_DEFAULT"
_ZN2at6native27unrolled_elementwise_kernelINS0_13BinaryFunctorIiiiZZZNS0_18lshift_kernel_cudaERNS_18TensorIteratorBaseEENKUlvE_clEvENKUlvE1_clEvEUliiE_EESt5arrayIPcLm3EELi4E23TrivialOffsetCalculatorILi2EjESC_ILi1EjENS0_6memory15LoadWithoutCastENSF_16StoreWithoutCastEEEviT_T0_T2_T3_T4_T5_:
.text._ZN2at6native27unrolled_elementwise_kernelINS0_13BinaryFunctorIiiiZZZNS0_18lshift_kernel_cudaERNS_18TensorIteratorBaseEENKUlvE_clEvENKUlvE1_clEvEUliiE_EESt5arrayIPcLm3EELi4E23TrivialOffsetCalculatorILi2EjESC_ILi1EjENS0_6memory15LoadWithoutCastENSF_16StoreWithoutCastEEEviT_T0_T2_T3_T4_T5_:
        /* <DEDUP_REMOVED lines=19> */
[----:B------:R-:W3:Y:S08]  /*0130*/  LDC.64 R12, c[0x0][0x390] ;  /* 0x0000e400ff0c7b82 */ /* 0x000ef00000000a00 */
[----:B------:R-:W3:Y:S01]  /*0140*/  LDC.64 R4, c[0x0][0x398] ;  /* 0x0000e600ff047b82 */ /* 0x000ee20000000a00 */
[----:B----4-:R-:W-:-:S02]  /*0150*/  @!P0 IMAD.WIDE.U32 R14, R27, 0x4, R14 ;  /* 0x000000041b0e8825 */ /* 0x010fc400078e000e */
[----:B------:R-:W-:Y:S01]  /*0160*/  @!P1 LEA R25, R0, R21, 0x9 ;  /* 0x0000001500199211 */ /* 0x000fe200078e48ff */
[----:B-1----:R1:W4:Y:S01]  /*0170*/  @!P0 LDG.E R20, desc[UR4][R16.64] ;  /* 0x0000000410148981 */ /* 0x002322000c1e1900 */
[----:B------:R-:W-:-:S05]  /*0180*/  @!P1 VIADD R21, R21, 0x80 ;  /* 0x0000008015159836 */ /* 0x000fca0000000000 */
[----:B------:R-:W-:-:S13]  /*0190*/  ISETP.GE.AND P3, PT, R21, R18, PT ;  /* 0x000000121500720c */ /* 0x000fda0003f66270 */
[----:B------:R-:W-:Y:S01]  /*01a0*/  @!P3 LEA R23, R0, R21, 0x9 ;  /* 0x000000150017b211 */ /* 0x000fe200078e48ff */
[----:B------:R-:W-:-:S05]  /*01b0*/  @!P3 VIADD R21, R21, 0x80 ;  /* 0x000000801515b836 */ /* 0x000fca0000000000 */
[----:B------:R-:W-:Y:S01]  /*01c0*/  ISETP.GE.AND P2, PT, R21, R18, PT ;  /* 0x000000121500720c */ /* 0x000fe20003f46270 */
[----:B------:R-:W-:Y:S02]  /*01d0*/  HFMA2 R27, -RZ, RZ, 0, 0 ;  /* 0x00000000ff1b7431 */ /* 0x000fe400000001ff */
[----:B-----5:R-:W-:Y:S01]  /*01e0*/  @!P1 IMAD.WIDE.U32 R8, R25, 0x4, R8 ;  /* 0x0000000419089825 */ /* 0x020fe200078e0008 */
[----:B-1----:R-:W-:-:S03]  /*01f0*/  CS2R R16, SRZ ;  /* 0x0000000000107805 */ /* 0x002fc6000001ff00 */
[----:B0-----:R-:W-:Y:S01]  /*0200*/  @!P1 IMAD.WIDE.U32 R10, R25, 0x4, R10 ;  /* 0x00000004190a9825 */ /* 0x001fe200078e000a */
[----:B------:R0:W5:Y:S05]  /*0210*/  @!P0 LDG.E R27, desc[UR4][R14.64] ;  /* 0x000000040e1b8981 */ /* 0x00016a000c1e1900 */
[----:B------:R-:W-:Y:S01]  /*0220*/  @!P2 LEA R21, R0, R21, 0x9 ;  /* 0x000000150015a211 */ /* 0x000fe200078e48ff */
[----:B------:R-:W-:Y:S02]  /*0230*/  IMAD.MOV.U32 R25, RZ, RZ, RZ ;  /* 0x000000ffff197224 */ /* 0x000fe400078e00ff */
[----:B------:R-:W-:Y:S02]  /*0240*/  IMAD.MOV.U32 R22, RZ, RZ, RZ ;  /* 0x000000ffff167224 */ /* 0x000fe400078e00ff */
[----:B--2---:R-:W-:-:S02]  /*0250*/  @!P2 IMAD.WIDE.U32 R6, R21, 0x4, R6 ;  /* 0x000000041506a825 */ /* 0x004fc400078e0006 */
[----:B------:R-:W2:Y:S02]  /*0260*/  @!P1 LDG.E R25, desc[UR4][R8.64] ;  /* 0x0000000408199981 */ /* 0x000ea4000c1e1900 */
[----:B------:R-:W-:Y:S02]  /*0270*/  @!P2 IMAD.WIDE.U32 R2, R21, 0x4, R2 ;  /* 0x000000041502a825 */ /* 0x000fe400078e0002 */
[----:B------:R-:W2:Y:S02]  /*0280*/  @!P1 LDG.E R22, desc[UR4][R10.64] ;  /* 0x000000040a169981 */ /* 0x000ea4000c1e1900 */
[----:B------:R-:W-:Y:S02]  /*0290*/  IMAD.MOV.U32 R21, RZ, RZ, RZ ;  /* 0x000000ffff157224 */ /* 0x000fe400078e00ff */
[----:B0-----:R-:W-:Y:S02]  /*02a0*/  IMAD.MOV.U32 R14, RZ, RZ, RZ ;  /* 0x000000ffff0e7224 */ /* 0x001fe400078e00ff */
[----:B---3--:R-:W-:-:S02]  /*02b0*/  @!P3 IMAD.WIDE.U32 R12, R23, 0x4, R12 ;  /* 0x00000004170cb825 */ /* 0x008fc400078e000c */
[----:B------:R-:W3:Y:S02]  /*02c0*/  @!P2 LDG.E R21, desc[UR4][R2.64] ;  /* 0x000000040215a981 */ /* 0x000ee4000c1e1900 */
[----:B------:R-:W-:Y:S02]  /*02d0*/  @!P3 IMAD.WIDE.U32 R4, R23, 0x4, R4 ;  /* 0x000000041704b825 */ /* 0x000fe400078e0004 */
[----:B------:R-:W3:Y:S04]  /*02e0*/  @!P3 LDG.E R16, desc[UR4][R12.64] ;  /* 0x000000040c10b981 */ /* 0x000ee8000c1e1900 */
[----:B------:R0:W3:Y:S04]  /*02f0*/  @!P3 LDG.E R17, desc[UR4][R4.64] ;  /* 0x000000040411b981 */ /* 0x0000e8000c1e1900 */
[----:B------:R-:W3:Y:S01]  /*0300*/  @!P2 LDG.E R14, desc[UR4][R6.64] ;  /* 0x00000004060ea981 */ /* 0x000ee2000c1e1900 */
[----:B------:R-:W-:Y:S01]  /*0310*/  ISETP.GE.AND P4, PT, R19, R18, PT ;  /* 0x000000121300720c */ /* 0x000fe20003f86270 */
[----:B------:R-:W-:Y:S04]  /*0320*/  BSSY.RECONVERGENT B0, `(.L_x_15412) ;  /* 0x0000023000007945 */ /* 0x000fe80003800200 */
[----:B------:R-:W-:Y:S01]  /*0330*/  BSSY.RELIABLE B1, `(.L_x_15413) ;  /* 0x000001b000017945 */ /* 0x000fe20003800100 */
[----:B-----5:R-:W-:-:S02]  /*0340*/  ISETP.GT.U32.AND P0, PT, R27, 0x1f, PT ;  /* 0x0000001f1b00780c */ /* 0x020fc40003f04070 */
[----:B----4-:R-:W-:-:S04]  /*0350*/  SHF.L.U32 R20, R20, R27, RZ ;  /* 0x0000001b14147219 */ /* 0x010fc800000006ff */
[----:B0-----:R-:W-:Y:S02]  /*0360*/  SEL R5, R20, RZ, !P0 ;  /* 0x000000ff14057207 */ /* 0x001fe40004000000 */
[----:B--2---:R-:W-:Y:S02]  /*0370*/  ISETP.GT.U32.AND P1, PT, R22, 0x1f, PT ;  /* 0x0000001f1600780c */ /* 0x004fe40003f24070 */
[----:B------:R-:W-:Y:S02]  /*0380*/  SHF.L.U32 R25, R25, R22, RZ ;  /* 0x0000001619197219 */ /* 0x000fe400000006ff */
[----:B---3--:R-:W-:Y:S02]  /*0390*/  ISETP.GT.U32.AND P3, PT, R21, 0x1f, PT ;  /* 0x0000001f1500780c */ /* 0x008fe40003f64070 */
[----:B------:R-:W-:Y:S02]  /*03a0*/  SEL R25, R25, RZ, !P1 ;  /* 0x000000ff19197207 */ /* 0x000fe40004800000 */
[----:B------:R-:W-:-:S02]  /*03b0*/  ISETP.GT.U32.AND P2, PT, R17, 0x1f, PT ;  /* 0x0000001f1100780c */ /* 0x000fc40003f44070 */
[----:B------:R-:W-:Y:S02]  /*03c0*/  SHF.L.U32 R16, R16, R17, RZ ;  /* 0x0000001110107219 */ /* 0x000fe400000006ff */
[----:B------:R-:W-:Y:S02]  /*03d0*/  SHF.L.U32 R14, R14, R21, RZ ;  /* 0x000000150e0e7219 */ /* 0x000fe400000006ff */
[----:B------:R-:W-:Y:S02]  /*03e0*/  SEL R7, R16, RZ, !P2 ;  /* 0x000000ff10077207 */ /* 0x000fe40005000000 */
[----:B------:R-:W-:Y:S01]  /*03f0*/  SEL R9, R14, RZ, !P3 ;  /* 0x000000ff0e097207 */ /* 0x000fe20005800000 */
        /* <DEDUP_REMOVED lines=14> */
.L_x_15414:
[----:B------:R-:W-:Y:S05]  /*04e0*/  BSYNC.RELIABLE B1 ;  /* 0x0000000000017941 */ /* 0x000fea0003800100 */
.L_x_15413:
[----:B------:R-:W-:-:S13]  /*04f0*/  ISETP.GE.AND P0, PT, R19, R18, PT ;  /* 0x000000121300720c */ /* 0x000fda0003f06270 */
[----:B0-----:R-:W0:Y:S01]  /*0500*/  @!P0 LDC.64 R2, c[0x0][0x388] ;  /* 0x0000e200ff028b82 */ /* 0x001e220000000a00 */
[----:B------:R-:W-:Y:S01]  /*0510*/  @!P0 LEA R5, R0, R19, 0x9 ;  /* 0x0000001300058211 */ /* 0x000fe200078e48ff */
[----:B------:R-:W-:-:S04]  /*0520*/  @!P0 VIADD R19, R19, 0x80 ;  /* 0x0000008013138836 */ /* 0x000fc80000000000 */
[----:B0-----:R-:W-:-:S05]  /*0530*/  @!P0 IMAD.WIDE.U32 R2, R5, 0x4, R2 ;  /* 0x0000000405028825 */ /* 0x001fca00078e0002 */
[----:B------:R1:W-:Y:S02]  /*0540*/  @!P0 STG.E desc[UR4][R2.64], R7 ;  /* 0x0000000702008986 */ /* 0x0003e4000c101904 */
.L_x_15415:
[----:B------:R-:W-:Y:S05]  /*0550*/  BSYNC.RECONVERGENT B0 ;  /* 0x0000000000007941 */ /* 0x000fea0003800200 */
.L_x_15412:
        /* <DEDUP_REMOVED lines=8> */
.L_x_15416:
        /* <DEDUP_REMOVED lines=10> */
.L_x_20914:


//--------------------- .text._ZN2at6native29vectorized_elementwise_kernelILi2ENS0_13BinaryFunctorIiiiZZZNS0_18lshift_kernel_cudaERNS_18TensorIteratorBaseEENKUlvE_clEvENKUlvE1_clEvEUliiE_EESt5arrayIPcLm3EEEEviT0_T1_ --------------------------
	.section	.text._ZN2at6native29vectorized_elementwise_kernelILi2ENS0_13BinaryFunctorIiiiZZZNS0_18lshift_kernel_cudaERNS_18TensorIteratorBaseEENKUlvE_clEvENKUlvE1_clEvEUliiE_EESt5arrayIPcLm3EEEEviT0_T1_,"ax",@progbits
	.align	128
        .global         _ZN2at6native29vectorized_elementwise_kernelILi2ENS0_13BinaryFunctorIiiiZZZNS0_18lshift_kernel_cudaERNS_18TensorIteratorBaseEENKUlvE_clEvENKUlvE1_clEvEUliiE_EESt5arrayIPcLm3EEEEviT0_T1_
        .type           _ZN2at6native29vectorized_elementwise_kernelILi2ENS0_13BinaryFunctorIiiiZZZNS0_18lshift_kernel_cudaERNS_18TensorIteratorBaseEENKUlvE_clEvENKUlvE1_clEvEUliiE_EESt5arrayIPcLm3EEEEviT0_T1_,@function
        .size           _ZN2at6native29vectorized_elementwise_kernelILi2ENS0_13BinaryFunctorIiiiZZZNS0_18lshift_kernel_cudaERNS_18TensorIteratorBaseEENKUlvE_clEvENKUlvE1_clEvEUliiE_EESt5arrayIPcLm3EEEEviT0_T1_,(.L_x_20915 - _ZN2at6native29vectorized_elementwise_kernelILi2ENS0_13BinaryFunctorIiiiZZZNS0_18lshift_kernel_cudaERNS_18TensorIteratorBaseEENKUlvE_clEvENKUlvE1_clEvEUliiE_EESt5arrayIPcLm3EEEEviT0_T1_)
        .other          _ZN2at6native29vectorized_elementwise_kernelILi2ENS0_13BinaryFunctorIiiiZZZNS0_18lshift_kernel_cudaERNS_18TensorIteratorBaseEENKUlvE_clEvENKUlvE1_clEvEUliiE_EESt5arrayIPcLm3EEEEviT0_T1_,@"STO_CUDA_ENTRY STV_DEFAULT"
_ZN2at6native29vectorized_elementwise_kernelILi2ENS0_13BinaryFunctorIiiiZZZNS0_18lshift_kernel_cudaERNS_18TensorIteratorBaseEENKUlvE_clEvENKUlvE1_clEvEUliiE_EESt5arrayIPcLm3EEEEviT0_T1_:
.text._ZN2at6native29vectorized_elementwise_kernelILi2ENS0_13BinaryFunctorIiiiZZZNS0_18lshift_kernel_cudaERNS_18TensorIteratorBaseEENKUlvE_clEvENKUlvE1_clEvEUliiE_EESt5arrayIPcLm3EEEEviT0_T1_:
        /* <DEDUP_REMOVED lines=24> */
[----:B------:R-:W-:Y:S01]  /*0180*/  CS2R R8, SRZ ;  /* 0x0000000000087805 */ /* 0x000fe2000001ff00 */
[----:B------:R2:W5:Y:S03]  /*0190*/  @!P0 LDG.E R11, desc[UR4][R14.64] ;  /* 0x000000040e0b8981 */ /* 0x000566000c1e1900 */
[----:B------:R-:W1:Y:S02]  /*01a0*/  LDC.64 R28, c[0x0][0x390] ;  /* 0x0000e400ff1c7b82 */ /* 0x000e640000000a00 */
[----:B------:R0:W5:Y:S01]  /*01b0*/  @!P0 LDG.E R8, desc[UR4][R20.64] ;  /* 0x0000000414088981 */ /* 0x000162000c1e1900 */
[----:B------:R-:W-:-:S02]  /*01c0*/  @!P1 IMAD.IADD R17, R0, 0x1, R5 ;  /* 0x0000000100119824 */ /* 0x000fc400078e0205 */
[----:B------:R-:W-:-:S03]  /*01d0*/  @!P1 VIADD R5, R5, 0x80 ;  /* 0x0000008005059836 */ /* 0x000fc60000000000 */
[----:B--2---:R-:W2:Y:S02]  /*01e0*/  LDC.64 R14, c[0x0][0x390] ;  /* 0x0000e400ff0e7b82 */ /* 0x004ea40000000a00 */
[----:B------:R-:W-:-:S13]  /*01f0*/  ISETP.GE.U32.AND P2, PT, R5, R2, PT ;  /* 0x000000020500720c */ /* 0x000fda0003f46070 */
[----:B------:R-:W-:Y:S02]  /*0200*/  @!P2 IMAD.IADD R7, R0, 0x1, R5 ;  /* 0x000000010007a824 */ /* 0x000fe400078e0205 */
[----:B------:R-:W-:-:S05]  /*0210*/  @!P2 VIADD R5, R5, 0x80 ;  /* 0x000000800505a836 */ /* 0x000fca0000000000 */
[----:B------:R-:W-:Y:S01]  /*0220*/  ISETP.GE.U32.AND P3, PT, R5, R2, PT ;  /* 0x000000020500720c */ /* 0x000fe20003f66070 */
[----:B---3--:R-:W-:-:S12]  /*0230*/  @!P2 IMAD.WIDE.U32 R12, R7, 0x4, R12 ;  /* 0x00000004070ca825 */ /* 0x008fd800078e000c */
[----:B------:R-:W-:Y:S02]  /*0240*/  @!P3 IMAD.IADD R4, R0, 0x1, R5 ;  /* 0x000000010004b824 */ /* 0x000fe400078e0205 */
[----:B------:R-:W-:-:S05]  /*0250*/  @!P3 VIADD R5, R5, 0x80 ;  /* 0x000000800505b836 */ /* 0x000fca0000000000 */
[----:B------:R-:W-:Y:S01]  /*0260*/  ISETP.GE.U32.AND P0, PT, R5, R2, PT ;  /* 0x000000020500720c */ /* 0x000fe20003f06070 */
[----:B----4-:R-:W-:Y:S01]  /*0270*/  @!P2 IMAD.WIDE.U32 R26, R7, 0x4, R26 ;  /* 0x00000004071aa825 */ /* 0x010fe200078e001a */
[----:B------:R-:W-:-:S03]  /*0280*/  CS2R R6, SRZ ;  /* 0x0000000000067805 */ /* 0x000fc6000001ff00 */
[C---:B0-----:R-:W-:Y:S01]  /*0290*/  @!P1 IMAD.WIDE.U32 R18, R17.reuse, 0x4, R18 ;  /* 0x0000000411129825 */ /* 0x041fe200078e0012 */
[----:B------:R-:W-:Y:S01]  /*02a0*/  CS2R R20, SRZ ;  /* 0x0000000000147805 */ /* 0x000fe2000001ff00 */
[----:B------:R-:W3:Y:S02]  /*02b0*/  @!P2 LDG.E R9, desc[UR4][R26.64] ;  /* 0x000000041a09a981 */ /* 0x000ee4000c1e1900 */
[----:B-----5:R-:W-:Y:S02]  /*02c0*/  @!P1 IMAD.WIDE.U32 R22, R17, 0x4, R22 ;  /* 0x0000000411169825 */ /* 0x020fe400078e0016 */
[----:B------:R0:W4:Y:S01]  /*02d0*/  @!P1 LDG.E R7, desc[UR4][R18.64] ;  /* 0x0000000412079981 */ /* 0x000122000c1e1900 */
[----:B------:R-:W5:Y:S03]  /*02e0*/  LDC.64 R16, c[0x0][0x398] ;  /* 0x0000e600ff107b82 */ /* 0x000f660000000a00 */
[----:B------:R1:W3:Y:S04]  /*02f0*/  @!P1 LDG.E R6, desc[UR4][R22.64] ;  /* 0x0000000416069981 */ /* 0x0002e8000c1e1900 */
[----:B------:R2:W3:Y:S01]  /*0300*/  @!P2 LDG.E R20, desc[UR4][R12.64] ;  /* 0x000000040c14a981 */ /* 0x0004e2000c1e1900 */
[----:B0-----:R-:W-:-:S02]  /*0310*/  @!P0 IMAD.IADD R19, R0, 0x1, R5 ;  /* 0x0000000100138824 */ /* 0x001fc400078e0205 */
[----:B------:R-:W-:Y:S01]  /*0320*/  @!P0 VIADD R5, R5, 0x80 ;  /* 0x0000008005058836 */ /* 0x000fe20000000000 */
[----:B-1----:R-:W0:Y:S04]  /*0330*/  LDC.64 R22, c[0x0][0x398] ;  /* 0x0000e600ff167b82 */ /* 0x002e280000000a00 */
[----:B------:R-:W-:-:S04]  /*0340*/  ISETP.GE.U32.AND P1, PT, R5, R2, PT ;  /* 0x000000020500720c */ /* 0x000fc80003f26070 */
[----:B--2---:R-:W1:Y:S01]  /*0350*/  LDC.64 R12, c[0x0][0x398] ;  /* 0x0000e600ff0c7b82 */ /* 0x004e620000000a00 */
[----:B------:R-:W-:-:S04]  /*0360*/  @!P3 IMAD.WIDE.U32 R24, R4, 0x4, R24 ;  /* 0x000000040418b825 */ /* 0x000fc800078e0018 */
[----:B-----5:R-:W-:Y:S01]  /*0370*/  @!P3 IMAD.WIDE.U32 R16, R4, 0x4, R16 ;  /* 0x000000040410b825 */ /* 0x020fe200078e0010 */
[----:B------:R2:W5:Y:S03]  /*0380*/  @!P3 LDG.E R21, desc[UR4][R24.64] ;  /* 0x000000041815b981 */ /* 0x000566000c1e1900 */
[----:B------:R-:W-:Y:S02]  /*0390*/  @!P1 IMAD.IADD R27, R0, 0x1, R5 ;  /* 0x00000001001b9824 */ /* 0x000fe400078e0205 */
[----:B------:R-:W-:-:S05]  /*03a0*/  @!P1 VIADD R5, R5, 0x80 ;  /* 0x0000008005059836 */ /* 0x000fca0000000000 */
[----:B------:R-:W-:Y:S01]  /*03b0*/  ISETP.GE.U32.AND P2, PT, R5, R2, PT ;  /* 0x000000020500720c */ /* 0x000fe20003f46070 */
[----:B------:R-:W-:Y:S01]  /*03c0*/  IMAD.MOV.U32 R4, RZ, RZ, RZ ;  /* 0x000000ffff047224 */ /* 0x000fe200078e00ff */
[----:B--2---:R-:W-:Y:S01]  /*03d0*/  CS2R R24, SRZ ;  /* 0x0000000000187805 */ /* 0x004fe2000001ff00 */
[----:B------:R-:W-:-:S04]  /*03e0*/  @!P1 IMAD.WIDE.U32 R28, R27, 0x4, R28 ;  /* 0x000000041b1c9825 */ /* 0x000fc800078e001c */
[----:B0-----:R-:W-:Y:S01]  /*03f0*/  @!P1 IMAD.WIDE.U32 R22, R27, 0x4, R22 ;  /* 0x000000041b169825 */ /* 0x001fe200078e0016 */
[----:B------:R-:W-:Y:S01]  /*0400*/  CS2R R26, SRZ ;  /* 0x00000000001a7805 */ /* 0x000fe2000001ff00 */
[----:B------:R0:W2:Y:S02]  /*0410*/  @!P3 LDG.E R4, desc[UR4][R16.64] ;  /* 0x000000041004b981 */ /* 0x0000a4000c1e1900 */
[C---:B------:R-:W-:Y:S02]  /*0420*/  @!P0 IMAD.WIDE.U32 R14, R19.reuse, 0x4, R14 ;  /* 0x00000004130e8825 */ /* 0x040fe400078e000e */
[----:B------:R-:W5:Y:S02]  /*0430*/  @!P1 LDG.E R24, desc[UR4][R28.64] ;  /* 0x000000041c189981 */ /* 0x000f64000c1e1900 */
[----:B-1----:R-:W-:Y:S02]  /*0440*/  @!P0 IMAD.WIDE.U32 R12, R19, 0x4, R12 ;  /* 0x00000004130c8825 */ /* 0x002fe400078e000c */
[----:B------:R-:W5:Y:S01]  /*0450*/  @!P0 LDG.E R10, desc[UR4][R14.64] ;  /* 0x000000040e0a8981 */ /* 0x000f62000c1e1900 */
[----:B------:R-:W1:Y:S03]  /*0460*/  LDC.64 R18, c[0x0][0x398] ;  /* 0x0000e600ff127b82 */ /* 0x000e660000000a00 */
[----:B------:R0:W5:Y:S04]  /*0470*/  @!P0 LDG.E R25, desc[UR4][R12.64] ;  /* 0x000000040c198981 */ /* 0x000168000c1e1900 */
[----:B------:R0:W5:Y:S02]  /*0480*/  @!P1 LDG.E R27, desc[UR4][R22.64] ;  /* 0x00000004161b9981 */ /* 0x000164000c1e1900 */
[----:B0-----:R-:W0:Y:S08]  /*0490*/  LDC.64 R16, c[0x0][0x390] ;  /* 0x0000e400ff107b82 */ /* 0x001e300000000a00 */
[----:B------:R-:W0:Y:S01]  /*04a0*/  LDC.64 R12, c[0x0][0x390] ;  /* 0x0000e400ff0c7b82 */ /* 0x000e220000000a00 */
[----:B------:R-:W-:-:S02]  /*04b0*/  @!P2 IMAD.IADD R23, R0, 0x1, R5 ;  /* 0x000000010017a824 */ /* 0x000fc400078e0205 */
[----:B------:R-:W-:-:S05]  /*04c0*/  @!P2 VIADD R5, R5, 0x80 ;  /* 0x000000800505a836 */ /* 0x000fca0000000000 */
[----:B------:R-:W0:Y:S01]  /*04d0*/  LDC.64 R14, c[0x0][0x398] ;  /* 0x0000e600ff0e7b82 */ /* 0x000e220000000a00 */
[----:B------:R-:W-:Y:S01]  /*04e0*/  ISETP.GE.U32.AND P0, PT, R5, R2, PT ;  /* 0x000000020500720c */ /* 0x000fe20003f06070 */
[----:B-1----:R-:W-:-:S05]  /*04f0*/  @!P2 IMAD.WIDE.U32 R18, R23, 0x4, R18 ;  /* 0x000000041712a825 */ /* 0x002fca00078e0012 */
[----:B------:R-:W5:Y:S01]  /*0500*/  @!P2 LDG.E R26, desc[UR4][R18.64] ;  /* 0x00000004121aa981 */ /* 0x000f62000c1e1900 */
[----:B0-----:R-:W-:Y:S01]  /*0510*/  @!P2 IMAD.WIDE.U32 R16, R23, 0x4, R16 ;  /* 0x000000041710a825 */ /* 0x001fe200078e0010 */
[----:B------:R-:W-:-:S05]  /*0520*/  CS2R R22, SRZ ;  /* 0x0000000000167805 */ /* 0x000fca000001ff00 */
[----:B------:R-:W-:Y:S01]  /*0530*/  @!P0 IMAD.IADD R5, R0, 0x1, R5 ;  /* 0x0000000100058824 */ /* 0x000fe200078e0205 */
[----:B------:R-:W5:Y:S03]  /*0540*/  @!P2 LDG.E R23, desc[UR4][R16.64] ;  /* 0x000000041017a981 */ /* 0x000f66000c1e1900 */
[----:B------:R-:W-:-:S05]  /*0550*/  @!P0 IMAD.WIDE.U32 R12, R5, 0x4, R12 ;  /* 0x00000004050c8825 */ /* 0x000fca00078e000c */
[----:B------:R0:W5:Y:S01]  /*0560*/  @!P0 LDG.E R22, desc[UR4][R12.64] ;  /* 0x000000040c168981 */ /* 0x000162000c1e1900 */
[----:B------:R-:W-:-:S04]  /*0570*/  @!P0 IMAD.WIDE.U32 R14, R5, 0x4, R14 ;  /* 0x00000004050e8825 */ /* 0x000fc800078e000e */
[----:B------:R-:W-:-:S06]  /*0580*/  IMAD.MOV.U32 R5, RZ, RZ, RZ ;  /* 0x000000ffff057224 */ /* 0x000fcc00078e00ff */
[----:B------:R1:W5:Y:S01]  /*0590*/  @!P0 LDG.E R5, desc[UR4][R14.64] ;  /* 0x000000040e058981 */ /* 0x000362000c1e1900 */
[----:B------:R-:W-:Y:S04]  /*05a0*/  BSSY.RECONVERGENT B0, `(.L_x_15418) ;  /* 0x000004c000007945 */ /* 0x000fe80003800200 */
[----:B------:R-:W-:Y:S01]  /*05b0*/  BSSY.RELIABLE B1, `(.L_x_15419) ;  /* 0x0000044000017945 */ /* 0x000fe20003800100 */
[----:B------:R-:W-:Y:S02]  /*05c0*/  ISETP.GT.U32.AND P5, PT, R8, 0x1f, PT ;  /* 0x0000001f0800780c */ /* 0x000fe40003fa4070 */
[----:B------:R-:W-:-:S04]  /*05d0*/  SHF.L.U32 R11, R11, R8, RZ ;  /* 0x000000080b0b7219 */ /* 0x000fc800000006ff */
[----:B0-----:R-:W-:Y:S02]  /*05e0*/  SEL R13, R11, RZ, !P5 ;  /* 0x000000ff0b0d7207 */ /* 0x001fe40006800000 */
[----:B----4-:R-:W-:Y:S02]  /*05f0*/  ISETP.GT.U32.AND P0, PT, R7, 0x1f, PT ;  /* 0x0000001f0700780c */ /* 0x010fe40003f04070 */
[----:B---3--:R-:W-:-:S04]  /*0600*/  SHF.L.U32 R6, R6, R7, RZ ;  /* 0x0000000706067219 */ /* 0x008fc800000006ff */
[----:B-1----:R-:W-:Y:S02]  /*0610*/  SEL R15, R6, RZ, !P0 ;  /* 0x000000ff060f7207 */ /* 0x002fe40004000000 */
[----:B------:R-:W-:Y:S02]  /*0620*/  ISETP.GE.U32.AND P0, PT, R3, R2, PT ;  /* 0x000000020300720c */ /* 0x000fe40003f06070 */
[----:B------:R-:W-:Y:S02]  /*0630*/  ISETP.GT.U32.AND P1, PT, R9, 0x1f, PT ;  /* 0x0000001f0900780c */ /* 0x000fe40003f24070 */
[----:B------:R-:W-:-:S04]  /*0640*/  SHF.L.U32 R9, R20, R9, RZ ;  /* 0x0000000914097219 */ /* 0x000fc800000006ff */
[----:B------:R-:W-:Y:S02]  /*0650*/  SEL R9, R9, RZ, !P1 ;  /* 0x000000ff09097207 */ /* 0x000fe40004800000 */
[----:B--2---:R-:W-:Y:S02]  /*0660*/  ISETP.GT.U32.AND P2, PT, R4, 0x1f, PT ;  /* 0x0000001f0400780c */ /* 0x004fe40003f44070 */
[----:B-----5:R-:W-:-:S04]  /*0670*/  SHF.L.U32 R8, R21, R4, RZ ;  /* 0x0000000415087219 */ /* 0x020fc800000006ff */
[----:B------:R-:W-:Y:S02]  /*0680*/  SEL R8, R8, RZ, !P2 ;  /* 0x000000ff08087207 */ /* 0x000fe40005000000 */
[----:B------:R-:W-:Y:S02]  /*0690*/  ISETP.GT.U32.AND P3, PT, R25, 0x1f, PT ;  /* 0x0000001f1900780c */ /* 0x000fe40003f64070 */
[----:B------:R-:W-:Y:S02]  /*06a0*/  SHF.L.U32 R7, R10, R25, RZ ;  /* 0x000000190a077219 */ /* 0x000fe400000006ff */
[----:B------:R-:W-:Y:S02]  /*06b0*/  ISETP.GT.U32.AND P4, PT, R27, 0x1f, PT ;  /* 0x0000001f1b00780c */ /* 0x000fe40003f84070 */
[----:B------:R-:W-:Y:S02]  /*06c0*/  SHF.L.U32 R24, R24, R27, RZ ;  /* 0x0000001b18187219 */ /* 0x000fe400000006ff */
[----:B------:R-:W-:-:S02]  /*06d0*/  SEL R7, R7, RZ, !P3 ;  /* 0x000000ff07077207 */ /* 0x000fc40005800000 */
[----:B------:R-:W-:Y:S02]  /*06e0*/  SEL R6, R24, RZ, !P4 ;  /* 0x000000ff18067207 */ /* 0x000fe40006000000 */
[----:B------:R-:W-:Y:S02]  /*06f0*/  ISETP.GT.U32.AND P6, PT, R26, 0x1f, PT ;  /* 0x0000001f1a00780c */ /* 0x000fe40003fc4070 */
[----:B------:R-:W-:Y:S02]  /*0700*/  SHF.L.U32 R23, R23, R26, RZ ;  /* 0x0000001a17177219 */ /* 0x000fe400000006ff */
[----:B------:R-:W-:Y:S02]  /*0710*/  ISETP.GT.U32.AND P5, PT, R5, 0x1f, PT ;  /* 0x0000001f0500780c */ /* 0x000fe40003fa4070 */
[----:B------:R-:W-:Y:S02]  /*0720*/  SHF.L.U32 R4, R22, R5, RZ ;  /* 0x0000000516047219 */ /* 0x000fe400000006ff */
        /* <DEDUP_REMOVED lines=15> */
.L_x_15420:
[----:B------:R-:W-:-:S13]  /*0820*/  ISETP.GE.U32.AND P0, PT, R3, R2, PT ;  /* 0x000000020300720c */ /* 0x000fda0003f06070 */
[----:B------:R-:W-:Y:S05]  /*0830*/  @P0 BRA `(.L_x_15422) ;  /* 0x0000000000300947 */ /* 0x000fea0003800000 */
[----:B0-----:R-:W0:Y:S01]  /*0840*/  LDC.64 R10, c[0x0][0x388] ;  /* 0x0000e200ff0a7b82 */ /* 0x001e220000000a00 */
[----:B------:R-:W-:Y:S02]  /*0850*/  IMAD.IADD R13, R0, 0x1, R3 ;  /* 0x00000001000d7824 */ /* 0x000fe400078e0203 */
[----:B------:R-:W-:Y:S02]  /*0860*/  VIADD R3, R3, 0x80 ;  /* 0x0000008003037836 */ /* 0x000fe40000000000 */
[----:B0-----:R-:W-:-:S05]  /*0870*/  IMAD.WIDE.U32 R10, R13, 0x4, R10 ;  /* 0x000000040d0a7825 */ /* 0x001fca00078e000a */
[----:B------:R1:W-:Y:S02]  /*0880*/  STG.E desc[UR4][R10.64], R9 ;  /* 0x000000090a007986 */ /* 0x0003e4000c101904 */
.L_x_15421:
[----:B------:R-:W-:-:S13]  /*0890*/  ISETP.GE.U32.AND P0, PT, R3, R2, PT ;  /* 0x000000020300720c */ /* 0x000fda0003f06070 */
[----:B------:R-:W-:Y:S05]  /*08a0*/  @P0 BRA `(.L_x_15423) ;  /* 0x0000000000300947 */ /* 0x000fea0003800000 */
[----:B01----:R-:W0:Y:S01]  /*08b0*/  LDC.64 R10, c[0x0][0x388] ;  /* 0x0000e200ff0a7b82 */ /* 0x003e220000000a00 */
[----:B------:R-:W-:Y:S02]  /*08c0*/  IMAD.IADD R9, R0, 0x1, R3 ;  /* 0x0000000100097824 */ /* 0x000fe400078e0203 */
[----:B------:R-:W-:Y:S02]  /*08d0*/  VIADD R3, R3, 0x80 ;  /* 0x0000008003037836 */ /* 0x000fe40000000000 */
[----:B0-----:R-:W-:-:S05]  /*08e0*/  IMAD.WIDE.U32 R10, R9, 0x4, R10 ;  /* 0x00000004090a7825 */ /* 0x001fca00078e000a */
[----:B------:R1:W-:Y:S02]  /*08f0*/  STG.E desc[UR4][R10.64], R8 ;  /* 0x000000080a007986 */ /* 0x0003e4000c101904 */
.L_x_15422:
[----:B------:R-:W-:-:S13]  /*0900*/  ISETP.GE.U32.AND P0, PT, R3, R2, PT ;  /* 0x000000020300720c */ /* 0x000fda0003f06070 */
[----:B------:R-:W-:Y:S05]  /*0910*/  @P0 BRA `(.L_x_15424) ;  /* 0x0000000000340947 */ /* 0x000fea0003800000 */
[----:B-1----:R-:W1:Y:S01]  /*0920*/  LDC.64 R8, c[0x0][0x388] ;  /* 0x0000e200ff087b82 */ /* 0x002e620000000a00 */
[----:B0-----:R-:W-:Y:S02]  /*0930*/  IMAD.IADD R11, R0, 0x1, R3 ;  /* 0x00000001000b7824 */ /* 0x001fe400078e0203 */
[----:B------:R-:W-:Y:S02]  /*0940*/  VIADD R3, R3, 0x80 ;  /* 0x0000008003037836 */ /* 0x000fe40000000000 */
[----:B-1----:R-:W-:-:S05]  /*0950*/  IMAD.WIDE.U32 R8, R11, 0x4, R8 ;  /* 0x000000040b087825 */ /* 0x002fca00078e0008 */
[----:B------:R2:W-:Y:S02]  /*0960*/  STG.E desc[UR4][R8.64], R7 ;  /* 0x0000000708007986 */ /* 0x0005e4000c101904 */
.L_x_15423:
[----:B------:R-:W-:-:S13]  /*0970*/  ISETP.GE.U32.AND P0, PT, R3, R2, PT ;  /* 0x000000020300720c */ /* 0x000fda0003f06070 */
[----:B------:R-:W-:Y:S05]  /*0980*/  @P0 BREAK.RELIABLE B1 ;  /* 0x0000000000010942 */ /* 0x000fea0003800100 */
[----:B------:R-:W-:Y:S05]  /*0990*/  @P0 BRA `(.L_x_15425) ;  /* 0x0000000000300947 */ /* 0x000fea0003800000 */
[----:B-12---:R-:W1:Y:S01]  /*09a0*/  LDC.64 R8, c[0x0][0x388] ;  /* 0x0000e200ff087b82 */ /* 0x006e620000000a00 */
[----:B------:R-:W-:Y:S02]  /*09b0*/  IMAD.IADD R7, R0, 0x1, R3 ;  /* 0x0000000100077824 */ /* 0x000fe400078e0203 */
[----:B------:R-:W-:Y:S02]  /*09c0*/  VIADD R3, R3, 0x80 ;  /* 0x0000008003037836 */ /* 0x000fe40000000000 */
[----:B-1----:R-:W-:-:S05]  /*09d0*/  IMAD.WIDE.U32 R8, R7, 0x4, R8 ;  /* 0x0000000407087825 */ /* 0x002fca00078e0008 */
[----:B------:R2:W-:Y:S02]  /*09e0*/  STG.E desc[UR4][R8.64], R6 ;  /* 0x0000000608007986 */ /* 0x0005e4000c101904 */
.L_x_15424:
[----:B------:R-:W-:Y:S05]  /*09f0*/  BSYNC.RELIABLE B1 ;  /* 0x0000000000017941 */ /* 0x000fea0003800100 */
.L_x_15419:
[----:B------:R-:W-:-:S13]  /*0a00*/  ISETP.GE.U32.AND P0, PT, R3, R2, PT ;  /* 0x000000020300720c */ /* 0x000fda0003f06070 */
[----:B--2---:R-:W2:Y:S01]  /*0a10*/  @!P0 LDC.64 R6, c[0x0][0x388] ;  /* 0x0000e200ff068b82 */ /* 0x004ea20000000a00 */
[----:B------:R-:W-:Y:S02]  /*0a20*/  @!P0 IMAD.IADD R9, R0, 0x1, R3 ;  /* 0x0000000100098824 */ /* 0x000fe400078e0203 */
[----:B------:R-:W-:Y:S02]  /*0a30*/  @!P0 VIADD R3, R3, 0x80 ;  /* 0x0000008003038836 */ /* 0x000fe40000000000 */
[----:B--2---:R-:W-:-:S05]  /*0a40*/  @!P0 IMAD.WIDE.U32 R6, R9, 0x4, R6 ;  /* 0x0000000409068825 */ /* 0x004fca00078e0006 */
[----:B------:R3:W-:Y:S02]  /*0a50*/  @!P0 STG.E desc[UR4][R6.64], R5 ;  /* 0x0000000506008986 */ /* 0x0007e4000c101904 */
.L_x_15425:
[----:B------:R-:W-:Y:S05]  /*0a60*/  BSYNC.RECONVERGENT B0 ;  /* 0x0000000000007941 */ /* 0x000fea0003800200 */
.L_x_15418:
        /* <DEDUP_REMOVED lines=8> */
.L_x_15417:
        /* <DEDUP_REMOVED lines=18> */
[----:B--2---:R-:W-:Y:S02]  /*0c10*/  ISETP.GT.U32.AND P6, PT, R10, 0x1f, PT ;  /* 0x0000001f0a00780c */ /* 0x004fe40003fc4070 */
[----:B------:R-:W-:Y:S02]  /*0c20*/  ISETP.GT.U32.AND P5, PT, R11, 0x1f, PT ;  /* 0x0000001f0b00780c */ /* 0x000fe40003fa4070 */
[----:B----4-:R-:W-:Y:S02]  /*0c30*/  ISETP.GT.U32.AND P4, PT, R8, 0x1f, PT ;  /* 0x0000001f0800780c */ /* 0x010fe40003f84070 */
[----:B------:R-:W-:Y:S02]  /*0c40*/  ISETP.GT.U32.AND P3, PT, R9, 0x1f, PT ;  /* 0x0000001f0900780c */ /* 0x000fe40003f64070 */
[----:B-----5:R-:W-:Y:S02]  /*0c50*/  SHF.L.U32 R16, R16, R10, RZ ;  /* 0x0000000a10107219 */ /* 0x020fe400000006ff */
[----:B------:R-:W-:-:S02]  /*0c60*/  SHF.L.U32 R17, R17, R11, RZ ;  /* 0x0000000b11117219 */ /* 0x000fc400000006ff */
[----:B------:R-:W-:Y:S02]  /*0c70*/  SEL R16, R16, RZ, !P6 ;  /* 0x000000ff10107207 */ /* 0x000fe40007000000 */
[----:B------:R-:W-:Y:S02]  /*0c80*/  SHF.L.U32 R14, R14, R8, RZ ;  /* 0x000000080e0e7219 */ /* 0x000fe400000006ff */
[----:B------:R-:W-:Y:S02]  /*0c90*/  SHF.L.U32 R15, R15, R9, RZ ;  /* 0x000000090f0f7219 */ /* 0x000fe400000006ff */
        /* <DEDUP_REMOVED lines=15> */
[----:B------:R-:W-:Y:S04]  /*0d90*/  STG.E.64 desc[UR4][R2.64], R16 ;  /* 0x0000001002007986 */ /* 0x000fe8000c101b04 */
[----:B------:R-:W-:Y:S04]  /*0da0*/  STG.E.64 desc[UR4][R2.64+0x400], R14 ;  /* 0x0004000e02007986 */ /* 0x000fe8000c101b04 */
[----:B------:R-:W-:Y:S04]  /*0db0*/  STG.E.64 desc[UR4][R2.64+0x800], R6 ;  /* 0x0008000602007986 */ /* 0x000fe8000c101b04 */
[----:B------:R-:W-:Y:S01]  /*0dc0*/  STG.E.64 desc[UR4][R2.64+0xc00], R18 ;  /* 0x000c001202007986 */ /* 0x000fe2000c101b04 */
[----:B------:R-:W-:Y:S05]  /*0dd0*/  EXIT ;  /* 0x000000000000794d */ /* 0x000fea0003800000 */
.L_x_15426:
        /* <DEDUP_REMOVED lines=10> */
.L_x_20915:


//--------------------- .text._ZN2at6native29vectorized_elementwise_kernelILi4ENS0_13BinaryFunctorIiiiZZZNS0_18lshift_kernel_cudaERNS_18TensorIteratorBaseEENKUlvE_clEvENKUlvE1_clEvEUliiE_EESt5arrayIPcLm3EEEEviT0_T1_ --------------------------
	.section	.text._ZN2at6native29vectorized_elementwise_kernelILi4ENS0_13BinaryFunctorIiiiZZZNS0_18lshift_kernel_cudaERNS_18TensorIteratorBaseEENKUlvE_clEvENKUlvE1_clEvEUliiE_EESt5arrayIPcLm3EEEEviT0_T1_,"ax",@progbits
	.align	128
        .global         _ZN2at6native29vectorized_elementwise_kernelILi4ENS0_13BinaryFunctorIiiiZZZNS0_18lshift_kernel_cudaERNS_18TensorIteratorBaseEENKUlvE_clEvENKUlvE1_clEvEUliiE_EESt5arrayIPcLm3EEEEviT0_T1_
        .type           _ZN2at6native29vectorized_elementwise_kernelILi4ENS0_13BinaryFunctorIiiiZZZNS0_18lshift_kernel_cudaERNS_18TensorIteratorBaseEENKUlvE_clEvENKUlvE1_clEvEUliiE_EESt5arrayIPcLm3EEEEviT0_T1_,@function
        .size           _ZN2at6native29vectorized_elementwise_kernelILi4ENS0_13BinaryFunctorIiiiZZZNS0_18lshift_kernel_cudaERNS_18TensorIteratorBaseEENKUlvE_clEvENKUlvE1_clEvEUliiE_EESt5arrayIPcLm3EEEEviT0_T1_,(.L_x_20916 - _ZN2at6native29vectorized_elementwise_kernelILi4ENS0_13BinaryFunctorIiiiZZZNS0_18lshift_kernel_cudaERNS_18TensorIteratorBaseEENKUlvE_clEvENKUlvE1_clEvEUliiE_EESt5arrayIPcLm3EEEEviT0_T1_)
        .other          _ZN2at6native29vectorized_elementwise_kernelILi4ENS0_13BinaryFunctorIiiiZZZNS0_18lshift_kernel_cudaERNS_18TensorIteratorBaseEENKUlvE_clEvENKUlvE1_clEvEUliiE_EESt5arrayIPcLm3EEEEviT0_T1_,@"STO_CUDA_ENTRY STV_DEFAULT"
_ZN2at6native29vectorized_elementwise_kernelILi4ENS0_13BinaryFunctorIiiiZZZNS0_18lshift_kernel_cudaERNS_18TensorIteratorBaseEENKUlvE_clEvENKUlvE1_clEvEUliiE_EESt5arrayIPcLm3EEEEviT0_T1_:
.text._ZN2at6native29vectorized_elementwise_kernelILi4ENS0_13BinaryFunctorIiiiZZZNS0_18lshift_kernel_cudaERNS_18TensorIteratorBaseEENKUlvE_clEvENKUlvE1_clEvEUliiE_EESt5arrayIPcLm3EEEEviT0_T1_:
        /* <DEDUP_REMOVED lines=130> */
.L_x_15430:
[----:B------:R-:W-:-:S13]  /*0820*/  ISETP.GE.U32.AND P0, PT, R3, R2, PT ;  /* 0x000000020300720c */ /* 0x000fda0003f06070 */
[----:B------:R-:W-:Y:S05]  /*0830*/  @P0 BRA `(.L_x_15432) ;  /* 0x0000000000300947 */ /* 0x000fea0003800000 */
[----:B0-----:R-:W0:Y:S01]  /*0840*/  LDC.64 R10, c[0x0][0x388] ;  /* 0x0000e200ff0a7b82 */ /* 0x001e220000000a00 */
[----:B------:R-:W-:Y:S02]  /*0850*/  IMAD.IADD R13, R0, 0x1, R3 ;  /* 0x00000001000d7824 */ /* 0x000fe400078e0203 */
[----:B------:R-:W-:Y:S02]  /*0860*/  VIADD R3, R3, 0x80 ;  /* 0x0000008003037836 */ /* 0x000fe40000000000 */
[----:B0-----:R-:W-:-:S05]  /*0870*/  IMAD.WIDE.U32 R10, R13, 0x4, R10 ;  /* 0x000000040d0a7825 */ /* 0x001fca00078e000a */
[----:B------:R1:W-:Y:S02]  /*0880*/  STG.E desc[UR4][R10.64], R9 ;  /* 0x000000090a007986 */ /* 0x0003e4000c101904 */
.L_x_15431:
[----:B------:R-:W-:-:S13]  /*0890*/  ISETP.GE.U32.AND P0, PT, R3, R2, PT ;  /* 0x000000020300720c */ /* 0x000fda0003f06070 */
[----:B------:R-:W-:Y:S05]  /*08a0*/  @P0 BRA `(.L_x_15433) ;  /* 0x0000000000300947 */ /* 0x000fea0003800000 */
[----:B01----:R-:W0:Y:S01]  /*08b0*/  LDC.64 R10, c[0x0][0x388] ;  /* 0x0000e200ff0a7b82 */ /* 0x003e220000000a00 */
[----:B------:R-:W-:Y:S02]  /*08c0*/  IMAD.IADD R9, R0, 0x1, R3 ;  /* 0x0000000100097824 */ /* 0x000fe400078e0203 */
[----:B------:R-:W-:Y:S02]  /*08d0*/  VIADD R3, R3, 0x80 ;  /* 0x0000008003037836 */ /* 0x000fe40000000000 */
[----:B0-----:R-:W-:-:S05]  /*08e0*/  IMAD.WIDE.U32 R10, R9, 0x4, R10 ;  /* 0x00000004090a7825 */ /* 0x001fca00078e000a */
[----:B------:R1:W-:Y:S02]  /*08f0*/  STG.E desc[UR4][R10.64], R8 ;  /* 0x000000080a007986 */ /* 0x0003e4000c101904 */
.L_x_15432:
[----:B------:R-:W-:-:S13]  /*0900*/  ISETP.GE.U32.AND P0, PT, R3, R2, PT ;  /* 0x000000020300720c */ /* 0x000fda0003f06070 */
[----:B------:R-:W-:Y:S05]  /*0910*/  @P0 BRA `(.L_x_15434) ;  /* 0x0000000000340947 */ /* 0x000fea0003800000 */
[----:B-1----:R-:W1:Y:S01]  /*0920*/  LDC.64 R8, c[0x0][0x388] ;  /* 0x0000e200ff087b82 */ /* 0x002e620000000a00 */
[----:B0-----:R-:W-:Y:S02]  /*0930*/  IMAD.IADD R11, R0, 0x1, R3 ;  /* 0x00000001000b7824 */ /* 0x001fe400078e0203 */
[----:B------:R-:W-:Y:S02]  /*0940*/  VIADD R3, R3, 0x80 ;  /* 0x0000008003037836 */ /* 0x000fe40000000000 */
[----:B-1----:R-:W-:-:S05]  /*0950*/  IMAD.WIDE.U32 R8, R11, 0x4, R8 ;  /* 0x000000040b087825 */ /* 0x002fca00078e0008 */
[----:B------:R2:W-:Y:S02]  /*0960*/  STG.E desc[UR4][R8.64], R7 ;  /* 0x0000000708007986 */ /* 0x0005e4000c101904 */
.L_x_15433:
        /* <DEDUP_REMOVED lines=8> */
.L_x_15434:
[----:B------:R-:W-:Y:S05]  /*09f0*/  BSYNC.RELIABLE B1 ;  /* 0x0000000000017941 */ /* 0x000fea0003800100 */
.L_x_15429:
[----:B------:R-:W-:-:S13]  /*0a00*/  ISETP.GE.U32.AND P0, PT, R3, R2, PT ;  /* 0x000000020300720c */ /* 0x000fda0003f06070 */
[----:B--2---:R-:W2:Y:S01]  /*0a10*/  @!P0 LDC.64 R6, c[0x0][0x388] ;  /* 0x0000e200ff068b82 */ /* 0x004ea20000000a00 */
[----:B------:R-:W-:Y:S02]  /*0a20*/  @!P0 IMAD.IADD R9, R0, 0x1, R3 ;  /* 0x0000000100098824 */ /* 0x000fe400078e0203 */
[----:B------:R-:W-:Y:S02]  /*0a30*/  @!P0 VIADD R3, R3, 0x80 ;  /* 0x0000008003038836 */ /* 0x000fe40000000000 */
[----:B--2---:R-:W-:-:S05]  /*0a40*/  @!P0 IMAD.WIDE.U32 R6, R9, 0x4, R6 ;  /* 0x0000000409068825 */ /* 0x004fca00078e0006 */
[----:B------:R3:W-:Y:S02]  /*0a50*/  @!P0 STG.E desc[UR4][R6.64], R5 ;  /* 0x0000000506008986 */ /* 0x0007e4000c101904 */
.L_x_15435:
[----:B------:R-:W-:Y:S05]  /*0a60*/  BSYNC.RECONVERGENT B0 ;  /* 0x0000000000007941 */ /* 0x000fea0003800200 */
.L_x_15428:
        /* <DEDUP_REMOVED lines=8> */
.L_x_15427:
[----:B------:R-:W0:Y:S01]  /*0af0*/  S2R R2, SR_TID.X ;  /* 0x0000000000027919 */ /* 0x000e220000002100 */
[----:B------:R-:W1:Y:S08]  /*0b00*/  LDC.64 R6, c[0x0][0x398] ;  /* 0x0000e600ff067b82 */ /* 0x000e700000000a00 */
[----:B------:R-:W2:Y:S08]  /*0b10*/  LDC.64 R4, c[0x0][0x390] ;  /* 0x0000e400ff047b82 */ /* 0x000eb00000000a00 */
[----:B------:R-:W3:Y:S01]  /*0b20*/  LDC.64 R24, c[0x0][0x388] ;  /* 0x0000e200ff187b82 */ /* 0x000ee20000000a00 */
[----:B-1----:R-:W-:-:S04]  /*0b30*/  IMAD.WIDE.U32 R6, R0, 0x4, R6 ;  /* 0x0000000400067825 */ /* 0x002fc800078e0006 */
[----:B0-----:R-:W-:-:S04]  /*0b40*/  IMAD.WIDE.U32 R22, R2, 0x10, R6 ;  /* 0x0000001002167825 */ /* 0x001fc800078e0006 */
[----:B--2---:R-:W-:Y:S01]  /*0b50*/  IMAD.WIDE.U32 R4, R0, 0x4, R4 ;  /* 0x0000000400047825 */ /* 0x004fe200078e0004 */
[----:B------:R-:W2:Y:S04]  /*0b60*/  LDG.E.128 R12, desc[UR4][R22.64] ;  /* 0x00000004160c7981 */ /* 0x000ea8000c1e1d00 */
[----:B------:R-:W4:Y:S01]  /*0b70*/  LDG.E.128 R8, desc[UR4][R22.64+0x800] ;  /* 0x0008000416087981 */ /* 0x000f22000c1e1d00 */
[----:B------:R-:W-:-:S05]  /*0b80*/  IMAD.WIDE.U32 R20, R2, 0x10, R4 ;  /* 0x0000001002147825 */ /* 0x000fca00078e0004 */
[----:B------:R-:W5:Y:S04]  /*0b90*/  LDG.E.128 R16, desc[UR4][R20.64] ;  /* 0x0000000414107981 */ /* 0x000f68000c1e1d00 */
[----:B------:R-:W5:Y:S01]  /*0ba0*/  LDG.E.128 R4, desc[UR4][R20.64+0x800] ;  /* 0x0008000414047981 */ /* 0x000f62000c1e1d00 */
[----:B---3--:R-:W-:-:S04]  /*0bb0*/  IMAD.WIDE.U32 R24, R0, 0x4, R24 ;  /* 0x0000000400187825 */ /* 0x008fc800078e0018 */
[----:B------:R-:W-:Y:S01]  /*0bc0*/  IMAD.WIDE.U32 R2, R2, 0x10, R24 ;  /* 0x0000001002027825 */ /* 0x000fe200078e0018 */
[----:B--2---:R-:W-:Y:S02]  /*0bd0*/  ISETP.GT.U32.AND P6, PT, R12, 0x1f, PT ;  /* 0x0000001f0c00780c */ /* 0x004fe40003fc4070 */
[----:B----4-:R-:W-:Y:S02]  /*0be0*/  ISETP.GT.U32.AND P2, PT, R8, 0x1f, PT ;  /* 0x0000001f0800780c */ /* 0x010fe40003f44070 */
[----:B-----5:R-:W-:Y:S02]  /*0bf0*/  SHF.L.U32 R16, R16, R12, RZ ;  /* 0x0000000c10107219 */ /* 0x020fe400000006ff */
[----:B------:R-:W-:Y:S02]  /*0c00*/  ISETP.GT.U32.AND P1, PT, R9, 0x1f, PT ;  /* 0x0000001f0900780c */ /* 0x000fe40003f24070 */
[----:B------:R-:W-:Y:S02]  /*0c10*/  SHF.L.U32 R8, R4, R8, RZ ;  /* 0x0000000804087219 */ /* 0x000fe400000006ff */
[----:B------:R-:W-:-:S02]  /*0c20*/  SEL R4, R16, RZ, !P6 ;  /* 0x000000ff10047207 */ /* 0x000fc40007000000 */
[----:B------:R-:W-:Y:S02]  /*0c30*/  ISETP.GT.U32.AND P0, PT, R10, 0x1f, PT ;  /* 0x0000001f0a00780c */ /* 0x000fe40003f04070 */
[----:B------:R-:W-:Y:S02]  /*0c40*/  ISETP.GT.U32.AND P6, PT, R11, 0x1f, PT ;  /* 0x0000001f0b00780c */ /* 0x000fe40003fc4070 */
[----:B------:R-:W-:Y:S02]  /*0c50*/  ISETP.GT.U32.AND P5, PT, R13, 0x1f, PT ;  /* 0x0000001f0d00780c */ /* 0x000fe40003fa4070 */
[----:B------:R-:W-:Y:S02]  /*0c60*/  SHF.L.U32 R17, R17, R13, RZ ;  /* 0x0000000d11117219 */ /* 0x000fe400000006ff */
[----:B------:R-:W-:Y:S02]  /*0c70*/  ISETP.GT.U32.AND P4, PT, R14, 0x1f, PT ;  /* 0x0000001f0e00780c */ /* 0x000fe40003f84070 */
[----:B------:R-:W-:-:S02]  /*0c80*/  SHF.L.U32 R18, R18, R14, RZ ;  /* 0x0000000e12127219 */ /* 0x000fc400000006ff */
[----:B------:R-:W-:Y:S02]  /*0c90*/  ISETP.GT.U32.AND P3, PT, R15, 0x1f, PT ;  /* 0x0000001f0f00780c */ /* 0x000fe40003f64070 */
[----:B------:R-:W-:Y:S02]  /*0ca0*/  SHF.L.U32 R19, R19, R15, RZ ;  /* 0x0000000f13137219 */ /* 0x000fe400000006ff */
[----:B------:R-:W-:Y:S02]  /*0cb0*/  SHF.L.U32 R9, R5, R9, RZ ;  /* 0x0000000905097219 */ /* 0x000fe400000006ff */
[----:B------:R-:W-:Y:S02]  /*0cc0*/  SHF.L.U32 R10, R6, R10, RZ ;  /* 0x0000000a060a7219 */ /* 0x000fe400000006ff */
        /* <DEDUP_REMOVED lines=8> */
[----:B------:R-:W-:Y:S04]  /*0d50*/  STG.E.128 desc[UR4][R2.64], R4 ;  /* 0x0000000402007986 */ /* 0x000fe8000c101d04 */
[----:B------:R-:W-:Y:S01]  /*0d60*/  STG.E.128 desc[UR4][R2.64+0x800], R8 ;  /* 0x0008000802007986 */ /* 0x000fe2000c101d04 */
[----:B------:R-:W-:Y:S05]  /*0d70*/  EXIT ;  /* 0x000000000000794d */ /* 0x000fea0003800000 */
.L_x_15436:
        /* <DEDUP_REMOVED lines=16> */
.L_x_20916:


//--------------------- .text._ZN2at6native29vectorized_elementwise_kernelILi8ENS0_13BinaryFunctorIiiiZZZNS0_18lshift_kernel_cudaERNS_18TensorIteratorBaseEENKUlvE_clEvENKUlvE1_clEvEUliiE_EESt5arrayIPcLm3EEEEviT0_T1_ --------------------------
	.section	.text._ZN2at6native29vectorized_elementwise_kernelILi8ENS0_13BinaryFunctorIiiiZZZNS0_18lshift_kernel_cudaERNS_18TensorIteratorBaseEENKUlvE_clEvENKUlvE1_clEvEUliiE_EESt5arrayIPcLm3EEEEviT0_T1_,"ax",@progbits
	.align	128
        .global         _ZN2at6native29vectorized_elementwise_kernelILi8ENS0_13BinaryFunctorIiiiZZZNS0_18lshift_kernel_cudaERNS_18TensorIteratorBaseEENKUlvE_clEvENKUlvE1_clEvEUliiE_EESt5arrayIPcLm3EEEEviT0_T1_
        .type           _ZN2at6native29vectorized_elementwise_kernelILi8ENS0_13BinaryFunctorIiiiZZZNS0_18lshift_kernel_cudaERNS_18TensorIteratorBaseEENKUlvE_clEvENKUlvE1_clEvEUliiE_EESt5arrayIPcLm3EEEEviT0_T1_,@function
        .size           _ZN2at6native29vectorized_elementwise_kernelILi8ENS0_13BinaryFunctorIiiiZZZNS0_18lshift_kernel_cudaERNS_18TensorIteratorBaseEENKUlvE_clEvENKUlvE1_clEvEUliiE_EESt5arrayIPcLm3EEEEviT0_T1_,(.L_x_20917 - _ZN2at6native29vectorized_elementwise_kernelILi8ENS0_13BinaryFunctorIiiiZZZNS0_18lshift_kernel_cudaERNS_18TensorIteratorBaseEENKUlvE_clEvENKUlvE1_clEvEUliiE_EESt5arrayIPcLm3EEEEviT0_T1_)
        .other          _ZN2at6native29vectorized_elementwise_kernelILi8ENS0_13BinaryFunctorIiiiZZZNS0_18lshift_kernel_cudaERNS_18TensorIteratorBaseEENKUlvE_clEvENKUlvE1_clEvEUliiE_EESt5arrayIPcLm3EEEEviT0_T1_,@"STO_CUDA_ENTRY STV_DEFAULT"
_ZN2at6native29vectorized_elementwise_kernelILi8ENS0_13BinaryFunctorIiiiZZZNS0_18lshift_kernel_cudaERNS_18TensorIteratorBaseEENKUlvE_clEvENKUlvE1_clEvEUliiE_EESt5arrayIPcLm3EEEEviT0_T1_:
.text._ZN2at6native29vectorized_elementwise_kernelILi8ENS0_13BinaryFunctorIiiiZZZNS0_18lshift_kernel_cudaERNS_18TensorIteratorBaseEENKUlvE_clEvENKUlvE1_clEvEUliiE_EESt5arrayIPcLm3EEEEviT0_T1_:
[----:B------:R-:W-:Y:S01]  /*0000*/  LDC R1, c[0x0][0x37c] ;  /* 0x0000df00ff017b82 */ /* 0x000fe20000000800 */
[----:B------:R-:W-:Y:S05]  /*0010*/  EXIT ;  /* 0x000000000000794d */ /* 0x000fea0003800000 */
.L_x_15437:
        /* <DEDUP_REMOVED lines=14> */
.L_x_20917:


//--------------------- .text._ZN2at6native18elementwise_kernelILi128ELi4EZNS0_15gpu_kernel_implINS0_13BUnaryFunctorIiiiZZZNS0_18lshift_kernel_cudaERNS_18TensorIteratorBaseEENKUlvE_clEvENKUlvE1_clEvEUliiE_EEEEvS5_RKT_EUliE_EEviT1_ --------------------------
	.section	.text._ZN2at6native18elementwise_kernelILi128ELi4EZNS0_15gpu_kernel_implINS0_13BUnaryFunctorIiiiZZZNS0_18lshift_kernel_cudaERNS_18TensorIteratorBaseEENKUlvE_clEvENKUlvE1_clEvEUliiE_EEEEvS5_RKT_EUliE_EEviT1_,"ax",@progbits
	.align	128
        .global         _ZN2at6native18elementwise_kernelILi128ELi4EZNS0_15gpu_kernel_implINS0_13BUnaryFunctorIiiiZZZNS0_18lshift_kernel_cudaERNS_18TensorIteratorBaseEENKUlvE_clEvENKUlvE1_clEvEUliiE_EEEEvS5_RKT_EUliE_EEviT1_
        .type           _ZN2at6native18elementwise_kernelILi128ELi4EZNS0_15gpu_kernel_implINS0_13BUnaryFunctorIiiiZZZNS0_18lshift_kernel_cudaERNS_18TensorIteratorBaseEENKUlvE_clEvENKUlvE1_clEvEUliiE_EEEEvS5_RKT_EUliE_EEviT1_,@function
        .size           _ZN2at6native18elementwise_kernelILi128ELi4EZNS0_15gpu_kernel_implINS0_13BUnaryFunctorIiiiZZZNS0_18lshift_kernel_cudaERNS_18TensorIteratorBaseEENKUlvE_clEvENKUlvE1_clEvEUliiE_EEEEvS5_RKT_EUliE_EEviT1_,(.L_x_20918 - _ZN2at6native18elementwise_kernelILi128ELi4EZNS0_15gpu_kernel_implINS0_13BUnaryFunctorIiiiZZZNS0_18lshift_kernel_cudaERNS_18TensorIteratorBaseEENKUlvE_clEvENKUlvE1_clEvEUliiE_EEEEvS5_RKT_EUliE_EEviT1_)
        .other          _ZN2at6native18elementwise_kernelILi128ELi4EZNS0_15gpu_kernel_implINS0_13BUnaryFunctorIiiiZZZNS0_18lshift_kernel_cudaERNS_18TensorIteratorBaseEENKUlvE_clEvENKUlvE1_clEvEUliiE_EEEEvS5_RKT_EUliE_EEviT1_,@"STO_CUDA_ENTRY STV_DEFAULT"
_ZN2at6native18elementwise_kernelILi128ELi4EZNS0_15gpu_kernel_implINS0_13BUnaryFunctorIiiiZZZNS0_18lshift_kernel_cudaERNS_18TensorIteratorBaseEENKUlvE_clEvENKUlvE1_clEvEUliiE_EEEEvS5_RKT_EUliE_EEviT1_:
.text._ZN2at6native18elementwise_kernelILi128ELi4EZNS0_15gpu_kernel_implINS0_13BUnaryFunctorIiiiZZZNS0_18lshift_kernel_cudaERNS_18TensorIteratorBaseEENKUlvE_clEvENKUlvE1_clEvEUliiE_EEEEvS5_RKT_EUliE_EEviT1_:
        /* <DEDUP_REMOVED lines=319> */
.L_x_15440:
        /* <DEDUP_REMOVED lines=16> */
.L_x_15444:
[----:B------:R0:W5:Y:S01]  /*14f0*/  LDG.E.U8 R0, desc[UR36][R2.64] ;  /* 0x0000002402007981 */ /* 0x000162000c1e1100 */
[----:B------:R-:W-:Y:S05]  /*1500*/  BRA `(.L_x_15446) ;  /* 0x0000000c002c7947 */ /* 0x000fea0003800000 */
.L_x_15443:
        /* <DEDUP_REMOVED lines=8> */
.L_x_15448:
[----:B------:R0:W5:Y:S01]  /*1590*/  LDG.E R0, desc[UR36][R2.64] ;  /* 0x0000002402007981 */ /* 0x000162000c1e1900 */
[----:B------:R-:W-:Y:S05]  /*15a0*/  BRA `(.L_x_15446) ;  /* 0x0000000c00047947 */ /* 0x000fea0003800000 */
.L_x_15447:
[----:B------:R0:W5:Y:S01]  /*15b0*/  LDG.E.S16 R0, desc[UR36][R2.64] ;  /* 0x0000002402007981 */ /* 0x000162000c1e1700 */
[----:B------:R-:W-:Y:S05]  /*15c0*/  BRA `(.L_x_15446) ;  /* 0x0000000800fc7947 */ /* 0x000fea0003800000 */
.L_x_15442:
        /* <DEDUP_REMOVED lines=9> */
.L_x_15450:
[----:B------:R-:W2:Y:S02]  /*1660*/  LDG.E.U16 R2, desc[UR36][R2.64] ;  /* 0x0000002402027981 */ /* 0x000ea4000c1e1500 */
[----:B--2---:R-:W-:-:S06]  /*1670*/  HADD2.F32 R0, -RZ, R2.H0_H0 ;  /* 0x20000002ff007230 */ /* 0x004fcc0000004100 */
[----:B------:R-:W0:Y:S01]  /*1680*/  F2I.FTZ.TRUNC.NTZ R0, R0 ;  /* 0x0000000000007305 */ /* 0x000e22000021f100 */
[----:B------:R-:W-:Y:S05]  /*1690*/  BRA `(.L_x_15446) ;  /* 0x0000000800c87947 */ /* 0x000fea0003800000 */
.L_x_15449:
        /* <DEDUP_REMOVED lines=9> */
.L_x_15452:
[----:B------:R-:W2:Y:S02]  /*1730*/  LDG.E.U16 R2, desc[UR36][R2.64] ;  /* 0x0000002402027981 */ /* 0x000ea4000c1e1500 */
[----:B--2---:R-:W-:-:S06]  /*1740*/  HADD2.F32 R0, -RZ, R2.H0_H0 ;  /* 0x20000002ff007230 */ /* 0x004fcc0000004100 */
[----:B------:R-:W0:Y:S01]  /*1750*/  F2I.FTZ.TRUNC.NTZ R0, R0 ;  /* 0x0000000000007305 */ /* 0x000e22000021f100 */
[----:B------:R-:W-:Y:S05]  /*1760*/  BRA `(.L_x_15446) ;  /* 0x0000000800947947 */ /* 0x000fea0003800000 */
.L_x_15451:
[----:B------:R-:W2:Y:S02]  /*1770*/  LDG.E.64 R2, desc[UR36][R2.64] ;  /* 0x0000002402027981 */ /* 0x000ea4000c1e1b00 */
[----:B--2---:R0:W1:Y:S02]  /*1780*/  F2I.F64.TRUNC R0, R2 ;  /* 0x0000000200007311 */ /* 0x004064000030d100 */
[----:B01----:R-:W-:Y:S05]  /*1790*/  BRA `(.L_x_15446) ;  /* 0x0000000800887947 */ /* 0x003fea0003800000 */
.L_x_15441:
        /* <DEDUP_REMOVED lines=12> */
.L_x_15455:
[----:B------:R-:W2:Y:S02]  /*1860*/  LDG.E.64 R2, desc[UR36][R2.64] ;  /* 0x0000002402027981 */ /* 0x000ea4000c1e1b00 */
[----:B--2---:R0:W1:Y:S02]  /*1870*/  F2I.F64.TRUNC R0, R2 ;  /* 0x0000000200007311 */ /* 0x004064000030d100 */
[----:B01----:R-:W-:Y:S05]  /*1880*/  BRA `(.L_x_15446) ;  /* 0x00000008004c7947 */ /* 0x003fea0003800000 */
.L_x_15454:
        /* <DEDUP_REMOVED lines=26> */
.L_x_15457:
        /* <DEDUP_REMOVED lines=13> */
.L_x_15456:
[----:B------:R-:W2:Y:S02]  /*1b00*/  LDG.E.U16 R0, desc[UR36][R2.64] ;  /* 0x0000002402007981 */ /* 0x000ea4000c1e1500 */
[----:B--2---:R-:W-:-:S06]  /*1b10*/  IMAD.U32 R0, R0, 0x10000, RZ ;  /* 0x0001000000007824 */ /* 0x004fcc00078e00ff */
[----:B------:R-:W0:Y:S01]  /*1b20*/  F2I.FTZ.TRUNC.NTZ R0, R0 ;  /* 0x0000000000007305 */ /* 0x000e22000021f100 */
[----:B------:R-:W-:Y:S05]  /*1b30*/  BRA `(.L_x_15446) ;  /* 0x0000000400a07947 */ /* 0x000fea0003800000 */
.L_x_15453:
        /* <DEDUP_REMOVED lines=10> */
.L_x_15460:
        /* <DEDUP_REMOVED lines=21> */
.L_x_15464:
[----:B------:R-:W-:Y:S05]  /*1d30*/  BSYNC.RECONVERGENT B1 ;  /* 0x0000000000017941 */ /* 0x000fea0003800200 */
.L_x_15463:
[----:B------:R-:W-:Y:S02]  /*1d40*/  SHF.L.U32 R0, R0, 0x14, RZ ;  /* 0x0000001400007819 */ /* 0x000fe400000006ff */
[----:B------:R-:W-:-:S04]  /*1d50*/  LEA R2, R2, 0x3b800000, 0x17 ;  /* 0x3b80000002027811 */ /* 0x000fc800078eb8ff */
[----:B------:R-:W-:-:S07]  /*1d60*/  LOP3.LUT R0, R2, R0, R7, 0xfe, !PT ;  /* 0x0000000002007212 */ /* 0x000fce00078efe07 */
.L_x_15462:
[----:B------:R-:W-:Y:S05]  /*1d70*/  BSYNC.RECONVERGENT B0 ;  /* 0x0000000000007941 */ /* 0x000fea0003800200 */
.L_x_15461:
[----:B------:R-:W1:Y:S01]  /*1d80*/  F2I.FTZ.TRUNC.NTZ R0, R0 ;  /* 0x0000000000007305 */ /* 0x000e62000021f100 */
[----:B------:R-:W-:Y:S05]  /*1d90*/  BRA `(.L_x_15446) ;  /* 0x0000000400087947 */ /* 0x000fea0003800000 */
.L_x_15459:
        /* <DEDUP_REMOVED lines=21> */
.L_x_15468:
[----:B------:R-:W-:Y:S05]  /*1ef0*/  BSYNC.RECONVERGENT B1 ;  /* 0x0000000000017941 */ /* 0x000fea0003800200 */
.L_x_15467:
[----:B------:R-:W-:Y:S01]  /*1f00*/  IMAD.SHL.U32 R0, R0, 0x200000, RZ ;  /* 0x0020000000007824 */ /* 0x000fe200078e00ff */
[----:B------:R-:W-:-:S04]  /*1f10*/  LEA R2, R2, 0x37800000, 0x17 ;  /* 0x3780000002027811 */ /* 0x000fc800078eb8ff */
[----:B------:R-:W-:-:S07]  /*1f20*/  LOP3.LUT R0, R2, R0, R7, 0xfe, !PT ;  /* 0x0000000002007212 */ /* 0x000fce00078efe07 */
.L_x_15466:
[----:B------:R-:W-:Y:S05]  /*1f30*/  BSYNC.RECONVERGENT B0 ;  /* 0x0000000000007941 */ /* 0x000fea0003800200 */
.L_x_15465:
[----:B------:R-:W2:Y:S01]  /*1f40*/  F2I.FTZ.TRUNC.NTZ R0, R0 ;  /* 0x0000000000007305 */ /* 0x000ea2000021f100 */
[----:B------:R-:W-:Y:S05]  /*1f50*/  BRA `(.L_x_15446) ;  /* 0x0000000000987947 */ /* 0x000fea0003800000 */
.L_x_15458:
[----:B------:R-:W-:-:S09]  /*1f60*/  UISETP.NE.AND UP0, UPT, UR4, 0x1c, UPT ;  /* 0x0000001c0400788c */ /* 0x000fd2000bf05270 */
[----:B------:R-:W-:Y:S05]  /*1f70*/  BRA.U !UP0, `(.L_x_15469) ;  /* 0x00000001088c7547 */ /* 0x000fea000b800000 */
[----:B------:R-:W-:-:S09]  /*1f80*/  UISETP.NE.AND UP0, UPT, UR4, 0x1d, UPT ;  /* 0x0000001d0400788c */ /* 0x000fd2000bf05270 */
[----:B------:R-:W-:Y:S05]  /*1f90*/  BRA.U !UP0, `(.L_x_15470) ;  /* 0x00000001087c7547 */ /* 0x000fea000b800000 */
[----:B------:R-:W-:-:S09]  /*1fa0*/  UISETP.NE.AND UP0, UPT, UR4, 0x2c, UPT ;  /* 0x0000002c0400788c */ /* 0x000fd2000bf05270 */
[----:B------:R-:W-:Y:S05]  /*1fb0*/  BRA.U !UP0, `(.L_x_15471) ;  /* 0x0000000108487547 */ /* 0x000fea000b800000 */
.L_x_15445:
        /* <DEDUP_REMOVED lines=16> */
.L_x_15472:
[----:B------:R-:W-:Y:S01]  /*20c0*/  IMAD.MOV.U32 R0, RZ, RZ, RZ ;  /* 0x000000ffff007224 */ /* 0x000fe200078e00ff */
[----:B------:R-:W-:Y:S06]  /*20d0*/  BRA `(.L_x_15446) ;  /* 0x0000000000387947 */ /* 0x000fec0003800000 */
.L_x_15471:
        /* <DEDUP_REMOVED lines=8> */
.L_x_15474:
[----:B------:R-:W-:Y:S05]  /*2160*/  BSYNC.RECONVERGENT B0 ;  /* 0x0000000000007941 */ /* 0x000fea0003800200 */
.L_x_15473:
[----:B------:R-:W4:Y:S01]  /*2170*/  F2I.FTZ.TRUNC.NTZ R0, R0 ;  /* 0x0000000000007305 */ /* 0x000f22000021f100 */
[----:B------:R-:W-:Y:S05]  /*2180*/  BRA `(.L_x_15446) ;  /* 0x00000000000c7947 */ /* 0x000fea0003800000 */
.L_x_15470:
[----:B------:R0:W5:Y:S01]  /*2190*/  LDG.E R0, desc[UR36][R2.64] ;  /* 0x0000002402007981 */ /* 0x000162000c1e1900 */
[----:B------:R-:W-:Y:S05]  /*21a0*/  BRA `(.L_x_15446) ;  /* 0x0000000000047947 */ /* 0x000fea0003800000 */
.L_x_15469:
[----:B------:R3:W5:Y:S02]  /*21b0*/  LDG.E R0, desc[UR36][R2.64] ;  /* 0x0000002402007981 */ /* 0x000764000c1e1900 */
.L_x_15446:
[----:B0--3--:R-:W0:Y:S01]  /*21c0*/  LDC R3, c[0x0][0x594] ;  /* 0x00016500ff037b82 */ /* 0x009e220000000800 */
[----:B------:R-:W3:Y:S01]  /*21d0*/  LDCU.64 UR6, c[0x0][0x580] ;  /* 0x0000b000ff0677ac */ /* 0x000ee20008000a00 */
[----:B------:R-:W-:-:S04]  /*21e0*/  UPRMT UR4, UR41, 0x9910, URZ ;  /* 0x0000991029047896 */ /* 0x000fc800080000ff */
[----:B------:R-:W-:Y:S01]  /*21f0*/  UISETP.GT.AND UP0, UPT, UR4, 0x9, UPT ;  /* 0x000000090400788c */ /* 0x000fe2000bf04270 */
[----:B---3--:R-:W-:Y:S02]  /*2200*/  IADD3 R2, P1, PT, R16, UR6, RZ ;  /* 0x0000000610027c10 */ /* 0x008fe4000ff3e0ff */
[----:B0-----:R-:W-:Y:S02]  /*2210*/  ISETP.GT.U32.AND P0, PT, R3, 0x1f, PT ;  /* 0x0000001f0300780c */ /* 0x001fe40003f04070 */
[----:B-12-45:R-:W-:Y:S01]  /*2220*/  SHF.L.U32 R0, R0, R3, RZ ;  /* 0x0000000300007219 */ /* 0x036fe200000006ff */
        /* <DEDUP_REMOVED lines=13> */
.L_x_15478:
[----:B------:R3:W-:Y:S01]  /*2300*/  STG.E.U8 desc[UR36][R2.64], R4 ;  /* 0x0000000402007986 */ /* 0x0007e2000c101124 */
[----:B------:R-:W-:Y:S05]  /*2310*/  BRA `(.L_x_15480) ;  /* 0x0000000c003c7947 */ /* 0x000fea0003800000 */
.L_x_15477:
        /* <DEDUP_REMOVED lines=9> */
.L_x_15482:
[----:B------:R1:W-:Y:S01]  /*23b0*/  STG.E desc[UR36][R2.64], R4 ;  /* 0x0000000402007986 */ /* 0x0003e2000c101924 */
[----:B------:R-:W-:Y:S05]  /*23c0*/  BRA `(.L_x_15480) ;  /* 0x0000000c00107947 */ /* 0x000fea0003800000 */
.L_x_15481:
[----:B------:R2:W-:Y:S01]  /*23d0*/  STG.E.U16 desc[UR36][R2.64], R4 ;  /* 0x0000000402007986 */ /* 0x0005e2000c101524 */
[----:B------:R-:W-:Y:S05]  /*23e0*/  BRA `(.L_x_15480) ;  /* 0x0000000c00087947 */ /* 0x000fea0003800000 */
.L_x_15476:
        /* <DEDUP_REMOVED lines=9> */
.L_x_15484:
[----:B------:R-:W-:-:S04]  /*2480*/  I2FP.F32.S32 R0, R4 ;  /* 0x0000000400007245 */ /* 0x000fc80000201400 */
[----:B------:R-:W-:-:S05]  /*2490*/  F2FP.F16.F32.PACK_AB R0, RZ, R0 ;  /* 0x00000000ff00723e */ /* 0x000fca00000000ff */
[----:B------:R0:W-:Y:S01]  /*24a0*/  STG.E.U16 desc[UR36][R2.64], R0 ;  /* 0x0000000002007986 */ /* 0x0001e2000c101524 */
[----:B------:R-:W-:Y:S05]  /*24b0*/  BRA `(.L_x_15480) ;  /* 0x0000000800d47947 */ /* 0x000fea0003800000 */
.L_x_15483:
        /* <DEDUP_REMOVED lines=10> */
.L_x_15486:
[----:B------:R-:W-:-:S04]  /*2560*/  I2FP.F32.S32 R4, R4 ;  /* 0x0000000400047245 */ /* 0x000fc80000201400 */
[----:B------:R-:W-:-:S04]  /*2570*/  F2FP.F16.F32.PACK_AB R5, RZ, R4 ;  /* 0x00000004ff05723e */ /* 0x000fc800000000ff */
[----:B------:R-:W-:-:S05]  /*2580*/  PRMT R5, R5, 0x5410, RZ ;  /* 0x0000541005057816 */ /* 0x000fca00000000ff */
[----:B------:R0:W-:Y:S01]  /*2590*/  STG.E desc[UR36][R2.64], R5 ;  /* 0x0000000502007986 */ /* 0x0001e2000c101924 */
[----:B------:R-:W-:Y:S05]  /*25a0*/  BRA `(.L_x_15480) ;  /* 0x0000000800987947 */ /* 0x000fea0003800000 */
.L_x_15485:
[----:B------:R-:W0:Y:S02]  /*25b0*/  I2F.F64 R4, R4 ;  /* 0x0000000400047312 */ /* 0x000e240000201c00 */
[----:B0-----:R0:W-:Y:S01]  /*25c0*/  STG.E.64 desc[UR36][R2.64], R4 ;  /* 0x0000000402007986 */ /* 0x0011e2000c101b24 */
[----:B------:R-:W-:Y:S05]  /*25d0*/  BRA `(.L_x_15480) ;  /* 0x00000008008c7947 */ /* 0x000fea0003800000 */
.L_x_15475:
        /* <DEDUP_REMOVED lines=12> */
.L_x_15489:
[----:B------:R-:W-:Y:S01]  /*26a0*/  CS2R R6, SRZ ;  /* 0x0000000000067805 */ /* 0x000fe2000001ff00 */
[----:B------:R-:W0:Y:S04]  /*26b0*/  I2F.F64 R4, R4 ;  /* 0x0000000400047312 */ /* 0x000e280000201c00 */
[----:B0-----:R0:W-:Y:S01]  /*26c0*/  STG.E.128 desc[UR36][R2.64], R4 ;  /* 0x0000000402007986 */ /* 0x0011e2000c101d24 */
[----:B------:R-:W-:Y:S05]  /*26d0*/  BRA `(.L_x_15480) ;  /* 0x00000008004c7947 */ /* 0x000fea0003800000 */
.L_x_15488:
        /* <DEDUP_REMOVED lines=19> */
.L_x_15493:
[----:B------:R-:W-:Y:S05]  /*2810*/  BSYNC.RECONVERGENT B0 ;  /* 0x0000000000007941 */ /* 0x000fea0003800200 */
.L_x_15492:
[----:B------:R-:W-:-:S05]  /*2820*/  LOP3.LUT R5, R0, 0x80, R5, 0xf8, !PT ;  /* 0x0000008000057812 */ /* 0x000fca00078ef805 */
[----:B------:R0:W-:Y:S01]  /*2830*/  STG.E.U8 desc[UR36][R2.64], R5 ;  /* 0x0000000502007986 */ /* 0x0001e2000c101124 */
[----:B------:R-:W-:Y:S05]  /*2840*/  BRA `(.L_x_15480) ;  /* 0x0000000400f07947 */ /* 0x000fea0003800000 */
.L_x_15491:
        /* <DEDUP_REMOVED lines=15> */
.L_x_15495:
[----:B------:R-:W-:Y:S05]  /*2940*/  BSYNC.RECONVERGENT B0 ;  /* 0x0000000000007941 */ /* 0x000fea0003800200 */
.L_x_15494:
[----:B------:R-:W-:-:S05]  /*2950*/  LOP3.LUT R5, R0, 0x80, R5, 0xf8, !PT ;  /* 0x0000008000057812 */ /* 0x000fca00078ef805 */
[----:B------:R0:W-:Y:S01]  /*2960*/  STG.E.U8 desc[UR36][R2.64], R5 ;  /* 0x0000000502007986 */ /* 0x0001e2000c101124 */
[----:B------:R-:W-:Y:S05]  /*2970*/  BRA `(.L_x_15480) ;  /* 0x0000000400a47947 */ /* 0x000fea0003800000 */
.L_x_15490:
[----:B------:R-:W-:-:S04]  /*2980*/  I2FP.F32.S32 R0, R4 ;  /* 0x0000000400007245 */ /* 0x000fc80000201400 */
[----:B------:R-:W-:-:S05]  /*2990*/  F2FP.BF16.F32.PACK_AB R0, RZ, R0 ;  /* 0x00000000ff00723e */ /* 0x000fca00000010ff */
[----:B------:R0:W-:Y:S01]  /*29a0*/  STG.E.U16 desc[UR36][R2.64], R0 ;  /* 0x0000000002007986 */ /* 0x0001e2000c101524 */
[----:B------:R-:W-:Y:S05]  /*29b0*/  BRA `(.L_x_15480) ;  /* 0x0000000400947947 */ /* 0x000fea0003800000 */
.L_x_15487:
        /* <DEDUP_REMOVED lines=10> */
.L_x_15498:
        /* <DEDUP_REMOVED lines=13> */
.L_x_15501:
[----:B------:R-:W-:-:S04]  /*2b30*/  SHF.R.U32.HI R0, RZ, 0x14, R5 ;  /* 0x00000014ff007819 */ /* 0x000fc80000011605 */
[----:B------:R-:W-:-:S04]  /*2b40*/  LOP3.LUT R0, R0, 0x1, RZ, 0xc0, !PT ;  /* 0x0000000100007812 */ /* 0x000fc800078ec0ff */
[----:B------:R-:W-:-:S04]  /*2b50*/  IADD3 R0, PT, PT, R5, 0x487ffff, R0 ;  /* 0x0487ffff05007810 */ /* 0x000fc80007ffe000 */
[----:B------:R-:W-:-:S04]  /*2b60*/  SHF.R.U32.HI R0, RZ, 0x14, R0 ;  /* 0x00000014ff007819 */ /* 0x000fc80000011600 */
[----:B------:R-:W-:-:S07]  /*2b70*/  LOP3.LUT R4, R0, 0xff, RZ, 0xc0, !PT ;  /* 0x000000ff00047812 */ /* 0x000fce00078ec0ff */
.L_x_15502:
[----:B------:R-:W-:-:S04]  /*2b80*/  SHF.R.U32.HI R5, RZ, 0x18, R5 ;  /* 0x00000018ff057819 */ /* 0x000fc80000011605 */
[----:B------:R-:W-:-:S04]  /*2b90*/  LOP3.LUT R4, R4, 0x80, R5, 0xf8, !PT ;  /* 0x0000008004047812 */ /* 0x000fc800078ef805 */
[----:B------:R-:W-:-:S07]  /*2ba0*/  PRMT R0, R4, 0x7610, R0 ;  /* 0x0000761004007816 */ /* 0x000fce0000000000 */
.L_x_15500:
[----:B------:R-:W-:Y:S05]  /*2bb0*/  BSYNC.RECONVERGENT B0 ;  /* 0x0000000000007941 */ /* 0x000fea0003800200 */
.L_x_15499:
[----:B------:R0:W-:Y:S01]  /*2bc0*/  STG.E.U8 desc[UR36][R2.64], R0 ;  /* 0x0000000002007986 */ /* 0x0001e2000c101124 */
[----:B------:R-:W-:Y:S05]  /*2bd0*/  BRA `(.L_x_15480) ;  /* 0x00000004000c7947 */ /* 0x000fea0003800000 */
.L_x_15497:
        /* <DEDUP_REMOVED lines=13> */
.L_x_15505:
[----:B------:R-:W-:-:S04]  /*2cb0*/  SHF.R.U32.HI R0, RZ, 0x15, R5 ;  /* 0x00000015ff007819 */ /* 0x000fc80000011605 */
[----:B------:R-:W-:-:S04]  /*2cc0*/  LOP3.LUT R0, R0, 0x1, RZ, 0xc0, !PT ;  /* 0x0000000100007812 */ /* 0x000fc800078ec0ff */
[----:B------:R-:W-:-:S04]  /*2cd0*/  IADD3 R0, PT, PT, R5, 0x88fffff, R0 ;  /* 0x088fffff05007810 */ /* 0x000fc80007ffe000 */
[----:B------:R-:W-:-:S04]  /*2ce0*/  SHF.R.U32.HI R0, RZ, 0x15, R0 ;  /* 0x00000015ff007819 */ /* 0x000fc80000011600 */
[----:B------:R-:W-:-:S07]  /*2cf0*/  LOP3.LUT R4, R0, 0xff, RZ, 0xc0, !PT ;  /* 0x000000ff00047812 */ /* 0x000fce00078ec0ff */
.L_x_15506:
[----:B------:R-:W-:-:S04]  /*2d00*/  SHF.R.U32.HI R5, RZ, 0x18, R5 ;  /* 0x00000018ff057819 */ /* 0x000fc80000011605 */
[----:B------:R-:W-:-:S04]  /*2d10*/  LOP3.LUT R4, R4, 0x80, R5, 0xf8, !PT ;  /* 0x0000008004047812 */ /* 0x000fc800078ef805 */
[----:B------:R-:W-:-:S07]  /*2d20*/  PRMT R0, R4, 0x7610, R0 ;  /* 0x0000761004007816 */ /* 0x000fce0000000000 */
.L_x_15504:
[----:B------:R-:W-:Y:S05]  /*2d30*/  BSYNC.RECONVERGENT B0 ;  /* 0x0000000000007941 */ /* 0x000fea0003800200 */
.L_x_15503:
[----:B------:R0:W-:Y:S01]  /*2d40*/  STG.E.U8 desc[UR36][R2.64], R0 ;  /* 0x0000000002007986 */ /* 0x0001e2000c101124 */
[----:B------:R-:W-:Y:S05]  /*2d50*/  BRA `(.L_x_15480) ;  /* 0x0000000000ac7947 */ /* 0x000fea0003800000 */
.L_x_15496:
[----:B------:R-:W-:-:S09]  /*2d60*/  UISETP.NE.AND UP0, UPT, UR4, 0x1c, UPT ;  /* 0x0000001c0400788c */ /* 0x000fd2000bf05270 */
[----:B------:R-:W-:Y:S05]  /*2d70*/  BRA.U !UP0, `(.L_x_15507) ;  /* 0x0000000108a07547 */ /* 0x000fea000b800000 */
[----:B------:R-:W-:-:S09]  /*2d80*/  UISETP.NE.AND UP0, UPT, UR4, 0x1d, UPT ;  /* 0x0000001d0400788c */ /* 0x000fd2000bf05270 */
[----:B------:R-:W-:Y:S05]  /*2d90*/  BRA.U !UP0, `(.L_x_15508) ;  /* 0x00000001088c7547 */ /* 0x000fea000b800000 */
[----:B------:R-:W-:-:S09]  /*2da0*/  UISETP.NE.AND UP0, UPT, UR4, 0x2c, UPT ;  /* 0x0000002c0400788c */ /* 0x000fd2000bf05270 */
[----:B------:R-:W-:Y:S05]  /*2db0*/  BRA.U !UP0, `(.L_x_15509) ;  /* 0x0000000108447547 */ /* 0x000fea000b800000 */
.L_x_15479:
        /* <DEDUP_REMOVED lines=16> */
.L_x_15510:
[----:B------:R-:W-:Y:S05]  /*2ec0*/  BRA `(.L_x_15480) ;  /* 0x0000000000507947 */ /* 0x000fea0003800000 */
.L_x_15509:
        /* <DEDUP_REMOVED lines=16> */
.L_x_15508:
[----:B------:R-:W-:-:S05]  /*2fd0*/  SHF.R.S32.HI R5, RZ, 0x1f, R4 ;  /* 0x0000001fff057819 */ /* 0x000fca0000011404 */
[----:B------:R0:W-:Y:S01]  /*2fe0*/  STG.E.64 desc[UR36][R2.64], R4 ;  /* 0x0000000402007986 */ /* 0x0001e2000c101b24 */
[----:B------:R-:W-:Y:S05]  /*2ff0*/  BRA `(.L_x_15480) ;  /* 0x0000000000047947 */ /* 0x000fea0003800000 */
.L_x_15507:
[----:B------:R0:W-:Y:S02]  /*3000*/  STG.E desc[UR36][R2.64], R4 ;  /* 0x0000000402007986 */ /* 0x0001e4000c101924 */
.L_x_15480:
[----:B------:R-:W-:-:S07]  /*3010*/  VIADD R17, R17, 0x80 ;  /* 0x0000008011117836 */ /* 0x000fce0000000000 */
.L_x_15439:
[----:B------:R-:W-:Y:S05]  /*3020*/  BSYNC.RECONVERGENT B6 ;  /* 0x0000000000067941 */ /* 0x000fea0003800200 */
.L_x_15438:
        /* <DEDUP_REMOVED lines=307> */
.L_x_15513:
        /* <DEDUP_REMOVED lines=16> */
.L_x_15517:
[----:B------:R1:W5:Y:S01]  /*4460*/  LDG.E.U8 R0, desc[UR36][R2.64] ;  /* 0x0000002402007981 */ /* 0x000362000c1e1100 */
[----:B------:R-:W-:Y:S05]  /*4470*/  BRA `(.L_x_15519) ;  /* 0x0000000c002c7947 */ /* 0x000fea0003800000 */
.L_x_15516:
        /* <DEDUP_REMOVED lines=8> */
.L_x_15521:
[----:B------:R3:W5:Y:S01]  /*4500*/  LDG.E R0, desc[UR36][R2.64] ;  /* 0x0000002402007981 */ /* 0x000762000c1e1900 */
[----:B------:R-:W-:Y:S05]  /*4510*/  BRA `(.L_x_15519) ;  /* 0x0000000c00047947 */ /* 0x000fea0003800000 */
.L_x_15520:
[----:B------:R2:W5:Y:S01]  /*4520*/  LDG.E.S16 R0, desc[UR36][R2.64] ;  /* 0x0000002402007981 */ /* 0x000562000c1e1700 */
[----:B------:R-:W-:Y:S05]  /*4530*/  BRA `(.L_x_15519) ;  /* 0x0000000800fc7947 */ /* 0x000fea0003800000 */
.L_x_15515:
        /* <DEDUP_REMOVED lines=9> */
.L_x_15523:
[----:B------:R-:W2:Y:S02]  /*45d0*/  LDG.E.U16 R2, desc[UR36][R2.64] ;  /* 0x0000002402027981 */ /* 0x000ea4000c1e1500 */
[----:B--2---:R-:W-:-:S06]  /*45e0*/  HADD2.F32 R0, -RZ, R2.H0_H0 ;  /* 0x20000002ff007230 */ /* 0x004fcc0000004100 */
[----:B------:R-:W0:Y:S01]  /*45f0*/  F2I.FTZ.TRUNC.NTZ R0, R0 ;  /* 0x0000000000007305 */ /* 0x000e22000021f100 */
[----:B------:R-:W-:Y:S05]  /*4600*/  BRA `(.L_x_15519) ;  /* 0x0000000800c87947 */ /* 0x000fea0003800000 */
.L_x_15522:
        /* <DEDUP_REMOVED lines=9> */
.L_x_15525:
[----:B------:R-:W2:Y:S02]  /*46a0*/  LDG.E.U16 R2, desc[UR36][R2.64] ;  /* 0x0000002402027981 */ /* 0x000ea4000c1e1500 */
[----:B--2---:R-:W-:-:S06]  /*46b0*/  HADD2.F32 R0, -RZ, R2.H0_H0 ;  /* 0x20000002ff007230 */ /* 0x004fcc0000004100 */
[----:B------:R-:W0:Y:S01]  /*46c0*/  F2I.FTZ.TRUNC.NTZ R0, R0 ;  /* 0x0000000000007305 */ /* 0x000e22000021f100 */
[----:B------:R-:W-:Y:S05]  /*46d0*/  BRA `(.L_x_15519) ;  /* 0x0000000800947947 */ /* 0x000fea0003800000 */
.L_x_15524:
[----:B------:R-:W2:Y:S02]  /*46e0*/  LDG.E.64 R2, desc[UR36][R2.64] ;  /* 0x0000002402027981 */ /* 0x000ea4000c1e1b00 */
[----:B--2---:R0:W1:Y:S02]  /*46f0*/  F2I.F64.TRUNC R0, R2 ;  /* 0x0000000200007311 */ /* 0x004064000030d100 */
[----:B01----:R-:W-:Y:S05]  /*4700*/  BRA `(.L_x_15519) ;  /* 0x0000000800887947 */ /* 0x003fea0003800000 */
.L_x_15514:
        /* <DEDUP_REMOVED lines=12> */
.L_x_15528:
[----:B------:R-:W2:Y:S02]  /*47d0*/  LDG.E.64 R2, desc[UR36][R2.64] ;  /* 0x0000002402027981 */ /* 0x000ea4000c1e1b00 */
[----:B--2---:R0:W1:Y:S02]  /*47e0*/  F2I.F64.TRUNC R0, R2 ;  /* 0x0000000200007311 */ /* 0x004064000030d100 */
[----:B01----:R-:W-:Y:S05]  /*47f0*/  BRA `(.L_x_15519) ;  /* 0x00000008004c7947 */ /* 0x003fea0003800000 */
.L_x_15527:
        /* <DEDUP_REMOVED lines=26> */
.L_x_15530:
        /* <DEDUP_REMOVED lines=13> */
.L_x_15529:
[----:B------:R-:W2:Y:S02]  /*4a70*/  LDG.E.U16 R0, desc[UR36][R2.64] ;  /* 0x0000002402007981 */ /* 0x000ea4000c1e1500 */
[----:B--2---:R-:W-:-:S06]  /*4a80*/  IMAD.U32 R0, R0, 0x10000, RZ ;  /* 0x0001000000007824 */ /* 0x004fcc00078e00ff */
[----:B------:R-:W0:Y:S01]  /*4a90*/  F2I.FTZ.TRUNC.NTZ R0, R0 ;  /* 0x0000000000007305 */ /* 0x000e22000021f100 */
[----:B------:R-:W-:Y:S05]  /*4aa0*/  BRA `(.L_x_15519) ;  /* 0x0000000400a07947 */ /* 0x000fea0003800000 */
.L_x_15526:
        /* <DEDUP_REMOVED lines=10> */
.L_x_15533:
        /* <DEDUP_REMOVED lines=21> */
.L_x_15537:
[----:B------:R-:W-:Y:S05]  /*4ca0*/  BSYNC.RECONVERGENT B1 ;  /* 0x0000000000017941 */ /* 0x000fea0003800200 */
.L_x_15536:
[----:B------:R-:W-:Y:S02]  /*4cb0*/  SHF.L.U32 R0, R0, 0x14, RZ ;  /* 0x0000001400007819 */ /* 0x000fe400000006ff */
[----:B------:R-:W-:-:S04]  /*4cc0*/  LEA R2, R2, 0x3b800000, 0x17 ;  /* 0x3b80000002027811 */ /* 0x000fc800078eb8ff */
[----:B------:R-:W-:-:S07]  /*4cd0*/  LOP3.LUT R0, R2, R0, R7, 0xfe, !PT ;  /* 0x0000000002007212 */ /* 0x000fce00078efe07 */
.L_x_15535:
[----:B------:R-:W-:Y:S05]  /*4ce0*/  BSYNC.RECONVERGENT B0 ;  /* 0x0000000000007941 */ /* 0x000fea0003800200 */
.L_x_15534:
[----:B------:R-:W0:Y:S01]  /*4cf0*/  F2I.FTZ.TRUNC.NTZ R0, R0 ;  /* 0x0000000000007305 */ /* 0x000e22000021f100 */
[----:B------:R-:W-:Y:S05]  /*4d00*/  BRA `(.L_x_15519) ;  /* 0x0000000400087947 */ /* 0x000fea0003800000 */
.L_x_15532:
        /* <DEDUP_REMOVED lines=21> */
.L_x_15541:
[----:B------:R-:W-:Y:S05]  /*4e60*/  BSYNC.RECONVERGENT B1 ;  /* 0x0000000000017941 */ /* 0x000fea0003800200 */
.L_x_15540:
[----:B------:R-:W-:Y:S01]  /*4e70*/  IMAD.SHL.U32 R0, R0, 0x200000, RZ ;  /* 0x0020000000007824 */ /* 0x000fe200078e00ff */
[----:B------:R-:W-:-:S04]  /*4e80*/  LEA R2, R2, 0x37800000, 0x17 ;  /* 0x3780000002027811 */ /* 0x000fc800078eb8ff */
[----:B------:R-:W-:-:S07]  /*4e90*/  LOP3.LUT R0, R2, R0, R7, 0xfe, !PT ;  /* 0x0000000002007212 */ /* 0x000fce00078efe07 */
.L_x_15539:
[----:B------:R-:W-:Y:S05]  /*4ea0*/  BSYNC.RECONVERGENT B0 ;  /* 0x0000000000007941 */ /* 0x000fea0003800200 */
.L_x_15538:
[----:B------:R-:W0:Y:S01]  /*4eb0*/  F2I.FTZ.TRUNC.NTZ R0, R0 ;  /* 0x0000000000007305 */ /* 0x000e22000021f100 */
[----:B------:R-:W-:Y:S05]  /*4ec0*/  BRA `(.L_x_15519) ;  /* 0x0000000000987947 */ /* 0x000fea0003800000 */
.L_x_15531:
        /* <DEDUP_REMOVED lines=14> */
.L_x_15545:
[----:B------:R-:W-:Y:S05]  /*4fb0*/  BSYNC.RECONVERGENT B0 ;  /* 0x0000000000007941 */ /* 0x000fea0003800200 */
.L_x_15544:
[----:B------:R-:W0:Y:S01]  /*4fc0*/  F2I.FTZ.TRUNC.NTZ R0, R0 ;  /* 0x0000000000007305 */ /* 0x000e22000021f100 */
[----:B------:R-:W-:Y:S05]  /*4fd0*/  BRA `(.L_x_15519) ;  /* 0x0000000000547947 */ /* 0x000fea0003800000 */
.L_x_15518:
        /* <DEDUP_REMOVED lines=16> */
.L_x_15546:
[----:B------:R-:W-:Y:S01]  /*50e0*/  MOV R0, RZ ;  /* 0x000000ff00007202 */ /* 0x000fe20000000f00 */
[----:B------:R-:W-:Y:S06]  /*50f0*/  BRA `(.L_x_15519) ;  /* 0x00000000000c7947 */ /* 0x000fec0003800000 */
.L_x_15543:
[----:B------:R0:W5:Y:S01]  /*5100*/  LDG.E R0, desc[UR36][R2.64] ;  /* 0x0000002402007981 */ /* 0x000162000c1e1900 */
[----:B------:R-:W-:Y:S05]  /*5110*/  BRA `(.L_x_15519) ;  /* 0x0000000000047947 */ /* 0x000fea0003800000 */
.L_x_15542:
[----:B------:R0:W5:Y:S02]  /*5120*/  LDG.E R0, desc[UR36][R2.64] ;  /* 0x0000002402007981 */ /* 0x000164000c1e1900 */
.L_x_15519:
[----:B01234-:R-:W0:Y:S01]  /*5130*/  LDC R3, c[0x0][0x594] ;  /* 0x00016500ff037b82 */ /* 0x01fe220000000800 */
[----:B------:R-:W1:Y:S01]  /*5140*/  LDCU.64 UR6, c[0x0][0x580] ;  /* 0x0000b000ff0677ac */ /* 0x000e620008000a00 */
[----:B------:R-:W-:-:S04]  /*5150*/  UPRMT UR4, UR41, 0x9910, URZ ;  /* 0x0000991029047896 */ /* 0x000fc800080000ff */
[----:B------:R-:W-:Y:S01]  /*5160*/  UISETP.GT.AND UP0, UPT, UR4, 0x9, UPT ;  /* 0x000000090400788c */ /* 0x000fe2000bf04270 */
[----:B-1----:R-:W-:Y:S02]  /*5170*/  IADD3 R2, P0, PT, R16, UR6, RZ ;  /* 0x0000000610027c10 */ /* 0x002fe4000ff1e0ff */
[----:B0-----:R-:W-:Y:S02]  /*5180*/  ISETP.GT.U32.AND P1, PT, R3, 0x1f, PT ;  /* 0x0000001f0300780c */ /* 0x001fe40003f24070 */
[----:B-----5:R-:W-:Y:S01]  /*5190*/  SHF.L.U32 R0, R0, R3, RZ ;  /* 0x0000000300007219 */ /* 0x020fe200000006ff */
        /* <DEDUP_REMOVED lines=13> */
.L_x_15550:
[----:B------:R0:W-:Y:S01]  /*5270*/  STG.E.U8 desc[UR36][R2.64], R4 ;  /* 0x0000000402007986 */ /* 0x0001e2000c101124 */
[----:B------:R-:W-:Y:S05]  /*5280*/  BRA `(.L_x_15552) ;  /* 0x0000000c00387947 */ /* 0x000fea0003800000 */
.L_x_15549:
        /* <DEDUP_REMOVED lines=9> */
.L_x_15554:
[----:B------:R0:W-:Y:S01]  /*5320*/  STG.E desc[UR36][R2.64], R4 ;  /* 0x0000000402007986 */ /* 0x0001e2000c101924 */
[----:B------:R-:W-:Y:S05]  /*5330*/  BRA `(.L_x_15552) ;  /* 0x0000000c000c7947 */ /* 0x000fea0003800000 */
.L_x_15553:
[----:B------:R0:W-:Y:S01]  /*5340*/  STG.E.U16 desc[UR36][R2.64], R4 ;  /* 0x0000000402007986 */ /* 0x0001e2000c101524 */
[----:B------:R-:W-:Y:S05]  /*5350*/  BRA `(.L_x_15552) ;  /* 0x0000000c00047947 */ /* 0x000fea0003800000 */
.L_x_15548:
        /* <DEDUP_REMOVED lines=9> */
.L_x_15556:
[----:B------:R-:W-:-:S04]  /*53f0*/  I2FP.F32.S32 R0, R4 ;  /* 0x0000000400007245 */ /* 0x000fc80000201400 */
[----:B------:R-:W-:-:S05]  /*5400*/  F2FP.F16.F32.PACK_AB R0, RZ, R0 ;  /* 0x00000000ff00723e */ /* 0x000fca00000000ff */
[----:B------:R0:W-:Y:S01]  /*5410*/  STG.E.U16 desc[UR36][R2.64], R0 ;  /* 0x0000000002007986 */ /* 0x0001e2000c101524 */
[----:B------:R-:W-:Y:S05]  /*5420*/  BRA `(.L_x_15552) ;  /* 0x0000000800d07947 */ /* 0x000fea0003800000 */
.L_x_15555:
        /* <DEDUP_REMOVED lines=10> */
.L_x_15558:
[----:B------:R-:W-:-:S04]  /*54d0*/  I2FP.F32.S32 R4, R4 ;  /* 0x0000000400047245 */ /* 0x000fc80000201400 */
[----:B------:R-:W-:-:S04]  /*54e0*/  F2FP.F16.F32.PACK_AB R5, RZ, R4 ;  /* 0x00000004ff05723e */ /* 0x000fc800000000ff */
[----:B------:R-:W-:-:S05]  /*54f0*/  PRMT R5, R5, 0x5410, RZ ;  /* 0x0000541005057816 */ /* 0x000fca00000000ff */
[----:B------:R0:W-:Y:S01]  /*5500*/  STG.E desc[UR36][R2.64], R5 ;  /* 0x0000000502007986 */ /* 0x0001e2000c101924 */
[----:B------:R-:W-:Y:S05]  /*5510*/  BRA `(.L_x_15552) ;  /* 0x0000000800947947 */ /* 0x000fea0003800000 */
.L_x_15557:
[----:B------:R-:W0:Y:S02]  /*5520*/  I2F.F64 R4, R4 ;  /* 0x0000000400047312 */ /* 0x000e240000201c00 */
[----:B0-----:R0:W-:Y:S01]  /*5530*/  STG.E.64 desc[UR36][R2.64], R4 ;  /* 0x0000000402007986 */ /* 0x0011e2000c101b24 */
[----:B------:R-:W-:Y:S05]  /*5540*/  BRA `(.L_x_15552) ;  /* 0x0000000800887947 */ /* 0x000fea0003800000 */
.L_x_15547:
        /* <DEDUP_REMOVED lines=12> */
.L_x_15562:
        /* <DEDUP_REMOVED lines=18> */
.L_x_15565:
[----:B------:R-:W-:-:S04]  /*5730*/  SHF.R.U32.HI R5, RZ, 0x18, R5 ;  /* 0x00000018ff057819 */ /* 0x000fc80000011605 */
[----:B------:R-:W-:-:S07]  /*5740*/  LOP3.LUT R0, R0, 0x80, R5, 0xf8, !PT ;  /* 0x0000008000007812 */ /* 0x000fce00078ef805 */
.L_x_15564:
[----:B------:R-:W-:Y:S05]  /*5750*/  BSYNC.RECONVERGENT B0 ;  /* 0x0000000000007941 */ /* 0x000fea0003800200 */
.L_x_15563:
[----:B------:R0:W-:Y:S01]  /*5760*/  STG.E.U8 desc[UR36][R2.64], R0 ;  /* 0x0000000002007986 */ /* 0x0001e2000c101124 */
[----:B------:R-:W-:Y:S05]  /*5770*/  BRA `(.L_x_15552) ;  /* 0x0000000400fc7947 */ /* 0x000fea0003800000 */
.L_x_15561:
        /* <DEDUP_REMOVED lines=18> */
.L_x_15568:
[----:B------:R-:W-:-:S04]  /*58a0*/  SHF.R.U32.HI R5, RZ, 0x18, R5 ;  /* 0x00000018ff057819 */ /* 0x000fc80000011605 */
[----:B------:R-:W-:-:S07]  /*58b0*/  LOP3.LUT R0, R0, 0x80, R5, 0xf8, !PT ;  /* 0x0000008000007812 */ /* 0x000fce00078ef805 */
.L_x_15567:
[----:B------:R-:W-:Y:S05]  /*58c0*/  BSYNC.RECONVERGENT B0 ;  /* 0x0000000000007941 */ /* 0x000fea0003800200 */
.L_x_15566:
[----:B------:R0:W-:Y:S01]  /*58d0*/  STG.E.U8 desc[UR36][R2.64], R0 ;  /* 0x0000000002007986 */ /* 0x0001e2000c101124 */
[----:B------:R-:W-:Y:S05]  /*58e0*/  BRA `(.L_x_15552) ;  /* 0x0000000400a07947 */ /* 0x000fea0003800000 */
.L_x_15560:
        /* <DEDUP_REMOVED lines=22> */
.L_x_15570:
[----:B------:R-:W-:-:S05]  /*5a50*/  SHF.R.S32.HI R5, RZ, 0x1f, R4 ;  /* 0x0000001fff057819 */ /* 0x000fca0000011404 */
[----:B------:R0:W-:Y:S01]  /*5a60*/  STG.E.64 desc[UR36][R2.64], R4 ;  /* 0x0000000402007986 */ /* 0x0001e2000c101b24 */
[----:B------:R-:W-:Y:S05]  /*5a70*/  BRA `(.L_x_15552) ;  /* 0x00000004003c7947 */ /* 0x000fea0003800000 */
.L_x_15569:
[----:B------:R0:W-:Y:S01]  /*5a80*/  STG.E desc[UR36][R2.64], R4 ;  /* 0x0000000402007986 */ /* 0x0001e2000c101924 */
[----:B------:R-:W-:Y:S05]  /*5a90*/  BRA `(.L_x_15552) ;  /* 0x0000000400347947 */ /* 0x000fea0003800000 */
.L_x_15559:
        /* <DEDUP_REMOVED lines=10> */
.L_x_15572:
[----:B------:R-:W-:Y:S01]  /*5b40*/  CS2R R6, SRZ ;  /* 0x0000000000067805 */ /* 0x000fe2000001ff00 */
[----:B------:R-:W0:Y:S04]  /*5b50*/  I2F.F64 R4, R4 ;  /* 0x0000000400047312 */ /* 0x000e280000201c00 */
[----:B0-----:R4:W-:Y:S01]  /*5b60*/  STG.E.128 desc[UR36][R2.64], R4 ;  /* 0x0000000402007986 */ /* 0x0019e2000c101d24 */
[----:B------:R-:W-:Y:S05]  /*5b70*/  BRA `(.L_x_15552) ;  /* 0x0000000000fc7947 */ /* 0x000fea0003800000 */
.L_x_15571:
[----:B------:R-:W-:-:S09]  /*5b80*/  UISETP.NE.AND UP0, UPT, UR4, 0xf, UPT ;  /* 0x0000000f0400788c */ /* 0x000fd2000bf05270 */
[----:B------:R-:W-:Y:S05]  /*5b90*/  BRA.U !UP0, `(.L_x_15573) ;  /* 0x0000000108e87547 */ /* 0x000fea000b800000 */
[----:B------:R-:W-:-:S09]  /*5ba0*/  UISETP.NE.AND UP0, UPT, UR4, 0x17, UPT ;  /* 0x000000170400788c */ /* 0x000fd2000bf05270 */
[----:B------:R-:W-:Y:S05]  /*5bb0*/  BRA.U !UP0, `(.L_x_15574) ;  /* 0x0000000108907547 */ /* 0x000fea000b800000 */
[----:B------:R-:W-:-:S09]  /*5bc0*/  UISETP.NE.AND UP0, UPT, UR4, 0x18, UPT ;  /* 0x000000180400788c */ /* 0x000fd2000bf05270 */
[----:B------:R-:W-:Y:S05]  /*5bd0*/  BRA.U !UP0, `(.L_x_15575) ;  /* 0x0000000108447547 */ /* 0x000fea000b800000 */
.L_x_15551:
        /* <DEDUP_REMOVED lines=16> */
.L_x_15576:
[----:B------:R-:W-:Y:S05]  /*5ce0*/  BRA `(.L_x_15552) ;  /* 0x0000000000a07947 */ /* 0x000fea0003800000 */
.L_x_15575:
        /* <DEDUP_REMOVED lines=13> */
.L_x_15578:
[----:B------:R-:W-:Y:S05]  /*5dc0*/  BSYNC.RECONVERGENT B0 ;  /* 0x0000000000007941 */ /* 0x000fea0003800200 */
.L_x_15577:
[----:B------:R-:W-:-:S05]  /*5dd0*/  LOP3.LUT R5, R0, 0x80, R5, 0xf8, !PT ;  /* 0x0000008000057812 */ /* 0x000fca00078ef805 */
[----:B------:R2:W-:Y:S01]  /*5de0*/  STG.E.U8 desc[UR36][R2.64], R5 ;  /* 0x0000000502007986 */ /* 0x0005e2000c101124 */
[----:B------:R-:W-:Y:S05]  /*5df0*/  BRA `(.L_x_15552) ;  /* 0x00000000005c7947 */ /* 0x000fea0003800000 */
.L_x_15574:
        /* <DEDUP_REMOVED lines=12> */
.L_x_15580:
[----:B------:R-:W-:Y:S02]  /*5ec0*/  ISETP.GT.U32.AND P0, PT, R4, 0x7f800000, PT ;  /* 0x7f8000000400780c */ /* 0x000fe40003f04070 */
[----:B------:R-:W-:-:S04]  /*5ed0*/  MOV R0, 0x7f ;  /* 0x0000007f00007802 */ /* 0x000fc80000000f00 */
[----:B------:R-:W-:-:S07]  /*5ee0*/  SEL R0, R0, 0x7c, P0 ;  /* 0x0000007c00007807 */ /* 0x000fce0000000000 */
.L_x_15581:
[----:B------:R-:W-:Y:S05]  /*5ef0*/  BSYNC.RECONVERGENT B0 ;  /* 0x0000000000007941 */ /* 0x000fea0003800200 */
.L_x_15579:
[----:B------:R-:W-:-:S04]  /*5f00*/  SHF.R.U32.HI R5, RZ, 0x18, R5 ;  /* 0x00000018ff057819 */ /* 0x000fc80000011605 */
[----:B------:R-:W-:-:S05]  /*5f10*/  LOP3.LUT R5, R0, 0x80, R5, 0xf8, !PT ;  /* 0x0000008000057812 */ /* 0x000fca00078ef805 */
[----:B------:R1:W-:Y:S01]  /*5f20*/  STG.E.U8 desc[UR36][R2.64], R5 ;  /* 0x0000000502007986 */ /* 0x0003e2000c101124 */
[----:B------:R-:W-:Y:S05]  /*5f30*/  BRA `(.L_x_15552) ;  /* 0x00000000000c7947 */ /* 0x000fea0003800000 */
.L_x_15573:
[----:B------:R-:W-:-:S04]  /*5f40*/  I2FP.F32.S32 R0, R4 ;  /* 0x0000000400007245 */ /* 0x000fc80000201400 */
[----:B------:R-:W-:-:S05]  /*5f50*/  F2FP.BF16.F32.PACK_AB R0, RZ, R0 ;  /* 0x00000000ff00723e */ /* 0x000fca00000010ff */
[----:B------:R0:W-:Y:S02]  /*5f60*/  STG.E.U16 desc[UR36][R2.64], R0 ;  /* 0x0000000002007986 */ /* 0x0001e4000c101524 */
.L_x_15552:
[----:B------:R-:W-:-:S07]  /*5f70*/  VIADD R17, R17, 0x80 ;  /* 0x0000008011117836 */ /* 0x000fce0000000000 */
.L_x_15512:
[----:B------:R-:W-:Y:S05]  /*5f80*/  BSYNC.RECONVERGENT B6 ;  /* 0x0000000000067941 */ /* 0x000fea0003800200 */
.L_x_15511:
        /* <DEDUP_REMOVED lines=307> */
.L_x_15584:
        /* <DEDUP_REMOVED lines=16> */
.L_x_15588:
[----:B------:R0:W5:Y:S01]  /*73c0*/  LDG.E.U8 R0, desc[UR36][R2.64] ;  /* 0x0000002402007981 */ /* 0x000162000c1e1100 */
[----:B------:R-:W-:Y:S05]  /*73d0*/  BRA `(.L_x_15590) ;  /* 0x0000000c002c7947 */ /* 0x000fea0003800000 */
.L_x_15587:
        /* <DEDUP_REMOVED lines=8> */
.L_x_15592:
[----:B------:R0:W5:Y:S01]  /*7460*/  LDG.E R0, desc[UR36][R2.64] ;  /* 0x0000002402007981 */ /* 0x000162000c1e1900 */
[----:B------:R-:W-:Y:S05]  /*7470*/  BRA `(.L_x_15590) ;  /* 0x0000000c00047947 */ /* 0x000fea0003800000 */
.L_x_15591:
[----:B------:R0:W5:Y:S01]  /*7480*/  LDG.E.S16 R0, desc[UR36][R2.64] ;  /* 0x0000002402007981 */ /* 0x000162000c1e1700 */
[----:B------:R-:W-:Y:S05]  /*7490*/  BRA `(.L_x_15590) ;  /* 0x0000000800fc7947 */ /* 0x000fea0003800000 */
.L_x_15586:
        /* <DEDUP_REMOVED lines=9> */
.L_x_15594:
[----:B------:R-:W2:Y:S02]  /*7530*/  LDG.E.U16 R2, desc[UR36][R2.64] ;  /* 0x0000002402027981 */ /* 0x000ea4000c1e1500 */
[----:B--2---:R-:W-:-:S06]  /*7540*/  HADD2.F32 R0, -RZ, R2.H0_H0 ;  /* 0x20000002ff007230 */ /* 0x004fcc0000004100 */
[----:B------:R-:W0:Y:S01]  /*7550*/  F2I.FTZ.TRUNC.NTZ R0, R0 ;  /* 0x0000000000007305 */ /* 0x000e22000021f100 */
[----:B------:R-:W-:Y:S05]  /*7560*/  BRA `(.L_x_15590) ;  /* 0x0000000800c87947 */ /* 0x000fea0003800000 */
.L_x_15593:
        /* <DEDUP_REMOVED lines=9> */
.L_x_15596:
[----:B------:R-:W2:Y:S02]  /*7600*/  LDG.E.U16 R2, desc[UR36][R2.64] ;  /* 0x0000002402027981 */ /* 0x000ea4000c1e1500 */
[----:B--2---:R-:W-:-:S06]  /*7610*/  HADD2.F32 R0, -RZ, R2.H0_H0 ;  /* 0x20000002ff007230 */ /* 0x004fcc0000004100 */
[----:B------:R-:W0:Y:S01]  /*7620*/  F2I.FTZ.TRUNC.NTZ R0, R0 ;  /* 0x0000000000007305 */ /* 0x000e22000021f100 */
[----:B------:R-:W-:Y:S05]  /*7630*/  BRA `(.L_x_15590) ;  /* 0x0000000800947947 */ /* 0x000fea0003800000 */
.L_x_15595:
[----:B------:R-:W2:Y:S02]  /*7640*/  LDG.E.64 R2, desc[UR36][R2.64] ;  /* 0x0000002402027981 */ /* 0x000ea4000c1e1b00 */
[----:B--2---:R0:W1:Y:S02]  /*7650*/  F2I.F64.TRUNC R0, R2 ;  /* 0x0000000200007311 */ /* 0x004064000030d100 */
[----:B01----:R-:W-:Y:S05]  /*7660*/  BRA `(.L_x_15590) ;  /* 0x0000000800887947 */ /* 0x003fea0003800000 */
.L_x_15585:
        /* <DEDUP_REMOVED lines=12> */
.L_x_15599:
[----:B------:R-:W2:Y:S02]  /*7730*/  LDG.E.64 R2, desc[UR36][R2.64] ;  /* 0x0000002402027981 */ /* 0x000ea4000c1e1b00 */
[----:B--2---:R0:W1:Y:S02]  /*7740*/  F2I.F64.TRUNC R0, R2 ;  /* 0x0000000200007311 */ /* 0x004064000030d100 */
[----:B01----:R-:W-:Y:S05]  /*7750*/  BRA `(.L_x_15590) ;  /* 0x00000008004c7947 */ /* 0x003fea0003800000 */
.L_x_15598:
        /* <DEDUP_REMOVED lines=26> */
.L_x_15601:
        /* <DEDUP_REMOVED lines=13> */
.L_x_15600:
[----:B------:R-:W2:Y:S02]  /*79d0*/  LDG.E.U16 R0, desc[UR36][R2.64] ;  /* 0x0000002402007981 */ /* 0x000ea4000c1e1500 */
[----:B--2---:R-:W-:-:S06]  /*79e0*/  IMAD.U32 R0, R0, 0x10000, RZ ;  /* 0x0001000000007824 */ /* 0x004fcc00078e00ff */
[----:B------:R-:W2:Y:S01]  /*79f0*/  F2I.FTZ.TRUNC.NTZ R0, R0 ;  /* 0x0000000000007305 */ /* 0x000ea2000021f100 */
[----:B------:R-:W-:Y:S05]  /*7a00*/  BRA `(.L_x_15590) ;  /* 0x0000000400a07947 */ /* 0x000fea0003800000 */
.L_x_15597:
        /* <DEDUP_REMOVED lines=10> */
.L_x_15604:
        /* <DEDUP_REMOVED lines=21> */
.L_x_15608:
[----:B------:R-:W-:Y:S05]  /*7c00*/  BSYNC.RECONVERGENT B1 ;  /* 0x0000000000017941 */ /* 0x000fea0003800200 */
.L_x_15607:
[----:B------:R-:W-:Y:S02]  /*7c10*/  SHF.L.U32 R0, R0, 0x14, RZ ;  /* 0x0000001400007819 */ /* 0x000fe400000006ff */
[----:B------:R-:W-:-:S04]  /*7c20*/  LEA R2, R2, 0x3b800000, 0x17 ;  /* 0x3b80000002027811 */ /* 0x000fc800078eb8ff */
[----:B------:R-:W-:-:S07]  /*7c30*/  LOP3.LUT R0, R2, R0, R7, 0xfe, !PT ;  /* 0x0000000002007212 */ /* 0x000fce00078efe07 */
.L_x_15606:
[----:B------:R-:W-:Y:S05]  /*7c40*/  BSYNC.RECONVERGENT B0 ;  /* 0x0000000000007941 */ /* 0x000fea0003800200 */
.L_x_15605:
[----:B------:R-:W4:Y:S01]  /*7c50*/  F2I.FTZ.TRUNC.NTZ R0, R0 ;  /* 0x0000000000007305 */ /* 0x000f22000021f100 */
[----:B------:R-:W-:Y:S05]  /*7c60*/  BRA `(.L_x_15590) ;  /* 0x0000000400087947 */ /* 0x000fea0003800000 */
.L_x_15603:
        /* <DEDUP_REMOVED lines=21> */
.L_x_15612:
[----:B------:R-:W-:Y:S05]  /*7dc0*/  BSYNC.RECONVERGENT B1 ;  /* 0x0000000000017941 */ /* 0x000fea0003800200 */
.L_x_15611:
[----:B------:R-:W-:Y:S01]  /*7dd0*/  IMAD.SHL.U32 R0, R0, 0x200000, RZ ;  /* 0x0020000000007824 */ /* 0x000fe200078e00ff */
[----:B------:R-:W-:-:S04]  /*7de0*/  LEA R2, R2, 0x37800000, 0x17 ;  /* 0x3780000002027811 */ /* 0x000fc800078eb8ff */
[----:B------:R-:W-:-:S07]  /*7df0*/  LOP3.LUT R0, R2, R0, R7, 0xfe, !PT ;  /* 0x0000000002007212 */ /* 0x000fce00078efe07 */
.L_x_15610:
[----:B------:R-:W-:Y:S05]  /*7e00*/  BSYNC.RECONVERGENT B0 ;  /* 0x0000000000007941 */ /* 0x000fea0003800200 */
.L_x_15609:
[----:B------:R-:W0:Y:S01]  /*7e10*/  F2I.FTZ.TRUNC.NTZ R0, R0 ;  /* 0x0000000000007305 */ /* 0x000e22000021f100 */
[----:B------:R-:W-:Y:S05]  /*7e20*/  BRA `(.L_x_15590) ;  /* 0x0000000000987947 */ /* 0x000fea0003800000 */
.L_x_15602:
        /* <DEDUP_REMOVED lines=14> */
.L_x_15616:
[----:B------:R-:W-:Y:S05]  /*7f10*/  BSYNC.RECONVERGENT B0 ;  /* 0x0000000000007941 */ /* 0x000fea0003800200 */
.L_x_15615:
[----:B------:R-:W0:Y:S01]  /*7f20*/  F2I.FTZ.TRUNC.NTZ R0, R0 ;  /* 0x0000000000007305 */ /* 0x000e22000021f100 */
[----:B------:R-:W-:Y:S05]  /*7f30*/  BRA `(.L_x_15590) ;  /* 0x0000000000547947 */ /* 0x000fea0003800000 */
.L_x_15589:
        /* <DEDUP_REMOVED lines=16> */
.L_x_15617:
[----:B------:R-:W-:Y:S01]  /*8040*/  MOV R0, RZ ;  /* 0x000000ff00007202 */ /* 0x000fe20000000f00 */
[----:B------:R-:W-:Y:S06]  /*8050*/  BRA `(.L_x_15590) ;  /* 0x00000000000c7947 */ /* 0x000fec0003800000 */
.L_x_15614:
[----:B------:R0:W5:Y:S01]  /*8060*/  LDG.E R0, desc[UR36][R2.64] ;  /* 0x0000002402007981 */ /* 0x000162000c1e1900 */
[----:B------:R-:W-:Y:S05]  /*8070*/  BRA `(.L_x_15590) ;  /* 0x0000000000047947 */ /* 0x000fea0003800000 */
.L_x_15613:
[----:B------:R0:W5:Y:S02]  /*8080*/  LDG.E R0, desc[UR36][R2.64] ;  /* 0x0000002402007981 */ /* 0x000164000c1e1900 */
.L_x_15590:
        /* <DEDUP_REMOVED lines=20> */
.L_x_15621:
[----:B------:R4:W-:Y:S01]  /*81d0*/  STG.E.U8 desc[UR36][R2.64], R4 ;  /* 0x0000000402007986 */ /* 0x0009e2000c101124 */
[----:B------:R-:W-:Y:S05]  /*81e0*/  BRA `(.L_x_15623) ;  /* 0x0000000c00387947 */ /* 0x000fea0003800000 */
.L_x_15620:
        /* <DEDUP_REMOVED lines=9> */
.L_x_15625:
[----:B------:R2:W-:Y:S01]  /*8280*/  STG.E desc[UR36][R2.64], R4 ;  /* 0x0000000402007986 */ /* 0x0005e2000c101924 */
[----:B------:R-:W-:Y:S05]  /*8290*/  BRA `(.L_x_15623) ;  /* 0x0000000c000c7947 */ /* 0x000fea0003800000 */
.L_x_15624:
[----:B------:R0:W-:Y:S01]  /*82a0*/  STG.E.U16 desc[UR36][R2.64], R4 ;  /* 0x0000000402007986 */ /* 0x0001e2000c101524 */
[----:B------:R-:W-:Y:S05]  /*82b0*/  BRA `(.L_x_15623) ;  /* 0x0000000c00047947 */ /* 0x000fea0003800000 */
.L_x_15619:
        /* <DEDUP_REMOVED lines=9> */
.L_x_15627:
[----:B------:R-:W-:-:S04]  /*8350*/  I2FP.F32.S32 R0, R4 ;  /* 0x0000000400007245 */ /* 0x000fc80000201400 */
[----:B------:R-:W-:-:S05]  /*8360*/  F2FP.F16.F32.PACK_AB R0, RZ, R0 ;  /* 0x00000000ff00723e */ /* 0x000fca00000000ff */
[----:B------:R0:W-:Y:S01]  /*8370*/  STG.E.U16 desc[UR36][R2.64], R0 ;  /* 0x0000000002007986 */ /* 0x0001e2000c101524 */
[----:B------:R-:W-:Y:S05]  /*8380*/  BRA `(.L_x_15623) ;  /* 0x0000000800d07947 */ /* 0x000fea0003800000 */
.L_x_15626:
        /* <DEDUP_REMOVED lines=10> */
.L_x_15629:
[----:B------:R-:W-:-:S04]  /*8430*/  I2FP.F32.S32 R4, R4 ;  /* 0x0000000400047245 */ /* 0x000fc80000201400 */
[----:B------:R-:W-:-:S04]  /*8440*/  F2FP.F16.F32.PACK_AB R5, RZ, R4 ;  /* 0x00000004ff05723e */ /* 0x000fc800000000ff */
[----:B------:R-:W-:-:S05]  /*8450*/  PRMT R5, R5, 0x5410, RZ ;  /* 0x0000541005057816 */ /* 0x000fca00000000ff */
[----:B------:R0:W-:Y:S01]  /*8460*/  STG.E desc[UR36][R2.64], R5 ;  /* 0x0000000502007986 */ /* 0x0001e2000c101924 */
[----:B------:R-:W-:Y:S05]  /*8470*/  BRA `(.L_x_15623) ;  /* 0x0000000800947947 */ /* 0x000fea0003800000 */
.L_x_15628:
[----:B------:R-:W0:Y:S02]  /*8480*/  I2F.F64 R4, R4 ;  /* 0x0000000400047312 */ /* 0x000e240000201c00 */
[----:B0-----:R0:W-:Y:S01]  /*8490*/  STG.E.64 desc[UR36][R2.64], R4 ;  /* 0x0000000402007986 */ /* 0x0011e2000c101b24 */
[----:B------:R-:W-:Y:S05]  /*84a0*/  BRA `(.L_x_15623) ;  /* 0x0000000800887947 */ /* 0x000fea0003800000 */
.L_x_15618:
        /* <DEDUP_REMOVED lines=12> */
.L_x_15633:
        /* <DEDUP_REMOVED lines=18> */
.L_x_15636:
[----:B------:R-:W-:-:S04]  /*8690*/  SHF.R.U32.HI R5, RZ, 0x18, R5 ;  /* 0x00000018ff057819 */ /* 0x000fc80000011605 */
[----:B------:R-:W-:-:S07]  /*86a0*/  LOP3.LUT R0, R0, 0x80, R5, 0xf8, !PT ;  /* 0x0000008000007812 */ /* 0x000fce00078ef805 */
.L_x_15635:
[----:B------:R-:W-:Y:S05]  /*86b0*/  BSYNC.RECONVERGENT B0 ;  /* 0x0000000000007941 */ /* 0x000fea0003800200 */
.L_x_15634:
[----:B------:R0:W-:Y:S01]  /*86c0*/  STG.E.U8 desc[UR36][R2.64], R0 ;  /* 0x0000000002007986 */ /* 0x0001e2000c101124 */
[----:B------:R-:W-:Y:S05]  /*86d0*/  BRA `(.L_x_15623) ;  /* 0x0000000400fc7947 */ /* 0x000fea0003800000 */
.L_x_15632:
        /* <DEDUP_REMOVED lines=18> */
.L_x_15639:
[----:B------:R-:W-:-:S04]  /*8800*/  SHF.R.U32.HI R5, RZ, 0x18, R5 ;  /* 0x00000018ff057819 */ /* 0x000fc80000011605 */
[----:B------:R-:W-:-:S07]  /*8810*/  LOP3.LUT R0, R0, 0x80, R5, 0xf8, !PT ;  /* 0x0000008000007812 */ /* 0x000fce00078ef805 */
.L_x_15638:
[----:B------:R-:W-:Y:S05]  /*8820*/  BSYNC.RECONVERGENT B0 ;  /* 0x0000000000007941 */ /* 0x000fea0003800200 */
.L_x_15637:
[----:B------:R0:W-:Y:S01]  /*8830*/  STG.E.U8 desc[UR36][R2.64], R0 ;  /* 0x0000000002007986 */ /* 0x0001e2000c101124 */
[----:B------:R-:W-:Y:S05]  /*8840*/  BRA `(.L_x_15623) ;  /* 0x0000000400a07947 */ /* 0x000fea0003800000 */
.L_x_15631:
        /* <DEDUP_REMOVED lines=22> */
.L_x_15641:
[----:B------:R-:W-:-:S05]  /*89b0*/  SHF.R.S32.HI R5, RZ, 0x1f, R4 ;  /* 0x0000001fff057819 */ /* 0x000fca0000011404 */
[----:B------:R0:W-:Y:S01]  /*89c0*/  STG.E.64 desc[UR36][R2.64], R4 ;  /* 0x0000000402007986 */ /* 0x0001e2000c101b24 */
[----:B------:R-:W-:Y:S05]  /*89d0*/  BRA `(.L_x_15623) ;  /* 0x00000004003c7947 */ /* 0x000fea0003800000 */
.L_x_15640:
[----:B------:R0:W-:Y:S01]  /*89e0*/  STG.E desc[UR36][R2.64], R4 ;  /* 0x0000000402007986 */ /* 0x0001e2000c101924 */
[----:B------:R-:W-:Y:S05]  /*89f0*/  BRA `(.L_x_15623) ;  /* 0x0000000400347947 */ /* 0x000fea0003800000 */
.L_x_15630:
        /* <DEDUP_REMOVED lines=10> */
.L_x_15643:
[----:B------:R-:W-:Y:S01]  /*8aa0*/  CS2R R6, SRZ ;  /* 0x0000000000067805 */ /* 0x000fe2000001ff00 */
[----:B------:R-:W0:Y:S04]  /*8ab0*/  I2F.F64 R4, R4 ;  /* 0x0000000400047312 */ /* 0x000e280000201c00 */
[----:B0-----:R0:W-:Y:S01]  /*8ac0*/  STG.E.128 desc[UR36][R2.64], R4 ;  /* 0x0000000402007986 */ /* 0x0011e2000c101d24 */
[----:B------:R-:W-:Y:S05]  /*8ad0*/  BRA `(.L_x_15623) ;  /* 0x0000000000fc7947 */ /* 0x000fea0003800000 */
.L_x_15642:
[----:B------:R-:W-:-:S09]  /*8ae0*/  UISETP.NE.AND UP0, UPT, UR4, 0xf, UPT ;  /* 0x0000000f0400788c */ /* 0x000fd2000bf05270 */
[----:B------:R-:W-:Y:S05]  /*8af0*/  BRA.U !UP0, `(.L_x_15644) ;  /* 0x0000000108e87547 */ /* 0x000fea000b800000 */
[----:B------:R-:W-:-:S09]  /*8b00*/  UISETP.NE.AND UP0, UPT, UR4, 0x17, UPT ;  /* 0x000000170400788c */ /* 0x000fd2000bf05270 */
[----:B------:R-:W-:Y:S05]  /*8b10*/  BRA.U !UP0, `(.L_x_15645) ;  /* 0x0000000108907547 */ /* 0x000fea000b800000 */
[----:B------:R-:W-:-:S09]  /*8b20*/  UISETP.NE.AND UP0, UPT, UR4, 0x18, UPT ;  /* 0x000000180400788c */ /* 0x000fd2000bf05270 */
[----:B------:R-:W-:Y:S05]  /*8b30*/  BRA.U !UP0, `(.L_x_15646) ;  /* 0x0000000108447547 */ /* 0x000fea000b800000 */
.L_x_15622:
        /* <DEDUP_REMOVED lines=16> */
.L_x_15647:
[----:B------:R-:W-:Y:S05]  /*8c40*/  BRA `(.L_x_15623) ;  /* 0x0000000000a07947 */ /* 0x000fea0003800000 */
.L_x_15646:
        /* <DEDUP_REMOVED lines=13> */
.L_x_15649:
[----:B------:R-:W-:Y:S05]  /*8d20*/  BSYNC.RECONVERGENT B0 ;  /* 0x0000000000007941 */ /* 0x000fea0003800200 */
.L_x_15648:
[----:B------:R-:W-:-:S05]  /*8d30*/  LOP3.LUT R5, R0, 0x80, R5, 0xf8, !PT ;  /* 0x0000008000057812 */ /* 0x000fca00078ef805 */
[----:B------:R0:W-:Y:S01]  /*8d40*/  STG.E.U8 desc[UR36][R2.64], R5 ;  /* 0x0000000502007986 */ /* 0x0001e2000c101124 */
[----:B------:R-:W-:Y:S05]  /*8d50*/  BRA `(.L_x_15623) ;  /* 0x00000000005c7947 */ /* 0x000fea0003800000 */
.L_x_15645:
        /* <DEDUP_REMOVED lines=12> */
.L_x_15651:
[----:B------:R-:W-:Y:S02]  /*8e20*/  ISETP.GT.U32.AND P0, PT, R4, 0x7f800000, PT ;  /* 0x7f8000000400780c */ /* 0x000fe40003f04070 */
[----:B------:R-:W-:-:S04]  /*8e30*/  MOV R0, 0x7f ;  /* 0x0000007f00007802 */ /* 0x000fc80000000f00 */
[----:B------:R-:W-:-:S07]  /*8e40*/  SEL R0, R0, 0x7c, P0 ;  /* 0x0000007c00007807 */ /* 0x000fce0000000000 */
.L_x_15652:
[----:B------:R-:W-:Y:S05]  /*8e50*/  BSYNC.RECONVERGENT B0 ;  /* 0x0000000000007941 */ /* 0x000fea0003800200 */
.L_x_15650:
[----:B------:R-:W-:-:S04]  /*8e60*/  SHF.R.U32.HI R5, RZ, 0x18, R5 ;  /* 0x00000018ff057819 */ /* 0x000fc80000011605 */
[----:B------:R-:W-:-:S05]  /*8e70*/  LOP3.LUT R5, R0, 0x80, R5, 0xf8, !PT ;  /* 0x0000008000057812 */ /* 0x000fca00078ef805 */
[----:B------:R0:W-:Y:S01]  /*8e80*/  STG.E.U8 desc[UR36][R2.64], R5 ;  /* 0x0000000502007986 */ /* 0x0001e2000c101124 */
[----:B------:R-:W-:Y:S05]  /*8e90*/  BRA `(.L_x_15623) ;  /* 0x00000000000c7947 */ /* 0x000fea0003800000 */
.L_x_15644:
[----:B------:R-:W-:-:S04]  /*8ea0*/  I2FP.F32.S32 R0, R4 ;  /* 0x0000000400007245 */ /* 0x000fc80000201400 */
[----:B------:R-:W-:-:S05]  /*8eb0*/  F2FP.BF16.F32.PACK_AB R0, RZ, R0 ;  /* 0x00000000ff00723e */ /* 0x000fca00000010ff */
[----:B------:R0:W-:Y:S02]  /*8ec0*/  STG.E.U16 desc[UR36][R2.64], R0 ;  /* 0x0000000002007986 */ /* 0x0001e4000c101524 */
.L_x_15623:
[----:B------:R-:W-:-:S07]  /*8ed0*/  VIADD R17, R17, 0x80 ;  /* 0x0000008011117836 */ /* 0x000fce0000000000 */
.L_x_15583:
[----:B------:R-:W-:Y:S05]  /*8ee0*/  BSYNC.RECONVERGENT B6 ;  /* 0x0000000000067941 */ /* 0x000fea0003800200 */
.L_x_15582:
        /* <DEDUP_REMOVED lines=306> */
.L_x_15653:
        /* <DEDUP_REMOVED lines=18> */
.L_x_15657:
[----:B------:R0:W5:Y:S01]  /*a330*/  LDG.E.U8 R0, desc[UR36][R2.64] ;  /* 0x0000002402007981 */ /* 0x000162000c1e1100 */
[----:B------:R-:W-:Y:S05]  /*a340*/  BRA `(.L_x_15659) ;  /* 0x0000000c002c7947 */ /* 0x000fea0003800000 */
.L_x_15656:
        /* <DEDUP_REMOVED lines=8> */
.L_x_15661:
[----:B------:R0:W5:Y:S01]  /*a3d0*/  LDG.E R0, desc[UR36][R2.64] ;  /* 0x0000002402007981 */ /* 0x000162000c1e1900 */
[----:B------:R-:W-:Y:S05]  /*a3e0*/  BRA `(.L_x_15659) ;  /* 0x0000000c00047947 */ /* 0x000fea0003800000 */
.L_x_15660:
[----:B------:R0:W5:Y:S01]  /*a3f0*/  LDG.E.S16 R0, desc[UR36][R2.64] ;  /* 0x0000002402007981 */ /* 0x000162000c1e1700 */
[----:B------:R-:W-:Y:S05]  /*a400*/  BRA `(.L_x_15659) ;  /* 0x0000000800fc7947 */ /* 0x000fea0003800000 */
.L_x_15655:
        /* <DEDUP_REMOVED lines=9> */
.L_x_15663:
[----:B------:R-:W2:Y:S02]  /*a4a0*/  LDG.E.U16 R2, desc[UR36][R2.64] ;  /* 0x0000002402027981 */ /* 0x000ea4000c1e1500 */
[----:B--2---:R-:W-:-:S06]  /*a4b0*/  HADD2.F32 R0, -RZ, R2.H0_H0 ;  /* 0x20000002ff007230 */ /* 0x004fcc0000004100 */
[----:B------:R-:W0:Y:S01]  /*a4c0*/  F2I.FTZ.TRUNC.NTZ R0, R0 ;  /* 0x0000000000007305 */ /* 0x000e22000021f100 */
[----:B------:R-:W-:Y:S05]  /*a4d0*/  BRA `(.L_x_15659) ;  /* 0x0000000800c87947 */ /* 0x000fea0003800000 */
.L_x_15662:
        /* <DEDUP_REMOVED lines=9> */
.L_x_15665:
[----:B------:R-:W2:Y:S02]  /*a570*/  LDG.E.U16 R2, desc[UR36][R2.64] ;  /* 0x0000002402027981 */ /* 0x000ea4000c1e1500 */
[----:B--2---:R-:W-:-:S06]  /*a580*/  HADD2.F32 R0, -RZ, R2.H0_H0 ;  /* 0x20000002ff007230 */ /* 0x004fcc0000004100 */
[----:B------:R-:W0:Y:S01]  /*a590*/  F2I.FTZ.TRUNC.NTZ R0, R0 ;  /* 0x0000000000007305 */ /* 0x000e22000021f100 */
[----:B------:R-:W-:Y:S05]  /*a5a0*/  BRA `(.L_x_15659) ;  /* 0x0000000800947947 */ /* 0x000fea0003800000 */
.L_x_15664:
[----:B------:R-:W2:Y:S02]  /*a5b0*/  LDG.E.64 R2, desc[UR36][R2.64] ;  /* 0x0000002402027981 */ /* 0x000ea4000c1e1b00 */
[----:B--2---:R0:W1:Y:S02]  /*a5c0*/  F2I.F64.TRUNC R0, R2 ;  /* 0x0000000200007311 */ /* 0x004064000030d100 */
[----:B01----:R-:W-:Y:S05]  /*a5d0*/  BRA `(.L_x_15659) ;  /* 0x0000000800887947 */ /* 0x003fea0003800000 */
.L_x_15654:
        /* <DEDUP_REMOVED lines=12> */
.L_x_15668:
[----:B------:R-:W2:Y:S02]  /*a6a0*/  LDG.E.64 R2, desc[UR36][R2.64] ;  /* 0x0000002402027981 */ /* 0x000ea4000c1e1b00 */
[----:B--2---:R0:W1:Y:S02]  /*a6b0*/  F2I.F64.TRUNC R0, R2 ;  /* 0x0000000200007311 */ /* 0x004064000030d100 */
[----:B01----:R-:W-:Y:S05]  /*a6c0*/  BRA `(.L_x_15659) ;  /* 0x00000008004c7947 */ /* 0x003fea0003800000 */
.L_x_15667:
        /* <DEDUP_REMOVED lines=26> */
.L_x_15670:
        /* <DEDUP_REMOVED lines=13> */
.L_x_15669:
[----:B------:R-:W2:Y:S02]  /*a940*/  LDG.E.U16 R0, desc[UR36][R2.64] ;  /* 0x0000002402007981 */ /* 0x000ea4000c1e1500 */
[----:B--2---:R-:W-:-:S06]  /*a950*/  IMAD.U32 R0, R0, 0x10000, RZ ;  /* 0x0001000000007824 */ /* 0x004fcc00078e00ff */
[----:B------:R-:W0:Y:S01]  /*a960*/  F2I.FTZ.TRUNC.NTZ R0, R0 ;  /* 0x0000000000007305 */ /* 0x000e22000021f100 */
[----:B------:R-:W-:Y:S05]  /*a970*/  BRA `(.L_x_15659) ;  /* 0x0000000400a07947 */ /* 0x000fea0003800000 */
.L_x_15666:
        /* <DEDUP_REMOVED lines=10> */
.L_x_15673:
        /* <DEDUP_REMOVED lines=21> */
.L_x_15677:
[----:B------:R-:W-:Y:S05]  /*ab70*/  BSYNC.RECONVERGENT B1 ;  /* 0x0000000000017941 */ /* 0x000fea0003800200 */
.L_x_15676:
[----:B------:R-:W-:Y:S01]  /*ab80*/  IMAD.SHL.U32 R0, R0, 0x100000, RZ ;  /* 0x0010000000007824 */ /* 0x000fe200078e00ff */
[----:B------:R-:W-:-:S04]  /*ab90*/  LEA R2, R2, 0x3b800000, 0x17 ;  /* 0x3b80000002027811 */ /* 0x000fc800078eb8ff */
[----:B------:R-:W-:-:S07]  /*aba0*/  LOP3.LUT R0, R2, R0, R7, 0xfe, !PT ;  /* 0x0000000002007212 */ /* 0x000fce00078efe07 */
.L_x_15675:
[----:B------:R-:W-:Y:S05]  /*abb0*/  BSYNC.RECONVERGENT B0 ;  /* 0x0000000000007941 */ /* 0x000fea0003800200 */
.L_x_15674:
[----:B------:R-:W2:Y:S01]  /*abc0*/  F2I.FTZ.TRUNC.NTZ R0, R0 ;  /* 0x0000000000007305 */ /* 0x000ea2000021f100 */
[----:B------:R-:W-:Y:S05]  /*abd0*/  BRA `(.L_x_15659) ;  /* 0x0000000400087947 */ /* 0x000fea0003800000 */
.L_x_15672:
        /* <DEDUP_REMOVED lines=21> */
.L_x_15681:
[----:B------:R-:W-:Y:S05]  /*ad30*/  BSYNC.RECONVERGENT B1 ;  /* 0x0000000000017941 */ /* 0x000fea0003800200 */
.L_x_15680:
[----:B------:R-:W-:Y:S02]  /*ad40*/  SHF.L.U32 R0, R0, 0x15, RZ ;  /* 0x0000001500007819 */ /* 0x000fe400000006ff */
[----:B------:R-:W-:-:S04]  /*ad50*/  LEA R2, R2, 0x37800000, 0x17 ;  /* 0x3780000002027811 */ /* 0x000fc800078eb8ff */
[----:B------:R-:W-:-:S07]  /*ad60*/  LOP3.LUT R0, R2, R0, R7, 0xfe, !PT ;  /* 0x0000000002007212 */ /* 0x000fce00078efe07 */
.L_x_15679:
[----:B------:R-:W-:Y:S05]  /*ad70*/  BSYNC.RECONVERGENT B0 ;  /* 0x0000000000007941 */ /* 0x000fea0003800200 */
.L_x_15678:
[----:B------:R-:W0:Y:S01]  /*ad80*/  F2I.FTZ.TRUNC.NTZ R0, R0 ;  /* 0x0000000000007305 */ /* 0x000e22000021f100 */
[----:B------:R-:W-:Y:S05]  /*ad90*/  BRA `(.L_x_15659) ;  /* 0x0000000000987947 */ /* 0x000fea0003800000 */
.L_x_15671:
        /* <DEDUP_REMOVED lines=14> */
.L_x_15685:
[----:B------:R-:W-:Y:S05]  /*ae80*/  BSYNC.RECONVERGENT B0 ;  /* 0x0000000000007941 */ /* 0x000fea0003800200 */
.L_x_15684:
[----:B------:R-:W4:Y:S01]  /*ae90*/  F2I.FTZ.TRUNC.NTZ R0, R0 ;  /* 0x0000000000007305 */ /* 0x000f22000021f100 */
[----:B------:R-:W-:Y:S05]  /*aea0*/  BRA `(.L_x_15659) ;  /* 0x0000000000547947 */ /* 0x000fea0003800000 */
.L_x_15658:
        /* <DEDUP_REMOVED lines=16> */
.L_x_15686:
[----:B------:R-:W-:Y:S01]  /*afb0*/  IMAD.MOV.U32 R0, RZ, RZ, RZ ;  /* 0x000000ffff007224 */ /* 0x000fe200078e00ff */
[----:B------:R-:W-:Y:S06]  /*afc0*/  BRA `(.L_x_15659) ;  /* 0x00000000000c7947 */ /* 0x000fec0003800000 */
.L_x_15683:
[----:B------:R0:W5:Y:S01]  /*afd0*/  LDG.E R0, desc[UR36][R2.64] ;  /* 0x0000002402007981 */ /* 0x000162000c1e1900 */
[----:B------:R-:W-:Y:S05]  /*afe0*/  BRA `(.L_x_15659) ;  /* 0x0000000000047947 */ /* 0x000fea0003800000 */
.L_x_15682:
[----:B------:R3:W5:Y:S02]  /*aff0*/  LDG.E R0, desc[UR36][R2.64] ;  /* 0x0000002402007981 */ /* 0x000764000c1e1900 */
.L_x_15659:
[----:B01-3--:R-:W0:Y:S01]  /*b000*/  LDC R3, c[0x0][0x594] ;  /* 0x00016500ff037b82 */ /* 0x00be220000000800 */
[----:B------:R-:W-:-:S04]  /*b010*/  UPRMT UR4, UR41, 0x9910, URZ ;  /* 0x0000991029047896 */ /* 0x000fc800080000ff */
[----:B------:R-:W-:Y:S01]  /*b020*/  UISETP.GT.AND UP0, UPT, UR4, 0x9, UPT ;  /* 0x000000090400788c */ /* 0x000fe2000bf04270 */
[----:B0-----:R-:W-:Y:S02]  /*b030*/  ISETP.GT.U32.AND P0, PT, R3, 0x1f, PT ;  /* 0x0000001f0300780c */ /* 0x001fe40003f04070 */
[----:B--2-45:R-:W-:-:S04]  /*b040*/  SHF.L.U32 R0, R0, R3, RZ ;  /* 0x0000000300007219 */ /* 0x034fc800000006ff */
        /* <DEDUP_REMOVED lines=12> */
.L_x_15690:
[----:B------:R-:W-:Y:S01]  /*b110*/  STG.E.U8 desc[UR36][R16.64], R2 ;  /* 0x0000000210007986 */ /* 0x000fe2000c101124 */
[----:B------:R-:W-:Y:S05]  /*b120*/  EXIT ;  /* 0x000000000000794d */ /* 0x000fea0003800000 */
.L_x_15689:
        /* <DEDUP_REMOVED lines=9> */
.L_x_15693:
[----:B------:R-:W-:Y:S01]  /*b1c0*/  STG.E desc[UR36][R16.64], R2 ;  /* 0x0000000210007986 */ /* 0x000fe2000c101924 */
[----:B------:R-:W-:Y:S05]  /*b1d0*/  EXIT ;  /* 0x000000000000794d */ /* 0x000fea0003800000 */
.L_x_15692:
[----:B------:R-:W-:Y:S01]  /*b1e0*/  STG.E.U16 desc[UR36][R16.64], R2 ;  /* 0x0000000210007986 */ /* 0x000fe2000c101524 */
[----:B------:R-:W-:Y:S05]  /*b1f0*/  EXIT ;  /* 0x000000000000794d */ /* 0x000fea0003800000 */
.L_x_15688:
        /* <DEDUP_REMOVED lines=9> */
.L_x_15695:
[----:B------:R-:W-:-:S04]  /*b290*/  I2FP.F32.S32 R0, R2 ;  /* 0x0000000200007245 */ /* 0x000fc80000201400 */
[----:B------:R-:W-:-:S05]  /*b2a0*/  F2FP.F16.F32.PACK_AB R0, RZ, R0 ;  /* 0x00000000ff00723e */ /* 0x000fca00000000ff */
[----:B------:R-:W-:Y:S01]  /*b2b0*/  STG.E.U16 desc[UR36][R16.64], R0 ;  /* 0x0000000010007986 */ /* 0x000fe2000c101524 */
[----:B------:R-:W-:Y:S05]  /*b2c0*/  EXIT ;  /* 0x000000000000794d */ /* 0x000fea0003800000 */
.L_x_15694:
        /* <DEDUP_REMOVED lines=10> */
.L_x_15697:
[----:B------:R-:W-:-:S04]  /*b370*/  I2FP.F32.S32 R2, R2 ;  /* 0x0000000200027245 */ /* 0x000fc80000201400 */
[----:B------:R-:W-:-:S04]  /*b380*/  F2FP.F16.F32.PACK_AB R3, RZ, R2 ;  /* 0x00000002ff03723e */ /* 0x000fc800000000ff */
[----:B------:R-:W-:-:S05]  /*b390*/  PRMT R3, R3, 0x5410, RZ ;  /* 0x0000541003037816 */ /* 0x000fca00000000ff */
[----:B------:R-:W-:Y:S01]  /*b3a0*/  STG.E desc[UR36][R16.64], R3 ;  /* 0x0000000310007986 */ /* 0x000fe2000c101924 */
[----:B------:R-:W-:Y:S05]  /*b3b0*/  EXIT ;  /* 0x000000000000794d */ /* 0x000fea0003800000 */
.L_x_15696:
[----:B------:R-:W0:Y:S02]  /*b3c0*/  I2F.F64 R2, R2 ;  /* 0x0000000200027312 */ /* 0x000e240000201c00 */
[----:B0-----:R-:W-:Y:S01]  /*b3d0*/  STG.E.64 desc[UR36][R16.64], R2 ;  /* 0x0000000210007986 */ /* 0x001fe2000c101b24 */
[----:B------:R-:W-:Y:S05]  /*b3e0*/  EXIT ;  /* 0x000000000000794d */ /* 0x000fea0003800000 */
.L_x_15687:
        /* <DEDUP_REMOVED lines=12> */
.L_x_15701:
        /* <DEDUP_REMOVED lines=17> */
.L_x_15704:
[----:B------:R-:W-:-:S04]  /*b5c0*/  SHF.R.U32.HI R3, RZ, 0x18, R3 ;  /* 0x00000018ff037819 */ /* 0x000fc80000011603 */
[----:B------:R-:W-:-:S04]  /*b5d0*/  LOP3.LUT R0, R0, 0x80, R3, 0xf8, !PT ;  /* 0x0000008000007812 */ /* 0x000fc800078ef803 */
[----:B------:R-:W-:-:S07]  /*b5e0*/  PRMT R8, R0, 0x7610, R8 ;  /* 0x0000761000087816 */ /* 0x000fce0000000008 */
.L_x_15703:
[----:B------:R-:W-:Y:S05]  /*b5f0*/  BSYNC.RECONVERGENT B0 ;  /* 0x0000000000007941 */ /* 0x000fea0003800200 */
.L_x_15702:
[----:B------:R-:W-:Y:S01]  /*b600*/  STG.E.U8 desc[UR36][R16.64], R8 ;  /* 0x0000000810007986 */ /* 0x000fe2000c101124 */
[----:B------:R-:W-:Y:S05]  /*b610*/  EXIT ;  /* 0x000000000000794d */ /* 0x000fea0003800000 */
.L_x_15700:
        /* <DEDUP_REMOVED lines=17> */
.L_x_15707:
[----:B------:R-:W-:-:S04]  /*b730*/  SHF.R.U32.HI R3, RZ, 0x18, R3 ;  /* 0x00000018ff037819 */ /* 0x000fc80000011603 */
[----:B------:R-:W-:-:S04]  /*b740*/  LOP3.LUT R0, R0, 0x80, R3, 0xf8, !PT ;  /* 0x0000008000007812 */ /* 0x000fc800078ef803 */
[----:B------:R-:W-:-:S07]  /*b750*/  PRMT R8, R0, 0x7610, R8 ;  /* 0x0000761000087816 */ /* 0x000fce0000000008 */
.L_x_15706:
[----:B------:R-:W-:Y:S05]  /*b760*/  BSYNC.RECONVERGENT B0 ;  /* 0x0000000000007941 */ /* 0x000fea0003800200 */
.L_x_15705:
[----:B------:R-:W-:Y:S01]  /*b770*/  STG.E.U8 desc[UR36][R16.64], R8 ;  /* 0x0000000810007986 */ /* 0x000fe2000c101124 */
[----:B------:R-:W-:Y:S05]  /*b780*/  EXIT ;  /* 0x000000000000794d */ /* 0x000fea0003800000 */
.L_x_15699:
        /* <DEDUP_REMOVED lines=22> */
.L_x_15709:
[----:B------:R-:W-:-:S05]  /*b8f0*/  SHF.R.S32.HI R3, RZ, 0x1f, R2 ;  /* 0x0000001fff037819 */ /* 0x000fca0000011402 */
[----:B------:R-:W-:Y:S01]  /*b900*/  STG.E.64 desc[UR36][R16.64], R2 ;  /* 0x0000000210007986 */ /* 0x000fe2000c101b24 */
[----:B------:R-:W-:Y:S05]  /*b910*/  EXIT ;  /* 0x000000000000794d */ /* 0x000fea0003800000 */
.L_x_15708:
[----:B------:R-:W-:Y:S01]  /*b920*/  STG.E desc[UR36][R16.64], R2 ;  /* 0x0000000210007986 */ /* 0x000fe2000c101924 */
[----:B------:R-:W-:Y:S05]  /*b930*/  EXIT ;  /* 0x000000000000794d */ /* 0x000fea0003800000 */
.L_x_15698:
        /* <DEDUP_REMOVED lines=10> */
.L_x_15711:
[----:B------:R-:W-:Y:S01]  /*b9e0*/  CS2R R6, SRZ ;  /* 0x0000000000067805 */ /* 0x000fe2000001ff00 */
[----:B------:R-:W0:Y:S04]  /*b9f0*/  I2F.F64 R4, R2 ;  /* 0x0000000200047312 */ /* 0x000e280000201c00 */
[----:B0-----:R-:W-:Y:S01]  /*ba00*/  STG.E.128 desc[UR36][R16.64], R4 ;  /* 0x0000000410007986 */ /* 0x001fe2000c101d24 */
[----:B------:R-:W-:Y:S05]  /*ba10*/  EXIT ;  /* 0x000000000000794d */ /* 0x000fea0003800000 */
.L_x_15710:
[----:B------:R-:W-:-:S09]  /*ba20*/  UISETP.NE.AND UP0, UPT, UR4, 0xf, UPT ;  /* 0x0000000f0400788c */ /* 0x000fd2000bf05270 */
[----:B------:R-:W-:Y:S05]  /*ba30*/  BRA.U !UP0, `(.L_x_15712) ;  /* 0x0000000108e87547 */ /* 0x000fea000b800000 */
[----:B------:R-:W-:-:S09]  /*ba40*/  UISETP.NE.AND UP0, UPT, UR4, 0x17, UPT ;  /* 0x000000170400788c */ /* 0x000fd2000bf05270 */
[----:B------:R-:W-:Y:S05]  /*ba50*/  BRA.U !UP0, `(.L_x_15713) ;  /* 0x0000000108907547 */ /* 0x000fea000b800000 */
[----:B------:R-:W-:-:S09]  /*ba60*/  UISETP.NE.AND UP0, UPT, UR4, 0x18, UPT ;  /* 0x000000180400788c */ /* 0x000fd2000bf05270 */
[----:B------:R-:W-:Y:S05]  /*ba70*/  BRA.U !UP0, `(.L_x_15714) ;  /* 0x0000000108447547 */ /* 0x000fea000b800000 */
.L_x_15691:
        /* <DEDUP_REMOVED lines=16> */
.L_x_15715:
[----:B------:R-:W-:Y:S05]  /*bb80*/  EXIT ;  /* 0x000000000000794d */ /* 0x000fea0003800000 */
.L_x_15714:
        /* <DEDUP_REMOVED lines=13> */
.L_x_15717:
[----:B------:R-:W-:Y:S05]  /*bc60*/  BSYNC.RECONVERGENT B0 ;  /* 0x0000000000007941 */ /* 0x000fea0003800200 */
.L_x_15716:
[----:B------:R-:W-:-:S05]  /*bc70*/  LOP3.LUT R3, R0, 0x80, R3, 0xf8, !PT ;  /* 0x0000008000037812 */ /* 0x000fca00078ef803 */
[----:B------:R-:W-:Y:S01]  /*bc80*/  STG.E.U8 desc[UR36][R16.64], R3 ;  /* 0x0000000310007986 */ /* 0x000fe2000c101124 */
[----:B------:R-:W-:Y:S05]  /*bc90*/  EXIT ;  /* 0x000000000000794d */ /* 0x000fea0003800000 */
.L_x_15713:
        /* <DEDUP_REMOVED lines=12> */
.L_x_15719:
[----:B------:R-:W-:Y:S01]  /*bd60*/  IMAD.MOV.U32 R0, RZ, RZ, 0x7f ;  /* 0x0000007fff007424 */ /* 0x000fe200078e00ff */
[----:B------:R-:W-:-:S04]  /*bd70*/  ISETP.GT.U32.AND P0, PT, R2, 0x7f800000, PT ;  /* 0x7f8000000200780c */ /* 0x000fc80003f04070 */
[----:B------:R-:W-:-:S09]  /*bd80*/  SEL R0, R0, 0x7c, P0 ;  /* 0x0000007c00007807 */ /* 0x000fd20000000000 */
.L_x_15720:
[----:B------:R-:W-:Y:S05]  /*bd90*/  BSYNC.RECONVERGENT B0 ;  /* 0x0000000000007941 */ /* 0x000fea0003800200 */
.L_x_15718:
[----:B------:R-:W-:-:S04]  /*bda0*/  SHF.R.U32.HI R3, RZ, 0x18, R3 ;  /* 0x00000018ff037819 */ /* 0x000fc80000011603 */
[----:B------:R-:W-:-:S05]  /*bdb0*/  LOP3.LUT R3, R0, 0x80, R3, 0xf8, !PT ;  /* 0x0000008000037812 */ /* 0x000fca00078ef803 */
[----:B------:R-:W-:Y:S01]  /*bdc0*/  STG.E.U8 desc[UR36][R16.64], R3 ;  /* 0x0000000310007986 */ /* 0x000fe2000c101124 */
[----:B------:R-:W-:Y:S05]  /*bdd0*/  EXIT ;  /* 0x000000000000794d */ /* 0x000fea0003800000 */
.L_x_15712:
[----:B------:R-:W-:-:S04]  /*bde0*/  I2FP.F32.S32 R0, R2 ;  /* 0x0000000200007245 */ /* 0x000fc80000201400 */
[----:B------:R-:W-:-:S05]  /*bdf0*/  F2FP.BF16.F32.PACK_AB R0, RZ, R0 ;  /* 0x00000000ff00723e */ /* 0x000fca00000010ff */
[----:B------:R-:W-:Y:S01]  /*be00*/  STG.E.U16 desc[UR36][R16.64], R0 ;  /* 0x0000000010007986 */ /* 0x000fe2000c101524 */
[----:B------:R-:W-:Y:S05]  /*be10*/  EXIT ;  /* 0x000000000000794d */ /* 0x000fea0003800000 */
.L_x_15721:
        /* <DEDUP_REMOVED lines=14> */
.L_x_20918:


//--------------------- .text._ZN2at6native27unrolled_elementwise_kernelINS0_13BUnaryFunctorIiiiZZZNS0_18lshift_kernel_cudaERNS_18TensorIteratorBaseEENKUlvE_clEvENKUlvE1_clEvEUliiE_EESt5arrayIPcLm2EELi4E23TrivialOffsetCalculatorILi1EjESD_NS0_6memory12LoadWithCastILi1EEENSE_13StoreWithCastILi1EEEEEviT_T0_T2_T3_T4_T5_ --------------------------
	.section	.text._ZN2at6native27unrolled_elementwise_kernelINS0_13BUnaryFunctorIiiiZZZNS0_18lshift_kernel_cudaERNS_18TensorIteratorBaseEENKUlvE_clEvENKUlvE1_clEvEUliiE_EESt5arrayIPcLm2EELi4E23TrivialOffsetCalculatorILi1EjESD_NS0_6memory12LoadWithCastILi1EEENSE_13StoreWithCastILi1EEEEEviT_T0_T2_T3_T4_T5_,"ax",@progbits
	.align	128
        .global         _ZN2at6native27unrolled_elementwise_kernelINS0_13BUnaryFunctorIiiiZZZNS0_18lshift_kernel_cudaERNS_18TensorIteratorBaseEENKUlvE_clEvENKUlvE1_clEvEUliiE_EESt5arrayIPcLm2EELi4E23TrivialOffsetCalculatorILi1EjESD_NS0_6memory12LoadWithCastILi1EEENSE_13StoreWithCastILi1EEEEEviT_T0_T2_T3_T4_T5_
        .type           _ZN2at6native27unrolled_elementwise_kernelINS0_13BUnaryFunctorIiiiZZZNS0_18lshift_kernel_cudaERNS_18TensorIteratorBaseEENKUlvE_clEvENKUlvE1_clEvEUliiE_EESt5arrayIPcLm2EELi4E23TrivialOffsetCalculatorILi1EjESD_NS0_6memory12LoadWithCastILi1EEENSE_13StoreWithCastILi1EEEEEviT_T0_T2_T3_T4_T5_,@function
        .size           _ZN2at6native27unrolled_elementwise_kernelINS0_13BUnaryFunctorIiiiZZZNS0_18lshift_kernel_cudaERNS_18TensorIteratorBaseEENKUlvE_clEvENKUlvE1_clEvEUliiE_EESt5arrayIPcLm2EELi4E23TrivialOffsetCalculatorILi1EjESD_NS0_6memory12LoadWithCastILi1EEENSE_13StoreWithCastILi1EEEEEviT_T0_T2_T3_T4_T5_,(.L_x_20919 - _ZN2at6native27unrolled_elementwise_kernelINS0_13BUnaryFunctorIiiiZZZNS0_18lshift_kernel_cudaERNS_18TensorIteratorBaseEENKUlvE_clEvENKUlvE1_clEvEUliiE_EESt5arrayIPcLm2EELi4E23TrivialOffsetCalculatorILi1EjESD_NS0_6memory12LoadWithCastILi1EEENSE_13StoreWithCastILi1EEEEEviT_T0_T2_T3_T4_T5_)
        .other          _ZN2at6native27unrolled_elementwise_kernelINS0_13BUnaryFunctorIiiiZZZNS0_18lshift_kernel_cudaERNS_18TensorIteratorBaseEENKUlvE_clEvENKUlvE1_clEvEUliiE_EESt5arrayIPcLm2EELi4E23TrivialOffsetCalculatorILi1EjESD_NS0_6memory12LoadWithCastILi1EEENSE_13StoreWithCastILi1EEEEEviT_T0_T2_T3_T4_T5_,@"STO_CUDA_ENTRY STV_DEFAULT"
_ZN2at6native27unrolled_elementwise_kernelINS0_13BUnaryFunctorIiiiZZZNS0_18lshift_kernel_cudaERNS_18TensorIteratorBaseEENKUlvE_clEvENKUlvE1_clEvEUliiE_EESt5arrayIPcLm2EELi4E23TrivialOffsetCalculatorILi1EjESD_NS0_6memory12LoadWithCastILi1EEENSE_13StoreWithCastILi1EEEEEviT_T0_T2_T3_T4_T5_:
.text._ZN2at6native27unrolled_elementwise_kernelINS0_13BUnaryFunctorIiiiZZZNS0_18lshift_kernel_cudaERNS_18TensorIteratorBaseEENKUlvE_clEvENKUlvE1_clEvEUliiE_EESt5arrayIPcLm2EELi4E23TrivialOffsetCalculatorILi1EjESD_NS0_6memory12LoadWithCastILi1EEENSE_13StoreWithCastILi1EEEEEviT_T0_T2_T3_T4_T5_:
        /* <DEDUP_REMOVED lines=31> */
.L_x_15727:
[----:B------:R3:W5:Y:S01]  /*01f0*/  LDG.E.U8 R19, desc[UR36][R4.64] ;  /* 0x0000002404137981 */ /* 0x000762000c1e1100 */
[----:B------:R-:W-:Y:S05]  /*0200*/  BRA `(.L_x_15729) ;  /* 0x0000000c00307947 */ /* 0x000fea0003800000 */
.L_x_15726:
        /* <DEDUP_REMOVED lines=8> */
.L_x_15731:
[----:B------:R1:W5:Y:S01]  /*0290*/  LDG.E R19, desc[UR36][R4.64] ;  /* 0x0000002404137981 */ /* 0x000362000c1e1900 */
[----:B------:R-:W-:Y:S05]  /*02a0*/  BRA `(.L_x_15729) ;  /* 0x0000000c00087947 */ /* 0x000fea0003800000 */
.L_x_15730:
[----:B------:R2:W5:Y:S01]  /*02b0*/  LDG.E.S16 R19, desc[UR36][R4.64] ;  /* 0x0000002404137981 */ /* 0x000562000c1e1700 */
[----:B------:R-:W-:Y:S05]  /*02c0*/  BRA `(.L_x_15729) ;  /* 0x0000000c00007947 */ /* 0x000fea0003800000 */
.L_x_15725:
        /* <DEDUP_REMOVED lines=9> */
.L_x_15733:
[----:B------:R-:W2:Y:S02]  /*0360*/  LDG.E.U16 R4, desc[UR36][R4.64] ;  /* 0x0000002404047981 */ /* 0x000ea4000c1e1500 */
[----:B--2---:R-:W-:-:S06]  /*0370*/  HADD2.F32 R19, -RZ, R4.H0_H0 ;  /* 0x20000004ff137230 */ /* 0x004fcc0000004100 */
[----:B------:R-:W0:Y:S01]  /*0380*/  F2I.FTZ.TRUNC.NTZ R19, R19 ;  /* 0x0000001300137305 */ /* 0x000e22000021f100 */
[----:B------:R-:W-:Y:S05]  /*0390*/  BRA `(.L_x_15729) ;  /* 0x0000000800cc7947 */ /* 0x000fea0003800000 */
.L_x_15732:
        /* <DEDUP_REMOVED lines=9> */
.L_x_15735:
[----:B------:R-:W2:Y:S02]  /*0430*/  LDG.E.U16 R4, desc[UR36][R4.64] ;  /* 0x0000002404047981 */ /* 0x000ea4000c1e1500 */
[----:B--2---:R-:W-:-:S06]  /*0440*/  HADD2.F32 R19, -RZ, R4.H0_H0 ;  /* 0x20000004ff137230 */ /* 0x004fcc0000004100 */
[----:B------:R-:W0:Y:S01]  /*0450*/  F2I.FTZ.TRUNC.NTZ R19, R19 ;  /* 0x0000001300137305 */ /* 0x000e22000021f100 */
[----:B------:R-:W-:Y:S05]  /*0460*/  BRA `(.L_x_15729) ;  /* 0x0000000800987947 */ /* 0x000fea0003800000 */
.L_x_15734:
[----:B------:R-:W2:Y:S02]  /*0470*/  LDG.E.64 R4, desc[UR36][R4.64] ;  /* 0x0000002404047981 */ /* 0x000ea4000c1e1b00 */
[----:B--2---:R0:W1:Y:S02]  /*0480*/  F2I.F64.TRUNC R19, R4 ;  /* 0x0000000400137311 */ /* 0x004064000030d100 */
[----:B01----:R-:W-:Y:S05]  /*0490*/  BRA `(.L_x_15729) ;  /* 0x00000008008c7947 */ /* 0x003fea0003800000 */
.L_x_15724:
        /* <DEDUP_REMOVED lines=12> */
.L_x_15738:
[----:B------:R-:W2:Y:S02]  /*0560*/  LDG.E.64 R4, desc[UR36][R4.64] ;  /* 0x0000002404047981 */ /* 0x000ea4000c1e1b00 */
[----:B--2---:R0:W1:Y:S02]  /*0570*/  F2I.F64.TRUNC R19, R4 ;  /* 0x0000000400137311 */ /* 0x004064000030d100 */
[----:B01----:R-:W-:Y:S05]  /*0580*/  BRA `(.L_x_15729) ;  /* 0x0000000800507947 */ /* 0x003fea0003800000 */
.L_x_15737:
        /* <DEDUP_REMOVED lines=26> */
.L_x_15740:
        /* <DEDUP_REMOVED lines=14> */
.L_x_15739:
[----:B------:R-:W2:Y:S02]  /*0810*/  LDG.E.U16 R19, desc[UR36][R4.64] ;  /* 0x0000002404137981 */ /* 0x000ea4000c1e1500 */
[----:B--2---:R-:W-:-:S06]  /*0820*/  IMAD.U32 R19, R19, 0x10000, RZ ;  /* 0x0001000013137824 */ /* 0x004fcc00078e00ff */
[----:B------:R-:W0:Y:S01]  /*0830*/  F2I.FTZ.TRUNC.NTZ R19, R19 ;  /* 0x0000001300137305 */ /* 0x000e22000021f100 */
[----:B------:R-:W-:Y:S05]  /*0840*/  BRA `(.L_x_15729) ;  /* 0x0000000400a07947 */ /* 0x000fea0003800000 */
.L_x_15736:
        /* <DEDUP_REMOVED lines=10> */
.L_x_15743:
        /* <DEDUP_REMOVED lines=21> */
.L_x_15747:
[----:B------:R-:W-:Y:S05]  /*0a40*/  BSYNC.RECONVERGENT B1 ;  /* 0x0000000000017941 */ /* 0x000fea0003800200 */
.L_x_15746:
[----:B------:R-:W-:Y:S01]  /*0a50*/  IMAD.SHL.U32 R0, R0, 0x100000, RZ ;  /* 0x0010000000007824 */ /* 0x000fe200078e00ff */
[----:B------:R-:W-:-:S04]  /*0a60*/  LEA R3, R3, 0x3b800000, 0x17 ;  /* 0x3b80000003037811 */ /* 0x000fc800078eb8ff */
[----:B------:R-:W-:-:S07]  /*0a70*/  LOP3.LUT R19, R3, R0, R19, 0xfe, !PT ;  /* 0x0000000003137212 */ /* 0x000fce00078efe13 */
.L_x_15745:
[----:B------:R-:W-:Y:S05]  /*0a80*/  BSYNC.RECONVERGENT B0 ;  /* 0x0000000000007941 */ /* 0x000fea0003800200 */
.L_x_15744:
[----:B------:R-:W0:Y:S01]  /*0a90*/  F2I.FTZ.TRUNC.NTZ R19, R19 ;  /* 0x0000001300137305 */ /* 0x000e22000021f100 */
[----:B------:R-:W-:Y:S05]  /*0aa0*/  BRA `(.L_x_15729) ;  /* 0x0000000400087947 */ /* 0x000fea0003800000 */
.L_x_15742:
        /* <DEDUP_REMOVED lines=21> */
.L_x_15751:
[----:B------:R-:W-:Y:S05]  /*0c00*/  BSYNC.RECONVERGENT B1 ;  /* 0x0000000000017941 */ /* 0x000fea0003800200 */
.L_x_15750:
[----:B------:R-:W-:Y:S01]  /*0c10*/  IMAD.SHL.U32 R0, R0, 0x200000, RZ ;  /* 0x0020000000007824 */ /* 0x000fe200078e00ff */
[----:B------:R-:W-:-:S04]  /*0c20*/  LEA R3, R3, 0x37800000, 0x17 ;  /* 0x3780000003037811 */ /* 0x000fc800078eb8ff */
[----:B------:R-:W-:-:S07]  /*0c30*/  LOP3.LUT R19, R3, R0, R19, 0xfe, !PT ;  /* 0x0000000003137212 */ /* 0x000fce00078efe13 */
.L_x_15749:
[----:B------:R-:W-:Y:S05]  /*0c40*/  BSYNC.RECONVERGENT B0 ;  /* 0x0000000000007941 */ /* 0x000fea0003800200 */
.L_x_15748:
[----:B------:R-:W0:Y:S01]  /*0c50*/  F2I.FTZ.TRUNC.NTZ R19, R19 ;  /* 0x0000001300137305 */ /* 0x000e22000021f100 */
[----:B------:R-:W-:Y:S05]  /*0c60*/  BRA `(.L_x_15729) ;  /* 0x0000000000987947 */ /* 0x000fea0003800000 */
.L_x_15741:
[----:B------:R-:W-:-:S09]  /*0c70*/  UISETP.NE.AND UP0, UPT, UR4, 0x1c, UPT ;  /* 0x0000001c0400788c */ /* 0x000fd2000bf05270 */
[----:B------:R-:W-:Y:S05]  /*0c80*/  BRA.U !UP0, `(.L_x_15752) ;  /* 0x00000001088c7547 */ /* 0x000fea000b800000 */
[----:B------:R-:W-:-:S09]  /*0c90*/  UISETP.NE.AND UP0, UPT, UR4, 0x1d, UPT ;  /* 0x0000001d0400788c */ /* 0x000fd2000bf05270 */
[----:B------:R-:W-:Y:S05]  /*0ca0*/  BRA.U !UP0, `(.L_x_15753) ;  /* 0x00000001087c7547 */ /* 0x000fea000b800000 */
[----:B------:R-:W-:-:S09]  /*0cb0*/  UISETP.NE.AND UP0, UPT, UR4, 0x2c, UPT ;  /* 0x0000002c0400788c */ /* 0x000fd2000bf05270 */
[----:B------:R-:W-:Y:S05]  /*0cc0*/  BRA.U !UP0, `(.L_x_15754) ;  /* 0x0000000108487547 */ /* 0x000fea000b800000 */
.L_x_15728:
        /* <DEDUP_REMOVED lines=16> */
.L_x_15755:
[----:B------:R-:W-:Y:S01]  /*0dd0*/  IMAD.MOV.U32 R19, RZ, RZ, RZ ;  /* 0x000000ffff137224 */ /* 0x000fe200078e00ff */
[----:B------:R-:W-:Y:S06]  /*0de0*/  BRA `(.L_x_15729) ;  /* 0x0000000000387947 */ /* 0x000fec0003800000 */
.L_x_15754:
        /* <DEDUP_REMOVED lines=8> */
.L_x_15757:
[----:B------:R-:W-:Y:S05]  /*0e70*/  BSYNC.RECONVERGENT B0 ;  /* 0x0000000000007941 */ /* 0x000fea0003800200 */
.L_x_15756:
[----:B------:R-:W0:Y:S01]  /*0e80*/  F2I.FTZ.TRUNC.NTZ R19, R19 ;  /* 0x0000001300137305 */ /* 0x000e22000021f100 */
[----:B------:R-:W-:Y:S05]  /*0e90*/  BRA `(.L_x_15729) ;  /* 0x00000000000c7947 */ /* 0x000fea0003800000 */
.L_x_15753:
[----:B------:R0:W5:Y:S01]  /*0ea0*/  LDG.E R19, desc[UR36][R4.64] ;  /* 0x0000002404137981 */ /* 0x000162000c1e1900 */
[----:B------:R-:W-:Y:S05]  /*0eb0*/  BRA `(.L_x_15729) ;  /* 0x0000000000047947 */ /* 0x000fea0003800000 */
.L_x_15752:
[----:B------:R0:W5:Y:S02]  /*0ec0*/  LDG.E R19, desc[UR36][R4.64] ;  /* 0x0000002404137981 */ /* 0x000164000c1e1900 */
.L_x_15729:
[----:B------:R-:W-:-:S07]  /*0ed0*/  VIADD R25, R17, 0x80 ;  /* 0x0000008011197836 */ /* 0x000fce0000000000 */
.L_x_15723:
[----:B------:R-:W-:Y:S05]  /*0ee0*/  BSYNC.RECONVERGENT B6 ;  /* 0x0000000000067941 */ /* 0x000fea0003800200 */
.L_x_15722:
        /* <DEDUP_REMOVED lines=23> */
.L_x_15763:
[----:B------:R0:W5:Y:S01]  /*1060*/  LDG.E.U8 R22, desc[UR36][R4.64] ;  /* 0x0000002404167981 */ /* 0x000162000c1e1100 */
[----:B------:R-:W-:Y:S05]  /*1070*/  BRA `(.L_x_15765) ;  /* 0x0000000c00307947 */ /* 0x000fea0003800000 */
.L_x_15762:
        /* <DEDUP_REMOVED lines=8> */
.L_x_15767:
[----:B------:R0:W5:Y:S01]  /*1100*/  LDG.E R22, desc[UR36][R4.64] ;  /* 0x0000002404167981 */ /* 0x000162000c1e1900 */
[----:B------:R-:W-:Y:S05]  /*1110*/  BRA `(.L_x_15765) ;  /* 0x0000000c00087947 */ /* 0x000fea0003800000 */
.L_x_15766:
[----:B------:R0:W5:Y:S01]  /*1120*/  LDG.E.S16 R22, desc[UR36][R4.64] ;  /* 0x0000002404167981 */ /* 0x000162000c1e1700 */
[----:B------:R-:W-:Y:S05]  /*1130*/  BRA `(.L_x_15765) ;  /* 0x0000000c00007947 */ /* 0x000fea0003800000 */
.L_x_15761:
        /* <DEDUP_REMOVED lines=9> */
.L_x_15769:
[----:B------:R-:W2:Y:S02]  /*11d0*/  LDG.E.U16 R4, desc[UR36][R4.64] ;  /* 0x0000002404047981 */ /* 0x000ea4000c1e1500 */
[----:B--2---:R-:W-:-:S06]  /*11e0*/  HADD2.F32 R22, -RZ, R4.H0_H0 ;  /* 0x20000004ff167230 */ /* 0x004fcc0000004100 */
[----:B------:R-:W0:Y:S01]  /*11f0*/  F2I.FTZ.TRUNC.NTZ R22, R22 ;  /* 0x0000001600167305 */ /* 0x000e22000021f100 */
[----:B------:R-:W-:Y:S05]  /*1200*/  BRA `(.L_x_15765) ;  /* 0x0000000800cc7947 */ /* 0x000fea0003800000 */
.L_x_15768:
        /* <DEDUP_REMOVED lines=9> */
.L_x_15771:
[----:B------:R-:W2:Y:S02]  /*12a0*/  LDG.E.U16 R4, desc[UR36][R4.64] ;  /* 0x0000002404047981 */ /* 0x000ea4000c1e1500 */
[----:B--2---:R-:W-:-:S06]  /*12b0*/  HADD2.F32 R22, -RZ, R4.H0_H0 ;  /* 0x20000004ff167230 */ /* 0x004fcc0000004100 */
[----:B------:R-:W0:Y:S01]  /*12c0*/  F2I.FTZ.TRUNC.NTZ R22, R22 ;  /* 0x0000001600167305 */ /* 0x000e22000021f100 */
[----:B------:R-:W-:Y:S05]  /*12d0*/  BRA `(.L_x_15765) ;  /* 0x0000000800987947 */ /* 0x000fea0003800000 */
.L_x_15770:
[----:B------:R-:W2:Y:S02]  /*12e0*/  LDG.E.64 R22, desc[UR36][R4.64] ;  /* 0x0000002404167981 */ /* 0x000ea4000c1e1b00 */
[----:B--2---:R0:W1:Y:S02]  /*12f0*/  F2I.F64.TRUNC R22, R22 ;  /* 0x0000001600167311 */ /* 0x004064000030d100 */
[----:B01----:R-:W-:Y:S05]  /*1300*/  BRA `(.L_x_15765) ;  /* 0x00000008008c7947 */ /* 0x003fea0003800000 */
.L_x_15760:
        /* <DEDUP_REMOVED lines=12> */
.L_x_15774:
[----:B------:R-:W2:Y:S02]  /*13d0*/  LDG.E.64 R4, desc[UR36][R4.64] ;  /* 0x0000002404047981 */ /* 0x000ea4000c1e1b00 */
[----:B--2---:R0:W1:Y:S02]  /*13e0*/  F2I.F64.TRUNC R22, R4 ;  /* 0x0000000400167311 */ /* 0x004064000030d100 */
[----:B01----:R-:W-:Y:S05]  /*13f0*/  BRA `(.L_x_15765) ;  /* 0x0000000800507947 */ /* 0x003fea0003800000 */
.L_x_15773:
        /* <DEDUP_REMOVED lines=26> */
.L_x_15776:
        /* <DEDUP_REMOVED lines=14> */
.L_x_15775:
[----:B------:R-:W2:Y:S02]  /*1680*/  LDG.E.U16 R22, desc[UR36][R4.64] ;  /* 0x0000002404167981 */ /* 0x000ea4000c1e1500 */
[----:B--2---:R-:W-:-:S06]  /*1690*/  IMAD.U32 R22, R22, 0x10000, RZ ;  /* 0x0001000016167824 */ /* 0x004fcc00078e00ff */
[----:B------:R-:W4:Y:S01]  /*16a0*/  F2I.FTZ.TRUNC.NTZ R22, R22 ;  /* 0x0000001600167305 */ /* 0x000f22000021f100 */
[----:B------:R-:W-:Y:S05]  /*16b0*/  BRA `(.L_x_15765) ;  /* 0x0000000400a07947 */ /* 0x000fea0003800000 */
.L_x_15772:
        /* <DEDUP_REMOVED lines=10> */
.L_x_15779:
        /* <DEDUP_REMOVED lines=21> */
.L_x_15783:
[----:B------:R-:W-:Y:S05]  /*18b0*/  BSYNC.RECONVERGENT B1 ;  /* 0x0000000000017941 */ /* 0x000fea0003800200 */
.L_x_15782:
[----:B------:R-:W-:Y:S01]  /*18c0*/  IMAD.SHL.U32 R0, R0, 0x100000, RZ ;  /* 0x0010000000007824 */ /* 0x000fe200078e00ff */
[----:B------:R-:W-:-:S04]  /*18d0*/  LEA R3, R3, 0x3b800000, 0x17 ;  /* 0x3b80000003037811 */ /* 0x000fc800078eb8ff */
[----:B------:R-:W-:-:S07]  /*18e0*/  LOP3.LUT R22, R3, R0, R7, 0xfe, !PT ;  /* 0x0000000003167212 */ /* 0x000fce00078efe07 */
.L_x_15781:
[----:B------:R-:W-:Y:S05]  /*18f0*/  BSYNC.RECONVERGENT B0 ;  /* 0x0000000000007941 */ /* 0x000fea0003800200 */
.L_x_15780:
[----:B------:R-:W0:Y:S01]  /*1900*/  F2I.FTZ.TRUNC.NTZ R22, R22 ;  /* 0x0000001600167305 */ /* 0x000e22000021f100 */
[----:B------:R-:W-:Y:S05]  /*1910*/  BRA `(.L_x_15765) ;  /* 0x0000000400087947 */ /* 0x000fea0003800000 */
.L_x_15778:
        /* <DEDUP_REMOVED lines=21> */
.L_x_15787:
[----:B------:R-:W-:Y:S05]  /*1a70*/  BSYNC.RECONVERGENT B1 ;  /* 0x0000000000017941 */ /* 0x000fea0003800200 */
.L_x_15786:
[----:B------:R-:W-:Y:S01]  /*1a80*/  IMAD.SHL.U32 R0, R0, 0x200000, RZ ;  /* 0x0020000000007824 */ /* 0x000fe200078e00ff */
[----:B------:R-:W-:-:S04]  /*1a90*/  LEA R3, R3, 0x37800000, 0x17 ;  /* 0x3780000003037811 */ /* 0x000fc800078eb8ff */
[----:B------:R-:W-:-:S07]  /*1aa0*/  LOP3.LUT R22, R3, R0, R7, 0xfe, !PT ;  /* 0x0000000003167212 */ /* 0x000fce00078efe07 */
.L_x_15785:
[----:B------:R-:W-:Y:S05]  /*1ab0*/  BSYNC.RECONVERGENT B0 ;  /* 0x0000000000007941 */ /* 0x000fea0003800200 */
.L_x_15784:
[----:B------:R-:W0:Y:S01]  /*1ac0*/  F2I.FTZ.TRUNC.NTZ R22, R22 ;  /* 0x0000001600167305 */ /* 0x000e22000021f100 */
[----:B------:R-:W-:Y:S05]  /*1ad0*/  BRA `(.L_x_15765) ;  /* 0x0000000000987947 */ /* 0x000fea0003800000 */
.L_x_15777:
        /* <DEDUP_REMOVED lines=14> */
.L_x_15791:
[----:B------:R-:W-:Y:S05]  /*1bc0*/  BSYNC.RECONVERGENT B0 ;  /* 0x0000000000007941 */ /* 0x000fea0003800200 */
.L_x_15790:
[----:B------:R-:W0:Y:S01]  /*1bd0*/  F2I.FTZ.TRUNC.NTZ R22, R22 ;  /* 0x0000001600167305 */ /* 0x000e22000021f100 */
[----:B------:R-:W-:Y:S05]  /*1be0*/  BRA `(.L_x_15765) ;  /* 0x0000000000547947 */ /* 0x000fea0003800000 */
.L_x_15764:
        /* <DEDUP_REMOVED lines=16> */
.L_x_15792:
[----:B------:R-:W-:Y:S01]  /*1cf0*/  IMAD.MOV.U32 R22, RZ, RZ, RZ ;  /* 0x000000ffff167224 */ /* 0x000fe200078e00ff */
[----:B------:R-:W-:Y:S06]  /*1d00*/  BRA `(.L_x_15765) ;  /* 0x00000000000c7947 */ /* 0x000fec0003800000 */
.L_x_15789:
[----:B------:R0:W5:Y:S01]  /*1d10*/  LDG.E R22, desc[UR36][R4.64] ;  /* 0x0000002404167981 */ /* 0x000162000c1e1900 */
[----:B------:R-:W-:Y:S05]  /*1d20*/  BRA `(.L_x_15765) ;  /* 0x0000000000047947 */ /* 0x000fea0003800000 */
.L_x_15788:
[----:B------:R0:W5:Y:S02]  /*1d30*/  LDG.E R22, desc[UR36][R4.64] ;  /* 0x0000002404167981 */ /* 0x000164000c1e1900 */
.L_x_15765:
[----:B------:R-:W-:-:S07]  /*1d40*/  VIADD R25, R25, 0x80 ;  /* 0x0000008019197836 */ /* 0x000fce0000000000 */
.L_x_15759:
[----:B------:R-:W-:Y:S05]  /*1d50*/  BSYNC.RECONVERGENT B6 ;  /* 0x0000000000067941 */ /* 0x000fea0003800200 */
.L_x_15758:
        /* <DEDUP_REMOVED lines=23> */
.L_x_15798:
[----:B------:R0:W5:Y:S01]  /*1ed0*/  LDG.E.U8 R23, desc[UR36][R4.64] ;  /* 0x0000002404177981 */ /* 0x000162000c1e1100 */
[----:B------:R-:W-:Y:S05]  /*1ee0*/  BRA `(.L_x_15800) ;  /* 0x0000000c00307947 */ /* 0x000fea0003800000 */
.L_x_15797:
        /* <DEDUP_REMOVED lines=8> */
.L_x_15802:
[----:B------:R0:W5:Y:S01]  /*1f70*/  LDG.E R23, desc[UR36][R4.64] ;  /* 0x0000002404177981 */ /* 0x000162000c1e1900 */
[----:B------:R-:W-:Y:S05]  /*1f80*/  BRA `(.L_x_15800) ;  /* 0x0000000c00087947 */ /* 0x000fea0003800000 */
.L_x_15801:
[----:B------:R0:W5:Y:S01]  /*1f90*/  LDG.E.S16 R23, desc[UR36][R4.64] ;  /* 0x0000002404177981 */ /* 0x000162000c1e1700 */
[----:B------:R-:W-:Y:S05]  /*1fa0*/  BRA `(.L_x_15800) ;  /* 0x0000000c00007947 */ /* 0x000fea0003800000 */
.L_x_15796:
        /* <DEDUP_REMOVED lines=9> */
.L_x_15804:
[----:B------:R-:W2:Y:S02]  /*2040*/  LDG.E.U16 R4, desc[UR36][R4.64] ;  /* 0x0000002404047981 */ /* 0x000ea4000c1e1500 */
[----:B--2---:R-:W-:-:S06]  /*2050*/  HADD2.F32 R23, -RZ, R4.H0_H0 ;  /* 0x20000004ff177230 */ /* 0x004fcc0000004100 */
[----:B------:R-:W0:Y:S01]  /*2060*/  F2I.FTZ.TRUNC.NTZ R23, R23 ;  /* 0x0000001700177305 */ /* 0x000e22000021f100 */
[----:B------:R-:W-:Y:S05]  /*2070*/  BRA `(.L_x_15800) ;  /* 0x0000000800cc7947 */ /* 0x000fea0003800000 */
.L_x_15803:
        /* <DEDUP_REMOVED lines=9> */
.L_x_15806:
[----:B------:R-:W2:Y:S02]  /*2110*/  LDG.E.U16 R4, desc[UR36][R4.64] ;  /* 0x0000002404047981 */ /* 0x000ea4000c1e1500 */
[----:B--2---:R-:W-:-:S06]  /*2120*/  HADD2.F32 R23, -RZ, R4.H0_H0 ;  /* 0x20000004ff177230 */ /* 0x004fcc0000004100 */
[----:B------:R-:W0:Y:S01]  /*2130*/  F2I.FTZ.TRUNC.NTZ R23, R23 ;  /* 0x0000001700177305 */ /* 0x000e22000021f100 */
[----:B------:R-:W-:Y:S05]  /*2140*/  BRA `(.L_x_15800) ;  /* 0x0000000800987947 */ /* 0x000fea0003800000 */
.L_x_15805:
[----:B------:R-:W2:Y:S02]  /*2150*/  LDG.E.64 R4, desc[UR36][R4.64] ;  /* 0x0000002404047981 */ /* 0x000ea4000c1e1b00 */
[----:B--2---:R0:W1:Y:S02]  /*2160*/  F2I.F64.TRUNC R23, R4 ;  /* 0x0000000400177311 */ /* 0x004064000030d100 */
[----:B01----:R-:W-:Y:S05]  /*2170*/  BRA `(.L_x_15800) ;  /* 0x00000008008c7947 */ /* 0x003fea0003800000 */
.L_x_15795:
        /* <DEDUP_REMOVED lines=12> */
.L_x_15809:
[----:B------:R-:W2:Y:S02]  /*2240*/  LDG.E.64 R4, desc[UR36][R4.64] ;  /* 0x0000002404047981 */ /* 0x000ea4000c1e1b00 */
[----:B--2---:R0:W1:Y:S02]  /*2250*/  F2I.F64.TRUNC R23, R4 ;  /* 0x0000000400177311 */ /* 0x004064000030d100 */
[----:B01----:R-:W-:Y:S05]  /*2260*/  BRA `(.L_x_15800) ;  /* 0x0000000800507947 */ /* 0x003fea0003800000 */
.L_x_15808:
        /* <DEDUP_REMOVED lines=26> */
.L_x_15811:
        /* <DEDUP_REMOVED lines=14> */
.L_x_15810:
[----:B------:R-:W2:Y:S02]  /*24f0*/  LDG.E.U16 R23, desc[UR36][R4.64] ;  /* 0x0000002404177981 */ /* 0x000ea4000c1e1500 */
[----:B--2---:R-:W-:-:S06]  /*2500*/  IMAD.U32 R23, R23, 0x10000, RZ ;  /* 0x0001000017177824 */ /* 0x004fcc00078e00ff */
[----:B------:R-:W0:Y:S01]  /*2510*/  F2I.FTZ.TRUNC.NTZ R23, R23 ;  /* 0x0000001700177305 */ /* 0x000e22000021f100 */
[----:B------:R-:W-:Y:S05]  /*2520*/  BRA `(.L_x_15800) ;  /* 0x0000000400a07947 */ /* 0x000fea0003800000 */
.L_x_15807:
        /* <DEDUP_REMOVED lines=10> */
.L_x_15814:
        /* <DEDUP_REMOVED lines=21> */
.L_x_15818:
[----:B------:R-:W-:Y:S05]  /*2720*/  BSYNC.RECONVERGENT B1 ;  /* 0x0000000000017941 */ /* 0x000fea0003800200 */
.L_x_15817:
[----:B------:R-:W-:Y:S01]  /*2730*/  IMAD.SHL.U32 R0, R0, 0x100000, RZ ;  /* 0x0010000000007824 */ /* 0x000fe200078e00ff */
[----:B------:R-:W-:-:S04]  /*2740*/  LEA R3, R3, 0x3b800000, 0x17 ;  /* 0x3b80000003037811 */ /* 0x000fc800078eb8ff */
[----:B------:R-:W-:-:S07]  /*2750*/  LOP3.LUT R23, R3, R0, R23, 0xfe, !PT ;  /* 0x0000000003177212 */ /* 0x000fce00078efe17 */
.L_x_15816:
[----:B------:R-:W-:Y:S05]  /*2760*/  BSYNC.RECONVERGENT B0 ;  /* 0x0000000000007941 */ /* 0x000fea0003800200 */
.L_x_15815:
[----:B------:R-:W1:Y:S01]  /*2770*/  F2I.FTZ.TRUNC.NTZ R23, R23 ;  /* 0x0000001700177305 */ /* 0x000e62000021f100 */
[----:B------:R-:W-:Y:S05]  /*2780*/  BRA `(.L_x_15800) ;  /* 0x0000000400087947 */ /* 0x000fea0003800000 */
.L_x_15813:
        /* <DEDUP_REMOVED lines=21> */
.L_x_15822:
[----:B------:R-:W-:Y:S05]  /*28e0*/  BSYNC.RECONVERGENT B1 ;  /* 0x0000000000017941 */ /* 0x000fea0003800200 */
.L_x_15821:
[----:B------:R-:W-:Y:S01]  /*28f0*/  IMAD.SHL.U32 R0, R0, 0x200000, RZ ;  /* 0x0020000000007824 */ /* 0x000fe200078e00ff */
[----:B------:R-:W-:-:S04]  /*2900*/  LEA R3, R3, 0x37800000, 0x17 ;  /* 0x3780000003037811 */ /* 0x000fc800078eb8ff */
[----:B------:R-:W-:-:S07]  /*2910*/  LOP3.LUT R23, R3, R0, R23, 0xfe, !PT ;  /* 0x0000000003177212 */ /* 0x000fce00078efe17 */
.L_x_15820:
[----:B------:R-:W-:Y:S05]  /*2920*/  BSYNC.RECONVERGENT B0 ;  /* 0x0000000000007941 */ /* 0x000fea0003800200 */
.L_x_15819:
[----:B------:R-:W2:Y:S01]  /*2930*/  F2I.FTZ.TRUNC.NTZ R23, R23 ;  /* 0x0000001700177305 */ /* 0x000ea2000021f100 */
[----:B------:R-:W-:Y:S05]  /*2940*/  BRA `(.L_x_15800) ;  /* 0x0000000000987947 */ /* 0x000fea0003800000 */
.L_x_15812:
        /* <DEDUP_REMOVED lines=14> */
.L_x_15826:
[----:B------:R-:W-:Y:S05]  /*2a30*/  BSYNC.RECONVERGENT B0 ;  /* 0x0000000000007941 */ /* 0x000fea0003800200 */
.L_x_15825:
[----:B------:R-:W4:Y:S01]  /*2a40*/  F2I.FTZ.TRUNC.NTZ R23, R23 ;  /* 0x0000001700177305 */ /* 0x000f22000021f100 */
[----:B------:R-:W-:Y:S05]  /*2a50*/  BRA `(.L_x_15800) ;  /* 0x0000000000547947 */ /* 0x000fea0003800000 */
.L_x_15799:
        /* <DEDUP_REMOVED lines=16> */
.L_x_15827:
[----:B------:R-:W-:Y:S01]  /*2b60*/  IMAD.MOV.U32 R23, RZ, RZ, RZ ;  /* 0x000000ffff177224 */ /* 0x000fe200078e00ff */
[----:B------:R-:W-:Y:S06]  /*2b70*/  BRA `(.L_x_15800) ;  /* 0x00000000000c7947 */ /* 0x000fec0003800000 */
.L_x_15824:
[----:B------:R0:W5:Y:S01]  /*2b80*/  LDG.E R23, desc[UR36][R4.64] ;  /* 0x0000002404177981 */ /* 0x000162000c1e1900 */
[----:B------:R-:W-:Y:S05]  /*2b90*/  BRA `(.L_x_15800) ;  /* 0x0000000000047947 */ /* 0x000fea0003800000 */
.L_x_15823:
[----:B------:R3:W5:Y:S02]  /*2ba0*/  LDG.E R23, desc[UR36][R4.64] ;  /* 0x0000002404177981 */ /* 0x000764000c1e1900 */
.L_x_15800:
[----:B------:R-:W-:-:S07]  /*2bb0*/  VIADD R25, R25, 0x80 ;  /* 0x0000008019197836 */ /* 0x000fce0000000000 */
.L_x_15794:
[----:B------:R-:W-:Y:S05]  /*2bc0*/  BSYNC.RECONVERGENT B6 ;  /* 0x0000000000067941 */ /* 0x000fea0003800200 */
.L_x_15793:
        /* <DEDUP_REMOVED lines=23> */
.L_x_15833:
[----:B------:R0:W5:Y:S01]  /*2d40*/  LDG.E.U8 R24, desc[UR36][R4.64] ;  /* 0x0000002404187981 */ /* 0x000162000c1e1100 */
[----:B------:R-:W-:Y:S05]  /*2d50*/  BRA `(.L_x_15829) ;  /* 0x0000000c002c7947 */ /* 0x000fea0003800000 */
.L_x_15832:
        /* <DEDUP_REMOVED lines=8> */
.L_x_15836:
[----:B------:R0:W5:Y:S01]  /*2de0*/  LDG.E R24, desc[UR36][R4.64] ;  /* 0x0000002404187981 */ /* 0x000162000c1e1900 */
[----:B------:R-:W-:Y:S05]  /*2df0*/  BRA `(.L_x_15829) ;  /* 0x0000000c00047947 */ /* 0x000fea0003800000 */
.L_x_15835:
[----:B------:R0:W5:Y:S01]  /*2e00*/  LDG.E.S16 R24, desc[UR36][R4.64] ;  /* 0x0000002404187981 */ /* 0x000162000c1e1700 */
[----:B------:R-:W-:Y:S05]  /*2e10*/  BRA `(.L_x_15829) ;  /* 0x0000000800fc7947 */ /* 0x000fea0003800000 */
.L_x_15831:
        /* <DEDUP_REMOVED lines=9> */
.L_x_15838:
[----:B------:R-:W2:Y:S02]  /*2eb0*/  LDG.E.U16 R4, desc[UR36][R4.64] ;  /* 0x0000002404047981 */ /* 0x000ea4000c1e1500 */
[----:B--2---:R-:W-:-:S06]  /*2ec0*/  HADD2.F32 R24, -RZ, R4.H0_H0 ;  /* 0x20000004ff187230 */ /* 0x004fcc0000004100 */
[----:B------:R-:W0:Y:S01]  /*2ed0*/  F2I.FTZ.TRUNC.NTZ R24, R24 ;  /* 0x0000001800187305 */ /* 0x000e22000021f100 */
[----:B------:R-:W-:Y:S05]  /*2ee0*/  BRA `(.L_x_15829) ;  /* 0x0000000800c87947 */ /* 0x000fea0003800000 */
.L_x_15837:
        /* <DEDUP_REMOVED lines=9> */
.L_x_15840:
[----:B------:R-:W2:Y:S02]  /*2f80*/  LDG.E.U16 R4, desc[UR36][R4.64] ;  /* 0x0000002404047981 */ /* 0x000ea4000c1e1500 */
[----:B--2---:R-:W-:-:S06]  /*2f90*/  HADD2.F32 R24, -RZ, R4.H0_H0 ;  /* 0x20000004ff187230 */ /* 0x004fcc0000004100 */
[----:B------:R-:W0:Y:S01]  /*2fa0*/  F2I.FTZ.TRUNC.NTZ R24, R24 ;  /* 0x0000001800187305 */ /* 0x000e22000021f100 */
[----:B------:R-:W-:Y:S05]  /*2fb0*/  BRA `(.L_x_15829) ;  /* 0x0000000800947947 */ /* 0x000fea0003800000 */
.L_x_15839:
[----:B------:R-:W2:Y:S02]  /*2fc0*/  LDG.E.64 R24, desc[UR36][R4.64] ;  /* 0x0000002404187981 */ /* 0x000ea4000c1e1b00 */
[----:B--2---:R0:W1:Y:S02]  /*2fd0*/  F2I.F64.TRUNC R24, R24 ;  /* 0x0000001800187311 */ /* 0x004064000030d100 */
[----:B01----:R-:W-:Y:S05]  /*2fe0*/  BRA `(.L_x_15829) ;  /* 0x0000000800887947 */ /* 0x003fea0003800000 */
.L_x_15830:
        /* <DEDUP_REMOVED lines=12> */
.L_x_15843:
[----:B------:R-:W2:Y:S02]  /*30b0*/  LDG.E.64 R4, desc[UR36][R4.64] ;  /* 0x0000002404047981 */ /* 0x000ea4000c1e1b00 */
[----:B--2---:R0:W1:Y:S02]  /*30c0*/  F2I.F64.TRUNC R24, R4 ;  /* 0x0000000400187311 */ /* 0x004064000030d100 */
[----:B01----:R-:W-:Y:S05]  /*30d0*/  BRA `(.L_x_15829) ;  /* 0x00000008004c7947 */ /* 0x003fea0003800000 */
.L_x_15842:
        /* <DEDUP_REMOVED lines=26> */
.L_x_15845:
        /* <DEDUP_REMOVED lines=14> */
.L_x_15844:
[----:B------:R-:W2:Y:S02]  /*3360*/  LDG.E.U16 R24, desc[UR36][R4.64] ;  /* 0x0000002404187981 */ /* 0x000ea4000c1e1500 */
[----:B--2---:R-:W-:-:S06]  /*3370*/  IMAD.U32 R24, R24, 0x10000, RZ ;  /* 0x0001000018187824 */ /* 0x004fcc00078e00ff */
[----:B------:R-:W0:Y:S01]  /*3380*/  F2I.FTZ.TRUNC.NTZ R24, R24 ;  /* 0x0000001800187305 */ /* 0x000e22000021f100 */
[----:B------:R-:W-:Y:S05]  /*3390*/  BRA `(.L_x_15829) ;  /* 0x00000004009c7947 */ /* 0x000fea0003800000 */
.L_x_15841:
        /* <DEDUP_REMOVED lines=10> */
.L_x_15848:
        /* <DEDUP_REMOVED lines=21> */
.L_x_15852:
[----:B------:R-:W-:Y:S05]  /*3590*/  BSYNC.RECONVERGENT B1 ;  /* 0x0000000000017941 */ /* 0x000fea0003800200 */
.L_x_15851:
[----:B------:R-:W-:Y:S01]  /*35a0*/  IMAD.SHL.U32 R0, R0, 0x100000, RZ ;  /* 0x0010000000007824 */ /* 0x000fe200078e00ff */
[----:B------:R-:W-:-:S04]  /*35b0*/  LEA R3, R3, 0x3b800000, 0x17 ;  /* 0x3b80000003037811 */ /* 0x000fc800078eb8ff */
[----:B------:R-:W-:-:S07]  /*35c0*/  LOP3.LUT R24, R3, R0, R7, 0xfe, !PT ;  /* 0x0000000003187212 */ /* 0x000fce00078efe07 */
.L_x_15850:
[----:B------:R-:W-:Y:S05]  /*35d0*/  BSYNC.RECONVERGENT B0 ;  /* 0x0000000000007941 */ /* 0x000fea0003800200 */
.L_x_15849:
[----:B------:R-:W0:Y:S01]  /*35e0*/  F2I.FTZ.TRUNC.NTZ R24, R24 ;  /* 0x0000001800187305 */ /* 0x000e22000021f100 */
[----:B------:R-:W-:Y:S05]  /*35f0*/  BRA `(.L_x_15829) ;  /* 0x0000000400047947 */ /* 0x000fea0003800000 */
.L_x_15847:
        /* <DEDUP_REMOVED lines=21> */
.L_x_15856:
[----:B------:R-:W-:Y:S05]  /*3750*/  BSYNC.RECONVERGENT B1 ;  /* 0x0000000000017941 */ /* 0x000fea0003800200 */
.L_x_15855:
[----:B------:R-:W-:Y:S01]  /*3760*/  IMAD.SHL.U32 R0, R0, 0x200000, RZ ;  /* 0x0020000000007824 */ /* 0x000fe200078e00ff */
[----:B------:R-:W-:-:S04]  /*3770*/  LEA R3, R3, 0x37800000, 0x17 ;  /* 0x3780000003037811 */ /* 0x000fc800078eb8ff */
[----:B------:R-:W-:-:S07]  /*3780*/  LOP3.LUT R24, R3, R0, R7, 0xfe, !PT ;  /* 0x0000000003187212 */ /* 0x000fce00078efe07 */
.L_x_15854:
[----:B------:R-:W-:Y:S05]  /*3790*/  BSYNC.RECONVERGENT B0 ;  /* 0x0000000000007941 */ /* 0x000fea0003800200 */
.L_x_15853:
[----:B------:R-:W0:Y:S01]  /*37a0*/  F2I.FTZ.TRUNC.NTZ R24, R24 ;  /* 0x0000001800187305 */ /* 0x000e22000021f100 */
[----:B------:R-:W-:Y:S05]  /*37b0*/  BRA `(.L_x_15829) ;  /* 0x0000000000947947 */ /* 0x000fea0003800000 */
.L_x_15846:
        /* <DEDUP_REMOVED lines=14> */
.L_x_15860:
[----:B------:R-:W-:Y:S05]  /*38a0*/  BSYNC.RECONVERGENT B0 ;  /* 0x0000000000007941 */ /* 0x000fea0003800200 */
.L_x_15859:
[----:B------:R-:W0:Y:S01]  /*38b0*/  F2I.FTZ.TRUNC.NTZ R24, R24 ;  /* 0x0000001800187305 */ /* 0x000e22000021f100 */
[----:B------:R-:W-:Y:S05]  /*38c0*/  BRA `(.L_x_15829) ;  /* 0x0000000000507947 */ /* 0x000fea0003800000 */
.L_x_15834:
        /* <DEDUP_REMOVED lines=16> */
.L_x_15861:
[----:B------:R-:W-:Y:S05]  /*39d0*/  BRA `(.L_x_15829) ;  /* 0x00000000000c7947 */ /* 0x000fea0003800000 */
.L_x_15858:
[----:B------:R0:W5:Y:S01]  /*39e0*/  LDG.E R24, desc[UR36][R4.64] ;  /* 0x0000002404187981 */ /* 0x000162000c1e1900 */
[----:B------:R-:W-:Y:S05]  /*39f0*/  BRA `(.L_x_15829) ;  /* 0x0000000000047947 */ /* 0x000fea0003800000 */
.L_x_15857:
[----:B------:R0:W5:Y:S02]  /*3a00*/  LDG.E R24, desc[UR36][R4.64] ;  /* 0x0000002404187981 */ /* 0x000164000c1e1900 */
.L_x_15829:
[----:B------:R-:W-:Y:S05]  /*3a10*/  BSYNC.RECONVERGENT B6 ;  /* 0x0000000000067941 */ /* 0x000fea0003800200 */
.L_x_15828:
[----:B0-2---:R-:W0:Y:S01]  /*3a20*/  LDC R0, c[0x0][0x388] ;  /* 0x0000e200ff007b82 */ /* 0x005e220000000800 */
[----:B------:R-:W-:Y:S01]  /*3a30*/  ISETP.GE.AND P1, PT, R17, R16, PT ;  /* 0x000000101100720c */ /* 0x000fe20003f26270 */
[----:B------:R-:W-:Y:S04]  /*3a40*/  BSSY.RECONVERGENT B7, `(.L_x_15862) ;  /* 0x00002c4000077945 */ /* 0x000fe80003800200 */
[----:B------:R-:W-:Y:S02]  /*3a50*/  BSSY.RELIABLE B6, `(.L_x_15863) ;  /* 0x00001dd000067945 */ /* 0x000fe40003800100 */
[----:B------:R-:W2:Y:S01]  /*3a60*/  LDC.U8 R18, c[0x0][0x3ac] ;  /* 0x0000eb00ff127b82 */ /* 0x000ea20000000000 */
[----:B0-----:R-:W-:Y:S02]  /*3a70*/  ISETP.GT.U32.AND P0, PT, R0, 0x1f, PT ;  /* 0x0000001f0000780c */ /* 0x001fe40003f04070 */
[----:B-1---5:R-:W-:-:S02]  /*3a80*/  SHF.L.U32 R19, R19, R0, RZ ;  /* 0x0000000013137219 */ /* 0x022fc400000006ff */
[-C--:B---34-:R-:W-:Y:S02]  /*3a90*/  SHF.L.U32 R22, R22, R0.reuse, RZ ;  /* 0x0000000016167219 */ /* 0x098fe400000006ff */
[-C--:B------:R-:W-:Y:S02]  /*3aa0*/  SHF.L.U32 R23, R23, R0.reuse, RZ ;  /* 0x0000000017177219 */ /* 0x080fe400000006ff */
[----:B------:R-:W-:Y:S02]  /*3ab0*/  SHF.L.U32 R0, R24, R0, RZ ;  /* 0x0000000018007219 */ /* 0x000fe400000006ff */
[----:B------:R-:W-:Y:S02]  /*3ac0*/  SEL R26, R22, RZ, !P0 ;  /* 0x000000ff161a7207 */ /* 0x000fe40004000000 */
[----:B------:R-:W-:Y:S02]  /*3ad0*/  SEL R4, R19, RZ, !P0 ;  /* 0x000000ff13047207 */ /* 0x000fe40004000000 */
[----:B------:R-:W-:-:S02]  /*3ae0*/  SEL R24, R23, RZ, !P0 ;  /* 0x000000ff17187207 */ /* 0x000fc40004000000 */
[----:B------:R-:W-:Y:S01]  /*3af0*/  SEL R22, R0, RZ, !P0 ;  /* 0x000000ff00167207 */ /* 0x000fe20004000000 */
[----:B--2---:R-:W-:Y:S06]  /*3b00*/  @P1 BRA `(.L_x_15864) ;  /* 0x0000001c00381947 */ /* 0x004fec0003800000 */
        /* <DEDUP_REMOVED lines=21> */
.L_x_15868:
[----:B------:R0:W-:Y:S01]  /*3c60*/  STG.E.U8 desc[UR36][R8.64], R4 ;  /* 0x0000000408007986 */ /* 0x0001e2000c101124 */
[----:B------:R-:W-:Y:S05]  /*3c70*/  BRA `(.L_x_15870) ;  /* 0x0000000c003c7947 */ /* 0x000fea0003800000 */
.L_x_15867:
        /* <DEDUP_REMOVED lines=9> */
.L_x_15872:
[----:B------:R0:W-:Y:S01]  /*3d10*/  STG.E desc[UR36][R8.64], R4 ;  /* 0x0000000408007986 */ /* 0x0001e2000c101924 */
[----:B------:R-:W-:Y:S05]  /*3d20*/  BRA `(.L_x_15870) ;  /* 0x0000000c00107947 */ /* 0x000fea0003800000 */
.L_x_15871:
[----:B------:R0:W-:Y:S01]  /*3d30*/  STG.E.U16 desc[UR36][R8.64], R4 ;  /* 0x0000000408007986 */ /* 0x0001e2000c101524 */
[----:B------:R-:W-:Y:S05]  /*3d40*/  BRA `(.L_x_15870) ;  /* 0x0000000c00087947 */ /* 0x000fea0003800000 */
.L_x_15866:
        /* <DEDUP_REMOVED lines=9> */
.L_x_15874:
[----:B------:R-:W-:-:S04]  /*3de0*/  I2FP.F32.S32 R0, R4 ;  /* 0x0000000400007245 */ /* 0x000fc80000201400 */
[----:B------:R-:W-:-:S05]  /*3df0*/  F2FP.F16.F32.PACK_AB R0, RZ, R0 ;  /* 0x00000000ff00723e */ /* 0x000fca00000000ff */
[----:B------:R0:W-:Y:S01]  /*3e00*/  STG.E.U16 desc[UR36][R8.64], R0 ;  /* 0x0000000008007986 */ /* 0x0001e2000c101524 */
[----:B------:R-:W-:Y:S05]  /*3e10*/  BRA `(.L_x_15870) ;  /* 0x0000000800d47947 */ /* 0x000fea0003800000 */
.L_x_15873:
        /* <DEDUP_REMOVED lines=10> */
.L_x_15876:
[----:B------:R-:W-:-:S04]  /*3ec0*/  I2FP.F32.S32 R4, R4 ;  /* 0x0000000400047245 */ /* 0x000fc80000201400 */
[----:B------:R-:W-:-:S04]  /*3ed0*/  F2FP.F16.F32.PACK_AB R3, RZ, R4 ;  /* 0x00000004ff03723e */ /* 0x000fc800000000ff */
[----:B------:R-:W-:-:S05]  /*3ee0*/  PRMT R3, R3, 0x5410, RZ ;  /* 0x0000541003037816 */ /* 0x000fca00000000ff */
[----:B------:R0:W-:Y:S01]  /*3ef0*/  STG.E desc[UR36][R8.64], R3 ;  /* 0x0000000308007986 */ /* 0x0001e2000c101924 */
[----:B------:R-:W-:Y:S05]  /*3f00*/  BRA `(.L_x_15870) ;  /* 0x0000000800987947 */ /* 0x000fea0003800000 */
.L_x_15875:
[----:B------:R-:W0:Y:S02]  /*3f10*/  I2F.F64 R4, R4 ;  /* 0x0000000400047312 */ /* 0x000e240000201c00 */
[----:B0-----:R0:W-:Y:S01]  /*3f20*/  STG.E.64 desc[UR36][R8.64], R4 ;  /* 0x0000000408007986 */ /* 0x0011e2000c101b24 */
[----:B------:R-:W-:Y:S05]  /*3f30*/  BRA `(.L_x_15870) ;  /* 0x00000008008c7947 */ /* 0x000fea0003800000 */
.L_x_15865:
        /* <DEDUP_REMOVED lines=12> */
.L_x_15879:
[----:B------:R-:W-:Y:S01]  /*4000*/  CS2R R6, SRZ ;  /* 0x0000000000067805 */ /* 0x000fe2000001ff00 */
[----:B------:R-:W0:Y:S04]  /*4010*/  I2F.F64 R4, R4 ;  /* 0x0000000400047312 */ /* 0x000e280000201c00 */
[----:B0-----:R3:W-:Y:S01]  /*4020*/  STG.E.128 desc[UR36][R8.64], R4 ;  /* 0x0000000408007986 */ /* 0x0017e2000c101d24 */
[----:B------:R-:W-:Y:S05]  /*4030*/  BRA `(.L_x_15870) ;  /* 0x00000008004c7947 */ /* 0x000fea0003800000 */
.L_x_15878:
        /* <DEDUP_REMOVED lines=19> */
.L_x_15883:
[----:B------:R-:W-:Y:S05]  /*4170*/  BSYNC.RECONVERGENT B0 ;  /* 0x0000000000007941 */ /* 0x000fea0003800200 */
.L_x_15882:
[----:B------:R-:W-:-:S05]  /*4180*/  LOP3.LUT R5, R0, 0x80, R5, 0xf8, !PT ;  /* 0x0000008000057812 */ /* 0x000fca00078ef805 */
[----:B------:R2:W-:Y:S01]  /*4190*/  STG.E.U8 desc[UR36][R8.64], R5 ;  /* 0x0000000508007986 */ /* 0x0005e2000c101124 */
[----:B------:R-:W-:Y:S05]  /*41a0*/  BRA `(.L_x_15870) ;  /* 0x0000000400f07947 */ /* 0x000fea0003800000 */
.L_x_15881:
        /* <DEDUP_REMOVED lines=15> */
.L_x_15885:
[----:B------:R-:W-:Y:S05]  /*42a0*/  BSYNC.RECONVERGENT B0 ;  /* 0x0000000000007941 */ /* 0x000fea0003800200 */
.L_x_15884:
[----:B------:R-:W-:-:S05]  /*42b0*/  LOP3.LUT R5, R0, 0x80, R5, 0xf8, !PT ;  /* 0x0000008000057812 */ /* 0x000fca00078ef805 */
[----:B------:R1:W-:Y:S01]  /*42c0*/  STG.E.U8 desc[UR36][R8.64], R5 ;  /* 0x0000000508007986 */ /* 0x0003e2000c101124 */
[----:B------:R-:W-:Y:S05]  /*42d0*/  BRA `(.L_x_15870) ;  /* 0x0000000400a47947 */ /* 0x000fea0003800000 */
.L_x_15880:
[----:B------:R-:W-:-:S04]  /*42e0*/  I2FP.F32.S32 R0, R4 ;  /* 0x0000000400007245 */ /* 0x000fc80000201400 */
[----:B------:R-:W-:-:S05]  /*42f0*/  F2FP.BF16.F32.PACK_AB R0, RZ, R0 ;  /* 0x00000000ff00723e */ /* 0x000fca00000010ff */
[----:B------:R0:W-:Y:S01]  /*4300*/  STG.E.U16 desc[UR36][R8.64], R0 ;  /* 0x0000000008007986 */ /* 0x0001e2000c101524 */
[----:B------:R-:W-:Y:S05]  /*4310*/  BRA `(.L_x_15870) ;  /* 0x0000000400947947 */ /* 0x000fea0003800000 */
.L_x_15877:
        /* <DEDUP_REMOVED lines=10> */
.L_x_15888:
        /* <DEDUP_REMOVED lines=13> */
.L_x_15891:
[----:B------:R-:W-:-:S04]  /*4490*/  SHF.R.U32.HI R0, RZ, 0x14, R3 ;  /* 0x00000014ff007819 */ /* 0x000fc80000011603 */
[----:B------:R-:W-:-:S04]  /*44a0*/  LOP3.LUT R0, R0, 0x1, RZ, 0xc0, !PT ;  /* 0x0000000100007812 */ /* 0x000fc800078ec0ff */
[----:B------:R-:W-:-:S04]  /*44b0*/  IADD3 R0, PT, PT, R3, 0x487ffff, R0 ;  /* 0x0487ffff03007810 */ /* 0x000fc80007ffe000 */
[----:B------:R-:W-:-:S04]  /*44c0*/  SHF.R.U32.HI R0, RZ, 0x14, R0 ;  /* 0x00000014ff007819 */ /* 0x000fc80000011600 */
[----:B------:R-:W-:-:S07]  /*44d0*/  LOP3.LUT R0, R0, 0xff, RZ, 0xc0, !PT ;  /* 0x000000ff00007812 */ /* 0x000fce00078ec0ff */
.L_x_15892:
[----:B------:R-:W-:-:S04]  /*44e0*/  SHF.R.U32.HI R3, RZ, 0x18, R3 ;  /* 0x00000018ff037819 */ /* 0x000fc80000011603 */
[----:B------:R-:W-:-:S04]  /*44f0*/  LOP3.LUT R0, R0, 0x80, R3, 0xf8, !PT ;  /* 0x0000008000007812 */ /* 0x000fc800078ef803 */
[----:B------:R-:W-:-:S07]  /*4500*/  PRMT R4, R0, 0x7610, R4 ;  /* 0x0000761000047816 */ /* 0x000fce0000000004 */
.L_x_15890:
[----:B------:R-:W-:Y:S05]  /*4510*/  BSYNC.RECONVERGENT B0 ;  /* 0x0000000000007941 */ /* 0x000fea0003800200 */
.L_x_15889:
[----:B------:R0:W-:Y:S01]  /*4520*/  STG.E.U8 desc[UR36][R8.64], R4 ;  /* 0x0000000408007986 */ /* 0x0001e2000c101124 */
[----:B------:R-:W-:Y:S05]  /*4530*/  BRA `(.L_x_15870) ;  /* 0x00000004000c7947 */ /* 0x000fea0003800000 */
.L_x_15887:
        /* <DEDUP_REMOVED lines=13> */
.L_x_15895:
[----:B------:R-:W-:-:S04]  /*4610*/  SHF.R.U32.HI R0, RZ, 0x15, R3 ;  /* 0x00000015ff007819 */ /* 0x000fc80000011603 */
[----:B------:R-:W-:-:S04]  /*4620*/  LOP3.LUT R0, R0, 0x1, RZ, 0xc0, !PT ;  /* 0x0000000100007812 */ /* 0x000fc800078ec0ff */
[----:B------:R-:W-:-:S04]  /*4630*/  IADD3 R0, PT, PT, R3, 0x88fffff, R0 ;  /* 0x088fffff03007810 */ /* 0x000fc80007ffe000 */
[----:B------:R-:W-:-:S04]  /*4640*/  SHF.R.U32.HI R0, RZ, 0x15, R0 ;  /* 0x00000015ff007819 */ /* 0x000fc80000011600 */
[----:B------:R-:W-:-:S07]  /*4650*/  LOP3.LUT R0, R0, 0xff, RZ, 0xc0, !PT ;  /* 0x000000ff00007812 */ /* 0x000fce00078ec0ff */
.L_x_15896:
[----:B------:R-:W-:-:S04]  /*4660*/  SHF.R.U32.HI R3, RZ, 0x18, R3 ;  /* 0x00000018ff037819 */ /* 0x000fc80000011603 */
[----:B------:R-:W-:-:S04]  /*4670*/  LOP3.LUT R0, R0, 0x80, R3, 0xf8, !PT ;  /* 0x0000008000007812 */ /* 0x000fc800078ef803 */
[----:B------:R-:W-:-:S07]  /*4680*/  PRMT R4, R0, 0x7610, R4 ;  /* 0x0000761000047816 */ /* 0x000fce0000000004 */
.L_x_15894:
[----:B------:R-:W-:Y:S05]  /*4690*/  BSYNC.RECONVERGENT B0 ;  /* 0x0000000000007941 */ /* 0x000fea0003800200 */
.L_x_15893:
[----:B------:R0:W-:Y:S01]  /*46a0*/  STG.E.U8 desc[UR36][R8.64], R4 ;  /* 0x0000000408007986 */ /* 0x0001e2000c101124 */
[----:B------:R-:W-:Y:S05]  /*46b0*/  BRA `(.L_x_15870) ;  /* 0x0000000000ac7947 */ /* 0x000fea0003800000 */
.L_x_15886:
[----:B------:R-:W-:-:S13]  /*46c0*/  ISETP.NE.AND P0, PT, R0, 0x1c, PT ;  /* 0x0000001c0000780c */ /* 0x000fda0003f05270 */
[----:B------:R-:W-:Y:S05]  /*46d0*/  @!P0 BRA `(.L_x_15897) ;  /* 0x0000000000a08947 */ /* 0x000fea0003800000 */
[----:B------:R-:W-:-:S13]  /*46e0*/  ISETP.NE.AND P0, PT, R0, 0x1d, PT ;  /* 0x0000001d0000780c */ /* 0x000fda0003f05270 */
[----:B------:R-:W-:Y:S05]  /*46f0*/  @!P0 BRA `(.L_x_15898) ;  /* 0x00000000008c8947 */ /* 0x000fea0003800000 */
[----:B------:R-:W-:-:S13]  /*4700*/  ISETP.NE.AND P0, PT, R0, 0x2c, PT ;  /* 0x0000002c0000780c */ /* 0x000fda0003f05270 */
[----:B------:R-:W-:Y:S05]  /*4710*/  @!P0 BRA `(.L_x_15899) ;  /* 0x0000000000448947 */ /* 0x000fea0003800000 */
.L_x_15869:
        /* <DEDUP_REMOVED lines=16> */
.L_x_15900:
[----:B------:R-:W-:Y:S05]  /*4820*/  BRA `(.L_x_15870) ;  /* 0x0000000000507947 */ /* 0x000fea0003800000 */
.L_x_15899:
        /* <DEDUP_REMOVED lines=16> */
.L_x_15898:
[----:B------:R-:W-:-:S05]  /*4930*/  SHF.R.S32.HI R5, RZ, 0x1f, R4 ;  /* 0x0000001fff057819 */ /* 0x000fca0000011404 */
[----:B------:R0:W-:Y:S01]  /*4940*/  STG.E.64 desc[UR36][R8.64], R4 ;  /* 0x0000000408007986 */ /* 0x0001e2000c101b24 */
[----:B------:R-:W-:Y:S05]  /*4950*/  BRA `(.L_x_15870) ;  /* 0x0000000000047947 */ /* 0x000fea0003800000 */
.L_x_15897:
[----:B------:R0:W-:Y:S02]  /*4960*/  STG.E desc[UR36][R8.64], R4 ;  /* 0x0000000408007986 */ /* 0x0001e4000c101924 */
.L_x_15870:
        /* <DEDUP_REMOVED lines=23> */
.L_x_15905:
[----:B------:R0:W-:Y:S01]  /*4ae0*/  STG.E.U8 desc[UR36][R8.64], R26 ;  /* 0x0000001a08007986 */ /* 0x0001e2000c101124 */
[----:B------:R-:W-:Y:S05]  /*4af0*/  BRA `(.L_x_15907) ;  /* 0x0000000c00387947 */ /* 0x000fea0003800000 */
.L_x_15904:
        /* <DEDUP_REMOVED lines=9> */
.L_x_15909:
[----:B------:R3:W-:Y:S01]  /*4b90*/  STG.E desc[UR36][R8.64], R26 ;  /* 0x0000001a08007986 */ /* 0x0007e2000c101924 */
[----:B------:R-:W-:Y:S05]  /*4ba0*/  BRA `(.L_x_15907) ;  /* 0x0000000c000c7947 */ /* 0x000fea0003800000 */
.L_x_15908:
[----:B------:R2:W-:Y:S01]  /*4bb0*/  STG.E.U16 desc[UR36][R8.64], R26 ;  /* 0x0000001a08007986 */ /* 0x0005e2000c101524 */
[----:B------:R-:W-:Y:S05]  /*4bc0*/  BRA `(.L_x_15907) ;  /* 0x0000000c00047947 */ /* 0x000fea0003800000 */
.L_x_15903:
        /* <DEDUP_REMOVED lines=9> */
.L_x_15911:
[----:B------:R-:W-:-:S04]  /*4c60*/  I2FP.F32.S32 R0, R26 ;  /* 0x0000001a00007245 */ /* 0x000fc80000201400 */
[----:B------:R-:W-:-:S05]  /*4c70*/  F2FP.F16.F32.PACK_AB R0, RZ, R0 ;  /* 0x00000000ff00723e */ /* 0x000fca00000000ff */
[----:B------:R0:W-:Y:S01]  /*4c80*/  STG.E.U16 desc[UR36][R8.64], R0 ;  /* 0x0000000008007986 */ /* 0x0001e2000c101524 */
[----:B------:R-:W-:Y:S05]  /*4c90*/  BRA `(.L_x_15907) ;  /* 0x0000000800d07947 */ /* 0x000fea0003800000 */
.L_x_15910:
        /* <DEDUP_REMOVED lines=10> */
.L_x_15913:
[----:B------:R-:W-:-:S04]  /*4d40*/  I2FP.F32.S32 R26, R26 ;  /* 0x0000001a001a7245 */ /* 0x000fc80000201400 */
[----:B------:R-:W-:-:S04]  /*4d50*/  F2FP.F16.F32.PACK_AB R3, RZ, R26 ;  /* 0x0000001aff03723e */ /* 0x000fc800000000ff */
[----:B------:R-:W-:-:S05]  /*4d60*/  PRMT R3, R3, 0x5410, RZ ;  /* 0x0000541003037816 */ /* 0x000fca00000000ff */
[----:B------:R0:W-:Y:S01]  /*4d70*/  STG.E desc[UR36][R8.64], R3 ;  /* 0x0000000308007986 */ /* 0x0001e2000c101924 */
[----:B------:R-:W-:Y:S05]  /*4d80*/  BRA `(.L_x_15907) ;  /* 0x0000000800947947 */ /* 0x000fea0003800000 */
.L_x_15912:
[----:B------:R-:W0:Y:S02]  /*4d90*/  I2F.F64 R26, R26 ;  /* 0x0000001a001a7312 */ /* 0x000e240000201c00 */
[----:B0-----:R0:W-:Y:S01]  /*4da0*/  STG.E.64 desc[UR36][R8.64], R26 ;  /* 0x0000001a08007986 */ /* 0x0011e2000c101b24 */
[----:B------:R-:W-:Y:S05]  /*4db0*/  BRA `(.L_x_15907) ;  /* 0x0000000800887947 */ /* 0x000fea0003800000 */
.L_x_15902:
        /* <DEDUP_REMOVED lines=12> */
.L_x_15917:
        /* <DEDUP_REMOVED lines=17> */
.L_x_15920:
[----:B------:R-:W-:-:S04]  /*4f90*/  SHF.R.U32.HI R3, RZ, 0x18, R5 ;  /* 0x00000018ff037819 */ /* 0x000fc80000011605 */
[----:B------:R-:W-:-:S04]  /*4fa0*/  LOP3.LUT R0, R0, 0x80, R3, 0xf8, !PT ;  /* 0x0000008000007812 */ /* 0x000fc800078ef803 */
[----:B------:R-:W-:-:S07]  /*4fb0*/  PRMT R4, R0, 0x7610, R4 ;  /* 0x0000761000047816 */ /* 0x000fce0000000004 */
.L_x_15919:
[----:B------:R-:W-:Y:S05]  /*4fc0*/  BSYNC.RECONVERGENT B0 ;  /* 0x0000000000007941 */ /* 0x000fea0003800200 */
.L_x_15918:
[----:B------:R0:W-:Y:S01]  /*4fd0*/  STG.E.U8 desc[UR36][R8.64], R4 ;  /* 0x0000000408007986 */ /* 0x0001e2000c101124 */
[----:B------:R-:W-:Y:S05]  /*4fe0*/  BRA `(.L_x_15907) ;  /* 0x0000000400fc7947 */ /* 0x000fea0003800000 */
.L_x_15916:
        /* <DEDUP_REMOVED lines=17> */
.L_x_15923:
[----:B------:R-:W-:-:S04]  /*5100*/  SHF.R.U32.HI R3, RZ, 0x18, R5 ;  /* 0x00000018ff037819 */ /* 0x000fc80000011605 */
[----:B------:R-:W-:-:S04]  /*5110*/  LOP3.LUT R0, R0, 0x80, R3, 0xf8, !PT ;  /* 0x0000008000007812 */ /* 0x000fc800078ef803 */
[----:B------:R-:W-:-:S07]  /*5120*/  PRMT R4, R0, 0x7610, R4 ;  /* 0x0000761000047816 */ /* 0x000fce0000000004 */
.L_x_15922:
[----:B------:R-:W-:Y:S05]  /*5130*/  BSYNC.RECONVERGENT B0 ;  /* 0x0000000000007941 */ /* 0x000fea0003800200 */
.L_x_15921:
[----:B------:R0:W-:Y:S01]  /*5140*/  STG.E.U8 desc[UR36][R8.64], R4 ;  /* 0x0000000408007986 */ /* 0x0001e2000c101124 */
[----:B------:R-:W-:Y:S05]  /*5150*/  BRA `(.L_x_15907) ;  /* 0x0000000400a07947 */ /* 0x000fea0003800000 */
.L_x_15915:
        /* <DEDUP_REMOVED lines=22> */
.L_x_15925:
[----:B------:R-:W-:-:S05]  /*52c0*/  SHF.R.S32.HI R27, RZ, 0x1f, R26 ;  /* 0x0000001fff1b7819 */ /* 0x000fca000001141a */
[----:B------:R0:W-:Y:S01]  /*52d0*/  STG.E.64 desc[UR36][R8.64], R26 ;  /* 0x0000001a08007986 */ /* 0x0001e2000c101b24 */
[----:B------:R-:W-:Y:S05]  /*52e0*/  BRA `(.L_x_15907) ;  /* 0x00000004003c7947 */ /* 0x000fea0003800000 */
.L_x_15924:
[----:B------:R0:W-:Y:S01]  /*52f0*/  STG.E desc[UR36][R8.64], R26 ;  /* 0x0000001a08007986 */ /* 0x0001e2000c101924 */
[----:B------:R-:W-:Y:S05]  /*5300*/  BRA `(.L_x_15907) ;  /* 0x0000000400347947 */ /* 0x000fea0003800000 */
.L_x_15914:
        /* <DEDUP_REMOVED lines=10> */
.L_x_15927:
[----:B------:R-:W-:Y:S01]  /*53b0*/  CS2R R6, SRZ ;  /* 0x0000000000067805 */ /* 0x000fe2000001ff00 */
[----:B------:R-:W0:Y:S04]  /*53c0*/  I2F.F64 R4, R26 ;  /* 0x0000001a00047312 */ /* 0x000e280000201c00 */
[----:B0-----:R0:W-:Y:S01]  /*53d0*/  STG.E.128 desc[UR36][R8.64], R4 ;  /* 0x0000000408007986 */ /* 0x0011e2000c101d24 */
[----:B------:R-:W-:Y:S05]  /*53e0*/  BRA `(.L_x_15907) ;  /* 0x0000000000fc7947 */ /* 0x000fea0003800000 */
.L_x_15926:
[----:B------:R-:W-:-:S13]  /*53f0*/  ISETP.NE.AND P0, PT, R0, 0xf, PT ;  /* 0x0000000f0000780c */ /* 0x000fda0003f05270 */
[----:B------:R-:W-:Y:S05]  /*5400*/  @!P0 BRA `(.L_x_15928) ;  /* 0x0000000000e88947 */ /* 0x000fea0003800000 */
[----:B------:R-:W-:-:S13]  /*5410*/  ISETP.NE.AND P0, PT, R0, 0x17, PT ;  /* 0x000000170000780c */ /* 0x000fda0003f05270 */
[----:B------:R-:W-:Y:S05]  /*5420*/  @!P0 BRA `(.L_x_15929) ;  /* 0x0000000000908947 */ /* 0x000fea0003800000 */
[----:B------:R-:W-:-:S13]  /*5430*/  ISETP.NE.AND P0, PT, R0, 0x18, PT ;  /* 0x000000180000780c */ /* 0x000fda0003f05270 */
[----:B------:R-:W-:Y:S05]  /*5440*/  @!P0 BRA `(.L_x_15930) ;  /* 0x0000000000448947 */ /* 0x000fea0003800000 */
.L_x_15906:
        /* <DEDUP_REMOVED lines=16> */
.L_x_15931:
[----:B------:R-:W-:Y:S05]  /*5550*/  BRA `(.L_x_15907) ;  /* 0x0000000000a07947 */ /* 0x000fea0003800000 */
.L_x_15930:
        /* <DEDUP_REMOVED lines=13> */
.L_x_15933:
[----:B------:R-:W-:Y:S05]  /*5630*/  BSYNC.RECONVERGENT B0 ;  /* 0x0000000000007941 */ /* 0x000fea0003800200 */
.L_x_15932:
[----:B------:R-:W-:-:S05]  /*5640*/  LOP3.LUT R3, R0, 0x80, R3, 0xf8, !PT ;  /* 0x0000008000037812 */ /* 0x000fca00078ef803 */
[----:B------:R0:W-:Y:S01]  /*5650*/  STG.E.U8 desc[UR36][R8.64], R3 ;  /* 0x0000000308007986 */ /* 0x0001e2000c101124 */
[----:B------:R-:W-:Y:S05]  /*5660*/  BRA `(.L_x_15907) ;  /* 0x00000000005c7947 */ /* 0x000fea0003800000 */
.L_x_15929:
        /* <DEDUP_REMOVED lines=12> */
.L_x_15935:
[----:B------:R-:W-:Y:S01]  /*5730*/  IMAD.MOV.U32 R0, RZ, RZ, 0x7f ;  /* 0x0000007fff007424 */ /* 0x000fe200078e00ff */
[----:B------:R-:W-:-:S04]  /*5740*/  ISETP.GT.U32.AND P0, PT, R4, 0x7f800000, PT ;  /* 0x7f8000000400780c */ /* 0x000fc80003f04070 */
[----:B------:R-:W-:-:S09]  /*5750*/  SEL R0, R0, 0x7c, P0 ;  /* 0x0000007c00007807 */ /* 0x000fd20000000000 */
.L_x_15936:
[----:B------:R-:W-:Y:S05]  /*5760*/  BSYNC.RECONVERGENT B0 ;  /* 0x0000000000007941 */ /* 0x000fea0003800200 */
.L_x_15934:
[----:B------:R-:W-:-:S04]  /*5770*/  SHF.R.U32.HI R3, RZ, 0x18, R3 ;  /* 0x00000018ff037819 */ /* 0x000fc80000011603 */
[----:B------:R-:W-:-:S05]  /*5780*/  LOP3.LUT R3, R0, 0x80, R3, 0xf8, !PT ;  /* 0x0000008000037812 */ /* 0x000fca00078ef803 */
[----:B------:R0:W-:Y:S01]  /*5790*/  STG.E.U8 desc[UR36][R8.64], R3 ;  /* 0x0000000308007986 */ /* 0x0001e2000c101124 */
[----:B------:R-:W-:Y:S05]  /*57a0*/  BRA `(.L_x_15907) ;  /* 0x00000000000c7947 */ /* 0x000fea0003800000 */
.L_x_15928:
[----:B------:R-:W-:-:S04]  /*57b0*/  I2FP.F32.S32 R0, R26 ;  /* 0x0000001a00007245 */ /* 0x000fc80000201400 */
[----:B------:R-:W-:-:S05]  /*57c0*/  F2FP.BF16.F32.PACK_AB R0, RZ, R0 ;  /* 0x00000000ff00723e */ /* 0x000fca00000010ff */
[----:B------:R0:W-:Y:S02]  /*57d0*/  STG.E.U16 desc[UR36][R8.64], R0 ;  /* 0x0000000008007986 */ /* 0x0001e4000c101524 */
.L_x_15907:
[----:B------:R-:W-:-:S07]  /*57e0*/  VIADD R17, R17, 0x80 ;  /* 0x0000008011117836 */ /* 0x000fce0000000000 */
.L_x_15864:
[----:B------:R-:W-:-:S13]  /*57f0*/  ISETP.GE.AND P0, PT, R17, R16, PT ;  /* 0x000000101100720c */ /* 0x000fda0003f06270 */
[----:B------:R-:W-:Y:S05]  /*5800*/  @P0 BREAK.RELIABLE B6 ;  /* 0x0000000000060942 */ /* 0x000fea0003800100 */
[----:B------:R-:W-:Y:S05]  /*5810*/  @P0 BRA `(.L_x_15901) ;  /* 0x0000000c00980947 */ /* 0x000fea0003800000 */
[----:B------:R-:W-:Y:S05]  /*5820*/  BSYNC.RELIABLE B6 ;  /* 0x0000000000067941 */ /* 0x000fea0003800100 */
.L_x_15863:
        /* <DEDUP_REMOVED lines=20> */
.L_x_15940:
[----:B------:R0:W-:Y:S01]  /*5970*/  STG.E.U8 desc[UR36][R8.64], R24 ;  /* 0x0000001808007986 */ /* 0x0001e2000c101124 */
[----:B------:R-:W-:Y:S05]  /*5980*/  BRA `(.L_x_15942) ;  /* 0x0000000c00387947 */ /* 0x000fea0003800000 */
.L_x_15939:
        /* <DEDUP_REMOVED lines=9> */
.L_x_15944:
[----:B------:R0:W-:Y:S01]  /*5a20*/  STG.E desc[UR36][R8.64], R24 ;  /* 0x0000001808007986 */ /* 0x0001e2000c101924 */
[----:B------:R-:W-:Y:S05]  /*5a30*/  BRA `(.L_x_15942) ;  /* 0x0000000c000c7947 */ /* 0x000fea0003800000 */
.L_x_15943:
[----:B------:R0:W-:Y:S01]  /*5a40*/  STG.E.U16 desc[UR36][R8.64], R24 ;  /* 0x0000001808007986 */ /* 0x0001e2000c101524 */
[----:B------:R-:W-:Y:S05]  /*5a50*/  BRA `(.L_x_15942) ;  /* 0x0000000c00047947 */ /* 0x000fea0003800000 */
.L_x_15938:
        /* <DEDUP_REMOVED lines=9> */
.L_x_15946:
[----:B------:R-:W-:-:S04]  /*5af0*/  I2FP.F32.S32 R0, R24 ;  /* 0x0000001800007245 */ /* 0x000fc80000201400 */
[----:B------:R-:W-:-:S05]  /*5b00*/  F2FP.F16.F32.PACK_AB R0, RZ, R0 ;  /* 0x00000000ff00723e */ /* 0x000fca00000000ff */
[----:B------:R0:W-:Y:S01]  /*5b10*/  STG.E.U16 desc[UR36][R8.64], R0 ;  /* 0x0000000008007986 */ /* 0x0001e2000c101524 */
[----:B------:R-:W-:Y:S05]  /*5b20*/  BRA `(.L_x_15942) ;  /* 0x0000000800d07947 */ /* 0x000fea0003800000 */
.L_x_15945:
        /* <DEDUP_REMOVED lines=10> */
.L_x_15948:
[----:B------:R-:W-:-:S04]  /*5bd0*/  I2FP.F32.S32 R24, R24 ;  /* 0x0000001800187245 */ /* 0x000fc80000201400 */
[----:B------:R-:W-:-:S04]  /*5be0*/  F2FP.F16.F32.PACK_AB R3, RZ, R24 ;  /* 0x00000018ff03723e */ /* 0x000fc800000000ff */
[----:B------:R-:W-:-:S05]  /*5bf0*/  PRMT R3, R3, 0x5410, RZ ;  /* 0x0000541003037816 */ /* 0x000fca00000000ff */
[----:B------:R0:W-:Y:S01]  /*5c00*/  STG.E desc[UR36][R8.64], R3 ;  /* 0x0000000308007986 */ /* 0x0001e2000c101924 */
[----:B------:R-:W-:Y:S05]  /*5c10*/  BRA `(.L_x_15942) ;  /* 0x0000000800947947 */ /* 0x000fea0003800000 */
.L_x_15947:
[----:B------:R-:W0:Y:S02]  /*5c20*/  I2F.F64 R24, R24 ;  /* 0x0000001800187312 */ /* 0x000e240000201c00 */
[----:B0-----:R0:W-:Y:S01]  /*5c30*/  STG.E.64 desc[UR36][R8.64], R24 ;  /* 0x0000001808007986 */ /* 0x0011e2000c101b24 */
[----:B------:R-:W-:Y:S05]  /*5c40*/  BRA `(.L_x_15942) ;  /* 0x0000000800887947 */ /* 0x000fea0003800000 */
.L_x_15937:
        /* <DEDUP_REMOVED lines=12> */
.L_x_15952:
        /* <DEDUP_REMOVED lines=17> */
.L_x_15955:
[----:B------:R-:W-:-:S04]  /*5e20*/  SHF.R.U32.HI R3, RZ, 0x18, R5 ;  /* 0x00000018ff037819 */ /* 0x000fc80000011605 */
[----:B------:R-:W-:-:S04]  /*5e30*/  LOP3.LUT R0, R0, 0x80, R3, 0xf8, !PT ;  /* 0x0000008000007812 */ /* 0x000fc800078ef803 */
[----:B------:R-:W-:-:S07]  /*5e40*/  PRMT R4, R0, 0x7610, R4 ;  /* 0x0000761000047816 */ /* 0x000fce0000000004 */
.L_x_15954:
[----:B------:R-:W-:Y:S05]  /*5e50*/  BSYNC.RECONVERGENT B0 ;  /* 0x0000000000007941 */ /* 0x000fea0003800200 */
.L_x_15953:
[----:B------:R0:W-:Y:S01]  /*5e60*/  STG.E.U8 desc[UR36][R8.64], R4 ;  /* 0x0000000408007986 */ /* 0x0001e2000c101124 */
[----:B------:R-:W-:Y:S05]  /*5e70*/  BRA `(.L_x_15942) ;  /* 0x0000000400fc7947 */ /* 0x000fea0003800000 */
.L_x_15951:
        /* <DEDUP_REMOVED lines=17> */
.L_x_15958:
[----:B------:R-:W-:-:S04]  /*5f90*/  SHF.R.U32.HI R3, RZ, 0x18, R5 ;  /* 0x00000018ff037819 */ /* 0x000fc80000011605 */
[----:B------:R-:W-:-:S04]  /*5fa0*/  LOP3.LUT R0, R0, 0x80, R3, 0xf8, !PT ;  /* 0x0000008000007812 */ /* 0x000fc800078ef803 */
[----:B------:R-:W-:-:S07]  /*5fb0*/  PRMT R4, R0, 0x7610, R4 ;  /* 0x0000761000047816 */ /* 0x000fce0000000004 */
.L_x_15957:
[----:B------:R-:W-:Y:S05]  /*5fc0*/  BSYNC.RECONVERGENT B0 ;  /* 0x0000000000007941 */ /* 0x000fea0003800200 */
.L_x_15956:
[----:B------:R0:W-:Y:S01]  /*5fd0*/  STG.E.U8 desc[UR36][R8.64], R4 ;  /* 0x0000000408007986 */ /* 0x0001e2000c101124 */
[----:B------:R-:W-:Y:S05]  /*5fe0*/  BRA `(.L_x_15942) ;  /* 0x0000000400a07947 */ /* 0x000fea0003800000 */
.L_x_15950:
        /* <DEDUP_REMOVED lines=22> */
.L_x_15960:
[----:B------:R-:W-:-:S05]  /*6150*/  SHF.R.S32.HI R25, RZ, 0x1f, R24 ;  /* 0x0000001fff197819 */ /* 0x000fca0000011418 */
[----:B------:R0:W-:Y:S01]  /*6160*/  STG.E.64 desc[UR36][R8.64], R24 ;  /* 0x0000001808007986 */ /* 0x0001e2000c101b24 */
[----:B------:R-:W-:Y:S05]  /*6170*/  BRA `(.L_x_15942) ;  /* 0x00000004003c7947 */ /* 0x000fea0003800000 */
.L_x_15959:
[----:B------:R0:W-:Y:S01]  /*6180*/  STG.E desc[UR36][R8.64], R24 ;  /* 0x0000001808007986 */ /* 0x0001e2000c101924 */
[----:B------:R-:W-:Y:S05]  /*6190*/  BRA `(.L_x_15942) ;  /* 0x0000000400347947 */ /* 0x000fea0003800000 */
.L_x_15949:
        /* <DEDUP_REMOVED lines=10> */
.L_x_15962:
[----:B------:R-:W-:Y:S01]  /*6240*/  CS2R R6, SRZ ;  /* 0x0000000000067805 */ /* 0x000fe2000001ff00 */
[----:B------:R-:W0:Y:S04]  /*6250*/  I2F.F64 R4, R24 ;  /* 0x0000001800047312 */ /* 0x000e280000201c00 */
[----:B0-----:R4:W-:Y:S01]  /*6260*/  STG.E.128 desc[UR36][R8.64], R4 ;  /* 0x0000000408007986 */ /* 0x0019e2000c101d24 */
[----:B------:R-:W-:Y:S05]  /*6270*/  BRA `(.L_x_15942) ;  /* 0x0000000000fc7947 */ /* 0x000fea0003800000 */
.L_x_15961:
[----:B------:R-:W-:-:S13]  /*6280*/  ISETP.NE.AND P0, PT, R0, 0xf, PT ;  /* 0x0000000f0000780c */ /* 0x000fda0003f05270 */
[----:B------:R-:W-:Y:S05]  /*6290*/  @!P0 BRA `(.L_x_15963) ;  /* 0x0000000000e88947 */ /* 0x000fea0003800000 */
[----:B------:R-:W-:-:S13]  /*62a0*/  ISETP.NE.AND P0, PT, R0, 0x17, PT ;  /* 0x000000170000780c */ /* 0x000fda0003f05270 */
[----:B------:R-:W-:Y:S05]  /*62b0*/  @!P0 BRA `(.L_x_15964) ;  /* 0x0000000000908947 */ /* 0x000fea0003800000 */
[----:B------:R-:W-:-:S13]  /*62c0*/  ISETP.NE.AND P0, PT, R0, 0x18, PT ;  /* 0x000000180000780c */ /* 0x000fda0003f05270 */
[----:B------:R-:W-:Y:S05]  /*62d0*/  @!P0 BRA `(.L_x_15965) ;  /* 0x0000000000448947 */ /* 0x000fea0003800000 */
.L_x_15941:
        /* <DEDUP_REMOVED lines=16> */
.L_x_15966:
[----:B------:R-:W-:Y:S05]  /*63e0*/  BRA `(.L_x_15942) ;  /* 0x0000000000a07947 */ /* 0x000fea0003800000 */
.L_x_15965:
        /* <DEDUP_REMOVED lines=13> */
.L_x_15968:
[----:B------:R-:W-:Y:S05]  /*64c0*/  BSYNC.RECONVERGENT B0 ;  /* 0x0000000000007941 */ /* 0x000fea0003800200 */
.L_x_15967:
[----:B------:R-:W-:-:S05]  /*64d0*/  LOP3.LUT R3, R0, 0x80, R3, 0xf8, !PT ;  /* 0x0000008000037812 */ /* 0x000fca00078ef803 */
[----:B------:R2:W-:Y:S01]  /*64e0*/  STG.E.U8 desc[UR36][R8.64], R3 ;  /* 0x0000000308007986 */ /* 0x0005e2000c101124 */
[----:B------:R-:W-:Y:S05]  /*64f0*/  BRA `(.L_x_15942) ;  /* 0x00000000005c7947 */ /* 0x000fea0003800000 */
.L_x_15964:
        /* <DEDUP_REMOVED lines=12> */
.L_x_15970:
[----:B------:R-:W-:Y:S01]  /*65c0*/  IMAD.MOV.U32 R0, RZ, RZ, 0x7f ;  /* 0x0000007fff007424 */ /* 0x000fe200078e00ff */
[----:B------:R-:W-:-:S04]  /*65d0*/  ISETP.GT.U32.AND P0, PT, R4, 0x7f800000, PT ;  /* 0x7f8000000400780c */ /* 0x000fc80003f04070 */
[----:B------:R-:W-:-:S09]  /*65e0*/  SEL R0, R0, 0x7c, P0 ;  /* 0x0000007c00007807 */ /* 0x000fd20000000000 */
.L_x_15971:
[----:B------:R-:W-:Y:S05]  /*65f0*/  BSYNC.RECONVERGENT B0 ;  /* 0x0000000000007941 */ /* 0x000fea0003800200 */
.L_x_15969:
[----:B------:R-:W-:-:S04]  /*6600*/  SHF.R.U32.HI R3, RZ, 0x18, R3 ;  /* 0x00000018ff037819 */ /* 0x000fc80000011603 */
[----:B------:R-:W-:-:S05]  /*6610*/  LOP3.LUT R3, R0, 0x80, R3, 0xf8, !PT ;  /* 0x0000008000037812 */ /* 0x000fca00078ef803 */
[----:B------:R1:W-:Y:S01]  /*6620*/  STG.E.U8 desc[UR36][R8.64], R3 ;  /* 0x0000000308007986 */ /* 0x0003e2000c101124 */
[----:B------:R-:W-:Y:S05]  /*6630*/  BRA `(.L_x_15942) ;  /* 0x00000000000c7947 */ /* 0x000fea0003800000 */
.L_x_15963:
[----:B------:R-:W-:-:S04]  /*6640*/  I2FP.F32.S32 R0, R24 ;  /* 0x0000001800007245 */ /* 0x000fc80000201400 */
[----:B------:R-:W-:-:S05]  /*6650*/  F2FP.BF16.F32.PACK_AB R0, RZ, R0 ;  /* 0x00000000ff00723e */ /* 0x000fca00000010ff */
[----:B------:R0:W-:Y:S02]  /*6660*/  STG.E.U16 desc[UR36][R8.64], R0 ;  /* 0x0000000008007986 */ /* 0x0001e4000c101524 */
.L_x_15942:
[----:B------:R-:W-:-:S07]  /*6670*/  VIADD R17, R17, 0x80 ;  /* 0x0000008011117836 */ /* 0x000fce0000000000 */
.L_x_15901:
[----:B------:R-:W-:Y:S05]  /*6680*/  BSYNC.RECONVERGENT B7 ;  /* 0x0000000000077941 */ /* 0x000fea0003800200 */
.L_x_15862:
        /* <DEDUP_REMOVED lines=21> */
.L_x_15975:
[----:B------:R-:W-:Y:S01]  /*67e0*/  STG.E.U8 desc[UR36][R2.64], R22 ;  /* 0x0000001602007986 */ /* 0x000fe2000c101124 */
[----:B------:R-:W-:Y:S05]  /*67f0*/  EXIT ;  /* 0x000000000000794d */ /* 0x000fea0003800000 */
.L_x_15974:
        /* <DEDUP_REMOVED lines=9> */
.L_x_15978:
[----:B------:R-:W-:Y:S01]  /*6890*/  STG.E desc[UR36][R2.64], R22 ;  /* 0x0000001602007986 */ /* 0x000fe2000c101924 */
[----:B------:R-:W-:Y:S05]  /*68a0*/  EXIT ;  /* 0x000000000000794d */ /* 0x000fea0003800000 */
.L_x_15977:
[----:B------:R-:W-:Y:S01]  /*68b0*/  STG.E.U16 desc[UR36][R2.64], R22 ;  /* 0x0000001602007986 */ /* 0x000fe2000c101524 */
[----:B------:R-:W-:Y:S05]  /*68c0*/  EXIT ;  /* 0x000000000000794d */ /* 0x000fea0003800000 */
.L_x_15973:
        /* <DEDUP_REMOVED lines=9> */
.L_x_15980:
[----:B------:R-:W-:-:S04]  /*6960*/  I2FP.F32.S32 R0, R22 ;  /* 0x0000001600007245 */ /* 0x000fc80000201400 */
[----:B------:R-:W-:-:S05]  /*6970*/  F2FP.F16.F32.PACK_AB R0, RZ, R0 ;  /* 0x00000000ff00723e */ /* 0x000fca00000000ff */
[----:B------:R-:W-:Y:S01]  /*6980*/  STG.E.U16 desc[UR36][R2.64], R0 ;  /* 0x0000000002007986 */ /* 0x000fe2000c101524 */
[----:B------:R-:W-:Y:S05]  /*6990*/  EXIT ;  /* 0x000000000000794d */ /* 0x000fea0003800000 */
.L_x_15979:
        /* <DEDUP_REMOVED lines=10> */
.L_x_15982:
[----:B------:R-:W-:-:S04]  /*6a40*/  I2FP.F32.S32 R22, R22 ;  /* 0x0000001600167245 */ /* 0x000fc80000201400 */
[----:B------:R-:W-:-:S04]  /*6a50*/  F2FP.F16.F32.PACK_AB R5, RZ, R22 ;  /* 0x00000016ff05723e */ /* 0x000fc800000000ff */
[----:B------:R-:W-:-:S05]  /*6a60*/  PRMT R5, R5, 0x5410, RZ ;  /* 0x0000541005057816 */ /* 0x000fca00000000ff */
[----:B------:R-:W-:Y:S01]  /*6a70*/  STG.E desc[UR36][R2.64], R5 ;  /* 0x0000000502007986 */ /* 0x000fe2000c101924 */
[----:B------:R-:W-:Y:S05]  /*6a80*/  EXIT ;  /* 0x000000000000794d */ /* 0x000fea0003800000 */
.L_x_15981:
[----:B------:R-:W0:Y:S02]  /*6a90*/  I2F.F64 R22, R22 ;  /* 0x0000001600167312 */ /* 0x000e240000201c00 */
[----:B0-----:R-:W-:Y:S01]  /*6aa0*/  STG.E.64 desc[UR36][R2.64], R22 ;  /* 0x0000001602007986 */ /* 0x001fe2000c101b24 */
[----:B------:R-:W-:Y:S05]  /*6ab0*/  EXIT ;  /* 0x000000000000794d */ /* 0x000fea0003800000 */
.L_x_15972:
        /* <DEDUP_REMOVED lines=12> */
.L_x_15986:
        /* <DEDUP_REMOVED lines=18> */
.L_x_15989:
[----:B------:R-:W-:-:S04]  /*6ca0*/  SHF.R.U32.HI R5, RZ, 0x18, R5 ;  /* 0x00000018ff057819 */ /* 0x000fc80000011605 */
[----:B------:R-:W-:-:S07]  /*6cb0*/  LOP3.LUT R0, R0, 0x80, R5, 0xf8, !PT ;  /* 0x0000008000007812 */ /* 0x000fce00078ef805 */
.L_x_15988:
[----:B------:R-:W-:Y:S05]  /*6cc0*/  BSYNC.RECONVERGENT B0 ;  /* 0x0000000000007941 */ /* 0x000fea0003800200 */
.L_x_15987:
[----:B------:R-:W-:Y:S01]  /*6cd0*/  STG.E.U8 desc[UR36][R2.64], R0 ;  /* 0x0000000002007986 */ /* 0x000fe2000c101124 */
[----:B------:R-:W-:Y:S05]  /*6ce0*/  EXIT ;  /* 0x000000000000794d */ /* 0x000fea0003800000 */
.L_x_15985:
        /* <DEDUP_REMOVED lines=18> */
.L_x_15992:
[----:B------:R-:W-:-:S04]  /*6e10*/  SHF.R.U32.HI R5, RZ, 0x18, R5 ;  /* 0x00000018ff057819 */ /* 0x000fc80000011605 */
[----:B------:R-:W-:-:S07]  /*6e20*/  LOP3.LUT R0, R0, 0x80, R5, 0xf8, !PT ;  /* 0x0000008000007812 */ /* 0x000fce00078ef805 */
.L_x_15991:
[----:B------:R-:W-:Y:S05]  /*6e30*/  BSYNC.RECONVERGENT B0 ;  /* 0x0000000000007941 */ /* 0x000fea0003800200 */
.L_x_15990:
[----:B------:R-:W-:Y:S01]  /*6e40*/  STG.E.U8 desc[UR36][R2.64], R0 ;  /* 0x0000000002007986 */ /* 0x000fe2000c101124 */
[----:B------:R-:W-:Y:S05]  /*6e50*/  EXIT ;  /* 0x000000000000794d */ /* 0x000fea0003800000 */
.L_x_15984:
        /* <DEDUP_REMOVED lines=22> */
.L_x_15994:
[----:B------:R-:W-:-:S05]  /*6fc0*/  SHF.R.S32.HI R23, RZ, 0x1f, R22 ;  /* 0x0000001fff177819 */ /* 0x000fca0000011416 */
[----:B------:R-:W-:Y:S01]  /*6fd0*/  STG.E.64 desc[UR36][R2.64], R22 ;  /* 0x0000001602007986 */ /* 0x000fe2000c101b24 */
[----:B------:R-:W-:Y:S05]  /*6fe0*/  EXIT ;  /* 0x000000000000794d */ /* 0x000fea0003800000 */
.L_x_15993:
[----:B------:R-:W-:Y:S01]  /*6ff0*/  STG.E desc[UR36][R2.64], R22 ;  /* 0x0000001602007986 */ /* 0x000fe2000c101924 */
[----:B------:R-:W-:Y:S05]  /*7000*/  EXIT ;  /* 0x000000000000794d */ /* 0x000fea0003800000 */
.L_x_15983:
        /* <DEDUP_REMOVED lines=10> */
.L_x_15996:
[----:B------:R-:W-:Y:S01]  /*70b0*/  CS2R R6, SRZ ;  /* 0x0000000000067805 */ /* 0x000fe2000001ff00 */
[----:B------:R-:W0:Y:S04]  /*70c0*/  I2F.F64 R4, R22 ;  /* 0x0000001600047312 */ /* 0x000e280000201c00 */
[----:B0-----:R-:W-:Y:S01]  /*70d0*/  STG.E.128 desc[UR36][R2.64], R4 ;  /* 0x0000000402007986 */ /* 0x001fe2000c101d24 */
[----:B------:R-:W-:Y:S05]  /*70e0*/  EXIT ;  /* 0x000000000000794d */ /* 0x000fea0003800000 */
.L_x_15995:
[----:B------:R-:W-:-:S13]  /*70f0*/  ISETP.NE.AND P0, PT, R0, 0xf, PT ;  /* 0x0000000f0000780c */ /* 0x000fda0003f05270 */
[----:B------:R-:W-:Y:S05]  /*7100*/  @!P0 BRA `(.L_x_15997) ;  /* 0x0000000000e88947 */ /* 0x000fea0003800000 */
[----:B------:R-:W-:-:S13]  /*7110*/  ISETP.NE.AND P0, PT, R0, 0x17, PT ;  /* 0x000000170000780c */ /* 0x000fda0003f05270 */
[----:B------:R-:W-:Y:S05]  /*7120*/  @!P0 BRA `(.L_x_15998) ;  /* 0x0000000000908947 */ /* 0x000fea0003800000 */
[----:B------:R-:W-:-:S13]  /*7130*/  ISETP.NE.AND P0, PT, R0, 0x18, PT ;  /* 0x000000180000780c */ /* 0x000fda0003f05270 */
[----:B------:R-:W-:Y:S05]  /*7140*/  @!P0 BRA `(.L_x_15999) ;  /* 0x0000000000448947 */ /* 0x000fea0003800000 */
.L_x_15976:
        /* <DEDUP_REMOVED lines=16> */
.L_x_16000:
[----:B------:R-:W-:Y:S05]  /*7250*/  EXIT ;  /* 0x000000000000794d */ /* 0x000fea0003800000 */
.L_x_15999:
        /* <DEDUP_REMOVED lines=13> */
.L_x_16002:
[----:B------:R-:W-:Y:S05]  /*7330*/  BSYNC.RECONVERGENT B0 ;  /* 0x0000000000007941 */ /* 0x000fea0003800200 */
.L_x_16001:
[----:B------:R-:W-:-:S05]  /*7340*/  LOP3.LUT R5, R0, 0x80, R5, 0xf8, !PT ;  /* 0x0000008000057812 */ /* 0x000fca00078ef805 */
[----:B------:R-:W-:Y:S01]  /*7350*/  STG.E.U8 desc[UR36][R2.64], R5 ;  /* 0x0000000502007986 */ /* 0x000fe2000c101124 */
[----:B------:R-:W-:Y:S05]  /*7360*/  EXIT ;  /* 0x000000000000794d */ /* 0x000fea0003800000 */
.L_x_15998:
        /* <DEDUP_REMOVED lines=12> */
.L_x_16004:
[----:B------:R-:W-:Y:S01]  /*7430*/  IMAD.MOV.U32 R0, RZ, RZ, 0x7f ;  /* 0x0000007fff007424 */ /* 0x000fe200078e00ff */
[----:B------:R-:W-:-:S04]  /*7440*/  ISETP.GT.U32.AND P0, PT, R4, 0x7f800000, PT ;  /* 0x7f8000000400780c */ /* 0x000fc80003f04070 */
[----:B------:R-:W-:-:S09]  /*7450*/  SEL R0, R0, 0x7c, P0 ;  /* 0x0000007c00007807 */ /* 0x000fd20000000000 */
.L_x_16005:
[----:B------:R-:W-:Y:S05]  /*7460*/  BSYNC.RECONVERGENT B0 ;  /* 0x0000000000007941 */ /* 0x000fea0003800200 */
.L_x_16003:
[----:B------:R-:W-:-:S04]  /*7470*/  SHF.R.U32.HI R5, RZ, 0x18, R5 ;  /* 0x00000018ff057819 */ /* 0x000fc80000011605 */
[----:B------:R-:W-:-:S05]  /*7480*/  LOP3.LUT R5, R0, 0x80, R5, 0xf8, !PT ;  /* 0x0000008000057812 */ /* 0x000fca00078ef805 */
[----:B------:R-:W-:Y:S01]  /*7490*/  STG.E.U8 desc[UR36][R2.64], R5 ;  /* 0x0000000502007986 */ /* 0x000fe2000c101124 */
[----:B------:R-:W-:Y:S05]  /*74a0*/  EXIT ;  /* 0x000000000000794d */ /* 0x000fea0003800000 */
.L_x_15997:
[----:B------:R-:W-:-:S04]  /*74b0*/  I2FP.F32.S32 R0, R22 ;  /* 0x0000001600007245 */ /* 0x000fc80000201400 */
[----:B------:R-:W-:-:S05]  /*74c0*/  F2FP.BF16.F32.PACK_AB R0, RZ, R0 ;  /* 0x00000000ff00723e */ /* 0x000fca00000010ff */
[----:B------:R-:W-:Y:S01]  /*74d0*/  STG.E.U16 desc[UR36][R2.64], R0 ;  /* 0x0000000002007986 */ /* 0x000fe2000c101524 */
[----:B------:R-:W-:Y:S05]  /*74e0*/  EXIT ;  /* 0x000000000000794d */ /* 0x000fea0003800000 */
.L_x_16006:
        /* <DEDUP_REMOVED lines=9> */
.L_x_20919:


//--------------------- .text._ZN2at6native18elementwise_kernelILi128ELi2EZNS0_22gpu_kernel_impl_nocastINS0_13BUnaryFunctorIiiiZZZNS0_18lshift_kernel_cudaERNS_18TensorIteratorBaseEENKUlvE_clEvENKUlvE1_clEvEUliiE_EEEEvS5_RKT_EUliE_EEviT1_ --------------------------
	.section	.text._ZN2at6native18elementwise_kernelILi128ELi2EZNS0_22gpu_kernel_impl_nocastINS0_13BUnaryFunctorIiiiZZZNS0_18lshift_kernel_cudaERNS_18TensorIteratorBaseEENKUlvE_clEvENKUlvE1_clEvEUliiE_EEEEvS5_RKT_EUliE_EEviT1_,"ax",@progbits
	.align	128
        .global         _ZN2at6native18elementwise_kernelILi128ELi2EZNS0_22gpu_kernel_impl_nocastINS0_13BUnaryFunctorIiiiZZZNS0_18lshift_kernel_cudaERNS_18TensorIteratorBaseEENKUlvE_clEvENKUlvE1_clEvEUliiE_EEEEvS5_RKT_EUliE_EEviT1_
        .type           _ZN2at6native18elementwise_kernelILi128ELi2EZNS0_22gpu_kernel_impl_nocastINS0_13BUnaryFunctorIiiiZZZNS0_18lshift_kernel_cudaERNS_18TensorIteratorBaseEENKUlvE_clEvENKUlvE1_clEvEUliiE_EEEEvS5_RKT_EUliE_EEviT1_,@function
        .size           _ZN2at6native18elementwise_kernelILi128ELi2EZNS0_22gpu_kernel_impl_nocastINS0_13BUnaryFunctorIiiiZZZNS0_18lshift_kernel_cudaERNS_18TensorIteratorBaseEENKUlvE_clEvENKUlvE1_clEvEUliiE_EEEEvS5_RKT_EUliE_EEviT1_,(.L_x_20920 - _ZN2at6native18elementwise_kernelILi128ELi2EZNS0_22gpu_kernel_impl_nocastINS0_13BUnaryFunctorIiiiZZZNS0_18lshift_kernel_cudaERNS_18TensorIteratorBaseEENKUlvE_clEvENKUlvE1_clEvEUliiE_EEEEvS5_RKT_EUliE_EEviT1_)
        .other          _ZN2at6native18elementwise_kernelILi128ELi2EZNS0_22gpu_kernel_impl_nocastINS0_13BUnaryFunctorIiiiZZZNS0_18lshift_kernel_cudaERNS_18TensorIteratorBaseEENKUlvE_clEvENKUlvE1_clEvEUliiE_EEEEvS5_RKT_EUliE_EEviT1_,@"STO_CUDA_ENTRY STV_DEFAULT"
_ZN2at6native18elementwise_kernelILi128ELi2EZNS0_22gpu_kernel_impl_nocastINS0_13BUnaryFunctorIiiiZZZNS0_18lshift_kernel_cudaERNS_18TensorIteratorBaseEENKUlvE_clEvENKUlvE1_clEvEUliiE_EEEEvS5_RKT_EUliE_EEviT1_:
.text._ZN2at6native18elementwise_kernelILi128ELi2EZNS0_22gpu_kernel_impl_nocastINS0_13BUnaryFunctorIiiiZZZNS0_18lshift_kernel_cudaERNS_18TensorIteratorBaseEENKUlvE_clEvENKUlvE1_clEvEUliiE_EEEEvS5_RKT_EUliE_EEviT1_:
        /* <DEDUP_REMOVED lines=18> */
[----:B-1----:R-:W-:Y:S02]  /*0120*/  ISETP.GT.U32.AND P0, PT, R9, 0x1f, PT ;  /* 0x0000001f0900780c */ /* 0x002fe40003f04070 */
[----:B--2---:R-:W-:-:S04]  /*0130*/  SHF.L.U32 R0, R4, R9, RZ ;  /* 0x0000000904007219 */ /* 0x004fc800000006ff */
[----:B------:R-:W-:-:S05]  /*0140*/  SEL R9, R0, RZ, !P0 ;  /* 0x000000ff00097207 */ /* 0x000fca0004000000 */
[----:B0-----:R0:W-:Y:S02]  /*0150*/  STG.E desc[UR6][R6.64], R9 ;  /* 0x0000000906007986 */ /* 0x0011e4000c101906 */
.L_x_16009:
[----:B------:R-:W-:Y:S05]  /*0160*/  BSYNC.RECONVERGENT B0 ;  /* 0x0000000000007941 */ /* 0x000fea0003800200 */
.L_x_16008:
[----:B------:R-:W-:-:S13]  /*0170*/  ISETP.GE.AND P0, PT, R3, UR4, PT ;  /* 0x0000000403007c0c */ /* 0x000fda000bf06270 */
[----:B------:R-:W-:Y:S05]  /*0180*/  @P0 EXIT ;  /* 0x000000000000094d */ /* 0x000fea0003800000 */
[----:B------:R-:W1:Y:S08]  /*0190*/  LDC.64 R2, c[0x0][0x588] ;  /* 0x00016200ff027b82 */ /* 0x000e700000000a00 */
[----:B0-----:R-:W0:Y:S01]  /*01a0*/  LDC R7, c[0x0][0x594] ;  /* 0x00016500ff077b82 */ /* 0x001e220000000800 */
[----:B-1----:R-:W2:Y:S07]  /*01b0*/  LDG.E R2, desc[UR6][R2.64] ;  /* 0x0000000602027981 */ /* 0x002eae000c1e1900 */
[----:B------:R-:W1:Y:S01]  /*01c0*/  LDC.64 R4, c[0x0][0x580] ;  /* 0x00016000ff047b82 */ /* 0x000e620000000a00 */
[----:B0-----:R-:W-:-:S02]  /*01d0*/  ISETP.GT.U32.AND P0, PT, R7, 0x1f, PT ;  /* 0x0000001f0700780c */ /* 0x001fc40003f04070 */
[----:B--2---:R-:W-:-:S04]  /*01e0*/  SHF.L.U32 R0, R2, R7, RZ ;  /* 0x0000000702007219 */ /* 0x004fc800000006ff */
[----:B------:R-:W-:-:S05]  /*01f0*/  SEL R7, R0, RZ, !P0 ;  /* 0x000000ff00077207 */ /* 0x000fca0004000000 */
[----:B-1----:R-:W-:Y:S01]  /*0200*/  STG.E desc[UR6][R4.64], R7 ;  /* 0x0000000704007986 */ /* 0x002fe2000c101906 */
[----:B------:R-:W-:Y:S05]  /*0210*/  EXIT ;  /* 0x000000000000794d */ /* 0x000fea0003800000 */
.L_x_16007:
        /* <DEDUP_REMOVED lines=305> */
.L_x_16012:
[----:B------:R-:W0:Y:S01]  /*1530*/  LDCU.128 UR8, c[0x0][0x580] ;  /* 0x0000b000ff0877ac */ /* 0x000e220008000c00 */
[----:B------:R-:W1:Y:S01]  /*1540*/  LDC R9, c[0x0][0x594] ;  /* 0x00016500ff097b82 */ /* 0x000e620000000800 */
[----:B0-----:R-:W-:-:S05]  /*1550*/  IADD3 R6, P0, PT, R4, UR10, RZ ;  /* 0x0000000a04067c10 */ /* 0x001fca000ff1e0ff */
[----:B------:R-:W-:-:S05]  /*1560*/  IMAD.X R7, RZ, RZ, UR11, P0 ;  /* 0x0000000bff077e24 */ /* 0x000fca00080e06ff */
[----:B------:R-:W2:Y:S01]  /*1570*/  LDG.E R6, desc[UR6][R6.64] ;  /* 0x0000000606067981 */ /* 0x000ea2000c1e1900 */
[----:B------:R-:W-:Y:S02]  /*1580*/  IADD3 R4, P0, PT, R5, UR8, RZ ;  /* 0x0000000805047c10 */ /* 0x000fe4000ff1e0ff */
[----:B-1----:R-:W-:Y:S02]  /*1590*/  ISETP.GT.U32.AND P1, PT, R9, 0x1f, PT ;  /* 0x0000001f0900780c */ /* 0x002fe40003f24070 */
[----:B------:R-:W-:Y:S02]  /*15a0*/  IADD3.X R5, PT, PT, RZ, UR9, RZ, P0, !PT ;  /* 0x00000009ff057c10 */ /* 0x000fe400087fe4ff */
[----:B------:R-:W-:Y:S02]  /*15b0*/  IADD3 R3, PT, PT, R3, 0x80, RZ ;  /* 0x0000008003037810 */ /* 0x000fe40007ffe0ff */
[----:B--2---:R-:W-:-:S04]  /*15c0*/  SHF.L.U32 R8, R6, R9, RZ ;  /* 0x0000000906087219 */ /* 0x004fc800000006ff */
[----:B------:R-:W-:-:S05]  /*15d0*/  SEL R9, R8, RZ, !P1 ;  /* 0x000000ff08097207 */ /* 0x000fca0004800000 */
[----:B------:R0:W-:Y:S02]  /*15e0*/  STG.E desc[UR6][R4.64], R9 ;  /* 0x0000000904007986 */ /* 0x0001e4000c101906 */
.L_x_16011:
[----:B------:R-:W-:Y:S05]  /*15f0*/  BSYNC.RECONVERGENT B0 ;  /* 0x0000000000007941 */ /* 0x000fea0003800200 */
.L_x_16010:
        /* <DEDUP_REMOVED lines=281> */
[----:B------:R-:W-:Y:S01]  /*2790*/  HFMA2 R4, -RZ, RZ, 0, 0 ;  /* 0x00000000ff047431 */ /* 0x000fe200000001ff */
        /* <DEDUP_REMOVED lines=18> */
.L_x_16013:
[----:B------:R-:W0:Y:S01]  /*28c0*/  LDCU.128 UR8, c[0x0][0x580] ;  /* 0x0000b000ff0877ac */ /* 0x000e220008000c00 */
[----:B------:R-:W1:Y:S01]  /*28d0*/  LDC R7, c[0x0][0x594] ;  /* 0x00016500ff077b82 */ /* 0x000e620000000800 */
[----:B0-----:R-:W-:-:S04]  /*28e0*/  IADD3 R4, P0, PT, R2, UR10, RZ ;  /* 0x0000000a02047c10 */ /* 0x001fc8000ff1e0ff */
[----:B------:R-:W-:-:S05]  /*28f0*/  IADD3.X R5, PT, PT, RZ, UR11, RZ, P0, !PT ;  /* 0x0000000bff057c10 */ /* 0x000fca00087fe4ff */
[----:B------:R-:W2:Y:S01]  /*2900*/  LDG.E R4, desc[UR6][R4.64] ;  /* 0x0000000604047981 */ /* 0x000ea2000c1e1900 */
[----:B------:R-:W-:Y:S02]  /*2910*/  IADD3 R2, P0, PT, R3, UR8, RZ ;  /* 0x0000000803027c10 */ /* 0x000fe4000ff1e0ff */
[----:B-1----:R-:W-:Y:S02]  /*2920*/  ISETP.GT.U32.AND P1, PT, R7, 0x1f, PT ;  /* 0x0000001f0700780c */ /* 0x002fe40003f24070 */
[----:B------:R-:W-:Y:S02]  /*2930*/  IADD3.X R3, PT, PT, RZ, UR9, RZ, P0, !PT ;  /* 0x00000009ff037c10 */ /* 0x000fe400087fe4ff */
[----:B--2---:R-:W-:-:S04]  /*2940*/  SHF.L.U32 R0, R4, R7, RZ ;  /* 0x0000000704007219 */ /* 0x004fc800000006ff */
[----:B------:R-:W-:-:S05]  /*2950*/  SEL R7, R0, RZ, !P1 ;  /* 0x000000ff00077207 */ /* 0x000fca0004800000 */
[----:B------:R-:W-:Y:S01]  /*2960*/  STG.E desc[UR6][R2.64], R7 ;  /* 0x0000000702007986 */ /* 0x000fe2000c101906 */
[----:B------:R-:W-:Y:S05]  /*2970*/  EXIT ;  /* 0x000000000000794d */ /* 0x000fea0003800000 */
.L_x_16014:
        /* <DEDUP_REMOVED lines=16> */
.L_x_20920:


//--------------------- .text._ZN2at6native27unrolled_elementwise_kernelINS0_13BUnaryFunctorIiiiZZZNS0_18lshift_kernel_cudaERNS_18TensorIteratorBaseEENKUlvE_clEvENKUlvE1_clEvEUliiE_EESt5arrayIPcLm2EELi4E23TrivialOffsetCalculatorILi1EjESD_NS0_6memory15LoadWithoutCastENSE_16StoreWithoutCastEEEviT_T0_T2_T3_T4_T5_ --------------------------
	.section	.text._ZN2at6native27unrolled_elementwise_kernelINS0_13BUnaryFunctorIiiiZZZNS0_18lshift_kernel_cudaERNS_18TensorIteratorBaseEENKUlvE_clEvENKUlvE1_clEvEUliiE_EESt5arrayIPcLm2EELi4E23TrivialOffsetCalculatorILi1EjESD_NS0_6memory15LoadWithoutCastENSE_16StoreWithoutCastEEEviT_T0_T2_T3_T4_T5_,"ax",@progbits
	.align	128
        .global         _ZN2at6native27unrolled_elementwise_kernelINS0_13BUnaryFunctorIiiiZZZNS0_18lshift_kernel_cudaERNS_18TensorIteratorBaseEENKUlvE_clEvENKUlvE1_clEvEUliiE_EESt5arrayIPcLm2EELi4E23TrivialOffsetCalculatorILi1EjESD_NS0_6memory15LoadWithoutCastENSE_16StoreWithoutCastEEEviT_T0_T2_T3_T4_T5_
        .type           _ZN2at6native27unrolled_elementwise_kernelINS0_13BUnaryFunctorIiiiZZZNS0_18lshift_kernel_cudaERNS_18TensorIteratorBaseEENKUlvE_clEvENKUlvE1_clEvEUliiE_EESt5arrayIPcLm2EELi4E23TrivialOffsetCalculatorILi1EjESD_NS0_6memory15LoadWithoutCastENSE_16StoreWithoutCastEEEviT_T0_T2_T3_T4_T5_,@function
        .size           _ZN2at6native27unrolled_elementwise_kernelINS0_13BUnaryFunctorIiiiZZZNS0_18lshift_kernel_cudaERNS_18TensorIteratorBaseEENKUlvE_clEvENKUlvE1_clEvEUliiE_EESt5arrayIPcLm2EELi4E23TrivialOffsetCalculatorILi1EjESD_NS0_6memory15LoadWithoutCastENSE_16StoreWithoutCastEEEviT_T0_T2_T3_T4_T5_,(.L_x_20921 - _ZN2at6native27unrolled_elementwise_kernelINS0_13BUnaryFunctorIiiiZZZNS0_18lshift_kernel_cudaERNS_18TensorIteratorBaseEENKUlvE_clEvENKUlvE1_clEvEUliiE_EESt5arrayIPcLm2EELi4E23TrivialOffsetCalculatorILi1EjESD_NS0_6memory15LoadWithoutCastENSE_16StoreWithoutCastEEEviT_T0_T2_T3_T4_T5_)
        .other          _ZN2at6native27unrolled_elementwise_kernelINS0_13BUnaryFunctorIiiiZZZNS0_18lshift_kernel_cudaERNS_18TensorIteratorBaseEENKUlvE_clEvENKUlvE1_clEvEUliiE_EESt5arrayIPcLm2EELi4E23TrivialOffsetCalculatorILi1EjESD_NS0_6memory15LoadWithoutCastENSE_16StoreWithoutCastEEEviT_T0_T2_T3_T4_T5_,@"STO_CUDA_ENTRY STV_DEFAULT"
_ZN2at6native27unrolled_elementwise_kernelINS0_13BUnaryFunctorIiiiZZZNS0_18lshift_kernel_cudaERNS_18TensorIteratorBaseEENKUlvE_clEvENKUlvE1_clEvEUliiE_EESt5arrayIPcLm2EELi4E23TrivialOffsetCalculatorILi1EjESD_NS0_6memory15LoadWithoutCastENSE_16StoreWithoutCastEEEviT_T0_T2_T3_T4_T5_:
.text._ZN2at6native27unrolled_elementwise_kernelINS0_13BUnaryFunctorIiiiZZZNS0_18lshift_kernel_cudaERNS_18TensorIteratorBaseEENKUlvE_clEvENKUlvE1_clEvEUliiE_EESt5arrayIPcLm2EELi4E23TrivialOffsetCalculatorILi1EjESD_NS0_6memory15LoadWithoutCastENSE_16StoreWithoutCastEEEviT_T0_T2_T3_T4_T5_:
        /* <DEDUP_REMOVED lines=34> */
[----:B------:R-:W-:Y:S01]  /*0220*/  BSSY.RECONVERGENT B0, `(.L_x_16015) ;  /* 0x0000020000007945 */ /* 0x000fe20003800200 */
[----:B---3--:R-:W-:-:S03]  /*0230*/  ISETP.GT.U32.AND P0, PT, R16, 0x1f, PT ;  /* 0x0000001f1000780c */ /* 0x008fc60003f04070 */
[----:B------:R-:W-:Y:S01]  /*0240*/  BSSY.RELIABLE B1, `(.L_x_16016) ;  /* 0x0000017000017945 */ /* 0x000fe20003800100 */
[----:B----4-:R-:W-:-:S04]  /*0250*/  SHF.L.U32 R14, R14, R16, RZ ;  /* 0x000000100e0e7219 */ /* 0x010fc800000006ff */
[----:B0-----:R-:W-:Y:S02]  /*0260*/  SEL R9, R14, RZ, !P0 ;  /* 0x000000ff0e097207 */ /* 0x001fe40004000000 */
[-C--:B--2---:R-:W-:Y:S02]  /*0270*/  SHF.L.U32 R15, R15, R16.reuse, RZ ;  /* 0x000000100f0f7219 */ /* 0x084fe400000006ff */
[-C--:B-----5:R-:W-:Y:S02]  /*0280*/  SHF.L.U32 R12, R12, R16.reuse, RZ ;  /* 0x000000100c0c7219 */ /* 0x0a0fe400000006ff */
[----:B------:R-:W-:Y:S02]  /*0290*/  SHF.L.U32 R13, R13, R16, RZ ;  /* 0x000000100d0d7219 */ /* 0x000fe400000006ff */
        /* <DEDUP_REMOVED lines=17> */
.L_x_16017:
[----:B------:R-:W-:Y:S05]  /*03b0*/  BSYNC.RELIABLE B1 ;  /* 0x0000000000017941 */ /* 0x000fea0003800100 */
.L_x_16016:
[----:B------:R-:W-:-:S13]  /*03c0*/  ISETP.GE.AND P0, PT, R3, R2, PT ;  /* 0x000000020300720c */ /* 0x000fda0003f06270 */
[----:B0-----:R-:W0:Y:S01]  /*03d0*/  @!P0 LDC.64 R4, c[0x0][0x390] ;  /* 0x0000e400ff048b82 */ /* 0x001e220000000a00 */
[----:B------:R-:W-:Y:S01]  /*03e0*/  @!P0 IMAD R7, R0, 0x200, R3 ;  /* 0x0000020000078824 */ /* 0x000fe200078e0203 */
[----:B------:R-:W-:-:S03]  /*03f0*/  @!P0 IADD3 R3, PT, PT, R3, 0x80, RZ ;  /* 0x0000008003038810 */ /* 0x000fc60007ffe0ff */
[----:B0-----:R-:W-:-:S05]  /*0400*/  @!P0 IMAD.WIDE.U32 R4, R7, 0x4, R4 ;  /* 0x0000000407048825 */ /* 0x001fca00078e0004 */
[----:B------:R1:W-:Y:S02]  /*0410*/  @!P0 STG.E desc[UR4][R4.64], R9 ;  /* 0x0000000904008986 */ /* 0x0003e4000c101904 */
.L_x_16018:
[----:B------:R-:W-:Y:S05]  /*0420*/  BSYNC.RECONVERGENT B0 ;  /* 0x0000000000007941 */ /* 0x000fea0003800200 */
.L_x_16015:
        /* <DEDUP_REMOVED lines=8> */
.L_x_16019:
        /* <DEDUP_REMOVED lines=13> */
.L_x_20921:


//--------------------- .text._ZN2at6native29vectorized_elementwise_kernelILi2ENS0_13BUnaryFunctorIiiiZZZNS0_18lshift_kernel_cudaERNS_18TensorIteratorBaseEENKUlvE_clEvENKUlvE1_clEvEUliiE_EESt5arrayIPcLm2EEEEviT0_T1_ --------------------------
	.section	.text._ZN2at6native29vectorized_elementwise_kernelILi2ENS0_13BUnaryFunctorIiiiZZZNS0_18lshift_kernel_cudaERNS_18TensorIteratorBaseEENKUlvE_clEvENKUlvE1_clEvEUliiE_EESt5arrayIPcLm2EEEEviT0_T1_,"ax",@progbits
	.align	128
        .global         _ZN2at6native29vectorized_elementwise_kernelILi2ENS0_13BUnaryFunctorIiiiZZZNS0_18lshift_kernel_cudaERNS_18TensorIteratorBaseEENKUlvE_clEvENKUlvE1_clEvEUliiE_EESt5arrayIPcLm2EEEEviT0_T1_
        .type           _ZN2at6native29vectorized_elementwise_kernelILi2ENS0_13BUnaryFunctorIiiiZZZNS0_18lshift_kernel_cudaERNS_18TensorIteratorBaseEENKUlvE_clEvENKUlvE1_clEvEUliiE_EESt5arrayIPcLm2EEEEviT0_T1_,@function
        .size           _ZN2at6native29vectorized_elementwise_kernelILi2ENS0_13BUnaryFunctorIiiiZZZNS0_18lshift_kernel_cudaERNS_18TensorIteratorBaseEENKUlvE_clEvENKUlvE1_clEvEUliiE_EESt5arrayIPcLm2EEEEviT0_T1_,(.L_x_20922 - _ZN2at6native29vectorized_elementwise_kernelILi2ENS0_13BUnaryFunctorIiiiZZZNS0_18lshift_kernel_cudaERNS_18TensorIteratorBaseEENKUlvE_clEvENKUlvE1_clEvEUliiE_EESt5arrayIPcLm2EEEEviT0_T1_)
        .other          _ZN2at6native29vectorized_elementwise_kernelILi2ENS0_13BUnaryFunctorIiiiZZZNS0_18lshift_kernel_cudaERNS_18TensorIteratorBaseEENKUlvE_clEvENKUlvE1_clEvEUliiE_EESt5arrayIPcLm2EEEEviT0_T1_,@"STO_CUDA_ENTRY STV_DEFAULT"
_ZN2at6native29vectorized_elementwise_kernelILi2ENS0_13BUnaryFunctorIiiiZZZNS0_18lshift_kernel_cudaERNS_18TensorIteratorBaseEENKUlvE_clEvENKUlvE1_clEvEUliiE_EESt5arrayIPcLm2EEEEviT0_T1_:
.text._ZN2at6native29vectorized_elementwise_kernelILi2ENS0_13BUnaryFunctorIiiiZZZNS0_18lshift_kernel_cudaERNS_18TensorIteratorBaseEENKUlvE_clEvENKUlvE1_clEvEUliiE_EESt5arrayIPcLm2EEEEviT0_T1_:
        /* <DEDUP_REMOVED lines=23> */
[----:B------:R-:W3:Y:S01]  /*0170*/  @!P4 LDC.64 R12, c[0x0][0x398] ;  /* 0x0000e600ff0ccb82 */ /* 0x000ee20000000a00 */
[----:B------:R-:W-:-:S05]  /*0180*/  @!P4 VIADD R25, R25, 0x80 ;  /* 0x000000801919c836 */ /* 0x000fca0000000000 */
[----:B------:R-:W-:-:S13]  /*0190*/  ISETP.GE.U32.AND P3, PT, R25, R16, PT ;  /* 0x000000101900720c */ /* 0x000fda0003f66070 */
[----:B------:R-:W-:Y:S01]  /*01a0*/  @!P3 IMAD.IADD R27, R0, 0x1, R25 ;  /* 0x00000001001bb824 */ /* 0x000fe200078e0219 */
[----:B------:R-:W-:Y:S01]  /*01b0*/  @!P3 IADD3 R25, PT, PT, R25, 0x80, RZ ;  /* 0x000000801919b810 */ /* 0x000fe20007ffe0ff */
[----:B0-----:R-:W0:Y:S03]  /*01c0*/  @!P3 LDC.64 R2, c[0x0][0x398] ;  /* 0x0000e600ff02bb82 */ /* 0x001e260000000a00 */
        /* <DEDUP_REMOVED lines=9> */
[----:B------:R-:W-:Y:S01]  /*0260*/  @!P0 IADD3 R19, PT, PT, R0, R25, RZ ;  /* 0x0000001900138210 */ /* 0x000fe20007ffe0ff */
[----:B------:R-:W-:Y:S01]  /*0270*/  @!P0 VIADD R25, R25, 0x80 ;  /* 0x0000008019198836 */ /* 0x000fe20000000000 */
[----:B------:R-:W0:Y:S04]  /*0280*/  @!P0 LDC.64 R8, c[0x0][0x398] ;  /* 0x0000e600ff088b82 */ /* 0x000e280000000a00 */
[----:B------:R-:W-:-:S13]  /*0290*/  ISETP.GE.U32.AND P6, PT, R25, R16, PT ;  /* 0x000000101900720c */ /* 0x000fda0003fc6070 */
[----:B------:R-:W0:Y:S01]  /*02a0*/  @!P6 LDC.64 R10, c[0x0][0x398] ;  /* 0x0000e600ff0aeb82 */ /* 0x000e220000000a00 */
[----:B-1----:R-:W-:-:S04]  /*02b0*/  @!P5 IMAD.WIDE.U32 R14, R20, 0x4, R14 ;  /* 0x00000004140ed825 */ /* 0x002fc800078e000e */
[----:B------:R-:W-:Y:S02]  /*02c0*/  IMAD.MOV.U32 R22, RZ, RZ, RZ ;  /* 0x000000ffff167224 */ /* 0x000fe400078e00ff */
[----:B------:R-:W-:Y:S02]  /*02d0*/  IMAD.MOV.U32 R20, RZ, RZ, RZ ;  /* 0x000000ffff147224 */ /* 0x000fe400078e00ff */
[----:B---3--:R-:W-:Y:S02]  /*02e0*/  @!P4 IMAD.WIDE.U32 R12, R29, 0x4, R12 ;  /* 0x000000041d0cc825 */ /* 0x008fe400078e000c */
[----:B------:R-:W3:Y:S02]  /*02f0*/  @!P5 LDG.E R22, desc[UR4][R14.64] ;  /* 0x000000040e16d981 */ /* 0x000ee4000c1e1900 */
[----:B------:R-:W-:Y:S02]  /*0300*/  @!P6 IMAD.IADD R25, R0, 0x1, R25 ;  /* 0x000000010019e824 */ /* 0x000fe400078e0219 */
[----:B------:R1:W3:Y:S01]  /*0310*/  @!P4 LDG.E R20, desc[UR4][R12.64] ;  /* 0x000000040c14c981 */ /* 0x0002e2000c1e1900 */
[----:B----4-:R-:W-:-:S04]  /*0320*/  @!P2 IMAD.WIDE.U32 R4, R23, 0x4, R4 ;  /* 0x000000041704a825 */ /* 0x010fc800078e0004 */
[----:B------:R-:W-:Y:S02]  /*0330*/  HFMA2 R23, -RZ, RZ, 0, 0 ;  /* 0x00000000ff177431 */ /* 0x000fe400000001ff */
[----:B-----5:R-:W-:-:S04]  /*0340*/  @!P1 IMAD.WIDE.U32 R6, R21, 0x4, R6 ;  /* 0x0000000415069825 */ /* 0x020fc800078e0006 */
[----:B0-----:R-:W-:Y:S01]  /*0350*/  @!P0 IMAD.WIDE.U32 R8, R19, 0x4, R8 ;  /* 0x0000000413088825 */ /* 0x001fe200078e0008 */
[----:B------:R-:W4:Y:S01]  /*0360*/  @!P1 LDG.E R23, desc[UR4][R6.64] ;  /* 0x0000000406179981 */ /* 0x000f22000c1e1900 */
[----:B-1----:R-:W0:Y:S02]  /*0370*/  LDC R13, c[0x0][0x388] ;  /* 0x0000e200ff0d7b82 */ /* 0x002e240000000800 */
[----:B------:R-:W-:Y:S02]  /*0380*/  IMAD.MOV.U32 R19, RZ, RZ, RZ ;  /* 0x000000ffff137224 */ /* 0x000fe400078e00ff */
[----:B------:R-:W-:Y:S02]  /*0390*/  IMAD.MOV.U32 R21, RZ, RZ, RZ ;  /* 0x000000ffff157224 */ /* 0x000fe400078e00ff */
[----:B------:R-:W-:Y:S02]  /*03a0*/  IMAD.MOV.U32 R14, RZ, RZ, RZ ;  /* 0x000000ffff0e7224 */ /* 0x000fe400078e00ff */
[----:B------:R-:W-:-:S02]  /*03b0*/  IMAD.MOV.U32 R12, RZ, RZ, RZ ;  /* 0x000000ffff0c7224 */ /* 0x000fc400078e00ff */
[----:B------:R-:W-:Y:S01]  /*03c0*/  @!P3 IMAD.WIDE.U32 R2, R27, 0x4, R2 ;  /* 0x000000041b02b825 */ /* 0x000fe200078e0002 */
[----:B------:R-:W5:Y:S03]  /*03d0*/  @!P2 LDG.E R21, desc[UR4][R4.64] ;  /* 0x000000040415a981 */ /* 0x000f66000c1e1900 */
[----:B------:R-:W-:Y:S01]  /*03e0*/  @!P6 IMAD.WIDE.U32 R10, R25, 0x4, R10 ;  /* 0x00000004190ae825 */ /* 0x000fe200078e000a */
[----:B------:R-:W5:Y:S04]  /*03f0*/  @!P3 LDG.E R19, desc[UR4][R2.64] ;  /* 0x000000040213b981 */ /* 0x000f68000c1e1900 */
[----:B------:R-:W5:Y:S04]  /*0400*/  @!P0 LDG.E R14, desc[UR4][R8.64] ;  /* 0x00000004080e8981 */ /* 0x000f68000c1e1900 */
[----:B------:R1:W5:Y:S01]  /*0410*/  @!P6 LDG.E R12, desc[UR4][R10.64] ;  /* 0x000000040a0ce981 */ /* 0x000362000c1e1900 */
[----:B------:R-:W-:Y:S01]  /*0420*/  ISETP.GE.U32.AND P1, PT, R17, R16, PT ;  /* 0x000000101100720c */ /* 0x000fe20003f26070 */
[----:B------:R-:W-:Y:S01]  /*0430*/  BSSY.RECONVERGENT B0, `(.L_x_16021) ;  /* 0x0000044000007945 */ /* 0x000fe20003800200 */
[----:B0-----:R-:W-:-:S03]  /*0440*/  ISETP.GT.U32.AND P0, PT, R13, 0x1f, PT ;  /* 0x0000001f0d00780c */ /* 0x001fc60003f04070 */
[----:B------:R-:W-:Y:S01]  /*0450*/  BSSY.RELIABLE B1, `(.L_x_16022) ;  /* 0x000003b000017945 */ /* 0x000fe20003800100 */
[----:B--2---:R-:W-:-:S04]  /*0460*/  SHF.L.U32 R18, R18, R13, RZ ;  /* 0x0000000d12127219 */ /* 0x004fc800000006ff */
[----:B-1----:R-:W-:Y:S02]  /*0470*/  SEL R11, R18, RZ, !P0 ;  /* 0x000000ff120b7207 */ /* 0x002fe40004000000 */
[-C--:B---3--:R-:W-:Y:S02]  /*0480*/  SHF.L.U32 R22, R22, R13.reuse, RZ ;  /* 0x0000000d16167219 */ /* 0x088fe400000006ff */
[----:B------:R-:W-:-:S04]  /*0490*/  SHF.L.U32 R20, R20, R13, RZ ;  /* 0x0000000d14147219 */ /* 0x000fc800000006ff */
[----:B------:R-:W-:Y:S02]  /*04a0*/  SEL R7, R20, RZ, !P0 ;  /* 0x000000ff14077207 */ /* 0x000fe40004000000 */
[----:B----4-:R-:W-:-:S04]  /*04b0*/  SHF.L.U32 R4, R23, R13, RZ ;  /* 0x0000000d17047219 */ /* 0x010fc800000006ff */
[----:B------:R-:W-:Y:S02]  /*04c0*/  SEL R4, R4, RZ, !P0 ;  /* 0x000000ff04047207 */ /* 0x000fe40004000000 */
[-C--:B-----5:R-:W-:Y:S02]  /*04d0*/  SHF.L.U32 R21, R21, R13.reuse, RZ ;  /* 0x0000000d15157219 */ /* 0x0a0fe400000006ff */
[-C--:B------:R-:W-:Y:S02]  /*04e0*/  SHF.L.U32 R19, R19, R13.reuse, RZ ;  /* 0x0000000d13137219 */ /* 0x080fe400000006ff */
[-C--:B------:R-:W-:Y:S02]  /*04f0*/  SHF.L.U32 R3, R14, R13.reuse, RZ ;  /* 0x0000000d0e037219 */ /* 0x080fe400000006ff */
[----:B------:R-:W-:Y:S02]  /*0500*/  SHF.L.U32 R2, R12, R13, RZ ;  /* 0x0000000d0c027219 */ /* 0x000fe400000006ff */
[----:B------:R-:W-:-:S02]  /*0510*/  SEL R13, R22, RZ, !P0 ;  /* 0x000000ff160d7207 */ /* 0x000fc40004000000 */
        /* <DEDUP_REMOVED lines=17> */
.L_x_16023:
[----:B------:R-:W-:-:S13]  /*0630*/  ISETP.GE.U32.AND P0, PT, R17, R16, PT ;  /* 0x000000101100720c */ /* 0x000fda0003f06070 */
[----:B------:R-:W-:Y:S05]  /*0640*/  @P0 BRA `(.L_x_16025) ;  /* 0x0000000000300947 */ /* 0x000fea0003800000 */
[----:B0-----:R-:W0:Y:S01]  /*0650*/  LDC.64 R8, c[0x0][0x390] ;  /* 0x0000e400ff087b82 */ /* 0x001e220000000a00 */
[----:B------:R-:W-:Y:S01]  /*0660*/  IADD3 R11, PT, PT, R0, R17, RZ ;  /* 0x00000011000b7210 */ /* 0x000fe20007ffe0ff */
[----:B------:R-:W-:-:S04]  /*0670*/  VIADD R17, R17, 0x80 ;  /* 0x0000008011117836 */ /* 0x000fc80000000000 */
[----:B0-----:R-:W-:-:S05]  /*0680*/  IMAD.WIDE.U32 R8, R11, 0x4, R8 ;  /* 0x000000040b087825 */ /* 0x001fca00078e0008 */
[----:B------:R1:W-:Y:S02]  /*0690*/  STG.E desc[UR4][R8.64], R7 ;  /* 0x0000000708007986 */ /* 0x0003e4000c101904 */
.L_x_16024:
[----:B------:R-:W-:-:S13]  /*06a0*/  ISETP.GE.U32.AND P0, PT, R17, R16, PT ;  /* 0x000000101100720c */ /* 0x000fda0003f06070 */
[----:B------:R-:W-:Y:S05]  /*06b0*/  @P0 BRA `(.L_x_16026) ;  /* 0x0000000000300947 */ /* 0x000fea0003800000 */
[----:B01----:R-:W0:Y:S01]  /*06c0*/  LDC.64 R8, c[0x0][0x390] ;  /* 0x0000e400ff087b82 */ /* 0x003e220000000a00 */
[----:B------:R-:W-:Y:S02]  /*06d0*/  IMAD.IADD R7, R0, 0x1, R17 ;  /* 0x0000000100077824 */ /* 0x000fe400078e0211 */
[----:B------:R-:W-:Y:S02]  /*06e0*/  VIADD R17, R17, 0x80 ;  /* 0x0000008011117836 */ /* 0x000fe40000000000 */
[----:B0-----:R-:W-:-:S05]  /*06f0*/  IMAD.WIDE.U32 R8, R7, 0x4, R8 ;  /* 0x0000000407087825 */ /* 0x001fca00078e0008 */
[----:B------:R1:W-:Y:S02]  /*0700*/  STG.E desc[UR4][R8.64], R6 ;  /* 0x0000000608007986 */ /* 0x0003e4000c101904 */
.L_x_16025:
[----:B------:R-:W-:-:S13]  /*0710*/  ISETP.GE.U32.AND P0, PT, R17, R16, PT ;  /* 0x000000101100720c */ /* 0x000fda0003f06070 */
[----:B------:R-:W-:Y:S05]  /*0720*/  @P0 BRA `(.L_x_16027) ;  /* 0x0000000000340947 */ /* 0x000fea0003800000 */
[----:B-1----:R-:W1:Y:S01]  /*0730*/  LDC.64 R6, c[0x0][0x390] ;  /* 0x0000e400ff067b82 */ /* 0x002e620000000a00 */
[----:B0-----:R-:W-:Y:S02]  /*0740*/  IMAD.IADD R9, R0, 0x1, R17 ;  /* 0x0000000100097824 */ /* 0x001fe400078e0211 */
[----:B------:R-:W-:Y:S02]  /*0750*/  VIADD R17, R17, 0x80 ;  /* 0x0000008011117836 */ /* 0x000fe40000000000 */
[----:B-1----:R-:W-:-:S05]  /*0760*/  IMAD.WIDE.U32 R6, R9, 0x4, R6 ;  /* 0x0000000409067825 */ /* 0x002fca00078e0006 */
[----:B------:R2:W-:Y:S02]  /*0770*/  STG.E desc[UR4][R6.64], R5 ;  /* 0x0000000506007986 */ /* 0x0005e4000c101904 */
.L_x_16026:
[----:B------:R-:W-:-:S13]  /*0780*/  ISETP.GE.U32.AND P0, PT, R17, R16, PT ;  /* 0x000000101100720c */ /* 0x000fda0003f06070 */
[----:B------:R-:W-:Y:S05]  /*0790*/  @P0 BREAK.RELIABLE B1 ;  /* 0x0000000000010942 */ /* 0x000fea0003800100 */
[----:B------:R-:W-:Y:S05]  /*07a0*/  @P0 BRA `(.L_x_16028) ;  /* 0x0000000000300947 */ /* 0x000fea0003800000 */
[----:B-12---:R-:W1:Y:S01]  /*07b0*/  LDC.64 R6, c[0x0][0x390] ;  /* 0x0000e400ff067b82 */ /* 0x006e620000000a00 */
[----:B------:R-:W-:Y:S01]  /*07c0*/  IADD3 R5, PT, PT, R0, R17, RZ ;  /* 0x0000001100057210 */ /* 0x000fe20007ffe0ff */
[----:B------:R-:W-:-:S04]  /*07d0*/  VIADD R17, R17, 0x80 ;  /* 0x0000008011117836 */ /* 0x000fc80000000000 */
[----:B-1----:R-:W-:-:S05]  /*07e0*/  IMAD.WIDE.U32 R6, R5, 0x4, R6 ;  /* 0x0000000405067825 */ /* 0x002fca00078e0006 */
[----:B------:R2:W-:Y:S02]  /*07f0*/  STG.E desc[UR4][R6.64], R4 ;  /* 0x0000000406007986 */ /* 0x0005e4000c101904 */
.L_x_16027:
[----:B------:R-:W-:Y:S05]  /*0800*/  BSYNC.RELIABLE B1 ;  /* 0x0000000000017941 */ /* 0x000fea0003800100 */
.L_x_16022:
[----:B------:R-:W-:-:S13]  /*0810*/  ISETP.GE.U32.AND P0, PT, R17, R16, PT ;  /* 0x000000101100720c */ /* 0x000fda0003f06070 */
[----:B--2---:R-:W2:Y:S01]  /*0820*/  @!P0 LDC.64 R4, c[0x0][0x390] ;  /* 0x0000e400ff048b82 */ /* 0x004ea20000000a00 */
[----:B------:R-:W-:Y:S02]  /*0830*/  @!P0 IMAD.IADD R7, R0, 0x1, R17 ;  /* 0x0000000100078824 */ /* 0x000fe400078e0211 */
[----:B------:R-:W-:Y:S02]  /*0840*/  @!P0 VIADD R17, R17, 0x80 ;  /* 0x0000008011118836 */ /* 0x000fe40000000000 */
[----:B--2---:R-:W-:-:S05]  /*0850*/  @!P0 IMAD.WIDE.U32 R4, R7, 0x4, R4 ;  /* 0x0000000407048825 */ /* 0x004fca00078e0004 */
[----:B------:R3:W-:Y:S02]  /*0860*/  @!P0 STG.E desc[UR4][R4.64], R3 ;  /* 0x0000000304008986 */ /* 0x0007e4000c101904 */
.L_x_16028:
[----:B------:R-:W-:Y:S05]  /*0870*/  BSYNC.RECONVERGENT B0 ;  /* 0x0000000000007941 */ /* 0x000fea0003800200 */
.L_x_16021:
        /* <DEDUP_REMOVED lines=8> */
.L_x_16020:
[----:B------:R-:W0:Y:S01]  /*0900*/  S2R R15, SR_TID.X ;  /* 0x00000000000f7919 */ /* 0x000e220000002100 */
[----:B------:R-:W1:Y:S08]  /*0910*/  LDC.64 R2, c[0x0][0x398] ;  /* 0x0000e600ff027b82 */ /* 0x000e700000000a00 */
[----:B------:R-:W2:Y:S01]  /*0920*/  LDC R14, c[0x0][0x388] ;  /* 0x0000e200ff0e7b82 */ /* 0x000ea20000000800 */
[----:B-1----:R-:W-:-:S04]  /*0930*/  IMAD.WIDE.U32 R2, R0, 0x4, R2 ;  /* 0x0000000400027825 */ /* 0x002fc800078e0002 */
[----:B0-----:R-:W-:-:S03]  /*0940*/  IMAD.WIDE.U32 R8, R15, 0x8, R2 ;  /* 0x000000080f087825 */ /* 0x001fc600078e0002 */
[----:B------:R-:W0:Y:S02]  /*0950*/  LDC.64 R2, c[0x0][0x390] ;  /* 0x0000e400ff027b82 */ /* 0x000e240000000a00 */
[----:B------:R-:W3:Y:S04]  /*0960*/  LDG.E.64 R10, desc[UR4][R8.64] ;  /* 0x00000004080a7981 */ /* 0x000ee8000c1e1b00 */
[----:B------:R-:W4:Y:S04]  /*0970*/  LDG.E.64 R12, desc[UR4][R8.64+0x400] ;  /* 0x00040004080c7981 */ /* 0x000f28000c1e1b00 */
[----:B------:R-:W5:Y:S04]  /*0980*/  LDG.E.64 R6, desc[UR4][R8.64+0x800] ;  /* 0x0008000408067981 */ /* 0x000f68000c1e1b00 */
[----:B------:R-:W5:Y:S01]  /*0990*/  LDG.E.64 R4, desc[UR4][R8.64+0xc00] ;  /* 0x000c000408047981 */ /* 0x000f62000c1e1b00 */
[----:B--2---:R-:W-:Y:S01]  /*09a0*/  ISETP.GT.U32.AND P0, PT, R14, 0x1f, PT ;  /* 0x0000001f0e00780c */ /* 0x004fe20003f04070 */
[----:B0-----:R-:W-:-:S04]  /*09b0*/  IMAD.WIDE.U32 R2, R0, 0x4, R2 ;  /* 0x0000000400027825 */ /* 0x001fc800078e0002 */
[----:B------:R-:W-:Y:S01]  /*09c0*/  IMAD.WIDE.U32 R2, R15, 0x8, R2 ;  /* 0x000000080f027825 */ /* 0x000fe200078e0002 */
[-C--:B---3--:R-:W-:Y:S02]  /*09d0*/  SHF.L.U32 R10, R10, R14.reuse, RZ ;  /* 0x0000000e0a0a7219 */ /* 0x088fe400000006ff */
[-C--:B------:R-:W-:Y:S02]  /*09e0*/  SHF.L.U32 R11, R11, R14.reuse, RZ ;  /* 0x0000000e0b0b7219 */ /* 0x080fe400000006ff */
[-C--:B----4-:R-:W-:Y:S02]  /*09f0*/  SHF.L.U32 R12, R12, R14.reuse, RZ ;  /* 0x0000000e0c0c7219 */ /* 0x090fe400000006ff */
[-C--:B------:R-:W-:Y:S02]  /*0a00*/  SHF.L.U32 R13, R13, R14.reuse, RZ ;  /* 0x0000000e0d0d7219 */ /* 0x080fe400000006ff */
[-C--:B-----5:R-:W-:Y:S02]  /*0a10*/  SHF.L.U32 R6, R6, R14.reuse, RZ ;  /* 0x0000000e06067219 */ /* 0x0a0fe400000006ff */
[----:B------:R-:W-:-:S02]  /*0a20*/  SHF.L.U32 R7, R7, R14, RZ ;  /* 0x0000000e07077219 */ /* 0x000fc400000006ff */
[-C--:B------:R-:W-:Y:S02]  /*0a30*/  SHF.L.U32 R4, R4, R14.reuse, RZ ;  /* 0x0000000e04047219 */ /* 0x080fe400000006ff */
[----:B------:R-:W-:Y:S02]  /*0a40*/  SHF.L.U32 R5, R5, R14, RZ ;  /* 0x0000000e05057219 */ /* 0x000fe400000006ff */
[----:B------:R-:W-:Y:S02]  /*0a50*/  SEL R10, R10, RZ, !P0 ;  /* 0x000000ff0a0a7207 */ /* 0x000fe40004000000 */
[----:B------:R-:W-:Y:S02]  /*0a60*/  SEL R11, R11, RZ, !P0 ;  /* 0x000000ff0b0b7207 */ /* 0x000fe40004000000 */
[----:B------:R-:W-:Y:S02]  /*0a70*/  SEL R12, R12, RZ, !P0 ;  /* 0x000000ff0c0c7207 */ /* 0x000fe40004000000 */
[----:B------:R-:W-:Y:S01]  /*0a80*/  SEL R13, R13, RZ, !P0 ;  /* 0x000000ff0d0d7207 */ /* 0x000fe20004000000 */
[----:B------:R-:W-:Y:S01]  /*0a90*/  STG.E.64 desc[UR4][R2.64], R10 ;  /* 0x0000000a02007986 */ /* 0x000fe2000c101b04 */
[----:B------:R-:W-:-:S02]  /*0aa0*/  SEL R6, R6, RZ, !P0 ;  /* 0x000000ff06067207 */ /* 0x000fc40004000000 */
[----:B------:R-:W-:Y:S01]  /*0ab0*/  SEL R7, R7, RZ, !P0 ;  /* 0x000000ff07077207 */ /* 0x000fe20004000000 */
[----:B------:R-:W-:Y:S01]  /*0ac0*/  STG.E.64 desc[UR4][R2.64+0x400], R12 ;  /* 0x0004000c02007986 */ /* 0x000fe2000c101b04 */
[----:B------:R-:W-:Y:S02]  /*0ad0*/  SEL R4, R4, RZ, !P0 ;  /* 0x000000ff04047207 */ /* 0x000fe40004000000 */
[----:B------:R-:W-:Y:S01]  /*0ae0*/  SEL R5, R5, RZ, !P0 ;  /* 0x000000ff05057207 */ /* 0x000fe20004000000 */
[----:B------:R-:W-:Y:S04]  /*0af0*/  STG.E.64 desc[UR4][R2.64+0x800], R6 ;  /* 0x0008000602007986 */ /* 0x000fe8000c101b04 */
[----:B------:R-:W-:Y:S01]  /*0b00*/  STG.E.64 desc[UR4][R2.64+0xc00], R4 ;  /* 0x000c000402007986 */ /* 0x000fe2000c101b04 */
[----:B------:R-:W-:Y:S05]  /*0b10*/  EXIT ;  /* 0x000000000000794d */ /* 0x000fea0003800000 */
.L_x_16029:
        /* <DEDUP_REMOVED lines=14> */
.L_x_20922:


//--------------------- .text._ZN2at6native29vectorized_elementwise_kernelILi4ENS0_13BUnaryFunctorIiiiZZZNS0_18lshift_kernel_cudaERNS_18TensorIteratorBaseEENKUlvE_clEvENKUlvE1_clEvEUliiE_EESt5arrayIPcLm2EEEEviT0_T1_ --------------------------
	.section	.text._ZN2at6native29vectorized_elementwise_kernelILi4ENS0_13BUnaryFunctorIiiiZZZNS0_18lshift_kernel_cudaERNS_18TensorIteratorBaseEENKUlvE_clEvENKUlvE1_clEvEUliiE_EESt5arrayIPcLm2EEEEviT0_T1_,"ax",@progbits
	.align	128
        .global         _ZN2at6native29vectorized_elementwise_kernelILi4ENS0_13BUnaryFunctorIiiiZZZNS0_18lshift_kernel_cudaERNS_18TensorIteratorBaseEENKUlvE_clEvENKUlvE1_clEvEUliiE_EESt5arrayIPcLm2EEEEviT0_T1_
        .type           _ZN2at6native29vectorized_elementwise_kernelILi4ENS0_13BUnaryFunctorIiiiZZZNS0_18lshift_kernel_cudaERNS_18TensorIteratorBaseEENKUlvE_clEvENKUlvE1_clEvEUliiE_EESt5arrayIPcLm2EEEEviT0_T1_,@function
        .size           _ZN2at6native29vectorized_elementwise_kernelILi4ENS0_13BUnaryFunctorIiiiZZZNS0_18lshift_kernel_cudaERNS_18TensorIteratorBaseEENKUlvE_clEvENKUlvE1_clEvEUliiE_EESt5arrayIPcLm2EEEEviT0_T1_,(.L_x_20923 - _ZN2at6native29vectorized_elementwise_kernelILi4ENS0_13BUnaryFunctorIiiiZZZNS0_18lshift_kernel_cudaERNS_18TensorIteratorBaseEENKUlvE_clEvENKUlvE1_clEvEUliiE_EESt5arrayIPcLm2EEEEviT0_T1_)
        .other          _ZN2at6native29vectorized_elementwise_kernelILi4ENS0_13BUnaryFunctorIiiiZZZNS0_18lshift_kernel_cudaERNS_18TensorIteratorBaseEENKUlvE_clEvENKUlvE1_clEvEUliiE_EESt5arrayIPcLm2EEEEviT0_T1_,@"STO_CUDA_ENTRY STV_DEFAULT"
_ZN2at6native29vectorized_elementwise_kernelILi4ENS0_13BUnaryFunctorIiiiZZZNS0_18lshift_kernel_cudaERNS_18TensorIteratorBaseEENKUlvE_clEvENKUlvE1_clEvEUliiE_EESt5arrayIPcLm2EEEEviT0_T1_:
.text._ZN2at6native29vectorized_elementwise_kernelILi4ENS0_13BUnaryFunctorIiiiZZZNS0_18lshift_kernel_cudaERNS_18TensorIteratorBaseEENKUlvE_clEvENKUlvE1_clEvEUliiE_EESt5arrayIPcLm2EEEEviT0_T1_:
        /* <DEDUP_REMOVED lines=99> */
.L_x_16033:
[----:B------:R-:W-:-:S13]  /*0630*/  ISETP.GE.U32.AND P0, PT, R17, R16, PT ;  /* 0x000000101100720c */ /* 0x000fda0003f06070 */
[----:B------:R-:W-:Y:S05]  /*0640*/  @P0 BRA `(.L_x_16035) ;  /* 0x0000000000300947 */ /* 0x000fea0003800000 */
[----:B0-----:R-:W0:Y:S01]  /*0650*/  LDC.64 R8, c[0x0][0x390] ;  /* 0x0000e400ff087b82 */ /* 0x001e220000000a00 */
[----:B------:R-:W-:Y:S01]  /*0660*/  IADD3 R11, PT, PT, R0, R17, RZ ;  /* 0x00000011000b7210 */ /* 0x000fe20007ffe0ff */
[----:B------:R-:W-:-:S04]  /*0670*/  VIADD R17, R17, 0x80 ;  /* 0x0000008011117836 */ /* 0x000fc80000000000 */
[----:B0-----:R-:W-:-:S05]  /*0680*/  IMAD.WIDE.U32 R8, R11, 0x4, R8 ;  /* 0x000000040b087825 */ /* 0x001fca00078e0008 */
[----:B------:R1:W-:Y:S02]  /*0690*/  STG.E desc[UR4][R8.64], R7 ;  /* 0x0000000708007986 */ /* 0x0003e4000c101904 */
.L_x_16034:
[----:B------:R-:W-:-:S13]  /*06a0*/  ISETP.GE.U32.AND P0, PT, R17, R16, PT ;  /* 0x000000101100720c */ /* 0x000fda0003f06070 */
[----:B------:R-:W-:Y:S05]  /*06b0*/  @P0 BRA `(.L_x_16036) ;  /* 0x0000000000300947 */ /* 0x000fea0003800000 */
[----:B01----:R-:W0:Y:S01]  /*06c0*/  LDC.64 R8, c[0x0][0x390] ;  /* 0x0000e400ff087b82 */ /* 0x003e220000000a00 */
[----:B------:R-:W-:Y:S02]  /*06d0*/  IMAD.IADD R7, R0, 0x1, R17 ;  /* 0x0000000100077824 */ /* 0x000fe400078e0211 */
[----:B------:R-:W-:Y:S02]  /*06e0*/  VIADD R17, R17, 0x80 ;  /* 0x0000008011117836 */ /* 0x000fe40000000000 */
[----:B0-----:R-:W-:-:S05]  /*06f0*/  IMAD.WIDE.U32 R8, R7, 0x4, R8 ;  /* 0x0000000407087825 */ /* 0x001fca00078e0008 */
[----:B------:R1:W-:Y:S02]  /*0700*/  STG.E desc[UR4][R8.64], R6 ;  /* 0x0000000608007986 */ /* 0x0003e4000c101904 */
.L_x_16035:
[----:B------:R-:W-:-:S13]  /*0710*/  ISETP.GE.U32.AND P0, PT, R17, R16, PT ;  /* 0x000000101100720c */ /* 0x000fda0003f06070 */
[----:B------:R-:W-:Y:S05]  /*0720*/  @P0 BRA `(.L_x_16037) ;  /* 0x0000000000340947 */ /* 0x000fea0003800000 */
[----:B-1----:R-:W1:Y:S01]  /*0730*/  LDC.64 R6, c[0x0][0x390] ;  /* 0x0000e400ff067b82 */ /* 0x002e620000000a00 */
[----:B0-----:R-:W-:Y:S02]  /*0740*/  IMAD.IADD R9, R0, 0x1, R17 ;  /* 0x0000000100097824 */ /* 0x001fe400078e0211 */
[----:B------:R-:W-:Y:S02]  /*0750*/  VIADD R17, R17, 0x80 ;  /* 0x0000008011117836 */ /* 0x000fe40000000000 */
[----:B-1----:R-:W-:-:S05]  /*0760*/  IMAD.WIDE.U32 R6, R9, 0x4, R6 ;  /* 0x0000000409067825 */ /* 0x002fca00078e0006 */
[----:B------:R2:W-:Y:S02]  /*0770*/  STG.E desc[UR4][R6.64], R5 ;  /* 0x0000000506007986 */ /* 0x0005e4000c101904 */
.L_x_16036:
        /* <DEDUP_REMOVED lines=8> */
.L_x_16037:
[----:B------:R-:W-:Y:S05]  /*0800*/  BSYNC.RELIABLE B1 ;  /* 0x0000000000017941 */ /* 0x000fea0003800100 */
.L_x_16032:
[----:B------:R-:W-:-:S13]  /*0810*/  ISETP.GE.U32.AND P0, PT, R17, R16, PT ;  /* 0x000000101100720c */ /* 0x000fda0003f06070 */
[----:B--2---:R-:W2:Y:S01]  /*0820*/  @!P0 LDC.64 R4, c[0x0][0x390] ;  /* 0x0000e400ff048b82 */ /* 0x004ea20000000a00 */
[----:B------:R-:W-:Y:S02]  /*0830*/  @!P0 IMAD.IADD R7, R0, 0x1, R17 ;  /* 0x0000000100078824 */ /* 0x000fe400078e0211 */
[----:B------:R-:W-:Y:S02]  /*0840*/  @!P0 VIADD R17, R17, 0x80 ;  /* 0x0000008011118836 */ /* 0x000fe40000000000 */
[----:B--2---:R-:W-:-:S05]  /*0850*/  @!P0 IMAD.WIDE.U32 R4, R7, 0x4, R4 ;  /* 0x0000000407048825 */ /* 0x004fca00078e0004 */
[----:B------:R3:W-:Y:S02]  /*0860*/  @!P0 STG.E desc[UR4][R4.64], R3 ;  /* 0x0000000304008986 */ /* 0x0007e4000c101904 */
.L_x_16038:
[----:B------:R-:W-:Y:S05]  /*0870*/  BSYNC.RECONVERGENT B0 ;  /* 0x0000000000007941 */ /* 0x000fea0003800200 */
.L_x_16031:
        /* <DEDUP_REMOVED lines=8> */
.L_x_16030:
        /* <DEDUP_REMOVED lines=8> */
[----:B--2---:R-:W-:Y:S01]  /*0980*/  ISETP.GT.U32.AND P0, PT, R14, 0x1f, PT ;  /* 0x0000001f0e00780c */ /* 0x004fe20003f04070 */
[----:B0-----:R-:W-:-:S04]  /*0990*/  IMAD.WIDE.U32 R2, R0, 0x4, R2 ;  /* 0x0000000400027825 */ /* 0x001fc800078e0002 */
[----:B------:R-:W-:Y:S01]  /*09a0*/  IMAD.WIDE.U32 R2, R15, 0x10, R2 ;  /* 0x000000100f027825 */ /* 0x000fe200078e0002 */
[-C--:B---3--:R-:W-:Y:S02]  /*09b0*/  SHF.L.U32 R4, R4, R14.reuse, RZ ;  /* 0x0000000e04047219 */ /* 0x088fe400000006ff */
[-C--:B------:R-:W-:Y:S02]  /*09c0*/  SHF.L.U32 R5, R5, R14.reuse, RZ ;  /* 0x0000000e05057219 */ /* 0x080fe400000006ff */
[-C--:B------:R-:W-:Y:S02]  /*09d0*/  SHF.L.U32 R6, R6, R14.reuse, RZ ;  /* 0x0000000e06067219 */ /* 0x080fe400000006ff */
[-C--:B------:R-:W-:Y:S02]  /*09e0*/  SHF.L.U32 R7, R7, R14.reuse, RZ ;  /* 0x0000000e07077219 */ /* 0x080fe400000006ff */
[-C--:B----4-:R-:W-:Y:S02]  /*09f0*/  SHF.L.U32 R8, R8, R14.reuse, RZ ;  /* 0x0000000e08087219 */ /* 0x090fe400000006ff */
[----:B------:R-:W-:-:S02]  /*0a00*/  SHF.L.U32 R9, R9, R14, RZ ;  /* 0x0000000e09097219 */ /* 0x000fc400000006ff */
[-C--:B------:R-:W-:Y:S02]  /*0a10*/  SHF.L.U32 R10, R10, R14.reuse, RZ ;  /* 0x0000000e0a0a7219 */ /* 0x080fe400000006ff */
[----:B------:R-:W-:Y:S02]  /*0a20*/  SHF.L.U32 R11, R11, R14, RZ ;  /* 0x0000000e0b0b7219 */ /* 0x000fe400000006ff */
[----:B------:R-:W-:Y:S02]  /*0a30*/  SEL R4, R4, RZ, !P0 ;  /* 0x000000ff04047207 */ /* 0x000fe40004000000 */
[----:B------:R-:W-:Y:S02]  /*0a40*/  SEL R5, R5, RZ, !P0 ;  /* 0x000000ff05057207 */ /* 0x000fe40004000000 */
[----:B------:R-:W-:Y:S02]  /*0a50*/  SEL R6, R6, RZ, !P0 ;  /* 0x000000ff06067207 */ /* 0x000fe40004000000 */
[----:B------:R-:W-:-:S02]  /*0a60*/  SEL R7, R7, RZ, !P0 ;  /* 0x000000ff07077207 */ /* 0x000fc40004000000 */
[----:B------:R-:W-:Y:S02]  /*0a70*/  SEL R8, R8, RZ, !P0 ;  /* 0x000000ff08087207 */ /* 0x000fe40004000000 */
[----:B------:R-:W-:Y:S01]  /*0a80*/  SEL R9, R9, RZ, !P0 ;  /* 0x000000ff09097207 */ /* 0x000fe20004000000 */
[----:B------:R-:W-:Y:S01]  /*0a90*/  STG.E.128 desc[UR4][R2.64], R4 ;  /* 0x0000000402007986 */ /* 0x000fe2000c101d04 */
[----:B------:R-:W-:Y:S02]  /*0aa0*/  SEL R10, R10, RZ, !P0 ;  /* 0x000000ff0a0a7207 */ /* 0x000fe40004000000 */
[----:B------:R-:W-:-:S05]  /*0ab0*/  SEL R11, R11, RZ, !P0 ;  /* 0x000000ff0b0b7207 */ /* 0x000fca0004000000 */
[----:B------:R-:W-:Y:S01]  /*0ac0*/  STG.E.128 desc[UR4][R2.64+0x800], R8 ;  /* 0x0008000802007986 */ /* 0x000fe2000c101d04 */
[----:B------:R-:W-:Y:S05]  /*0ad0*/  EXIT ;  /* 0x000000000000794d */ /* 0x000fea0003800000 */
.L_x_16039:
        /* <DEDUP_REMOVED lines=10> */
.L_x_20923:


//--------------------- .text._ZN2at6native29vectorized_elementwise_kernelILi8ENS0_13BUnaryFunctorIiiiZZZNS0_18lshift_kernel_cudaERNS_18TensorIteratorBaseEENKUlvE_clEvENKUlvE1_clEvEUliiE_EESt5arrayIPcLm2EEEEviT0_T1_ --------------------------
	.section	.text._ZN2at6native29vectorized_elementwise_kernelILi8ENS0_13BUnaryFunctorIiiiZZZNS0_18lshift_kernel_cudaERNS_18TensorIteratorBaseEENKUlvE_clEvENKUlvE1_clEvEUliiE_EESt5arrayIPcLm2EEEEviT0_T1_,"ax",@progbits
	.align	128
        .global         _ZN2at6native29vectorized_elementwise_kernelILi8ENS0_13BUnaryFunctorIiiiZZZNS0_18lshift_kernel_cudaERNS_18TensorIteratorBaseEENKUlvE_clEvENKUlvE1_clEvEUliiE_EESt5arrayIPcLm2EEEEviT0_T1_
        .type           _ZN2at6native29vectorized_elementwise_kernelILi8ENS0_13BUnaryFunctorIiiiZZZNS0_18lshift_kernel_cudaERNS_18TensorIteratorBaseEENKUlvE_clEvENKUlvE1_clEvEUliiE_EESt5arrayIPcLm2EEEEviT0_T1_,@function
        .size           _ZN2at6native29vectorized_elementwise_kernelILi8ENS0_13BUnaryFunctorIiiiZZZNS0_18lshift_kernel_cudaERNS_18TensorIteratorBaseEENKUlvE_clEvENKUlvE1_clEvEUliiE_EESt5arrayIPcLm2EEEEviT0_T1_,(.L_x_20924 - _ZN2at6native29vectorized_elementwise_kernelILi8ENS0_13BUnaryFunctorIiiiZZZNS0_18lshift_kernel_cudaERNS_18TensorIteratorBaseEENKUlvE_clEvENKUlvE1_clEvEUliiE_EESt5arrayIPcLm2EEEEviT0_T1_)
        .other          _ZN2at6native29vectorized_elementwise_kernelILi8ENS0_13BUnaryFunctorIiiiZZZNS0_18lshift_kernel_cudaERNS_18TensorIteratorBaseEENKUlvE_clEvENKUlvE1_clEvEUliiE_EESt5arrayIPcLm2EEEEviT0_T1_,@"STO_CUDA_ENTRY STV_DEFAULT"
_ZN2at6native29vectorized_elementwise_kernelILi8ENS0_13BUnaryFunctorIiiiZZZNS0_18lshift_kernel_cudaERNS_18TensorIteratorBaseEENKUlvE_clEvENKUlvE1_clEvEUliiE_EESt5arrayIPcLm2EEEEviT0_T1_:
.text._ZN2at6native29vectorized_elementwise_kernelILi8ENS0_13BUnaryFunctorIiiiZZZNS0_18lshift_kernel_cudaERNS_18TensorIteratorBaseEENKUlvE_clEvENKUlvE1_clEvEUliiE_EESt5arrayIPcLm2EEEEviT0_T1_:
[----:B------:R-:W-:Y:S01]  /*0000*/  LDC R1, c[0x0][0x37c] ;  /* 0x0000df00ff017b82 */ /* 0x000fe20000000800 */
[----:B------:R-:W-:Y:S05]  /*0010*/  EXIT ;  /* 0x000000000000794d */ /* 0x000fea0003800000 */
.L_x_16040:
        /* <DEDUP_REMOVED lines=14> */
.L_x_20924:


//--------------------- .text._ZN2at6native18elementwise_kernelILi128ELi4EZNS0_15gpu_kernel_implINS0_13AUnaryFunctorIiiiZZZNS0_18lshift_kernel_cudaERNS_18TensorIteratorBaseEENKUlvE_clEvENKUlvE1_clEvEUliiE_EEEEvS5_RKT_EUliE_EEviT1_ --------------------------
	.section	.text._ZN2at6native18elementwise_kernelILi128ELi4EZNS0_15gpu_kernel_implINS0_13AUnaryFunctorIiiiZZZNS0_18lshift_kernel_cudaERNS_18TensorIteratorBaseEENKUlvE_clEvENKUlvE1_clEvEUliiE_EEEEvS5_RKT_EUliE_EEviT1_,"ax",@progbits
	.align	128
        .global         _ZN2at6native18elementwise_kernelILi128ELi4EZNS0_15gpu_kernel_implINS0_13AUnaryFunctorIiiiZZZNS0_18lshift_kernel_cudaERNS_18TensorIteratorBaseEENKUlvE_clEvENKUlvE1_clEvEUliiE_EEEEvS5_RKT_EUliE_EEviT1_
        .type           _ZN2at6native18elementwise_kernelILi128ELi4EZNS0_15gpu_kernel_implINS0_13AUnaryFunctorIiiiZZZNS0_18lshift_kernel_cudaERNS_18TensorIteratorBaseEENKUlvE_clEvENKUlvE1_clEvEUliiE_EEEEvS5_RKT_EUliE_EEviT1_,@function
        .size           _ZN2at6native18elementwise_kernelILi128ELi4EZNS0_15gpu_kernel_implINS0_13AUnaryFunctorIiiiZZZNS0_18lshift_kernel_cudaERNS_18TensorIteratorBaseEENKUlvE_clEvENKUlvE1_clEvEUliiE_EEEEvS5_RKT_EUliE_EEviT1_,(.L_x_20925 - _ZN2at6native18elementwise_kernelILi128ELi4EZNS0_15gpu_kernel_implINS0_13AUnaryFunctorIiiiZZZNS0_18lshift_kernel_cudaERNS_18TensorIteratorBaseEENKUlvE_clEvENKUlvE1_clEvEUliiE_EEEEvS5_RKT_EUliE_EEviT1_)
        .other          _ZN2at6native18elementwise_kernelILi128ELi4EZNS0_15gpu_kernel_implINS0_13AUnaryFunctorIiiiZZZNS0_18lshift_kernel_cudaERNS_18TensorIteratorBaseEENKUlvE_clEvENKUlvE1_clEvEUliiE_EEEEvS5_RKT_EUliE_EEviT1_,@"STO_CUDA_ENTRY STV_DEFAULT"
_ZN2at6native18elementwise_kernelILi128ELi4EZNS0_15gpu_kernel_implINS0_13AUnaryFunctorIiiiZZZNS0_18lshift_kernel_cudaERNS_18TensorIteratorBaseEENKUlvE_clEvENKUlvE1_clEvEUliiE_EEEEvS5_RKT_EUliE_EEviT1_:
.text._ZN2at6native18elementwise_kernelILi128ELi4EZNS0_15gpu_kernel_implINS0_13AUnaryFunctorIiiiZZZNS0_18lshift_kernel_cudaERNS_18TensorIteratorBaseEENKUlvE_clEvENKUlvE1_clEvEUliiE_EEEEvS5_RKT_EUliE_EEviT1_:
        /* <DEDUP_REMOVED lines=319> */
.L_x_16043:
        /* <DEDUP_REMOVED lines=16> */
.L_x_16047:
[----:B------:R0:W5:Y:S01]  /*14f0*/  LDG.E.U8 R0, desc[UR36][R2.64] ;  /* 0x0000002402007981 */ /* 0x000162000c1e1100 */
[----:B------:R-:W-:Y:S05]  /*1500*/  BRA `(.L_x_16049) ;  /* 0x0000000c002c7947 */ /* 0x000fea0003800000 */
.L_x_16046:
        /* <DEDUP_REMOVED lines=8> */
.L_x_16051:
[----:B------:R0:W5:Y:S01]  /*1590*/  LDG.E R0, desc[UR36][R2.64] ;  /* 0x0000002402007981 */ /* 0x000162000c1e1900 */
[----:B------:R-:W-:Y:S05]  /*15a0*/  BRA `(.L_x_16049) ;  /* 0x0000000c00047947 */ /* 0x000fea0003800000 */
.L_x_16050:
[----:B------:R0:W5:Y:S01]  /*15b0*/  LDG.E.S16 R0, desc[UR36][R2.64] ;  /* 0x0000002402007981 */ /* 0x000162000c1e1700 */
[----:B------:R-:W-:Y:S05]  /*15c0*/  BRA `(.L_x_16049) ;  /* 0x0000000800fc7947 */ /* 0x000fea0003800000 */
.L_x_16045:
        /* <DEDUP_REMOVED lines=9> */
.L_x_16053:
[----:B------:R-:W2:Y:S02]  /*1660*/  LDG.E.U16 R2, desc[UR36][R2.64] ;  /* 0x0000002402027981 */ /* 0x000ea4000c1e1500 */
[----:B--2---:R-:W-:-:S06]  /*1670*/  HADD2.F32 R0, -RZ, R2.H0_H0 ;  /* 0x20000002ff007230 */ /* 0x004fcc0000004100 */
[----:B------:R-:W0:Y:S01]  /*1680*/  F2I.FTZ.TRUNC.NTZ R0, R0 ;  /* 0x0000000000007305 */ /* 0x000e22000021f100 */
[----:B------:R-:W-:Y:S05]  /*1690*/  BRA `(.L_x_16049) ;  /* 0x0000000800c87947 */ /* 0x000fea0003800000 */
.L_x_16052:
        /* <DEDUP_REMOVED lines=9> */
.L_x_16055:
[----:B------:R-:W2:Y:S02]  /*1730*/  LDG.E.U16 R2, desc[UR36][R2.64] ;  /* 0x0000002402027981 */ /* 0x000ea4000c1e1500 */
[----:B--2---:R-:W-:-:S06]  /*1740*/  HADD2.F32 R0, -RZ, R2.H0_H0 ;  /* 0x20000002ff007230 */ /* 0x004fcc0000004100 */
[----:B------:R-:W0:Y:S01]  /*1750*/  F2I.FTZ.TRUNC.NTZ R0, R0 ;  /* 0x0000000000007305 */ /* 0x000e22000021f100 */
[----:B------:R-:W-:Y:S05]  /*1760*/  BRA `(.L_x_16049) ;  /* 0x0000000800947947 */ /* 0x000fea0003800000 */
.L_x_16054:
[----:B------:R-:W2:Y:S02]  /*1770*/  LDG.E.64 R2, desc[UR36][R2.64] ;  /* 0x0000002402027981 */ /* 0x000ea4000c1e1b00 */
[----:B--2---:R0:W1:Y:S02]  /*1780*/  F2I.F64.TRUNC R0, R2 ;  /* 0x0000000200007311 */ /* 0x004064000030d100 */
[----:B01----:R-:W-:Y:S05]  /*1790*/  BRA `(.L_x_16049) ;  /* 0x0000000800887947 */ /* 0x003fea0003800000 */
.L_x_16044:
        /* <DEDUP_REMOVED lines=12> */
.L_x_16058:
[----:B------:R-:W2:Y:S02]  /*1860*/  LDG.E.64 R2, desc[UR36][R2.64] ;  /* 0x0000002402027981 */ /* 0x000ea4000c1e1b00 */
[----:B--2---:R0:W1:Y:S02]  /*1870*/  F2I.F64.TRUNC R0, R2 ;  /* 0x0000000200007311 */ /* 0x004064000030d100 */
[----:B01----:R-:W-:Y:S05]  /*1880*/  BRA `(.L_x_16049) ;  /* 0x00000008004c7947 */ /* 0x003fea0003800000 */
.L_x_16057:
        /* <DEDUP_REMOVED lines=26> */
.L_x_16060:
        /* <DEDUP_REMOVED lines=13> */
.L_x_16059:
[----:B------:R-:W2:Y:S02]  /*1b00*/  LDG.E.U16 R0, desc[UR36][R2.64] ;  /* 0x0000002402007981 */ /* 0x000ea4000c1e1500 */
[----:B--2---:R-:W-:-:S06]  /*1b10*/  IMAD.U32 R0, R0, 0x10000, RZ ;  /* 0x0001000000007824 */ /* 0x004fcc00078e00ff */
[----:B------:R-:W0:Y:S01]  /*1b20*/  F2I.FTZ.TRUNC.NTZ R0, R0 ;  /* 0x0000000000007305 */ /* 0x000e22000021f100 */
[----:B------:R-:W-:Y:S05]  /*1b30*/  BRA `(.L_x_16049) ;  /* 0x0000000400a07947 */ /* 0x000fea0003800000 */
.L_x_16056:
        /* <DEDUP_REMOVED lines=10> */
.L_x_16063:
        /* <DEDUP_REMOVED lines=21> */
.L_x_16067:
[----:B------:R-:W-:Y:S05]  /*1d30*/  BSYNC.RECONVERGENT B1 ;  /* 0x0000000000017941 */ /* 0x000fea0003800200 */
.L_x_16066:
[----:B------:R-:W-:Y:S02]  /*1d40*/  SHF.L.U32 R0, R0, 0x14, RZ ;  /* 0x0000001400007819 */ /* 0x000fe400000006ff */
[----:B------:R-:W-:-:S04]  /*1d50*/  LEA R2, R2, 0x3b800000, 0x17 ;  /* 0x3b80000002027811 */ /* 0x000fc800078eb8ff */
[----:B------:R-:W-:-:S07]  /*1d60*/  LOP3.LUT R0, R2, R0, R7, 0xfe, !PT ;  /* 0x0000000002007212 */ /* 0x000fce00078efe07 */
.L_x_16065:
[----:B------:R-:W-:Y:S05]  /*1d70*/  BSYNC.RECONVERGENT B0 ;  /* 0x0000000000007941 */ /* 0x000fea0003800200 */
.L_x_16064:
[----:B------:R-:W1:Y:S01]  /*1d80*/  F2I.FTZ.TRUNC.NTZ R0, R0 ;  /* 0x0000000000007305 */ /* 0x000e62000021f100 */
[----:B------:R-:W-:Y:S05]  /*1d90*/  BRA `(.L_x_16049) ;  /* 0x0000000400087947 */ /* 0x000fea0003800000 */
.L_x_16062:
        /* <DEDUP_REMOVED lines=21> */
.L_x_16071:
[----:B------:R-:W-:Y:S05]  /*1ef0*/  BSYNC.RECONVERGENT B1 ;  /* 0x0000000000017941 */ /* 0x000fea0003800200 */
.L_x_16070:
[----:B------:R-:W-:Y:S01]  /*1f00*/  IMAD.SHL.U32 R0, R0, 0x200000, RZ ;  /* 0x0020000000007824 */ /* 0x000fe200078e00ff */
[----:B------:R-:W-:-:S04]  /*1f10*/  LEA R2, R2, 0x37800000, 0x17 ;  /* 0x3780000002027811 */ /* 0x000fc800078eb8ff */
[----:B------:R-:W-:-:S07]  /*1f20*/  LOP3.LUT R0, R2, R0, R7, 0xfe, !PT ;  /* 0x0000000002007212 */ /* 0x000fce00078efe07 */
.L_x_16069:
[----:B------:R-:W-:Y:S05]  /*1f30*/  BSYNC.RECONVERGENT B0 ;  /* 0x0000000000007941 */ /* 0x000fea0003800200 */
.L_x_16068:
[----:B------:R-:W2:Y:S01]  /*1f40*/  F2I.FTZ.TRUNC.NTZ R0, R0 ;  /* 0x0000000000007305 */ /* 0x000ea2000021f100 */
[----:B------:R-:W-:Y:S05]  /*1f50*/  BRA `(.L_x_16049) ;  /* 0x0000000000987947 */ /* 0x000fea0003800000 */
.L_x_16061:
[----:B------:R-:W-:-:S09]  /*1f60*/  UISETP.NE.AND UP0, UPT, UR4, 0x1c, UPT ;  /* 0x0000001c0400788c */ /* 0x000fd2000bf05270 */
[----:B------:R-:W-:Y:S05]  /*1f70*/  BRA.U !UP0, `(.L_x_16072) ;  /* 0x00000001088c7547 */ /* 0x000fea000b800000 */
[----:B------:R-:W-:-:S09]  /*1f80*/  UISETP.NE.AND UP0, UPT, UR4, 0x1d, UPT ;  /* 0x0000001d0400788c */ /* 0x000fd2000bf05270 */
[----:B------:R-:W-:Y:S05]  /*1f90*/  BRA.U !UP0, `(.L_x_16073) ;  /* 0x00000001087c7547 */ /* 0x000fea000b800000 */
[----:B------:R-:W-:-:S09]  /*1fa0*/  UISETP.NE.AND UP0, UPT, UR4, 0x2c, UPT ;  /* 0x0000002c0400788c */ /* 0x000fd2000bf05270 */
[----:B------:R-:W-:Y:S05]  /*1fb0*/  BRA.U !UP0, `(.L_x_16074) ;  /* 0x0000000108487547 */ /* 0x000fea000b800000 */
.L_x_16048:
        /* <DEDUP_REMOVED lines=16> */
.L_x_16075:
[----:B------:R-:W-:Y:S01]  /*20c0*/  IMAD.MOV.U32 R0, RZ, RZ, RZ ;  /* 0x000000ffff007224 */ /* 0x000fe200078e00ff */
[----:B------:R-:W-:Y:S06]  /*20d0*/  BRA `(.L_x_16049) ;  /* 0x0000000000387947 */ /* 0x000fec0003800000 */
.L_x_16074:
        /* <DEDUP_REMOVED lines=8> */
.L_x_16077:
[----:B------:R-:W-:Y:S05]  /*2160*/  BSYNC.RECONVERGENT B0 ;  /* 0x0000000000007941 */ /* 0x000fea0003800200 */
.L_x_16076:
[----:B------:R-:W4:Y:S01]  /*2170*/  F2I.FTZ.TRUNC.NTZ R0, R0 ;  /* 0x0000000000007305 */ /* 0x000f22000021f100 */
[----:B------:R-:W-:Y:S05]  /*2180*/  BRA `(.L_x_16049) ;  /* 0x00000000000c7947 */ /* 0x000fea0003800000 */
.L_x_16073:
[----:B------:R0:W5:Y:S01]  /*2190*/  LDG.E R0, desc[UR36][R2.64] ;  /* 0x0000002402007981 */ /* 0x000162000c1e1900 */
[----:B------:R-:W-:Y:S05]  /*21a0*/  BRA `(.L_x_16049) ;  /* 0x0000000000047947 */ /* 0x000fea0003800000 */
.L_x_16072:
[----:B------:R3:W5:Y:S02]  /*21b0*/  LDG.E R0, desc[UR36][R2.64] ;  /* 0x0000002402007981 */ /* 0x000764000c1e1900 */
.L_x_16049:
[----:B0--3--:R-:W0:Y:S01]  /*21c0*/  LDC R3, c[0x0][0x594] ;  /* 0x00016500ff037b82 */ /* 0x009e220000000800 */
[----:B------:R-:W3:Y:S01]  /*21d0*/  LDCU.64 UR6, c[0x0][0x580] ;  /* 0x0000b000ff0677ac */ /* 0x000ee20008000a00 */
[----:B-12-45:R-:W-:Y:S01]  /*21e0*/  ISETP.GT.U32.AND P0, PT, R0, 0x1f, PT ;  /* 0x0000001f0000780c */ /* 0x036fe20003f04070 */
[----:B------:R-:W-:-:S04]  /*21f0*/  UPRMT UR4, UR41, 0x9910, URZ ;  /* 0x0000991029047896 */ /* 0x000fc800080000ff */
[----:B------:R-:W-:Y:S01]  /*2200*/  UISETP.GT.AND UP0, UPT, UR4, 0x9, UPT ;  /* 0x000000090400788c */ /* 0x000fe2000bf04270 */
[----:B---3--:R-:W-:Y:S02]  /*2210*/  IADD3 R2, P1, PT, R16, UR6, RZ ;  /* 0x0000000610027c10 */ /* 0x008fe4000ff3e0ff */
[----:B0-----:R-:W-:-:S03]  /*2220*/  SHF.L.U32 R0, R3, R0, RZ ;  /* 0x0000000003007219 */ /* 0x001fc600000006ff */
[----:B------:R-:W-:Y:S01]  /*2230*/  IMAD.X R3, RZ, RZ, UR7, P1 ;  /* 0x00000007ff037e24 */ /* 0x000fe200088e06ff */
        /* <DEDUP_REMOVED lines=12> */
.L_x_16081:
[----:B------:R3:W-:Y:S01]  /*2300*/  STG.E.U8 desc[UR36][R2.64], R4 ;  /* 0x0000000402007986 */ /* 0x0007e2000c101124 */
[----:B------:R-:W-:Y:S05]  /*2310*/  BRA `(.L_x_16083) ;  /* 0x0000000c003c7947 */ /* 0x000fea0003800000 */
.L_x_16080:
        /* <DEDUP_REMOVED lines=9> */
.L_x_16085:
[----:B------:R1:W-:Y:S01]  /*23b0*/  STG.E desc[UR36][R2.64], R4 ;  /* 0x0000000402007986 */ /* 0x0003e2000c101924 */
[----:B------:R-:W-:Y:S05]  /*23c0*/  BRA `(.L_x_16083) ;  /* 0x0000000c00107947 */ /* 0x000fea0003800000 */
.L_x_16084:
[----:B------:R2:W-:Y:S01]  /*23d0*/  STG.E.U16 desc[UR36][R2.64], R4 ;  /* 0x0000000402007986 */ /* 0x0005e2000c101524 */
[----:B------:R-:W-:Y:S05]  /*23e0*/  BRA `(.L_x_16083) ;  /* 0x0000000c00087947 */ /* 0x000fea0003800000 */
.L_x_16079:
        /* <DEDUP_REMOVED lines=9> */
.L_x_16087:
[----:B------:R-:W-:-:S04]  /*2480*/  I2FP.F32.S32 R0, R4 ;  /* 0x0000000400007245 */ /* 0x000fc80000201400 */
[----:B------:R-:W-:-:S05]  /*2490*/  F2FP.F16.F32.PACK_AB R0, RZ, R0 ;  /* 0x00000000ff00723e */ /* 0x000fca00000000ff */
[----:B------:R0:W-:Y:S01]  /*24a0*/  STG.E.U16 desc[UR36][R2.64], R0 ;  /* 0x0000000002007986 */ /* 0x0001e2000c101524 */
[----:B------:R-:W-:Y:S05]  /*24b0*/  BRA `(.L_x_16083) ;  /* 0x0000000800d47947 */ /* 0x000fea0003800000 */
.L_x_16086:
        /* <DEDUP_REMOVED lines=10> */
.L_x_16089:
[----:B------:R-:W-:-:S04]  /*2560*/  I2FP.F32.S32 R4, R4 ;  /* 0x0000000400047245 */ /* 0x000fc80000201400 */
[----:B------:R-:W-:-:S04]  /*2570*/  F2FP.F16.F32.PACK_AB R5, RZ, R4 ;  /* 0x00000004ff05723e */ /* 0x000fc800000000ff */
[----:B------:R-:W-:-:S05]  /*2580*/  PRMT R5, R5, 0x5410, RZ ;  /* 0x0000541005057816 */ /* 0x000fca00000000ff */
[----:B------:R0:W-:Y:S01]  /*2590*/  STG.E desc[UR36][R2.64], R5 ;  /* 0x0000000502007986 */ /* 0x0001e2000c101924 */
[----:B------:R-:W-:Y:S05]  /*25a0*/  BRA `(.L_x_16083) ;  /* 0x0000000800987947 */ /* 0x000fea0003800000 */
.L_x_16088:
[----:B------:R-:W0:Y:S02]  /*25b0*/  I2F.F64 R4, R4 ;  /* 0x0000000400047312 */ /* 0x000e240000201c00 */
[----:B0-----:R0:W-:Y:S01]  /*25c0*/  STG.E.64 desc[UR36][R2.64], R4 ;  /* 0x0000000402007986 */ /* 0x0011e2000c101b24 */
[----:B------:R-:W-:Y:S05]  /*25d0*/  BRA `(.L_x_16083) ;  /* 0x00000008008c7947 */ /* 0x000fea0003800000 */
.L_x_16078:
        /* <DEDUP_REMOVED lines=12> */
.L_x_16092:
[----:B------:R-:W-:Y:S01]  /*26a0*/  CS2R R6, SRZ ;  /* 0x0000000000067805 */ /* 0x000fe2000001ff00 */
[----:B------:R-:W0:Y:S04]  /*26b0*/  I2F.F64 R4, R4 ;  /* 0x0000000400047312 */ /* 0x000e280000201c00 */
[----:B0-----:R0:W-:Y:S01]  /*26c0*/  STG.E.128 desc[UR36][R2.64], R4 ;  /* 0x0000000402007986 */ /* 0x0011e2000c101d24 */
[----:B------:R-:W-:Y:S05]  /*26d0*/  BRA `(.L_x_16083) ;  /* 0x00000008004c7947 */ /* 0x000fea0003800000 */
.L_x_16091:
        /* <DEDUP_REMOVED lines=19> */
.L_x_16096:
[----:B------:R-:W-:Y:S05]  /*2810*/  BSYNC.RECONVERGENT B0 ;  /* 0x0000000000007941 */ /* 0x000fea0003800200 */
.L_x_16095:
[----:B------:R-:W-:-:S05]  /*2820*/  LOP3.LUT R5, R0, 0x80, R5, 0xf8, !PT ;  /* 0x0000008000057812 */ /* 0x000fca00078ef805 */
[----:B------:R0:W-:Y:S01]  /*2830*/  STG.E.U8 desc[UR36][R2.64], R5 ;  /* 0x0000000502007986 */ /* 0x0001e2000c101124 */
[----:B------:R-:W-:Y:S05]  /*2840*/  BRA `(.L_x_16083) ;  /* 0x0000000400f07947 */ /* 0x000fea0003800000 */
.L_x_16094:
        /* <DEDUP_REMOVED lines=15> */
.L_x_16098:
[----:B------:R-:W-:Y:S05]  /*2940*/  BSYNC.RECONVERGENT B0 ;  /* 0x0000000000007941 */ /* 0x000fea0003800200 */
.L_x_16097:
[----:B------:R-:W-:-:S05]  /*2950*/  LOP3.LUT R5, R0, 0x80, R5, 0xf8, !PT ;  /* 0x0000008000057812 */ /* 0x000fca00078ef805 */
[----:B------:R0:W-:Y:S01]  /*2960*/  STG.E.U8 desc[UR36][R2.64], R5 ;  /* 0x0000000502007986 */ /* 0x0001e2000c101124 */
[----:B------:R-:W-:Y:S05]  /*2970*/  BRA `(.L_x_16083) ;  /* 0x0000000400a47947 */ /* 0x000fea0003800000 */
.L_x_16093:
[----:B------:R-:W-:-:S04]  /*2980*/  I2FP.F32.S32 R0, R4 ;  /* 0x0000000400007245 */ /* 0x000fc80000201400 */
[----:B------:R-:W-:-:S05]  /*2990*/  F2FP.BF16.F32.PACK_AB R0, RZ, R0 ;  /* 0x00000000ff00723e */ /* 0x000fca00000010ff */
[----:B------:R0:W-:Y:S01]  /*29a0*/  STG.E.U16 desc[UR36][R2.64], R0 ;  /* 0x0000000002007986 */ /* 0x0001e2000c101524 */
[----:B------:R-:W-:Y:S05]  /*29b0*/  BRA `(.L_x_16083) ;  /* 0x0000000400947947 */ /* 0x000fea0003800000 */
.L_x_16090:
        /* <DEDUP_REMOVED lines=10> */
.L_x_16101:
        /* <DEDUP_REMOVED lines=13> */
.L_x_16104:
[----:B------:R-:W-:-:S04]  /*2b30*/  SHF.R.U32.HI R0, RZ, 0x14, R5 ;  /* 0x00000014ff007819 */ /* 0x000fc80000011605 */
[----:B------:R-:W-:-:S04]  /*2b40*/  LOP3.LUT R0, R0, 0x1, RZ, 0xc0, !PT ;  /* 0x0000000100007812 */ /* 0x000fc800078ec0ff */
[----:B------:R-:W-:-:S04]  /*2b50*/  IADD3 R0, PT, PT, R5, 0x487ffff, R0 ;  /* 0x0487ffff05007810 */ /* 0x000fc80007ffe000 */
[----:B------:R-:W-:-:S04]  /*2b60*/  SHF.R.U32.HI R0, RZ, 0x14, R0 ;  /* 0x00000014ff007819 */ /* 0x000fc80000011600 */
[----:B------:R-:W-:-:S07]  /*2b70*/  LOP3.LUT R4, R0, 0xff, RZ, 0xc0, !PT ;  /* 0x000000ff00047812 */ /* 0x000fce00078ec0ff */
.L_x_16105:
[----:B------:R-:W-:-:S04]  /*2b80*/  SHF.R.U32.HI R5, RZ, 0x18, R5 ;  /* 0x00000018ff057819 */ /* 0x000fc80000011605 */
[----:B------:R-:W-:-:S04]  /*2b90*/  LOP3.LUT R4, R4, 0x80, R5, 0xf8, !PT ;  /* 0x0000008004047812 */ /* 0x000fc800078ef805 */
[----:B------:R-:W-:-:S07]  /*2ba0*/  PRMT R0, R4, 0x7610, R0 ;  /* 0x0000761004007816 */ /* 0x000fce0000000000 */
.L_x_16103:
[----:B------:R-:W-:Y:S05]  /*2bb0*/  BSYNC.RECONVERGENT B0 ;  /* 0x0000000000007941 */ /* 0x000fea0003800200 */
.L_x_16102:
[----:B------:R0:W-:Y:S01]  /*2bc0*/  STG.E.U8 desc[UR36][R2.64], R0 ;  /* 0x0000000002007986 */ /* 0x0001e2000c101124 */
[----:B------:R-:W-:Y:S05]  /*2bd0*/  BRA `(.L_x_16083) ;  /* 0x00000004000c7947 */ /* 0x000fea0003800000 */
.L_x_16100:
        /* <DEDUP_REMOVED lines=13> */
.L_x_16108:
[----:B------:R-:W-:-:S04]  /*2cb0*/  SHF.R.U32.HI R0, RZ, 0x15, R5 ;  /* 0x00000015ff007819 */ /* 0x000fc80000011605 */
[----:B------:R-:W-:-:S04]  /*2cc0*/  LOP3.LUT R0, R0, 0x1, RZ, 0xc0, !PT ;  /* 0x0000000100007812 */ /* 0x000fc800078ec0ff */
[----:B------:R-:W-:-:S04]  /*2cd0*/  IADD3 R0, PT, PT, R5, 0x88fffff, R0 ;  /* 0x088fffff05007810 */ /* 0x000fc80007ffe000 */
[----:B------:R-:W-:-:S04]  /*2ce0*/  SHF.R.U32.HI R0, RZ, 0x15, R0 ;  /* 0x00000015ff007819 */ /* 0x000fc80000011600 */
[----:B------:R-:W-:-:S07]  /*2cf0*/  LOP3.LUT R4, R0, 0xff, RZ, 0xc0, !PT ;  /* 0x000000ff00047812 */ /* 0x000fce00078ec0ff */
.L_x_16109:
[----:B------:R-:W-:-:S04]  /*2d00*/  SHF.R.U32.HI R5, RZ, 0x18, R5 ;  /* 0x00000018ff057819 */ /* 0x000fc80000011605 */
[----:B------:R-:W-:-:S04]  /*2d10*/  LOP3.LUT R4, R4, 0x80, R5, 0xf8, !PT ;  /* 0x0000008004047812 */ /* 0x000fc800078ef805 */
[----:B------:R-:W-:-:S07]  /*2d20*/  PRMT R0, R4, 0x7610, R0 ;  /* 0x0000761004007816 */ /* 0x000fce0000000000 */
.L_x_16107:
[----:B------:R-:W-:Y:S05]  /*2d30*/  BSYNC.RECONVERGENT B0 ;  /* 0x0000000000007941 */ /* 0x000fea0003800200 */
.L_x_16106:
[----:B------:R0:W-:Y:S01]  /*2d40*/  STG.E.U8 desc[UR36][R2.64], R0 ;  /* 0x0000000002007986 */ /* 0x0001e2000c101124 */
[----:B------:R-:W-:Y:S05]  /*2d50*/  BRA `(.L_x_16083) ;  /* 0x0000000000ac7947 */ /* 0x000fea0003800000 */
.L_x_16099:
[----:B------:R-:W-:-:S09]  /*2d60*/  UISETP.NE.AND UP0, UPT, UR4, 0x1c, UPT ;  /* 0x0000001c0400788c */ /* 0x000fd2000bf05270 */
[----:B------:R-:W-:Y:S05]  /*2d70*/  BRA.U !UP0, `(.L_x_16110) ;  /* 0x0000000108a07547 */ /* 0x000fea000b800000 */
[----:B------:R-:W-:-:S09]  /*2d80*/  UISETP.NE.AND UP0, UPT, UR4, 0x1d, UPT ;  /* 0x0000001d0400788c */ /* 0x000fd2000bf05270 */
[----:B------:R-:W-:Y:S05]  /*2d90*/  BRA.U !UP0, `(.L_x_16111) ;  /* 0x00000001088c7547 */ /* 0x000fea000b800000 */
[----:B------:R-:W-:-:S09]  /*2da0*/  UISETP.NE.AND UP0, UPT, UR4, 0x2c, UPT ;  /* 0x0000002c0400788c */ /* 0x000fd2000bf05270 */
[----:B------:R-:W-:Y:S05]  /*2db0*/  BRA.U !UP0, `(.L_x_16112) ;  /* 0x0000000108447547 */ /* 0x000fea000b800000 */
.L_x_16082:
        /* <DEDUP_REMOVED lines=16> */
.L_x_16113:
[----:B------:R-:W-:Y:S05]  /*2ec0*/  BRA `(.L_x_16083) ;  /* 0x0000000000507947 */ /* 0x000fea0003800000 */
.L_x_16112:
        /* <DEDUP_REMOVED lines=16> */
.L_x_16111:
[----:B------:R-:W-:-:S05]  /*2fd0*/  SHF.R.S32.HI R5, RZ, 0x1f, R4 ;  /* 0x0000001fff057819 */ /* 0x000fca0000011404 */
[----:B------:R0:W-:Y:S01]  /*2fe0*/  STG.E.64 desc[UR36][R2.64], R4 ;  /* 0x0000000402007986 */ /* 0x0001e2000c101b24 */
[----:B------:R-:W-:Y:S05]  /*2ff0*/  BRA `(.L_x_16083) ;  /* 0x0000000000047947 */ /* 0x000fea0003800000 */
.L_x_16110:
[----:B------:R0:W-:Y:S02]  /*3000*/  STG.E desc[UR36][R2.64], R4 ;  /* 0x0000000402007986 */ /* 0x0001e4000c101924 */
.L_x_16083:
[----:B------:R-:W-:-:S07]  /*3010*/  VIADD R17, R17, 0x80 ;  /* 0x0000008011117836 */ /* 0x000fce0000000000 */
.L_x_16042:
[----:B------:R-:W-:Y:S05]  /*3020*/  BSYNC.RECONVERGENT B6 ;  /* 0x0000000000067941 */ /* 0x000fea0003800200 */
.L_x_16041:
        /* <DEDUP_REMOVED lines=307> */
.L_x_16116:
        /* <DEDUP_REMOVED lines=16> */
.L_x_16120:
[----:B------:R1:W5:Y:S01]  /*4460*/  LDG.E.U8 R0, desc[UR36][R2.64] ;  /* 0x0000002402007981 */ /* 0x000362000c1e1100 */
[----:B------:R-:W-:Y:S05]  /*4470*/  BRA `(.L_x_16122) ;  /* 0x0000000c002c7947 */ /* 0x000fea0003800000 */
.L_x_16119:
        /* <DEDUP_REMOVED lines=8> */
.L_x_16124:
[----:B------:R3:W5:Y:S01]  /*4500*/  LDG.E R0, desc[UR36][R2.64] ;  /* 0x0000002402007981 */ /* 0x000762000c1e1900 */
[----:B------:R-:W-:Y:S05]  /*4510*/  BRA `(.L_x_16122) ;  /* 0x0000000c00047947 */ /* 0x000fea0003800000 */
.L_x_16123:
[----:B------:R2:W5:Y:S01]  /*4520*/  LDG.E.S16 R0, desc[UR36][R2.64] ;  /* 0x0000002402007981 */ /* 0x000562000c1e1700 */
[----:B------:R-:W-:Y:S05]  /*4530*/  BRA `(.L_x_16122) ;  /* 0x0000000800fc7947 */ /* 0x000fea0003800000 */
.L_x_16118:
        /* <DEDUP_REMOVED lines=9> */
.L_x_16126:
[----:B------:R-:W2:Y:S02]  /*45d0*/  LDG.E.U16 R2, desc[UR36][R2.64] ;  /* 0x0000002402027981 */ /* 0x000ea4000c1e1500 */
[----:B--2---:R-:W-:-:S06]  /*45e0*/  HADD2.F32 R0, -RZ, R2.H0_H0 ;  /* 0x20000002ff007230 */ /* 0x004fcc0000004100 */
[----:B------:R-:W0:Y:S01]  /*45f0*/  F2I.FTZ.TRUNC.NTZ R0, R0 ;  /* 0x0000000000007305 */ /* 0x000e22000021f100 */
[----:B------:R-:W-:Y:S05]  /*4600*/  BRA `(.L_x_16122) ;  /* 0x0000000800c87947 */ /* 0x000fea0003800000 */
.L_x_16125:
        /* <DEDUP_REMOVED lines=9> */
.L_x_16128:
[----:B------:R-:W2:Y:S02]  /*46a0*/  LDG.E.U16 R2, desc[UR36][R2.64] ;  /* 0x0000002402027981 */ /* 0x000ea4000c1e1500 */
[----:B--2---:R-:W-:-:S06]  /*46b0*/  HADD2.F32 R0, -RZ, R2.H0_H0 ;  /* 0x20000002ff007230 */ /* 0x004fcc0000004100 */
[----:B------:R-:W0:Y:S01]  /*46c0*/  F2I.FTZ.TRUNC.NTZ R0, R0 ;  /* 0x0000000000007305 */ /* 0x000e22000021f100 */
[----:B------:R-:W-:Y:S05]  /*46d0*/  BRA `(.L_x_16122) ;  /* 0x0000000800947947 */ /* 0x000fea0003800000 */
.L_x_16127:
[----:B------:R-:W2:Y:S02]  /*46e0*/  LDG.E.64 R2, desc[UR36][R2.64] ;  /* 0x0000002402027981 */ /* 0x000ea4000c1e1b00 */
[----:B--2---:R0:W1:Y:S02]  /*46f0*/  F2I.F64.TRUNC R0, R2 ;  /* 0x0000000200007311 */ /* 0x004064000030d100 */
[----:B01----:R-:W-:Y:S05]  /*4700*/  BRA `(.L_x_16122) ;  /* 0x0000000800887947 */ /* 0x003fea0003800000 */
.L_x_16117:
        /* <DEDUP_REMOVED lines=12> */
.L_x_16131:
[----:B------:R-:W2:Y:S02]  /*47d0*/  LDG.E.64 R2, desc[UR36][R2.64] ;  /* 0x0000002402027981 */ /* 0x000ea4000c1e1b00 */
[----:B--2---:R0:W1:Y:S02]  /*47e0*/  F2I.F64.TRUNC R0, R2 ;  /* 0x0000000200007311 */ /* 0x004064000030d100 */
[----:B01----:R-:W-:Y:S05]  /*47f0*/  BRA `(.L_x_16122) ;  /* 0x00000008004c7947 */ /* 0x003fea0003800000 */
.L_x_16130:
        /* <DEDUP_REMOVED lines=26> */
.L_x_16133:
        /* <DEDUP_REMOVED lines=13> */
.L_x_16132:
[----:B------:R-:W2:Y:S02]  /*4a70*/  LDG.E.U16 R0, desc[UR36][R2.64] ;  /* 0x0000002402007981 */ /* 0x000ea4000c1e1500 */
[----:B--2---:R-:W-:-:S06]  /*4a80*/  IMAD.U32 R0, R0, 0x10000, RZ ;  /* 0x0001000000007824 */ /* 0x004fcc00078e00ff */
[----:B------:R-:W0:Y:S01]  /*4a90*/  F2I.FTZ.TRUNC.NTZ R0, R0 ;  /* 0x0000000000007305 */ /* 0x000e22000021f100 */
[----:B------:R-:W-:Y:S05]  /*4aa0*/  BRA `(.L_x_16122) ;  /* 0x0000000400a07947 */ /* 0x000fea0003800000 */
.L_x_16129:
        /* <DEDUP_REMOVED lines=10> */
.L_x_16136:
        /* <DEDUP_REMOVED lines=21> */
.L_x_16140:
[----:B------:R-:W-:Y:S05]  /*4ca0*/  BSYNC.RECONVERGENT B1 ;  /* 0x0000000000017941 */ /* 0x000fea0003800200 */
.L_x_16139:
[----:B------:R-:W-:Y:S02]  /*4cb0*/  SHF.L.U32 R0, R0, 0x14, RZ ;  /* 0x0000001400007819 */ /* 0x000fe400000006ff */
[----:B------:R-:W-:-:S04]  /*4cc0*/  LEA R2, R2, 0x3b800000, 0x17 ;  /* 0x3b80000002027811 */ /* 0x000fc800078eb8ff */
[----:B------:R-:W-:-:S07]  /*4cd0*/  LOP3.LUT R0, R2, R0, R7, 0xfe, !PT ;  /* 0x0000000002007212 */ /* 0x000fce00078efe07 */
.L_x_16138:
[----:B------:R-:W-:Y:S05]  /*4ce0*/  BSYNC.RECONVERGENT B0 ;  /* 0x0000000000007941 */ /* 0x000fea0003800200 */
.L_x_16137:
[----:B------:R-:W0:Y:S01]  /*4cf0*/  F2I.FTZ.TRUNC.NTZ R0, R0 ;  /* 0x0000000000007305 */ /* 0x000e22000021f100 */
[----:B------:R-:W-:Y:S05]  /*4d00*/  BRA `(.L_x_16122) ;  /* 0x0000000400087947 */ /* 0x000fea0003800000 */
.L_x_16135:
        /* <DEDUP_REMOVED lines=21> */
.L_x_16144:
[----:B------:R-:W-:Y:S05]  /*4e60*/  BSYNC.RECONVERGENT B1 ;  /* 0x0000000000017941 */ /* 0x000fea0003800200 */
.L_x_16143:
[----:B------:R-:W-:Y:S01]  /*4e70*/  IMAD.SHL.U32 R0, R0, 0x200000, RZ ;  /* 0x0020000000007824 */ /* 0x000fe200078e00ff */
[----:B------:R-:W-:-:S04]  /*4e80*/  LEA R2, R2, 0x37800000, 0x17 ;  /* 0x3780000002027811 */ /* 0x000fc800078eb8ff */
[----:B------:R-:W-:-:S07]  /*4e90*/  LOP3.LUT R0, R2, R0, R7, 0xfe, !PT ;  /* 0x0000000002007212 */ /* 0x000fce00078efe07 */
.L_x_16142:
[----:B------:R-:W-:Y:S05]  /*4ea0*/  BSYNC.RECONVERGENT B0 ;  /* 0x0000000000007941 */ /* 0x000fea0003800200 */
.L_x_16141:
[----:B------:R-:W0:Y:S01]  /*4eb0*/  F2I.FTZ.TRUNC.NTZ R0, R0 ;  /* 0x0000000000007305 */ /* 0x000e22000021f100 */
[----:B------:R-:W-:Y:S05]  /*4ec0*/  BRA `(.L_x_16122) ;  /* 0x0000000000987947 */ /* 0x000fea0003800000 */
.L_x_16134:
        /* <DEDUP_REMOVED lines=14> */
.L_x_16148:
[----:B------:R-:W-:Y:S05]  /*4fb0*/  BSYNC.RECONVERGENT B0 ;  /* 0x0000000000007941 */ /* 0x000fea0003800200 */
.L_x_16147:
[----:B------:R-:W0:Y:S01]  /*4fc0*/  F2I.FTZ.TRUNC.NTZ R0, R0 ;  /* 0x0000000000007305 */ /* 0x000e22000021f100 */
[----:B------:R-:W-:Y:S05]  /*4fd0*/  BRA `(.L_x_16122) ;  /* 0x0000000000547947 */ /* 0x000fea0003800000 */
.L_x_16121:
        /* <DEDUP_REMOVED lines=16> */
.L_x_16149:
[----:B------:R-:W-:Y:S01]  /*50e0*/  MOV R0, RZ ;  /* 0x000000ff00007202 */ /* 0x000fe20000000f00 */
[----:B------:R-:W-:Y:S06]  /*50f0*/  BRA `(.L_x_16122) ;  /* 0x00000000000c7947 */ /* 0x000fec0003800000 */
.L_x_16146:
[----:B------:R0:W5:Y:S01]  /*5100*/  LDG.E R0, desc[UR36][R2.64] ;  /* 0x0000002402007981 */ /* 0x000162000c1e1900 */
[----:B------:R-:W-:Y:S05]  /*5110*/  BRA `(.L_x_16122) ;  /* 0x0000000000047947 */ /* 0x000fea0003800000 */
.L_x_16145:
[----:B------:R0:W5:Y:S02]  /*5120*/  LDG.E R0, desc[UR36][R2.64] ;  /* 0x0000002402007981 */ /* 0x000164000c1e1900 */
.L_x_16122:
[----:B01234-:R-:W0:Y:S01]  /*5130*/  LDC R3, c[0x0][0x594] ;  /* 0x00016500ff037b82 */ /* 0x01fe220000000800 */
[----:B------:R-:W1:Y:S01]  /*5140*/  LDCU.64 UR6, c[0x0][0x580] ;  /* 0x0000b000ff0677ac */ /* 0x000e620008000a00 */
[----:B-----5:R-:W-:Y:S01]  /*5150*/  ISETP.GT.U32.AND P0, PT, R0, 0x1f, PT ;  /* 0x0000001f0000780c */ /* 0x020fe20003f04070 */
[----:B------:R-:W-:-:S04]  /*5160*/  UPRMT UR4, UR41, 0x9910, URZ ;  /* 0x0000991029047896 */ /* 0x000fc800080000ff */
[----:B------:R-:W-:Y:S01]  /*5170*/  UISETP.GT.AND UP0, UPT, UR4, 0x9, UPT ;  /* 0x000000090400788c */ /* 0x000fe2000bf04270 */
[----:B-1----:R-:W-:Y:S02]  /*5180*/  IADD3 R2, P1, PT, R16, UR6, RZ ;  /* 0x0000000610027c10 */ /* 0x002fe4000ff3e0ff */
        /* <DEDUP_REMOVED lines=14> */
.L_x_16153:
[----:B------:R0:W-:Y:S01]  /*5270*/  STG.E.U8 desc[UR36][R2.64], R4 ;  /* 0x0000000402007986 */ /* 0x0001e2000c101124 */
[----:B------:R-:W-:Y:S05]  /*5280*/  BRA `(.L_x_16155) ;  /* 0x0000000c00387947 */ /* 0x000fea0003800000 */
.L_x_16152:
        /* <DEDUP_REMOVED lines=9> */
.L_x_16157:
[----:B------:R0:W-:Y:S01]  /*5320*/  STG.E desc[UR36][R2.64], R4 ;  /* 0x0000000402007986 */ /* 0x0001e2000c101924 */
[----:B------:R-:W-:Y:S05]  /*5330*/  BRA `(.L_x_16155) ;  /* 0x0000000c000c7947 */ /* 0x000fea0003800000 */
.L_x_16156:
[----:B------:R0:W-:Y:S01]  /*5340*/  STG.E.U16 desc[UR36][R2.64], R4 ;  /* 0x0000000402007986 */ /* 0x0001e2000c101524 */
[----:B------:R-:W-:Y:S05]  /*5350*/  BRA `(.L_x_16155) ;  /* 0x0000000c00047947 */ /* 0x000fea0003800000 */
.L_x_16151:
        /* <DEDUP_REMOVED lines=9> */
.L_x_16159:
[----:B------:R-:W-:-:S04]  /*53f0*/  I2FP.F32.S32 R0, R4 ;  /* 0x0000000400007245 */ /* 0x000fc80000201400 */
[----:B------:R-:W-:-:S05]  /*5400*/  F2FP.F16.F32.PACK_AB R0, RZ, R0 ;  /* 0x00000000ff00723e */ /* 0x000fca00000000ff */
[----:B------:R0:W-:Y:S01]  /*5410*/  STG.E.U16 desc[UR36][R2.64], R0 ;  /* 0x0000000002007986 */ /* 0x0001e2000c101524 */
[----:B------:R-:W-:Y:S05]  /*5420*/  BRA `(.L_x_16155) ;  /* 0x0000000800d07947 */ /* 0x000fea0003800000 */
.L_x_16158:
        /* <DEDUP_REMOVED lines=10> */
.L_x_16161:
[----:B------:R-:W-:-:S04]  /*54d0*/  I2FP.F32.S32 R4, R4 ;  /* 0x0000000400047245 */ /* 0x000fc80000201400 */
[----:B------:R-:W-:-:S04]  /*54e0*/  F2FP.F16.F32.PACK_AB R5, RZ, R4 ;  /* 0x00000004ff05723e */ /* 0x000fc800000000ff */
[----:B------:R-:W-:-:S05]  /*54f0*/  PRMT R5, R5, 0x5410, RZ ;  /* 0x0000541005057816 */ /* 0x000fca00000000ff */
[----:B------:R0:W-:Y:S01]  /*5500*/  STG.E desc[UR36][R2.64], R5 ;  /* 0x0000000502007986 */ /* 0x0001e2000c101924 */
[----:B------:R-:W-:Y:S05]  /*5510*/  BRA `(.L_x_16155) ;  /* 0x0000000800947947 */ /* 0x000fea0003800000 */
.L_x_16160:
[----:B------:R-:W0:Y:S02]  /*5520*/  I2F.F64 R4, R4 ;  /* 0x0000000400047312 */ /* 0x000e240000201c00 */
[----:B0-----:R0:W-:Y:S01]  /*5530*/  STG.E.64 desc[UR36][R2.64], R4 ;  /* 0x0000000402007986 */ /* 0x0011e2000c101b24 */
[----:B------:R-:W-:Y:S05]  /*5540*/  BRA `(.L_x_16155) ;  /* 0x0000000800887947 */ /* 0x000fea0003800000 */
.L_x_16150:
        /* <DEDUP_REMOVED lines=12> */
.L_x_16165:
        /* <DEDUP_REMOVED lines=18> */
.L_x_16168:
[----:B------:R-:W-:-:S04]  /*5730*/  SHF.R.U32.HI R5, RZ, 0x18, R5 ;  /* 0x00000018ff057819 */ /* 0x000fc80000011605 */
[----:B------:R-:W-:-:S07]  /*5740*/  LOP3.LUT R0, R0, 0x80, R5, 0xf8, !PT ;  /* 0x0000008000007812 */ /* 0x000fce00078ef805 */
.L_x_16167:
[----:B------:R-:W-:Y:S05]  /*5750*/  BSYNC.RECONVERGENT B0 ;  /* 0x0000000000007941 */ /* 0x000fea0003800200 */
.L_x_16166:
[----:B------:R0:W-:Y:S01]  /*5760*/  STG.E.U8 desc[UR36][R2.64], R0 ;  /* 0x0000000002007986 */ /* 0x0001e2000c101124 */
[----:B------:R-:W-:Y:S05]  /*5770*/  BRA `(.L_x_16155) ;  /* 0x0000000400fc7947 */ /* 0x000fea0003800000 */
.L_x_16164:
        /* <DEDUP_REMOVED lines=18> */
.L_x_16171:
[----:B------:R-:W-:-:S04]  /*58a0*/  SHF.R.U32.HI R5, RZ, 0x18, R5 ;  /* 0x00000018ff057819 */ /* 0x000fc80000011605 */
[----:B------:R-:W-:-:S07]  /*58b0*/  LOP3.LUT R0, R0, 0x80, R5, 0xf8, !PT ;  /* 0x0000008000007812 */ /* 0x000fce00078ef805 */
.L_x_16170:
[----:B------:R-:W-:Y:S05]  /*58c0*/  BSYNC.RECONVERGENT B0 ;  /* 0x0000000000007941 */ /* 0x000fea0003800200 */
.L_x_16169:
[----:B------:R0:W-:Y:S01]  /*58d0*/  STG.E.U8 desc[UR36][R2.64], R0 ;  /* 0x0000000002007986 */ /* 0x0001e2000c101124 */
[----:B------:R-:W-:Y:S05]  /*58e0*/  BRA `(.L_x_16155) ;  /* 0x0000000400a07947 */ /* 0x000fea0003800000 */
.L_x_16163:
        /* <DEDUP_REMOVED lines=22> */
.L_x_16173:
[----:B------:R-:W-:-:S05]  /*5a50*/  SHF.R.S32.HI R5, RZ, 0x1f, R4 ;  /* 0x0000001fff057819 */ /* 0x000fca0000011404 */
[----:B------:R0:W-:Y:S01]  /*5a60*/  STG.E.64 desc[UR36][R2.64], R4 ;  /* 0x0000000402007986 */ /* 0x0001e2000c101b24 */
[----:B------:R-:W-:Y:S05]  /*5a70*/  BRA `(.L_x_16155) ;  /* 0x00000004003c7947 */ /* 0x000fea0003800000 */
.L_x_16172:
[----:B------:R0:W-:Y:S01]  /*5a80*/  STG.E desc[UR36][R2.64], R4 ;  /* 0x0000000402007986 */ /* 0x0001e2000c101924 */
[----:B------:R-:W-:Y:S05]  /*5a90*/  BRA `(.L_x_16155) ;  /* 0x0000000400347947 */ /* 0x000fea0003800000 */
.L_x_16162:
        /* <DEDUP_REMOVED lines=10> */
.L_x_16175:
[----:B------:R-:W-:Y:S01]  /*5b40*/  CS2R R6, SRZ ;  /* 0x0000000000067805 */ /* 0x000fe2000001ff00 */
[----:B------:R-:W0:Y:S04]  /*5b50*/  I2F.F64 R4, R4 ;  /* 0x0000000400047312 */ /* 0x000e280000201c00 */
[----:B0-----:R4:W-:Y:S01]  /*5b60*/  STG.E.128 desc[UR36][R2.64], R4 ;  /* 0x0000000402007986 */ /* 0x0019e2000c101d24 */
[----:B------:R-:W-:Y:S05]  /*5b70*/  BRA `(.L_x_16155) ;  /* 0x0000000000fc7947 */ /* 0x000fea0003800000 */
.L_x_16174:
[----:B------:R-:W-:-:S09]  /*5b80*/  UISETP.NE.AND UP0, UPT, UR4, 0xf, UPT ;  /* 0x0000000f0400788c */ /* 0x000fd2000bf05270 */
[----:B------:R-:W-:Y:S05]  /*5b90*/  BRA.U !UP0, `(.L_x_16176) ;  /* 0x0000000108e87547 */ /* 0x000fea000b800000 */
[----:B------:R-:W-:-:S09]  /*5ba0*/  UISETP.NE.AND UP0, UPT, UR4, 0x17, UPT ;  /* 0x000000170400788c */ /* 0x000fd2000bf05270 */
[----:B------:R-:W-:Y:S05]  /*5bb0*/  BRA.U !UP0, `(.L_x_16177) ;  /* 0x0000000108907547 */ /* 0x000fea000b800000 */
[----:B------:R-:W-:-:S09]  /*5bc0*/  UISETP.NE.AND UP0, UPT, UR4, 0x18, UPT ;  /* 0x000000180400788c */ /* 0x000fd2000bf05270 */
[----:B------:R-:W-:Y:S05]  /*5bd0*/  BRA.U !UP0, `(.L_x_16178) ;  /* 0x0000000108447547 */ /* 0x000fea000b800000 */
.L_x_16154:
        /* <DEDUP_REMOVED lines=16> */
.L_x_16179:
[----:B------:R-:W-:Y:S05]  /*5ce0*/  BRA `(.L_x_16155) ;  /* 0x0000000000a07947 */ /* 0x000fea0003800000 */
.L_x_16178:
        /* <DEDUP_REMOVED lines=13> */
.L_x_16181:
[----:B------:R-:W-:Y:S05]  /*5dc0*/  BSYNC.RECONVERGENT B0 ;  /* 0x0000000000007941 */ /* 0x000fea0003800200 */
.L_x_16180:
[----:B------:R-:W-:-:S05]  /*5dd0*/  LOP3.LUT R5, R0, 0x80, R5, 0xf8, !PT ;  /* 0x0000008000057812 */ /* 0x000fca00078ef805 */
[----:B------:R2:W-:Y:S01]  /*5de0*/  STG.E.U8 desc[UR36][R2.64], R5 ;  /* 0x0000000502007986 */ /* 0x0005e2000c101124 */
[----:B------:R-:W-:Y:S05]  /*5df0*/  BRA `(.L_x_16155) ;  /* 0x00000000005c7947 */ /* 0x000fea0003800000 */
.L_x_16177:
        /* <DEDUP_REMOVED lines=12> */
.L_x_16183:
[----:B------:R-:W-:Y:S02]  /*5ec0*/  ISETP.GT.U32.AND P0, PT, R4, 0x7f800000, PT ;  /* 0x7f8000000400780c */ /* 0x000fe40003f04070 */
[----:B------:R-:W-:-:S04]  /*5ed0*/  MOV R0, 0x7f ;  /* 0x0000007f00007802 */ /* 0x000fc80000000f00 */
[----:B------:R-:W-:-:S07]  /*5ee0*/  SEL R0, R0, 0x7c, P0 ;  /* 0x0000007c00007807 */ /* 0x000fce0000000000 */
.L_x_16184:
[----:B------:R-:W-:Y:S05]  /*5ef0*/  BSYNC.RECONVERGENT B0 ;  /* 0x0000000000007941 */ /* 0x000fea0003800200 */
.L_x_16182:
[----:B------:R-:W-:-:S04]  /*5f00*/  SHF.R.U32.HI R5, RZ, 0x18, R5 ;  /* 0x00000018ff057819 */ /* 0x000fc80000011605 */
[----:B------:R-:W-:-:S05]  /*5f10*/  LOP3.LUT R5, R0, 0x80, R5, 0xf8, !PT ;  /* 0x0000008000057812 */ /* 0x000fca00078ef805 */
[----:B------:R1:W-:Y:S01]  /*5f20*/  STG.E.U8 desc[UR36][R2.64], R5 ;  /* 0x0000000502007986 */ /* 0x0003e2000c101124 */
[----:B------:R-:W-:Y:S05]  /*5f30*/  BRA `(.L_x_16155) ;  /* 0x00000000000c7947 */ /* 0x000fea0003800000 */
.L_x_16176:
[----:B------:R-:W-:-:S04]  /*5f40*/  I2FP.F32.S32 R0, R4 ;  /* 0x0000000400007245 */ /* 0x000fc80000201400 */
[----:B------:R-:W-:-:S05]  /*5f50*/  F2FP.BF16.F32.PACK_AB R0, RZ, R0 ;  /* 0x00000000ff00723e */ /* 0x000fca00000010ff */
[----:B------:R0:W-:Y:S02]  /*5f60*/  STG.E.U16 desc[UR36][R2.64], R0 ;  /* 0x0000000002007986 */ /* 0x0001e4000c101524 */
.L_x_16155:
[----:B------:R-:W-:-:S07]  /*5f70*/  VIADD R17, R17, 0x80 ;  /* 0x0000008011117836 */ /* 0x000fce0000000000 */
.L_x_16115:
[----:B------:R-:W-:Y:S05]  /*5f80*/  BSYNC.RECONVERGENT B6 ;  /* 0x0000000000067941 */ /* 0x000fea0003800200 */
.L_x_16114:
        /* <DEDUP_REMOVED lines=307> */
.L_x_16187:
        /* <DEDUP_REMOVED lines=16> */
.L_x_16191:
[----:B------:R0:W5:Y:S01]  /*73c0*/  LDG.E.U8 R0, desc[UR36][R2.64] ;  /* 0x0000002402007981 */ /* 0x000162000c1e1100 */
[----:B------:R-:W-:Y:S05]  /*73d0*/  BRA `(.L_x_16193) ;  /* 0x0000000c002c7947 */ /* 0x000fea0003800000 */
.L_x_16190:
        /* <DEDUP_REMOVED lines=8> */
.L_x_16195:
[----:B------:R0:W5:Y:S01]  /*7460*/  LDG.E R0, desc[UR36][R2.64] ;  /* 0x0000002402007981 */ /* 0x000162000c1e1900 */
[----:B------:R-:W-:Y:S05]  /*7470*/  BRA `(.L_x_16193) ;  /* 0x0000000c00047947 */ /* 0x000fea0003800000 */
.L_x_16194:
[----:B------:R0:W5:Y:S01]  /*7480*/  LDG.E.S16 R0, desc[UR36][R2.64] ;  /* 0x0000002402007981 */ /* 0x000162000c1e1700 */
[----:B------:R-:W-:Y:S05]  /*7490*/  BRA `(.L_x_16193) ;  /* 0x0000000800fc7947 */ /* 0x000fea0003800000 */
.L_x_16189:
        /* <DEDUP_REMOVED lines=9> */
.L_x_16197:
[----:B------:R-:W2:Y:S02]  /*7530*/  LDG.E.U16 R2, desc[UR36][R2.64] ;  /* 0x0000002402027981 */ /* 0x000ea4000c1e1500 */
[----:B--2---:R-:W-:-:S06]  /*7540*/  HADD2.F32 R0, -RZ, R2.H0_H0 ;  /* 0x20000002ff007230 */ /* 0x004fcc0000004100 */
[----:B------:R-:W0:Y:S01]  /*7550*/  F2I.FTZ.TRUNC.NTZ R0, R0 ;  /* 0x0000000000007305 */ /* 0x000e22000021f100 */
[----:B------:R-:W-:Y:S05]  /*7560*/  BRA `(.L_x_16193) ;  /* 0x0000000800c87947 */ /* 0x000fea0003800000 */
.L_x_16196:
        /* <DEDUP_REMOVED lines=9> */
.L_x_16199:
[----:B------:R-:W2:Y:S02]  /*7600*/  LDG.E.U16 R2, desc[UR36][R2.64] ;  /* 0x0000002402027981 */ /* 0x000ea4000c1e1500 */
[----:B--2---:R-:W-:-:S06]  /*7610*/  HADD2.F32 R0, -RZ, R2.H0_H0 ;  /* 0x20000002ff007230 */ /* 0x004fcc0000004100 */
[----:B------:R-:W0:Y:S01]  /*7620*/  F2I.FTZ.TRUNC.NTZ R0, R0 ;  /* 0x0000000000007305 */ /* 0x000e22000021f100 */
[----:B------:R-:W-:Y:S05]  /*7630*/  BRA `(.L_x_16193) ;  /* 0x0000000800947947 */ /* 0x000fea0003800000 */
.L_x_16198:
[----:B------:R-:W2:Y:S02]  /*7640*/  LDG.E.64 R2, desc[UR36][R2.64] ;  /* 0x0000002402027981 */ /* 0x000ea4000c1e1b00 */
[----:B--2---:R0:W1:Y:S02]  /*7650*/  F2I.F64.TRUNC R0, R2 ;  /* 0x0000000200007311 */ /* 0x004064000030d100 */
[----:B01----:R-:W-:Y:S05]  /*7660*/  BRA `(.L_x_16193) ;  /* 0x0000000800887947 */ /* 0x003fea0003800000 */
.L_x_16188:
        /* <DEDUP_REMOVED lines=12> */
.L_x_16202:
[----:B------:R-:W2:Y:S02]  /*7730*/  LDG.E.64 R2, desc[UR36][R2.64] ;  /* 0x0000002402027981 */ /* 0x000ea4000c1e1b00 */
[----:B--2---:R0:W1:Y:S02]  /*7740*/  F2I.F64.TRUNC R0, R2 ;  /* 0x0000000200007311 */ /* 0x004064000030d100 */
[----:B01----:R-:W-:Y:S05]  /*7750*/  BRA `(.L_x_16193) ;  /* 0x00000008004c7947 */ /* 0x003fea0003800000 */
.L_x_16201:
        /* <DEDUP_REMOVED lines=26> */
.L_x_16204:
        /* <DEDUP_REMOVED lines=13> */
.L_x_16203:
[----:B------:R-:W2:Y:S02]  /*79d0*/  LDG.E.U16 R0, desc[UR36][R2.64] ;  /* 0x0000002402007981 */ /* 0x000ea4000c1e1500 */
[----:B--2---:R-:W-:-:S06]  /*79e0*/  IMAD.U32 R0, R0, 0x10000, RZ ;  /* 0x0001000000007824 */ /* 0x004fcc00078e00ff */
[----:B------:R-:W2:Y:S01]  /*79f0*/  F2I.FTZ.TRUNC.NTZ R0, R0 ;  /* 0x0000000000007305 */ /* 0x000ea2000021f100 */
[----:B------:R-:W-:Y:S05]  /*7a00*/  BRA `(.L_x_16193) ;  /* 0x0000000400a07947 */ /* 0x000fea0003800000 */
.L_x_16200:
        /* <DEDUP_REMOVED lines=10> */
.L_x_16207:
        /* <DEDUP_REMOVED lines=21> */
.L_x_16211:
[----:B------:R-:W-:Y:S05]  /*7c00*/  BSYNC.RECONVERGENT B1 ;  /* 0x0000000000017941 */ /* 0x000fea0003800200 */
.L_x_16210:
[----:B------:R-:W-:Y:S02]  /*7c10*/  SHF.L.U32 R0, R0, 0x14, RZ ;  /* 0x0000001400007819 */ /* 0x000fe400000006ff */
[----:B------:R-:W-:-:S04]  /*7c20*/  LEA R2, R2, 0x3b800000, 0x17 ;  /* 0x3b80000002027811 */ /* 0x000fc800078eb8ff */
[----:B------:R-:W-:-:S07]  /*7c30*/  LOP3.LUT R0, R2, R0, R7, 0xfe, !PT ;  /* 0x0000000002007212 */ /* 0x000fce00078efe07 */
.L_x_16209:
[----:B------:R-:W-:Y:S05]  /*7c40*/  BSYNC.RECONVERGENT B0 ;  /* 0x0000000000007941 */ /* 0x000fea0003800200 */
.L_x_16208:
[----:B------:R-:W4:Y:S01]  /*7c50*/  F2I.FTZ.TRUNC.NTZ R0, R0 ;  /* 0x0000000000007305 */ /* 0x000f22000021f100 */
[----:B------:R-:W-:Y:S05]  /*7c60*/  BRA `(.L_x_16193) ;  /* 0x0000000400087947 */ /* 0x000fea0003800000 */
.L_x_16206:
        /* <DEDUP_REMOVED lines=21> */
.L_x_16215:
[----:B------:R-:W-:Y:S05]  /*7dc0*/  BSYNC.RECONVERGENT B1 ;  /* 0x0000000000017941 */ /* 0x000fea0003800200 */
.L_x_16214:
[----:B------:R-:W-:Y:S01]  /*7dd0*/  IMAD.SHL.U32 R0, R0, 0x200000, RZ ;  /* 0x0020000000007824 */ /* 0x000fe200078e00ff */
[----:B------:R-:W-:-:S04]  /*7de0*/  LEA R2, R2, 0x37800000, 0x17 ;  /* 0x3780000002027811 */ /* 0x000fc800078eb8ff */
[----:B------:R-:W-:-:S07]  /*7df0*/  LOP3.LUT R0, R2, R0, R7, 0xfe, !PT ;  /* 0x0000000002007212 */ /* 0x000fce00078efe07 */
.L_x_16213:
[----:B------:R-:W-:Y:S05]  /*7e00*/  BSYNC.RECONVERGENT B0 ;  /* 0x0000000000007941 */ /* 0x000fea0003800200 */
.L_x_16212:
[----:B------:R-:W0:Y:S01]  /*7e10*/  F2I.FTZ.TRUNC.NTZ R0, R0 ;  /* 0x0000000000007305 */ /* 0x000e22000021f100 */
[----:B------:R-:W-:Y:S05]  /*7e20*/  BRA `(.L_x_16193) ;  /* 0x0000000000987947 */ /* 0x000fea0003800000 */
.L_x_16205:
        /* <DEDUP_REMOVED lines=14> */
.L_x_16219:
[----:B------:R-:W-:Y:S05]  /*7f10*/  BSYNC.RECONVERGENT B0 ;  /* 0x0000000000007941 */ /* 0x000fea0003800200 */
.L_x_16218:
[----:B------:R-:W0:Y:S01]  /*7f20*/  F2I.FTZ.TRUNC.NTZ R0, R0 ;  /* 0x0000000000007305 */ /* 0x000e22000021f100 */
[----:B------:R-:W-:Y:S05]  /*7f30*/  BRA `(.L_x_16193) ;  /* 0x0000000000547947 */ /* 0x000fea0003800000 */
.L_x_16192:
        /* <DEDUP_REMOVED lines=16> */
.L_x_16220:
[----:B------:R-:W-:Y:S01]  /*8040*/  MOV R0, RZ ;  /* 0x000000ff00007202 */ /* 0x000fe20000000f00 */
[----:B------:R-:W-:Y:S06]  /*8050*/  BRA `(.L_x_16193) ;  /* 0x00000000000c7947 */ /* 0x000fec0003800000 */
.L_x_16217:
[----:B------:R0:W5:Y:S01]  /*8060*/  LDG.E R0, desc[UR36][R2.64] ;  /* 0x0000002402007981 */ /* 0x000162000c1e1900 */
[----:B------:R-:W-:Y:S05]  /*8070*/  BRA `(.L_x_16193) ;  /* 0x0000000000047947 */ /* 0x000fea0003800000 */
.L_x_16216:
[----:B------:R0:W5:Y:S02]  /*8080*/  LDG.E R0, desc[UR36][R2.64] ;  /* 0x0000002402007981 */ /* 0x000164000c1e1900 */
.L_x_16193:
        /* <DEDUP_REMOVED lines=20> */
.L_x_16224:
[----:B------:R4:W-:Y:S01]  /*81d0*/  STG.E.U8 desc[UR36][R2.64], R4 ;  /* 0x0000000402007986 */ /* 0x0009e2000c101124 */
[----:B------:R-:W-:Y:S05]  /*81e0*/  BRA `(.L_x_16226) ;  /* 0x0000000c00387947 */ /* 0x000fea0003800000 */
.L_x_16223:
        /* <DEDUP_REMOVED lines=9> */
.L_x_16228:
[----:B------:R2:W-:Y:S01]  /*8280*/  STG.E desc[UR36][R2.64], R4 ;  /* 0x0000000402007986 */ /* 0x0005e2000c101924 */
[----:B------:R-:W-:Y:S05]  /*8290*/  BRA `(.L_x_16226) ;  /* 0x0000000c000c7947 */ /* 0x000fea0003800000 */
.L_x_16227:
[----:B------:R0:W-:Y:S01]  /*82a0*/  STG.E.U16 desc[UR36][R2.64], R4 ;  /* 0x0000000402007986 */ /* 0x0001e2000c101524 */
[----:B------:R-:W-:Y:S05]  /*82b0*/  BRA `(.L_x_16226) ;  /* 0x0000000c00047947 */ /* 0x000fea0003800000 */
.L_x_16222:
        /* <DEDUP_REMOVED lines=9> */
.L_x_16230:
[----:B------:R-:W-:-:S04]  /*8350*/  I2FP.F32.S32 R0, R4 ;  /* 0x0000000400007245 */ /* 0x000fc80000201400 */
[----:B------:R-:W-:-:S05]  /*8360*/  F2FP.F16.F32.PACK_AB R0, RZ, R0 ;  /* 0x00000000ff00723e */ /* 0x000fca00000000ff */
[----:B------:R0:W-:Y:S01]  /*8370*/  STG.E.U16 desc[UR36][R2.64], R0 ;  /* 0x0000000002007986 */ /* 0x0001e2000c101524 */
[----:B------:R-:W-:Y:S05]  /*8380*/  BRA `(.L_x_16226) ;  /* 0x0000000800d07947 */ /* 0x000fea0003800000 */
.L_x_16229:
        /* <DEDUP_REMOVED lines=10> */
.L_x_16232:
[----:B------:R-:W-:-:S04]  /*8430*/  I2FP.F32.S32 R4, R4 ;  /* 0x0000000400047245 */ /* 0x000fc80000201400 */
[----:B------:R-:W-:-:S04]  /*8440*/  F2FP.F16.F32.PACK_AB R5, RZ, R4 ;  /* 0x00000004ff05723e */ /* 0x000fc800000000ff */
[----:B------:R-:W-:-:S05]  /*8450*/  PRMT R5, R5, 0x5410, RZ ;  /* 0x0000541005057816 */ /* 0x000fca00000000ff */
[----:B------:R0:W-:Y:S01]  /*8460*/  STG.E desc[UR36][R2.64], R5 ;  /* 0x0000000502007986 */ /* 0x0001e2000c101924 */
[----:B------:R-:W-:Y:S05]  /*8470*/  BRA `(.L_x_16226) ;  /* 0x0000000800947947 */ /* 0x000fea0003800000 */
.L_x_16231:
[----:B------:R-:W0:Y:S02]  /*8480*/  I2F.F64 R4, R4 ;  /* 0x0000000400047312 */ /* 0x000e240000201c00 */
[----:B0-----:R0:W-:Y:S01]  /*8490*/  STG.E.64 desc[UR36][R2.64], R4 ;  /* 0x0000000402007986 */ /* 0x0011e2000c101b24 */
[----:B------:R-:W-:Y:S05]  /*84a0*/  BRA `(.L_x_16226) ;  /* 0x0000000800887947 */ /* 0x000fea0003800000 */
.L_x_16221:
        /* <DEDUP_REMOVED lines=12> */
.L_x_16236:
        /* <DEDUP_REMOVED lines=18> */
.L_x_16239:
[----:B------:R-:W-:-:S04]  /*8690*/  SHF.R.U32.HI R5, RZ, 0x18, R5 ;  /* 0x00000018ff057819 */ /* 0x000fc80000011605 */
[----:B------:R-:W-:-:S07]  /*86a0*/  LOP3.LUT R0, R0, 0x80, R5, 0xf8, !PT ;  /* 0x0000008000007812 */ /* 0x000fce00078ef805 */
.L_x_16238:
[----:B------:R-:W-:Y:S05]  /*86b0*/  BSYNC.RECONVERGENT B0 ;  /* 0x0000000000007941 */ /* 0x000fea0003800200 */
.L_x_16237:
[----:B------:R0:W-:Y:S01]  /*86c0*/  STG.E.U8 desc[UR36][R2.64], R0 ;  /* 0x0000000002007986 */ /* 0x0001e2000c101124 */
[----:B------:R-:W-:Y:S05]  /*86d0*/  BRA `(.L_x_16226) ;  /* 0x0000000400fc7947 */ /* 0x000fea0003800000 */
.L_x_16235:
        /* <DEDUP_REMOVED lines=18> */
.L_x_16242:
[----:B------:R-:W-:-:S04]  /*8800*/  SHF.R.U32.HI R5, RZ, 0x18, R5 ;  /* 0x00000018ff057819 */ /* 0x000fc80000011605 */
[----:B------:R-:W-:-:S07]  /*8810*/  LOP3.LUT R0, R0, 0x80, R5, 0xf8, !PT ;  /* 0x0000008000007812 */ /* 0x000fce00078ef805 */
.L_x_16241:
[----:B------:R-:W-:Y:S05]  /*8820*/  BSYNC.RECONVERGENT B0 ;  /* 0x0000000000007941 */ /* 0x000fea0003800200 */
.L_x_16240:
[----:B------:R0:W-:Y:S01]  /*8830*/  STG.E.U8 desc[UR36][R2.64], R0 ;  /* 0x0000000002007986 */ /* 0x0001e2000c101124 */
[----:B------:R-:W-:Y:S05]  /*8840*/  BRA `(.L_x_16226) ;  /* 0x0000000400a07947 */ /* 0x000fea0003800000 */
.L_x_16234:
        /* <DEDUP_REMOVED lines=22> */
.L_x_16244:
[----:B------:R-:W-:-:S05]  /*89b0*/  SHF.R.S32.HI R5, RZ, 0x1f, R4 ;  /* 0x0000001fff057819 */ /* 0x000fca0000011404 */
[----:B------:R0:W-:Y:S01]  /*89c0*/  STG.E.64 desc[UR36][R2.64], R4 ;  /* 0x0000000402007986 */ /* 0x0001e2000c101b24 */
[----:B------:R-:W-:Y:S05]  /*89d0*/  BRA `(.L_x_16226) ;  /* 0x00000004003c7947 */ /* 0x000fea0003800000 */
.L_x_16243:
[----:B------:R0:W-:Y:S01]  /*89e0*/  STG.E desc[UR36][R2.64], R4 ;  /* 0x0000000402007986 */ /* 0x0001e2000c101924 */
[----:B------:R-:W-:Y:S05]  /*89f0*/  BRA `(.L_x_16226) ;  /* 0x0000000400347947 */ /* 0x000fea0003800000 */
.L_x_16233:
        /* <DEDUP_REMOVED lines=10> */
.L_x_16246:
[----:B------:R-:W-:Y:S01]  /*8aa0*/  CS2R R6, SRZ ;  /* 0x0000000000067805 */ /* 0x000fe2000001ff00 */
[----:B------:R-:W0:Y:S04]  /*8ab0*/  I2F.F64 R4, R4 ;  /* 0x0000000400047312 */ /* 0x000e280000201c00 */
[----:B0-----:R0:W-:Y:S01]  /*8ac0*/  STG.E.128 desc[UR36][R2.64], R4 ;  /* 0x0000000402007986 */ /* 0x0011e2000c101d24 */
[----:B------:R-:W-:Y:S05]  /*8ad0*/  BRA `(.L_x_16226) ;  /* 0x0000000000fc7947 */ /* 0x000fea0003800000 */
.L_x_16245:
[----:B------:R-:W-:-:S09]  /*8ae0*/  UISETP.NE.AND UP0, UPT, UR4, 0xf, UPT ;  /* 0x0000000f0400788c */ /* 0x000fd2000bf05270 */
[----:B------:R-:W-:Y:S05]  /*8af0*/  BRA.U !UP0, `(.L_x_16247) ;  /* 0x0000000108e87547 */ /* 0x000fea000b800000 */
[----:B------:R-:W-:-:S09]  /*8b00*/  UISETP.NE.AND UP0, UPT, UR4, 0x17, UPT ;  /* 0x000000170400788c */ /* 0x000fd2000bf05270 */
[----:B------:R-:W-:Y:S05]  /*8b10*/  BRA.U !UP0, `(.L_x_16248) ;  /* 0x0000000108907547 */ /* 0x000fea000b800000 */
[----:B------:R-:W-:-:S09]  /*8b20*/  UISETP.NE.AND UP0, UPT, UR4, 0x18, UPT ;  /* 0x000000180400788c */ /* 0x000fd2000bf05270 */
[----:B------:R-:W-:Y:S05]  /*8b30*/  BRA.U !UP0, `(.L_x_16249) ;  /* 0x0000000108447547 */ /* 0x000fea000b800000 */
.L_x_16225:
        /* <DEDUP_REMOVED lines=16> */
.L_x_16250:
[----:B------:R-:W-:Y:S05]  /*8c40*/  BRA `(.L_x_16226) ;  /* 0x0000000000a07947 */ /* 0x000fea0003800000 */
.L_x_16249:
        /* <DEDUP_REMOVED lines=13> */
.L_x_16252:
[----:B------:R-:W-:Y:S05]  /*8d20*/  BSYNC.RECONVERGENT B0 ;  /* 0x0000000000007941 */ /* 0x000fea0003800200 */
.L_x_16251:
[----:B------:R-:W-:-:S05]  /*8d30*/  LOP3.LUT R5, R0, 0x80, R5, 0xf8, !PT ;  /* 0x0000008000057812 */ /* 0x000fca00078ef805 */
[----:B------:R0:W-:Y:S01]  /*8d40*/  STG.E.U8 desc[UR36][R2.64], R5 ;  /* 0x0000000502007986 */ /* 0x0001e2000c101124 */
[----:B------:R-:W-:Y:S05]  /*8d50*/  BRA `(.L_x_16226) ;  /* 0x00000000005c7947 */ /* 0x000fea0003800000 */
.L_x_16248:
        /* <DEDUP_REMOVED lines=12> */
.L_x_16254:
[----:B------:R-:W-:Y:S02]  /*8e20*/  ISETP.GT.U32.AND P0, PT, R4, 0x7f800000, PT ;  /* 0x7f8000000400780c */ /* 0x000fe40003f04070 */
[----:B------:R-:W-:-:S04]  /*8e30*/  MOV R0, 0x7f ;  /* 0x0000007f00007802 */ /* 0x000fc80000000f00 */
[----:B------:R-:W-:-:S07]  /*8e40*/  SEL R0, R0, 0x7c, P0 ;  /* 0x0000007c00007807 */ /* 0x000fce0000000000 */
.L_x_16255:
[----:B------:R-:W-:Y:S05]  /*8e50*/  BSYNC.RECONVERGENT B0 ;  /* 0x0000000000007941 */ /* 0x000fea0003800200 */
.L_x_16253:
[----:B------:R-:W-:-:S04]  /*8e60*/  SHF.R.U32.HI R5, RZ, 0x18, R5 ;  /* 0x00000018ff057819 */ /* 0x000fc80000011605 */
[----:B------:R-:W-:-:S05]  /*8e70*/  LOP3.LUT R5, R0, 0x80, R5, 0xf8, !PT ;  /* 0x0000008000057812 */ /* 0x000fca00078ef805 */
[----:B------:R0:W-:Y:S01]  /*8e80*/  STG.E.U8 desc[UR36][R2.64], R5 ;  /* 0x0000000502007986 */ /* 0x0001e2000c101124 */
[----:B------:R-:W-:Y:S05]  /*8e90*/  BRA `(.L_x_16226) ;  /* 0x00000000000c7947 */ /* 0x000fea0003800000 */
.L_x_16247:
[----:B------:R-:W-:-:S04]  /*8ea0*/  I2FP.F32.S32 R0, R4 ;  /* 0x0000000400007245 */ /* 0x000fc80000201400 */
[----:B------:R-:W-:-:S05]  /*8eb0*/  F2FP.BF16.F32.PACK_AB R0, RZ, R0 ;  /* 0x00000000ff00723e */ /* 0x000fca00000010ff */
[----:B------:R0:W-:Y:S02]  /*8ec0*/  STG.E.U16 desc[UR36][R2.64], R0 ;  /* 0x0000000002007986 */ /* 0x0001e4000c101524 */
.L_x_16226:
[----:B------:R-:W-:-:S07]  /*8ed0*/  VIADD R17, R17, 0x80 ;  /* 0x0000008011117836 */ /* 0x000fce0000000000 */
.L_x_16186:
[----:B------:R-:W-:Y:S05]  /*8ee0*/  BSYNC.RECONVERGENT B6 ;  /* 0x0000000000067941 */ /* 0x000fea0003800200 */
.L_x_16185:
        /* <DEDUP_REMOVED lines=306> */
.L_x_16256:
        /* <DEDUP_REMOVED lines=18> */
.L_x_16260:
[----:B------:R0:W5:Y:S01]  /*a330*/  LDG.E.U8 R0, desc[UR36][R2.64] ;  /* 0x0000002402007981 */ /* 0x000162000c1e1100 */
[----:B------:R-:W-:Y:S05]  /*a340*/  BRA `(.L_x_16262) ;  /* 0x0000000c002c7947 */ /* 0x000fea0003800000 */
.L_x_16259:
        /* <DEDUP_REMOVED lines=8> */
.L_x_16264:
[----:B------:R0:W5:Y:S01]  /*a3d0*/  LDG.E R0, desc[UR36][R2.64] ;  /* 0x0000002402007981 */ /* 0x000162000c1e1900 */
[----:B------:R-:W-:Y:S05]  /*a3e0*/  BRA `(.L_x_16262) ;  /* 0x0000000c00047947 */ /* 0x000fea0003800000 */
.L_x_16263:
[----:B------:R0:W5:Y:S01]  /*a3f0*/  LDG.E.S16 R0, desc[UR36][R2.64] ;  /* 0x0000002402007981 */ /* 0x000162000c1e1700 */
[----:B------:R-:W-:Y:S05]  /*a400*/  BRA `(.L_x_16262) ;  /* 0x0000000800fc7947 */ /* 0x000fea0003800000 */
.L_x_16258:
        /* <DEDUP_REMOVED lines=9> */
.L_x_16266:
[----:B------:R-:W2:Y:S02]  /*a4a0*/  LDG.E.U16 R2, desc[UR36][R2.64] ;  /* 0x0000002402027981 */ /* 0x000ea4000c1e1500 */
[----:B--2---:R-:W-:-:S06]  /*a4b0*/  HADD2.F32 R0, -RZ, R2.H0_H0 ;  /* 0x20000002ff007230 */ /* 0x004fcc0000004100 */
[----:B------:R-:W0:Y:S01]  /*a4c0*/  F2I.FTZ.TRUNC.NTZ R0, R0 ;  /* 0x0000000000007305 */ /* 0x000e22000021f100 */
[----:B------:R-:W-:Y:S05]  /*a4d0*/  BRA `(.L_x_16262) ;  /* 0x0000000800c87947 */ /* 0x000fea0003800000 */
.L_x_16265:
        /* <DEDUP_REMOVED lines=9> */
.L_x_16268:
[----:B------:R-:W2:Y:S02]  /*a570*/  LDG.E.U16 R2, desc[UR36][R2.64] ;  /* 0x0000002402027981 */ /* 0x000ea4000c1e1500 */
[----:B--2---:R-:W-:-:S06]  /*a580*/  HADD2.F32 R0, -RZ, R2.H0_H0 ;  /* 0x20000002ff007230 */ /* 0x004fcc0000004100 */
[----:B------:R-:W0:Y:S01]  /*a590*/  F2I.FTZ.TRUNC.NTZ R0, R0 ;  /* 0x0000000000007305 */ /* 0x000e22000021f100 */
[----:B------:R-:W-:Y:S05]  /*a5a0*/  BRA `(.L_x_16262) ;  /* 0x0000000800947947 */ /* 0x000fea0003800000 */
.L_x_16267:
[----:B------:R-:W2:Y:S02]  /*a5b0*/  LDG.E.64 R2, desc[UR36][R2.64] ;  /* 0x0000002402027981 */ /* 0x000ea4000c1e1b00 */
[----:B--2---:R0:W1:Y:S02]  /*a5c0*/  F2I.F64.TRUNC R0, R2 ;  /* 0x0000000200007311 */ /* 0x004064000030d100 */
[----:B01----:R-:W-:Y:S05]  /*a5d0*/  BRA `(.L_x_16262) ;  /* 0x0000000800887947 */ /* 0x003fea0003800000 */
.L_x_16257:
        /* <DEDUP_REMOVED lines=12> */
.L_x_16271:
[----:B------:R-:W2:Y:S02]  /*a6a0*/  LDG.E.64 R2, desc[UR36][R2.64] ;  /* 0x0000002402027981 */ /* 0x000ea4000c1e1b00 */
[----:B--2---:R0:W1:Y:S02]  /*a6b0*/  F2I.F64.TRUNC R0, R2 ;  /* 0x0000000200007311 */ /* 0x004064000030d100 */
[----:B01----:R-:W-:Y:S05]  /*a6c0*/  BRA `(.L_x_16262) ;  /* 0x00000008004c7947 */ /* 0x003fea0003800000 */
.L_x_16270:
        /* <DEDUP_REMOVED lines=26> */
.L_x_16273:
        /* <DEDUP_REMOVED lines=13> */
.L_x_16272:
[----:B------:R-:W2:Y:S02]  /*a940*/  LDG.E.U16 R0, desc[UR36][R2.64] ;  /* 0x0000002402007981 */ /* 0x000ea4000c1e1500 */
[----:B--2---:R-:W-:-:S06]  /*a950*/  IMAD.U32 R0, R0, 0x10000, RZ ;  /* 0x0001000000007824 */ /* 0x004fcc00078e00ff */
[----:B------:R-:W0:Y:S01]  /*a960*/  F2I.FTZ.TRUNC.NTZ R0, R0 ;  /* 0x0000000000007305 */ /* 0x000e22000021f100 */
[----:B------:R-:W-:Y:S05]  /*a970*/  BRA `(.L_x_16262) ;  /* 0x0000000400a07947 */ /* 0x000fea0003800000 */
.L_x_16269:
        /* <DEDUP_REMOVED lines=10> */
.L_x_16276:
        /* <DEDUP_REMOVED lines=21> */
.L_x_16280:
[----:B------:R-:W-:Y:S05]  /*ab70*/  BSYNC.RECONVERGENT B1 ;  /* 0x0000000000017941 */ /* 0x000fea0003800200 */
.L_x_16279:
[----:B------:R-:W-:Y:S01]  /*ab80*/  IMAD.SHL.U32 R0, R0, 0x100000, RZ ;  /* 0x0010000000007824 */ /* 0x000fe200078e00ff */
[----:B------:R-:W-:-:S04]  /*ab90*/  LEA R2, R2, 0x3b800000, 0x17 ;  /* 0x3b80000002027811 */ /* 0x000fc800078eb8ff */
[----:B------:R-:W-:-:S07]  /*aba0*/  LOP3.LUT R0, R2, R0, R7, 0xfe, !PT ;  /* 0x0000000002007212 */ /* 0x000fce00078efe07 */
.L_x_16278:
[----:B------:R-:W-:Y:S05]  /*abb0*/  BSYNC.RECONVERGENT B0 ;  /* 0x0000000000007941 */ /* 0x000fea0003800200 */
.L_x_16277:
[----:B------:R-:W2:Y:S01]  /*abc0*/  F2I.FTZ.TRUNC.NTZ R0, R0 ;  /* 0x0000000000007305 */ /* 0x000ea2000021f100 */
[----:B------:R-:W-:Y:S05]  /*abd0*/  BRA `(.L_x_16262) ;  /* 0x0000000400087947 */ /* 0x000fea0003800000 */
.L_x_16275:
        /* <DEDUP_REMOVED lines=21> */
.L_x_16284:
[----:B------:R-:W-:Y:S05]  /*ad30*/  BSYNC.RECONVERGENT B1 ;  /* 0x0000000000017941 */ /* 0x000fea0003800200 */
.L_x_16283:
[----:B------:R-:W-:Y:S02]  /*ad40*/  SHF.L.U32 R0, R0, 0x15, RZ ;  /* 0x0000001500007819 */ /* 0x000fe400000006ff */
[----:B------:R-:W-:-:S04]  /*ad50*/  LEA R2, R2, 0x37800000, 0x17 ;  /* 0x3780000002027811 */ /* 0x000fc800078eb8ff */
[----:B------:R-:W-:-:S07]  /*ad60*/  LOP3.LUT R0, R2, R0, R7, 0xfe, !PT ;  /* 0x0000000002007212 */ /* 0x000fce00078efe07 */
.L_x_16282:
[----:B------:R-:W-:Y:S05]  /*ad70*/  BSYNC.RECONVERGENT B0 ;  /* 0x0000000000007941 */ /* 0x000fea0003800200 */
.L_x_16281:
[----:B------:R-:W0:Y:S01]  /*ad80*/  F2I.FTZ.TRUNC.NTZ R0, R0 ;  /* 0x0000000000007305 */ /* 0x000e22000021f100 */
[----:B------:R-:W-:Y:S05]  /*ad90*/  BRA `(.L_x_16262) ;  /* 0x0000000000987947 */ /* 0x000fea0003800000 */
.L_x_16274:
        /* <DEDUP_REMOVED lines=14> */
.L_x_16288:
[----:B------:R-:W-:Y:S05]  /*ae80*/  BSYNC.RECONVERGENT B0 ;  /* 0x0000000000007941 */ /* 0x000fea0003800200 */
.L_x_16287:
[----:B------:R-:W4:Y:S01]  /*ae90*/  F2I.FTZ.TRUNC.NTZ R0, R0 ;  /* 0x0000000000007305 */ /* 0x000f22000021f100 */
[----:B------:R-:W-:Y:S05]  /*aea0*/  BRA `(.L_x_16262) ;  /* 0x0000000000547947 */ /* 0x000fea0003800000 */
.L_x_16261:
        /* <DEDUP_REMOVED lines=16> */
.L_x_16289:
[----:B------:R-:W-:Y:S01]  /*afb0*/  IMAD.MOV.U32 R0, RZ, RZ, RZ ;  /* 0x000000ffff007224 */ /* 0x000fe200078e00ff */
[----:B------:R-:W-:Y:S06]  /*afc0*/  BRA `(.L_x_16262) ;  /* 0x00000000000c7947 */ /* 0x000fec0003800000 */
.L_x_16286:
[----:B------:R0:W5:Y:S01]  /*afd0*/  LDG.E R0, desc[UR36][R2.64] ;  /* 0x0000002402007981 */ /* 0x000162000c1e1900 */
[----:B------:R-:W-:Y:S05]  /*afe0*/  BRA `(.L_x_16262) ;  /* 0x0000000000047947 */ /* 0x000fea0003800000 */
.L_x_16285:
[----:B------:R3:W5:Y:S02]  /*aff0*/  LDG.E R0, desc[UR36][R2.64] ;  /* 0x0000002402007981 */ /* 0x000764000c1e1900 */
.L_x_16262:
[----:B01-3--:R-:W0:Y:S01]  /*b000*/  LDC R3, c[0x0][0x594] ;  /* 0x00016500ff037b82 */ /* 0x00be220000000800 */
[----:B------:R-:W-:Y:S01]  /*b010*/  UPRMT UR4, UR41, 0x9910, URZ ;  /* 0x0000991029047896 */ /* 0x000fe200080000ff */
[----:B--2-45:R-:W-:-:S03]  /*b020*/  ISETP.GT.U32.AND P0, PT, R0, 0x1f, PT ;  /* 0x0000001f0000780c */ /* 0x034fc60003f04070 */
[----:B------:R-:W-:Y:S01]  /*b030*/  UISETP.GT.AND UP0, UPT, UR4, 0x9, UPT ;  /* 0x000000090400788c */ /* 0x000fe2000bf04270 */
[----:B0-----:R-:W-:-:S04]  /*b040*/  SHF.L.U32 R0, R3, R0, RZ ;  /* 0x0000000003007219 */ /* 0x001fc800000006ff */
[----:B------:R-:W-:-:S04]  /*b050*/  SEL R2, R0, RZ, !P0 ;  /* 0x000000ff00027207 */ /* 0x000fc80004000000 */
        /* <DEDUP_REMOVED lines=11> */
.L_x_16293:
[----:B------:R-:W-:Y:S01]  /*b110*/  STG.E.U8 desc[UR36][R16.64], R2 ;  /* 0x0000000210007986 */ /* 0x000fe2000c101124 */
[----:B------:R-:W-:Y:S05]  /*b120*/  EXIT ;  /* 0x000000000000794d */ /* 0x000fea0003800000 */
.L_x_16292:
        /* <DEDUP_REMOVED lines=9> */
.L_x_16296:
[----:B------:R-:W-:Y:S01]  /*b1c0*/  STG.E desc[UR36][R16.64], R2 ;  /* 0x0000000210007986 */ /* 0x000fe2000c101924 */
[----:B------:R-:W-:Y:S05]  /*b1d0*/  EXIT ;  /* 0x000000000000794d */ /* 0x000fea0003800000 */
.L_x_16295:
[----:B------:R-:W-:Y:S01]  /*b1e0*/  STG.E.U16 desc[UR36][R16.64], R2 ;  /* 0x0000000210007986 */ /* 0x000fe2000c101524 */
[----:B------:R-:W-:Y:S05]  /*b1f0*/  EXIT ;  /* 0x000000000000794d */ /* 0x000fea0003800000 */
.L_x_16291:
        /* <DEDUP_REMOVED lines=9> */
.L_x_16298:
[----:B------:R-:W-:-:S04]  /*b290*/  I2FP.F32.S32 R0, R2 ;  /* 0x0000000200007245 */ /* 0x000fc80000201400 */
[----:B------:R-:W-:-:S05]  /*b2a0*/  F2FP.F16.F32.PACK_AB R0, RZ, R0 ;  /* 0x00000000ff00723e */ /* 0x000fca00000000ff */
[----:B------:R-:W-:Y:S01]  /*b2b0*/  STG.E.U16 desc[UR36][R16.64], R0 ;  /* 0x0000000010007986 */ /* 0x000fe2000c101524 */
[----:B------:R-:W-:Y:S05]  /*b2c0*/  EXIT ;  /* 0x000000000000794d */ /* 0x000fea0003800000 */
.L_x_16297:
        /* <DEDUP_REMOVED lines=10> */
.L_x_16300:
[----:B------:R-:W-:-:S04]  /*b370*/  I2FP.F32.S32 R2, R2 ;  /* 0x0000000200027245 */ /* 0x000fc80000201400 */
[----:B------:R-:W-:-:S04]  /*b380*/  F2FP.F16.F32.PACK_AB R3, RZ, R2 ;  /* 0x00000002ff03723e */ /* 0x000fc800000000ff */
[----:B------:R-:W-:-:S05]  /*b390*/  PRMT R3, R3, 0x5410, RZ ;  /* 0x0000541003037816 */ /* 0x000fca00000000ff */
[----:B------:R-:W-:Y:S01]  /*b3a0*/  STG.E desc[UR36][R16.64], R3 ;  /* 0x0000000310007986 */ /* 0x000fe2000c101924 */
[----:B------:R-:W-:Y:S05]  /*b3b0*/  EXIT ;  /* 0x000000000000794d */ /* 0x000fea0003800000 */
.L_x_16299:
[----:B------:R-:W0:Y:S02]  /*b3c0*/  I2F.F64 R2, R2 ;  /* 0x0000000200027312 */ /* 0x000e240000201c00 */
[----:B0-----:R-:W-:Y:S01]  /*b3d0*/  STG.E.64 desc[UR36][R16.64], R2 ;  /* 0x0000000210007986 */ /* 0x001fe2000c101b24 */
[----:B------:R-:W-:Y:S05]  /*b3e0*/  EXIT ;  /* 0x000000000000794d */ /* 0x000fea0003800000 */
.L_x_16290:
        /* <DEDUP_REMOVED lines=12> */
.L_x_16304:
        /* <DEDUP_REMOVED lines=17> */
.L_x_16307:
[----:B------:R-:W-:-:S04]  /*b5c0*/  SHF.R.U32.HI R3, RZ, 0x18, R3 ;  /* 0x00000018ff037819 */ /* 0x000fc80000011603 */
[----:B------:R-:W-:-:S04]  /*b5d0*/  LOP3.LUT R0, R0, 0x80, R3, 0xf8, !PT ;  /* 0x0000008000007812 */ /* 0x000fc800078ef803 */
[----:B------:R-:W-:-:S07]  /*b5e0*/  PRMT R8, R0, 0x7610, R8 ;  /* 0x0000761000087816 */ /* 0x000fce0000000008 */
.L_x_16306:
[----:B------:R-:W-:Y:S05]  /*b5f0*/  BSYNC.RECONVERGENT B0 ;  /* 0x0000000000007941 */ /* 0x000fea0003800200 */
.L_x_16305:
[----:B------:R-:W-:Y:S01]  /*b600*/  STG.E.U8 desc[UR36][R16.64], R8 ;  /* 0x0000000810007986 */ /* 0x000fe2000c101124 */
[----:B------:R-:W-:Y:S05]  /*b610*/  EXIT ;  /* 0x000000000000794d */ /* 0x000fea0003800000 */
.L_x_16303:
        /* <DEDUP_REMOVED lines=17> */
.L_x_16310:
[----:B------:R-:W-:-:S04]  /*b730*/  SHF.R.U32.HI R3, RZ, 0x18, R3 ;  /* 0x00000018ff037819 */ /* 0x000fc80000011603 */
[----:B------:R-:W-:-:S04]  /*b740*/  LOP3.LUT R0, R0, 0x80, R3, 0xf8, !PT ;  /* 0x0000008000007812 */ /* 0x000fc800078ef803 */
[----:B------:R-:W-:-:S07]  /*b750*/  PRMT R8, R0, 0x7610, R8 ;  /* 0x0000761000087816 */ /* 0x000fce0000000008 */
.L_x_16309:
[----:B------:R-:W-:Y:S05]  /*b760*/  BSYNC.RECONVERGENT B0 ;  /* 0x0000000000007941 */ /* 0x000fea0003800200 */
.L_x_16308:
[----:B------:R-:W-:Y:S01]  /*b770*/  STG.E.U8 desc[UR36][R16.64], R8 ;  /* 0x0000000810007986 */ /* 0x000fe2000c101124 */
[----:B------:R-:W-:Y:S05]  /*b780*/  EXIT ;  /* 0x000000000000794d */ /* 0x000fea0003800000 */
.L_x_16302:
        /* <DEDUP_REMOVED lines=22> */
.L_x_16312:
[----:B------:R-:W-:-:S05]  /*b8f0*/  SHF.R.S32.HI R3, RZ, 0x1f, R2 ;  /* 0x0000001fff037819 */ /* 0x000fca0000011402 */
[----:B------:R-:W-:Y:S01]  /*b900*/  STG.E.64 desc[UR36][R16.64], R2 ;  /* 0x0000000210007986 */ /* 0x000fe2000c101b24 */
[----:B------:R-:W-:Y:S05]  /*b910*/  EXIT ;  /* 0x000000000000794d */ /* 0x000fea0003800000 */
.L_x_16311:
[----:B------:R-:W-:Y:S01]  /*b920*/  STG.E desc[UR36][R16.64], R2 ;  /* 0x0000000210007986 */ /* 0x000fe2000c101924 */
[----:B------:R-:W-:Y:S05]  /*b930*/  EXIT ;  /* 0x000000000000794d */ /* 0x000fea0003800000 */
.L_x_16301:
        /* <DEDUP_REMOVED lines=10> */
.L_x_16314:
[----:B------:R-:W-:Y:S01]  /*b9e0*/  CS2R R6, SRZ ;  /* 0x0000000000067805 */ /* 0x000fe2000001ff00 */
[----:B------:R-:W0:Y:S04]  /*b9f0*/  I2F.F64 R4, R2 ;  /* 0x0000000200047312 */ /* 0x000e280000201c00 */
[----:B0-----:R-:W-:Y:S01]  /*ba00*/  STG.E.128 desc[UR36][R16.64], R4 ;  /* 0x0000000410007986 */ /* 0x001fe2000c101d24 */
[----:B------:R-:W-:Y:S05]  /*ba10*/  EXIT ;  /* 0x000000000000794d */ /* 0x000fea0003800000 */
.L_x_16313:
[----:B------:R-:W-:-:S09]  /*ba20*/  UISETP.NE.AND UP0, UPT, UR4, 0xf, UPT ;  /* 0x0000000f0400788c */ /* 0x000fd2000bf05270 */
[----:B------:R-:W-:Y:S05]  /*ba30*/  BRA.U !UP0, `(.L_x_16315) ;  /* 0x0000000108e87547 */ /* 0x000fea000b800000 */
[----:B------:R-:W-:-:S09]  /*ba40*/  UISETP.NE.AND UP0, UPT, UR4, 0x17, UPT ;  /* 0x000000170400788c */ /* 0x000fd2000bf05270 */
[----:B------:R-:W-:Y:S05]  /*ba50*/  BRA.U !UP0, `(.L_x_16316) ;  /* 0x0000000108907547 */ /* 0x000fea000b800000 */
[----:B------:R-:W-:-:S09]  /*ba60*/  UISETP.NE.AND UP0, UPT, UR4, 0x18, UPT ;  /* 0x000000180400788c */ /* 0x000fd2000bf05270 */
[----:B------:R-:W-:Y:S05]  /*ba70*/  BRA.U !UP0, `(.L_x_16317) ;  /* 0x0000000108447547 */ /* 0x000fea000b800000 */
.L_x_16294:
        /* <DEDUP_REMOVED lines=16> */
.L_x_16318:
[----:B------:R-:W-:Y:S05]  /*bb80*/  EXIT ;  /* 0x000000000000794d */ /* 0x000fea0003800000 */
.L_x_16317:
        /* <DEDUP_REMOVED lines=13> */
.L_x_16320:
[----:B------:R-:W-:Y:S05]  /*bc60*/  BSYNC.RECONVERGENT B0 ;  /* 0x0000000000007941 */ /* 0x000fea0003800200 */
.L_x_16319:
[----:B------:R-:W-:-:S05]  /*bc70*/  LOP3.LUT R3, R0, 0x80, R3, 0xf8, !PT ;  /* 0x0000008000037812 */ /* 0x000fca00078ef803 */
[----:B------:R-:W-:Y:S01]  /*bc80*/  STG.E.U8 desc[UR36][R16.64], R3 ;  /* 0x0000000310007986 */ /* 0x000fe2000c101124 */
[----:B------:R-:W-:Y:S05]  /*bc90*/  EXIT ;  /* 0x000000000000794d */ /* 0x000fea0003800000 */
.L_x_16316:
        /* <DEDUP_REMOVED lines=12> */
.L_x_16322:
[----:B------:R-:W-:Y:S01]  /*bd60*/  IMAD.MOV.U32 R0, RZ, RZ, 0x7f ;  /* 0x0000007fff007424 */ /* 0x000fe200078e00ff */
[----:B------:R-:W-:-:S04]  /*bd70*/  ISETP.GT.U32.AND P0, PT, R2, 0x7f800000, PT ;  /* 0x7f8000000200780c */ /* 0x000fc80003f04070 */
[----:B------:R-:W-:-:S09]  /*bd80*/  SEL R0, R0, 0x7c, P0 ;  /* 0x0000007c00007807 */ /* 0x000fd20000000000 */
.L_x_16323:
[----:B------:R-:W-:Y:S05]  /*bd90*/  BSYNC.RECONVERGENT B0 ;  /* 0x0000000000007941 */ /* 0x000fea0003800200 */
.L_x_16321:
[----:B------:R-:W-:-:S04]  /*bda0*/  SHF.R.U32.HI R3, RZ, 0x18, R3 ;  /* 0x00000018ff037819 */ /* 0x000fc80000011603 */
[----:B------:R-:W-:-:S05]  /*bdb0*/  LOP3.LUT R3, R0, 0x80, R3, 0xf8, !PT ;  /* 0x0000008000037812 */ /* 0x000fca00078ef803 */
[----:B------:R-:W-:Y:S01]  /*bdc0*/  STG.E.U8 desc[UR36][R16.64], R3 ;  /* 0x0000000310007986 */ /* 0x000fe2000c101124 */
[----:B------:R-:W-:Y:S05]  /*bdd0*/  EXIT ;  /* 0x000000000000794d */ /* 0x000fea0003800000 */
.L_x_16315:
[----:B------:R-:W-:-:S04]  /*bde0*/  I2FP.F32.S32 R0, R2 ;  /* 0x0000000200007245 */ /* 0x000fc80000201400 */
[----:B------:R-:W-:-:S05]  /*bdf0*/  F2FP.BF16.F32.PACK_AB R0, RZ, R0 ;  /* 0x00000000ff00723e */ /* 0x000fca00000010ff */
[----:B------:R-:W-:Y:S01]  /*be00*/  STG.E.U16 desc[UR36][R16.64], R0 ;  /* 0x0000000010007986 */ /* 0x000fe2000c101524 */
[----:B------:R-:W-:Y:S05]  /*be10*/  EXIT ;  /* 0x000000000000794d */ /* 0x000fea0003800000 */
.L_x_16324:
        /* <DEDUP_REMOVED lines=14> */
.L_x_20925:


//--------------------- .text._ZN2at6native27unrolled_elementwise_kernelINS0_13AUnaryFunctorIiiiZZZNS0_18lshift_kernel_cudaERNS_18TensorIteratorBaseEENKUlvE_clEvENKUlvE1_clEvEUliiE_EESt5arrayIPcLm2EELi4E23TrivialOffsetCalculatorILi1EjESD_NS0_6memory12LoadWithCastILi1EEENSE_13StoreWithCastILi1EEEEEviT_T0_T2_T3_T4_T5_ --------------------------
	.section	.text._ZN2at6native27unrolled_elementwise_kernelINS0_13AUnaryFunctorIiiiZZZNS0_18lshift_kernel_cudaERNS_18TensorIteratorBaseEENKUlvE_clEvENKUlvE1_clEvEUliiE_EESt5arrayIPcLm2EELi4E23TrivialOffsetCalculatorILi1EjESD_NS0_6memory12LoadWithCastILi1EEENSE_13StoreWithCastILi1EEEEEviT_T0_T2_T3_T4_T5_,"ax",@progbits
	.align	128
        .global         _ZN2at6native27unrolled_elementwise_kernelINS0_13AUnaryFunctorIiiiZZZNS0_18lshift_kernel_cudaERNS_18TensorIteratorBaseEENKUlvE_clEvENKUlvE1_clEvEUliiE_EESt5arrayIPcLm2EELi4E23TrivialOffsetCalculatorILi1EjESD_NS0_6memory12LoadWithCastILi1EEENSE_13StoreWithCastILi1EEEEEviT_T0_T2_T3_T4_T5_
        .type           _ZN2at6native27unrolled_elementwise_kernelINS0_13AUnaryFunctorIiiiZZZNS0_18lshift_kernel_cudaERNS_18TensorIteratorBaseEENKUlvE_clEvENKUlvE1_clEvEUliiE_EESt5arrayIPcLm2EELi4E23TrivialOffsetCalculatorILi1EjESD_NS0_6memory12LoadWithCastILi1EEENSE_13StoreWithCastILi1EEEEEviT_T0_T2_T3_T4_T5_,@function
        .size           _ZN2at6native27unrolled_elementwise_kernelINS0_13AUnaryFunctorIiiiZZZNS0_18lshift_kernel_cudaERNS_18TensorIteratorBaseEENKUlvE_clEvENKUlvE1_clEvEUliiE_EESt5arrayIPcLm2EELi4E23TrivialOffsetCalculatorILi1EjESD_NS0_6memory12LoadWithCastILi1EEENSE_13StoreWithCastILi1EEEEEviT_T0_T2_T3_T4_T5_,(.L_x_20926 - _ZN2at6native27unrolled_elementwise_kernelINS0_13AUnaryFunctorIiiiZZZNS0_18lshift_kernel_cudaERNS_18TensorIteratorBaseEENKUlvE_clEvENKUlvE1_clEvEUliiE_EESt5arrayIPcLm2EELi4E23TrivialOffsetCalculatorILi1EjESD_NS0_6memory12LoadWithCastILi1EEENSE_13StoreWithCastILi1EEEEEviT_T0_T2_T3_T4_T5_)
        .other          _ZN2at6native27unrolled_elementwise_kernelINS0_13AUnaryFunctorIiiiZZZNS0_18lshift_kernel_cudaERNS_18TensorIteratorBaseEENKUlvE_clEvENKUlvE1_clEvEUliiE_EESt5arrayIPcLm2EELi4E23TrivialOffsetCalculatorILi1EjESD_NS0_6memory12LoadWithCastILi1EEENSE_13StoreWithCastILi1EEEEEviT_T0_T2_T3_T4_T5_,@"STO_CUDA_ENTRY STV_DEFAULT"
_ZN2at6native27unrolled_elementwise_kernelINS0_13AUnaryFunctorIiiiZZZNS0_18lshift_kernel_cudaERNS_18TensorIteratorBaseEENKUlvE_clEvENKUlvE1_clEvEUliiE_EESt5arrayIPcLm2EELi4E23TrivialOffsetCalculatorILi1EjESD_NS0_6memory12LoadWithCastILi1EEENSE_13StoreWithCastILi1EEEEEviT_T0_T2_T3_T4_T5_:
.text._ZN2at6native27unrolled_elementwise_kernelINS0_13AUnaryFunctorIiiiZZZNS0_18lshift_kernel_cudaERNS_18TensorIteratorBaseEENKUlvE_clEvENKUlvE1_clEvEUliiE_EESt5arrayIPcLm2EELi4E23TrivialOffsetCalculatorILi1EjESD_NS0_6memory12LoadWithCastILi1EEENSE_13StoreWithCastILi1EEEEEviT_T0_T2_T3_T4_T5_:
        /* <DEDUP_REMOVED lines=31> */
.L_x_16330:
[----:B------:R3:W5:Y:S01]  /*01f0*/  LDG.E.U8 R19, desc[UR36][R4.64] ;  /* 0x0000002404137981 */ /* 0x000762000c1e1100 */
[----:B------:R-:W-:Y:S05]  /*0200*/  BRA `(.L_x_16332) ;  /* 0x0000000c00307947 */ /* 0x000fea0003800000 */
.L_x_16329:
        /* <DEDUP_REMOVED lines=8> */
.L_x_16334:
[----:B------:R1:W5:Y:S01]  /*0290*/  LDG.E R19, desc[UR36][R4.64] ;  /* 0x0000002404137981 */ /* 0x000362000c1e1900 */
[----:B------:R-:W-:Y:S05]  /*02a0*/  BRA `(.L_x_16332) ;  /* 0x0000000c00087947 */ /* 0x000fea0003800000 */
.L_x_16333:
[----:B------:R2:W5:Y:S01]  /*02b0*/  LDG.E.S16 R19, desc[UR36][R4.64] ;  /* 0x0000002404137981 */ /* 0x000562000c1e1700 */
[----:B------:R-:W-:Y:S05]  /*02c0*/  BRA `(.L_x_16332) ;  /* 0x0000000c00007947 */ /* 0x000fea0003800000 */
.L_x_16328:
        /* <DEDUP_REMOVED lines=9> */
.L_x_16336:
[----:B------:R-:W2:Y:S02]  /*0360*/  LDG.E.U16 R4, desc[UR36][R4.64] ;  /* 0x0000002404047981 */ /* 0x000ea4000c1e1500 */
[----:B--2---:R-:W-:-:S06]  /*0370*/  HADD2.F32 R19, -RZ, R4.H0_H0 ;  /* 0x20000004ff137230 */ /* 0x004fcc0000004100 */
[----:B------:R-:W0:Y:S01]  /*0380*/  F2I.FTZ.TRUNC.NTZ R19, R19 ;  /* 0x0000001300137305 */ /* 0x000e22000021f100 */
[----:B------:R-:W-:Y:S05]  /*0390*/  BRA `(.L_x_16332) ;  /* 0x0000000800cc7947 */ /* 0x000fea0003800000 */
.L_x_16335:
        /* <DEDUP_REMOVED lines=9> */
.L_x_16338:
[----:B------:R-:W2:Y:S02]  /*0430*/  LDG.E.U16 R4, desc[UR36][R4.64] ;  /* 0x0000002404047981 */ /* 0x000ea4000c1e1500 */
[----:B--2---:R-:W-:-:S06]  /*0440*/  HADD2.F32 R19, -RZ, R4.H0_H0 ;  /* 0x20000004ff137230 */ /* 0x004fcc0000004100 */
[----:B------:R-:W0:Y:S01]  /*0450*/  F2I.FTZ.TRUNC.NTZ R19, R19 ;  /* 0x0000001300137305 */ /* 0x000e22000021f100 */
[----:B------:R-:W-:Y:S05]  /*0460*/  BRA `(.L_x_16332) ;  /* 0x0000000800987947 */ /* 0x000fea0003800000 */
.L_x_16337:
[----:B------:R-:W2:Y:S02]  /*0470*/  LDG.E.64 R4, desc[UR36][R4.64] ;  /* 0x0000002404047981 */ /* 0x000ea4000c1e1b00 */
[----:B--2---:R0:W1:Y:S02]  /*0480*/  F2I.F64.TRUNC R19, R4 ;  /* 0x0000000400137311 */ /* 0x004064000030d100 */
[----:B01----:R-:W-:Y:S05]  /*0490*/  BRA `(.L_x_16332) ;  /* 0x00000008008c7947 */ /* 0x003fea0003800000 */
.L_x_16327:
        /* <DEDUP_REMOVED lines=12> */
.L_x_16341:
[----:B------:R-:W2:Y:S02]  /*0560*/  LDG.E.64 R4, desc[UR36][R4.64] ;  /* 0x0000002404047981 */ /* 0x000ea4000c1e1b00 */
[----:B--2---:R0:W1:Y:S02]  /*0570*/  F2I.F64.TRUNC R19, R4 ;  /* 0x0000000400137311 */ /* 0x004064000030d100 */
[----:B01----:R-:W-:Y:S05]  /*0580*/  BRA `(.L_x_16332) ;  /* 0x0000000800507947 */ /* 0x003fea0003800000 */
.L_x_16340:
        /* <DEDUP_REMOVED lines=26> */
.L_x_16343:
        /* <DEDUP_REMOVED lines=14> */
.L_x_16342:
[----:B------:R-:W2:Y:S02]  /*0810*/  LDG.E.U16 R19, desc[UR36][R4.64] ;  /* 0x0000002404137981 */ /* 0x000ea4000c1e1500 */
[----:B--2---:R-:W-:-:S06]  /*0820*/  IMAD.U32 R19, R19, 0x10000, RZ ;  /* 0x0001000013137824 */ /* 0x004fcc00078e00ff */
[----:B------:R-:W0:Y:S01]  /*0830*/  F2I.FTZ.TRUNC.NTZ R19, R19 ;  /* 0x0000001300137305 */ /* 0x000e22000021f100 */
[----:B------:R-:W-:Y:S05]  /*0840*/  BRA `(.L_x_16332) ;  /* 0x0000000400a07947 */ /* 0x000fea0003800000 */
.L_x_16339:
        /* <DEDUP_REMOVED lines=10> */
.L_x_16346:
        /* <DEDUP_REMOVED lines=21> */
.L_x_16350:
[----:B------:R-:W-:Y:S05]  /*0a40*/  BSYNC.RECONVERGENT B1 ;  /* 0x0000000000017941 */ /* 0x000fea0003800200 */
.L_x_16349:
[----:B------:R-:W-:Y:S01]  /*0a50*/  IMAD.SHL.U32 R0, R0, 0x100000, RZ ;  /* 0x0010000000007824 */ /* 0x000fe200078e00ff */
[----:B------:R-:W-:-:S04]  /*0a60*/  LEA R3, R3, 0x3b800000, 0x17 ;  /* 0x3b80000003037811 */ /* 0x000fc800078eb8ff */
[----:B------:R-:W-:-:S07]  /*0a70*/  LOP3.LUT R19, R3, R0, R19, 0xfe, !PT ;  /* 0x0000000003137212 */ /* 0x000fce00078efe13 */
.L_x_16348:
[----:B------:R-:W-:Y:S05]  /*0a80*/  BSYNC.RECONVERGENT B0 ;  /* 0x0000000000007941 */ /* 0x000fea0003800200 */
.L_x_16347:
[----:B------:R-:W0:Y:S01]  /*0a90*/  F2I.FTZ.TRUNC.NTZ R19, R19 ;  /* 0x0000001300137305 */ /* 0x000e22000021f100 */
[----:B------:R-:W-:Y:S05]  /*0aa0*/  BRA `(.L_x_16332) ;  /* 0x0000000400087947 */ /* 0x000fea0003800000 */
.L_x_16345:
        /* <DEDUP_REMOVED lines=21> */
.L_x_16354:
[----:B------:R-:W-:Y:S05]  /*0c00*/  BSYNC.RECONVERGENT B1 ;  /* 0x0000000000017941 */ /* 0x000fea0003800200 */
.L_x_16353:
[----:B------:R-:W-:Y:S01]  /*0c10*/  IMAD.SHL.U32 R0, R0, 0x200000, RZ ;  /* 0x0020000000007824 */ /* 0x000fe200078e00ff */
[----:B------:R-:W-:-:S04]  /*0c20*/  LEA R3, R3, 0x37800000, 0x17 ;  /* 0x3780000003037811 */ /* 0x000fc800078eb8ff */
[----:B------:R-:W-:-:S07]  /*0c30*/  LOP3.LUT R19, R3, R0, R19, 0xfe, !PT ;  /* 0x0000000003137212 */ /* 0x000fce00078efe13 */
.L_x_16352:
[----:B------:R-:W-:Y:S05]  /*0c40*/  BSYNC.RECONVERGENT B0 ;  /* 0x0000000000007941 */ /* 0x000fea0003800200 */
.L_x_16351:
[----:B------:R-:W0:Y:S01]  /*0c50*/  F2I.FTZ.TRUNC.NTZ R19, R19 ;  /* 0x0000001300137305 */ /* 0x000e22000021f100 */
[----:B------:R-:W-:Y:S05]  /*0c60*/  BRA `(.L_x_16332) ;  /* 0x0000000000987947 */ /* 0x000fea0003800000 */
.L_x_16344:
[----:B------:R-:W-:-:S09]  /*0c70*/  UISETP.NE.AND UP0, UPT, UR4, 0x1c, UPT ;  /* 0x0000001c0400788c */ /* 0x000fd2000bf05270 */
[----:B------:R-:W-:Y:S05]  /*0c80*/  BRA.U !UP0, `(.L_x_16355) ;  /* 0x00000001088c7547 */ /* 0x000fea000b800000 */
[----:B------:R-:W-:-:S09]  /*0c90*/  UISETP.NE.AND UP0, UPT, UR4, 0x1d, UPT ;  /* 0x0000001d0400788c */ /* 0x000fd2000bf05270 */
[----:B------:R-:W-:Y:S05]  /*0ca0*/  BRA.U !UP0, `(.L_x_16356) ;  /* 0x00000001087c7547 */ /* 0x000fea000b800000 */
[----:B------:R-:W-:-:S09]  /*0cb0*/  UISETP.NE.AND UP0, UPT, UR4, 0x2c, UPT ;  /* 0x0000002c0400788c */ /* 0x000fd2000bf05270 */
[----:B------:R-:W-:Y:S05]  /*0cc0*/  BRA.U !UP0, `(.L_x_16357) ;  /* 0x0000000108487547 */ /* 0x000fea000b800000 */
.L_x_16331:
        /* <DEDUP_REMOVED lines=16> */
.L_x_16358:
[----:B------:R-:W-:Y:S01]  /*0dd0*/  IMAD.MOV.U32 R19, RZ, RZ, RZ ;  /* 0x000000ffff137224 */ /* 0x000fe200078e00ff */
[----:B------:R-:W-:Y:S06]  /*0de0*/  BRA `(.L_x_16332) ;  /* 0x0000000000387947 */ /* 0x000fec0003800000 */
.L_x_16357:
        /* <DEDUP_REMOVED lines=8> */
.L_x_16360:
[----:B------:R-:W-:Y:S05]  /*0e70*/  BSYNC.RECONVERGENT B0 ;  /* 0x0000000000007941 */ /* 0x000fea0003800200 */
.L_x_16359:
[----:B------:R-:W0:Y:S01]  /*0e80*/  F2I.FTZ.TRUNC.NTZ R19, R19 ;  /* 0x0000001300137305 */ /* 0x000e22000021f100 */
[----:B------:R-:W-:Y:S05]  /*0e90*/  BRA `(.L_x_16332) ;  /* 0x00000000000c7947 */ /* 0x000fea0003800000 */
.L_x_16356:
[----:B------:R0:W5:Y:S01]  /*0ea0*/  LDG.E R19, desc[UR36][R4.64] ;  /* 0x0000002404137981 */ /* 0x000162000c1e1900 */
[----:B------:R-:W-:Y:S05]  /*0eb0*/  BRA `(.L_x_16332) ;  /* 0x0000000000047947 */ /* 0x000fea0003800000 */
.L_x_16355:
[----:B------:R0:W5:Y:S02]  /*0ec0*/  LDG.E R19, desc[UR36][R4.64] ;  /* 0x0000002404137981 */ /* 0x000164000c1e1900 */
.L_x_16332:
[----:B------:R-:W-:-:S07]  /*0ed0*/  VIADD R25, R17, 0x80 ;  /* 0x0000008011197836 */ /* 0x000fce0000000000 */
.L_x_16326:
[----:B------:R-:W-:Y:S05]  /*0ee0*/  BSYNC.RECONVERGENT B6 ;  /* 0x0000000000067941 */ /* 0x000fea0003800200 */
.L_x_16325:
        /* <DEDUP_REMOVED lines=23> */
.L_x_16366:
[----:B------:R0:W5:Y:S01]  /*1060*/  LDG.E.U8 R22, desc[UR36][R4.64] ;  /* 0x0000002404167981 */ /* 0x000162000c1e1100 */
[----:B------:R-:W-:Y:S05]  /*1070*/  BRA `(.L_x_16368) ;  /* 0x0000000c00307947 */ /* 0x000fea0003800000 */
.L_x_16365:
        /* <DEDUP_REMOVED lines=8> */
.L_x_16370:
[----:B------:R0:W5:Y:S01]  /*1100*/  LDG.E R22, desc[UR36][R4.64] ;  /* 0x0000002404167981 */ /* 0x000162000c1e1900 */
[----:B------:R-:W-:Y:S05]  /*1110*/  BRA `(.L_x_16368) ;  /* 0x0000000c00087947 */ /* 0x000fea0003800000 */
.L_x_16369:
[----:B------:R0:W5:Y:S01]  /*1120*/  LDG.E.S16 R22, desc[UR36][R4.64] ;  /* 0x0000002404167981 */ /* 0x000162000c1e1700 */
[----:B------:R-:W-:Y:S05]  /*1130*/  BRA `(.L_x_16368) ;  /* 0x0000000c00007947 */ /* 0x000fea0003800000 */
.L_x_16364:
        /* <DEDUP_REMOVED lines=9> */
.L_x_16372:
[----:B------:R-:W2:Y:S02]  /*11d0*/  LDG.E.U16 R4, desc[UR36][R4.64] ;  /* 0x0000002404047981 */ /* 0x000ea4000c1e1500 */
[----:B--2---:R-:W-:-:S06]  /*11e0*/  HADD2.F32 R22, -RZ, R4.H0_H0 ;  /* 0x20000004ff167230 */ /* 0x004fcc0000004100 */
[----:B------:R-:W0:Y:S01]  /*11f0*/  F2I.FTZ.TRUNC.NTZ R22, R22 ;  /* 0x0000001600167305 */ /* 0x000e22000021f100 */
[----:B------:R-:W-:Y:S05]  /*1200*/  BRA `(.L_x_16368) ;  /* 0x0000000800cc7947 */ /* 0x000fea0003800000 */
.L_x_16371:
        /* <DEDUP_REMOVED lines=9> */
.L_x_16374:
[----:B------:R-:W2:Y:S02]  /*12a0*/  LDG.E.U16 R4, desc[UR36][R4.64] ;  /* 0x0000002404047981 */ /* 0x000ea4000c1e1500 */
[----:B--2---:R-:W-:-:S06]  /*12b0*/  HADD2.F32 R22, -RZ, R4.H0_H0 ;  /* 0x20000004ff167230 */ /* 0x004fcc0000004100 */
[----:B------:R-:W0:Y:S01]  /*12c0*/  F2I.FTZ.TRUNC.NTZ R22, R22 ;  /* 0x0000001600167305 */ /* 0x000e22000021f100 */
[----:B------:R-:W-:Y:S05]  /*12d0*/  BRA `(.L_x_16368) ;  /* 0x0000000800987947 */ /* 0x000fea0003800000 */
.L_x_16373:
[----:B------:R-:W2:Y:S02]  /*12e0*/  LDG.E.64 R22, desc[UR36][R4.64] ;  /* 0x0000002404167981 */ /* 0x000ea4000c1e1b00 */
[----:B--2---:R0:W1:Y:S02]  /*12f0*/  F2I.F64.TRUNC R22, R22 ;  /* 0x0000001600167311 */ /* 0x004064000030d100 */
[----:B01----:R-:W-:Y:S05]  /*1300*/  BRA `(.L_x_16368) ;  /* 0x00000008008c7947 */ /* 0x003fea0003800000 */
.L_x_16363:
        /* <DEDUP_REMOVED lines=12> */
.L_x_16377:
[----:B------:R-:W2:Y:S02]  /*13d0*/  LDG.E.64 R4, desc[UR36][R4.64] ;  /* 0x0000002404047981 */ /* 0x000ea4000c1e1b00 */
[----:B--2---:R0:W1:Y:S02]  /*13e0*/  F2I.F64.TRUNC R22, R4 ;  /* 0x0000000400167311 */ /* 0x004064000030d100 */
[----:B01----:R-:W-:Y:S05]  /*13f0*/  BRA `(.L_x_16368) ;  /* 0x0000000800507947 */ /* 0x003fea0003800000 */
.L_x_16376:
        /* <DEDUP_REMOVED lines=26> */
.L_x_16379:
        /* <DEDUP_REMOVED lines=14> */
.L_x_16378:
[----:B------:R-:W2:Y:S02]  /*1680*/  LDG.E.U16 R22, desc[UR36][R4.64] ;  /* 0x0000002404167981 */ /* 0x000ea4000c1e1500 */
[----:B--2---:R-:W-:-:S06]  /*1690*/  IMAD.U32 R22, R22, 0x10000, RZ ;  /* 0x0001000016167824 */ /* 0x004fcc00078e00ff */
[----:B------:R-:W4:Y:S01]  /*16a0*/  F2I.FTZ.TRUNC.NTZ R22, R22 ;  /* 0x0000001600167305 */ /* 0x000f22000021f100 */
[----:B------:R-:W-:Y:S05]  /*16b0*/  BRA `(.L_x_16368) ;  /* 0x0000000400a07947 */ /* 0x000fea0003800000 */
.L_x_16375:
        /* <DEDUP_REMOVED lines=10> */
.L_x_16382:
        /* <DEDUP_REMOVED lines=21> */
.L_x_16386:
[----:B------:R-:W-:Y:S05]  /*18b0*/  BSYNC.RECONVERGENT B1 ;  /* 0x0000000000017941 */ /* 0x000fea0003800200 */
.L_x_16385:
[----:B------:R-:W-:Y:S01]  /*18c0*/  IMAD.SHL.U32 R0, R0, 0x100000, RZ ;  /* 0x0010000000007824 */ /* 0x000fe200078e00ff */
[----:B------:R-:W-:-:S04]  /*18d0*/  LEA R3, R3, 0x3b800000, 0x17 ;  /* 0x3b80000003037811 */ /* 0x000fc800078eb8ff */
[----:B------:R-:W-:-:S07]  /*18e0*/  LOP3.LUT R22, R3, R0, R7, 0xfe, !PT ;  /* 0x0000000003167212 */ /* 0x000fce00078efe07 */
.L_x_16384:
[----:B------:R-:W-:Y:S05]  /*18f0*/  BSYNC.RECONVERGENT B0 ;  /* 0x0000000000007941 */ /* 0x000fea0003800200 */
.L_x_16383:
[----:B------:R-:W0:Y:S01]  /*1900*/  F2I.FTZ.TRUNC.NTZ R22, R22 ;  /* 0x0000001600167305 */ /* 0x000e22000021f100 */
[----:B------:R-:W-:Y:S05]  /*1910*/  BRA `(.L_x_16368) ;  /* 0x0000000400087947 */ /* 0x000fea0003800000 */
.L_x_16381:
        /* <DEDUP_REMOVED lines=21> */
.L_x_16390:
[----:B------:R-:W-:Y:S05]  /*1a70*/  BSYNC.RECONVERGENT B1 ;  /* 0x0000000000017941 */ /* 0x000fea0003800200 */
.L_x_16389:
[----:B------:R-:W-:Y:S01]  /*1a80*/  IMAD.SHL.U32 R0, R0, 0x200000, RZ ;  /* 0x0020000000007824 */ /* 0x000fe200078e00ff */
[----:B------:R-:W-:-:S04]  /*1a90*/  LEA R3, R3, 0x37800000, 0x17 ;  /* 0x3780000003037811 */ /* 0x000fc800078eb8ff */
[----:B------:R-:W-:-:S07]  /*1aa0*/  LOP3.LUT R22, R3, R0, R7, 0xfe, !PT ;  /* 0x0000000003167212 */ /* 0x000fce00078efe07 */
.L_x_16388:
[----:B------:R-:W-:Y:S05]  /*1ab0*/  BSYNC.RECONVERGENT B0 ;  /* 0x0000000000007941 */ /* 0x000fea0003800200 */
.L_x_16387:
[----:B------:R-:W0:Y:S01]  /*1ac0*/  F2I.FTZ.TRUNC.NTZ R22, R22 ;  /* 0x0000001600167305 */ /* 0x000e22000021f100 */
[----:B------:R-:W-:Y:S05]  /*1ad0*/  BRA `(.L_x_16368) ;  /* 0x0000000000987947 */ /* 0x000fea0003800000 */
.L_x_16380:
        /* <DEDUP_REMOVED lines=14> */
.L_x_16394:
[----:B------:R-:W-:Y:S05]  /*1bc0*/  BSYNC.RECONVERGENT B0 ;  /* 0x0000000000007941 */ /* 0x000fea0003800200 */
.L_x_16393:
[----:B------:R-:W0:Y:S01]  /*1bd0*/  F2I.FTZ.TRUNC.NTZ R22, R22 ;  /* 0x0000001600167305 */ /* 0x000e22000021f100 */
[----:B------:R-:W-:Y:S05]  /*1be0*/  BRA `(.L_x_16368) ;  /* 0x0000000000547947 */ /* 0x000fea0003800000 */
.L_x_16367:
        /* <DEDUP_REMOVED lines=16> */
.L_x_16395:
[----:B------:R-:W-:Y:S01]  /*1cf0*/  IMAD.MOV.U32 R22, RZ, RZ, RZ ;  /* 0x000000ffff167224 */ /* 0x000fe200078e00ff */
[----:B------:R-:W-:Y:S06]  /*1d00*/  BRA `(.L_x_16368) ;  /* 0x00000000000c7947 */ /* 0x000fec0003800000 */
.L_x_16392:
[----:B------:R0:W5:Y:S01]  /*1d10*/  LDG.E R22, desc[UR36][R4.64] ;  /* 0x0000002404167981 */ /* 0x000162000c1e1900 */
[----:B------:R-:W-:Y:S05]  /*1d20*/  BRA `(.L_x_16368) ;  /* 0x0000000000047947 */ /* 0x000fea0003800000 */
.L_x_16391:
[----:B------:R0:W5:Y:S02]  /*1d30*/  LDG.E R22, desc[UR36][R4.64] ;  /* 0x0000002404167981 */ /* 0x000164000c1e1900 */
.L_x_16368:
[----:B------:R-:W-:-:S07]  /*1d40*/  VIADD R25, R25, 0x80 ;  /* 0x0000008019197836 */ /* 0x000fce0000000000 */
.L_x_16362:
[----:B------:R-:W-:Y:S05]  /*1d50*/  BSYNC.RECONVERGENT B6 ;  /* 0x0000000000067941 */ /* 0x000fea0003800200 */
.L_x_16361:
        /* <DEDUP_REMOVED lines=23> */
.L_x_16401:
[----:B------:R0:W5:Y:S01]  /*1ed0*/  LDG.E.U8 R23, desc[UR36][R4.64] ;  /* 0x0000002404177981 */ /* 0x000162000c1e1100 */
[----:B------:R-:W-:Y:S05]  /*1ee0*/  BRA `(.L_x_16403) ;  /* 0x0000000c00307947 */ /* 0x000fea0003800000 */
.L_x_16400:
        /* <DEDUP_REMOVED lines=8> */
.L_x_16405:
[----:B------:R0:W5:Y:S01]  /*1f70*/  LDG.E R23, desc[UR36][R4.64] ;  /* 0x0000002404177981 */ /* 0x000162000c1e1900 */
[----:B------:R-:W-:Y:S05]  /*1f80*/  BRA `(.L_x_16403) ;  /* 0x0000000c00087947 */ /* 0x000fea0003800000 */
.L_x_16404:
[----:B------:R0:W5:Y:S01]  /*1f90*/  LDG.E.S16 R23, desc[UR36][R4.64] ;  /* 0x0000002404177981 */ /* 0x000162000c1e1700 */
[----:B------:R-:W-:Y:S05]  /*1fa0*/  BRA `(.L_x_16403) ;  /* 0x0000000c00007947 */ /* 0x000fea0003800000 */
.L_x_16399:
        /* <DEDUP_REMOVED lines=9> */
.L_x_16407:
[----:B------:R-:W2:Y:S02]  /*2040*/  LDG.E.U16 R4, desc[UR36][R4.64] ;  /* 0x0000002404047981 */ /* 0x000ea4000c1e1500 */
[----:B--2---:R-:W-:-:S06]  /*2050*/  HADD2.F32 R23, -RZ, R4.H0_H0 ;  /* 0x20000004ff177230 */ /* 0x004fcc0000004100 */
[----:B------:R-:W0:Y:S01]  /*2060*/  F2I.FTZ.TRUNC.NTZ R23, R23 ;  /* 0x0000001700177305 */ /* 0x000e22000021f100 */
[----:B------:R-:W-:Y:S05]  /*2070*/  BRA `(.L_x_16403) ;  /* 0x0000000800cc7947 */ /* 0x000fea0003800000 */
.L_x_16406:
        /* <DEDUP_REMOVED lines=9> */
.L_x_16409:
[----:B------:R-:W2:Y:S02]  /*2110*/  LDG.E.U16 R4, desc[UR36][R4.64] ;  /* 0x0000002404047981 */ /* 0x000ea4000c1e1500 */
[----:B--2---:R-:W-:-:S06]  /*2120*/  HADD2.F32 R23, -RZ, R4.H0_H0 ;  /* 0x20000004ff177230 */ /* 0x004fcc0000004100 */
[----:B------:R-:W0:Y:S01]  /*2130*/  F2I.FTZ.TRUNC.NTZ R23, R23 ;  /* 0x0000001700177305 */ /* 0x000e22000021f100 */
[----:B------:R-:W-:Y:S05]  /*2140*/  BRA `(.L_x_16403) ;  /* 0x0000000800987947 */ /* 0x000fea0003800000 */
.L_x_16408:
[----:B------:R-:W2:Y:S02]  /*2150*/  LDG.E.64 R4, desc[UR36][R4.64] ;  /* 0x0000002404047981 */ /* 0x000ea4000c1e1b00 */
[----:B--2---:R0:W1:Y:S02]  /*2160*/  F2I.F64.TRUNC R23, R4 ;  /* 0x0000000400177311 */ /* 0x004064000030d100 */
[----:B01----:R-:W-:Y:S05]  /*2170*/  BRA `(.L_x_16403) ;  /* 0x00000008008c7947 */ /* 0x003fea0003800000 */
.L_x_16398:
        /* <DEDUP_REMOVED lines=12> */
.L_x_16412:
[----:B------:R-:W2:Y:S02]  /*2240*/  LDG.E.64 R4, desc[UR36][R4.64] ;  /* 0x0000002404047981 */ /* 0x000ea4000c1e1b00 */
[----:B--2---:R0:W1:Y:S02]  /*2250*/  F2I.F64.TRUNC R23, R4 ;  /* 0x0000000400177311 */ /* 0x004064000030d100 */
[----:B01----:R-:W-:Y:S05]  /*2260*/  BRA `(.L_x_16403) ;  /* 0x0000000800507947 */ /* 0x003fea0003800000 */
.L_x_16411:
        /* <DEDUP_REMOVED lines=26> */
.L_x_16414:
        /* <DEDUP_REMOVED lines=14> */
.L_x_16413:
[----:B------:R-:W2:Y:S02]  /*24f0*/  LDG.E.U16 R23, desc[UR36][R4.64] ;  /* 0x0000002404177981 */ /* 0x000ea4000c1e1500 */
[----:B--2---:R-:W-:-:S06]  /*2500*/  IMAD.U32 R23, R23, 0x10000, RZ ;  /* 0x0001000017177824 */ /* 0x004fcc00078e00ff */
[----:B------:R-:W0:Y:S01]  /*2510*/  F2I.FTZ.TRUNC.NTZ R23, R23 ;  /* 0x0000001700177305 */ /* 0x000e22000021f100 */
[----:B------:R-:W-:Y:S05]  /*2520*/  BRA `(.L_x_16403) ;  /* 0x0000000400a07947 */ /* 0x000fea0003800000 */
.L_x_16410:
        /* <DEDUP_REMOVED lines=10> */
.L_x_16417:
        /* <DEDUP_REMOVED lines=21> */
.L_x_16421:
[----:B------:R-:W-:Y:S05]  /*2720*/  BSYNC.RECONVERGENT B1 ;  /* 0x0000000000017941 */ /* 0x000fea0003800200 */
.L_x_16420:
[----:B------:R-:W-:Y:S01]  /*2730*/  IMAD.SHL.U32 R0, R0, 0x100000, RZ ;  /* 0x0010000000007824 */ /* 0x000fe200078e00ff */
[----:B------:R-:W-:-:S04]  /*2740*/  LEA R3, R3, 0x3b800000, 0x17 ;  /* 0x3b80000003037811 */ /* 0x000fc800078eb8ff */
[----:B------:R-:W-:-:S07]  /*2750*/  LOP3.LUT R23, R3, R0, R23, 0xfe, !PT ;  /* 0x0000000003177212 */ /* 0x000fce00078efe17 */
.L_x_16419:
[----:B------:R-:W-:Y:S05]  /*2760*/  BSYNC.RECONVERGENT B0 ;  /* 0x0000000000007941 */ /* 0x000fea0003800200 */
.L_x_16418:
[----:B------:R-:W1:Y:S01]  /*2770*/  F2I.FTZ.TRUNC.NTZ R23, R23 ;  /* 0x0000001700177305 */ /* 0x000e62000021f100 */
[----:B------:R-:W-:Y:S05]  /*2780*/  BRA `(.L_x_16403) ;  /* 0x0000000400087947 */ /* 0x000fea0003800000 */
.L_x_16416:
        /* <DEDUP_REMOVED lines=21> */
.L_x_16425:
[----:B------:R-:W-:Y:S05]  /*28e0*/  BSYNC.RECONVERGENT B1 ;  /* 0x0000000000017941 */ /* 0x000fea0003800200 */
.L_x_16424:
[----:B------:R-:W-:Y:S01]  /*28f0*/  IMAD.SHL.U32 R0, R0, 0x200000, RZ ;  /* 0x0020000000007824 */ /* 0x000fe200078e00ff */
[----:B------:R-:W-:-:S04]  /*2900*/  LEA R3, R3, 0x37800000, 0x17 ;  /* 0x3780000003037811 */ /* 0x000fc800078eb8ff */
[----:B------:R-:W-:-:S07]  /*2910*/  LOP3.LUT R23, R3, R0, R23, 0xfe, !PT ;  /* 0x0000000003177212 */ /* 0x000fce00078efe17 */
.L_x_16423:
[----:B------:R-:W-:Y:S05]  /*2920*/  BSYNC.RECONVERGENT B0 ;  /* 0x0000000000007941 */ /* 0x000fea0003800200 */
.L_x_16422:
[----:B------:R-:W2:Y:S01]  /*2930*/  F2I.FTZ.TRUNC.NTZ R23, R23 ;  /* 0x0000001700177305 */ /* 0x000ea2000021f100 */
[----:B------:R-:W-:Y:S05]  /*2940*/  BRA `(.L_x_16403) ;  /* 0x0000000000987947 */ /* 0x000fea0003800000 */
.L_x_16415:
        /* <DEDUP_REMOVED lines=14> */
.L_x_16429:
[----:B------:R-:W-:Y:S05]  /*2a30*/  BSYNC.RECONVERGENT B0 ;  /* 0x0000000000007941 */ /* 0x000fea0003800200 */
.L_x_16428:
[----:B------:R-:W4:Y:S01]  /*2a40*/  F2I.FTZ.TRUNC.NTZ R23, R23 ;  /* 0x0000001700177305 */ /* 0x000f22000021f100 */
[----:B------:R-:W-:Y:S05]  /*2a50*/  BRA `(.L_x_16403) ;  /* 0x0000000000547947 */ /* 0x000fea0003800000 */
.L_x_16402:
        /* <DEDUP_REMOVED lines=16> */
.L_x_16430:
[----:B------:R-:W-:Y:S01]  /*2b60*/  IMAD.MOV.U32 R23, RZ, RZ, RZ ;  /* 0x000000ffff177224 */ /* 0x000fe200078e00ff */
[----:B------:R-:W-:Y:S06]  /*2b70*/  BRA `(.L_x_16403) ;  /* 0x00000000000c7947 */ /* 0x000fec0003800000 */
.L_x_16427:
[----:B------:R0:W5:Y:S01]  /*2b80*/  LDG.E R23, desc[UR36][R4.64] ;  /* 0x0000002404177981 */ /* 0x000162000c1e1900 */
[----:B------:R-:W-:Y:S05]  /*2b90*/  BRA `(.L_x_16403) ;  /* 0x0000000000047947 */ /* 0x000fea0003800000 */
.L_x_16426:
[----:B------:R3:W5:Y:S02]  /*2ba0*/  LDG.E R23, desc[UR36][R4.64] ;  /* 0x0000002404177981 */ /* 0x000764000c1e1900 */
.L_x_16403:
[----:B------:R-:W-:-:S07]  /*2bb0*/  VIADD R25, R25, 0x80 ;  /* 0x0000008019197836 */ /* 0x000fce0000000000 */
.L_x_16397:
[----:B------:R-:W-:Y:S05]  /*2bc0*/  BSYNC.RECONVERGENT B6 ;  /* 0x0000000000067941 */ /* 0x000fea0003800200 */
.L_x_16396:
        /* <DEDUP_REMOVED lines=23> */
.L_x_16436:
[----:B------:R0:W5:Y:S01]  /*2d40*/  LDG.E.U8 R24, desc[UR36][R4.64] ;  /* 0x0000002404187981 */ /* 0x000162000c1e1100 */
[----:B------:R-:W-:Y:S05]  /*2d50*/  BRA `(.L_x_16432) ;  /* 0x0000000c002c7947 */ /* 0x000fea0003800000 */
.L_x_16435:
        /* <DEDUP_REMOVED lines=8> */
.L_x_16439:
[----:B------:R0:W5:Y:S01]  /*2de0*/  LDG.E R24, desc[UR36][R4.64] ;  /* 0x0000002404187981 */ /* 0x000162000c1e1900 */
[----:B------:R-:W-:Y:S05]  /*2df0*/  BRA `(.L_x_16432) ;  /* 0x0000000c00047947 */ /* 0x000fea0003800000 */
.L_x_16438:
[----:B------:R0:W5:Y:S01]  /*2e00*/  LDG.E.S16 R24, desc[UR36][R4.64] ;  /* 0x0000002404187981 */ /* 0x000162000c1e1700 */
[----:B------:R-:W-:Y:S05]  /*2e10*/  BRA `(.L_x_16432) ;  /* 0x0000000800fc7947 */ /* 0x000fea0003800000 */
.L_x_16434:
        /* <DEDUP_REMOVED lines=9> */
.L_x_16441:
[----:B------:R-:W2:Y:S02]  /*2eb0*/  LDG.E.U16 R4, desc[UR36][R4.64] ;  /* 0x0000002404047981 */ /* 0x000ea4000c1e1500 */
[----:B--2---:R-:W-:-:S06]  /*2ec0*/  HADD2.F32 R24, -RZ, R4.H0_H0 ;  /* 0x20000004ff187230 */ /* 0x004fcc0000004100 */
[----:B------:R-:W0:Y:S01]  /*2ed0*/  F2I.FTZ.TRUNC.NTZ R24, R24 ;  /* 0x0000001800187305 */ /* 0x000e22000021f100 */
[----:B------:R-:W-:Y:S05]  /*2ee0*/  BRA `(.L_x_16432) ;  /* 0x0000000800c87947 */ /* 0x000fea0003800000 */
.L_x_16440:
        /* <DEDUP_REMOVED lines=9> */
.L_x_16443:
[----:B------:R-:W2:Y:S02]  /*2f80*/  LDG.E.U16 R4, desc[UR36][R4.64] ;  /* 0x0000002404047981 */ /* 0x000ea4000c1e1500 */
[----:B--2---:R-:W-:-:S06]  /*2f90*/  HADD2.F32 R24, -RZ, R4.H0_H0 ;  /* 0x20000004ff187230 */ /* 0x004fcc0000004100 */
[----:B------:R-:W0:Y:S01]  /*2fa0*/  F2I.FTZ.TRUNC.NTZ R24, R24 ;  /* 0x0000001800187305 */ /* 0x000e22000021f100 */
[----:B------:R-:W-:Y:S05]  /*2fb0*/  BRA `(.L_x_16432) ;  /* 0x0000000800947947 */ /* 0x000fea0003800000 */
.L_x_16442:
[----:B------:R-:W2:Y:S02]  /*2fc0*/  LDG.E.64 R24, desc[UR36][R4.64] ;  /* 0x0000002404187981 */ /* 0x000ea4000c1e1b00 */
[----:B--2---:R0:W1:Y:S02]  /*2fd0*/  F2I.F64.TRUNC R24, R24 ;  /* 0x0000001800187311 */ /* 0x004064000030d100 */
[----:B01----:R-:W-:Y:S05]  /*2fe0*/  BRA `(.L_x_16432) ;  /* 0x0000000800887947 */ /* 0x003fea0003800000 */
.L_x_16433:
        /* <DEDUP_REMOVED lines=12> */
.L_x_16446:
[----:B------:R-:W2:Y:S02]  /*30b0*/  LDG.E.64 R4, desc[UR36][R4.64] ;  /* 0x0000002404047981 */ /* 0x000ea4000c1e1b00 */
[----:B--2---:R0:W1:Y:S02]  /*30c0*/  F2I.F64.TRUNC R24, R4 ;  /* 0x0000000400187311 */ /* 0x004064000030d100 */
[----:B01----:R-:W-:Y:S05]  /*30d0*/  BRA `(.L_x_16432) ;  /* 0x00000008004c7947 */ /* 0x003fea0003800000 */
.L_x_16445:
        /* <DEDUP_REMOVED lines=26> */
.L_x_16448:
        /* <DEDUP_REMOVED lines=14> */
.L_x_16447:
[----:B------:R-:W2:Y:S02]  /*3360*/  LDG.E.U16 R24, desc[UR36][R4.64] ;  /* 0x0000002404187981 */ /* 0x000ea4000c1e1500 */
[----:B--2---:R-:W-:-:S06]  /*3370*/  IMAD.U32 R24, R24, 0x10000, RZ ;  /* 0x0001000018187824 */ /* 0x004fcc00078e00ff */
[----:B------:R-:W0:Y:S01]  /*3380*/  F2I.FTZ.TRUNC.NTZ R24, R24 ;  /* 0x0000001800187305 */ /* 0x000e22000021f100 */
[----:B------:R-:W-:Y:S05]  /*3390*/  BRA `(.L_x_16432) ;  /* 0x00000004009c7947 */ /* 0x000fea0003800000 */
.L_x_16444:
        /* <DEDUP_REMOVED lines=10> */
.L_x_16451:
        /* <DEDUP_REMOVED lines=21> */
.L_x_16455:
[----:B------:R-:W-:Y:S05]  /*3590*/  BSYNC.RECONVERGENT B1 ;  /* 0x0000000000017941 */ /* 0x000fea0003800200 */
.L_x_16454:
[----:B------:R-:W-:Y:S01]  /*35a0*/  IMAD.SHL.U32 R0, R0, 0x100000, RZ ;  /* 0x0010000000007824 */ /* 0x000fe200078e00ff */
[----:B------:R-:W-:-:S04]  /*35b0*/  LEA R3, R3, 0x3b800000, 0x17 ;  /* 0x3b80000003037811 */ /* 0x000fc800078eb8ff */
[----:B------:R-:W-:-:S07]  /*35c0*/  LOP3.LUT R24, R3, R0, R7, 0xfe, !PT ;  /* 0x0000000003187212 */ /* 0x000fce00078efe07 */
.L_x_16453:
[----:B------:R-:W-:Y:S05]  /*35d0*/  BSYNC.RECONVERGENT B0 ;  /* 0x0000000000007941 */ /* 0x000fea0003800200 */
.L_x_16452:
[----:B------:R-:W0:Y:S01]  /*35e0*/  F2I.FTZ.TRUNC.NTZ R24, R24 ;  /* 0x0000001800187305 */ /* 0x000e22000021f100 */
[----:B------:R-:W-:Y:S05]  /*35f0*/  BRA `(.L_x_16432) ;  /* 0x0000000400047947 */ /* 0x000fea0003800000 */
.L_x_16450:
        /* <DEDUP_REMOVED lines=21> */
.L_x_16459:
[----:B------:R-:W-:Y:S05]  /*3750*/  BSYNC.RECONVERGENT B1 ;  /* 0x0000000000017941 */ /* 0x000fea0003800200 */
.L_x_16458:
[----:B------:R-:W-:Y:S01]  /*3760*/  IMAD.SHL.U32 R0, R0, 0x200000, RZ ;  /* 0x0020000000007824 */ /* 0x000fe200078e00ff */
[----:B------:R-:W-:-:S04]  /*3770*/  LEA R3, R3, 0x37800000, 0x17 ;  /* 0x3780000003037811 */ /* 0x000fc800078eb8ff */
[----:B------:R-:W-:-:S07]  /*3780*/  LOP3.LUT R24, R3, R0, R7, 0xfe, !PT ;  /* 0x0000000003187212 */ /* 0x000fce00078efe07 */
.L_x_16457:
[----:B------:R-:W-:Y:S05]  /*3790*/  BSYNC.RECONVERGENT B0 ;  /* 0x0000000000007941 */ /* 0x000fea0003800200 */
.L_x_16456:
[----:B------:R-:W0:Y:S01]  /*37a0*/  F2I.FTZ.TRUNC.NTZ R24, R24 ;  /* 0x0000001800187305 */ /* 0x000e22000021f100 */
[----:B------:R-:W-:Y:S05]  /*37b0*/  BRA `(.L_x_16432) ;  /* 0x0000000000947947 */ /* 0x000fea0003800000 */
.L_x_16449:
        /* <DEDUP_REMOVED lines=14> */
.L_x_16463:
[----:B------:R-:W-:Y:S05]  /*38a0*/  BSYNC.RECONVERGENT B0 ;  /* 0x0000000000007941 */ /* 0x000fea0003800200 */
.L_x_16462:
[----:B------:R-:W0:Y:S01]  /*38b0*/  F2I.FTZ.TRUNC.NTZ R24, R24 ;  /* 0x0000001800187305 */ /* 0x000e22000021f100 */
[----:B------:R-:W-:Y:S05]  /*38c0*/  BRA `(.L_x_16432) ;  /* 0x0000000000507947 */ /* 0x000fea0003800000 */
.L_x_16437:
        /* <DEDUP_REMOVED lines=16> */
.L_x_16464:
[----:B------:R-:W-:Y:S05]  /*39d0*/  BRA `(.L_x_16432) ;  /* 0x00000000000c7947 */ /* 0x000fea0003800000 */
.L_x_16461:
[----:B------:R0:W5:Y:S01]  /*39e0*/  LDG.E R24, desc[UR36][R4.64] ;  /* 0x0000002404187981 */ /* 0x000162000c1e1900 */
[----:B------:R-:W-:Y:S05]  /*39f0*/  BRA `(.L_x_16432) ;  /* 0x0000000000047947 */ /* 0x000fea0003800000 */
.L_x_16460:
[----:B------:R0:W5:Y:S02]  /*3a00*/  LDG.E R24, desc[UR36][R4.64] ;  /* 0x0000002404187981 */ /* 0x000164000c1e1900 */
.L_x_16432:
[----:B------:R-:W-:Y:S05]  /*3a10*/  BSYNC.RECONVERGENT B6 ;  /* 0x0000000000067941 */ /* 0x000fea0003800200 */
.L_x_16431:
[----:B0-2---:R-:W0:Y:S01]  /*3a20*/  LDC R0, c[0x0][0x388] ;  /* 0x0000e200ff007b82 */ /* 0x005e220000000800 */
[----:B------:R-:W-:Y:S01]  /*3a30*/  ISETP.GE.AND P4, PT, R17, R16, PT ;  /* 0x000000101100720c */ /* 0x000fe20003f86270 */
[----:B------:R-:W-:Y:S01]  /*3a40*/  BSSY.RECONVERGENT B7, `(.L_x_16465) ;  /* 0x00002c7000077945 */ /* 0x000fe20003800200 */
[----:B-1---5:R-:W-:-:S03]  /*3a50*/  ISETP.GT.U32.AND P0, PT, R19, 0x1f, PT ;  /* 0x0000001f1300780c */ /* 0x022fc60003f04070 */
[----:B------:R-:W-:Y:S01]  /*3a60*/  BSSY.RELIABLE B6, `(.L_x_16466) ;  /* 0x00001df000067945 */ /* 0x000fe20003800100 */
[----:B---34-:R-:W-:Y:S02]  /*3a70*/  ISETP.GT.U32.AND P1, PT, R22, 0x1f, PT ;  /* 0x0000001f1600780c */ /* 0x018fe40003f24070 */
[----:B------:R-:W-:Y:S01]  /*3a80*/  ISETP.GT.U32.AND P2, PT, R23, 0x1f, PT ;  /* 0x0000001f1700780c */ /* 0x000fe20003f44070 */
[----:B------:R-:W1:Y:S01]  /*3a90*/  LDC.U8 R18, c[0x0][0x3ac] ;  /* 0x0000eb00ff127b82 */ /* 0x000e620000000000 */
[----:B------:R-:W-:Y:S02]  /*3aa0*/  ISETP.GT.U32.AND P3, PT, R24, 0x1f, PT ;  /* 0x0000001f1800780c */ /* 0x000fe40003f64070 */
[C---:B0-----:R-:W-:Y:S02]  /*3ab0*/  SHF.L.U32 R26, R0.reuse, R22, RZ ;  /* 0x00000016001a7219 */ /* 0x041fe400000006ff */
[C---:B------:R-:W-:Y:S02]  /*3ac0*/  SHF.L.U32 R19, R0.reuse, R19, RZ ;  /* 0x0000001300137219 */ /* 0x040fe400000006ff */
[----:B------:R-:W-:-:S02]  /*3ad0*/  SHF.L.U32 R23, R0, R23, RZ ;  /* 0x0000001700177219 */ /* 0x000fc400000006ff */
[----:B------:R-:W-:Y:S02]  /*3ae0*/  SHF.L.U32 R22, R0, R24, RZ ;  /* 0x0000001800167219 */ /* 0x000fe400000006ff */
[----:B------:R-:W-:Y:S02]  /*3af0*/  SEL R4, R19, RZ, !P0 ;  /* 0x000000ff13047207 */ /* 0x000fe40004000000 */
[----:B------:R-:W-:Y:S02]  /*3b00*/  SEL R26, R26, RZ, !P1 ;  /* 0x000000ff1a1a7207 */ /* 0x000fe40004800000 */
[----:B------:R-:W-:Y:S02]  /*3b10*/  SEL R24, R23, RZ, !P2 ;  /* 0x000000ff17187207 */ /* 0x000fe40005000000 */
        /* <DEDUP_REMOVED lines=23> */
.L_x_16471:
[----:B------:R0:W-:Y:S01]  /*3c90*/  STG.E.U8 desc[UR36][R8.64], R4 ;  /* 0x0000000408007986 */ /* 0x0001e2000c101124 */
[----:B------:R-:W-:Y:S05]  /*3ca0*/  BRA `(.L_x_16473) ;  /* 0x0000000c003c7947 */ /* 0x000fea0003800000 */
.L_x_16470:
        /* <DEDUP_REMOVED lines=9> */
.L_x_16475:
[----:B------:R0:W-:Y:S01]  /*3d40*/  STG.E desc[UR36][R8.64], R4 ;  /* 0x0000000408007986 */ /* 0x0001e2000c101924 */
[----:B------:R-:W-:Y:S05]  /*3d50*/  BRA `(.L_x_16473) ;  /* 0x0000000c00107947 */ /* 0x000fea0003800000 */
.L_x_16474:
[----:B------:R0:W-:Y:S01]  /*3d60*/  STG.E.U16 desc[UR36][R8.64], R4 ;  /* 0x0000000408007986 */ /* 0x0001e2000c101524 */
[----:B------:R-:W-:Y:S05]  /*3d70*/  BRA `(.L_x_16473) ;  /* 0x0000000c00087947 */ /* 0x000fea0003800000 */
.L_x_16469:
        /* <DEDUP_REMOVED lines=9> */
.L_x_16477:
[----:B------:R-:W-:-:S04]  /*3e10*/  I2FP.F32.S32 R0, R4 ;  /* 0x0000000400007245 */ /* 0x000fc80000201400 */
[----:B------:R-:W-:-:S05]  /*3e20*/  F2FP.F16.F32.PACK_AB R0, RZ, R0 ;  /* 0x00000000ff00723e */ /* 0x000fca00000000ff */
[----:B------:R0:W-:Y:S01]  /*3e30*/  STG.E.U16 desc[UR36][R8.64], R0 ;  /* 0x0000000008007986 */ /* 0x0001e2000c101524 */
[----:B------:R-:W-:Y:S05]  /*3e40*/  BRA `(.L_x_16473) ;  /* 0x0000000800d47947 */ /* 0x000fea0003800000 */
.L_x_16476:
        /* <DEDUP_REMOVED lines=10> */
.L_x_16479:
[----:B------:R-:W-:-:S04]  /*3ef0*/  I2FP.F32.S32 R4, R4 ;  /* 0x0000000400047245 */ /* 0x000fc80000201400 */
[----:B------:R-:W-:-:S04]  /*3f00*/  F2FP.F16.F32.PACK_AB R3, RZ, R4 ;  /* 0x00000004ff03723e */ /* 0x000fc800000000ff */
[----:B------:R-:W-:-:S05]  /*3f10*/  PRMT R3, R3, 0x5410, RZ ;  /* 0x0000541003037816 */ /* 0x000fca00000000ff */
[----:B------:R0:W-:Y:S01]  /*3f20*/  STG.E desc[UR36][R8.64], R3 ;  /* 0x0000000308007986 */ /* 0x0001e2000c101924 */
[----:B------:R-:W-:Y:S05]  /*3f30*/  BRA `(.L_x_16473) ;  /* 0x0000000800987947 */ /* 0x000fea0003800000 */
.L_x_16478:
[----:B------:R-:W0:Y:S02]  /*3f40*/  I2F.F64 R4, R4 ;  /* 0x0000000400047312 */ /* 0x000e240000201c00 */
[----:B0-----:R0:W-:Y:S01]  /*3f50*/  STG.E.64 desc[UR36][R8.64], R4 ;  /* 0x0000000408007986 */ /* 0x0011e2000c101b24 */
[----:B------:R-:W-:Y:S05]  /*3f60*/  BRA `(.L_x_16473) ;  /* 0x00000008008c7947 */ /* 0x000fea0003800000 */
.L_x_16468:
        /* <DEDUP_REMOVED lines=12> */
.L_x_16482:
[----:B------:R-:W-:Y:S01]  /*4030*/  CS2R R6, SRZ ;  /* 0x0000000000067805 */ /* 0x000fe2000001ff00 */
[----:B------:R-:W0:Y:S04]  /*4040*/  I2F.F64 R4, R4 ;  /* 0x0000000400047312 */ /* 0x000e280000201c00 */
[----:B0-----:R3:W-:Y:S01]  /*4050*/  STG.E.128 desc[UR36][R8.64], R4 ;  /* 0x0000000408007986 */ /* 0x0017e2000c101d24 */
[----:B------:R-:W-:Y:S05]  /*4060*/  BRA `(.L_x_16473) ;  /* 0x00000008004c7947 */ /* 0x000fea0003800000 */
.L_x_16481:
        /* <DEDUP_REMOVED lines=19> */
.L_x_16486:
[----:B------:R-:W-:Y:S05]  /*41a0*/  BSYNC.RECONVERGENT B0 ;  /* 0x0000000000007941 */ /* 0x000fea0003800200 */
.L_x_16485:
[----:B------:R-:W-:-:S05]  /*41b0*/  LOP3.LUT R5, R0, 0x80, R5, 0xf8, !PT ;  /* 0x0000008000057812 */ /* 0x000fca00078ef805 */
[----:B------:R2:W-:Y:S01]  /*41c0*/  STG.E.U8 desc[UR36][R8.64], R5 ;  /* 0x0000000508007986 */ /* 0x0005e2000c101124 */
[----:B------:R-:W-:Y:S05]  /*41d0*/  BRA `(.L_x_16473) ;  /* 0x0000000400f07947 */ /* 0x000fea0003800000 */
.L_x_16484:
        /* <DEDUP_REMOVED lines=15> */
.L_x_16488:
[----:B------:R-:W-:Y:S05]  /*42d0*/  BSYNC.RECONVERGENT B0 ;  /* 0x0000000000007941 */ /* 0x000fea0003800200 */
.L_x_16487:
[----:B------:R-:W-:-:S05]  /*42e0*/  LOP3.LUT R5, R0, 0x80, R5, 0xf8, !PT ;  /* 0x0000008000057812 */ /* 0x000fca00078ef805 */
[----:B------:R1:W-:Y:S01]  /*42f0*/  STG.E.U8 desc[UR36][R8.64], R5 ;  /* 0x0000000508007986 */ /* 0x0003e2000c101124 */
[----:B------:R-:W-:Y:S05]  /*4300*/  BRA `(.L_x_16473) ;  /* 0x0000000400a47947 */ /* 0x000fea0003800000 */
.L_x_16483:
[----:B------:R-:W-:-:S04]  /*4310*/  I2FP.F32.S32 R0, R4 ;  /* 0x0000000400007245 */ /* 0x000fc80000201400 */
[----:B------:R-:W-:-:S05]  /*4320*/  F2FP.BF16.F32.PACK_AB R0, RZ, R0 ;  /* 0x00000000ff00723e */ /* 0x000fca00000010ff */
[----:B------:R0:W-:Y:S01]  /*4330*/  STG.E.U16 desc[UR36][R8.64], R0 ;  /* 0x0000000008007986 */ /* 0x0001e2000c101524 */
[----:B------:R-:W-:Y:S05]  /*4340*/  BRA `(.L_x_16473) ;  /* 0x0000000400947947 */ /* 0x000fea0003800000 */
.L_x_16480:
        /* <DEDUP_REMOVED lines=10> */
.L_x_16491:
        /* <DEDUP_REMOVED lines=13> */
.L_x_16494:
[----:B------:R-:W-:-:S04]  /*44c0*/  SHF.R.U32.HI R0, RZ, 0x14, R3 ;  /* 0x00000014ff007819 */ /* 0x000fc80000011603 */
[----:B------:R-:W-:-:S04]  /*44d0*/  LOP3.LUT R0, R0, 0x1, RZ, 0xc0, !PT ;  /* 0x0000000100007812 */ /* 0x000fc800078ec0ff */
[----:B------:R-:W-:-:S04]  /*44e0*/  IADD3 R0, PT, PT, R3, 0x487ffff, R0 ;  /* 0x0487ffff03007810 */ /* 0x000fc80007ffe000 */
[----:B------:R-:W-:-:S04]  /*44f0*/  SHF.R.U32.HI R0, RZ, 0x14, R0 ;  /* 0x00000014ff007819 */ /* 0x000fc80000011600 */
[----:B------:R-:W-:-:S07]  /*4500*/  LOP3.LUT R0, R0, 0xff, RZ, 0xc0, !PT ;  /* 0x000000ff00007812 */ /* 0x000fce00078ec0ff */
.L_x_16495:
[----:B------:R-:W-:-:S04]  /*4510*/  SHF.R.U32.HI R3, RZ, 0x18, R3 ;  /* 0x00000018ff037819 */ /* 0x000fc80000011603 */
[----:B------:R-:W-:-:S04]  /*4520*/  LOP3.LUT R0, R0, 0x80, R3, 0xf8, !PT ;  /* 0x0000008000007812 */ /* 0x000fc800078ef803 */
[----:B------:R-:W-:-:S07]  /*4530*/  PRMT R4, R0, 0x7610, R4 ;  /* 0x0000761000047816 */ /* 0x000fce0000000004 */
.L_x_16493:
[----:B------:R-:W-:Y:S05]  /*4540*/  BSYNC.RECONVERGENT B0 ;  /* 0x0000000000007941 */ /* 0x000fea0003800200 */
.L_x_16492:
[----:B------:R0:W-:Y:S01]  /*4550*/  STG.E.U8 desc[UR36][R8.64], R4 ;  /* 0x0000000408007986 */ /* 0x0001e2000c101124 */
[----:B------:R-:W-:Y:S05]  /*4560*/  BRA `(.L_x_16473) ;  /* 0x00000004000c7947 */ /* 0x000fea0003800000 */
.L_x_16490:
        /* <DEDUP_REMOVED lines=13> */
.L_x_16498:
[----:B------:R-:W-:-:S04]  /*4640*/  SHF.R.U32.HI R0, RZ, 0x15, R3 ;  /* 0x00000015ff007819 */ /* 0x000fc80000011603 */
[----:B------:R-:W-:-:S04]  /*4650*/  LOP3.LUT R0, R0, 0x1, RZ, 0xc0, !PT ;  /* 0x0000000100007812 */ /* 0x000fc800078ec0ff */
[----:B------:R-:W-:-:S04]  /*4660*/  IADD3 R0, PT, PT, R3, 0x88fffff, R0 ;  /* 0x088fffff03007810 */ /* 0x000fc80007ffe000 */
[----:B------:R-:W-:-:S04]  /*4670*/  SHF.R.U32.HI R0, RZ, 0x15, R0 ;  /* 0x00000015ff007819 */ /* 0x000fc80000011600 */
[----:B------:R-:W-:-:S07]  /*4680*/  LOP3.LUT R0, R0, 0xff, RZ, 0xc0, !PT ;  /* 0x000000ff00007812 */ /* 0x000fce00078ec0ff */
.L_x_16499:
[----:B------:R-:W-:-:S04]  /*4690*/  SHF.R.U32.HI R3, RZ, 0x18, R3 ;  /* 0x00000018ff037819 */ /* 0x000fc80000011603 */
[----:B------:R-:W-:-:S04]  /*46a0*/  LOP3.LUT R0, R0, 0x80, R3, 0xf8, !PT ;  /* 0x0000008000007812 */ /* 0x000fc800078ef803 */
[----:B------:R-:W-:-:S07]  /*46b0*/  PRMT R4, R0, 0x7610, R4 ;  /* 0x0000761000047816 */ /* 0x000fce0000000004 */
.L_x_16497:
[----:B------:R-:W-:Y:S05]  /*46c0*/  BSYNC.RECONVERGENT B0 ;  /* 0x0000000000007941 */ /* 0x000fea0003800200 */
.L_x_16496:
[----:B------:R0:W-:Y:S01]  /*46d0*/  STG.E.U8 desc[UR36][R8.64], R4 ;  /* 0x0000000408007986 */ /* 0x0001e2000c101124 */
[----:B------:R-:W-:Y:S05]  /*46e0*/  BRA `(.L_x_16473) ;  /* 0x0000000000ac7947 */ /* 0x000fea0003800000 */
.L_x_16489:
[----:B------:R-:W-:-:S13]  /*46f0*/  ISETP.NE.AND P0, PT, R0, 0x1c, PT ;  /* 0x0000001c0000780c */ /* 0x000fda0003f05270 */
[----:B------:R-:W-:Y:S05]  /*4700*/  @!P0 BRA `(.L_x_16500) ;  /* 0x0000000000a08947 */ /* 0x000fea0003800000 */
[----:B------:R-:W-:-:S13]  /*4710*/  ISETP.NE.AND P0, PT, R0, 0x1d, PT ;  /* 0x0000001d0000780c */ /* 0x000fda0003f05270 */
[----:B------:R-:W-:Y:S05]  /*4720*/  @!P0 BRA `(.L_x_16501) ;  /* 0x00000000008c8947 */ /* 0x000fea0003800000 */
[----:B------:R-:W-:-:S13]  /*4730*/  ISETP.NE.AND P0, PT, R0, 0x2c, PT ;  /* 0x0000002c0000780c */ /* 0x000fda0003f05270 */
[----:B------:R-:W-:Y:S05]  /*4740*/  @!P0 BRA `(.L_x_16502) ;  /* 0x0000000000448947 */ /* 0x000fea0003800000 */
.L_x_16472:
        /* <DEDUP_REMOVED lines=16> */
.L_x_16503:
[----:B------:R-:W-:Y:S05]  /*4850*/  BRA `(.L_x_16473) ;  /* 0x0000000000507947 */ /* 0x000fea0003800000 */
.L_x_16502:
        /* <DEDUP_REMOVED lines=16> */
.L_x_16501:
[----:B------:R-:W-:-:S05]  /*4960*/  SHF.R.S32.HI R5, RZ, 0x1f, R4 ;  /* 0x0000001fff057819 */ /* 0x000fca0000011404 */
[----:B------:R0:W-:Y:S01]  /*4970*/  STG.E.64 desc[UR36][R8.64], R4 ;  /* 0x0000000408007986 */ /* 0x0001e2000c101b24 */
[----:B------:R-:W-:Y:S05]  /*4980*/  BRA `(.L_x_16473) ;  /* 0x0000000000047947 */ /* 0x000fea0003800000 */
.L_x_16500:
[----:B------:R0:W-:Y:S02]  /*4990*/  STG.E desc[UR36][R8.64], R4 ;  /* 0x0000000408007986 */ /* 0x0001e4000c101924 */
.L_x_16473:
        /* <DEDUP_REMOVED lines=23> */
.L_x_16508:
[----:B------:R0:W-:Y:S01]  /*4b10*/  STG.E.U8 desc[UR36][R8.64], R26 ;  /* 0x0000001a08007986 */ /* 0x0001e2000c101124 */
[----:B------:R-:W-:Y:S05]  /*4b20*/  BRA `(.L_x_16510) ;  /* 0x0000000c00387947 */ /* 0x000fea0003800000 */
.L_x_16507:
        /* <DEDUP_REMOVED lines=9> */
.L_x_16512:
[----:B------:R3:W-:Y:S01]  /*4bc0*/  STG.E desc[UR36][R8.64], R26 ;  /* 0x0000001a08007986 */ /* 0x0007e2000c101924 */
[----:B------:R-:W-:Y:S05]  /*4bd0*/  BRA `(.L_x_16510) ;  /* 0x0000000c000c7947 */ /* 0x000fea0003800000 */
.L_x_16511:
[----:B------:R2:W-:Y:S01]  /*4be0*/  STG.E.U16 desc[UR36][R8.64], R26 ;  /* 0x0000001a08007986 */ /* 0x0005e2000c101524 */
[----:B------:R-:W-:Y:S05]  /*4bf0*/  BRA `(.L_x_16510) ;  /* 0x0000000c00047947 */ /* 0x000fea0003800000 */
.L_x_16506:
        /* <DEDUP_REMOVED lines=9> */
.L_x_16514:
[----:B------:R-:W-:-:S04]  /*4c90*/  I2FP.F32.S32 R0, R26 ;  /* 0x0000001a00007245 */ /* 0x000fc80000201400 */
[----:B------:R-:W-:-:S05]  /*4ca0*/  F2FP.F16.F32.PACK_AB R0, RZ, R0 ;  /* 0x00000000ff00723e */ /* 0x000fca00000000ff */
[----:B------:R0:W-:Y:S01]  /*4cb0*/  STG.E.U16 desc[UR36][R8.64], R0 ;  /* 0x0000000008007986 */ /* 0x0001e2000c101524 */
[----:B------:R-:W-:Y:S05]  /*4cc0*/  BRA `(.L_x_16510) ;  /* 0x0000000800d07947 */ /* 0x000fea0003800000 */
.L_x_16513:
        /* <DEDUP_REMOVED lines=10> */
.L_x_16516:
[----:B------:R-:W-:-:S04]  /*4d70*/  I2FP.F32.S32 R26, R26 ;  /* 0x0000001a001a7245 */ /* 0x000fc80000201400 */
[----:B------:R-:W-:-:S04]  /*4d80*/  F2FP.F16.F32.PACK_AB R3, RZ, R26 ;  /* 0x0000001aff03723e */ /* 0x000fc800000000ff */
[----:B------:R-:W-:-:S05]  /*4d90*/  PRMT R3, R3, 0x5410, RZ ;  /* 0x0000541003037816 */ /* 0x000fca00000000ff */
[----:B------:R0:W-:Y:S01]  /*4da0*/  STG.E desc[UR36][R8.64], R3 ;  /* 0x0000000308007986 */ /* 0x0001e2000c101924 */
[----:B------:R-:W-:Y:S05]  /*4db0*/  BRA `(.L_x_16510) ;  /* 0x0000000800947947 */ /* 0x000fea0003800000 */
.L_x_16515:
[----:B------:R-:W0:Y:S02]  /*4dc0*/  I2F.F64 R26, R26 ;  /* 0x0000001a001a7312 */ /* 0x000e240000201c00 */
[----:B0-----:R0:W-:Y:S01]  /*4dd0*/  STG.E.64 desc[UR36][R8.64], R26 ;  /* 0x0000001a08007986 */ /* 0x0011e2000c101b24 */
[----:B------:R-:W-:Y:S05]  /*4de0*/  BRA `(.L_x_16510) ;  /* 0x0000000800887947 */ /* 0x000fea0003800000 */
.L_x_16505:
        /* <DEDUP_REMOVED lines=12> */
.L_x_16520:
        /* <DEDUP_REMOVED lines=17> */
.L_x_16523:
[----:B------:R-:W-:-:S04]  /*4fc0*/  SHF.R.U32.HI R3, RZ, 0x18, R5 ;  /* 0x00000018ff037819 */ /* 0x000fc80000011605 */
[----:B------:R-:W-:-:S04]  /*4fd0*/  LOP3.LUT R0, R0, 0x80, R3, 0xf8, !PT ;  /* 0x0000008000007812 */ /* 0x000fc800078ef803 */
[----:B------:R-:W-:-:S07]  /*4fe0*/  PRMT R4, R0, 0x7610, R4 ;  /* 0x0000761000047816 */ /* 0x000fce0000000004 */
.L_x_16522:
[----:B------:R-:W-:Y:S05]  /*4ff0*/  BSYNC.RECONVERGENT B0 ;  /* 0x0000000000007941 */ /* 0x000fea0003800200 */
.L_x_16521:
[----:B------:R0:W-:Y:S01]  /*5000*/  STG.E.U8 desc[UR36][R8.64], R4 ;  /* 0x0000000408007986 */ /* 0x0001e2000c101124 */
[----:B------:R-:W-:Y:S05]  /*5010*/  BRA `(.L_x_16510) ;  /* 0x0000000400fc7947 */ /* 0x000fea0003800000 */
.L_x_16519:
        /* <DEDUP_REMOVED lines=17> */
.L_x_16526:
[----:B------:R-:W-:-:S04]  /*5130*/  SHF.R.U32.HI R3, RZ, 0x18, R5 ;  /* 0x00000018ff037819 */ /* 0x000fc80000011605 */
[----:B------:R-:W-:-:S04]  /*5140*/  LOP3.LUT R0, R0, 0x80, R3, 0xf8, !PT ;  /* 0x0000008000007812 */ /* 0x000fc800078ef803 */
[----:B------:R-:W-:-:S07]  /*5150*/  PRMT R4, R0, 0x7610, R4 ;  /* 0x0000761000047816 */ /* 0x000fce0000000004 */
.L_x_16525:
[----:B------:R-:W-:Y:S05]  /*5160*/  BSYNC.RECONVERGENT B0 ;  /* 0x0000000000007941 */ /* 0x000fea0003800200 */
.L_x_16524:
[----:B------:R0:W-:Y:S01]  /*5170*/  STG.E.U8 desc[UR36][R8.64], R4 ;  /* 0x0000000408007986 */ /* 0x0001e2000c101124 */
[----:B------:R-:W-:Y:S05]  /*5180*/  BRA `(.L_x_16510) ;  /* 0x0000000400a07947 */ /* 0x000fea0003800000 */
.L_x_16518:
        /* <DEDUP_REMOVED lines=22> */
.L_x_16528:
[----:B------:R-:W-:-:S05]  /*52f0*/  SHF.R.S32.HI R27, RZ, 0x1f, R26 ;  /* 0x0000001fff1b7819 */ /* 0x000fca000001141a */
[----:B------:R0:W-:Y:S01]  /*5300*/  STG.E.64 desc[UR36][R8.64], R26 ;  /* 0x0000001a08007986 */ /* 0x0001e2000c101b24 */
[----:B------:R-:W-:Y:S05]  /*5310*/  BRA `(.L_x_16510) ;  /* 0x00000004003c7947 */ /* 0x000fea0003800000 */
.L_x_16527:
[----:B------:R0:W-:Y:S01]  /*5320*/  STG.E desc[UR36][R8.64], R26 ;  /* 0x0000001a08007986 */ /* 0x0001e2000c101924 */
[----:B------:R-:W-:Y:S05]  /*5330*/  BRA `(.L_x_16510) ;  /* 0x0000000400347947 */ /* 0x000fea0003800000 */
.L_x_16517:
        /* <DEDUP_REMOVED lines=10> */
.L_x_16530:
[----:B------:R-:W-:Y:S01]  /*53e0*/  CS2R R6, SRZ ;  /* 0x0000000000067805 */ /* 0x000fe2000001ff00 */
[----:B------:R-:W0:Y:S04]  /*53f0*/  I2F.F64 R4, R26 ;  /* 0x0000001a00047312 */ /* 0x000e280000201c00 */
[----:B0-----:R0:W-:Y:S01]  /*5400*/  STG.E.128 desc[UR36][R8.64], R4 ;  /* 0x0000000408007986 */ /* 0x0011e2000c101d24 */
[----:B------:R-:W-:Y:S05]  /*5410*/  BRA `(.L_x_16510) ;  /* 0x0000000000fc7947 */ /* 0x000fea0003800000 */
.L_x_16529:
[----:B------:R-:W-:-:S13]  /*5420*/  ISETP.NE.AND P0, PT, R0, 0xf, PT ;  /* 0x0000000f0000780c */ /* 0x000fda0003f05270 */
[----:B------:R-:W-:Y:S05]  /*5430*/  @!P0 BRA `(.L_x_16531) ;  /* 0x0000000000e88947 */ /* 0x000fea0003800000 */
[----:B------:R-:W-:-:S13]  /*5440*/  ISETP.NE.AND P0, PT, R0, 0x17, PT ;  /* 0x000000170000780c */ /* 0x000fda0003f05270 */
[----:B------:R-:W-:Y:S05]  /*5450*/  @!P0 BRA `(.L_x_16532) ;  /* 0x0000000000908947 */ /* 0x000fea0003800000 */
[----:B------:R-:W-:-:S13]  /*5460*/  ISETP.NE.AND P0, PT, R0, 0x18, PT ;  /* 0x000000180000780c */ /* 0x000fda0003f05270 */
[----:B------:R-:W-:Y:S05]  /*5470*/  @!P0 BRA `(.L_x_16533) ;  /* 0x0000000000448947 */ /* 0x000fea0003800000 */
.L_x_16509:
        /* <DEDUP_REMOVED lines=16> */
.L_x_16534:
[----:B------:R-:W-:Y:S05]  /*5580*/  BRA `(.L_x_16510) ;  /* 0x0000000000a07947 */ /* 0x000fea0003800000 */
.L_x_16533:
        /* <DEDUP_REMOVED lines=13> */
.L_x_16536:
[----:B------:R-:W-:Y:S05]  /*5660*/  BSYNC.RECONVERGENT B0 ;  /* 0x0000000000007941 */ /* 0x000fea0003800200 */
.L_x_16535:
[----:B------:R-:W-:-:S05]  /*5670*/  LOP3.LUT R3, R0, 0x80, R3, 0xf8, !PT ;  /* 0x0000008000037812 */ /* 0x000fca00078ef803 */
[----:B------:R0:W-:Y:S01]  /*5680*/  STG.E.U8 desc[UR36][R8.64], R3 ;  /* 0x0000000308007986 */ /* 0x0001e2000c101124 */
[----:B------:R-:W-:Y:S05]  /*5690*/  BRA `(.L_x_16510) ;  /* 0x00000000005c7947 */ /* 0x000fea0003800000 */
.L_x_16532:
        /* <DEDUP_REMOVED lines=12> */
.L_x_16538:
[----:B------:R-:W-:Y:S01]  /*5760*/  IMAD.MOV.U32 R0, RZ, RZ, 0x7f ;  /* 0x0000007fff007424 */ /* 0x000fe200078e00ff */
[----:B------:R-:W-:-:S04]  /*5770*/  ISETP.GT.U32.AND P0, PT, R4, 0x7f800000, PT ;  /* 0x7f8000000400780c */ /* 0x000fc80003f04070 */
[----:B------:R-:W-:-:S09]  /*5780*/  SEL R0, R0, 0x7c, P0 ;  /* 0x0000007c00007807 */ /* 0x000fd20000000000 */
.L_x_16539:
[----:B------:R-:W-:Y:S05]  /*5790*/  BSYNC.RECONVERGENT B0 ;  /* 0x0000000000007941 */ /* 0x000fea0003800200 */
.L_x_16537:
[----:B------:R-:W-:-:S04]  /*57a0*/  SHF.R.U32.HI R3, RZ, 0x18, R3 ;  /* 0x00000018ff037819 */ /* 0x000fc80000011603 */
[----:B------:R-:W-:-:S05]  /*57b0*/  LOP3.LUT R3, R0, 0x80, R3, 0xf8, !PT ;  /* 0x0000008000037812 */ /* 0x000fca00078ef803 */
[----:B------:R0:W-:Y:S01]  /*57c0*/  STG.E.U8 desc[UR36][R8.64], R3 ;  /* 0x0000000308007986 */ /* 0x0001e2000c101124 */
[----:B------:R-:W-:Y:S05]  /*57d0*/  BRA `(.L_x_16510) ;  /* 0x00000000000c7947 */ /* 0x000fea0003800000 */
.L_x_16531:
[----:B------:R-:W-:-:S04]  /*57e0*/  I2FP.F32.S32 R0, R26 ;  /* 0x0000001a00007245 */ /* 0x000fc80000201400 */
[----:B------:R-:W-:-:S05]  /*57f0*/  F2FP.BF16.F32.PACK_AB R0, RZ, R0 ;  /* 0x00000000ff00723e */ /* 0x000fca00000010ff */
[----:B------:R0:W-:Y:S02]  /*5800*/  STG.E.U16 desc[UR36][R8.64], R0 ;  /* 0x0000000008007986 */ /* 0x0001e4000c101524 */
.L_x_16510:
[----:B------:R-:W-:-:S07]  /*5810*/  VIADD R17, R17, 0x80 ;  /* 0x0000008011117836 */ /* 0x000fce0000000000 */
.L_x_16467:
[----:B------:R-:W-:-:S13]  /*5820*/  ISETP.GE.AND P0, PT, R17, R16, PT ;  /* 0x000000101100720c */ /* 0x000fda0003f06270 */
[----:B------:R-:W-:Y:S05]  /*5830*/  @P0 BREAK.RELIABLE B6 ;  /* 0x0000000000060942 */ /* 0x000fea0003800100 */
[----:B------:R-:W-:Y:S05]  /*5840*/  @P0 BRA `(.L_x_16504) ;  /* 0x0000000c00980947 */ /* 0x000fea0003800000 */
[----:B------:R-:W-:Y:S05]  /*5850*/  BSYNC.RELIABLE B6 ;  /* 0x0000000000067941 */ /* 0x000fea0003800100 */
.L_x_16466:
        /* <DEDUP_REMOVED lines=20> */
.L_x_16543:
[----:B------:R0:W-:Y:S01]  /*59a0*/  STG.E.U8 desc[UR36][R8.64], R24 ;  /* 0x0000001808007986 */ /* 0x0001e2000c101124 */
[----:B------:R-:W-:Y:S05]  /*59b0*/  BRA `(.L_x_16545) ;  /* 0x0000000c00387947 */ /* 0x000fea0003800000 */
.L_x_16542:
        /* <DEDUP_REMOVED lines=9> */
.L_x_16547:
[----:B------:R0:W-:Y:S01]  /*5a50*/  STG.E desc[UR36][R8.64], R24 ;  /* 0x0000001808007986 */ /* 0x0001e2000c101924 */
[----:B------:R-:W-:Y:S05]  /*5a60*/  BRA `(.L_x_16545) ;  /* 0x0000000c000c7947 */ /* 0x000fea0003800000 */
.L_x_16546:
[----:B------:R0:W-:Y:S01]  /*5a70*/  STG.E.U16 desc[UR36][R8.64], R24 ;  /* 0x0000001808007986 */ /* 0x0001e2000c101524 */
[----:B------:R-:W-:Y:S05]  /*5a80*/  BRA `(.L_x_16545) ;  /* 0x0000000c00047947 */ /* 0x000fea0003800000 */
.L_x_16541:
        /* <DEDUP_REMOVED lines=9> */
.L_x_16549:
[----:B------:R-:W-:-:S04]  /*5b20*/  I2FP.F32.S32 R0, R24 ;  /* 0x0000001800007245 */ /* 0x000fc80000201400 */
[----:B------:R-:W-:-:S05]  /*5b30*/  F2FP.F16.F32.PACK_AB R0, RZ, R0 ;  /* 0x00000000ff00723e */ /* 0x000fca00000000ff */
[----:B------:R0:W-:Y:S01]  /*5b40*/  STG.E.U16 desc[UR36][R8.64], R0 ;  /* 0x0000000008007986 */ /* 0x0001e2000c101524 */
[----:B------:R-:W-:Y:S05]  /*5b50*/  BRA `(.L_x_16545) ;  /* 0x0000000800d07947 */ /* 0x000fea0003800000 */
.L_x_16548:
        /* <DEDUP_REMOVED lines=10> */
.L_x_16551:
[----:B------:R-:W-:-:S04]  /*5c00*/  I2FP.F32.S32 R24, R24 ;  /* 0x0000001800187245 */ /* 0x000fc80000201400 */
[----:B------:R-:W-:-:S04]  /*5c10*/  F2FP.F16.F32.PACK_AB R3, RZ, R24 ;  /* 0x00000018ff03723e */ /* 0x000fc800000000ff */
[----:B------:R-:W-:-:S05]  /*5c20*/  PRMT R3, R3, 0x5410, RZ ;  /* 0x0000541003037816 */ /* 0x000fca00000000ff */
[----:B------:R0:W-:Y:S01]  /*5c30*/  STG.E desc[UR36][R8.64], R3 ;  /* 0x0000000308007986 */ /* 0x0001e2000c101924 */
[----:B------:R-:W-:Y:S05]  /*5c40*/  BRA `(.L_x_16545) ;  /* 0x0000000800947947 */ /* 0x000fea0003800000 */
.L_x_16550:
[----:B------:R-:W0:Y:S02]  /*5c50*/  I2F.F64 R24, R24 ;  /* 0x0000001800187312 */ /* 0x000e240000201c00 */
[----:B0-----:R0:W-:Y:S01]  /*5c60*/  STG.E.64 desc[UR36][R8.64], R24 ;  /* 0x0000001808007986 */ /* 0x0011e2000c101b24 */
[----:B------:R-:W-:Y:S05]  /*5c70*/  BRA `(.L_x_16545) ;  /* 0x0000000800887947 */ /* 0x000fea0003800000 */
.L_x_16540:
        /* <DEDUP_REMOVED lines=12> */
.L_x_16555:
        /* <DEDUP_REMOVED lines=17> */
.L_x_16558:
[----:B------:R-:W-:-:S04]  /*5e50*/  SHF.R.U32.HI R3, RZ, 0x18, R5 ;  /* 0x00000018ff037819 */ /* 0x000fc80000011605 */
[----:B------:R-:W-:-:S04]  /*5e60*/  LOP3.LUT R0, R0, 0x80, R3, 0xf8, !PT ;  /* 0x0000008000007812 */ /* 0x000fc800078ef803 */
[----:B------:R-:W-:-:S07]  /*5e70*/  PRMT R4, R0, 0x7610, R4 ;  /* 0x0000761000047816 */ /* 0x000fce0000000004 */
.L_x_16557:
[----:B------:R-:W-:Y:S05]  /*5e80*/  BSYNC.RECONVERGENT B0 ;  /* 0x0000000000007941 */ /* 0x000fea0003800200 */
.L_x_16556:
[----:B------:R0:W-:Y:S01]  /*5e90*/  STG.E.U8 desc[UR36][R8.64], R4 ;  /* 0x0000000408007986 */ /* 0x0001e2000c101124 */
[----:B------:R-:W-:Y:S05]  /*5ea0*/  BRA `(.L_x_16545) ;  /* 0x0000000400fc7947 */ /* 0x000fea0003800000 */
.L_x_16554:
        /* <DEDUP_REMOVED lines=17> */
.L_x_16561:
[----:B------:R-:W-:-:S04]  /*5fc0*/  SHF.R.U32.HI R3, RZ, 0x18, R5 ;  /* 0x00000018ff037819 */ /* 0x000fc80000011605 */
[----:B------:R-:W-:-:S04]  /*5fd0*/  LOP3.LUT R0, R0, 0x80, R3, 0xf8, !PT ;  /* 0x0000008000007812 */ /* 0x000fc800078ef803 */
[----:B------:R-:W-:-:S07]  /*5fe0*/  PRMT R4, R0, 0x7610, R4 ;  /* 0x0000761000047816 */ /* 0x000fce0000000004 */
.L_x_16560:
[----:B------:R-:W-:Y:S05]  /*5ff0*/  BSYNC.RECONVERGENT B0 ;  /* 0x0000000000007941 */ /* 0x000fea0003800200 */
.L_x_16559:
[----:B------:R0:W-:Y:S01]  /*6000*/  STG.E.U8 desc[UR36][R8.64], R4 ;  /* 0x0000000408007986 */ /* 0x0001e2000c101124 */
[----:B------:R-:W-:Y:S05]  /*6010*/  BRA `(.L_x_16545) ;  /* 0x0000000400a07947 */ /* 0x000fea0003800000 */
.L_x_16553:
        /* <DEDUP_REMOVED lines=22> */
.L_x_16563:
[----:B------:R-:W-:-:S05]  /*6180*/  SHF.R.S32.HI R25, RZ, 0x1f, R24 ;  /* 0x0000001fff197819 */ /* 0x000fca0000011418 */
[----:B------:R0:W-:Y:S01]  /*6190*/  STG.E.64 desc[UR36][R8.64], R24 ;  /* 0x0000001808007986 */ /* 0x0001e2000c101b24 */
[----:B------:R-:W-:Y:S05]  /*61a0*/  BRA `(.L_x_16545) ;  /* 0x00000004003c7947 */ /* 0x000fea0003800000 */
.L_x_16562:
[----:B------:R0:W-:Y:S01]  /*61b0*/  STG.E desc[UR36][R8.64], R24 ;  /* 0x0000001808007986 */ /* 0x0001e2000c101924 */
[----:B------:R-:W-:Y:S05]  /*61c0*/  BRA `(.L_x_16545) ;  /* 0x0000000400347947 */ /* 0x000fea0003800000 */
.L_x_16552:
        /* <DEDUP_REMOVED lines=10> */
.L_x_16565:
[----:B------:R-:W-:Y:S01]  /*6270*/  CS2R R6, SRZ ;  /* 0x0000000000067805 */ /* 0x000fe2000001ff00 */
[----:B------:R-:W0:Y:S04]  /*6280*/  I2F.F64 R4, R24 ;  /* 0x0000001800047312 */ /* 0x000e280000201c00 */
[----:B0-----:R4:W-:Y:S01]  /*6290*/  STG.E.128 desc[UR36][R8.64], R4 ;  /* 0x0000000408007986 */ /* 0x0019e2000c101d24 */
[----:B------:R-:W-:Y:S05]  /*62a0*/  BRA `(.L_x_16545) ;  /* 0x0000000000fc7947 */ /* 0x000fea0003800000 */
.L_x_16564:
[----:B------:R-:W-:-:S13]  /*62b0*/  ISETP.NE.AND P0, PT, R0, 0xf, PT ;  /* 0x0000000f0000780c */ /* 0x000fda0003f05270 */
[----:B------:R-:W-:Y:S05]  /*62c0*/  @!P0 BRA `(.L_x_16566) ;  /* 0x0000000000e88947 */ /* 0x000fea0003800000 */
[----:B------:R-:W-:-:S13]  /*62d0*/  ISETP.NE.AND P0, PT, R0, 0x17, PT ;  /* 0x000000170000780c */ /* 0x000fda0003f05270 */
[----:B------:R-:W-:Y:S05]  /*62e0*/  @!P0 BRA `(.L_x_16567) ;  /* 0x0000000000908947 */ /* 0x000fea0003800000 */
[----:B------:R-:W-:-:S13]  /*62f0*/  ISETP.NE.AND P0, PT, R0, 0x18, PT ;  /* 0x000000180000780c */ /* 0x000fda0003f05270 */
[----:B------:R-:W-:Y:S05]  /*6300*/  @!P0 BRA `(.L_x_16568) ;  /* 0x0000000000448947 */ /* 0x000fea0003800000 */
.L_x_16544:
        /* <DEDUP_REMOVED lines=16> */
.L_x_16569:
[----:B------:R-:W-:Y:S05]  /*6410*/  BRA `(.L_x_16545) ;  /* 0x0000000000a07947 */ /* 0x000fea0003800000 */
.L_x_16568:
        /* <DEDUP_REMOVED lines=13> */
.L_x_16571:
[----:B------:R-:W-:Y:S05]  /*64f0*/  BSYNC.RECONVERGENT B0 ;  /* 0x0000000000007941 */ /* 0x000fea0003800200 */
.L_x_16570:
[----:B------:R-:W-:-:S05]  /*6500*/  LOP3.LUT R3, R0, 0x80, R3, 0xf8, !PT ;  /* 0x0000008000037812 */ /* 0x000fca00078ef803 */
[----:B------:R2:W-:Y:S01]  /*6510*/  STG.E.U8 desc[UR36][R8.64], R3 ;  /* 0x0000000308007986 */ /* 0x0005e2000c101124 */
[----:B------:R-:W-:Y:S05]  /*6520*/  BRA `(.L_x_16545) ;  /* 0x00000000005c7947 */ /* 0x000fea0003800000 */
.L_x_16567:
        /* <DEDUP_REMOVED lines=12> */
.L_x_16573:
[----:B------:R-:W-:Y:S01]  /*65f0*/  IMAD.MOV.U32 R0, RZ, RZ, 0x7f ;  /* 0x0000007fff007424 */ /* 0x000fe200078e00ff */
[----:B------:R-:W-:-:S04]  /*6600*/  ISETP.GT.U32.AND P0, PT, R4, 0x7f800000, PT ;  /* 0x7f8000000400780c */ /* 0x000fc80003f04070 */
[----:B------:R-:W-:-:S09]  /*6610*/  SEL R0, R0, 0x7c, P0 ;  /* 0x0000007c00007807 */ /* 0x000fd20000000000 */
.L_x_16574:
[----:B------:R-:W-:Y:S05]  /*6620*/  BSYNC.RECONVERGENT B0 ;  /* 0x0000000000007941 */ /* 0x000fea0003800200 */
.L_x_16572:
[----:B------:R-:W-:-:S04]  /*6630*/  SHF.R.U32.HI R3, RZ, 0x18, R3 ;  /* 0x00000018ff037819 */ /* 0x000fc80000011603 */
[----:B------:R-:W-:-:S05]  /*6640*/  LOP3.LUT R3, R0, 0x80, R3, 0xf8, !PT ;  /* 0x0000008000037812 */ /* 0x000fca00078ef803 */
[----:B------:R1:W-:Y:S01]  /*6650*/  STG.E.U8 desc[UR36][R8.64], R3 ;  /* 0x0000000308007986 */ /* 0x0003e2000c101124 */
[----:B------:R-:W-:Y:S05]  /*6660*/  BRA `(.L_x_16545) ;  /* 0x00000000000c7947 */ /* 0x000fea0003800000 */
.L_x_16566:
[----:B------:R-:W-:-:S04]  /*6670*/  I2FP.F32.S32 R0, R24 ;  /* 0x0000001800007245 */ /* 0x000fc80000201400 */
[----:B------:R-:W-:-:S05]  /*6680*/  F2FP.BF16.F32.PACK_AB R0, RZ, R0 ;  /* 0x00000000ff00723e */ /* 0x000fca00000010ff */
[----:B------:R0:W-:Y:S02]  /*6690*/  STG.E.U16 desc[UR36][R8.64], R0 ;  /* 0x0000000008007986 */ /* 0x0001e4000c101524 */
.L_x_16545:
[----:B------:R-:W-:-:S07]  /*66a0*/  VIADD R17, R17, 0x80 ;  /* 0x0000008011117836 */ /* 0x000fce0000000000 */
.L_x_16504:
[----:B------:R-:W-:Y:S05]  /*66b0*/  BSYNC.RECONVERGENT B7 ;  /* 0x0000000000077941 */ /* 0x000fea0003800200 */
.L_x_16465:
        /* <DEDUP_REMOVED lines=21> */
.L_x_16578:
[----:B------:R-:W-:Y:S01]  /*6810*/  STG.E.U8 desc[UR36][R2.64], R22 ;  /* 0x0000001602007986 */ /* 0x000fe2000c101124 */
[----:B------:R-:W-:Y:S05]  /*6820*/  EXIT ;  /* 0x000000000000794d */ /* 0x000fea0003800000 */
.L_x_16577:
        /* <DEDUP_REMOVED lines=9> */
.L_x_16581:
[----:B------:R-:W-:Y:S01]  /*68c0*/  STG.E desc[UR36][R2.64], R22 ;  /* 0x0000001602007986 */ /* 0x000fe2000c101924 */
[----:B------:R-:W-:Y:S05]  /*68d0*/  EXIT ;  /* 0x000000000000794d */ /* 0x000fea0003800000 */
.L_x_16580:
[----:B------:R-:W-:Y:S01]  /*68e0*/  STG.E.U16 desc[UR36][R2.64], R22 ;  /* 0x0000001602007986 */ /* 0x000fe2000c101524 */
[----:B------:R-:W-:Y:S05]  /*68f0*/  EXIT ;  /* 0x000000000000794d */ /* 0x000fea0003800000 */
.L_x_16576:
        /* <DEDUP_REMOVED lines=9> */
.L_x_16583:
[----:B------:R-:W-:-:S04]  /*6990*/  I2FP.F32.S32 R0, R22 ;  /* 0x0000001600007245 */ /* 0x000fc80000201400 */
[----:B------:R-:W-:-:S05]  /*69a0*/  F2FP.F16.F32.PACK_AB R0, RZ, R0 ;  /* 0x00000000ff00723e */ /* 0x000fca00000000ff */
[----:B------:R-:W-:Y:S01]  /*69b0*/  STG.E.U16 desc[UR36][R2.64], R0 ;  /* 0x0000000002007986 */ /* 0x000fe2000c101524 */
[----:B------:R-:W-:Y:S05]  /*69c0*/  EXIT ;  /* 0x000000000000794d */ /* 0x000fea0003800000 */
.L_x_16582:
        /* <DEDUP_REMOVED lines=10> */
.L_x_16585:
[----:B------:R-:W-:-:S04]  /*6a70*/  I2FP.F32.S32 R22, R22 ;  /* 0x0000001600167245 */ /* 0x000fc80000201400 */
[----:B------:R-:W-:-:S04]  /*6a80*/  F2FP.F16.F32.PACK_AB R5, RZ, R22 ;  /* 0x00000016ff05723e */ /* 0x000fc800000000ff */
[----:B------:R-:W-:-:S05]  /*6a90*/  PRMT R5, R5, 0x5410, RZ ;  /* 0x0000541005057816 */ /* 0x000fca00000000ff */
[----:B------:R-:W-:Y:S01]  /*6aa0*/  STG.E desc[UR36][R2.64], R5 ;  /* 0x0000000502007986 */ /* 0x000fe2000c101924 */
[----:B------:R-:W-:Y:S05]  /*6ab0*/  EXIT ;  /* 0x000000000000794d */ /* 0x000fea0003800000 */
.L_x_16584:
[----:B------:R-:W0:Y:S02]  /*6ac0*/  I2F.F64 R22, R22 ;  /* 0x0000001600167312 */ /* 0x000e240000201c00 */
[----:B0-----:R-:W-:Y:S01]  /*6ad0*/  STG.E.64 desc[UR36][R2.64], R22 ;  /* 0x0000001602007986 */ /* 0x001fe2000c101b24 */
[----:B------:R-:W-:Y:S05]  /*6ae0*/  EXIT ;  /* 0x000000000000794d */ /* 0x000fea0003800000 */
.L_x_16575:
        /* <DEDUP_REMOVED lines=12> */
.L_x_16589:
        /* <DEDUP_REMOVED lines=18> */
.L_x_16592:
[----:B------:R-:W-:-:S04]  /*6cd0*/  SHF.R.U32.HI R5, RZ, 0x18, R5 ;  /* 0x00000018ff057819 */ /* 0x000fc80000011605 */
[----:B------:R-:W-:-:S07]  /*6ce0*/  LOP3.LUT R0, R0, 0x80, R5, 0xf8, !PT ;  /* 0x0000008000007812 */ /* 0x000fce00078ef805 */
.L_x_16591:
[----:B------:R-:W-:Y:S05]  /*6cf0*/  BSYNC.RECONVERGENT B0 ;  /* 0x0000000000007941 */ /* 0x000fea0003800200 */
.L_x_16590:
[----:B------:R-:W-:Y:S01]  /*6d00*/  STG.E.U8 desc[UR36][R2.64], R0 ;  /* 0x0000000002007986 */ /* 0x000fe2000c101124 */
[----:B------:R-:W-:Y:S05]  /*6d10*/  EXIT ;  /* 0x000000000000794d */ /* 0x000fea0003800000 */
.L_x_16588:
        /* <DEDUP_REMOVED lines=18> */
.L_x_16595:
[----:B------:R-:W-:-:S04]  /*6e40*/  SHF.R.U32.HI R5, RZ, 0x18, R5 ;  /* 0x00000018ff057819 */ /* 0x000fc80000011605 */
[----:B------:R-:W-:-:S07]  /*6e50*/  LOP3.LUT R0, R0, 0x80, R5, 0xf8, !PT ;  /* 0x0000008000007812 */ /* 0x000fce00078ef805 */
.L_x_16594:
[----:B------:R-:W-:Y:S05]  /*6e60*/  BSYNC.RECONVERGENT B0 ;  /* 0x0000000000007941 */ /* 0x000fea0003800200 */
.L_x_16593:
[----:B------:R-:W-:Y:S01]  /*6e70*/  STG.E.U8 desc[UR36][R2.64], R0 ;  /* 0x0000000002007986 */ /* 0x000fe2000c101124 */
[----:B------:R-:W-:Y:S05]  /*6e80*/  EXIT ;  /* 0x000000000000794d */ /* 0x000fea0003800000 */
.L_x_16587:
        /* <DEDUP_REMOVED lines=22> */
.L_x_16597:
[----:B------:R-:W-:-:S05]  /*6ff0*/  SHF.R.S32.HI R23, RZ, 0x1f, R22 ;  /* 0x0000001fff177819 */ /* 0x000fca0000011416 */
[----:B------:R-:W-:Y:S01]  /*7000*/  STG.E.64 desc[UR36][R2.64], R22 ;  /* 0x0000001602007986 */ /* 0x000fe2000c101b24 */
[----:B------:R-:W-:Y:S05]  /*7010*/  EXIT ;  /* 0x000000000000794d */ /* 0x000fea0003800000 */
.L_x_16596:
[----:B------:R-:W-:Y:S01]  /*7020*/  STG.E desc[UR36][R2.64], R22 ;  /* 0x0000001602007986 */ /* 0x000fe2000c101924 */
[----:B------:R-:W-:Y:S05]  /*7030*/  EXIT ;  /* 0x000000000000794d */ /* 0x000fea0003800000 */
.L_x_16586:
        /* <DEDUP_REMOVED lines=10> */
.L_x_16599:
[----:B------:R-:W-:Y:S01]  /*70e0*/  CS2R R6, SRZ ;  /* 0x0000000000067805 */ /* 0x000fe2000001ff00 */
[----:B------:R-:W0:Y:S04]  /*70f0*/  I2F.F64 R4, R22 ;  /* 0x0000001600047312 */ /* 0x000e280000201c00 */
[----:B0-----:R-:W-:Y:S01]  /*7100*/  STG.E.128 desc[UR36][R2.64], R4 ;  /* 0x0000000402007986 */ /* 0x001fe2000c101d24 */
[----:B------:R-:W-:Y:S05]  /*7110*/  EXIT ;  /* 0x000000000000794d */ /* 0x000fea0003800000 */
.L_x_16598:
[----:B------:R-:W-:-:S13]  /*7120*/  ISETP.NE.AND P0, PT, R0, 0xf, PT ;  /* 0x0000000f0000780c */ /* 0x000fda0003f05270 */
[----:B------:R-:W-:Y:S05]  /*7130*/  @!P0 BRA `(.L_x_16600) ;  /* 0x0000000000e88947 */ /* 0x000fea0003800000 */
[----:B------:R-:W-:-:S13]  /*7140*/  ISETP.NE.AND P0, PT, R0, 0x17, PT ;  /* 0x000000170000780c */ /* 0x000fda0003f05270 */
[----:B------:R-:W-:Y:S05]  /*7150*/  @!P0 BRA `(.L_x_16601) ;  /* 0x0000000000908947 */ /* 0x000fea0003800000 */
[----:B------:R-:W-:-:S13]  /*7160*/  ISETP.NE.AND P0, PT, R0, 0x18, PT ;  /* 0x000000180000780c */ /* 0x000fda0003f05270 */
[----:B------:R-:W-:Y:S05]  /*7170*/  @!P0 BRA `(.L_x_16602) ;  /* 0x0000000000448947 */ /* 0x000fea0003800000 */
.L_x_16579:
        /* <DEDUP_REMOVED lines=16> */
.L_x_16603:
[----:B------:R-:W-:Y:S05]  /*7280*/  EXIT ;  /* 0x000000000000794d */ /* 0x000fea0003800000 */
.L_x_16602:
        /* <DEDUP_REMOVED lines=13> */
.L_x_16605:
[----:B------:R-:W-:Y:S05]  /*7360*/  BSYNC.RECONVERGENT B0 ;  /* 0x0000000000007941 */ /* 0x000fea0003800200 */
.L_x_16604:
[----:B------:R-:W-:-:S05]  /*7370*/  LOP3.LUT R5, R0, 0x80, R5, 0xf8, !PT ;  /* 0x0000008000057812 */ /* 0x000fca00078ef805 */
[----:B------:R-:W-:Y:S01]  /*7380*/  STG.E.U8 desc[UR36][R2.64], R5 ;  /* 0x0000000502007986 */ /* 0x000fe2000c101124 */
[----:B------:R-:W-:Y:S05]  /*7390*/  EXIT ;  /* 0x000000000000794d */ /* 0x000fea0003800000 */
.L_x_16601:
        /* <DEDUP_REMOVED lines=12> */
.L_x_16607:
[----:B------:R-:W-:Y:S01]  /*7460*/  IMAD.MOV.U32 R0, RZ, RZ, 0x7f ;  /* 0x0000007fff007424 */ /* 0x000fe200078e00ff */
[----:B------:R-:W-:-:S04]  /*7470*/  ISETP.GT.U32.AND P0, PT, R4, 0x7f800000, PT ;  /* 0x7f8000000400780c */ /* 0x000fc80003f04070 */
[----:B------:R-:W-:-:S09]  /*7480*/  SEL R0, R0, 0x7c, P0 ;  /* 0x0000007c00007807 */ /* 0x000fd20000000000 */
.L_x_16608:
[----:B------:R-:W-:Y:S05]  /*7490*/  BSYNC.RECONVERGENT B0 ;  /* 0x0000000000007941 */ /* 0x000fea0003800200 */
.L_x_16606:
[----:B------:R-:W-:-:S04]  /*74a0*/  SHF.R.U32.HI R5, RZ, 0x18, R5 ;  /* 0x00000018ff057819 */ /* 0x000fc80000011605 */
[----:B------:R-:W-:-:S05]  /*74b0*/  LOP3.LUT R5, R0, 0x80, R5, 0xf8, !PT ;  /* 0x0000008000057812 */ /* 0x000fca00078ef805 */
[----:B------:R-:W-:Y:S01]  /*74c0*/  STG.E.U8 desc[UR36][R2.64], R5 ;  /* 0x0000000502007986 */ /* 0x000fe2000c101124 */
[----:B------:R-:W-:Y:S05]  /*74d0*/  EXIT ;  /* 0x000000000000794d */ /* 0x000fea0003800000 */
.L_x_16600:
[----:B------:R-:W-:-:S04]  /*74e0*/  I2FP.F32.S32 R0, R22 ;  /* 0x0000001600007245 */ /* 0x000fc80000201400 */
[----:B------:R-:W-:-:S05]  /*74f0*/  F2FP.BF16.F32.PACK_AB R0, RZ, R0 ;  /* 0x00000000ff00723e */ /* 0x000fca00000010ff */
[----:B------:R-:W-:Y:S01]  /*7500*/  STG.E.U16 desc[UR36][R2.64], R0 ;  /* 0x0000000002007986 */ /* 0x000fe2000c101524 */
[----:B------:R-:W-:Y:S05]  /*7510*/  EXIT ;  /* 0x000000000000794d */ /* 0x000fea0003800000 */
.L_x_16609:
        /* <DEDUP_REMOVED lines=14> */
.L_x_20926:


//--------------------- .text._ZN2at6native18elementwise_kernelILi128ELi2EZNS0_22gpu_kernel_impl_nocastINS0_13AUnaryFunctorIiiiZZZNS0_18lshift_kernel_cudaERNS_18TensorIteratorBaseEENKUlvE_clEvENKUlvE1_clEvEUliiE_EEEEvS5_RKT_EUliE_EEviT1_ --------------------------
	.section	.text._ZN2at6native18elementwise_kernelILi128ELi2EZNS0_22gpu_kernel_impl_nocastINS0_13AUnaryFunctorIiiiZZZNS0_18lshift_kernel_cudaERNS_18TensorIteratorBaseEENKUlvE_clEvENKUlvE1_clEvEUliiE_EEEEvS5_RKT_EUliE_EEviT1_,"ax",@progbits
	.align	128
        .global         _ZN2at6native18elementwise_kernelILi128ELi2EZNS0_22gpu_kernel_impl_nocastINS0_13AUnaryFunctorIiiiZZZNS0_18lshift_kernel_cudaERNS_18TensorIteratorBaseEENKUlvE_clEvENKUlvE1_clEvEUliiE_EEEEvS5_RKT_EUliE_EEviT1_
        .type           _ZN2at6native18elementwise_kernelILi128ELi2EZNS0_22gpu_kernel_impl_nocastINS0_13AUnaryFunctorIiiiZZZNS0_18lshift_kernel_cudaERNS_18TensorIteratorBaseEENKUlvE_clEvENKUlvE1_clEvEUliiE_EEEEvS5_RKT_EUliE_EEviT1_,@function
        .size           _ZN2at6native18elementwise_kernelILi128ELi2EZNS0_22gpu_kernel_impl_nocastINS0_13AUnaryFunctorIiiiZZZNS0_18lshift_kernel_cudaERNS_18TensorIteratorBaseEENKUlvE_clEvENKUlvE1_clEvEUliiE_EEEEvS5_RKT_EUliE_EEviT1_,(.L_x_20927 - _ZN2at6native18elementwise_kernelILi128ELi2EZNS0_22gpu_kernel_impl_nocastINS0_13AUnaryFunctorIiiiZZZNS0_18lshift_kernel_cudaERNS_18TensorIteratorBaseEENKUlvE_clEvENKUlvE1_clEvEUliiE_EEEEvS5_RKT_EUliE_EEviT1_)
        .other          _ZN2at6native18elementwise_kernelILi128ELi2EZNS0_22gpu_kernel_impl_nocastINS0_13AUnaryFunctorIiiiZZZNS0_18lshift_kernel_cudaERNS_18TensorIteratorBaseEENKUlvE_clEvENKUlvE1_clEvEUliiE_EEEEvS5_RKT_EUliE_EEviT1_,@"STO_CUDA_ENTRY STV_DEFAULT"
_ZN2at6native18elementwise_kernelILi128ELi2EZNS0_22gpu_kernel_impl_nocastINS0_13AUnaryFunctorIiiiZZZNS0_18lshift_kernel_cudaERNS_18TensorIteratorBaseEENKUlvE_clEvENKUlvE1_clEvEUliiE_EEEEvS5_RKT_EUliE_EEviT1_:
.text._ZN2at6native18elementwise_kernelILi128ELi2EZNS0_22gpu_kernel_impl_nocastINS0_13AUnaryFunctorIiiiZZZNS0_18lshift_kernel_cudaERNS_18TensorIteratorBaseEENKUlvE_clEvENKUlvE1_clEvEUliiE_EEEEvS5_RKT_EUliE_EEviT1_:
        /* <DEDUP_REMOVED lines=18> */
[----:B--2---:R-:W-:Y:S02]  /*0120*/  ISETP.GT.U32.AND P0, PT, R4, 0x1f, PT ;  /* 0x0000001f0400780c */ /* 0x004fe40003f04070 */
[----:B-1----:R-:W-:-:S04]  /*0130*/  SHF.L.U32 R0, R9, R4, RZ ;  /* 0x0000000409007219 */ /* 0x002fc800000006ff */
[----:B------:R-:W-:-:S05]  /*0140*/  SEL R9, R0, RZ, !P0 ;  /* 0x000000ff00097207 */ /* 0x000fca0004000000 */
[----:B0-----:R0:W-:Y:S02]  /*0150*/  STG.E desc[UR6][R6.64], R9 ;  /* 0x0000000906007986 */ /* 0x0011e4000c101906 */
.L_x_16612:
[----:B------:R-:W-:Y:S05]  /*0160*/  BSYNC.RECONVERGENT B0 ;  /* 0x0000000000007941 */ /* 0x000fea0003800200 */
.L_x_16611:
[----:B------:R-:W-:-:S13]  /*0170*/  ISETP.GE.AND P0, PT, R3, UR4, PT ;  /* 0x0000000403007c0c */ /* 0x000fda000bf06270 */
[----:B------:R-:W-:Y:S05]  /*0180*/  @P0 EXIT ;  /* 0x000000000000094d */ /* 0x000fea0003800000 */
[----:B------:R-:W1:Y:S08]  /*0190*/  LDC.64 R2, c[0x0][0x588] ;  /* 0x00016200ff027b82 */ /* 0x000e700000000a00 */
[----:B0-----:R-:W0:Y:S01]  /*01a0*/  LDC R7, c[0x0][0x594] ;  /* 0x00016500ff077b82 */ /* 0x001e220000000800 */
[----:B-1----:R-:W2:Y:S07]  /*01b0*/  LDG.E R2, desc[UR6][R2.64] ;  /* 0x0000000602027981 */ /* 0x002eae000c1e1900 */
[----:B------:R-:W1:Y:S01]  /*01c0*/  LDC.64 R4, c[0x0][0x580] ;  /* 0x00016000ff047b82 */ /* 0x000e620000000a00 */
[----:B--2---:R-:W-:-:S02]  /*01d0*/  ISETP.GT.U32.AND P0, PT, R2, 0x1f, PT ;  /* 0x0000001f0200780c */ /* 0x004fc40003f04070 */
[----:B0-----:R-:W-:-:S04]  /*01e0*/  SHF.L.U32 R0, R7, R2, RZ ;  /* 0x0000000207007219 */ /* 0x001fc800000006ff */
[----:B------:R-:W-:-:S05]  /*01f0*/  SEL R7, R0, RZ, !P0 ;  /* 0x000000ff00077207 */ /* 0x000fca0004000000 */
[----:B-1----:R-:W-:Y:S01]  /*0200*/  STG.E desc[UR6][R4.64], R7 ;  /* 0x0000000704007986 */ /* 0x002fe2000c101906 */
[----:B------:R-:W-:Y:S05]  /*0210*/  EXIT ;  /* 0x000000000000794d */ /* 0x000fea0003800000 */
.L_x_16610:
        /* <DEDUP_REMOVED lines=305> */
.L_x_16615:
        /* <DEDUP_REMOVED lines=8> */
[----:B--2---:R-:W-:Y:S02]  /*15b0*/  ISETP.GT.U32.AND P0, PT, R6, 0x1f, PT ;  /* 0x0000001f0600780c */ /* 0x004fe40003f04070 */
[----:B-1----:R-:W-:-:S04]  /*15c0*/  SHF.L.U32 R8, R9, R6, RZ ;  /* 0x0000000609087219 */ /* 0x002fc800000006ff */
[----:B------:R-:W-:-:S05]  /*15d0*/  SEL R9, R8, RZ, !P0 ;  /* 0x000000ff08097207 */ /* 0x000fca0004000000 */
[----:B------:R0:W-:Y:S02]  /*15e0*/  STG.E desc[UR6][R4.64], R9 ;  /* 0x0000000904007986 */ /* 0x0001e4000c101906 */
.L_x_16614:
[----:B------:R-:W-:Y:S05]  /*15f0*/  BSYNC.RECONVERGENT B0 ;  /* 0x0000000000007941 */ /* 0x000fea0003800200 */
.L_x_16613:
        /* <DEDUP_REMOVED lines=300> */
.L_x_16616:
[----:B------:R-:W0:Y:S01]  /*28c0*/  LDCU.128 UR8, c[0x0][0x580] ;  /* 0x0000b000ff0877ac */ /* 0x000e220008000c00 */
[----:B------:R-:W1:Y:S01]  /*28d0*/  LDC R7, c[0x0][0x594] ;  /* 0x00016500ff077b82 */ /* 0x000e620000000800 */
[----:B0-----:R-:W-:-:S04]  /*28e0*/  IADD3 R4, P0, PT, R2, UR10, RZ ;  /* 0x0000000a02047c10 */ /* 0x001fc8000ff1e0ff */
[----:B------:R-:W-:-:S05]  /*28f0*/  IADD3.X R5, PT, PT, RZ, UR11, RZ, P0, !PT ;  /* 0x0000000bff057c10 */ /* 0x000fca00087fe4ff */
[----:B------:R-:W2:Y:S01]  /*2900*/  LDG.E R4, desc[UR6][R4.64] ;  /* 0x0000000604047981 */ /* 0x000ea2000c1e1900 */
[----:B------:R-:W-:-:S04]  /*2910*/  IADD3 R2, P1, PT, R3, UR8, RZ ;  /* 0x0000000803027c10 */ /* 0x000fc8000ff3e0ff */
[----:B------:R-:W-:Y:S02]  /*2920*/  IADD3.X R3, PT, PT, RZ, UR9, RZ, P1, !PT ;  /* 0x00000009ff037c10 */ /* 0x000fe40008ffe4ff */
[----:B--2---:R-:W-:Y:S02]  /*2930*/  ISETP.GT.U32.AND P0, PT, R4, 0x1f, PT ;  /* 0x0000001f0400780c */ /* 0x004fe40003f04070 */
[----:B-1----:R-:W-:-:S04]  /*2940*/  SHF.L.U32 R0, R7, R4, RZ ;  /* 0x0000000407007219 */ /* 0x002fc800000006ff */
[----:B------:R-:W-:-:S05]  /*2950*/  SEL R7, R0, RZ, !P0 ;  /* 0x000000ff00077207 */ /* 0x000fca0004000000 */
[----:B------:R-:W-:Y:S01]  /*2960*/  STG.E desc[UR6][R2.64], R7 ;  /* 0x0000000702007986 */ /* 0x000fe2000c101906 */
[----:B------:R-:W-:Y:S05]  /*2970*/  EXIT ;  /* 0x000000000000794d */ /* 0x000fea0003800000 */
.L_x_16617:
        /* <DEDUP_REMOVED lines=16> */
.L_x_20927:


//--------------------- .text._ZN2at6native27unrolled_elementwise_kernelINS0_13AUnaryFunctorIiiiZZZNS0_18lshift_kernel_cudaERNS_18TensorIteratorBaseEENKUlvE_clEvENKUlvE1_clEvEUliiE_EESt5arrayIPcLm2EELi4E23TrivialOffsetCalculatorILi1EjESD_NS0_6memory15LoadWithoutCastENSE_16StoreWithoutCastEEEviT_T0_T2_T3_T4_T5_ --------------------------
	.section	.text._ZN2at6native27unrolled_elementwise_kernelINS0_13AUnaryFunctorIiiiZZZNS0_18lshift_kernel_cudaERNS_18TensorIteratorBaseEENKUlvE_clEvENKUlvE1_clEvEUliiE_EESt5arrayIPcLm2EELi4E23TrivialOffsetCalculatorILi1EjESD_NS0_6memory15LoadWithoutCastENSE_16StoreWithoutCastEEEviT_T0_T2_T3_T4_T5_,"ax",@progbits
	.align	128
        .global         _ZN2at6native27unrolled_elementwise_kernelINS0_13AUnaryFunctorIiiiZZZNS0_18lshift_kernel_cudaERNS_18TensorIteratorBaseEENKUlvE_clEvENKUlvE1_clEvEUliiE_EESt5arrayIPcLm2EELi4E23TrivialOffsetCalculatorILi1EjESD_NS0_6memory15LoadWithoutCastENSE_16StoreWithoutCastEEEviT_T0_T2_T3_T4_T5_
        .type           _ZN2at6native27unrolled_elementwise_kernelINS0_13AUnaryFunctorIiiiZZZNS0_18lshift_kernel_cudaERNS_18TensorIteratorBaseEENKUlvE_clEvENKUlvE1_clEvEUliiE_EESt5arrayIPcLm2EELi4E23TrivialOffsetCalculatorILi1EjESD_NS0_6memory15LoadWithoutCastENSE_16StoreWithoutCastEEEviT_T0_T2_T3_T4_T5_,@function
        .size           _ZN2at6native27unrolled_elementwise_kernelINS0_13AUnaryFunctorIiiiZZZNS0_18lshift_kernel_cudaERNS_18TensorIteratorBaseEENKUlvE_clEvENKUlvE1_clEvEUliiE_EESt5arrayIPcLm2EELi4E23TrivialOffsetCalculatorILi1EjESD_NS0_6memory15LoadWithoutCastENSE_16StoreWithoutCastEEEviT_T0_T2_T3_T4_T5_,(.L_x_20928 - _ZN2at6native27unrolled_elementwise_kernelINS0_13AUnaryFunctorIiiiZZZNS0_18lshift_kernel_cudaERNS_18TensorIteratorBaseEENKUlvE_clEvENKUlvE1_clEvEUliiE_EESt5arrayIPcLm2EELi4E23TrivialOffsetCalculatorILi1EjESD_NS0_6memory15LoadWithoutCastENSE_16StoreWithoutCastEEEviT_T0_T2_T3_T4_T5_)
        .other          _ZN2at6native27unrolled_elementwise_kernelINS0_13AUnaryFunctorIiiiZZZNS0_18lshift_kernel_cudaERNS_18TensorIteratorBaseEENKUlvE_clEvENKUlvE1_clEvEUliiE_EESt5arrayIPcLm2EELi4E23TrivialOffsetCalculatorILi1EjESD_NS0_6memory15LoadWithoutCastENSE_16StoreWithoutCastEEEviT_T0_T2_T3_T4_T5_,@"STO_CUDA_ENTRY STV_DEFAULT"
_ZN2at6native27unrolled_elementwise_kernelINS0_13AUnaryFunctorIiiiZZZNS0_18lshift_kernel_cudaERNS_18TensorIteratorBaseEENKUlvE_clEvENKUlvE1_clEvEUliiE_EESt5arrayIPcLm2EELi4E23TrivialOffsetCalculatorILi1EjESD_NS0_6memory15LoadWithoutCastENSE_16StoreWithoutCastEEEviT_T0_T2_T3_T4_T5_:
.text._ZN2at6native27unrolled_elementwise_kernelINS0_13AUnaryFunctorIiiiZZZNS0_18lshift_kernel_cudaERNS_18TensorIteratorBaseEENKUlvE_clEvENKUlvE1_clEvEUliiE_EESt5arrayIPcLm2EELi4E23TrivialOffsetCalculatorILi1EjESD_NS0_6memory15LoadWithoutCastENSE_16StoreWithoutCastEEEviT_T0_T2_T3_T4_T5_:
[----:B------:R-:W-:Y:S01]  /*0000*/  LDC R1, c[0x0][0x37c] ;  /* 0x0000df00ff017b82 */ /* 0x000fe20000000800 */
[----:B------:R-:W0:Y:S07]  /*0010*/  S2R R0, SR_CTAID.X ;  /* 0x0000000000007919 */ /* 0x000e2e0000002500 */
[----:B------:R-:W0:Y:S01]  /*0020*/  LDC R3, c[0x0][0x380] ;  /* 0x0000e000ff037b82 */ /* 0x000e220000000800 */
[----:B------:R-:W1:Y:S01]  /*0030*/  LDCU.64 UR4, c[0x0][0x358] ;  /* 0x00006b00ff0477ac */ /* 0x000e620008000a00 */
[----:B------:R-:W-:Y:S01]  /*0040*/  IMAD.MOV.U32 R12, RZ, RZ, RZ ;  /* 0x000000ffff0c7224 */ /* 0x000fe200078e00ff */
[----:B------:R-:W2:Y:S05]  /*0050*/  S2R R13, SR_TID.X ;  /* 0x00000000000d7919 */ /* 0x000eaa0000002100 */
        /* <DEDUP_REMOVED lines=13> */
[----:B-1----:R-:W4:Y:S07]  /*0130*/  @!P0 LDG.E R12, desc[UR4][R8.64] ;  /* 0x00000004080c8981 */ /* 0x002f2e000c1e1900 */
[----:B------:R-:W-:Y:S01]  /*0140*/  @!P3 LEA R19, R0, R13, 0x9 ;  /* 0x0000000d0013b211 */ /* 0x000fe200078e48ff */
[----:B------:R-:W-:Y:S01]  /*0150*/  @!P3 VIADD R13, R13, 0x80 ;  /* 0x000000800d0db836 */ /* 0x000fe20000000000 */
[----:B------:R-:W0:Y:S04]  /*0160*/  @!P3 LDC.64 R6, c[0x0][0x398] ;  /* 0x0000e600ff06bb82 */ /* 0x000e280000000a00 */
[----:B------:R-:W-:-:S13]  /*0170*/  ISETP.GE.AND P2, PT, R13, R2, PT ;  /* 0x000000020d00720c */ /* 0x000fda0003f46270 */
[----:B------:R-:W1:Y:S01]  /*0180*/  @!P2 LDC.64 R4, c[0x0][0x398] ;  /* 0x0000e600ff04ab82 */ /* 0x000e620000000a00 */
[----:B------:R-:W-:Y:S01]  /*0190*/  @!P2 LEA R15, R0, R13, 0x9 ;  /* 0x0000000d000fa211 */ /* 0x000fe200078e48ff */
[----:B------:R-:W-:Y:S02]  /*01a0*/  IMAD.MOV.U32 R13, RZ, RZ, RZ ;  /* 0x000000ffff0d7224 */ /* 0x000fe400078e00ff */
[----:B--2---:R-:W-:-:S04]  /*01b0*/  @!P1 IMAD.WIDE.U32 R10, R17, 0x4, R10 ;  /* 0x00000004110a9825 */ /* 0x004fc800078e000a */
[----:B0-----:R-:W-:Y:S01]  /*01c0*/  @!P3 IMAD.WIDE.U32 R6, R19, 0x4, R6 ;  /* 0x000000041306b825 */ /* 0x001fe200078e0006 */
[----:B------:R-:W2:Y:S03]  /*01d0*/  @!P1 LDG.E R13, desc[UR4][R10.64] ;  /* 0x000000040a0d9981 */ /* 0x000ea6000c1e1900 */
[----:B-1----:R-:W-:Y:S01]  /*01e0*/  @!P2 IMAD.WIDE.U32 R4, R15, 0x4, R4 ;  /* 0x000000040f04a825 */ /* 0x002fe200078e0004 */
[----:B------:R-:W-:-:S06]  /*01f0*/  CS2R R14, SRZ ;  /* 0x00000000000e7805 */ /* 0x000fcc000001ff00 */
[----:B------:R0:W5:Y:S04]  /*0200*/  @!P3 LDG.E R14, desc[UR4][R6.64] ;  /* 0x00000004060eb981 */ /* 0x000168000c1e1900 */
[----:B------:R-:W5:Y:S01]  /*0210*/  @!P2 LDG.E R15, desc[UR4][R4.64] ;  /* 0x00000004040fa981 */ /* 0x000f62000c1e1900 */
[----:B------:R-:W-:Y:S01]  /*0220*/  ISETP.GE.AND P4, PT, R3, R2, PT ;  /* 0x000000020300720c */ /* 0x000fe20003f86270 */
[----:B------:R-:W-:Y:S04]  /*0230*/  BSSY.RECONVERGENT B0, `(.L_x_16618) ;  /* 0x0000023000007945 */ /* 0x000fe80003800200 */
[----:B------:R-:W-:Y:S01]  /*0240*/  BSSY.RELIABLE B1, `(.L_x_16619) ;  /* 0x000001b000017945 */ /* 0x000fe20003800100 */
[----:B----4-:R-:W-:-:S02]  /*0250*/  ISETP.GT.U32.AND P0, PT, R12, 0x1f, PT ;  /* 0x0000001f0c00780c */ /* 0x010fc40003f04070 */
[----:B---3--:R-:W-:-:S04]  /*0260*/  SHF.L.U32 R12, R16, R12, RZ ;  /* 0x0000000c100c7219 */ /* 0x008fc800000006ff */
[----:B0-----:R-:W-:Y:S02]  /*0270*/  SEL R7, R12, RZ, !P0 ;  /* 0x000000ff0c077207 */ /* 0x001fe40004000000 */
[----:B--2---:R-:W-:Y:S02]  /*0280*/  ISETP.GT.U32.AND P1, PT, R13, 0x1f, PT ;  /* 0x0000001f0d00780c */ /* 0x004fe40003f24070 */
[----:B------:R-:W-:-:S04]  /*0290*/  SHF.L.U32 R13, R16, R13, RZ ;  /* 0x0000000d100d7219 */ /* 0x000fc800000006ff */
[----:B------:R-:W-:Y:S02]  /*02a0*/  SEL R13, R13, RZ, !P1 ;  /* 0x000000ff0d0d7207 */ /* 0x000fe40004800000 */
[----:B-----5:R-:W-:Y:S02]  /*02b0*/  ISETP.GT.U32.AND P2, PT, R14, 0x1f, PT ;  /* 0x0000001f0e00780c */ /* 0x020fe40003f44070 */
[C---:B------:R-:W-:Y:S02]  /*02c0*/  SHF.L.U32 R14, R16.reuse, R14, RZ ;  /* 0x0000000e100e7219 */ /* 0x040fe400000006ff */
[----:B------:R-:W-:Y:S02]  /*02d0*/  ISETP.GT.U32.AND P3, PT, R15, 0x1f, PT ;  /* 0x0000001f0f00780c */ /* 0x000fe40003f64070 */
[----:B------:R-:W-:Y:S02]  /*02e0*/  SHF.L.U32 R15, R16, R15, RZ ;  /* 0x0000000f100f7219 */ /* 0x000fe400000006ff */
        /* <DEDUP_REMOVED lines=16> */
.L_x_16620:
[----:B------:R-:W-:Y:S05]  /*03f0*/  BSYNC.RELIABLE B1 ;  /* 0x0000000000017941 */ /* 0x000fea0003800100 */
.L_x_16619:
[----:B------:R-:W-:-:S13]  /*0400*/  ISETP.GE.AND P0, PT, R3, R2, PT ;  /* 0x000000020300720c */ /* 0x000fda0003f06270 */
[----:B0-----:R-:W0:Y:S01]  /*0410*/  @!P0 LDC.64 R4, c[0x0][0x390] ;  /* 0x0000e400ff048b82 */ /* 0x001e220000000a00 */
[----:B------:R-:W-:Y:S01]  /*0420*/  @!P0 IMAD R7, R0, 0x200, R3 ;  /* 0x0000020000078824 */ /* 0x000fe200078e0203 */
[----:B------:R-:W-:-:S03]  /*0430*/  @!P0 IADD3 R3, PT, PT, R3, 0x80, RZ ;  /* 0x0000008003038810 */ /* 0x000fc60007ffe0ff */
[----:B0-----:R-:W-:-:S05]  /*0440*/  @!P0 IMAD.WIDE.U32 R4, R7, 0x4, R4 ;  /* 0x0000000407048825 */ /* 0x001fca00078e0004 */
[----:B------:R1:W-:Y:S02]  /*0450*/  @!P0 STG.E desc[UR4][R4.64], R9 ;  /* 0x0000000904008986 */ /* 0x0003e4000c101904 */
.L_x_16621:
[----:B------:R-:W-:Y:S05]  /*0460*/  BSYNC.RECONVERGENT B0 ;  /* 0x0000000000007941 */ /* 0x000fea0003800200 */
.L_x_16618:
        /* <DEDUP_REMOVED lines=8> */
.L_x_16622:
        /* <DEDUP_REMOVED lines=9> */
.L_x_20928:


//--------------------- .text._ZN2at6native29vectorized_elementwise_kernelILi2ENS0_13AUnaryFunctorIiiiZZZNS0_18lshift_kernel_cudaERNS_18TensorIteratorBaseEENKUlvE_clEvENKUlvE1_clEvEUliiE_EESt5arrayIPcLm2EEEEviT0_T1_ --------------------------
	.section	.text._ZN2at6native29vectorized_elementwise_kernelILi2ENS0_13AUnaryFunctorIiiiZZZNS0_18lshift_kernel_cudaERNS_18TensorIteratorBaseEENKUlvE_clEvENKUlvE1_clEvEUliiE_EESt5arrayIPcLm2EEEEviT0_T1_,"ax",@progbits
	.align	128
        .global         _ZN2at6native29vectorized_elementwise_kernelILi2ENS0_13AUnaryFunctorIiiiZZZNS0_18lshift_kernel_cudaERNS_18TensorIteratorBaseEENKUlvE_clEvENKUlvE1_clEvEUliiE_EESt5arrayIPcLm2EEEEviT0_T1_
        .type           _ZN2at6native29vectorized_elementwise_kernelILi2ENS0_13AUnaryFunctorIiiiZZZNS0_18lshift_kernel_cudaERNS_18TensorIteratorBaseEENKUlvE_clEvENKUlvE1_clEvEUliiE_EESt5arrayIPcLm2EEEEviT0_T1_,@function
        .size           _ZN2at6native29vectorized_elementwise_kernelILi2ENS0_13AUnaryFunctorIiiiZZZNS0_18lshift_kernel_cudaERNS_18TensorIteratorBaseEENKUlvE_clEvENKUlvE1_clEvEUliiE_EESt5arrayIPcLm2EEEEviT0_T1_,(.L_x_20929 - _ZN2at6native29vectorized_elementwise_kernelILi2ENS0_13AUnaryFunctorIiiiZZZNS0_18lshift_kernel_cudaERNS_18TensorIteratorBaseEENKUlvE_clEvENKUlvE1_clEvEUliiE_EESt5arrayIPcLm2EEEEviT0_T1_)
        .other          _ZN2at6native29vectorized_elementwise_kernelILi2ENS0_13AUnaryFunctorIiiiZZZNS0_18lshift_kernel_cudaERNS_18TensorIteratorBaseEENKUlvE_clEvENKUlvE1_clEvEUliiE_EESt5arrayIPcLm2EEEEviT0_T1_,@"STO_CUDA_ENTRY STV_DEFAULT"
_ZN2at6native29vectorized_elementwise_kernelILi2ENS0_13AUnaryFunctorIiiiZZZNS0_18lshift_kernel_cudaERNS_18TensorIteratorBaseEENKUlvE_clEvENKUlvE1_clEvEUliiE_EESt5arrayIPcLm2EEEEviT0_T1_:
.text._ZN2at6native29vectorized_elementwise_kernelILi2ENS0_13AUnaryFunctorIiiiZZZNS0_18lshift_kernel_cudaERNS_18TensorIteratorBaseEENKUlvE_clEvENKUlvE1_clEvEUliiE_EESt5arrayIPcLm2EEEEviT0_T1_:
        /* <DEDUP_REMOVED lines=21> */
[----:B------:R-:W2:Y:S07]  /*0150*/  @!P6 LDG.E R18, desc[UR4][R28.64] ;  /* 0x000000041c12e981 */ /* 0x000eae000c1e1900 */
        /* <DEDUP_REMOVED lines=17> */
[----:B------:R-:W5:Y:S01]  /*0270*/  @!P0 LDC.64 R6, c[0x0][0x398] ;  /* 0x0000e600ff068b82 */ /* 0x000f620000000a00 */
[----:B------:R-:W-:-:S05]  /*0280*/  @!P0 VIADD R23, R23, 0x80 ;  /* 0x0000008017178836 */ /* 0x000fca0000000000 */
[----:B------:R-:W-:Y:S01]  /*0290*/  ISETP.GE.U32.AND P6, PT, R23, R16, PT ;  /* 0x000000101700720c */ /* 0x000fe20003fc6070 */
[----:B0-----:R-:W-:-:S04]  /*02a0*/  @!P4 IMAD.WIDE.U32 R14, R20, 0x4, R14 ;  /* 0x00000004140ec825 */ /* 0x001fc800078e000e */
[----:B------:R-:W-:-:S08]  /*02b0*/  IMAD.MOV.U32 R20, RZ, RZ, RZ ;  /* 0x000000ffff147224 */ /* 0x000fd000078e00ff */
[----:B------:R-:W0:Y:S01]  /*02c0*/  @!P6 LDC.64 R8, c[0x0][0x398] ;  /* 0x0000e600ff08eb82 */ /* 0x000e220000000a00 */
[----:B-1----:R-:W-:-:S05]  /*02d0*/  @!P5 IMAD.WIDE.U32 R12, R22, 0x4, R12 ;  /* 0x00000004160cd825 */ /* 0x002fca00078e000c */
[----:B------:R-:W2:Y:S01]  /*02e0*/  @!P5 LDG.E R20, desc[UR4][R12.64] ;  /* 0x000000040c14d981 */ /* 0x000ea2000c1e1900 */
[----:B---3--:R-:W-:-:S04]  /*02f0*/  @!P3 IMAD.WIDE.U32 R10, R27, 0x4, R10 ;  /* 0x000000041b0ab825 */ /* 0x008fc800078e000a */
[----:B------:R-:W-:Y:S02]  /*0300*/  @!P6 IMAD.IADD R27, R0, 0x1, R23 ;  /* 0x00000001001be824 */ /* 0x000fe400078e0217 */
[----:B----4-:R-:W-:Y:S01]  /*0310*/  @!P2 IMAD.WIDE.U32 R2, R25, 0x4, R2 ;  /* 0x000000041902a825 */ /* 0x010fe200078e0002 */
[----:B------:R-:W-:-:S03]  /*0320*/  CS2R R24, SRZ ;  /* 0x0000000000187805 */ /* 0x000fc6000001ff00 */
[----:B-----5:R-:W-:-:S03]  /*0330*/  @!P1 IMAD.WIDE.U32 R4, R21, 0x4, R4 ;  /* 0x0000000415049825 */ /* 0x020fc600078e0004 */
[----:B------:R-:W3:Y:S01]  /*0340*/  @!P4 LDG.E R25, desc[UR4][R14.64] ;  /* 0x000000040e19c981 */ /* 0x000ee2000c1e1900 */
[----:B------:R-:W-:-:S03]  /*0350*/  @!P0 IMAD.WIDE.U32 R6, R19, 0x4, R6 ;  /* 0x0000000413068825 */ /* 0x000fc600078e0006 */
[----:B------:R1:W4:Y:S01]  /*0360*/  @!P2 LDG.E R24, desc[UR4][R2.64] ;  /* 0x000000040218a981 */ /* 0x000322000c1e1900 */
[----:B------:R-:W-:Y:S02]  /*0370*/  IMAD.MOV.U32 R22, RZ, RZ, RZ ;  /* 0x000000ffff167224 */ /* 0x000fe400078e00ff */
[----:B------:R-:W-:Y:S02]  /*0380*/  IMAD.MOV.U32 R21, RZ, RZ, RZ ;  /* 0x000000ffff157224 */ /* 0x000fe400078e00ff */
[----:B------:R-:W-:Y:S02]  /*0390*/  IMAD.MOV.U32 R19, RZ, RZ, RZ ;  /* 0x000000ffff137224 */ /* 0x000fe400078e00ff */
[----:B0-----:R-:W-:Y:S01]  /*03a0*/  @!P6 IMAD.WIDE.U32 R26, R27, 0x4, R8 ;  /* 0x000000041b1ae825 */ /* 0x001fe200078e0008 */
[----:B------:R-:W5:Y:S01]  /*03b0*/  @!P3 LDG.E R22, desc[UR4][R10.64] ;  /* 0x000000040a16b981 */ /* 0x000f62000c1e1900 */
[----:B-1----:R-:W0:Y:S02]  /*03c0*/  LDC R2, c[0x0][0x388] ;  /* 0x0000e200ff027b82 */ /* 0x002e240000000800 */
[----:B------:R-:W-:Y:S01]  /*03d0*/  IMAD.MOV.U32 R9, RZ, RZ, RZ ;  /* 0x000000ffff097224 */ /* 0x000fe200078e00ff */
[----:B------:R4:W5:Y:S04]  /*03e0*/  @!P1 LDG.E R21, desc[UR4][R4.64] ;  /* 0x0000000404159981 */ /* 0x000968000c1e1900 */
[----:B------:R5:W5:Y:S04]  /*03f0*/  @!P0 LDG.E R19, desc[UR4][R6.64] ;  /* 0x0000000406138981 */ /* 0x000b68000c1e1900 */
[----:B------:R-:W5:Y:S01]  /*0400*/  @!P6 LDG.E R9, desc[UR4][R26.64] ;  /* 0x000000041a09e981 */ /* 0x000f62000c1e1900 */
[----:B------:R-:W-:Y:S04]  /*0410*/  BSSY.RECONVERGENT B0, `(.L_x_16624) ;  /* 0x000004c000007945 */ /* 0x000fe80003800200 */
[----:B------:R-:W-:Y:S01]  /*0420*/  BSSY.RELIABLE B1, `(.L_x_16625) ;  /* 0x0000044000017945 */ /* 0x000fe20003800100 */
[----:B--2---:R-:W-:-:S02]  /*0430*/  ISETP.GT.U32.AND P0, PT, R18, 0x1f, PT ;  /* 0x0000001f1200780c */ /* 0x004fc40003f04070 */
[----:B0-----:R-:W-:-:S04]  /*0440*/  SHF.L.U32 R8, R2, R18, RZ ;  /* 0x0000001202087219 */ /* 0x001fc800000006ff */
[----:B------:R-:W-:Y:S02]  /*0450*/  SEL R8, R8, RZ, !P0 ;  /* 0x000000ff08087207 */ /* 0x000fe40004000000 */
[----:B------:R-:W-:Y:S02]  /*0460*/  ISETP.GT.U32.AND P6, PT, R20, 0x1f, PT ;  /* 0x0000001f1400780c */ /* 0x000fe40003fc4070 */
[----:B------:R-:W-:-:S04]  /*0470*/  SHF.L.U32 R20, R2, R20, RZ ;  /* 0x0000001402147219 */ /* 0x000fc800000006ff */
[----:B------:R-:W-:Y:S02]  /*0480*/  SEL R13, R20, RZ, !P6 ;  /* 0x000000ff140d7207 */ /* 0x000fe40007000000 */
[----:B------:R-:W-:Y:S02]  /*0490*/  ISETP.GE.U32.AND P6, PT, R17, R16, PT ;  /* 0x000000101100720c */ /* 0x000fe40003fc6070 */
[----:B---3--:R-:W-:Y:S02]  /*04a0*/  ISETP.GT.U32.AND P5, PT, R25, 0x1f, PT ;  /* 0x0000001f1900780c */ /* 0x008fe40003fa4070 */
[C---:B------:R-:W-:Y:S02]  /*04b0*/  SHF.L.U32 R25, R2.reuse, R25, RZ ;  /* 0x0000001902197219 */ /* 0x040fe400000006ff */
[----:B----4-:R-:W-:Y:S02]  /*04c0*/  SHF.L.U32 R5, R2, R24, RZ ;  /* 0x0000001802057219 */ /* 0x010fe400000006ff */
[----:B------:R-:W-:-:S02]  /*04d0*/  ISETP.GT.U32.AND P3, PT, R24, 0x1f, PT ;  /* 0x0000001f1800780c */ /* 0x000fc40003f64070 */
[----:B-----5:R-:W-:Y:S02]  /*04e0*/  SHF.L.U32 R6, R2, R22, RZ ;  /* 0x0000001602067219 */ /* 0x020fe400000006ff */
[----:B------:R-:W-:Y:S02]  /*04f0*/  ISETP.GT.U32.AND P4, PT, R22, 0x1f, PT ;  /* 0x0000001f1600780c */ /* 0x000fe40003f84070 */
[C---:B------:R-:W-:Y:S02]  /*0500*/  SHF.L.U32 R3, R2.reuse, R21, RZ ;  /* 0x0000001502037219 */ /* 0x040fe400000006ff */
[----:B------:R-:W-:Y:S02]  /*0510*/  ISETP.GT.U32.AND P2, PT, R21, 0x1f, PT ;  /* 0x0000001f1500780c */ /* 0x000fe40003f44070 */
[----:B------:R-:W-:Y:S02]  /*0520*/  SHF.L.U32 R4, R2, R19, RZ ;  /* 0x0000001302047219 */ /* 0x000fe400000006ff */
        /* <DEDUP_REMOVED lines=22> */
.L_x_16626:
[----:B------:R-:W-:-:S13]  /*0690*/  ISETP.GE.U32.AND P0, PT, R17, R16, PT ;  /* 0x000000101100720c */ /* 0x000fda0003f06070 */
[----:B------:R-:W-:Y:S05]  /*06a0*/  @P0 BRA `(.L_x_16628) ;  /* 0x0000000000300947 */ /* 0x000fea0003800000 */
[----:B0-----:R-:W0:Y:S01]  /*06b0*/  LDC.64 R8, c[0x0][0x390] ;  /* 0x0000e400ff087b82 */ /* 0x001e220000000a00 */
[----:B------:R-:W-:Y:S02]  /*06c0*/  IMAD.IADD R11, R0, 0x1, R17 ;  /* 0x00000001000b7824 */ /* 0x000fe400078e0211 */
[----:B------:R-:W-:Y:S02]  /*06d0*/  VIADD R17, R17, 0x80 ;  /* 0x0000008011117836 */ /* 0x000fe40000000000 */
[----:B0-----:R-:W-:-:S05]  /*06e0*/  IMAD.WIDE.U32 R8, R11, 0x4, R8 ;  /* 0x000000040b087825 */ /* 0x001fca00078e0008 */
[----:B------:R1:W-:Y:S02]  /*06f0*/  STG.E desc[UR4][R8.64], R7 ;  /* 0x0000000708007986 */ /* 0x0003e4000c101904 */
.L_x_16627:
[----:B------:R-:W-:-:S13]  /*0700*/  ISETP.GE.U32.AND P0, PT, R17, R16, PT ;  /* 0x000000101100720c */ /* 0x000fda0003f06070 */
[----:B------:R-:W-:Y:S05]  /*0710*/  @P0 BRA `(.L_x_16629) ;  /* 0x0000000000300947 */ /* 0x000fea0003800000 */
[----:B01----:R-:W0:Y:S01]  /*0720*/  LDC.64 R8, c[0x0][0x390] ;  /* 0x0000e400ff087b82 */ /* 0x003e220000000a00 */
[----:B------:R-:W-:Y:S02]  /*0730*/  IMAD.IADD R7, R0, 0x1, R17 ;  /* 0x0000000100077824 */ /* 0x000fe400078e0211 */
[----:B------:R-:W-:Y:S02]  /*0740*/  VIADD R17, R17, 0x80 ;  /* 0x0000008011117836 */ /* 0x000fe40000000000 */
[----:B0-----:R-:W-:-:S05]  /*0750*/  IMAD.WIDE.U32 R8, R7, 0x4, R8 ;  /* 0x0000000407087825 */ /* 0x001fca00078e0008 */
[----:B------:R1:W-:Y:S02]  /*0760*/  STG.E desc[UR4][R8.64], R6 ;  /* 0x0000000608007986 */ /* 0x0003e4000c101904 */
.L_x_16628:
[----:B------:R-:W-:-:S13]  /*0770*/  ISETP.GE.U32.AND P0, PT, R17, R16, PT ;  /* 0x000000101100720c */ /* 0x000fda0003f06070 */
[----:B------:R-:W-:Y:S05]  /*0780*/  @P0 BRA `(.L_x_16630) ;  /* 0x0000000000340947 */ /* 0x000fea0003800000 */
[----:B-1----:R-:W1:Y:S01]  /*0790*/  LDC.64 R6, c[0x0][0x390] ;  /* 0x0000e400ff067b82 */ /* 0x002e620000000a00 */
[----:B0-----:R-:W-:Y:S02]  /*07a0*/  IMAD.IADD R9, R0, 0x1, R17 ;  /* 0x0000000100097824 */ /* 0x001fe400078e0211 */
[----:B------:R-:W-:Y:S02]  /*07b0*/  VIADD R17, R17, 0x80 ;  /* 0x0000008011117836 */ /* 0x000fe40000000000 */
[----:B-1----:R-:W-:-:S05]  /*07c0*/  IMAD.WIDE.U32 R6, R9, 0x4, R6 ;  /* 0x0000000409067825 */ /* 0x002fca00078e0006 */
[----:B------:R2:W-:Y:S02]  /*07d0*/  STG.E desc[UR4][R6.64], R5 ;  /* 0x0000000506007986 */ /* 0x0005e4000c101904 */
.L_x_16629:
        /* <DEDUP_REMOVED lines=8> */
.L_x_16630:
[----:B------:R-:W-:Y:S05]  /*0860*/  BSYNC.RELIABLE B1 ;  /* 0x0000000000017941 */ /* 0x000fea0003800100 */
.L_x_16625:
[----:B------:R-:W-:-:S13]  /*0870*/  ISETP.GE.U32.AND P0, PT, R17, R16, PT ;  /* 0x000000101100720c */ /* 0x000fda0003f06070 */
[----:B-12---:R-:W1:Y:S01]  /*0880*/  @!P0 LDC.64 R6, c[0x0][0x390] ;  /* 0x0000e400ff068b82 */ /* 0x006e620000000a00 */
[----:B------:R-:W-:Y:S02]  /*0890*/  @!P0 IMAD.IADD R3, R0, 0x1, R17 ;  /* 0x0000000100038824 */ /* 0x000fe400078e0211 */
[----:B------:R-:W-:Y:S02]  /*08a0*/  @!P0 VIADD R17, R17, 0x80 ;  /* 0x0000008011118836 */ /* 0x000fe40000000000 */
[----:B-1----:R-:W-:-:S05]  /*08b0*/  @!P0 IMAD.WIDE.U32 R6, R3, 0x4, R6 ;  /* 0x0000000403068825 */ /* 0x002fca00078e0006 */
[----:B------:R3:W-:Y:S02]  /*08c0*/  @!P0 STG.E desc[UR4][R6.64], R4 ;  /* 0x0000000406008986 */ /* 0x0007e4000c101904 */
.L_x_16631:
[----:B------:R-:W-:Y:S05]  /*08d0*/  BSYNC.RECONVERGENT B0 ;  /* 0x0000000000007941 */ /* 0x000fea0003800200 */
.L_x_16624:
        /* <DEDUP_REMOVED lines=8> */
.L_x_16623:
        /* <DEDUP_REMOVED lines=10> */
[----:B0-----:R-:W-:-:S04]  /*0a00*/  IMAD.WIDE.U32 R2, R0, 0x4, R2 ;  /* 0x0000000400027825 */ /* 0x001fc800078e0002 */
[----:B------:R-:W-:Y:S01]  /*0a10*/  IMAD.WIDE.U32 R2, R15, 0x8, R2 ;  /* 0x000000080f027825 */ /* 0x000fe200078e0002 */
[----:B---3--:R-:W-:Y:S02]  /*0a20*/  ISETP.GT.U32.AND P6, PT, R10, 0x1f, PT ;  /* 0x0000001f0a00780c */ /* 0x008fe40003fc4070 */
[----:B--2---:R-:W-:Y:S02]  /*0a30*/  SHF.L.U32 R10, R14, R10, RZ ;  /* 0x0000000a0e0a7219 */ /* 0x004fe400000006ff */
[----:B------:R-:W-:Y:S02]  /*0a40*/  ISETP.GT.U32.AND P5, PT, R11, 0x1f, PT ;  /* 0x0000001f0b00780c */ /* 0x000fe40003fa4070 */
[----:B------:R-:W-:Y:S02]  /*0a50*/  SEL R10, R10, RZ, !P6 ;  /* 0x000000ff0a0a7207 */ /* 0x000fe40007000000 */
[----:B----4-:R-:W-:Y:S02]  /*0a60*/  ISETP.GT.U32.AND P4, PT, R12, 0x1f, PT ;  /* 0x0000001f0c00780c */ /* 0x010fe40003f84070 */
[----:B------:R-:W-:-:S02]  /*0a70*/  ISETP.GT.U32.AND P3, PT, R13, 0x1f, PT ;  /* 0x0000001f0d00780c */ /* 0x000fc40003f64070 */
[----:B-----5:R-:W-:Y:S02]  /*0a80*/  ISETP.GT.U32.AND P2, PT, R6, 0x1f, PT ;  /* 0x0000001f0600780c */ /* 0x020fe40003f44070 */
[----:B------:R-:W-:Y:S02]  /*0a90*/  ISETP.GT.U32.AND P1, PT, R7, 0x1f, PT ;  /* 0x0000001f0700780c */ /* 0x000fe40003f24070 */
[----:B------:R-:W-:Y:S02]  /*0aa0*/  ISETP.GT.U32.AND P0, PT, R4, 0x1f, PT ;  /* 0x0000001f0400780c */ /* 0x000fe40003f04070 */
[----:B------:R-:W-:Y:S02]  /*0ab0*/  ISETP.GT.U32.AND P6, PT, R5, 0x1f, PT ;  /* 0x0000001f0500780c */ /* 0x000fe40003fc4070 */
[C---:B------:R-:W-:Y:S02]  /*0ac0*/  SHF.L.U32 R11, R14.reuse, R11, RZ ;  /* 0x0000000b0e0b7219 */ /* 0x040fe400000006ff */
[----:B------:R-:W-:-:S02]  /*0ad0*/  SHF.L.U32 R12, R14, R12, RZ ;  /* 0x0000000c0e0c7219 */ /* 0x000fc400000006ff */
[C---:B------:R-:W-:Y:S02]  /*0ae0*/  SHF.L.U32 R13, R14.reuse, R13, RZ ;  /* 0x0000000d0e0d7219 */ /* 0x040fe400000006ff */
[C---:B------:R-:W-:Y:S02]  /*0af0*/  SHF.L.U32 R6, R14.reuse, R6, RZ ;  /* 0x000000060e067219 */ /* 0x040fe400000006ff */
[C---:B------:R-:W-:Y:S02]  /*0b00*/  SHF.L.U32 R7, R14.reuse, R7, RZ ;  /* 0x000000070e077219 */ /* 0x040fe400000006ff */
[C---:B------:R-:W-:Y:S02]  /*0b10*/  SHF.L.U32 R4, R14.reuse, R4, RZ ;  /* 0x000000040e047219 */ /* 0x040fe400000006ff */
[----:B------:R-:W-:Y:S02]  /*0b20*/  SHF.L.U32 R5, R14, R5, RZ ;  /* 0x000000050e057219 */ /* 0x000fe400000006ff */
[----:B------:R-:W-:-:S02]  /*0b30*/  SEL R11, R11, RZ, !P5 ;  /* 0x000000ff0b0b7207 */ /* 0x000fc40006800000 */
[----:B------:R-:W-:Y:S02]  /*0b40*/  SEL R12, R12, RZ, !P4 ;  /* 0x000000ff0c0c7207 */ /* 0x000fe40006000000 */
[----:B------:R-:W-:Y:S01]  /*0b50*/  SEL R13, R13, RZ, !P3 ;  /* 0x000000ff0d0d7207 */ /* 0x000fe20005800000 */
[----:B------:R-:W-:Y:S01]  /*0b60*/  STG.E.64 desc[UR4][R2.64], R10 ;  /* 0x0000000a02007986 */ /* 0x000fe2000c101b04 */
[----:B------:R-:W-:Y:S02]  /*0b70*/  SEL R6, R6, RZ, !P2 ;  /* 0x000000ff06067207 */ /* 0x000fe40005000000 */
[----:B------:R-:W-:Y:S01]  /*0b80*/  SEL R7, R7, RZ, !P1 ;  /* 0x000000ff07077207 */ /* 0x000fe20004800000 */
[----:B------:R-:W-:Y:S01]  /*0b90*/  STG.E.64 desc[UR4][R2.64+0x400], R12 ;  /* 0x0004000c02007986 */ /* 0x000fe2000c101b04 */
[----:B------:R-:W-:Y:S02]  /*0ba0*/  SEL R4, R4, RZ, !P0 ;  /* 0x000000ff04047207 */ /* 0x000fe40004000000 */
[----:B------:R-:W-:Y:S01]  /*0bb0*/  SEL R5, R5, RZ, !P6 ;  /* 0x000000ff05057207 */ /* 0x000fe20007000000 */
[----:B------:R-:W-:Y:S04]  /*0bc0*/  STG.E.64 desc[UR4][R2.64+0x800], R6 ;  /* 0x0008000602007986 */ /* 0x000fe8000c101b04 */
[----:B------:R-:W-:Y:S01]  /*0bd0*/  STG.E.64 desc[UR4][R2.64+0xc00], R4 ;  /* 0x000c000402007986 */ /* 0x000fe2000c101b04 */
[----:B------:R-:W-:Y:S05]  /*0be0*/  EXIT ;  /* 0x000000000000794d */ /* 0x000fea0003800000 */
.L_x_16632:
        /* <DEDUP_REMOVED lines=9> */
.L_x_20929:


//--------------------- .text._ZN2at6native29vectorized_elementwise_kernelILi4ENS0_13AUnaryFunctorIiiiZZZNS0_18lshift_kernel_cudaERNS_18TensorIteratorBaseEENKUlvE_clEvENKUlvE1_clEvEUliiE_EESt5arrayIPcLm2EEEEviT0_T1_ --------------------------
	.section	.text._ZN2at6native29vectorized_elementwise_kernelILi4ENS0_13AUnaryFunctorIiiiZZZNS0_18lshift_kernel_cudaERNS_18TensorIteratorBaseEENKUlvE_clEvENKUlvE1_clEvEUliiE_EESt5arrayIPcLm2EEEEviT0_T1_,"ax",@progbits
	.align	128
        .global         _ZN2at6native29vectorized_elementwise_kernelILi4ENS0_13AUnaryFunctorIiiiZZZNS0_18lshift_kernel_cudaERNS_18TensorIteratorBaseEENKUlvE_clEvENKUlvE1_clEvEUliiE_EESt5arrayIPcLm2EEEEviT0_T1_
        .type           _ZN2at6native29vectorized_elementwise_kernelILi4ENS0_13AUnaryFunctorIiiiZZZNS0_18lshift_kernel_cudaERNS_18TensorIteratorBaseEENKUlvE_clEvENKUlvE1_clEvEUliiE_EESt5arrayIPcLm2EEEEviT0_T1_,@function
        .size           _ZN2at6native29vectorized_elementwise_kernelILi4ENS0_13AUnaryFunctorIiiiZZZNS0_18lshift_kernel_cudaERNS_18TensorIteratorBaseEENKUlvE_clEvENKUlvE1_clEvEUliiE_EESt5arrayIPcLm2EEEEviT0_T1_,(.L_x_20930 - _ZN2at6native29vectorized_elementwise_kernelILi4ENS0_13AUnaryFunctorIiiiZZZNS0_18lshift_kernel_cudaERNS_18TensorIteratorBaseEENKUlvE_clEvENKUlvE1_clEvEUliiE_EESt5arrayIPcLm2EEEEviT0_T1_)
        .other          _ZN2at6native29vectorized_elementwise_kernelILi4ENS0_13AUnaryFunctorIiiiZZZNS0_18lshift_kernel_cudaERNS_18TensorIteratorBaseEENKUlvE_clEvENKUlvE1_clEvEUliiE_EESt5arrayIPcLm2EEEEviT0_T1_,@"STO_CUDA_ENTRY STV_DEFAULT"
_ZN2at6native29vectorized_elementwise_kernelILi4ENS0_13AUnaryFunctorIiiiZZZNS0_18lshift_kernel_cudaERNS_18TensorIteratorBaseEENKUlvE_clEvENKUlvE1_clEvEUliiE_EESt5arrayIPcLm2EEEEviT0_T1_:
.text._ZN2at6native29vectorized_elementwise_kernelILi4ENS0_13AUnaryFunctorIiiiZZZNS0_18lshift_kernel_cudaERNS_18TensorIteratorBaseEENKUlvE_clEvENKUlvE1_clEvEUliiE_EESt5arrayIPcLm2EEEEviT0_T1_:
        /* <DEDUP_REMOVED lines=105> */
.L_x_16636:
[----:B------:R-:W-:-:S13]  /*0690*/  ISETP.GE.U32.AND P0, PT, R17, R16, PT ;  /* 0x000000101100720c */ /* 0x000fda0003f06070 */
[----:B------:R-:W-:Y:S05]  /*06a0*/  @P0 BRA `(.L_x_16638) ;  /* 0x0000000000300947 */ /* 0x000fea0003800000 */
[----:B0-----:R-:W0:Y:S01]  /*06b0*/  LDC.64 R8, c[0x0][0x390] ;  /* 0x0000e400ff087b82 */ /* 0x001e220000000a00 */
[----:B------:R-:W-:Y:S02]  /*06c0*/  IMAD.IADD R11, R0, 0x1, R17 ;  /* 0x00000001000b7824 */ /* 0x000fe400078e0211 */
[----:B------:R-:W-:Y:S02]  /*06d0*/  VIADD R17, R17, 0x80 ;  /* 0x0000008011117836 */ /* 0x000fe40000000000 */
[----:B0-----:R-:W-:-:S05]  /*06e0*/  IMAD.WIDE.U32 R8, R11, 0x4, R8 ;  /* 0x000000040b087825 */ /* 0x001fca00078e0008 */
[----:B------:R1:W-:Y:S02]  /*06f0*/  STG.E desc[UR4][R8.64], R7 ;  /* 0x0000000708007986 */ /* 0x0003e4000c101904 */
.L_x_16637:
[----:B------:R-:W-:-:S13]  /*0700*/  ISETP.GE.U32.AND P0, PT, R17, R16, PT ;  /* 0x000000101100720c */ /* 0x000fda0003f06070 */
[----:B------:R-:W-:Y:S05]  /*0710*/  @P0 BRA `(.L_x_16639) ;  /* 0x0000000000300947 */ /* 0x000fea0003800000 */
[----:B01----:R-:W0:Y:S01]  /*0720*/  LDC.64 R8, c[0x0][0x390] ;  /* 0x0000e400ff087b82 */ /* 0x003e220000000a00 */
[----:B------:R-:W-:Y:S02]  /*0730*/  IMAD.IADD R7, R0, 0x1, R17 ;  /* 0x0000000100077824 */ /* 0x000fe400078e0211 */
[----:B------:R-:W-:Y:S02]  /*0740*/  VIADD R17, R17, 0x80 ;  /* 0x0000008011117836 */ /* 0x000fe40000000000 */
[----:B0-----:R-:W-:-:S05]  /*0750*/  IMAD.WIDE.U32 R8, R7, 0x4, R8 ;  /* 0x0000000407087825 */ /* 0x001fca00078e0008 */
[----:B------:R1:W-:Y:S02]  /*0760*/  STG.E desc[UR4][R8.64], R6 ;  /* 0x0000000608007986 */ /* 0x0003e4000c101904 */
.L_x_16638:
[----:B------:R-:W-:-:S13]  /*0770*/  ISETP.GE.U32.AND P0, PT, R17, R16, PT ;  /* 0x000000101100720c */ /* 0x000fda0003f06070 */
[----:B------:R-:W-:Y:S05]  /*0780*/  @P0 BRA `(.L_x_16640) ;  /* 0x0000000000340947 */ /* 0x000fea0003800000 */
[----:B-1----:R-:W1:Y:S01]  /*0790*/  LDC.64 R6, c[0x0][0x390] ;  /* 0x0000e400ff067b82 */ /* 0x002e620000000a00 */
[----:B0-----:R-:W-:Y:S02]  /*07a0*/  IMAD.IADD R9, R0, 0x1, R17 ;  /* 0x0000000100097824 */ /* 0x001fe400078e0211 */
[----:B------:R-:W-:Y:S02]  /*07b0*/  VIADD R17, R17, 0x80 ;  /* 0x0000008011117836 */ /* 0x000fe40000000000 */
[----:B-1----:R-:W-:-:S05]  /*07c0*/  IMAD.WIDE.U32 R6, R9, 0x4, R6 ;  /* 0x0000000409067825 */ /* 0x002fca00078e0006 */
[----:B------:R2:W-:Y:S02]  /*07d0*/  STG.E desc[UR4][R6.64], R5 ;  /* 0x0000000506007986 */ /* 0x0005e4000c101904 */
.L_x_16639:
        /* <DEDUP_REMOVED lines=8> */
.L_x_16640:
[----:B------:R-:W-:Y:S05]  /*0860*/  BSYNC.RELIABLE B1 ;  /* 0x0000000000017941 */ /* 0x000fea0003800100 */
.L_x_16635:
[----:B------:R-:W-:-:S13]  /*0870*/  ISETP.GE.U32.AND P0, PT, R17, R16, PT ;  /* 0x000000101100720c */ /* 0x000fda0003f06070 */
[----:B-12---:R-:W1:Y:S01]  /*0880*/  @!P0 LDC.64 R6, c[0x0][0x390] ;  /* 0x0000e400ff068b82 */ /* 0x006e620000000a00 */
[----:B------:R-:W-:Y:S02]  /*0890*/  @!P0 IMAD.IADD R3, R0, 0x1, R17 ;  /* 0x0000000100038824 */ /* 0x000fe400078e0211 */
[----:B------:R-:W-:Y:S02]  /*08a0*/  @!P0 VIADD R17, R17, 0x80 ;  /* 0x0000008011118836 */ /* 0x000fe40000000000 */
[----:B-1----:R-:W-:-:S05]  /*08b0*/  @!P0 IMAD.WIDE.U32 R6, R3, 0x4, R6 ;  /* 0x0000000403068825 */ /* 0x002fca00078e0006 */
[----:B------:R3:W-:Y:S02]  /*08c0*/  @!P0 STG.E desc[UR4][R6.64], R4 ;  /* 0x0000000406008986 */ /* 0x0007e4000c101904 */
.L_x_16641:
[----:B------:R-:W-:Y:S05]  /*08d0*/  BSYNC.RECONVERGENT B0 ;  /* 0x0000000000007941 */ /* 0x000fea0003800200 */
.L_x_16634:
        /* <DEDUP_REMOVED lines=8> */
.L_x_16633:
        /* <DEDUP_REMOVED lines=10> */
[----:B---3--:R-:W-:Y:S02]  /*0a00*/  ISETP.GT.U32.AND P6, PT, R4, 0x1f, PT ;  /* 0x0000001f0400780c */ /* 0x008fe40003fc4070 */
[----:B--2---:R-:W-:Y:S02]  /*0a10*/  SHF.L.U32 R4, R14, R4, RZ ;  /* 0x000000040e047219 */ /* 0x004fe400000006ff */
[----:B------:R-:W-:Y:S02]  /*0a20*/  ISETP.GT.U32.AND P5, PT, R5, 0x1f, PT ;  /* 0x0000001f0500780c */ /* 0x000fe40003fa4070 */
[----:B------:R-:W-:Y:S02]  /*0a30*/  SEL R4, R4, RZ, !P6 ;  /* 0x000000ff04047207 */ /* 0x000fe40007000000 */
[----:B------:R-:W-:Y:S02]  /*0a40*/  ISETP.GT.U32.AND P4, PT, R6, 0x1f, PT ;  /* 0x0000001f0600780c */ /* 0x000fe40003f84070 */
[----:B------:R-:W-:-:S02]  /*0a50*/  ISETP.GT.U32.AND P3, PT, R7, 0x1f, PT ;  /* 0x0000001f0700780c */ /* 0x000fc40003f64070 */
[----:B----4-:R-:W-:Y:S02]  /*0a60*/  ISETP.GT.U32.AND P2, PT, R8, 0x1f, PT ;  /* 0x0000001f0800780c */ /* 0x010fe40003f44070 */
        /* <DEDUP_REMOVED lines=12> */
[----:B------:R-:W-:Y:S02]  /*0b30*/  SEL R7, R7, RZ, !P3 ;  /* 0x000000ff07077207 */ /* 0x000fe40005800000 */
[----:B------:R-:W-:Y:S02]  /*0b40*/  SEL R8, R8, RZ, !P2 ;  /* 0x000000ff08087207 */ /* 0x000fe40005000000 */
[----:B------:R-:W-:Y:S01]  /*0b50*/  SEL R9, R9, RZ, !P1 ;  /* 0x000000ff09097207 */ /* 0x000fe20004800000 */
[----:B------:R-:W-:Y:S01]  /*0b60*/  STG.E.128 desc[UR4][R2.64], R4 ;  /* 0x0000000402007986 */ /* 0x000fe2000c101d04 */
[----:B------:R-:W-:Y:S02]  /*0b70*/  SEL R10, R10, RZ, !P0 ;  /* 0x000000ff0a0a7207 */ /* 0x000fe40004000000 */
[----:B------:R-:W-:-:S05]  /*0b80*/  SEL R11, R11, RZ, !P6 ;  /* 0x000000ff0b0b7207 */ /* 0x000fca0007000000 */
[----:B------:R-:W-:Y:S01]  /*0b90*/  STG.E.128 desc[UR4][R2.64+0x800], R8 ;  /* 0x0008000802007986 */ /* 0x000fe2000c101d04 */
[----:B------:R-:W-:Y:S05]  /*0ba0*/  EXIT ;  /* 0x000000000000794d */ /* 0x000fea0003800000 */
.L_x_16642:
        /* <DEDUP_REMOVED lines=13> */
.L_x_20930:


//--------------------- .text._ZN2at6native29vectorized_elementwise_kernelILi8ENS0_13AUnaryFunctorIiiiZZZNS0_18lshift_kernel_cudaERNS_18TensorIteratorBaseEENKUlvE_clEvENKUlvE1_clEvEUliiE_EESt5arrayIPcLm2EEEEviT0_T1_ --------------------------
	.section	.text._ZN2at6native29vectorized_elementwise_kernelILi8ENS0_13AUnaryFunctorIiiiZZZNS0_18lshift_kernel_cudaERNS_18TensorIteratorBaseEENKUlvE_clEvENKUlvE1_clEvEUliiE_EESt5arrayIPcLm2EEEEviT0_T1_,"ax",@progbits
	.align	128
        .global         _ZN2at6native29vectorized_elementwise_kernelILi8ENS0_13AUnaryFunctorIiiiZZZNS0_18lshift_kernel_cudaERNS_18TensorIteratorBaseEENKUlvE_clEvENKUlvE1_clEvEUliiE_EESt5arrayIPcLm2EEEEviT0_T1_
        .type           _ZN2at6native29vectorized_elementwise_kernelILi8ENS0_13AUnaryFunctorIiiiZZZNS0_18lshift_kernel_cudaERNS_18TensorIteratorBaseEENKUlvE_clEvENKUlvE1_clEvEUliiE_EESt5arrayIPcLm2EEEEviT0_T1_,@function
        .size           _ZN2at6native29vectorized_elementwise_kernelILi8ENS0_13AUnaryFunctorIiiiZZZNS0_18lshift_kernel_cudaERNS_18TensorIteratorBaseEENKUlvE_clEvENKUlvE1_clEvEUliiE_EESt5arrayIPcLm2EEEEviT0_T1_,(.L_x_20931 - _ZN2at6native29vectorized_elementwise_kernelILi8ENS0_13AUnaryFunctorIiiiZZZNS0_18lshift_kernel_cudaERNS_18TensorIteratorBaseEENKUlvE_clEvENKUlvE1_clEvEUliiE_EESt5arrayIPcLm2EEEEviT0_T1_)
        .other          _ZN2at6native29vectorized_elementwise_kernelILi8ENS0_13AUnaryFunctorIiiiZZZNS0_18lshift_kernel_cudaERNS_18TensorIteratorBaseEENKUlvE_clEvENKUlvE1_clEvEUliiE_EESt5arrayIPcLm2EEEEviT0_T1_,@"STO_CUDA_ENTRY STV_DEFAULT"
_ZN2at6native29vectorized_elementwise_kernelILi8ENS0_13AUnaryFunctorIiiiZZZNS0_18lshift_kernel_cudaERNS_18TensorIteratorBaseEENKUlvE_clEvENKUlvE1_clEvEUliiE_EESt5arrayIPcLm2EEEEviT0_T1_:
.text._ZN2at6native29vectorized_elementwise_kernelILi8ENS0_13AUnaryFunctorIiiiZZZNS0_18lshift_kernel_cudaERNS_18TensorIteratorBaseEENKUlvE_clEvENKUlvE1_clEvEUliiE_EESt5arrayIPcLm2EEEEviT0_T1_:
[----:B------:R-:W-:Y:S01]  /*0000*/  LDC R1, c[0x0][0x37c] ;  /* 0x0000df00ff017b82 */ /* 0x000fe20000000800 */
[----:B------:R-:W-:Y:S05]  /*0010*/  EXIT ;  /* 0x000000000000794d */ /* 0x000fea0003800000 */
.L_x_16643:
        /* <DEDUP_REMOVED lines=14> */
.L_x_20931:


//--------------------- .text._ZN2at6native18elementwise_kernelILi128ELi4EZNS0_15gpu_kernel_implINS0_13BinaryFunctorIaaaZZZNS0_18lshift_kernel_cudaERNS_18TensorIteratorBaseEENKUlvE_clEvENKUlvE0_clEvEUlaaE_EEEEvS5_RKT_EUliE_EEviT1_ --------------------------
	.section	.text._ZN2at6native18elementwise_kernelILi128ELi4EZNS0_15gpu_kernel_implINS0_13BinaryFunctorIaaaZZZNS0_18lshift_kernel_cudaERNS_18TensorIteratorBaseEENKUlvE_clEvENKUlvE0_clEvEUlaaE_EEEEvS5_RKT_EUliE_EEviT1_,"ax",@progbits
	.align	128
        .global         _ZN2at6native18elementwise_kernelILi128ELi4EZNS0_15gpu_kernel_implINS0_13BinaryFunctorIaaaZZZNS0_18lshift_kernel_cudaERNS_18TensorIteratorBaseEENKUlvE_clEvENKUlvE0_clEvEUlaaE_EEEEvS5_RKT_EUliE_EEviT1_
        .type           _ZN2at6native18elementwise_kernelILi128ELi4EZNS0_15gpu_kernel_implINS0_13BinaryFunctorIaaaZZZNS0_18lshift_kernel_cudaERNS_18TensorIteratorBaseEENKUlvE_clEvENKUlvE0_clEvEUlaaE_EEEEvS5_RKT_EUliE_EEviT1_,@function
        .size           _ZN2at6native18elementwise_kernelILi128ELi4EZNS0_15gpu_kernel_implINS0_13BinaryFunctorIaaaZZZNS0_18lshift_kernel_cudaERNS_18TensorIteratorBaseEENKUlvE_clEvENKUlvE0_clEvEUlaaE_EEEEvS5_RKT_EUliE_EEviT1_,(.L_x_20932 - _ZN2at6native18elementwise_kernelILi128ELi4EZNS0_15gpu_kernel_implINS0_13BinaryFunctorIaaaZZZNS0_18lshift_kernel_cudaERNS_18TensorIteratorBaseEENKUlvE_clEvENKUlvE0_clEvEUlaaE_EEEEvS5_RKT_EUliE_EEviT1_)
        .other          _ZN2at6native18elementwise_kernelILi128ELi4EZNS0_15gpu_kernel_implINS0_13BinaryFunctorIaaaZZZNS0_18lshift_kernel_cudaERNS_18TensorIteratorBaseEENKUlvE_clEvENKUlvE0_clEvEUlaaE_EEEEvS5_RKT_EUliE_EEviT1_,@"STO_CUDA_ENTRY STV_DEFAULT"
_ZN2at6native18elementwise_kernelILi128ELi4EZNS0_15gpu_kernel_implINS0_13BinaryFunctorIaaaZZZNS0_18lshift_kernel_cudaERNS_18TensorIteratorBaseEENKUlvE_clEvENKUlvE0_clEvEUlaaE_EEEEvS5_RKT_EUliE_EEviT1_:
.text._ZN2at6native18elementwise_kernelILi128ELi4EZNS0_15gpu_kernel_implINS0_13BinaryFunctorIaaaZZZNS0_18lshift_kernel_cudaERNS_18TensorIteratorBaseEENKUlvE_clEvENKUlvE0_clEvEUlaaE_EEEEvS5_RKT_EUliE_EEviT1_:
        /* <DEDUP_REMOVED lines=371> */
.L_x_16646:
[----:B------:R-:W0:Y:S01]  /*1730*/  LDCU.64 UR6, c[0x0][0x5f0] ;  /* 0x0000be00ff0677ac */ /* 0x000e220008000a00 */
[----:B------:R-:W-:-:S04]  /*1740*/  UPRMT UR4, UR39, 0x9910, URZ ;  /* 0x0000991027047896 */ /* 0x000fc800080000ff */
[----:B------:R-:W-:Y:S01]  /*1750*/  UISETP.GT.AND UP0, UPT, UR4, 0x9, UPT ;  /* 0x000000090400788c */ /* 0x000fe2000bf04270 */
[----:B0-----:R-:W-:-:S04]  /*1760*/  IADD3 R2, P0, PT, R0, UR6, RZ ;  /* 0x0000000600027c10 */ /* 0x001fc8000ff1e0ff */
        /* <DEDUP_REMOVED lines=12> */
.L_x_16650:
[----:B------:R0:W5:Y:S01]  /*1830*/  LDG.E.U8 R19, desc[UR36][R2.64] ;  /* 0x0000002402137981 */ /* 0x000162000c1e1100 */
[----:B------:R-:W-:Y:S05]  /*1840*/  BRA `(.L_x_16652) ;  /* 0x0000000c004c7947 */ /* 0x000fea0003800000 */
.L_x_16649:
        /* <DEDUP_REMOVED lines=8> */
.L_x_16654:
[----:B------:R0:W5:Y:S01]  /*18d0*/  LDG.E.U8 R19, desc[UR36][R2.64] ;  /* 0x0000002402137981 */ /* 0x000162000c1e1100 */
[----:B------:R-:W-:Y:S05]  /*18e0*/  BRA `(.L_x_16652) ;  /* 0x0000000c00247947 */ /* 0x000fea0003800000 */
.L_x_16653:
[----:B------:R0:W5:Y:S01]  /*18f0*/  LDG.E.U16 R19, desc[UR36][R2.64] ;  /* 0x0000002402137981 */ /* 0x000162000c1e1500 */
[----:B------:R-:W-:Y:S05]  /*1900*/  BRA `(.L_x_16652) ;  /* 0x0000000c001c7947 */ /* 0x000fea0003800000 */
.L_x_16648:
        /* <DEDUP_REMOVED lines=9> */
.L_x_16656:
[----:B------:R-:W2:Y:S02]  /*19a0*/  LDG.E.U16 R0, desc[UR36][R2.64] ;  /* 0x0000002402007981 */ /* 0x000ea4000c1e1500 */
[----:B--2---:R-:W-:-:S06]  /*19b0*/  HADD2.F32 R0, -RZ, R0.H0_H0 ;  /* 0x20000000ff007230 */ /* 0x004fcc0000004100 */
[----:B------:R-:W0:Y:S02]  /*19c0*/  F2I.FTZ.TRUNC.NTZ R0, R0 ;  /* 0x0000000000007305 */ /* 0x000e24000021f100 */
[----:B0-----:R-:W-:Y:S01]  /*19d0*/  PRMT R19, R0, 0x7610, R19 ;  /* 0x0000761000137816 */ /* 0x001fe20000000013 */
[----:B------:R-:W-:Y:S06]  /*19e0*/  BRA `(.L_x_16652) ;  /* 0x0000000800e47947 */ /* 0x000fec0003800000 */
.L_x_16655:
        /* <DEDUP_REMOVED lines=9> */
.L_x_16658:
[----:B------:R-:W2:Y:S02]  /*1a80*/  LDG.E.U16 R2, desc[UR36][R2.64] ;  /* 0x0000002402027981 */ /* 0x000ea4000c1e1500 */
[----:B--2---:R-:W-:-:S06]  /*1a90*/  HADD2.F32 R0, -RZ, R2.H0_H0 ;  /* 0x20000002ff007230 */ /* 0x004fcc0000004100 */
[----:B------:R-:W0:Y:S02]  /*1aa0*/  F2I.FTZ.TRUNC.NTZ R0, R0 ;  /* 0x0000000000007305 */ /* 0x000e24000021f100 */
[----:B0-----:R-:W-:Y:S01]  /*1ab0*/  PRMT R19, R0, 0x7610, R19 ;  /* 0x0000761000137816 */ /* 0x001fe20000000013 */
[----:B------:R-:W-:Y:S06]  /*1ac0*/  BRA `(.L_x_16652) ;  /* 0x0000000800ac7947 */ /* 0x000fec0003800000 */
.L_x_16657:
[----:B------:R-:W2:Y:S02]  /*1ad0*/  LDG.E.64 R2, desc[UR36][R2.64] ;  /* 0x0000002402027981 */ /* 0x000ea4000c1e1b00 */
[----:B--2---:R0:W1:Y:S02]  /*1ae0*/  F2I.F64.TRUNC R19, R2 ;  /* 0x0000000200137311 */ /* 0x004064000030d100 */
[----:B01----:R-:W-:Y:S05]  /*1af0*/  BRA `(.L_x_16652) ;  /* 0x0000000800a07947 */ /* 0x003fea0003800000 */
.L_x_16647:
        /* <DEDUP_REMOVED lines=12> */
.L_x_16661:
[----:B------:R-:W2:Y:S02]  /*1bc0*/  LDG.E.64 R2, desc[UR36][R2.64] ;  /* 0x0000002402027981 */ /* 0x000ea4000c1e1b00 */
[----:B--2---:R3:W4:Y:S02]  /*1bd0*/  F2I.F64.TRUNC R19, R2 ;  /* 0x0000000200137311 */ /* 0x004724000030d100 */
[----:B---34-:R-:W-:Y:S05]  /*1be0*/  BRA `(.L_x_16652) ;  /* 0x0000000800647947 */ /* 0x018fea0003800000 */
.L_x_16660:
        /* <DEDUP_REMOVED lines=27> */
.L_x_16663:
        /* <DEDUP_REMOVED lines=14> */
.L_x_16662:
[----:B------:R-:W2:Y:S02]  /*1e80*/  LDG.E.U16 R0, desc[UR36][R2.64] ;  /* 0x0000002402007981 */ /* 0x000ea4000c1e1500 */
[----:B--2---:R-:W-:-:S06]  /*1e90*/  IMAD.U32 R0, R0, 0x10000, RZ ;  /* 0x0001000000007824 */ /* 0x004fcc00078e00ff */
[----:B------:R-:W0:Y:S02]  /*1ea0*/  F2I.FTZ.TRUNC.NTZ R0, R0 ;  /* 0x0000000000007305 */ /* 0x000e24000021f100 */
[----:B0-----:R-:W-:Y:S01]  /*1eb0*/  PRMT R19, R0, 0x7610, R19 ;  /* 0x0000761000137816 */ /* 0x001fe20000000013 */
[----:B------:R-:W-:Y:S06]  /*1ec0*/  BRA `(.L_x_16652) ;  /* 0x0000000400ac7947 */ /* 0x000fec0003800000 */
.L_x_16659:
        /* <DEDUP_REMOVED lines=10> */
.L_x_16666:
        /* <DEDUP_REMOVED lines=21> */
.L_x_16670:
[----:B------:R-:W-:Y:S05]  /*20c0*/  BSYNC.RECONVERGENT B1 ;  /* 0x0000000000017941 */ /* 0x000fea0003800200 */
.L_x_16669:
[----:B------:R-:W-:Y:S01]  /*20d0*/  IMAD.SHL.U32 R0, R0, 0x100000, RZ ;  /* 0x0010000000007824 */ /* 0x000fe200078e00ff */
[----:B------:R-:W-:-:S04]  /*20e0*/  LEA R2, R2, 0x3b800000, 0x17 ;  /* 0x3b80000002027811 */ /* 0x000fc800078eb8ff */
[----:B------:R-:W-:-:S07]  /*20f0*/  LOP3.LUT R0, R2, R0, R7, 0xfe, !PT ;  /* 0x0000000002007212 */ /* 0x000fce00078efe07 */
.L_x_16668:
[----:B------:R-:W-:Y:S05]  /*2100*/  BSYNC.RECONVERGENT B0 ;  /* 0x0000000000007941 */ /* 0x000fea0003800200 */
.L_x_16667:
[----:B------:R-:W0:Y:S02]  /*2110*/  F2I.FTZ.TRUNC.NTZ R0, R0 ;  /* 0x0000000000007305 */ /* 0x000e24000021f100 */
[----:B0-----:R-:W-:Y:S01]  /*2120*/  PRMT R19, R0, 0x7610, R19 ;  /* 0x0000761000137816 */ /* 0x001fe20000000013 */
[----:B------:R-:W-:Y:S06]  /*2130*/  BRA `(.L_x_16652) ;  /* 0x0000000400107947 */ /* 0x000fec0003800000 */
.L_x_16665:
        /* <DEDUP_REMOVED lines=21> */
.L_x_16674:
[----:B------:R-:W-:Y:S05]  /*2290*/  BSYNC.RECONVERGENT B1 ;  /* 0x0000000000017941 */ /* 0x000fea0003800200 */
.L_x_16673:
[----:B------:R-:W-:Y:S01]  /*22a0*/  IMAD.SHL.U32 R0, R0, 0x200000, RZ ;  /* 0x0020000000007824 */ /* 0x000fe200078e00ff */
[----:B------:R-:W-:-:S04]  /*22b0*/  LEA R2, R2, 0x37800000, 0x17 ;  /* 0x3780000002027811 */ /* 0x000fc800078eb8ff */
[----:B------:R-:W-:-:S07]  /*22c0*/  LOP3.LUT R0, R2, R0, R7, 0xfe, !PT ;  /* 0x0000000002007212 */ /* 0x000fce00078efe07 */
.L_x_16672:
[----:B------:R-:W-:Y:S05]  /*22d0*/  BSYNC.RECONVERGENT B0 ;  /* 0x0000000000007941 */ /* 0x000fea0003800200 */
.L_x_16671:
[----:B------:R-:W0:Y:S02]  /*22e0*/  F2I.FTZ.TRUNC.NTZ R0, R0 ;  /* 0x0000000000007305 */ /* 0x000e24000021f100 */
[----:B0-----:R-:W-:Y:S01]  /*22f0*/  PRMT R19, R0, 0x7610, R19 ;  /* 0x0000761000137816 */ /* 0x001fe20000000013 */
[----:B------:R-:W-:Y:S06]  /*2300*/  BRA `(.L_x_16652) ;  /* 0x00000000009c7947 */ /* 0x000fec0003800000 */
.L_x_16664:
[----:B------:R-:W-:-:S09]  /*2310*/  UISETP.NE.AND UP0, UPT, UR4, 0x1c, UPT ;  /* 0x0000001c0400788c */ /* 0x000fd2000bf05270 */
[----:B------:R-:W-:Y:S05]  /*2320*/  BRA.U !UP0, `(.L_x_16675) ;  /* 0x0000000108907547 */ /* 0x000fea000b800000 */
[----:B------:R-:W-:-:S09]  /*2330*/  UISETP.NE.AND UP0, UPT, UR4, 0x1d, UPT ;  /* 0x0000001d0400788c */ /* 0x000fd2000bf05270 */
[----:B------:R-:W-:Y:S05]  /*2340*/  BRA.U !UP0, `(.L_x_16676) ;  /* 0x0000000108807547 */ /* 0x000fea000b800000 */
[----:B------:R-:W-:-:S09]  /*2350*/  UISETP.NE.AND UP0, UPT, UR4, 0x2c, UPT ;  /* 0x0000002c0400788c */ /* 0x000fd2000bf05270 */
[----:B------:R-:W-:Y:S05]  /*2360*/  BRA.U !UP0, `(.L_x_16677) ;  /* 0x0000000108487547 */ /* 0x000fea000b800000 */
.L_x_16651:
        /* <DEDUP_REMOVED lines=16> */
.L_x_16678:
[----:B------:R-:W-:Y:S01]  /*2470*/  PRMT R19, RZ, 0x7610, R19 ;  /* 0x00007610ff137816 */ /* 0x000fe20000000013 */
[----:B------:R-:W-:Y:S06]  /*2480*/  BRA `(.L_x_16652) ;  /* 0x00000000003c7947 */ /* 0x000fec0003800000 */
.L_x_16677:
        /* <DEDUP_REMOVED lines=8> */
.L_x_16680:
[----:B------:R-:W-:Y:S05]  /*2510*/  BSYNC.RECONVERGENT B0 ;  /* 0x0000000000007941 */ /* 0x000fea0003800200 */
.L_x_16679:
[----:B------:R-:W0:Y:S02]  /*2520*/  F2I.FTZ.TRUNC.NTZ R0, R0 ;  /* 0x0000000000007305 */ /* 0x000e24000021f100 */
[----:B0-----:R-:W-:Y:S01]  /*2530*/  PRMT R19, R0, 0x7610, R19 ;  /* 0x0000761000137816 */ /* 0x001fe20000000013 */
[----:B------:R-:W-:Y:S06]  /*2540*/  BRA `(.L_x_16652) ;  /* 0x00000000000c7947 */ /* 0x000fec0003800000 */
.L_x_16676:
[----:B------:R2:W5:Y:S01]  /*2550*/  LDG.E.U8 R19, desc[UR36][R2.64] ;  /* 0x0000002402137981 */ /* 0x000562000c1e1100 */
[----:B------:R-:W-:Y:S05]  /*2560*/  BRA `(.L_x_16652) ;  /* 0x0000000000047947 */ /* 0x000fea0003800000 */
.L_x_16675:
[----:B------:R1:W5:Y:S02]  /*2570*/  LDG.E.U8 R19, desc[UR36][R2.64] ;  /* 0x0000002402137981 */ /* 0x000364000c1e1100 */
.L_x_16652:
        /* <DEDUP_REMOVED lines=16> */
.L_x_16684:
[----:B------:R3:W5:Y:S01]  /*2680*/  LDG.E.U8 R0, desc[UR36][R2.64] ;  /* 0x0000002402007981 */ /* 0x000762000c1e1100 */
[----:B------:R-:W-:Y:S05]  /*2690*/  BRA `(.L_x_16686) ;  /* 0x0000000c004c7947 */ /* 0x000fea0003800000 */
.L_x_16683:
        /* <DEDUP_REMOVED lines=8> */
.L_x_16688:
[----:B------:R1:W5:Y:S01]  /*2720*/  LDG.E.U8 R0, desc[UR36][R2.64] ;  /* 0x0000002402007981 */ /* 0x000362000c1e1100 */
[----:B------:R-:W-:Y:S05]  /*2730*/  BRA `(.L_x_16686) ;  /* 0x0000000c00247947 */ /* 0x000fea0003800000 */
.L_x_16687:
[----:B------:R2:W5:Y:S01]  /*2740*/  LDG.E.U16 R0, desc[UR36][R2.64] ;  /* 0x0000002402007981 */ /* 0x000562000c1e1500 */
[----:B------:R-:W-:Y:S05]  /*2750*/  BRA `(.L_x_16686) ;  /* 0x0000000c001c7947 */ /* 0x000fea0003800000 */
.L_x_16682:
        /* <DEDUP_REMOVED lines=9> */
.L_x_16690:
[----:B------:R-:W2:Y:S02]  /*27f0*/  LDG.E.U16 R4, desc[UR36][R2.64] ;  /* 0x0000002402047981 */ /* 0x000ea4000c1e1500 */
[----:B--2---:R-:W-:-:S06]  /*2800*/  HADD2.F32 R4, -RZ, R4.H0_H0 ;  /* 0x20000004ff047230 */ /* 0x004fcc0000004100 */
[----:B------:R-:W0:Y:S02]  /*2810*/  F2I.FTZ.TRUNC.NTZ R4, R4 ;  /* 0x0000000400047305 */ /* 0x000e24000021f100 */
[----:B0-----:R-:W-:Y:S01]  /*2820*/  PRMT R0, R4, 0x7610, R0 ;  /* 0x0000761004007816 */ /* 0x001fe20000000000 */
[----:B------:R-:W-:Y:S06]  /*2830*/  BRA `(.L_x_16686) ;  /* 0x0000000800e47947 */ /* 0x000fec0003800000 */
.L_x_16689:
        /* <DEDUP_REMOVED lines=9> */
.L_x_16692:
[----:B------:R-:W2:Y:S02]  /*28d0*/  LDG.E.U16 R2, desc[UR36][R2.64] ;  /* 0x0000002402027981 */ /* 0x000ea4000c1e1500 */
[----:B--2---:R-:W-:-:S06]  /*28e0*/  HADD2.F32 R4, -RZ, R2.H0_H0 ;  /* 0x20000002ff047230 */ /* 0x004fcc0000004100 */
[----:B------:R-:W0:Y:S02]  /*28f0*/  F2I.FTZ.TRUNC.NTZ R4, R4 ;  /* 0x0000000400047305 */ /* 0x000e24000021f100 */
[----:B0-----:R-:W-:Y:S01]  /*2900*/  PRMT R0, R4, 0x7610, R0 ;  /* 0x0000761004007816 */ /* 0x001fe20000000000 */
[----:B------:R-:W-:Y:S06]  /*2910*/  BRA `(.L_x_16686) ;  /* 0x0000000800ac7947 */ /* 0x000fec0003800000 */
.L_x_16691:
[----:B------:R-:W2:Y:S02]  /*2920*/  LDG.E.64 R2, desc[UR36][R2.64] ;  /* 0x0000002402027981 */ /* 0x000ea4000c1e1b00 */
[----:B--2---:R0:W1:Y:S02]  /*2930*/  F2I.F64.TRUNC R0, R2 ;  /* 0x0000000200007311 */ /* 0x004064000030d100 */
[----:B01----:R-:W-:Y:S05]  /*2940*/  BRA `(.L_x_16686) ;  /* 0x0000000800a07947 */ /* 0x003fea0003800000 */
.L_x_16681:
        /* <DEDUP_REMOVED lines=12> */
.L_x_16695:
[----:B------:R-:W2:Y:S02]  /*2a10*/  LDG.E.64 R2, desc[UR36][R2.64] ;  /* 0x0000002402027981 */ /* 0x000ea4000c1e1b00 */
[----:B--2---:R0:W1:Y:S02]  /*2a20*/  F2I.F64.TRUNC R0, R2 ;  /* 0x0000000200007311 */ /* 0x004064000030d100 */
[----:B01----:R-:W-:Y:S05]  /*2a30*/  BRA `(.L_x_16686) ;  /* 0x0000000800647947 */ /* 0x003fea0003800000 */
.L_x_16694:
        /* <DEDUP_REMOVED lines=27> */
.L_x_16697:
        /* <DEDUP_REMOVED lines=14> */
.L_x_16696:
[----:B------:R-:W2:Y:S02]  /*2cd0*/  LDG.E.U16 R4, desc[UR36][R2.64] ;  /* 0x0000002402047981 */ /* 0x000ea4000c1e1500 */
[----:B--2---:R-:W-:-:S06]  /*2ce0*/  IMAD.U32 R4, R4, 0x10000, RZ ;  /* 0x0001000004047824 */ /* 0x004fcc00078e00ff */
[----:B------:R-:W0:Y:S02]  /*2cf0*/  F2I.FTZ.TRUNC.NTZ R4, R4 ;  /* 0x0000000400047305 */ /* 0x000e24000021f100 */
[----:B0-----:R-:W-:Y:S01]  /*2d00*/  PRMT R0, R4, 0x7610, R0 ;  /* 0x0000761004007816 */ /* 0x001fe20000000000 */
[----:B------:R-:W-:Y:S06]  /*2d10*/  BRA `(.L_x_16686) ;  /* 0x0000000400ac7947 */ /* 0x000fec0003800000 */
.L_x_16693:
        /* <DEDUP_REMOVED lines=10> */
.L_x_16700:
        /* <DEDUP_REMOVED lines=21> */
.L_x_16704:
[----:B------:R-:W-:Y:S05]  /*2f10*/  BSYNC.RECONVERGENT B1 ;  /* 0x0000000000017941 */ /* 0x000fea0003800200 */
.L_x_16703:
[----:B------:R-:W-:Y:S01]  /*2f20*/  IMAD.SHL.U32 R0, R0, 0x100000, RZ ;  /* 0x0010000000007824 */ /* 0x000fe200078e00ff */
[----:B------:R-:W-:-:S04]  /*2f30*/  LEA R2, R2, 0x3b800000, 0x17 ;  /* 0x3b80000002027811 */ /* 0x000fc800078eb8ff */
[----:B------:R-:W-:-:S07]  /*2f40*/  LOP3.LUT R4, R2, R0, R7, 0xfe, !PT ;  /* 0x0000000002047212 */ /* 0x000fce00078efe07 */
.L_x_16702:
[----:B------:R-:W-:Y:S05]  /*2f50*/  BSYNC.RECONVERGENT B0 ;  /* 0x0000000000007941 */ /* 0x000fea0003800200 */
.L_x_16701:
[----:B------:R-:W0:Y:S02]  /*2f60*/  F2I.FTZ.TRUNC.NTZ R4, R4 ;  /* 0x0000000400047305 */ /* 0x000e24000021f100 */
[----:B0-----:R-:W-:Y:S01]  /*2f70*/  PRMT R0, R4, 0x7610, R0 ;  /* 0x0000761004007816 */ /* 0x001fe20000000000 */
[----:B------:R-:W-:Y:S06]  /*2f80*/  BRA `(.L_x_16686) ;  /* 0x0000000400107947 */ /* 0x000fec0003800000 */
.L_x_16699:
        /* <DEDUP_REMOVED lines=21> */
.L_x_16708:
[----:B------:R-:W-:Y:S05]  /*30e0*/  BSYNC.RECONVERGENT B1 ;  /* 0x0000000000017941 */ /* 0x000fea0003800200 */
.L_x_16707:
[----:B------:R-:W-:Y:S01]  /*30f0*/  IMAD.SHL.U32 R0, R0, 0x200000, RZ ;  /* 0x0020000000007824 */ /* 0x000fe200078e00ff */
[----:B------:R-:W-:-:S04]  /*3100*/  LEA R2, R2, 0x37800000, 0x17 ;  /* 0x3780000002027811 */ /* 0x000fc800078eb8ff */
[----:B------:R-:W-:-:S07]  /*3110*/  LOP3.LUT R4, R2, R0, R7, 0xfe, !PT ;  /* 0x0000000002047212 */ /* 0x000fce00078efe07 */
.L_x_16706:
[----:B------:R-:W-:Y:S05]  /*3120*/  BSYNC.RECONVERGENT B0 ;  /* 0x0000000000007941 */ /* 0x000fea0003800200 */
.L_x_16705:
[----:B------:R-:W0:Y:S02]  /*3130*/  F2I.FTZ.TRUNC.NTZ R4, R4 ;  /* 0x0000000400047305 */ /* 0x000e24000021f100 */
[----:B0-----:R-:W-:Y:S01]  /*3140*/  PRMT R0, R4, 0x7610, R0 ;  /* 0x0000761004007816 */ /* 0x001fe20000000000 */
[----:B------:R-:W-:Y:S06]  /*3150*/  BRA `(.L_x_16686) ;  /* 0x00000000009c7947 */ /* 0x000fec0003800000 */
.L_x_16698:
[----:B------:R-:W-:-:S09]  /*3160*/  UISETP.NE.AND UP0, UPT, UR4, 0x1c, UPT ;  /* 0x0000001c0400788c */ /* 0x000fd2000bf05270 */
[----:B------:R-:W-:Y:S05]  /*3170*/  BRA.U !UP0, `(.L_x_16709) ;  /* 0x0000000108907547 */ /* 0x000fea000b800000 */
[----:B------:R-:W-:-:S09]  /*3180*/  UISETP.NE.AND UP0, UPT, UR4, 0x1d, UPT ;  /* 0x0000001d0400788c */ /* 0x000fd2000bf05270 */
[----:B------:R-:W-:Y:S05]  /*3190*/  BRA.U !UP0, `(.L_x_16710) ;  /* 0x0000000108807547 */ /* 0x000fea000b800000 */
[----:B------:R-:W-:-:S09]  /*31a0*/  UISETP.NE.AND UP0, UPT, UR4, 0x2c, UPT ;  /* 0x0000002c0400788c */ /* 0x000fd2000bf05270 */
[----:B------:R-:W-:Y:S05]  /*31b0*/  BRA.U !UP0, `(.L_x_16711) ;  /* 0x0000000108487547 */ /* 0x000fea000b800000 */
.L_x_16685:
        /* <DEDUP_REMOVED lines=15> */
[----:B--2-45:R-:W-:Y:S05]  /*32b0*/  CALL.ABS.NOINC R2 ;  /* 0x0000000002007343 */ /* 0x034fea0003c00000 */
.L_x_16712:
[----:B------:R-:W-:Y:S01]  /*32c0*/  PRMT R0, RZ, 0x7610, R0 ;  /* 0x00007610ff007816 */ /* 0x000fe20000000000 */
[----:B------:R-:W-:Y:S06]  /*32d0*/  BRA `(.L_x_16686) ;  /* 0x00000000003c7947 */ /* 0x000fec0003800000 */
.L_x_16711:
        /* <DEDUP_REMOVED lines=8> */
.L_x_16714:
[----:B------:R-:W-:Y:S05]  /*3360*/  BSYNC.RECONVERGENT B0 ;  /* 0x0000000000007941 */ /* 0x000fea0003800200 */
.L_x_16713:
[----:B------:R-:W0:Y:S02]  /*3370*/  F2I.FTZ.TRUNC.NTZ R4, R4 ;  /* 0x0000000400047305 */ /* 0x000e24000021f100 */
[----:B0-----:R-:W-:Y:S01]  /*3380*/  PRMT R0, R4, 0x7610, R0 ;  /* 0x0000761004007816 */ /* 0x001fe20000000000 */
[----:B------:R-:W-:Y:S06]  /*3390*/  BRA `(.L_x_16686) ;  /* 0x00000000000c7947 */ /* 0x000fec0003800000 */
.L_x_16710:
[----:B------:R0:W5:Y:S01]  /*33a0*/  LDG.E.U8 R0, desc[UR36][R2.64] ;  /* 0x0000002402007981 */ /* 0x000162000c1e1100 */
[----:B------:R-:W-:Y:S05]  /*33b0*/  BRA `(.L_x_16686) ;  /* 0x0000000000047947 */ /* 0x000fea0003800000 */
.L_x_16709:
[----:B------:R0:W5:Y:S02]  /*33c0*/  LDG.E.U8 R0, desc[UR36][R2.64] ;  /* 0x0000002402007981 */ /* 0x000164000c1e1100 */
.L_x_16686:
[----:B------:R-:W4:Y:S01]  /*33d0*/  LDCU.64 UR6, c[0x0][0x5e8] ;  /* 0x0000bd00ff0677ac */ /* 0x000f220008000a00 */
[C---:B0123-5:R-:W-:Y:S02]  /*33e0*/  LOP3.LUT R2, R0.reuse, 0xff, RZ, 0xc0, !PT ;  /* 0x000000ff00027812 */ /* 0x06ffe400078ec0ff */
[----:B----4-:R-:W-:Y:S01]  /*33f0*/  LOP3.LUT R19, R19, 0xffff, RZ, 0xc0, !PT ;  /* 0x0000ffff13137812 */ /* 0x010fe200078ec0ff */
[----:B------:R-:W-:Y:S01]  /*3400*/  UPRMT UR4, UR43, 0x9910, URZ ;  /* 0x000099102b047896 */ /* 0x000fe200080000ff */
[----:B------:R-:W-:Y:S02]  /*3410*/  LOP3.LUT R0, R0, 0xff, RZ, 0xc0, !PT ;  /* 0x000000ff00007812 */ /* 0x000fe400078ec0ff */
[----:B------:R-:W-:Y:S01]  /*3420*/  ISETP.GT.U32.AND P0, PT, R2, 0x7, PT ;  /* 0x000000070200780c */ /* 0x000fe20003f04070 */
[----:B------:R-:W-:Y:S01]  /*3430*/  UISETP.GT.AND UP0, UPT, UR4, 0x9, UPT ;  /* 0x000000090400788c */ /* 0x000fe2000bf04270 */
[----:B------:R-:W-:-:S04]  /*3440*/  SHF.L.U32 R0, R19, R0, RZ ;  /* 0x0000000013007219 */ /* 0x000fc800000006ff */
        /* <DEDUP_REMOVED lines=14> */
.L_x_16718:
[----:B------:R1:W-:Y:S01]  /*3530*/  STG.E.U8 desc[UR36][R2.64], R7 ;  /* 0x0000000702007986 */ /* 0x0003e2000c101124 */
[----:B------:R-:W-:Y:S05]  /*3540*/  BRA `(.L_x_16720) ;  /* 0x0000000c00847947 */ /* 0x000fea0003800000 */
.L_x_16717:
[----:B------:R-:W-:-:S09]  /*3550*/  UISETP.NE.AND UP0, UPT, UR4, 0x2, UPT ;  /* 0x000000020400788c */ /* 0x000fd2000bf05270 */
[----:B------:R-:W-:Y:S05]  /*3560*/  BRA.U !UP0, `(.L_x_16721) ;  /* 0x0000000108387547 */ /* 0x000fea000b800000 */
[----:B------:R-:W-:-:S09]  /*3570*/  UISETP.NE.AND UP0, UPT, UR4, 0x3, UPT ;  /* 0x000000030400788c */ /* 0x000fd2000bf05270 */
[----:B------:R-:W-:Y:S05]  /*3580*/  BRA.U !UP0, `(.L_x_16722) ;  /* 0x0000000108207547 */ /* 0x000fea000b800000 */
[----:B------:R-:W-:-:S09]  /*3590*/  UISETP.NE.AND UP0, UPT, UR4, 0x4, UPT ;  /* 0x000000040400788c */ /* 0x000fd2000bf05270 */
[----:B------:R-:W-:Y:S05]  /*35a0*/  BRA.U UP0, `(.L_x_16719) ;  /* 0x0000000900c47547 */ /* 0x000fea000b800000 */
[----:B------:R-:W-:-:S04]  /*35b0*/  LOP3.LUT R0, R7, 0xffff, RZ, 0xc0, !PT ;  /* 0x0000ffff07007812 */ /* 0x000fc800078ec0ff */
[----:B------:R-:W-:-:S05]  /*35c0*/  PRMT R0, R0, 0x8880, RZ ;  /* 0x0000888000007816 */ /* 0x000fca00000000ff */
[----:B------:R-:W-:-:S05]  /*35d0*/  IMAD.MOV.U32 R4, RZ, RZ, R0 ;  /* 0x000000ffff047224 */ /* 0x000fca00078e0000 */
[----:B------:R-:W-:-:S05]  /*35e0*/  SHF.R.S32.HI R5, RZ, 0x1f, R4 ;  /* 0x0000001fff057819 */ /* 0x000fca0000011404 */
[----:B------:R4:W-:Y:S01]  /*35f0*/  STG.E.64 desc[UR36][R2.64], R4 ;  /* 0x0000000402007986 */ /* 0x0009e2000c101b24 */
[----:B------:R-:W-:Y:S05]  /*3600*/  BRA `(.L_x_16720) ;  /* 0x0000000c00547947 */ /* 0x000fea0003800000 */
.L_x_16722:
[----:B------:R-:W-:-:S04]  /*3610*/  LOP3.LUT R7, R7, 0xffff, RZ, 0xc0, !PT ;  /* 0x0000ffff07077812 */ /* 0x000fc800078ec0ff */
[----:B------:R-:W-:-:S05]  /*3620*/  PRMT R5, R7, 0x8880, RZ ;  /* 0x0000888007057816 */ /* 0x000fca00000000ff */
[----:B------:R3:W-:Y:S01]  /*3630*/  STG.E desc[UR36][R2.64], R5 ;  /* 0x0000000502007986 */ /* 0x0007e2000c101924 */
[----:B------:R-:W-:Y:S05]  /*3640*/  BRA `(.L_x_16720) ;  /* 0x0000000c00447947 */ /* 0x000fea0003800000 */
.L_x_16721:
[----:B------:R-:W-:-:S04]  /*3650*/  PRMT R5, R7, 0x8880, RZ ;  /* 0x0000888007057816 */ /* 0x000fc800000000ff */
[----:B------:R-:W-:-:S05]  /*3660*/  PRMT R5, R5, 0x7710, RZ ;  /* 0x0000771005057816 */ /* 0x000fca00000000ff */
[----:B------:R2:W-:Y:S01]  /*3670*/  STG.E.U16 desc[UR36][R2.64], R5 ;  /* 0x0000000502007986 */ /* 0x0005e2000c101524 */
[----:B------:R-:W-:Y:S05]  /*3680*/  BRA `(.L_x_16720) ;  /* 0x0000000c00347947 */ /* 0x000fea0003800000 */
.L_x_16716:
[----:B------:R-:W-:-:S09]  /*3690*/  UISETP.GT.AND UP0, UPT, UR4, 0x6, UPT ;  /* 0x000000060400788c */ /* 0x000fd2000bf04270 */
[----:B------:R-:W-:Y:S05]  /*36a0*/  BRA.U UP0, `(.L_x_16723) ;  /* 0x00000001002c7547 */ /* 0x000fea000b800000 */
[----:B------:R-:W-:-:S09]  /*36b0*/  UISETP.NE.AND UP0, UPT, UR4, 0x5, UPT ;  /* 0x000000050400788c */ /* 0x000fd2000bf05270 */
[----:B------:R-:W-:Y:S05]  /*36c0*/  BRA.U !UP0, `(.L_x_16724) ;  /* 0x0000000108147547 */ /* 0x000fea000b800000 */
[----:B------:R-:W-:-:S09]  /*36d0*/  UISETP.NE.AND UP0, UPT, UR4, 0x6, UPT ;  /* 0x000000060400788c */ /* 0x000fd2000bf05270 */
[----:B------:R-:W-:Y:S05]  /*36e0*/  BRA.U UP0, `(.L_x_16719) ;  /* 0x0000000900747547 */ /* 0x000fea000b800000 */
[----:B------:R-:W0:Y:S02]  /*36f0*/  I2F.S8 R5, R7 ;  /* 0x0000000700057306 */ /* 0x000e240000001400 */
[----:B0-----:R0:W-:Y:S01]  /*3700*/  STG.E desc[UR36][R2.64], R5 ;  /* 0x0000000502007986 */ /* 0x0011e2000c101924 */
[----:B------:R-:W-:Y:S05]  /*3710*/  BRA `(.L_x_16720) ;  /* 0x0000000c00107947 */ /* 0x000fea0003800000 */
.L_x_16724:
[----:B------:R-:W0:Y:S02]  /*3720*/  I2F.S8 R0, R7 ;  /* 0x0000000700007306 */ /* 0x000e240000001400 */
[----:B0-----:R-:W-:-:S05]  /*3730*/  F2FP.F16.F32.PACK_AB R0, RZ, R0 ;  /* 0x00000000ff00723e */ /* 0x001fca00000000ff */
[----:B------:R0:W-:Y:S01]  /*3740*/  STG.E.U16 desc[UR36][R2.64], R0 ;  /* 0x0000000002007986 */ /* 0x0001e2000c101524 */
[----:B------:R-:W-:Y:S05]  /*3750*/  BRA `(.L_x_16720) ;  /* 0x0000000c00007947 */ /* 0x000fea0003800000 */
.L_x_16723:
[----:B------:R-:W-:-:S09]  /*3760*/  UISETP.NE.AND UP0, UPT, UR4, 0x7, UPT ;  /* 0x000000070400788c */ /* 0x000fd2000bf05270 */
[----:B------:R-:W-:Y:S05]  /*3770*/  BRA.U !UP0, `(.L_x_16725) ;  /* 0x0000000108347547 */ /* 0x000fea000b800000 */
[----:B------:R-:W-:-:S09]  /*3780*/  UISETP.NE.AND UP0, UPT, UR4, 0x8, UPT ;  /* 0x000000080400788c */ /* 0x000fd2000bf05270 */
[----:B------:R-:W-:Y:S05]  /*3790*/  BRA.U !UP0, `(.L_x_16726) ;  /* 0x0000000108187547 */ /* 0x000fea000b800000 */
[----:B------:R-:W-:-:S09]  /*37a0*/  UISETP.NE.AND UP0, UPT, UR4, 0x9, UPT ;  /* 0x000000090400788c */ /* 0x000fd2000bf05270 */
[----:B------:R-:W-:Y:S05]  /*37b0*/  BRA.U UP0, `(.L_x_16719) ;  /* 0x0000000900407547 */ /* 0x000fea000b800000 */
[----:B------:R-:W0:Y:S01]  /*37c0*/  I2F.S8 R4, R7 ;  /* 0x0000000700047306 */ /* 0x000e220000001400 */
[----:B------:R-:W-:-:S05]  /*37d0*/  IMAD.MOV.U32 R5, RZ, RZ, RZ ;  /* 0x000000ffff057224 */ /* 0x000fca00078e00ff */
[----:B0-----:R0:W-:Y:S01]  /*37e0*/  STG.E.64 desc[UR36][R2.64], R4 ;  /* 0x0000000402007986 */ /* 0x0011e2000c101b24 */
[----:B------:R-:W-:Y:S05]  /*37f0*/  BRA `(.L_x_16720) ;  /* 0x0000000800d87947 */ /* 0x000fea0003800000 */
.L_x_16726:
[----:B------:R-:W0:Y:S02]  /*3800*/  I2F.S8 R7, R7 ;  /* 0x0000000700077306 */ /* 0x000e240000001400 */
[----:B0-----:R-:W-:-:S04]  /*3810*/  F2FP.F16.F32.PACK_AB R5, RZ, R7 ;  /* 0x00000007ff05723e */ /* 0x001fc800000000ff */
[----:B------:R-:W-:-:S05]  /*3820*/  PRMT R5, R5, 0x5410, RZ ;  /* 0x0000541005057816 */ /* 0x000fca00000000ff */
[----:B------:R0:W-:Y:S01]  /*3830*/  STG.E desc[UR36][R2.64], R5 ;  /* 0x0000000502007986 */ /* 0x0001e2000c101924 */
[----:B------:R-:W-:Y:S05]  /*3840*/  BRA `(.L_x_16720) ;  /* 0x0000000800c47947 */ /* 0x000fea0003800000 */
.L_x_16725:
[----:B------:R-:W-:-:S04]  /*3850*/  PRMT R4, R7, 0x8880, RZ ;  /* 0x0000888007047816 */ /* 0x000fc800000000ff */
[----:B------:R-:W-:-:S06]  /*3860*/  PRMT R4, R4, 0x7710, RZ ;  /* 0x0000771004047816 */ /* 0x000fcc00000000ff */
[----:B------:R-:W0:Y:S02]  /*3870*/  I2F.F64.S16 R4, R4 ;  /* 0x0000000400047312 */ /* 0x000e240000101c00 */
[----:B0-----:R0:W-:Y:S01]  /*3880*/  STG.E.64 desc[UR36][R2.64], R4 ;  /* 0x0000000402007986 */ /* 0x0011e2000c101b24 */
[----:B------:R-:W-:Y:S05]  /*3890*/  BRA `(.L_x_16720) ;  /* 0x0000000800b07947 */ /* 0x000fea0003800000 */
.L_x_16715:
        /* <DEDUP_REMOVED lines=8> */
[----:B------:R-:W-:-:S04]  /*3920*/  LOP3.LUT P0, RZ, R7, 0xff, RZ, 0xc0, !PT ;  /* 0x000000ff07ff7812 */ /* 0x000fc8000780c0ff */
[----:B------:R-:W-:-:S05]  /*3930*/  SEL R5, RZ, 0x1, !P0 ;  /* 0x00000001ff057807 */ /* 0x000fca0004000000 */
[----:B------:R0:W-:Y:S01]  /*3940*/  STG.E.U8 desc[UR36][R2.64], R5 ;  /* 0x0000000502007986 */ /* 0x0001e2000c101124 */
[----:B------:R-:W-:Y:S05]  /*3950*/  BRA `(.L_x_16720) ;  /* 0x0000000800807947 */ /* 0x000fea0003800000 */
.L_x_16729:
[----:B------:R-:W-:Y:S02]  /*3960*/  PRMT R4, R7, 0x8880, RZ ;  /* 0x0000888007047816 */ /* 0x000fe400000000ff */
[----:B------:R-:W-:Y:S02]  /*3970*/  CS2R R6, SRZ ;  /* 0x0000000000067805 */ /* 0x000fe4000001ff00 */
[----:B------:R-:W-:-:S06]  /*3980*/  PRMT R4, R4, 0x7710, RZ ;  /* 0x0000771004047816 */ /* 0x000fcc00000000ff */
[----:B------:R-:W0:Y:S02]  /*3990*/  I2F.F64.S16 R4, R4 ;  /* 0x0000000400047312 */ /* 0x000e240000101c00 */
[----:B0-----:R0:W-:Y:S01]  /*39a0*/  STG.E.128 desc[UR36][R2.64], R4 ;  /* 0x0000000402007986 */ /* 0x0011e2000c101d24 */
[----:B------:R-:W-:Y:S05]  /*39b0*/  BRA `(.L_x_16720) ;  /* 0x0000000800687947 */ /* 0x000fea0003800000 */
.L_x_16728:
[----:B------:R-:W-:-:S09]  /*39c0*/  UISETP.NE.AND UP0, UPT, UR4, 0xf, UPT ;  /* 0x0000000f0400788c */ /* 0x000fd2000bf05270 */
[----:B------:R-:W-:Y:S05]  /*39d0*/  BRA.U !UP0, `(.L_x_16730) ;  /* 0x0000000108a07547 */ /* 0x000fea000b800000 */
[----:B------:R-:W-:-:S09]  /*39e0*/  UISETP.NE.AND UP0, UPT, UR4, 0x17, UPT ;  /* 0x000000170400788c */ /* 0x000fd2000bf05270 */
[----:B------:R-:W-:Y:S05]  /*39f0*/  BRA.U !UP0, `(.L_x_16731) ;  /* 0x00000001084c7547 */ /* 0x000fea000b800000 */
[----:B------:R-:W-:-:S09]  /*3a00*/  UISETP.NE.AND UP0, UPT, UR4, 0x18, UPT ;  /* 0x000000180400788c */ /* 0x000fd2000bf05270 */
[----:B------:R-:W-:Y:S05]  /*3a10*/  BRA.U UP0, `(.L_x_16719) ;  /* 0x0000000500a87547 */ /* 0x000fea000b800000 */
        /* <DEDUP_REMOVED lines=13> */
.L_x_16733:
[----:B------:R-:W-:Y:S05]  /*3af0*/  BSYNC.RECONVERGENT B0 ;  /* 0x0000000000007941 */ /* 0x000fea0003800200 */
.L_x_16732:
[----:B------:R-:W-:-:S05]  /*3b00*/  LOP3.LUT R5, R0, 0x80, R5, 0xf8, !PT ;  /* 0x0000008000057812 */ /* 0x000fca00078ef805 */
[----:B------:R0:W-:Y:S01]  /*3b10*/  STG.E.U8 desc[UR36][R2.64], R5 ;  /* 0x0000000502007986 */ /* 0x0001e2000c101124 */
[----:B------:R-:W-:Y:S05]  /*3b20*/  BRA `(.L_x_16720) ;  /* 0x00000008000c7947 */ /* 0x000fea0003800000 */
.L_x_16731:
[----:B------:R-:W0:Y:S01]  /*3b30*/  I2F.S8 R7, R7 ;  /* 0x0000000700077306 */ /* 0x000e220000001400 */
        /* <DEDUP_REMOVED lines=14> */
.L_x_16735:
[----:B------:R-:W-:Y:S05]  /*3c20*/  BSYNC.RECONVERGENT B0 ;  /* 0x0000000000007941 */ /* 0x000fea0003800200 */
.L_x_16734:
[----:B------:R-:W-:-:S05]  /*3c30*/  LOP3.LUT R5, R0, 0x80, R5, 0xf8, !PT ;  /* 0x0000008000057812 */ /* 0x000fca00078ef805 */
[----:B------:R0:W-:Y:S01]  /*3c40*/  STG.E.U8 desc[UR36][R2.64], R5 ;  /* 0x0000000502007986 */ /* 0x0001e2000c101124 */
[----:B------:R-:W-:Y:S05]  /*3c50*/  BRA `(.L_x_16720) ;  /* 0x0000000400c07947 */ /* 0x000fea0003800000 */
.L_x_16730:
[----:B------:R-:W0:Y:S02]  /*3c60*/  I2F.S8 R0, R7 ;  /* 0x0000000700007306 */ /* 0x000e240000001400 */
[----:B0-----:R-:W-:-:S05]  /*3c70*/  F2FP.BF16.F32.PACK_AB R0, RZ, R0 ;  /* 0x00000000ff00723e */ /* 0x001fca00000010ff */
[----:B------:R0:W-:Y:S01]  /*3c80*/  STG.E.U16 desc[UR36][R2.64], R0 ;  /* 0x0000000002007986 */ /* 0x0001e2000c101524 */
[----:B------:R-:W-:Y:S05]  /*3c90*/  BRA `(.L_x_16720) ;  /* 0x0000000400b07947 */ /* 0x000fea0003800000 */
.L_x_16727:
        /* <DEDUP_REMOVED lines=8> */
[----:B------:R-:W-:-:S04]  /*3d20*/  PRMT R5, R7, 0x8880, RZ ;  /* 0x0000888007057816 */ /* 0x000fc800000000ff */
[----:B------:R-:W-:-:S05]  /*3d30*/  PRMT R5, R5, 0x7710, RZ ;  /* 0x0000771005057816 */ /* 0x000fca00000000ff */
[----:B------:R0:W-:Y:S01]  /*3d40*/  STG.E.U16 desc[UR36][R2.64], R5 ;  /* 0x0000000502007986 */ /* 0x0001e2000c101524 */
[----:B------:R-:W-:Y:S05]  /*3d50*/  BRA `(.L_x_16720) ;  /* 0x0000000400807947 */ /* 0x000fea0003800000 */
.L_x_16738:
        /* <DEDUP_REMOVED lines=13> */
.L_x_16741:
[----:B------:R-:W-:-:S04]  /*3e30*/  SHF.R.U32.HI R0, RZ, 0x14, R5 ;  /* 0x00000014ff007819 */ /* 0x000fc80000011605 */
[----:B------:R-:W-:-:S04]  /*3e40*/  LOP3.LUT R0, R0, 0x1, RZ, 0xc0, !PT ;  /* 0x0000000100007812 */ /* 0x000fc800078ec0ff */
[----:B------:R-:W-:-:S04]  /*3e50*/  IADD3 R0, PT, PT, R5, 0x487ffff, R0 ;  /* 0x0487ffff05007810 */ /* 0x000fc80007ffe000 */
[----:B------:R-:W-:-:S04]  /*3e60*/  SHF.R.U32.HI R0, RZ, 0x14, R0 ;  /* 0x00000014ff007819 */ /* 0x000fc80000011600 */
[----:B------:R-:W-:-:S07]  /*3e70*/  LOP3.LUT R4, R0, 0xff, RZ, 0xc0, !PT ;  /* 0x000000ff00047812 */ /* 0x000fce00078ec0ff */
.L_x_16742:
[----:B------:R-:W-:-:S04]  /*3e80*/  SHF.R.U32.HI R5, RZ, 0x18, R5 ;  /* 0x00000018ff057819 */ /* 0x000fc80000011605 */
[----:B------:R-:W-:-:S04]  /*3e90*/  LOP3.LUT R4, R4, 0x80, R5, 0xf8, !PT ;  /* 0x0000008004047812 */ /* 0x000fc800078ef805 */
[----:B------:R-:W-:-:S07]  /*3ea0*/  PRMT R0, R4, 0x7610, R0 ;  /* 0x0000761004007816 */ /* 0x000fce0000000000 */
.L_x_16740:
[----:B------:R-:W-:Y:S05]  /*3eb0*/  BSYNC.RECONVERGENT B0 ;  /* 0x0000000000007941 */ /* 0x000fea0003800200 */
.L_x_16739:
[----:B------:R0:W-:Y:S01]  /*3ec0*/  STG.E.U8 desc[UR36][R2.64], R0 ;  /* 0x0000000002007986 */ /* 0x0001e2000c101124 */
[----:B------:R-:W-:Y:S05]  /*3ed0*/  BRA `(.L_x_16720) ;  /* 0x0000000400207947 */ /* 0x000fea0003800000 */
.L_x_16737:
        /* <DEDUP_REMOVED lines=13> */
.L_x_16745:
[----:B------:R-:W-:-:S04]  /*3fb0*/  SHF.R.U32.HI R0, RZ, 0x15, R5 ;  /* 0x00000015ff007819 */ /* 0x000fc80000011605 */
[----:B------:R-:W-:-:S04]  /*3fc0*/  LOP3.LUT R0, R0, 0x1, RZ, 0xc0, !PT ;  /* 0x0000000100007812 */ /* 0x000fc800078ec0ff */
[----:B------:R-:W-:-:S04]  /*3fd0*/  IADD3 R0, PT, PT, R5, 0x88fffff, R0 ;  /* 0x088fffff05007810 */ /* 0x000fc80007ffe000 */
[----:B------:R-:W-:-:S04]  /*3fe0*/  SHF.R.U32.HI R0, RZ, 0x15, R0 ;  /* 0x00000015ff007819 */ /* 0x000fc80000011600 */
[----:B------:R-:W-:-:S07]  /*3ff0*/  LOP3.LUT R4, R0, 0xff, RZ, 0xc0, !PT ;  /* 0x000000ff00047812 */ /* 0x000fce00078ec0ff */
.L_x_16746:
[----:B------:R-:W-:-:S04]  /*4000*/  SHF.R.U32.HI R5, RZ, 0x18, R5 ;  /* 0x00000018ff057819 */ /* 0x000fc80000011605 */
[----:B------:R-:W-:-:S04]  /*4010*/  LOP3.LUT R4, R4, 0x80, R5, 0xf8, !PT ;  /* 0x0000008004047812 */ /* 0x000fc800078ef805 */
[----:B------:R-:W-:-:S07]  /*4020*/  PRMT R0, R4, 0x7610, R0 ;  /* 0x0000761004007816 */ /* 0x000fce0000000000 */
.L_x_16744:
[----:B------:R-:W-:Y:S05]  /*4030*/  BSYNC.RECONVERGENT B0 ;  /* 0x0000000000007941 */ /* 0x000fea0003800200 */
.L_x_16743:
[----:B------:R0:W-:Y:S01]  /*4040*/  STG.E.U8 desc[UR36][R2.64], R0 ;  /* 0x0000000002007986 */ /* 0x0001e2000c101124 */
[----:B------:R-:W-:Y:S05]  /*4050*/  BRA `(.L_x_16720) ;  /* 0x0000000000c07947 */ /* 0x000fea0003800000 */
.L_x_16736:
[----:B------:R-:W-:-:S09]  /*4060*/  UISETP.NE.AND UP0, UPT, UR4, 0x1c, UPT ;  /* 0x0000001c0400788c */ /* 0x000fd2000bf05270 */
[----:B------:R-:W-:Y:S05]  /*4070*/  BRA.U !UP0, `(.L_x_16747) ;  /* 0x0000000108ac7547 */ /* 0x000fea000b800000 */
[----:B------:R-:W-:-:S09]  /*4080*/  UISETP.NE.AND UP0, UPT, UR4, 0x1d, UPT ;  /* 0x0000001d0400788c */ /* 0x000fd2000bf05270 */
[----:B------:R-:W-:Y:S05]  /*4090*/  BRA.U !UP0, `(.L_x_16748) ;  /* 0x00000001088c7547 */ /* 0x000fea000b800000 */
[----:B------:R-:W-:-:S09]  /*40a0*/  UISETP.NE.AND UP0, UPT, UR4, 0x2c, UPT ;  /* 0x0000002c0400788c */ /* 0x000fd2000bf05270 */
[----:B------:R-:W-:Y:S05]  /*40b0*/  BRA.U !UP0, `(.L_x_16749) ;  /* 0x0000000108447547 */ /* 0x000fea000b800000 */
.L_x_16719:
        /* <DEDUP_REMOVED lines=9> */
[----:B------:R-:W-:Y:S01]  /*4150*/  IMAD.U32 R5, RZ, RZ, UR7 ;  /* 0x00000007ff057e24 */ /* 0x000fe2000f8e00ff */
[----:B---3--:R-:W-:Y:S01]  /*4160*/  MOV R6, UR8 ;  /* 0x0000000800067c02 */ /* 0x008fe20008000f00 */
[----:B------:R-:W-:-:S02]  /*4170*/  IMAD.U32 R7, RZ, RZ, UR9 ;  /* 0x00000009ff077e24 */ /* 0x000fc4000f8e00ff */
[----:B----4-:R-:W-:Y:S02]  /*4180*/  IMAD.U32 R10, RZ, RZ, UR4 ;  /* 0x00000004ff0a7e24 */ /* 0x010fe4000f8e00ff */
[----:B-1----:R-:W-:-:S07]  /*4190*/  IMAD.U32 R11, RZ, RZ, UR5 ;  /* 0x00000005ff0b7e24 */ /* 0x002fce000f8e00ff */
[----:B------:R-:W-:-:S07]  /*41a0*/  LEPC R20, `(.L_x_16750) ;  /* 0x000000001014794e */ /* 0x000fce0000000000 */
[----:B--2---:R-:W-:Y:S05]  /*41b0*/  CALL.ABS.NOINC R2 ;  /* 0x0000000002007343 */ /* 0x004fea0003c00000 */
.L_x_16750:
[----:B------:R-:W-:Y:S05]  /*41c0*/  BRA `(.L_x_16720) ;  /* 0x0000000000647947 */ /* 0x000fea0003800000 */
.L_x_16749:
        /* <DEDUP_REMOVED lines=16> */
.L_x_16748:
[----:B------:R-:W-:-:S04]  /*42d0*/  LOP3.LUT R7, R7, 0xffff, RZ, 0xc0, !PT ;  /* 0x0000ffff07077812 */ /* 0x000fc800078ec0ff */
[----:B------:R-:W-:-:S05]  /*42e0*/  PRMT R7, R7, 0x8880, RZ ;  /* 0x0000888007077816 */ /* 0x000fca00000000ff */
[----:B------:R-:W-:-:S05]  /*42f0*/  IMAD.MOV.U32 R4, RZ, RZ, R7 ;  /* 0x000000ffff047224 */ /* 0x000fca00078e0007 */
[----:B------:R-:W-:-:S05]  /*4300*/  SHF.R.S32.HI R5, RZ, 0x1f, R4 ;  /* 0x0000001fff057819 */ /* 0x000fca0000011404 */
[----:B------:R0:W-:Y:S01]  /*4310*/  STG.E.64 desc[UR36][R2.64], R4 ;  /* 0x0000000402007986 */ /* 0x0001e2000c101b24 */
[----:B------:R-:W-:Y:S05]  /*4320*/  BRA `(.L_x_16720) ;  /* 0x00000000000c7947 */ /* 0x000fea0003800000 */
.L_x_16747:
[----:B------:R-:W-:-:S04]  /*4330*/  LOP3.LUT R7, R7, 0xffff, RZ, 0xc0, !PT ;  /* 0x0000ffff07077812 */ /* 0x000fc800078ec0ff */
[----:B------:R-:W-:-:S05]  /*4340*/  PRMT R5, R7, 0x8880, RZ ;  /* 0x0000888007057816 */ /* 0x000fca00000000ff */
[----:B------:R0:W-:Y:S02]  /*4350*/  STG.E desc[UR36][R2.64], R5 ;  /* 0x0000000502007986 */ /* 0x0001e4000c101924 */
.L_x_16720:
[----:B------:R-:W-:-:S07]  /*4360*/  VIADD R17, R17, 0x80 ;  /* 0x0000008011117836 */ /* 0x000fce0000000000 */
.L_x_16645:
[----:B------:R-:W-:Y:S05]  /*4370*/  BSYNC.RECONVERGENT B6 ;  /* 0x0000000000067941 */ /* 0x000fea0003800200 */
.L_x_16644:
        /* <DEDUP_REMOVED lines=358> */
.L_x_16753:
        /* <DEDUP_REMOVED lines=16> */
.L_x_16757:
[----:B------:R0:W5:Y:S01]  /*5ae0*/  LDG.E.U8 R19, desc[UR36][R2.64] ;  /* 0x0000002402137981 */ /* 0x000162000c1e1100 */
[----:B------:R-:W-:Y:S05]  /*5af0*/  BRA `(.L_x_16759) ;  /* 0x0000000c004c7947 */ /* 0x000fea0003800000 */
.L_x_16756:
        /* <DEDUP_REMOVED lines=8> */
.L_x_16761:
[----:B------:R4:W5:Y:S01]  /*5b80*/  LDG.E.U8 R19, desc[UR36][R2.64] ;  /* 0x0000002402137981 */ /* 0x000962000c1e1100 */
[----:B------:R-:W-:Y:S05]  /*5b90*/  BRA `(.L_x_16759) ;  /* 0x0000000c00247947 */ /* 0x000fea0003800000 */
.L_x_16760:
[----:B------:R3:W5:Y:S01]  /*5ba0*/  LDG.E.U16 R19, desc[UR36][R2.64] ;  /* 0x0000002402137981 */ /* 0x000762000c1e1500 */
[----:B------:R-:W-:Y:S05]  /*5bb0*/  BRA `(.L_x_16759) ;  /* 0x0000000c001c7947 */ /* 0x000fea0003800000 */
.L_x_16755:
        /* <DEDUP_REMOVED lines=9> */
.L_x_16763:
[----:B------:R-:W2:Y:S02]  /*5c50*/  LDG.E.U16 R0, desc[UR36][R2.64] ;  /* 0x0000002402007981 */ /* 0x000ea4000c1e1500 */
[----:B--2---:R-:W-:-:S06]  /*5c60*/  HADD2.F32 R0, -RZ, R0.H0_H0 ;  /* 0x20000000ff007230 */ /* 0x004fcc0000004100 */
[----:B------:R-:W0:Y:S02]  /*5c70*/  F2I.FTZ.TRUNC.NTZ R0, R0 ;  /* 0x0000000000007305 */ /* 0x000e24000021f100 */
[----:B0-----:R-:W-:Y:S01]  /*5c80*/  PRMT R19, R0, 0x7610, R19 ;  /* 0x0000761000137816 */ /* 0x001fe20000000013 */
[----:B------:R-:W-:Y:S06]  /*5c90*/  BRA `(.L_x_16759) ;  /* 0x0000000800e47947 */ /* 0x000fec0003800000 */
.L_x_16762:
        /* <DEDUP_REMOVED lines=9> */
.L_x_16765:
[----:B------:R-:W2:Y:S02]  /*5d30*/  LDG.E.U16 R2, desc[UR36][R2.64] ;  /* 0x0000002402027981 */ /* 0x000ea4000c1e1500 */
[----:B--2---:R-:W-:-:S06]  /*5d40*/  HADD2.F32 R0, -RZ, R2.H0_H0 ;  /* 0x20000002ff007230 */ /* 0x004fcc0000004100 */
[----:B------:R-:W0:Y:S02]  /*5d50*/  F2I.FTZ.TRUNC.NTZ R0, R0 ;  /* 0x0000000000007305 */ /* 0x000e24000021f100 */
[----:B0-----:R-:W-:Y:S01]  /*5d60*/  PRMT R19, R0, 0x7610, R19 ;  /* 0x0000761000137816 */ /* 0x001fe20000000013 */
[----:B------:R-:W-:Y:S06]  /*5d70*/  BRA `(.L_x_16759) ;  /* 0x0000000800ac7947 */ /* 0x000fec0003800000 */
.L_x_16764:
[----:B------:R-:W2:Y:S02]  /*5d80*/  LDG.E.64 R2, desc[UR36][R2.64] ;  /* 0x0000002402027981 */ /* 0x000ea4000c1e1b00 */
[----:B--2---:R0:W1:Y:S02]  /*5d90*/  F2I.F64.TRUNC R19, R2 ;  /* 0x0000000200137311 */ /* 0x004064000030d100 */
[----:B01----:R-:W-:Y:S05]  /*5da0*/  BRA `(.L_x_16759) ;  /* 0x0000000800a07947 */ /* 0x003fea0003800000 */
.L_x_16754:
        /* <DEDUP_REMOVED lines=12> */
.L_x_16768:
[----:B------:R-:W2:Y:S02]  /*5e70*/  LDG.E.64 R2, desc[UR36][R2.64] ;  /* 0x0000002402027981 */ /* 0x000ea4000c1e1b00 */
[----:B--2---:R3:W4:Y:S02]  /*5e80*/  F2I.F64.TRUNC R19, R2 ;  /* 0x0000000200137311 */ /* 0x004724000030d100 */
[----:B---34-:R-:W-:Y:S05]  /*5e90*/  BRA `(.L_x_16759) ;  /* 0x0000000800647947 */ /* 0x018fea0003800000 */
.L_x_16767:
        /* <DEDUP_REMOVED lines=27> */
.L_x_16770:
        /* <DEDUP_REMOVED lines=14> */
.L_x_16769:
[----:B------:R-:W2:Y:S02]  /*6130*/  LDG.E.U16 R0, desc[UR36][R2.64] ;  /* 0x0000002402007981 */ /* 0x000ea4000c1e1500 */
[----:B--2---:R-:W-:-:S06]  /*6140*/  IMAD.U32 R0, R0, 0x10000, RZ ;  /* 0x0001000000007824 */ /* 0x004fcc00078e00ff */
[----:B------:R-:W0:Y:S02]  /*6150*/  F2I.FTZ.TRUNC.NTZ R0, R0 ;  /* 0x0000000000007305 */ /* 0x000e24000021f100 */
[----:B0-----:R-:W-:Y:S01]  /*6160*/  PRMT R19, R0, 0x7610, R19 ;  /* 0x0000761000137816 */ /* 0x001fe20000000013 */
[----:B------:R-:W-:Y:S06]  /*6170*/  BRA `(.L_x_16759) ;  /* 0x0000000400ac7947 */ /* 0x000fec0003800000 */
.L_x_16766:
        /* <DEDUP_REMOVED lines=10> */
.L_x_16773:
        /* <DEDUP_REMOVED lines=21> */
.L_x_16777:
[----:B------:R-:W-:Y:S05]  /*6370*/  BSYNC.RECONVERGENT B1 ;  /* 0x0000000000017941 */ /* 0x000fea0003800200 */
.L_x_16776:
[----:B------:R-:W-:Y:S01]  /*6380*/  IMAD.SHL.U32 R0, R0, 0x100000, RZ ;  /* 0x0010000000007824 */ /* 0x000fe200078e00ff */
[----:B------:R-:W-:-:S04]  /*6390*/  LEA R2, R2, 0x3b800000, 0x17 ;  /* 0x3b80000002027811 */ /* 0x000fc800078eb8ff */
[----:B------:R-:W-:-:S07]  /*63a0*/  LOP3.LUT R0, R2, R0, R7, 0xfe, !PT ;  /* 0x0000000002007212 */ /* 0x000fce00078efe07 */
.L_x_16775:
[----:B------:R-:W-:Y:S05]  /*63b0*/  BSYNC.RECONVERGENT B0 ;  /* 0x0000000000007941 */ /* 0x000fea0003800200 */
.L_x_16774:
[----:B------:R-:W0:Y:S02]  /*63c0*/  F2I.FTZ.TRUNC.NTZ R0, R0 ;  /* 0x0000000000007305 */ /* 0x000e24000021f100 */
[----:B0-----:R-:W-:Y:S01]  /*63d0*/  PRMT R19, R0, 0x7610, R19 ;  /* 0x0000761000137816 */ /* 0x001fe20000000013 */
[----:B------:R-:W-:Y:S06]  /*63e0*/  BRA `(.L_x_16759) ;  /* 0x0000000400107947 */ /* 0x000fec0003800000 */
.L_x_16772:
        /* <DEDUP_REMOVED lines=21> */
.L_x_16781:
[----:B------:R-:W-:Y:S05]  /*6540*/  BSYNC.RECONVERGENT B1 ;  /* 0x0000000000017941 */ /* 0x000fea0003800200 */
.L_x_16780:
[----:B------:R-:W-:Y:S01]  /*6550*/  IMAD.SHL.U32 R0, R0, 0x200000, RZ ;  /* 0x0020000000007824 */ /* 0x000fe200078e00ff */
[----:B------:R-:W-:-:S04]  /*6560*/  LEA R2, R2, 0x37800000, 0x17 ;  /* 0x3780000002027811 */ /* 0x000fc800078eb8ff */
[----:B------:R-:W-:-:S07]  /*6570*/  LOP3.LUT R0, R2, R0, R7, 0xfe, !PT ;  /* 0x0000000002007212 */ /* 0x000fce00078efe07 */
.L_x_16779:
[----:B------:R-:W-:Y:S05]  /*6580*/  BSYNC.RECONVERGENT B0 ;  /* 0x0000000000007941 */ /* 0x000fea0003800200 */
.L_x_16778:
[----:B------:R-:W0:Y:S02]  /*6590*/  F2I.FTZ.TRUNC.NTZ R0, R0 ;  /* 0x0000000000007305 */ /* 0x000e24000021f100 */
[----:B0-----:R-:W-:Y:S01]  /*65a0*/  PRMT R19, R0, 0x7610, R19 ;  /* 0x0000761000137816 */ /* 0x001fe20000000013 */
[----:B------:R-:W-:Y:S06]  /*65b0*/  BRA `(.L_x_16759) ;  /* 0x00000000009c7947 */ /* 0x000fec0003800000 */
.L_x_16771:
        /* <DEDUP_REMOVED lines=14> */
.L_x_16785:
[----:B------:R-:W-:Y:S05]  /*66a0*/  BSYNC.RECONVERGENT B0 ;  /* 0x0000000000007941 */ /* 0x000fea0003800200 */
.L_x_16784:
[----:B------:R-:W0:Y:S02]  /*66b0*/  F2I.FTZ.TRUNC.NTZ R0, R0 ;  /* 0x0000000000007305 */ /* 0x000e24000021f100 */
[----:B0-----:R-:W-:Y:S01]  /*66c0*/  PRMT R19, R0, 0x7610, R19 ;  /* 0x0000761000137816 */ /* 0x001fe20000000013 */
[----:B------:R-:W-:Y:S06]  /*66d0*/  BRA `(.L_x_16759) ;  /* 0x0000000000547947 */ /* 0x000fec0003800000 */
.L_x_16758:
        /* <DEDUP_REMOVED lines=16> */
.L_x_16786:
[----:B------:R-:W-:Y:S01]  /*67e0*/  PRMT R19, RZ, 0x7610, R19 ;  /* 0x00007610ff137816 */ /* 0x000fe20000000013 */
[----:B------:R-:W-:Y:S06]  /*67f0*/  BRA `(.L_x_16759) ;  /* 0x00000000000c7947 */ /* 0x000fec0003800000 */
.L_x_16783:
[----:B------:R1:W5:Y:S01]  /*6800*/  LDG.E.U8 R19, desc[UR36][R2.64] ;  /* 0x0000002402137981 */ /* 0x000362000c1e1100 */
[----:B------:R-:W-:Y:S05]  /*6810*/  BRA `(.L_x_16759) ;  /* 0x0000000000047947 */ /* 0x000fea0003800000 */
.L_x_16782:
[----:B------:R2:W5:Y:S02]  /*6820*/  LDG.E.U8 R19, desc[UR36][R2.64] ;  /* 0x0000002402137981 */ /* 0x000564000c1e1100 */
.L_x_16759:
        /* <DEDUP_REMOVED lines=16> */
.L_x_16790:
[----:B------:R3:W5:Y:S01]  /*6930*/  LDG.E.U8 R0, desc[UR36][R2.64] ;  /* 0x0000002402007981 */ /* 0x000762000c1e1100 */
[----:B------:R-:W-:Y:S05]  /*6940*/  BRA `(.L_x_16792) ;  /* 0x0000000c004c7947 */ /* 0x000fea0003800000 */
.L_x_16789:
        /* <DEDUP_REMOVED lines=8> */
.L_x_16794:
[----:B------:R2:W5:Y:S01]  /*69d0*/  LDG.E.U8 R0, desc[UR36][R2.64] ;  /* 0x0000002402007981 */ /* 0x000562000c1e1100 */
[----:B------:R-:W-:Y:S05]  /*69e0*/  BRA `(.L_x_16792) ;  /* 0x0000000c00247947 */ /* 0x000fea0003800000 */
.L_x_16793:
[----:B------:R0:W5:Y:S01]  /*69f0*/  LDG.E.U16 R0, desc[UR36][R2.64] ;  /* 0x0000002402007981 */ /* 0x000162000c1e1500 */
[----:B------:R-:W-:Y:S05]  /*6a00*/  BRA `(.L_x_16792) ;  /* 0x0000000c001c7947 */ /* 0x000fea0003800000 */
.L_x_16788:
        /* <DEDUP_REMOVED lines=9> */
.L_x_16796:
[----:B------:R-:W2:Y:S02]  /*6aa0*/  LDG.E.U16 R4, desc[UR36][R2.64] ;  /* 0x0000002402047981 */ /* 0x000ea4000c1e1500 */
[----:B--2---:R-:W-:-:S06]  /*6ab0*/  HADD2.F32 R4, -RZ, R4.H0_H0 ;  /* 0x20000004ff047230 */ /* 0x004fcc0000004100 */
[----:B------:R-:W0:Y:S02]  /*6ac0*/  F2I.FTZ.TRUNC.NTZ R4, R4 ;  /* 0x0000000400047305 */ /* 0x000e24000021f100 */
[----:B0-----:R-:W-:Y:S01]  /*6ad0*/  PRMT R0, R4, 0x7610, R0 ;  /* 0x0000761004007816 */ /* 0x001fe20000000000 */
[----:B------:R-:W-:Y:S06]  /*6ae0*/  BRA `(.L_x_16792) ;  /* 0x0000000800e47947 */ /* 0x000fec0003800000 */
.L_x_16795:
        /* <DEDUP_REMOVED lines=9> */
.L_x_16798:
[----:B------:R-:W2:Y:S02]  /*6b80*/  LDG.E.U16 R2, desc[UR36][R2.64] ;  /* 0x0000002402027981 */ /* 0x000ea4000c1e1500 */
[----:B--2---:R-:W-:-:S06]  /*6b90*/  HADD2.F32 R4, -RZ, R2.H0_H0 ;  /* 0x20000002ff047230 */ /* 0x004fcc0000004100 */
[----:B------:R-:W0:Y:S02]  /*6ba0*/  F2I.FTZ.TRUNC.NTZ R4, R4 ;  /* 0x0000000400047305 */ /* 0x000e24000021f100 */
[----:B0-----:R-:W-:Y:S01]  /*6bb0*/  PRMT R0, R4, 0x7610, R0 ;  /* 0x0000761004007816 */ /* 0x001fe20000000000 */
[----:B------:R-:W-:Y:S06]  /*6bc0*/  BRA `(.L_x_16792) ;  /* 0x0000000800ac7947 */ /* 0x000fec0003800000 */
.L_x_16797:
[----:B------:R-:W2:Y:S02]  /*6bd0*/  LDG.E.64 R2, desc[UR36][R2.64] ;  /* 0x0000002402027981 */ /* 0x000ea4000c1e1b00 */
[----:B--2---:R0:W1:Y:S02]  /*6be0*/  F2I.F64.TRUNC R0, R2 ;  /* 0x0000000200007311 */ /* 0x004064000030d100 */
[----:B01----:R-:W-:Y:S05]  /*6bf0*/  BRA `(.L_x_16792) ;  /* 0x0000000800a07947 */ /* 0x003fea0003800000 */
.L_x_16787:
        /* <DEDUP_REMOVED lines=12> */
.L_x_16801:
[----:B------:R-:W2:Y:S02]  /*6cc0*/  LDG.E.64 R2, desc[UR36][R2.64] ;  /* 0x0000002402027981 */ /* 0x000ea4000c1e1b00 */
[----:B--2---:R0:W1:Y:S02]  /*6cd0*/  F2I.F64.TRUNC R0, R2 ;  /* 0x0000000200007311 */ /* 0x004064000030d100 */
[----:B01----:R-:W-:Y:S05]  /*6ce0*/  BRA `(.L_x_16792) ;  /* 0x0000000800647947 */ /* 0x003fea0003800000 */
.L_x_16800:
        /* <DEDUP_REMOVED lines=27> */
.L_x_16803:
        /* <DEDUP_REMOVED lines=14> */
.L_x_16802:
[----:B------:R-:W2:Y:S02]  /*6f80*/  LDG.E.U16 R4, desc[UR36][R2.64] ;  /* 0x0000002402047981 */ /* 0x000ea4000c1e1500 */
[----:B--2---:R-:W-:-:S06]  /*6f90*/  IMAD.U32 R4, R4, 0x10000, RZ ;  /* 0x0001000004047824 */ /* 0x004fcc00078e00ff */
[----:B------:R-:W0:Y:S02]  /*6fa0*/  F2I.FTZ.TRUNC.NTZ R4, R4 ;  /* 0x0000000400047305 */ /* 0x000e24000021f100 */
[----:B0-----:R-:W-:Y:S01]  /*6fb0*/  PRMT R0, R4, 0x7610, R0 ;  /* 0x0000761004007816 */ /* 0x001fe20000000000 */
[----:B------:R-:W-:Y:S06]  /*6fc0*/  BRA `(.L_x_16792) ;  /* 0x0000000400ac7947 */ /* 0x000fec0003800000 */
.L_x_16799:
        /* <DEDUP_REMOVED lines=10> */
.L_x_16806:
        /* <DEDUP_REMOVED lines=21> */
.L_x_16810:
[----:B------:R-:W-:Y:S05]  /*71c0*/  BSYNC.RECONVERGENT B1 ;  /* 0x0000000000017941 */ /* 0x000fea0003800200 */
.L_x_16809:
[----:B------:R-:W-:Y:S01]  /*71d0*/  IMAD.SHL.U32 R0, R0, 0x100000, RZ ;  /* 0x0010000000007824 */ /* 0x000fe200078e00ff */
[----:B------:R-:W-:-:S04]  /*71e0*/  LEA R2, R2, 0x3b800000, 0x17 ;  /* 0x3b80000002027811 */ /* 0x000fc800078eb8ff */
[----:B------:R-:W-:-:S07]  /*71f0*/  LOP3.LUT R4, R2, R0, R7, 0xfe, !PT ;  /* 0x0000000002047212 */ /* 0x000fce00078efe07 */
.L_x_16808:
[----:B------:R-:W-:Y:S05]  /*7200*/  BSYNC.RECONVERGENT B0 ;  /* 0x0000000000007941 */ /* 0x000fea0003800200 */
.L_x_16807:
[----:B------:R-:W0:Y:S02]  /*7210*/  F2I.FTZ.TRUNC.NTZ R4, R4 ;  /* 0x0000000400047305 */ /* 0x000e24000021f100 */
[----:B0-----:R-:W-:Y:S01]  /*7220*/  PRMT R0, R4, 0x7610, R0 ;  /* 0x0000761004007816 */ /* 0x001fe20000000000 */
[----:B------:R-:W-:Y:S06]  /*7230*/  BRA `(.L_x_16792) ;  /* 0x0000000400107947 */ /* 0x000fec0003800000 */
.L_x_16805:
        /* <DEDUP_REMOVED lines=21> */
.L_x_16814:
[----:B------:R-:W-:Y:S05]  /*7390*/  BSYNC.RECONVERGENT B1 ;  /* 0x0000000000017941 */ /* 0x000fea0003800200 */
.L_x_16813:
[----:B------:R-:W-:Y:S01]  /*73a0*/  IMAD.SHL.U32 R0, R0, 0x200000, RZ ;  /* 0x0020000000007824 */ /* 0x000fe200078e00ff */
[----:B------:R-:W-:-:S04]  /*73b0*/  LEA R2, R2, 0x37800000, 0x17 ;  /* 0x3780000002027811 */ /* 0x000fc800078eb8ff */
[----:B------:R-:W-:-:S07]  /*73c0*/  LOP3.LUT R4, R2, R0, R7, 0xfe, !PT ;  /* 0x0000000002047212 */ /* 0x000fce00078efe07 */
.L_x_16812:
[----:B------:R-:W-:Y:S05]  /*73d0*/  BSYNC.RECONVERGENT B0 ;  /* 0x0000000000007941 */ /* 0x000fea0003800200 */
.L_x_16811:
[----:B------:R-:W0:Y:S02]  /*73e0*/  F2I.FTZ.TRUNC.NTZ R4, R4 ;  /* 0x0000000400047305 */ /* 0x000e24000021f100 */
[----:B0-----:R-:W-:Y:S01]  /*73f0*/  PRMT R0, R4, 0x7610, R0 ;  /* 0x0000761004007816 */ /* 0x001fe20000000000 */
[----:B------:R-:W-:Y:S06]  /*7400*/  BRA `(.L_x_16792) ;  /* 0x00000000009c7947 */ /* 0x000fec0003800000 */
.L_x_16804:
        /* <DEDUP_REMOVED lines=14> */
.L_x_16818:
[----:B------:R-:W-:Y:S05]  /*74f0*/  BSYNC.RECONVERGENT B0 ;  /* 0x0000000000007941 */ /* 0x000fea0003800200 */
.L_x_16817:
[----:B------:R-:W0:Y:S02]  /*7500*/  F2I.FTZ.TRUNC.NTZ R4, R4 ;  /* 0x0000000400047305 */ /* 0x000e24000021f100 */
[----:B0-----:R-:W-:Y:S01]  /*7510*/  PRMT R0, R4, 0x7610, R0 ;  /* 0x0000761004007816 */ /* 0x001fe20000000000 */
[----:B------:R-:W-:Y:S06]  /*7520*/  BRA `(.L_x_16792) ;  /* 0x0000000000547947 */ /* 0x000fec0003800000 */
.L_x_16791:
        /* <DEDUP_REMOVED lines=16> */
.L_x_16819:
[----:B------:R-:W-:Y:S01]  /*7630*/  PRMT R0, RZ, 0x7610, R0 ;  /* 0x00007610ff007816 */ /* 0x000fe20000000000 */
[----:B------:R-:W-:Y:S06]  /*7640*/  BRA `(.L_x_16792) ;  /* 0x00000000000c7947 */ /* 0x000fec0003800000 */
.L_x_16816:
[----:B------:R0:W5:Y:S01]  /*7650*/  LDG.E.U8 R0, desc[UR36][R2.64] ;  /* 0x0000002402007981 */ /* 0x000162000c1e1100 */
[----:B------:R-:W-:Y:S05]  /*7660*/  BRA `(.L_x_16792) ;  /* 0x0000000000047947 */ /* 0x000fea0003800000 */
.L_x_16815:
[----:B------:R0:W5:Y:S02]  /*7670*/  LDG.E.U8 R0, desc[UR36][R2.64] ;  /* 0x0000002402007981 */ /* 0x000164000c1e1100 */
.L_x_16792:
[----:B------:R-:W0:Y:S02]  /*7680*/  LDCU.64 UR6, c[0x0][0x5e8] ;  /* 0x0000bd00ff0677ac */ /* 0x000e240008000a00 */
[C---:B012345:R-:W-:Y:S02]  /*7690*/  LOP3.LUT R2, R0.reuse, 0xff, RZ, 0xc0, !PT ;  /* 0x000000ff00027812 */ /* 0x07ffe400078ec0ff */
[----:B------:R-:W-:Y:S01]  /*76a0*/  LOP3.LUT R19, R19, 0xffff, RZ, 0xc0, !PT ;  /* 0x0000ffff13137812 */ /* 0x000fe200078ec0ff */
        /* <DEDUP_REMOVED lines=19> */
.L_x_16823:
[----:B------:R0:W-:Y:S01]  /*77e0*/  STG.E.U8 desc[UR36][R2.64], R7 ;  /* 0x0000000702007986 */ /* 0x0001e2000c101124 */
[----:B------:R-:W-:Y:S05]  /*77f0*/  BRA `(.L_x_16825) ;  /* 0x0000000c00807947 */ /* 0x000fea0003800000 */
.L_x_16822:
        /* <DEDUP_REMOVED lines=12> */
.L_x_16827:
[----:B------:R-:W-:-:S04]  /*78c0*/  LOP3.LUT R7, R7, 0xffff, RZ, 0xc0, !PT ;  /* 0x0000ffff07077812 */ /* 0x000fc800078ec0ff */
[----:B------:R-:W-:-:S05]  /*78d0*/  PRMT R5, R7, 0x8880, RZ ;  /* 0x0000888007057816 */ /* 0x000fca00000000ff */
[----:B------:R0:W-:Y:S01]  /*78e0*/  STG.E desc[UR36][R2.64], R5 ;  /* 0x0000000502007986 */ /* 0x0001e2000c101924 */
[----:B------:R-:W-:Y:S05]  /*78f0*/  BRA `(.L_x_16825) ;  /* 0x0000000c00407947 */ /* 0x000fea0003800000 */
.L_x_16826:
[----:B------:R-:W-:-:S04]  /*7900*/  PRMT R5, R7, 0x8880, RZ ;  /* 0x0000888007057816 */ /* 0x000fc800000000ff */
[----:B------:R-:W-:-:S05]  /*7910*/  PRMT R5, R5, 0x7710, RZ ;  /* 0x0000771005057816 */ /* 0x000fca00000000ff */
[----:B------:R0:W-:Y:S01]  /*7920*/  STG.E.U16 desc[UR36][R2.64], R5 ;  /* 0x0000000502007986 */ /* 0x0001e2000c101524 */
[----:B------:R-:W-:Y:S05]  /*7930*/  BRA `(.L_x_16825) ;  /* 0x0000000c00307947 */ /* 0x000fea0003800000 */
.L_x_16821:
        /* <DEDUP_REMOVED lines=9> */
.L_x_16829:
[----:B------:R-:W0:Y:S02]  /*79d0*/  I2F.S8 R0, R7 ;  /* 0x0000000700007306 */ /* 0x000e240000001400 */
[----:B0-----:R-:W-:-:S05]  /*79e0*/  F2FP.F16.F32.PACK_AB R0, RZ, R0 ;  /* 0x00000000ff00723e */ /* 0x001fca00000000ff */
[----:B------:R0:W-:Y:S01]  /*79f0*/  STG.E.U16 desc[UR36][R2.64], R0 ;  /* 0x0000000002007986 */ /* 0x0001e2000c101524 */
[----:B------:R-:W-:Y:S05]  /*7a00*/  BRA `(.L_x_16825) ;  /* 0x0000000800fc7947 */ /* 0x000fea0003800000 */
.L_x_16828:
        /* <DEDUP_REMOVED lines=10> */
.L_x_16831:
[----:B------:R-:W0:Y:S02]  /*7ab0*/  I2F.S8 R7, R7 ;  /* 0x0000000700077306 */ /* 0x000e240000001400 */
[----:B0-----:R-:W-:-:S04]  /*7ac0*/  F2FP.F16.F32.PACK_AB R5, RZ, R7 ;  /* 0x00000007ff05723e */ /* 0x001fc800000000ff */
[----:B------:R-:W-:-:S05]  /*7ad0*/  PRMT R5, R5, 0x5410, RZ ;  /* 0x0000541005057816 */ /* 0x000fca00000000ff */
[----:B------:R0:W-:Y:S01]  /*7ae0*/  STG.E desc[UR36][R2.64], R5 ;  /* 0x0000000502007986 */ /* 0x0001e2000c101924 */
[----:B------:R-:W-:Y:S05]  /*7af0*/  BRA `(.L_x_16825) ;  /* 0x0000000800c07947 */ /* 0x000fea0003800000 */
.L_x_16830:
[----:B------:R-:W-:-:S04]  /*7b00*/  PRMT R4, R7, 0x8880, RZ ;  /* 0x0000888007047816 */ /* 0x000fc800000000ff */
[----:B------:R-:W-:-:S06]  /*7b10*/  PRMT R4, R4, 0x7710, RZ ;  /* 0x0000771004047816 */ /* 0x000fcc00000000ff */
[----:B------:R-:W0:Y:S02]  /*7b20*/  I2F.F64.S16 R4, R4 ;  /* 0x0000000400047312 */ /* 0x000e240000101c00 */
[----:B0-----:R0:W-:Y:S01]  /*7b30*/  STG.E.64 desc[UR36][R2.64], R4 ;  /* 0x0000000402007986 */ /* 0x0011e2000c101b24 */
[----:B------:R-:W-:Y:S05]  /*7b40*/  BRA `(.L_x_16825) ;  /* 0x0000000800ac7947 */ /* 0x000fea0003800000 */
.L_x_16820:
        /* <DEDUP_REMOVED lines=14> */
.L_x_16835:
[----:B------:R-:W0:Y:S01]  /*7c30*/  I2F.S8 R5, R7 ;  /* 0x0000000700057306 */ /* 0x000e220000001400 */
        /* <DEDUP_REMOVED lines=17> */
.L_x_16838:
[----:B------:R-:W-:-:S04]  /*7d50*/  SHF.R.U32.HI R5, RZ, 0x18, R5 ;  /* 0x00000018ff057819 */ /* 0x000fc80000011605 */
[----:B------:R-:W-:-:S07]  /*7d60*/  LOP3.LUT R0, R0, 0x80, R5, 0xf8, !PT ;  /* 0x0000008000007812 */ /* 0x000fce00078ef805 */
.L_x_16837:
[----:B------:R-:W-:Y:S05]  /*7d70*/  BSYNC.RECONVERGENT B0 ;  /* 0x0000000000007941 */ /* 0x000fea0003800200 */
.L_x_16836:
[----:B------:R3:W-:Y:S01]  /*7d80*/  STG.E.U8 desc[UR36][R2.64], R0 ;  /* 0x0000000002007986 */ /* 0x0007e2000c101124 */
[----:B------:R-:W-:Y:S05]  /*7d90*/  BRA `(.L_x_16825) ;  /* 0x0000000800187947 */ /* 0x000fea0003800000 */
.L_x_16834:
        /* <DEDUP_REMOVED lines=18> */
.L_x_16841:
[----:B------:R-:W-:-:S04]  /*7ec0*/  SHF.R.U32.HI R5, RZ, 0x18, R5 ;  /* 0x00000018ff057819 */ /* 0x000fc80000011605 */
[----:B------:R-:W-:-:S07]  /*7ed0*/  LOP3.LUT R0, R0, 0x80, R5, 0xf8, !PT ;  /* 0x0000008000007812 */ /* 0x000fce00078ef805 */
.L_x_16840:
[----:B------:R-:W-:Y:S05]  /*7ee0*/  BSYNC.RECONVERGENT B0 ;  /* 0x0000000000007941 */ /* 0x000fea0003800200 */
.L_x_16839:
[----:B------:R0:W-:Y:S01]  /*7ef0*/  STG.E.U8 desc[UR36][R2.64], R0 ;  /* 0x0000000002007986 */ /* 0x0001e2000c101124 */
[----:B------:R-:W-:Y:S05]  /*7f00*/  BRA `(.L_x_16825) ;  /* 0x0000000400bc7947 */ /* 0x000fea0003800000 */
.L_x_16833:
[----:B------:R-:W-:-:S09]  /*7f10*/  UISETP.NE.AND UP0, UPT, UR4, 0x1c, UPT ;  /* 0x0000001c0400788c */ /* 0x000fd2000bf05270 */
[----:B------:R-:W-:Y:S05]  /*7f20*/  BRA.U !UP0, `(.L_x_16842) ;  /* 0x0000000108687547 */ /* 0x000fea000b800000 */
[----:B------:R-:W-:-:S09]  /*7f30*/  UISETP.NE.AND UP0, UPT, UR4, 0x1d, UPT ;  /* 0x0000001d0400788c */ /* 0x000fd2000bf05270 */
[----:B------:R-:W-:Y:S05]  /*7f40*/  BRA.U !UP0, `(.L_x_16843) ;  /* 0x0000000108487547 */ /* 0x000fea000b800000 */
[----:B------:R-:W-:-:S09]  /*7f50*/  UISETP.NE.AND UP0, UPT, UR4, 0x2c, UPT ;  /* 0x0000002c0400788c */ /* 0x000fd2000bf05270 */
[----:B------:R-:W-:Y:S05]  /*7f60*/  BRA.U UP0, `(.L_x_16824) ;  /* 0x0000000100c07547 */ /* 0x000fea000b800000 */
        /* <DEDUP_REMOVED lines=16> */
.L_x_16843:
[----:B------:R-:W-:-:S04]  /*8070*/  LOP3.LUT R7, R7, 0xffff, RZ, 0xc0, !PT ;  /* 0x0000ffff07077812 */ /* 0x000fc800078ec0ff */
[----:B------:R-:W-:-:S05]  /*8080*/  PRMT R7, R7, 0x8880, RZ ;  /* 0x0000888007077816 */ /* 0x000fca00000000ff */
[----:B------:R-:W-:-:S05]  /*8090*/  IMAD.MOV.U32 R4, RZ, RZ, R7 ;  /* 0x000000ffff047224 */ /* 0x000fca00078e0007 */
[----:B------:R-:W-:-:S05]  /*80a0*/  SHF.R.S32.HI R5, RZ, 0x1f, R4 ;  /* 0x0000001fff057819 */ /* 0x000fca0000011404 */
[----:B------:R1:W-:Y:S01]  /*80b0*/  STG.E.64 desc[UR36][R2.64], R4 ;  /* 0x0000000402007986 */ /* 0x0003e2000c101b24 */
[----:B------:R-:W-:Y:S05]  /*80c0*/  BRA `(.L_x_16825) ;  /* 0x00000004004c7947 */ /* 0x000fea0003800000 */
.L_x_16842:
[----:B------:R-:W-:-:S04]  /*80d0*/  LOP3.LUT R7, R7, 0xffff, RZ, 0xc0, !PT ;  /* 0x0000ffff07077812 */ /* 0x000fc800078ec0ff */
[----:B------:R-:W-:-:S05]  /*80e0*/  PRMT R5, R7, 0x8880, RZ ;  /* 0x0000888007057816 */ /* 0x000fca00000000ff */
[----:B------:R0:W-:Y:S01]  /*80f0*/  STG.E desc[UR36][R2.64], R5 ;  /* 0x0000000502007986 */ /* 0x0001e2000c101924 */
[----:B------:R-:W-:Y:S05]  /*8100*/  BRA `(.L_x_16825) ;  /* 0x00000004003c7947 */ /* 0x000fea0003800000 */
.L_x_16832:
        /* <DEDUP_REMOVED lines=10> */
.L_x_16845:
[----:B------:R-:W-:Y:S02]  /*81b0*/  PRMT R4, R7, 0x8880, RZ ;  /* 0x0000888007047816 */ /* 0x000fe400000000ff */
[----:B------:R-:W-:Y:S02]  /*81c0*/  CS2R R6, SRZ ;  /* 0x0000000000067805 */ /* 0x000fe4000001ff00 */
[----:B------:R-:W-:-:S06]  /*81d0*/  PRMT R4, R4, 0x7710, RZ ;  /* 0x0000771004047816 */ /* 0x000fcc00000000ff */
[----:B------:R-:W0:Y:S02]  /*81e0*/  I2F.F64.S16 R4, R4 ;  /* 0x0000000400047312 */ /* 0x000e240000101c00 */
[----:B0-----:R0:W-:Y:S01]  /*81f0*/  STG.E.128 desc[UR36][R2.64], R4 ;  /* 0x0000000402007986 */ /* 0x0011e2000c101d24 */
[----:B------:R-:W-:Y:S05]  /*8200*/  BRA `(.L_x_16825) ;  /* 0x0000000000fc7947 */ /* 0x000fea0003800000 */
.L_x_16844:
[----:B------:R-:W-:-:S09]  /*8210*/  UISETP.NE.AND UP0, UPT, UR4, 0xf, UPT ;  /* 0x0000000f0400788c */ /* 0x000fd2000bf05270 */
[----:B------:R-:W-:Y:S05]  /*8220*/  BRA.U !UP0, `(.L_x_16846) ;  /* 0x0000000108e87547 */ /* 0x000fea000b800000 */
[----:B------:R-:W-:-:S09]  /*8230*/  UISETP.NE.AND UP0, UPT, UR4, 0x17, UPT ;  /* 0x000000170400788c */ /* 0x000fd2000bf05270 */
[----:B------:R-:W-:Y:S05]  /*8240*/  BRA.U !UP0, `(.L_x_16847) ;  /* 0x0000000108907547 */ /* 0x000fea000b800000 */
[----:B------:R-:W-:-:S09]  /*8250*/  UISETP.NE.AND UP0, UPT, UR4, 0x18, UPT ;  /* 0x000000180400788c */ /* 0x000fd2000bf05270 */
[----:B------:R-:W-:Y:S05]  /*8260*/  BRA.U !UP0, `(.L_x_16848) ;  /* 0x0000000108447547 */ /* 0x000fea000b800000 */
.L_x_16824:
        /* <DEDUP_REMOVED lines=16> */
.L_x_16849:
[----:B------:R-:W-:Y:S05]  /*8370*/  BRA `(.L_x_16825) ;  /* 0x0000000000a07947 */ /* 0x000fea0003800000 */
.L_x_16848:
        /* <DEDUP_REMOVED lines=13> */
.L_x_16851:
[----:B------:R-:W-:Y:S05]  /*8450*/  BSYNC.RECONVERGENT B0 ;  /* 0x0000000000007941 */ /* 0x000fea0003800200 */
.L_x_16850:
[----:B------:R-:W-:-:S05]  /*8460*/  LOP3.LUT R5, R0, 0x80, R5, 0xf8, !PT ;  /* 0x0000008000057812 */ /* 0x000fca00078ef805 */
[----:B------:R0:W-:Y:S01]  /*8470*/  STG.E.U8 desc[UR36][R2.64], R5 ;  /* 0x0000000502007986 */ /* 0x0001e2000c101124 */
[----:B------:R-:W-:Y:S05]  /*8480*/  BRA `(.L_x_16825) ;  /* 0x00000000005c7947 */ /* 0x000fea0003800000 */
.L_x_16847:
        /* <DEDUP_REMOVED lines=12> */
.L_x_16853:
[----:B------:R-:W-:Y:S01]  /*8550*/  IMAD.MOV.U32 R0, RZ, RZ, 0x7f ;  /* 0x0000007fff007424 */ /* 0x000fe200078e00ff */
[----:B------:R-:W-:-:S04]  /*8560*/  ISETP.GT.U32.AND P0, PT, R4, 0x7f800000, PT ;  /* 0x7f8000000400780c */ /* 0x000fc80003f04070 */
[----:B------:R-:W-:-:S09]  /*8570*/  SEL R0, R0, 0x7c, P0 ;  /* 0x0000007c00007807 */ /* 0x000fd20000000000 */
.L_x_16854:
[----:B------:R-:W-:Y:S05]  /*8580*/  BSYNC.RECONVERGENT B0 ;  /* 0x0000000000007941 */ /* 0x000fea0003800200 */
.L_x_16852:
[----:B------:R-:W-:-:S04]  /*8590*/  SHF.R.U32.HI R5, RZ, 0x18, R5 ;  /* 0x00000018ff057819 */ /* 0x000fc80000011605 */
[----:B------:R-:W-:-:S05]  /*85a0*/  LOP3.LUT R5, R0, 0x80, R5, 0xf8, !PT ;  /* 0x0000008000057812 */ /* 0x000fca00078ef805 */
[----:B------:R0:W-:Y:S01]  /*85b0*/  STG.E.U8 desc[UR36][R2.64], R5 ;  /* 0x0000000502007986 */ /* 0x0001e2000c101124 */
[----:B------:R-:W-:Y:S05]  /*85c0*/  BRA `(.L_x_16825) ;  /* 0x00000000000c7947 */ /* 0x000fea0003800000 */
.L_x_16846:
[----:B------:R-:W0:Y:S02]  /*85d0*/  I2F.S8 R0, R7 ;  /* 0x0000000700007306 */ /* 0x000e240000001400 */
[----:B0-----:R-:W-:-:S05]  /*85e0*/  F2FP.BF16.F32.PACK_AB R0, RZ, R0 ;  /* 0x00000000ff00723e */ /* 0x001fca00000010ff */
[----:B------:R0:W-:Y:S02]  /*85f0*/  STG.E.U16 desc[UR36][R2.64], R0 ;  /* 0x0000000002007986 */ /* 0x0001e4000c101524 */
.L_x_16825:
[----:B------:R-:W-:-:S07]  /*8600*/  IADD3 R17, PT, PT, R17, 0x80, RZ ;  /* 0x0000008011117810 */ /* 0x000fce0007ffe0ff */
.L_x_16752:
[----:B------:R-:W-:Y:S05]  /*8610*/  BSYNC.RECONVERGENT B6 ;  /* 0x0000000000067941 */ /* 0x000fea0003800200 */
.L_x_16751:
        /* <DEDUP_REMOVED lines=358> */
.L_x_16857:
        /* <DEDUP_REMOVED lines=16> */
.L_x_16861:
[----:B------:R4:W5:Y:S01]  /*9d80*/  LDG.E.U8 R19, desc[UR36][R2.64] ;  /* 0x0000002402137981 */ /* 0x000962000c1e1100 */
[----:B------:R-:W-:Y:S05]  /*9d90*/  BRA `(.L_x_16863) ;  /* 0x0000000c004c7947 */ /* 0x000fea0003800000 */
.L_x_16860:
        /* <DEDUP_REMOVED lines=8> */
.L_x_16865:
[----:B------:R2:W5:Y:S01]  /*9e20*/  LDG.E.U8 R19, desc[UR36][R2.64] ;  /* 0x0000002402137981 */ /* 0x000562000c1e1100 */
[----:B------:R-:W-:Y:S05]  /*9e30*/  BRA `(.L_x_16863) ;  /* 0x0000000c00247947 */ /* 0x000fea0003800000 */
.L_x_16864:
[----:B------:R0:W5:Y:S01]  /*9e40*/  LDG.E.U16 R19, desc[UR36][R2.64] ;  /* 0x0000002402137981 */ /* 0x000162000c1e1500 */
[----:B------:R-:W-:Y:S05]  /*9e50*/  BRA `(.L_x_16863) ;  /* 0x0000000c001c7947 */ /* 0x000fea0003800000 */
.L_x_16859:
        /* <DEDUP_REMOVED lines=9> */
.L_x_16867:
[----:B------:R-:W2:Y:S02]  /*9ef0*/  LDG.E.U16 R0, desc[UR36][R2.64] ;  /* 0x0000002402007981 */ /* 0x000ea4000c1e1500 */
[----:B--2---:R-:W-:-:S06]  /*9f00*/  HADD2.F32 R0, -RZ, R0.H0_H0 ;  /* 0x20000000ff007230 */ /* 0x004fcc0000004100 */
[----:B------:R-:W0:Y:S02]  /*9f10*/  F2I.FTZ.TRUNC.NTZ R0, R0 ;  /* 0x0000000000007305 */ /* 0x000e24000021f100 */
[----:B0-----:R-:W-:Y:S01]  /*9f20*/  PRMT R19, R0, 0x7610, R19 ;  /* 0x0000761000137816 */ /* 0x001fe20000000013 */
[----:B------:R-:W-:Y:S06]  /*9f30*/  BRA `(.L_x_16863) ;  /* 0x0000000800e47947 */ /* 0x000fec0003800000 */
.L_x_16866:
        /* <DEDUP_REMOVED lines=9> */
.L_x_16869:
[----:B------:R-:W2:Y:S02]  /*9fd0*/  LDG.E.U16 R2, desc[UR36][R2.64] ;  /* 0x0000002402027981 */ /* 0x000ea4000c1e1500 */
[----:B--2---:R-:W-:-:S06]  /*9fe0*/  HADD2.F32 R0, -RZ, R2.H0_H0 ;  /* 0x20000002ff007230 */ /* 0x004fcc0000004100 */
[----:B------:R-:W0:Y:S02]  /*9ff0*/  F2I.FTZ.TRUNC.NTZ R0, R0 ;  /* 0x0000000000007305 */ /* 0x000e24000021f100 */
[----:B0-----:R-:W-:Y:S01]  /*a000*/  PRMT R19, R0, 0x7610, R19 ;  /* 0x0000761000137816 */ /* 0x001fe20000000013 */
[----:B------:R-:W-:Y:S06]  /*a010*/  BRA `(.L_x_16863) ;  /* 0x0000000800ac7947 */ /* 0x000fec0003800000 */
.L_x_16868:
[----:B------:R-:W2:Y:S02]  /*a020*/  LDG.E.64 R2, desc[UR36][R2.64] ;  /* 0x0000002402027981 */ /* 0x000ea4000c1e1b00 */
[----:B--2---:R0:W1:Y:S02]  /*a030*/  F2I.F64.TRUNC R19, R2 ;  /* 0x0000000200137311 */ /* 0x004064000030d100 */
[----:B01----:R-:W-:Y:S05]  /*a040*/  BRA `(.L_x_16863) ;  /* 0x0000000800a07947 */ /* 0x003fea0003800000 */
.L_x_16858:
        /* <DEDUP_REMOVED lines=12> */
.L_x_16872:
[----:B------:R-:W2:Y:S02]  /*a110*/  LDG.E.64 R2, desc[UR36][R2.64] ;  /* 0x0000002402027981 */ /* 0x000ea4000c1e1b00 */
[----:B--2---:R0:W1:Y:S02]  /*a120*/  F2I.F64.TRUNC R19, R2 ;  /* 0x0000000200137311 */ /* 0x004064000030d100 */
[----:B01----:R-:W-:Y:S05]  /*a130*/  BRA `(.L_x_16863) ;  /* 0x0000000800647947 */ /* 0x003fea0003800000 */
.L_x_16871:
        /* <DEDUP_REMOVED lines=27> */
.L_x_16874:
        /* <DEDUP_REMOVED lines=14> */
.L_x_16873:
[----:B------:R-:W2:Y:S02]  /*a3d0*/  LDG.E.U16 R0, desc[UR36][R2.64] ;  /* 0x0000002402007981 */ /* 0x000ea4000c1e1500 */
[----:B--2---:R-:W-:-:S06]  /*a3e0*/  IMAD.U32 R0, R0, 0x10000, RZ ;  /* 0x0001000000007824 */ /* 0x004fcc00078e00ff */
[----:B------:R-:W0:Y:S02]  /*a3f0*/  F2I.FTZ.TRUNC.NTZ R0, R0 ;  /* 0x0000000000007305 */ /* 0x000e24000021f100 */
[----:B0-----:R-:W-:Y:S01]  /*a400*/  PRMT R19, R0, 0x7610, R19 ;  /* 0x0000761000137816 */ /* 0x001fe20000000013 */
[----:B------:R-:W-:Y:S06]  /*a410*/  BRA `(.L_x_16863) ;  /* 0x0000000400ac7947 */ /* 0x000fec0003800000 */
.L_x_16870:
        /* <DEDUP_REMOVED lines=10> */
.L_x_16877:
        /* <DEDUP_REMOVED lines=21> */
.L_x_16881:
[----:B------:R-:W-:Y:S05]  /*a610*/  BSYNC.RECONVERGENT B1 ;  /* 0x0000000000017941 */ /* 0x000fea0003800200 */
.L_x_16880:
[----:B------:R-:W-:Y:S01]  /*a620*/  IMAD.SHL.U32 R0, R0, 0x100000, RZ ;  /* 0x0010000000007824 */ /* 0x000fe200078e00ff */
[----:B------:R-:W-:-:S04]  /*a630*/  LEA R2, R2, 0x3b800000, 0x17 ;  /* 0x3b80000002027811 */ /* 0x000fc800078eb8ff */
[----:B------:R-:W-:-:S07]  /*a640*/  LOP3.LUT R0, R2, R0, R7, 0xfe, !PT ;  /* 0x0000000002007212 */ /* 0x000fce00078efe07 */
.L_x_16879:
[----:B------:R-:W-:Y:S05]  /*a650*/  BSYNC.RECONVERGENT B0 ;  /* 0x0000000000007941 */ /* 0x000fea0003800200 */
.L_x_16878:
[----:B------:R-:W0:Y:S02]  /*a660*/  F2I.FTZ.TRUNC.NTZ R0, R0 ;  /* 0x0000000000007305 */ /* 0x000e24000021f100 */
[----:B0-----:R-:W-:Y:S01]  /*a670*/  PRMT R19, R0, 0x7610, R19 ;  /* 0x0000761000137816 */ /* 0x001fe20000000013 */
[----:B------:R-:W-:Y:S06]  /*a680*/  BRA `(.L_x_16863) ;  /* 0x0000000400107947 */ /* 0x000fec0003800000 */
.L_x_16876:
        /* <DEDUP_REMOVED lines=21> */
.L_x_16885:
[----:B------:R-:W-:Y:S05]  /*a7e0*/  BSYNC.RECONVERGENT B1 ;  /* 0x0000000000017941 */ /* 0x000fea0003800200 */
.L_x_16884:
[----:B------:R-:W-:Y:S01]  /*a7f0*/  IMAD.SHL.U32 R0, R0, 0x200000, RZ ;  /* 0x0020000000007824 */ /* 0x000fe200078e00ff */
[----:B------:R-:W-:-:S04]  /*a800*/  LEA R2, R2, 0x37800000, 0x17 ;  /* 0x3780000002027811 */ /* 0x000fc800078eb8ff */
[----:B------:R-:W-:-:S07]  /*a810*/  LOP3.LUT R0, R2, R0, R7, 0xfe, !PT ;  /* 0x0000000002007212 */ /* 0x000fce00078efe07 */
.L_x_16883:
[----:B------:R-:W-:Y:S05]  /*a820*/  BSYNC.RECONVERGENT B0 ;  /* 0x0000000000007941 */ /* 0x000fea0003800200 */
.L_x_16882:
[----:B------:R-:W0:Y:S02]  /*a830*/  F2I.FTZ.TRUNC.NTZ R0, R0 ;  /* 0x0000000000007305 */ /* 0x000e24000021f100 */
[----:B0-----:R-:W-:Y:S01]  /*a840*/  PRMT R19, R0, 0x7610, R19 ;  /* 0x0000761000137816 */ /* 0x001fe20000000013 */
[----:B------:R-:W-:Y:S06]  /*a850*/  BRA `(.L_x_16863) ;  /* 0x00000000009c7947 */ /* 0x000fec0003800000 */
.L_x_16875:
        /* <DEDUP_REMOVED lines=14> */
.L_x_16889:
[----:B------:R-:W-:Y:S05]  /*a940*/  BSYNC.RECONVERGENT B0 ;  /* 0x0000000000007941 */ /* 0x000fea0003800200 */
.L_x_16888:
[----:B------:R-:W0:Y:S02]  /*a950*/  F2I.FTZ.TRUNC.NTZ R0, R0 ;  /* 0x0000000000007305 */ /* 0x000e24000021f100 */
[----:B0-----:R-:W-:Y:S01]  /*a960*/  PRMT R19, R0, 0x7610, R19 ;  /* 0x0000761000137816 */ /* 0x001fe20000000013 */
[----:B------:R-:W-:Y:S06]  /*a970*/  BRA `(.L_x_16863) ;  /* 0x0000000000547947 */ /* 0x000fec0003800000 */
.L_x_16862:
        /* <DEDUP_REMOVED lines=16> */
.L_x_16890:
[----:B------:R-:W-:Y:S01]  /*aa80*/  PRMT R19, RZ, 0x7610, R19 ;  /* 0x00007610ff137816 */ /* 0x000fe20000000013 */
[----:B------:R-:W-:Y:S06]  /*aa90*/  BRA `(.L_x_16863) ;  /* 0x00000000000c7947 */ /* 0x000fec0003800000 */
.L_x_16887:
[----:B------:R0:W5:Y:S01]  /*aaa0*/  LDG.E.U8 R19, desc[UR36][R2.64] ;  /* 0x0000002402137981 */ /* 0x000162000c1e1100 */
[----:B------:R-:W-:Y:S05]  /*aab0*/  BRA `(.L_x_16863) ;  /* 0x0000000000047947 */ /* 0x000fea0003800000 */
.L_x_16886:
[----:B------:R0:W5:Y:S02]  /*aac0*/  LDG.E.U8 R19, desc[UR36][R2.64] ;  /* 0x0000002402137981 */ /* 0x000164000c1e1100 */
.L_x_16863:
        /* <DEDUP_REMOVED lines=16> */
.L_x_16894:
[----:B------:R0:W5:Y:S01]  /*abd0*/  LDG.E.U8 R0, desc[UR36][R2.64] ;  /* 0x0000002402007981 */ /* 0x000162000c1e1100 */
[----:B------:R-:W-:Y:S05]  /*abe0*/  BRA `(.L_x_16896) ;  /* 0x0000000c004c7947 */ /* 0x000fea0003800000 */
.L_x_16893:
        /* <DEDUP_REMOVED lines=8> */
.L_x_16898:
[----:B------:R0:W5:Y:S01]  /*ac70*/  LDG.E.U8 R0, desc[UR36][R2.64] ;  /* 0x0000002402007981 */ /* 0x000162000c1e1100 */
[----:B------:R-:W-:Y:S05]  /*ac80*/  BRA `(.L_x_16896) ;  /* 0x0000000c00247947 */ /* 0x000fea0003800000 */
.L_x_16897:
[----:B------:R0:W5:Y:S01]  /*ac90*/  LDG.E.U16 R0, desc[UR36][R2.64] ;  /* 0x0000002402007981 */ /* 0x000162000c1e1500 */
[----:B------:R-:W-:Y:S05]  /*aca0*/  BRA `(.L_x_16896) ;  /* 0x0000000c001c7947 */ /* 0x000fea0003800000 */
.L_x_16892:
        /* <DEDUP_REMOVED lines=9> */
.L_x_16900:
[----:B------:R-:W2:Y:S02]  /*ad40*/  LDG.E.U16 R4, desc[UR36][R2.64] ;  /* 0x0000002402047981 */ /* 0x000ea4000c1e1500 */
[----:B--2---:R-:W-:-:S06]  /*ad50*/  HADD2.F32 R4, -RZ, R4.H0_H0 ;  /* 0x20000004ff047230 */ /* 0x004fcc0000004100 */
[----:B------:R-:W0:Y:S02]  /*ad60*/  F2I.FTZ.TRUNC.NTZ R4, R4 ;  /* 0x0000000400047305 */ /* 0x000e24000021f100 */
[----:B0-----:R-:W-:Y:S01]  /*ad70*/  PRMT R0, R4, 0x7610, R0 ;  /* 0x0000761004007816 */ /* 0x001fe20000000000 */
[----:B------:R-:W-:Y:S06]  /*ad80*/  BRA `(.L_x_16896) ;  /* 0x0000000800e47947 */ /* 0x000fec0003800000 */
.L_x_16899:
        /* <DEDUP_REMOVED lines=9> */
.L_x_16902:
[----:B------:R-:W2:Y:S02]  /*ae20*/  LDG.E.U16 R2, desc[UR36][R2.64] ;  /* 0x0000002402027981 */ /* 0x000ea4000c1e1500 */
[----:B--2---:R-:W-:-:S06]  /*ae30*/  HADD2.F32 R4, -RZ, R2.H0_H0 ;  /* 0x20000002ff047230 */ /* 0x004fcc0000004100 */
[----:B------:R-:W0:Y:S02]  /*ae40*/  F2I.FTZ.TRUNC.NTZ R4, R4 ;  /* 0x0000000400047305 */ /* 0x000e24000021f100 */
[----:B0-----:R-:W-:Y:S01]  /*ae50*/  PRMT R0, R4, 0x7610, R0 ;  /* 0x0000761004007816 */ /* 0x001fe20000000000 */
[----:B------:R-:W-:Y:S06]  /*ae60*/  BRA `(.L_x_16896) ;  /* 0x0000000800ac7947 */ /* 0x000fec0003800000 */
.L_x_16901:
[----:B------:R-:W2:Y:S02]  /*ae70*/  LDG.E.64 R2, desc[UR36][R2.64] ;  /* 0x0000002402027981 */ /* 0x000ea4000c1e1b00 */
[----:B--2---:R4:W0:Y:S02]  /*ae80*/  F2I.F64.TRUNC R0, R2 ;  /* 0x0000000200007311 */ /* 0x004824000030d100 */
[----:B0---4-:R-:W-:Y:S05]  /*ae90*/  BRA `(.L_x_16896) ;  /* 0x0000000800a07947 */ /* 0x011fea0003800000 */
.L_x_16891:
        /* <DEDUP_REMOVED lines=12> */
.L_x_16905:
[----:B------:R-:W2:Y:S02]  /*af60*/  LDG.E.64 R2, desc[UR36][R2.64] ;  /* 0x0000002402027981 */ /* 0x000ea4000c1e1b00 */
[----:B--2---:R0:W1:Y:S02]  /*af70*/  F2I.F64.TRUNC R0, R2 ;  /* 0x0000000200007311 */ /* 0x004064000030d100 */
[----:B01----:R-:W-:Y:S05]  /*af80*/  BRA `(.L_x_16896) ;  /* 0x0000000800647947 */ /* 0x003fea0003800000 */
.L_x_16904:
        /* <DEDUP_REMOVED lines=27> */
.L_x_16907:
        /* <DEDUP_REMOVED lines=14> */
.L_x_16906:
[----:B------:R-:W2:Y:S02]  /*b220*/  LDG.E.U16 R4, desc[UR36][R2.64] ;  /* 0x0000002402047981 */ /* 0x000ea4000c1e1500 */
[----:B--2---:R-:W-:-:S06]  /*b230*/  IMAD.U32 R4, R4, 0x10000, RZ ;  /* 0x0001000004047824 */ /* 0x004fcc00078e00ff */
[----:B------:R-:W0:Y:S02]  /*b240*/  F2I.FTZ.TRUNC.NTZ R4, R4 ;  /* 0x0000000400047305 */ /* 0x000e24000021f100 */
[----:B0-----:R-:W-:Y:S01]  /*b250*/  PRMT R0, R4, 0x7610, R0 ;  /* 0x0000761004007816 */ /* 0x001fe20000000000 */
[----:B------:R-:W-:Y:S06]  /*b260*/  BRA `(.L_x_16896) ;  /* 0x0000000400ac7947 */ /* 0x000fec0003800000 */
.L_x_16903:
        /* <DEDUP_REMOVED lines=10> */
.L_x_16910:
        /* <DEDUP_REMOVED lines=21> */
.L_x_16914:
[----:B------:R-:W-:Y:S05]  /*b460*/  BSYNC.RECONVERGENT B1 ;  /* 0x0000000000017941 */ /* 0x000fea0003800200 */
.L_x_16913:
[----:B------:R-:W-:Y:S01]  /*b470*/  IMAD.SHL.U32 R0, R0, 0x100000, RZ ;  /* 0x0010000000007824 */ /* 0x000fe200078e00ff */
[----:B------:R-:W-:-:S04]  /*b480*/  LEA R2, R2, 0x3b800000, 0x17 ;  /* 0x3b80000002027811 */ /* 0x000fc800078eb8ff */
[----:B------:R-:W-:-:S07]  /*b490*/  LOP3.LUT R4, R2, R0, R7, 0xfe, !PT ;  /* 0x0000000002047212 */ /* 0x000fce00078efe07 */
.L_x_16912:
[----:B------:R-:W-:Y:S05]  /*b4a0*/  BSYNC.RECONVERGENT B0 ;  /* 0x0000000000007941 */ /* 0x000fea0003800200 */
.L_x_16911:
[----:B------:R-:W0:Y:S02]  /*b4b0*/  F2I.FTZ.TRUNC.NTZ R4, R4 ;  /* 0x0000000400047305 */ /* 0x000e24000021f100 */
[----:B0-----:R-:W-:Y:S01]  /*b4c0*/  PRMT R0, R4, 0x7610, R0 ;  /* 0x0000761004007816 */ /* 0x001fe20000000000 */
[----:B------:R-:W-:Y:S06]  /*b4d0*/  BRA `(.L_x_16896) ;  /* 0x0000000400107947 */ /* 0x000fec0003800000 */
.L_x_16909:
        /* <DEDUP_REMOVED lines=21> */
.L_x_16918:
[----:B------:R-:W-:Y:S05]  /*b630*/  BSYNC.RECONVERGENT B1 ;  /* 0x0000000000017941 */ /* 0x000fea0003800200 */
.L_x_16917:
[----:B------:R-:W-:Y:S01]  /*b640*/  IMAD.SHL.U32 R0, R0, 0x200000, RZ ;  /* 0x0020000000007824 */ /* 0x000fe200078e00ff */
[----:B------:R-:W-:-:S04]  /*b650*/  LEA R2, R2, 0x37800000, 0x17 ;  /* 0x3780000002027811 */ /* 0x000fc800078eb8ff */
[----:B------:R-:W-:-:S07]  /*b660*/  LOP3.LUT R4, R2, R0, R7, 0xfe, !PT ;  /* 0x0000000002047212 */ /* 0x000fce00078efe07 */
.L_x_16916:
[----:B------:R-:W-:Y:S05]  /*b670*/  BSYNC.RECONVERGENT B0 ;  /* 0x0000000000007941 */ /* 0x000fea0003800200 */
.L_x_16915:
[----:B------:R-:W0:Y:S02]  /*b680*/  F2I.FTZ.TRUNC.NTZ R4, R4 ;  /* 0x0000000400047305 */ /* 0x000e24000021f100 */
[----:B0-----:R-:W-:Y:S01]  /*b690*/  PRMT R0, R4, 0x7610, R0 ;  /* 0x0000761004007816 */ /* 0x001fe20000000000 */
[----:B------:R-:W-:Y:S06]  /*b6a0*/  BRA `(.L_x_16896) ;  /* 0x00000000009c7947 */ /* 0x000fec0003800000 */
.L_x_16908:
        /* <DEDUP_REMOVED lines=14> */
.L_x_16922:
[----:B------:R-:W-:Y:S05]  /*b790*/  BSYNC.RECONVERGENT B0 ;  /* 0x0000000000007941 */ /* 0x000fea0003800200 */
.L_x_16921:
[----:B------:R-:W0:Y:S02]  /*b7a0*/  F2I.FTZ.TRUNC.NTZ R4, R4 ;  /* 0x0000000400047305 */ /* 0x000e24000021f100 */
[----:B0-----:R-:W-:Y:S01]  /*b7b0*/  PRMT R0, R4, 0x7610, R0 ;  /* 0x0000761004007816 */ /* 0x001fe20000000000 */
[----:B------:R-:W-:Y:S06]  /*b7c0*/  BRA `(.L_x_16896) ;  /* 0x0000000000547947 */ /* 0x000fec0003800000 */
.L_x_16895:
        /* <DEDUP_REMOVED lines=11> */
[----:B------:R-:W-:Y:S01]  /*b880*/  IMAD.U32 R7, RZ, RZ, UR7 ;  /* 0x00000007ff077e24 */ /* 0x000fe2000f8e00ff */
[----:B---3--:R-:W-:Y:S01]  /*b890*/  MOV R10, UR8 ;  /* 0x00000008000a7c02 */ /* 0x008fe20008000f00 */
[----:B------:R-:W-:-:S07]  /*b8a0*/  IMAD.U32 R11, RZ, RZ, UR9 ;  /* 0x00000009ff0b7e24 */ /* 0x000fce000f8e00ff */
[----:B------:R-:W-:-:S07]  /*b8b0*/  LEPC R20, `(.L_x_16923) ;  /* 0x000000001014794e */ /* 0x000fce0000000000 */
[----:B--2--5:R-:W-:Y:S05]  /*b8c0*/  CALL.ABS.NOINC R2 ;  /* 0x0000000002007343 */ /* 0x024fea0003c00000 */
.L_x_16923:
[----:B------:R-:W-:Y:S01]  /*b8d0*/  PRMT R0, RZ, 0x7610, R0 ;  /* 0x00007610ff007816 */ /* 0x000fe20000000000 */
[----:B------:R-:W-:Y:S06]  /*b8e0*/  BRA `(.L_x_16896) ;  /* 0x00000000000c7947 */ /* 0x000fec0003800000 */
.L_x_16920:
[----:B------:R0:W5:Y:S01]  /*b8f0*/  LDG.E.U8 R0, desc[UR36][R2.64] ;  /* 0x0000002402007981 */ /* 0x000162000c1e1100 */
[----:B------:R-:W-:Y:S05]  /*b900*/  BRA `(.L_x_16896) ;  /* 0x0000000000047947 */ /* 0x000fea0003800000 */
.L_x_16919:
[----:B------:R0:W5:Y:S02]  /*b910*/  LDG.E.U8 R0, desc[UR36][R2.64] ;  /* 0x0000002402007981 */ /* 0x000164000c1e1100 */
.L_x_16896:
        /* <DEDUP_REMOVED lines=9> */
[----:B------:R-:W-:-:S04]  /*b9b0*/  IADD3 R2, P1, PT, R16, UR6, RZ ;  /* 0x0000000610027c10 */ /* 0x000fc8000ff3e0ff */
        /* <DEDUP_REMOVED lines=12> */
.L_x_16927:
[----:B------:R0:W-:Y:S01]  /*ba80*/  STG.E.U8 desc[UR36][R2.64], R7 ;  /* 0x0000000702007986 */ /* 0x0001e2000c101124 */
[----:B------:R-:W-:Y:S05]  /*ba90*/  BRA `(.L_x_16929) ;  /* 0x0000000c00807947 */ /* 0x000fea0003800000 */
.L_x_16926:
        /* <DEDUP_REMOVED lines=12> */
.L_x_16931:
[----:B------:R-:W-:-:S04]  /*bb60*/  LOP3.LUT R7, R7, 0xffff, RZ, 0xc0, !PT ;  /* 0x0000ffff07077812 */ /* 0x000fc800078ec0ff */
[----:B------:R-:W-:-:S05]  /*bb70*/  PRMT R5, R7, 0x8880, RZ ;  /* 0x0000888007057816 */ /* 0x000fca00000000ff */
[----:B------:R0:W-:Y:S01]  /*bb80*/  STG.E desc[UR36][R2.64], R5 ;  /* 0x0000000502007986 */ /* 0x0001e2000c101924 */
[----:B------:R-:W-:Y:S05]  /*bb90*/  BRA `(.L_x_16929) ;  /* 0x0000000c00407947 */ /* 0x000fea0003800000 */
.L_x_16930:
[----:B------:R-:W-:-:S04]  /*bba0*/  PRMT R5, R7, 0x8880, RZ ;  /* 0x0000888007057816 */ /* 0x000fc800000000ff */
[----:B------:R-:W-:-:S05]  /*bbb0*/  PRMT R5, R5, 0x7710, RZ ;  /* 0x0000771005057816 */ /* 0x000fca00000000ff */
[----:B------:R0:W-:Y:S01]  /*bbc0*/  STG.E.U16 desc[UR36][R2.64], R5 ;  /* 0x0000000502007986 */ /* 0x0001e2000c101524 */
[----:B------:R-:W-:Y:S05]  /*bbd0*/  BRA `(.L_x_16929) ;  /* 0x0000000c00307947 */ /* 0x000fea0003800000 */
.L_x_16925:
        /* <DEDUP_REMOVED lines=9> */
.L_x_16933:
[----:B------:R-:W0:Y:S02]  /*bc70*/  I2F.S8 R0, R7 ;  /* 0x0000000700007306 */ /* 0x000e240000001400 */
[----:B0-----:R-:W-:-:S05]  /*bc80*/  F2FP.F16.F32.PACK_AB R0, RZ, R0 ;  /* 0x00000000ff00723e */ /* 0x001fca00000000ff */
[----:B------:R0:W-:Y:S01]  /*bc90*/  STG.E.U16 desc[UR36][R2.64], R0 ;  /* 0x0000000002007986 */ /* 0x0001e2000c101524 */
[----:B------:R-:W-:Y:S05]  /*bca0*/  BRA `(.L_x_16929) ;  /* 0x0000000800fc7947 */ /* 0x000fea0003800000 */
.L_x_16932:
        /* <DEDUP_REMOVED lines=10> */
.L_x_16935:
[----:B------:R-:W0:Y:S02]  /*bd50*/  I2F.S8 R7, R7 ;  /* 0x0000000700077306 */ /* 0x000e240000001400 */
[----:B0-----:R-:W-:-:S04]  /*bd60*/  F2FP.F16.F32.PACK_AB R5, RZ, R7 ;  /* 0x00000007ff05723e */ /* 0x001fc800000000ff */
[----:B------:R-:W-:-:S05]  /*bd70*/  PRMT R5, R5, 0x5410, RZ ;  /* 0x0000541005057816 */ /* 0x000fca00000000ff */
[----:B------:R0:W-:Y:S01]  /*bd80*/  STG.E desc[UR36][R2.64], R5 ;  /* 0x0000000502007986 */ /* 0x0001e2000c101924 */
[----:B------:R-:W-:Y:S05]  /*bd90*/  BRA `(.L_x_16929) ;  /* 0x0000000800c07947 */ /* 0x000fea0003800000 */
.L_x_16934:
[----:B------:R-:W-:-:S04]  /*bda0*/  PRMT R4, R7, 0x8880, RZ ;  /* 0x0000888007047816 */ /* 0x000fc800000000ff */
[----:B------:R-:W-:-:S06]  /*bdb0*/  PRMT R4, R4, 0x7710, RZ ;  /* 0x0000771004047816 */ /* 0x000fcc00000000ff */
[----:B------:R-:W0:Y:S02]  /*bdc0*/  I2F.F64.S16 R4, R4 ;  /* 0x0000000400047312 */ /* 0x000e240000101c00 */
[----:B0-----:R0:W-:Y:S01]  /*bdd0*/  STG.E.64 desc[UR36][R2.64], R4 ;  /* 0x0000000402007986 */ /* 0x0011e2000c101b24 */
[----:B------:R-:W-:Y:S05]  /*bde0*/  BRA `(.L_x_16929) ;  /* 0x0000000800ac7947 */ /* 0x000fea0003800000 */
.L_x_16924:
        /* <DEDUP_REMOVED lines=14> */
.L_x_16939:
        /* <DEDUP_REMOVED lines=18> */
.L_x_16942:
[----:B------:R-:W-:-:S04]  /*bff0*/  SHF.R.U32.HI R5, RZ, 0x18, R5 ;  /* 0x00000018ff057819 */ /* 0x000fc80000011605 */
[----:B------:R-:W-:-:S07]  /*c000*/  LOP3.LUT R0, R0, 0x80, R5, 0xf8, !PT ;  /* 0x0000008000007812 */ /* 0x000fce00078ef805 */
.L_x_16941:
[----:B------:R-:W-:Y:S05]  /*c010*/  BSYNC.RECONVERGENT B0 ;  /* 0x0000000000007941 */ /* 0x000fea0003800200 */
.L_x_16940:
[----:B------:R0:W-:Y:S01]  /*c020*/  STG.E.U8 desc[UR36][R2.64], R0 ;  /* 0x0000000002007986 */ /* 0x0001e2000c101124 */
[----:B------:R-:W-:Y:S05]  /*c030*/  BRA `(.L_x_16929) ;  /* 0x0000000800187947 */ /* 0x000fea0003800000 */
.L_x_16938:
[----:B------:R-:W0:Y:S01]  /*c040*/  I2F.S8 R5, R7 ;  /* 0x0000000700057306 */ /* 0x000e220000001400 */
        /* <DEDUP_REMOVED lines=17> */
.L_x_16945:
[----:B------:R-:W-:-:S04]  /*c160*/  SHF.R.U32.HI R5, RZ, 0x18, R5 ;  /* 0x00000018ff057819 */ /* 0x000fc80000011605 */
[----:B------:R-:W-:-:S07]  /*c170*/  LOP3.LUT R0, R0, 0x80, R5, 0xf8, !PT ;  /* 0x0000008000007812 */ /* 0x000fce00078ef805 */
.L_x_16944:
[----:B------:R-:W-:Y:S05]  /*c180*/  BSYNC.RECONVERGENT B0 ;  /* 0x0000000000007941 */ /* 0x000fea0003800200 */
.L_x_16943:
[----:B------:R0:W-:Y:S01]  /*c190*/  STG.E.U8 desc[UR36][R2.64], R0 ;  /* 0x0000000002007986 */ /* 0x0001e2000c101124 */
[----:B------:R-:W-:Y:S05]  /*c1a0*/  BRA `(.L_x_16929) ;  /* 0x0000000400bc7947 */ /* 0x000fea0003800000 */
.L_x_16937:
        /* <DEDUP_REMOVED lines=22> */
.L_x_16947:
[----:B------:R-:W-:-:S04]  /*c310*/  LOP3.LUT R7, R7, 0xffff, RZ, 0xc0, !PT ;  /* 0x0000ffff07077812 */ /* 0x000fc800078ec0ff */
[----:B------:R-:W-:-:S05]  /*c320*/  PRMT R7, R7, 0x8880, RZ ;  /* 0x0000888007077816 */ /* 0x000fca00000000ff */
[----:B------:R-:W-:-:S05]  /*c330*/  IMAD.MOV.U32 R4, RZ, RZ, R7 ;  /* 0x000000ffff047224 */ /* 0x000fca00078e0007 */
[----:B------:R-:W-:-:S05]  /*c340*/  SHF.R.S32.HI R5, RZ, 0x1f, R4 ;  /* 0x0000001fff057819 */ /* 0x000fca0000011404 */
[----:B------:R0:W-:Y:S01]  /*c350*/  STG.E.64 desc[UR36][R2.64], R4 ;  /* 0x0000000402007986 */ /* 0x0001e2000c101b24 */
[----:B------:R-:W-:Y:S05]  /*c360*/  BRA `(.L_x_16929) ;  /* 0x00000004004c7947 */ /* 0x000fea0003800000 */
.L_x_16946:
[----:B------:R-:W-:-:S04]  /*c370*/  LOP3.LUT R7, R7, 0xffff, RZ, 0xc0, !PT ;  /* 0x0000ffff07077812 */ /* 0x000fc800078ec0ff */
[----:B------:R-:W-:-:S05]  /*c380*/  PRMT R5, R7, 0x8880, RZ ;  /* 0x0000888007057816 */ /* 0x000fca00000000ff */
[----:B------:R0:W-:Y:S01]  /*c390*/  STG.E desc[UR36][R2.64], R5 ;  /* 0x0000000502007986 */ /* 0x0001e2000c101924 */
[----:B------:R-:W-:Y:S05]  /*c3a0*/  BRA `(.L_x_16929) ;  /* 0x00000004003c7947 */ /* 0x000fea0003800000 */
.L_x_16936:
        /* <DEDUP_REMOVED lines=10> */
.L_x_16949:
[----:B------:R-:W-:Y:S02]  /*c450*/  PRMT R4, R7, 0x8880, RZ ;  /* 0x0000888007047816 */ /* 0x000fe400000000ff */
[----:B------:R-:W-:Y:S02]  /*c460*/  CS2R R6, SRZ ;  /* 0x0000000000067805 */ /* 0x000fe4000001ff00 */
[----:B------:R-:W-:-:S06]  /*c470*/  PRMT R4, R4, 0x7710, RZ ;  /* 0x0000771004047816 */ /* 0x000fcc00000000ff */
[----:B------:R-:W0:Y:S02]  /*c480*/  I2F.F64.S16 R4, R4 ;  /* 0x0000000400047312 */ /* 0x000e240000101c00 */
[----:B0-----:R0:W-:Y:S01]  /*c490*/  STG.E.128 desc[UR36][R2.64], R4 ;  /* 0x0000000402007986 */ /* 0x0011e2000c101d24 */
[----:B------:R-:W-:Y:S05]  /*c4a0*/  BRA `(.L_x_16929) ;  /* 0x0000000000fc7947 */ /* 0x000fea0003800000 */
.L_x_16948:
[----:B------:R-:W-:-:S09]  /*c4b0*/  UISETP.NE.AND UP0, UPT, UR4, 0xf, UPT ;  /* 0x0000000f0400788c */ /* 0x000fd2000bf05270 */
[----:B------:R-:W-:Y:S05]  /*c4c0*/  BRA.U !UP0, `(.L_x_16950) ;  /* 0x0000000108e87547 */ /* 0x000fea000b800000 */
[----:B------:R-:W-:-:S09]  /*c4d0*/  UISETP.NE.AND UP0, UPT, UR4, 0x17, UPT ;  /* 0x000000170400788c */ /* 0x000fd2000bf05270 */
[----:B------:R-:W-:Y:S05]  /*c4e0*/  BRA.U !UP0, `(.L_x_16951) ;  /* 0x0000000108907547 */ /* 0x000fea000b800000 */
[----:B------:R-:W-:-:S09]  /*c4f0*/  UISETP.NE.AND UP0, UPT, UR4, 0x18, UPT ;  /* 0x000000180400788c */ /* 0x000fd2000bf05270 */
[----:B------:R-:W-:Y:S05]  /*c500*/  BRA.U !UP0, `(.L_x_16952) ;  /* 0x0000000108447547 */ /* 0x000fea000b800000 */
.L_x_16928:
        /* <DEDUP_REMOVED lines=16> */
.L_x_16953:
[----:B------:R-:W-:Y:S05]  /*c610*/  BRA `(.L_x_16929) ;  /* 0x0000000000a07947 */ /* 0x000fea0003800000 */
.L_x_16952:
        /* <DEDUP_REMOVED lines=13> */
.L_x_16955:
[----:B------:R-:W-:Y:S05]  /*c6f0*/  BSYNC.RECONVERGENT B0 ;  /* 0x0000000000007941 */ /* 0x000fea0003800200 */
.L_x_16954:
[----:B------:R-:W-:-:S05]  /*c700*/  LOP3.LUT R5, R0, 0x80, R5, 0xf8, !PT ;  /* 0x0000008000057812 */ /* 0x000fca00078ef805 */
[----:B------:R3:W-:Y:S01]  /*c710*/  STG.E.U8 desc[UR36][R2.64], R5 ;  /* 0x0000000502007986 */ /* 0x0007e2000c101124 */
[----:B------:R-:W-:Y:S05]  /*c720*/  BRA `(.L_x_16929) ;  /* 0x00000000005c7947 */ /* 0x000fea0003800000 */
.L_x_16951:
        /* <DEDUP_REMOVED lines=12> */
.L_x_16957:
[----:B------:R-:W-:Y:S01]  /*c7f0*/  IMAD.MOV.U32 R0, RZ, RZ, 0x7f ;  /* 0x0000007fff007424 */ /* 0x000fe200078e00ff */
[----:B------:R-:W-:-:S04]  /*c800*/  ISETP.GT.U32.AND P0, PT, R4, 0x7f800000, PT ;  /* 0x7f8000000400780c */ /* 0x000fc80003f04070 */
[----:B------:R-:W-:-:S09]  /*c810*/  SEL R0, R0, 0x7c, P0 ;  /* 0x0000007c00007807 */ /* 0x000fd20000000000 */
.L_x_16958:
[----:B------:R-:W-:Y:S05]  /*c820*/  BSYNC.RECONVERGENT B0 ;  /* 0x0000000000007941 */ /* 0x000fea0003800200 */
.L_x_16956:
[----:B------:R-:W-:-:S04]  /*c830*/  SHF.R.U32.HI R5, RZ, 0x18, R5 ;  /* 0x00000018ff057819 */ /* 0x000fc80000011605 */
[----:B------:R-:W-:-:S05]  /*c840*/  LOP3.LUT R5, R0, 0x80, R5, 0xf8, !PT ;  /* 0x0000008000057812 */ /* 0x000fca00078ef805 */
[----:B------:R2:W-:Y:S01]  /*c850*/  STG.E.U8 desc[UR36][R2.64], R5 ;  /* 0x0000000502007986 */ /* 0x0005e2000c101124 */
[----:B------:R-:W-:Y:S05]  /*c860*/  BRA `(.L_x_16929) ;  /* 0x00000000000c7947 */ /* 0x000fea0003800000 */
.L_x_16950:
[----:B------:R-:W0:Y:S02]  /*c870*/  I2F.S8 R0, R7 ;  /* 0x0000000700007306 */ /* 0x000e240000001400 */
[----:B0-----:R-:W-:-:S05]  /*c880*/  F2FP.BF16.F32.PACK_AB R0, RZ, R0 ;  /* 0x00000000ff00723e */ /* 0x001fca00000010ff */
[----:B------:R4:W-:Y:S02]  /*c890*/  STG.E.U16 desc[UR36][R2.64], R0 ;  /* 0x0000000002007986 */ /* 0x0009e4000c101524 */
.L_x_16929:
[----:B------:R-:W-:-:S07]  /*c8a0*/  VIADD R17, R17, 0x80 ;  /* 0x0000008011117836 */ /* 0x000fce0000000000 */
.L_x_16856:
[----:B------:R-:W-:Y:S05]  /*c8b0*/  BSYNC.RECONVERGENT B6 ;  /* 0x0000000000067941 */ /* 0x000fea0003800200 */
.L_x_16855:
        /* <DEDUP_REMOVED lines=357> */
.L_x_16959:
        /* <DEDUP_REMOVED lines=19> */
.L_x_16963:
[----:B------:R0:W5:Y:S01]  /*e040*/  LDG.E.U8 R19, desc[UR36][R2.64] ;  /* 0x0000002402137981 */ /* 0x000162000c1e1100 */
[----:B------:R-:W-:Y:S05]  /*e050*/  BRA `(.L_x_16965) ;  /* 0x0000000c004c7947 */ /* 0x000fea0003800000 */
.L_x_16962:
        /* <DEDUP_REMOVED lines=8> */
.L_x_16967:
[----:B------:R0:W5:Y:S01]  /*e0e0*/  LDG.E.U8 R19, desc[UR36][R2.64] ;  /* 0x0000002402137981 */ /* 0x000162000c1e1100 */
[----:B------:R-:W-:Y:S05]  /*e0f0*/  BRA `(.L_x_16965) ;  /* 0x0000000c00247947 */ /* 0x000fea0003800000 */
.L_x_16966:
[----:B------:R0:W5:Y:S01]  /*e100*/  LDG.E.U16 R19, desc[UR36][R2.64] ;  /* 0x0000002402137981 */ /* 0x000162000c1e1500 */
[----:B------:R-:W-:Y:S05]  /*e110*/  BRA `(.L_x_16965) ;  /* 0x0000000c001c7947 */ /* 0x000fea0003800000 */
.L_x_16961:
        /* <DEDUP_REMOVED lines=9> */
.L_x_16969:
[----:B------:R-:W2:Y:S02]  /*e1b0*/  LDG.E.U16 R0, desc[UR36][R2.64] ;  /* 0x0000002402007981 */ /* 0x000ea4000c1e1500 */
[----:B--2---:R-:W-:-:S06]  /*e1c0*/  HADD2.F32 R0, -RZ, R0.H0_H0 ;  /* 0x20000000ff007230 */ /* 0x004fcc0000004100 */
[----:B------:R-:W0:Y:S02]  /*e1d0*/  F2I.FTZ.TRUNC.NTZ R0, R0 ;  /* 0x0000000000007305 */ /* 0x000e24000021f100 */
[----:B0-----:R-:W-:Y:S01]  /*e1e0*/  PRMT R19, R0, 0x7610, R19 ;  /* 0x0000761000137816 */ /* 0x001fe20000000013 */
[----:B------:R-:W-:Y:S06]  /*e1f0*/  BRA `(.L_x_16965) ;  /* 0x0000000800e47947 */ /* 0x000fec0003800000 */
.L_x_16968:
        /* <DEDUP_REMOVED lines=9> */
.L_x_16971:
[----:B------:R-:W2:Y:S02]  /*e290*/  LDG.E.U16 R2, desc[UR36][R2.64] ;  /* 0x0000002402027981 */ /* 0x000ea4000c1e1500 */
[----:B--2---:R-:W-:-:S06]  /*e2a0*/  HADD2.F32 R0, -RZ, R2.H0_H0 ;  /* 0x20000002ff007230 */ /* 0x004fcc0000004100 */
[----:B------:R-:W0:Y:S02]  /*e2b0*/  F2I.FTZ.TRUNC.NTZ R0, R0 ;  /* 0x0000000000007305 */ /* 0x000e24000021f100 */
[----:B0-----:R-:W-:Y:S01]  /*e2c0*/  PRMT R19, R0, 0x7610, R19 ;  /* 0x0000761000137816 */ /* 0x001fe20000000013 */
[----:B------:R-:W-:Y:S06]  /*e2d0*/  BRA `(.L_x_16965) ;  /* 0x0000000800ac7947 */ /* 0x000fec0003800000 */
.L_x_16970:
[----:B------:R-:W2:Y:S02]  /*e2e0*/  LDG.E.64 R2, desc[UR36][R2.64] ;  /* 0x0000002402027981 */ /* 0x000ea4000c1e1b00 */
[----:B--2---:R0:W1:Y:S02]  /*e2f0*/  F2I.F64.TRUNC R19, R2 ;  /* 0x0000000200137311 */ /* 0x004064000030d100 */
[----:B01----:R-:W-:Y:S05]  /*e300*/  BRA `(.L_x_16965) ;  /* 0x0000000800a07947 */ /* 0x003fea0003800000 */
.L_x_16960:
        /* <DEDUP_REMOVED lines=12> */
.L_x_16974:
[----:B------:R-:W2:Y:S02]  /*e3d0*/  LDG.E.64 R2, desc[UR36][R2.64] ;  /* 0x0000002402027981 */ /* 0x000ea4000c1e1b00 */
[----:B--2---:R0:W1:Y:S02]  /*e3e0*/  F2I.F64.TRUNC R19, R2 ;  /* 0x0000000200137311 */ /* 0x004064000030d100 */
[----:B01----:R-:W-:Y:S05]  /*e3f0*/  BRA `(.L_x_16965) ;  /* 0x0000000800647947 */ /* 0x003fea0003800000 */
.L_x_16973:
        /* <DEDUP_REMOVED lines=27> */
.L_x_16976:
        /* <DEDUP_REMOVED lines=14> */
.L_x_16975:
[----:B------:R-:W2:Y:S02]  /*e690*/  LDG.E.U16 R0, desc[UR36][R2.64] ;  /* 0x0000002402007981 */ /* 0x000ea4000c1e1500 */
[----:B--2---:R-:W-:-:S06]  /*e6a0*/  IMAD.U32 R0, R0, 0x10000, RZ ;  /* 0x0001000000007824 */ /* 0x004fcc00078e00ff */
[----:B------:R-:W0:Y:S02]  /*e6b0*/  F2I.FTZ.TRUNC.NTZ R0, R0 ;  /* 0x0000000000007305 */ /* 0x000e24000021f100 */
[----:B0-----:R-:W-:Y:S01]  /*e6c0*/  PRMT R19, R0, 0x7610, R19 ;  /* 0x0000761000137816 */ /* 0x001fe20000000013 */
[----:B------:R-:W-:Y:S06]  /*e6d0*/  BRA `(.L_x_16965) ;  /* 0x0000000400ac7947 */ /* 0x000fec0003800000 */
.L_x_16972:
        /* <DEDUP_REMOVED lines=10> */
.L_x_16979:
        /* <DEDUP_REMOVED lines=21> */
.L_x_16983:
[----:B------:R-:W-:Y:S05]  /*e8d0*/  BSYNC.RECONVERGENT B1 ;  /* 0x0000000000017941 */ /* 0x000fea0003800200 */
.L_x_16982:
[----:B------:R-:W-:Y:S01]  /*e8e0*/  IMAD.SHL.U32 R0, R0, 0x100000, RZ ;  /* 0x0010000000007824 */ /* 0x000fe200078e00ff */
[----:B------:R-:W-:-:S04]  /*e8f0*/  LEA R2, R2, 0x3b800000, 0x17 ;  /* 0x3b80000002027811 */ /* 0x000fc800078eb8ff */
[----:B------:R-:W-:-:S07]  /*e900*/  LOP3.LUT R0, R2, R0, R7, 0xfe, !PT ;  /* 0x0000000002007212 */ /* 0x000fce00078efe07 */
.L_x_16981:
[----:B------:R-:W-:Y:S05]  /*e910*/  BSYNC.RECONVERGENT B0 ;  /* 0x0000000000007941 */ /* 0x000fea0003800200 */
.L_x_16980:
[----:B------:R-:W0:Y:S02]  /*e920*/  F2I.FTZ.TRUNC.NTZ R0, R0 ;  /* 0x0000000000007305 */ /* 0x000e24000021f100 */
[----:B0-----:R-:W-:Y:S01]  /*e930*/  PRMT R19, R0, 0x7610, R19 ;  /* 0x0000761000137816 */ /* 0x001fe20000000013 */
[----:B------:R-:W-:Y:S06]  /*e940*/  BRA `(.L_x_16965) ;  /* 0x0000000400107947 */ /* 0x000fec0003800000 */
.L_x_16978:
        /* <DEDUP_REMOVED lines=21> */
.L_x_16987:
[----:B------:R-:W-:Y:S05]  /*eaa0*/  BSYNC.RECONVERGENT B1 ;  /* 0x0000000000017941 */ /* 0x000fea0003800200 */
.L_x_16986:
[----:B------:R-:W-:Y:S01]  /*eab0*/  IMAD.SHL.U32 R0, R0, 0x200000, RZ ;  /* 0x0020000000007824 */ /* 0x000fe200078e00ff */
[----:B------:R-:W-:-:S04]  /*eac0*/  LEA R2, R2, 0x37800000, 0x17 ;  /* 0x3780000002027811 */ /* 0x000fc800078eb8ff */
[----:B------:R-:W-:-:S07]  /*ead0*/  LOP3.LUT R0, R2, R0, R7, 0xfe, !PT ;  /* 0x0000000002007212 */ /* 0x000fce00078efe07 */
.L_x_16985:
[----:B------:R-:W-:Y:S05]  /*eae0*/  BSYNC.RECONVERGENT B0 ;  /* 0x0000000000007941 */ /* 0x000fea0003800200 */
.L_x_16984:
[----:B------:R-:W0:Y:S02]  /*eaf0*/  F2I.FTZ.TRUNC.NTZ R0, R0 ;  /* 0x0000000000007305 */ /* 0x000e24000021f100 */
[----:B0-----:R-:W-:Y:S01]  /*eb00*/  PRMT R19, R0, 0x7610, R19 ;  /* 0x0000761000137816 */ /* 0x001fe20000000013 */
[----:B------:R-:W-:Y:S06]  /*eb10*/  BRA `(.L_x_16965) ;  /* 0x00000000009c7947 */ /* 0x000fec0003800000 */
.L_x_16977:
        /* <DEDUP_REMOVED lines=14> */
.L_x_16991:
[----:B------:R-:W-:Y:S05]  /*ec00*/  BSYNC.RECONVERGENT B0 ;  /* 0x0000000000007941 */ /* 0x000fea0003800200 */
.L_x_16990:
[----:B------:R-:W0:Y:S02]  /*ec10*/  F2I.FTZ.TRUNC.NTZ R0, R0 ;  /* 0x0000000000007305 */ /* 0x000e24000021f100 */
[----:B0-----:R-:W-:Y:S01]  /*ec20*/  PRMT R19, R0, 0x7610, R19 ;  /* 0x0000761000137816 */ /* 0x001fe20000000013 */
[----:B------:R-:W-:Y:S06]  /*ec30*/  BRA `(.L_x_16965) ;  /* 0x0000000000547947 */ /* 0x000fec0003800000 */
.L_x_16964:
        /* <DEDUP_REMOVED lines=16> */
.L_x_16992:
[----:B------:R-:W-:Y:S01]  /*ed40*/  PRMT R19, RZ, 0x7610, R19 ;  /* 0x00007610ff137816 */ /* 0x000fe20000000013 */
[----:B------:R-:W-:Y:S06]  /*ed50*/  BRA `(.L_x_16965) ;  /* 0x00000000000c7947 */ /* 0x000fec0003800000 */
.L_x_16989:
[----:B------:R0:W5:Y:S01]  /*ed60*/  LDG.E.U8 R19, desc[UR36][R2.64] ;  /* 0x0000002402137981 */ /* 0x000162000c1e1100 */
[----:B------:R-:W-:Y:S05]  /*ed70*/  BRA `(.L_x_16965) ;  /* 0x0000000000047947 */ /* 0x000fea0003800000 */
.L_x_16988:
[----:B------:R1:W5:Y:S02]  /*ed80*/  LDG.E.U8 R19, desc[UR36][R2.64] ;  /* 0x0000002402137981 */ /* 0x000364000c1e1100 */
.L_x_16965:
        /* <DEDUP_REMOVED lines=16> */
.L_x_16996:
[----:B------:R1:W5:Y:S01]  /*ee90*/  LDG.E.U8 R0, desc[UR36][R2.64] ;  /* 0x0000002402007981 */ /* 0x000362000c1e1100 */
[----:B------:R-:W-:Y:S05]  /*eea0*/  BRA `(.L_x_16998) ;  /* 0x0000000c004c7947 */ /* 0x000fea0003800000 */
.L_x_16995:
        /* <DEDUP_REMOVED lines=8> */
.L_x_17000:
[----:B------:R0:W5:Y:S01]  /*ef30*/  LDG.E.U8 R0, desc[UR36][R2.64] ;  /* 0x0000002402007981 */ /* 0x000162000c1e1100 */
[----:B------:R-:W-:Y:S05]  /*ef40*/  BRA `(.L_x_16998) ;  /* 0x0000000c00247947 */ /* 0x000fea0003800000 */
.L_x_16999:
[----:B------:R2:W5:Y:S01]  /*ef50*/  LDG.E.U16 R0, desc[UR36][R2.64] ;  /* 0x0000002402007981 */ /* 0x000562000c1e1500 */
[----:B------:R-:W-:Y:S05]  /*ef60*/  BRA `(.L_x_16998) ;  /* 0x0000000c001c7947 */ /* 0x000fea0003800000 */
.L_x_16994:
        /* <DEDUP_REMOVED lines=9> */
.L_x_17002:
[----:B------:R-:W2:Y:S02]  /*f000*/  LDG.E.U16 R4, desc[UR36][R2.64] ;  /* 0x0000002402047981 */ /* 0x000ea4000c1e1500 */
[----:B--2---:R-:W-:-:S06]  /*f010*/  HADD2.F32 R4, -RZ, R4.H0_H0 ;  /* 0x20000004ff047230 */ /* 0x004fcc0000004100 */
[----:B------:R-:W0:Y:S02]  /*f020*/  F2I.FTZ.TRUNC.NTZ R4, R4 ;  /* 0x0000000400047305 */ /* 0x000e24000021f100 */
[----:B0-----:R-:W-:Y:S01]  /*f030*/  PRMT R0, R4, 0x7610, R0 ;  /* 0x0000761004007816 */ /* 0x001fe20000000000 */
[----:B------:R-:W-:Y:S06]  /*f040*/  BRA `(.L_x_16998) ;  /* 0x0000000800e47947 */ /* 0x000fec0003800000 */
.L_x_17001:
        /* <DEDUP_REMOVED lines=9> */
.L_x_17004:
[----:B------:R-:W2:Y:S02]  /*f0e0*/  LDG.E.U16 R2, desc[UR36][R2.64] ;  /* 0x0000002402027981 */ /* 0x000ea4000c1e1500 */
[----:B--2---:R-:W-:-:S06]  /*f0f0*/  HADD2.F32 R4, -RZ, R2.H0_H0 ;  /* 0x20000002ff047230 */ /* 0x004fcc0000004100 */
[----:B------:R-:W0:Y:S02]  /*f100*/  F2I.FTZ.TRUNC.NTZ R4, R4 ;  /* 0x0000000400047305 */ /* 0x000e24000021f100 */
[----:B0-----:R-:W-:Y:S01]  /*f110*/  PRMT R0, R4, 0x7610, R0 ;  /* 0x0000761004007816 */ /* 0x001fe20000000000 */
[----:B------:R-:W-:Y:S06]  /*f120*/  BRA `(.L_x_16998) ;  /* 0x0000000800ac7947 */ /* 0x000fec0003800000 */
.L_x_17003:
[----:B------:R-:W2:Y:S02]  /*f130*/  LDG.E.64 R2, desc[UR36][R2.64] ;  /* 0x0000002402027981 */ /* 0x000ea4000c1e1b00 */
[----:B--2---:R0:W1:Y:S02]  /*f140*/  F2I.F64.TRUNC R0, R2 ;  /* 0x0000000200007311 */ /* 0x004064000030d100 */
[----:B01----:R-:W-:Y:S05]  /*f150*/  BRA `(.L_x_16998) ;  /* 0x0000000800a07947 */ /* 0x003fea0003800000 */
.L_x_16993:
        /* <DEDUP_REMOVED lines=12> */
.L_x_17007:
[----:B------:R-:W2:Y:S02]  /*f220*/  LDG.E.64 R2, desc[UR36][R2.64] ;  /* 0x0000002402027981 */ /* 0x000ea4000c1e1b00 */
[----:B--2---:R0:W1:Y:S02]  /*f230*/  F2I.F64.TRUNC R0, R2 ;  /* 0x0000000200007311 */ /* 0x004064000030d100 */
[----:B01----:R-:W-:Y:S05]  /*f240*/  BRA `(.L_x_16998) ;  /* 0x0000000800647947 */ /* 0x003fea0003800000 */
.L_x_17006:
        /* <DEDUP_REMOVED lines=27> */
.L_x_17009:
        /* <DEDUP_REMOVED lines=14> */
.L_x_17008:
[----:B------:R-:W2:Y:S02]  /*f4e0*/  LDG.E.U16 R4, desc[UR36][R2.64] ;  /* 0x0000002402047981 */ /* 0x000ea4000c1e1500 */
[----:B--2---:R-:W-:-:S06]  /*f4f0*/  IMAD.U32 R4, R4, 0x10000, RZ ;  /* 0x0001000004047824 */ /* 0x004fcc00078e00ff */
[----:B------:R-:W0:Y:S02]  /*f500*/  F2I.FTZ.TRUNC.NTZ R4, R4 ;  /* 0x0000000400047305 */ /* 0x000e24000021f100 */
[----:B0-----:R-:W-:Y:S01]  /*f510*/  PRMT R0, R4, 0x7610, R0 ;  /* 0x0000761004007816 */ /* 0x001fe20000000000 */
[----:B------:R-:W-:Y:S06]  /*f520*/  BRA `(.L_x_16998) ;  /* 0x0000000400ac7947 */ /* 0x000fec0003800000 */
.L_x_17005:
        /* <DEDUP_REMOVED lines=10> */
.L_x_17012:
        /* <DEDUP_REMOVED lines=21> */
.L_x_17016:
[----:B------:R-:W-:Y:S05]  /*f720*/  BSYNC.RECONVERGENT B1 ;  /* 0x0000000000017941 */ /* 0x000fea0003800200 */
.L_x_17015:
[----:B------:R-:W-:Y:S01]  /*f730*/  IMAD.SHL.U32 R0, R0, 0x100000, RZ ;  /* 0x0010000000007824 */ /* 0x000fe200078e00ff */
[----:B------:R-:W-:-:S04]  /*f740*/  LEA R2, R2, 0x3b800000, 0x17 ;  /* 0x3b80000002027811 */ /* 0x000fc800078eb8ff */
[----:B------:R-:W-:-:S07]  /*f750*/  LOP3.LUT R4, R2, R0, R7, 0xfe, !PT ;  /* 0x0000000002047212 */ /* 0x000fce00078efe07 */
.L_x_17014:
[----:B------:R-:W-:Y:S05]  /*f760*/  BSYNC.RECONVERGENT B0 ;  /* 0x0000000000007941 */ /* 0x000fea0003800200 */
.L_x_17013:
[----:B------:R-:W0:Y:S02]  /*f770*/  F2I.FTZ.TRUNC.NTZ R4, R4 ;  /* 0x0000000400047305 */ /* 0x000e24000021f100 */
[----:B0-----:R-:W-:Y:S01]  /*f780*/  PRMT R0, R4, 0x7610, R0 ;  /* 0x0000761004007816 */ /* 0x001fe20000000000 */
[----:B------:R-:W-:Y:S06]  /*f790*/  BRA `(.L_x_16998) ;  /* 0x0000000400107947 */ /* 0x000fec0003800000 */
.L_x_17011:
        /* <DEDUP_REMOVED lines=21> */
.L_x_17020:
[----:B------:R-:W-:Y:S05]  /*f8f0*/  BSYNC.RECONVERGENT B1 ;  /* 0x0000000000017941 */ /* 0x000fea0003800200 */
.L_x_17019:
[----:B------:R-:W-:Y:S01]  /*f900*/  IMAD.SHL.U32 R0, R0, 0x200000, RZ ;  /* 0x0020000000007824 */ /* 0x000fe200078e00ff */
[----:B------:R-:W-:-:S04]  /*f910*/  LEA R2, R2, 0x37800000, 0x17 ;  /* 0x3780000002027811 */ /* 0x000fc800078eb8ff */
[----:B------:R-:W-:-:S07]  /*f920*/  LOP3.LUT R4, R2, R0, R7, 0xfe, !PT ;  /* 0x0000000002047212 */ /* 0x000fce00078efe07 */
.L_x_17018:
[----:B------:R-:W-:Y:S05]  /*f930*/  BSYNC.RECONVERGENT B0 ;  /* 0x0000000000007941 */ /* 0x000fea0003800200 */
.L_x_17017:
[----:B------:R-:W0:Y:S02]  /*f940*/  F2I.FTZ.TRUNC.NTZ R4, R4 ;  /* 0x0000000400047305 */ /* 0x000e24000021f100 */
[----:B0-----:R-:W-:Y:S01]  /*f950*/  PRMT R0, R4, 0x7610, R0 ;  /* 0x0000761004007816 */ /* 0x001fe20000000000 */
[----:B------:R-:W-:Y:S06]  /*f960*/  BRA `(.L_x_16998) ;  /* 0x00000000009c7947 */ /* 0x000fec0003800000 */
.L_x_17010:
        /* <DEDUP_REMOVED lines=14> */
.L_x_17024:
[----:B------:R-:W-:Y:S05]  /*fa50*/  BSYNC.RECONVERGENT B0 ;  /* 0x0000000000007941 */ /* 0x000fea0003800200 */
.L_x_17023:
[----:B------:R-:W0:Y:S02]  /*fa60*/  F2I.FTZ.TRUNC.NTZ R4, R4 ;  /* 0x0000000400047305 */ /* 0x000e24000021f100 */
[----:B0-----:R-:W-:Y:S01]  /*fa70*/  PRMT R0, R4, 0x7610, R0 ;  /* 0x0000761004007816 */ /* 0x001fe20000000000 */
[----:B------:R-:W-:Y:S06]  /*fa80*/  BRA `(.L_x_16998) ;  /* 0x0000000000547947 */ /* 0x000fec0003800000 */
.L_x_16997:
        /* <DEDUP_REMOVED lines=15> */
[----:B--2-45:R-:W-:Y:S05]  /*fb80*/  CALL.ABS.NOINC R2 ;  /* 0x0000000002007343 */ /* 0x034fea0003c00000 */
.L_x_17025:
[----:B------:R-:W-:Y:S01]  /*fb90*/  PRMT R0, RZ, 0x7610, R0 ;  /* 0x00007610ff007816 */ /* 0x000fe20000000000 */
[----:B------:R-:W-:Y:S06]  /*fba0*/  BRA `(.L_x_16998) ;  /* 0x00000000000c7947 */ /* 0x000fec0003800000 */
.L_x_17022:
[----:B------:R0:W5:Y:S01]  /*fbb0*/  LDG.E.U8 R0, desc[UR36][R2.64] ;  /* 0x0000002402007981 */ /* 0x000162000c1e1100 */
[----:B------:R-:W-:Y:S05]  /*fbc0*/  BRA `(.L_x_16998) ;  /* 0x0000000000047947 */ /* 0x000fea0003800000 */
.L_x_17021:
[----:B------:R0:W5:Y:S02]  /*fbd0*/  LDG.E.U8 R0, desc[UR36][R2.64] ;  /* 0x0000002402007981 */ /* 0x000164000c1e1100 */
.L_x_16998:
[----:B------:R-:W-:Y:S01]  /*fbe0*/  UPRMT UR4, UR43, 0x9910, URZ ;  /* 0x000099102b047896 */ /* 0x000fe200080000ff */
[C---:B0123-5:R-:W-:Y:S02]  /*fbf0*/  LOP3.LUT R2, R0.reuse, 0xff, RZ, 0xc0, !PT ;  /* 0x000000ff00027812 */ /* 0x06ffe400078ec0ff */
[----:B----4-:R-:W-:Y:S01]  /*fc00*/  LOP3.LUT R19, R19, 0xffff, RZ, 0xc0, !PT ;  /* 0x0000ffff13137812 */ /* 0x010fe200078ec0ff */
[----:B------:R-:W-:Y:S01]  /*fc10*/  UISETP.GT.AND UP0, UPT, UR4, 0x9, UPT ;  /* 0x000000090400788c */ /* 0x000fe2000bf04270 */
[----:B------:R-:W-:Y:S02]  /*fc20*/  LOP3.LUT R0, R0, 0xff, RZ, 0xc0, !PT ;  /* 0x000000ff00007812 */ /* 0x000fe400078ec0ff */
[----:B------:R-:W-:Y:S02]  /*fc30*/  ISETP.GT.U32.AND P0, PT, R2, 0x7, PT ;  /* 0x000000070200780c */ /* 0x000fe40003f04070 */
[----:B------:R-:W-:-:S04]  /*fc40*/  SHF.L.U32 R0, R19, R0, RZ ;  /* 0x0000000013007219 */ /* 0x000fc800000006ff */
        /* <DEDUP_REMOVED lines=12> */
.L_x_17029:
[----:B------:R-:W-:Y:S01]  /*fd10*/  STG.E.U8 desc[UR36][R16.64], R5 ;  /* 0x0000000510007986 */ /* 0x000fe2000c101124 */
[----:B------:R-:W-:Y:S05]  /*fd20*/  EXIT ;  /* 0x000000000000794d */ /* 0x000fea0003800000 */
.L_x_17028:
        /* <DEDUP_REMOVED lines=10> */
[----:B------:R-:W-:Y:S01]  /*fdd0*/  STG.E.64 desc[UR36][R16.64], R2 ;  /* 0x0000000210007986 */ /* 0x000fe2000c101b24 */
[----:B------:R-:W-:Y:S05]  /*fde0*/  EXIT ;  /* 0x000000000000794d */ /* 0x000fea0003800000 */
.L_x_17032:
[----:B------:R-:W-:-:S04]  /*fdf0*/  LOP3.LUT R5, R5, 0xffff, RZ, 0xc0, !PT ;  /* 0x0000ffff05057812 */ /* 0x000fc800078ec0ff */
[----:B------:R-:W-:-:S05]  /*fe00*/  PRMT R3, R5, 0x8880, RZ ;  /* 0x0000888005037816 */ /* 0x000fca00000000ff */
[----:B------:R-:W-:Y:S01]  /*fe10*/  STG.E desc[UR36][R16.64], R3 ;  /* 0x0000000310007986 */ /* 0x000fe2000c101924 */
[----:B------:R-:W-:Y:S05]  /*fe20*/  EXIT ;  /* 0x000000000000794d */ /* 0x000fea0003800000 */
.L_x_17031:
[----:B------:R-:W-:-:S04]  /*fe30*/  PRMT R3, R5, 0x8880, RZ ;  /* 0x0000888005037816 */ /* 0x000fc800000000ff */
[----:B------:R-:W-:-:S05]  /*fe40*/  PRMT R3, R3, 0x7710, RZ ;  /* 0x0000771003037816 */ /* 0x000fca00000000ff */
[----:B------:R-:W-:Y:S01]  /*fe50*/  STG.E.U16 desc[UR36][R16.64], R3 ;  /* 0x0000000310007986 */ /* 0x000fe2000c101524 */
[----:B------:R-:W-:Y:S05]  /*fe60*/  EXIT ;  /* 0x000000000000794d */ /* 0x000fea0003800000 */
.L_x_17027:
[----:B------:R-:W-:-:S09]  /*fe70*/  UISETP.GT.AND UP0, UPT, UR4, 0x6, UPT ;  /* 0x000000060400788c */ /* 0x000fd2000bf04270 */
[----:B------:R-:W-:Y:S05]  /*fe80*/  BRA.U UP0, `(.L_x_17033) ;  /* 0x00000001002c7547 */ /* 0x000fea000b800000 */
[----:B------:R-:W-:-:S09]  /*fe90*/  UISETP.NE.AND UP0, UPT, UR4, 0x5, UPT ;  /* 0x000000050400788c */ /* 0x000fd2000bf05270 */
[----:B------:R-:W-:Y:S05]  /*fea0*/  BRA.U !UP0, `(.L_x_17034) ;  /* 0x0000000108147547 */ /* 0x000fea000b800000 */
[----:B------:R-:W-:-:S09]  /*feb0*/  UISETP.NE.AND UP0, UPT, UR4, 0x6, UPT ;  /* 0x000000060400788c */ /* 0x000fd2000bf05270 */
[----:B------:R-:W-:Y:S05]  /*fec0*/  BRA.U UP0, `(.L_x_17030) ;  /* 0x0000000900347547 */ /* 0x000fea000b800000 */
[----:B------:R-:W0:Y:S02]  /*fed0*/  I2F.S8 R3, R5 ;  /* 0x0000000500037306 */ /* 0x000e240000001400 */
[----:B0-----:R-:W-:Y:S01]  /*fee0*/  STG.E desc[UR36][R16.64], R3 ;  /* 0x0000000310007986 */ /* 0x001fe2000c101924 */
[----:B------:R-:W-:Y:S05]  /*fef0*/  EXIT ;  /* 0x000000000000794d */ /* 0x000fea0003800000 */
.L_x_17034:
[----:B------:R-:W0:Y:S02]  /*ff00*/  I2F.S8 R0, R5 ;  /* 0x0000000500007306 */ /* 0x000e240000001400 */
[----:B0-----:R-:W-:-:S05]  /*ff10*/  F2FP.F16.F32.PACK_AB R0, RZ, R0 ;  /* 0x00000000ff00723e */ /* 0x001fca00000000ff */
[----:B------:R-:W-:Y:S01]  /*ff20*/  STG.E.U16 desc[UR36][R16.64], R0 ;  /* 0x0000000010007986 */ /* 0x000fe2000c101524 */
[----:B------:R-:W-:Y:S05]  /*ff30*/  EXIT ;  /* 0x000000000000794d */ /* 0x000fea0003800000 */
.L_x_17033:
[----:B------:R-:W-:-:S09]  /*ff40*/  UISETP.NE.AND UP0, UPT, UR4, 0x7, UPT ;  /* 0x000000070400788c */ /* 0x000fd2000bf05270 */
[----:B------:R-:W-:Y:S05]  /*ff50*/  BRA.U !UP0, `(.L_x_17035) ;  /* 0x0000000108347547 */ /* 0x000fea000b800000 */
[----:B------:R-:W-:-:S09]  /*ff60*/  UISETP.NE.AND UP0, UPT, UR4, 0x8, UPT ;  /* 0x000000080400788c */ /* 0x000fd2000bf05270 */
[----:B------:R-:W-:Y:S05]  /*ff70*/  BRA.U !UP0, `(.L_x_17036) ;  /* 0x0000000108187547 */ /* 0x000fea000b800000 */
[----:B------:R-:W-:-:S09]  /*ff80*/  UISETP.NE.AND UP0, UPT, UR4, 0x9, UPT ;  /* 0x000000090400788c */ /* 0x000fd2000bf05270 */
[----:B------:R-:W-:Y:S05]  /*ff90*/  BRA.U UP0, `(.L_x_17030) ;  /* 0x0000000900007547 */ /* 0x000fea000b800000 */
[----:B------:R-:W0:Y:S01]  /*ffa0*/  I2F.S8 R2, R5 ;  /* 0x0000000500027306 */ /* 0x000e220000001400 */
[----:B------:R-:W-:-:S05]  /*ffb0*/  HFMA2 R3, -RZ, RZ, 0, 0 ;  /* 0x00000000ff037431 */ /* 0x000fca00000001ff */
[----:B0-----:R-:W-:Y:S01]  /*ffc0*/  STG.E.64 desc[UR36][R16.64], R2 ;  /* 0x0000000210007986 */ /* 0x001fe2000c101b24 */
[----:B------:R-:W-:Y:S05]  /*ffd0*/  EXIT ;  /* 0x000000000000794d */ /* 0x000fea0003800000 */
.L_x_17036:
[----:B------:R-:W0:Y:S02]  /*ffe0*/  I2F.S8 R5, R5 ;  /* 0x0000000500057306 */ /* 0x000e240000001400 */
[----:B0-----:R-:W-:-:S04]  /*fff0*/  F2FP.F16.F32.PACK_AB R3, RZ, R5 ;  /* 0x00000005ff03723e */ /* 0x001fc800000000ff */
[----:B------:R-:W-:-:S05]  /*10000*/  PRMT R3, R3, 0x5410, RZ ;  /* 0x0000541003037816 */ /* 0x000fca00000000ff */
[----:B------:R-:W-:Y:S01]  /*10010*/  STG.E desc[UR36][R16.64], R3 ;  /* 0x0000000310007986 */ /* 0x000fe2000c101924 */
[----:B------:R-:W-:Y:S05]  /*10020*/  EXIT ;  /* 0x000000000000794d */ /* 0x000fea0003800000 */
.L_x_17035:
[----:B------:R-:W-:-:S04]  /*10030*/  PRMT R2, R5, 0x8880, RZ ;  /* 0x0000888005027816 */ /* 0x000fc800000000ff */
[----:B------:R-:W-:-:S06]  /*10040*/  PRMT R2, R2, 0x7710, RZ ;  /* 0x0000771002027816 */ /* 0x000fcc00000000ff */
[----:B------:R-:W0:Y:S02]  /*10050*/  I2F.F64.S16 R2, R2 ;  /* 0x0000000200027312 */ /* 0x000e240000101c00 */
[----:B0-----:R-:W-:Y:S01]  /*10060*/  STG.E.64 desc[UR36][R16.64], R2 ;  /* 0x0000000210007986 */ /* 0x001fe2000c101b24 */
[----:B------:R-:W-:Y:S05]  /*10070*/  EXIT ;  /* 0x000000000000794d */ /* 0x000fea0003800000 */
.L_x_17026:
        /* <DEDUP_REMOVED lines=12> */
[----:B------:R-:W-:Y:S01]  /*10140*/  STG.E.U16 desc[UR36][R16.64], R3 ;  /* 0x0000000310007986 */ /* 0x000fe2000c101524 */
[----:B------:R-:W-:Y:S05]  /*10150*/  EXIT ;  /* 0x000000000000794d */ /* 0x000fea0003800000 */
.L_x_17040:
        /* <DEDUP_REMOVED lines=17> */
.L_x_17043:
[----:B------:R-:W-:-:S04]  /*10270*/  SHF.R.U32.HI R3, RZ, 0x18, R3 ;  /* 0x00000018ff037819 */ /* 0x000fc80000011603 */
[----:B------:R-:W-:-:S04]  /*10280*/  LOP3.LUT R0, R0, 0x80, R3, 0xf8, !PT ;  /* 0x0000008000007812 */ /* 0x000fc800078ef803 */
[----:B------:R-:W-:-:S07]  /*10290*/  PRMT R8, R0, 0x7610, R8 ;  /* 0x0000761000087816 */ /* 0x000fce0000000008 */
.L_x_17042:
[----:B------:R-:W-:Y:S05]  /*102a0*/  BSYNC.RECONVERGENT B0 ;  /* 0x0000000000007941 */ /* 0x000fea0003800200 */
.L_x_17041:
[----:B------:R-:W-:Y:S01]  /*102b0*/  STG.E.U8 desc[UR36][R16.64], R8 ;  /* 0x0000000810007986 */ /* 0x000fe2000c101124 */
[----:B------:R-:W-:Y:S05]  /*102c0*/  EXIT ;  /* 0x000000000000794d */ /* 0x000fea0003800000 */
.L_x_17039:
        /* <DEDUP_REMOVED lines=17> */
.L_x_17046:
[----:B------:R-:W-:-:S04]  /*103e0*/  SHF.R.U32.HI R3, RZ, 0x18, R3 ;  /* 0x00000018ff037819 */ /* 0x000fc80000011603 */
[----:B------:R-:W-:-:S04]  /*103f0*/  LOP3.LUT R0, R0, 0x80, R3, 0xf8, !PT ;  /* 0x0000008000007812 */ /* 0x000fc800078ef803 */
[----:B------:R-:W-:-:S07]  /*10400*/  PRMT R8, R0, 0x7610, R8 ;  /* 0x0000761000087816 */ /* 0x000fce0000000008 */
.L_x_17045:
[----:B------:R-:W-:Y:S05]  /*10410*/  BSYNC.RECONVERGENT B0 ;  /* 0x0000000000007941 */ /* 0x000fea0003800200 */
.L_x_17044:
[----:B------:R-:W-:Y:S01]  /*10420*/  STG.E.U8 desc[UR36][R16.64], R8 ;  /* 0x0000000810007986 */ /* 0x000fe2000c101124 */
[----:B------:R-:W-:Y:S05]  /*10430*/  EXIT ;  /* 0x000000000000794d */ /* 0x000fea0003800000 */
.L_x_17038:
        /* <DEDUP_REMOVED lines=22> */
.L_x_17048:
[----:B------:R-:W-:-:S04]  /*105a0*/  LOP3.LUT R5, R5, 0xffff, RZ, 0xc0, !PT ;  /* 0x0000ffff05057812 */ /* 0x000fc800078ec0ff */
[----:B------:R-:W-:-:S05]  /*105b0*/  PRMT R5, R5, 0x8880, RZ ;  /* 0x0000888005057816 */ /* 0x000fca00000000ff */
[----:B------:R-:W-:-:S05]  /*105c0*/  IMAD.MOV.U32 R2, RZ, RZ, R5 ;  /* 0x000000ffff027224 */ /* 0x000fca00078e0005 */
[----:B------:R-:W-:-:S05]  /*105d0*/  SHF.R.S32.HI R3, RZ, 0x1f, R2 ;  /* 0x0000001fff037819 */ /* 0x000fca0000011402 */
[----:B------:R-:W-:Y:S01]  /*105e0*/  STG.E.64 desc[UR36][R16.64], R2 ;  /* 0x0000000210007986 */ /* 0x000fe2000c101b24 */
[----:B------:R-:W-:Y:S05]  /*105f0*/  EXIT ;  /* 0x000000000000794d */ /* 0x000fea0003800000 */
.L_x_17047:
[----:B------:R-:W-:-:S04]  /*10600*/  LOP3.LUT R5, R5, 0xffff, RZ, 0xc0, !PT ;  /* 0x0000ffff05057812 */ /* 0x000fc800078ec0ff */
[----:B------:R-:W-:-:S05]  /*10610*/  PRMT R3, R5, 0x8880, RZ ;  /* 0x0000888005037816 */ /* 0x000fca00000000ff */
[----:B------:R-:W-:Y:S01]  /*10620*/  STG.E desc[UR36][R16.64], R3 ;  /* 0x0000000310007986 */ /* 0x000fe2000c101924 */
[----:B------:R-:W-:Y:S05]  /*10630*/  EXIT ;  /* 0x000000000000794d */ /* 0x000fea0003800000 */
.L_x_17037:
        /* <DEDUP_REMOVED lines=8> */
[----:B------:R-:W-:Y:S01]  /*106c0*/  STG.E.U8 desc[UR36][R16.64], R3 ;  /* 0x0000000310007986 */ /* 0x000fe2000c101124 */
[----:B------:R-:W-:Y:S05]  /*106d0*/  EXIT ;  /* 0x000000000000794d */ /* 0x000fea0003800000 */
.L_x_17050:
[----:B------:R-:W-:Y:S02]  /*106e0*/  PRMT R4, R5, 0x8880, RZ ;  /* 0x0000888005047816 */ /* 0x000fe400000000ff */
[----:B------:R-:W-:Y:S02]  /*106f0*/  CS2R R6, SRZ ;  /* 0x0000000000067805 */ /* 0x000fe4000001ff00 */
[----:B------:R-:W-:-:S06]  /*10700*/  PRMT R4, R4, 0x7710, RZ ;  /* 0x0000771004047816 */ /* 0x000fcc00000000ff */
[----:B------:R-:W0:Y:S02]  /*10710*/  I2F.F64.S16 R4, R4 ;  /* 0x0000000400047312 */ /* 0x000e240000101c00 */
[----:B0-----:R-:W-:Y:S01]  /*10720*/  STG.E.128 desc[UR36][R16.64], R4 ;  /* 0x0000000410007986 */ /* 0x001fe2000c101d24 */
[----:B------:R-:W-:Y:S05]  /*10730*/  EXIT ;  /* 0x000000000000794d */ /* 0x000fea0003800000 */
.L_x_17049:
[----:B------:R-:W-:-:S09]  /*10740*/  UISETP.NE.AND UP0, UPT, UR4, 0xf, UPT ;  /* 0x0000000f0400788c */ /* 0x000fd2000bf05270 */
[----:B------:R-:W-:Y:S05]  /*10750*/  BRA.U !UP0, `(.L_x_17051) ;  /* 0x0000000108e87547 */ /* 0x000fea000b800000 */
[----:B------:R-:W-:-:S09]  /*10760*/  UISETP.NE.AND UP0, UPT, UR4, 0x17, UPT ;  /* 0x000000170400788c */ /* 0x000fd2000bf05270 */
[----:B------:R-:W-:Y:S05]  /*10770*/  BRA.U !UP0, `(.L_x_17052) ;  /* 0x0000000108907547 */ /* 0x000fea000b800000 */
[----:B------:R-:W-:-:S09]  /*10780*/  UISETP.NE.AND UP0, UPT, UR4, 0x18, UPT ;  /* 0x000000180400788c */ /* 0x000fd2000bf05270 */
[----:B------:R-:W-:Y:S05]  /*10790*/  BRA.U !UP0, `(.L_x_17053) ;  /* 0x0000000108447547 */ /* 0x000fea000b800000 */
.L_x_17030:
        /* <DEDUP_REMOVED lines=16> */
.L_x_17054:
[----:B------:R-:W-:Y:S05]  /*108a0*/  EXIT ;  /* 0x000000000000794d */ /* 0x000fea0003800000 */
.L_x_17053:
        /* <DEDUP_REMOVED lines=13> */
.L_x_17056:
[----:B------:R-:W-:Y:S05]  /*10980*/  BSYNC.RECONVERGENT B0 ;  /* 0x0000000000007941 */ /* 0x000fea0003800200 */
.L_x_17055:
[----:B------:R-:W-:-:S05]  /*10990*/  LOP3.LUT R3, R0, 0x80, R3, 0xf8, !PT ;  /* 0x0000008000037812 */ /* 0x000fca00078ef803 */
[----:B------:R-:W-:Y:S01]  /*109a0*/  STG.E.U8 desc[UR36][R16.64], R3 ;  /* 0x0000000310007986 */ /* 0x000fe2000c101124 */
[----:B------:R-:W-:Y:S05]  /*109b0*/  EXIT ;  /* 0x000000000000794d */ /* 0x000fea0003800000 */
.L_x_17052:
        /* <DEDUP_REMOVED lines=12> */
.L_x_17058:
[----:B------:R-:W-:Y:S01]  /*10a80*/  IMAD.MOV.U32 R0, RZ, RZ, 0x7f ;  /* 0x0000007fff007424 */ /* 0x000fe200078e00ff */
[----:B------:R-:W-:-:S04]  /*10a90*/  ISETP.GT.U32.AND P0, PT, R2, 0x7f800000, PT ;  /* 0x7f8000000200780c */ /* 0x000fc80003f04070 */
[----:B------:R-:W-:-:S09]  /*10aa0*/  SEL R0, R0, 0x7c, P0 ;  /* 0x0000007c00007807 */ /* 0x000fd20000000000 */
.L_x_17059:
[----:B------:R-:W-:Y:S05]  /*10ab0*/  BSYNC.RECONVERGENT B0 ;  /* 0x0000000000007941 */ /* 0x000fea0003800200 */
.L_x_17057:
[----:B------:R-:W-:-:S04]  /*10ac0*/  SHF.R.U32.HI R3, RZ, 0x18, R3 ;  /* 0x00000018ff037819 */ /* 0x000fc80000011603 */
[----:B------:R-:W-:-:S05]  /*10ad0*/  LOP3.LUT R3, R0, 0x80, R3, 0xf8, !PT ;  /* 0x0000008000037812 */ /* 0x000fca00078ef803 */
[----:B------:R-:W-:Y:S01]  /*10ae0*/  STG.E.U8 desc[UR36][R16.64], R3 ;  /* 0x0000000310007986 */ /* 0x000fe2000c101124 */
[----:B------:R-:W-:Y:S05]  /*10af0*/  EXIT ;  /* 0x000000000000794d */ /* 0x000fea0003800000 */
.L_x_17051:
[----:B------:R-:W0:Y:S02]  /*10b00*/  I2F.S8 R0, R5 ;  /* 0x0000000500007306 */ /* 0x000e240000001400 */
[----:B0-----:R-:W-:-:S05]  /*10b10*/  F2FP.BF16.F32.PACK_AB R0, RZ, R0 ;  /* 0x00000000ff00723e */ /* 0x001fca00000010ff */
[----:B------:R-:W-:Y:S01]  /*10b20*/  STG.E.U16 desc[UR36][R16.64], R0 ;  /* 0x0000000010007986 */ /* 0x000fe2000c101524 */
[----:B------:R-:W-:Y:S05]  /*10b30*/  EXIT ;  /* 0x000000000000794d */ /* 0x000fea0003800000 */
.L_x_17060:
        /* <DEDUP_REMOVED lines=12> */
.L_x_20932:


//--------------------- .text._ZN2at6native27unrolled_elementwise_kernelINS0_13BinaryFunctorIaaaZZZNS0_18lshift_kernel_cudaERNS_18TensorIteratorBaseEENKUlvE_clEvENKUlvE0_clEvEUlaaE_EESt5arrayIPcLm3EELi4E23TrivialOffsetCalculatorILi2EjESC_ILi1EjENS0_6memory12LoadWithCastILi2EEENSF_13StoreWithCastILi1EEEEEviT_T0_T2_T3_T4_T5_ --------------------------
	.section	.text._ZN2at6native27unrolled_elementwise_kernelINS0_13BinaryFunctorIaaaZZZNS0_18lshift_kernel_cudaERNS_18TensorIteratorBaseEENKUlvE_clEvENKUlvE0_clEvEUlaaE_EESt5arrayIPcLm3EELi4E23TrivialOffsetCalculatorILi2EjESC_ILi1EjENS0_6memory12LoadWithCastILi2EEENSF_13StoreWithCastILi1EEEEEviT_T0_T2_T3_T4_T5_,"ax",@progbits
	.align	128
        .global         _ZN2at6native27unrolled_elementwise_kernelINS0_13BinaryFunctorIaaaZZZNS0_18lshift_kernel_cudaERNS_18TensorIteratorBaseEENKUlvE_clEvENKUlvE0_clEvEUlaaE_EESt5arrayIPcLm3EELi4E23TrivialOffsetCalculatorILi2EjESC_ILi1EjENS0_6memory12LoadWithCastILi2EEENSF_13StoreWithCastILi1EEEEEviT_T0_T2_T3_T4_T5_
        .type           _ZN2at6native27unrolled_elementwise_kernelINS0_13BinaryFunctorIaaaZZZNS0_18lshift_kernel_cudaERNS_18TensorIteratorBaseEENKUlvE_clEvENKUlvE0_clEvEUlaaE_EESt5arrayIPcLm3EELi4E23TrivialOffsetCalculatorILi2EjESC_ILi1EjENS0_6memory12LoadWithCastILi2EEENSF_13StoreWithCastILi1EEEEEviT_T0_T2_T3_T4_T5_,@function
        .size           _ZN2at6native27unrolled_elementwise_kernelINS0_13BinaryFunctorIaaaZZZNS0_18lshift_kernel_cudaERNS_18TensorIteratorBaseEENKUlvE_clEvENKUlvE0_clEvEUlaaE_EESt5arrayIPcLm3EELi4E23TrivialOffsetCalculatorILi2EjESC_ILi1EjENS0_6memory12LoadWithCastILi2EEENSF_13StoreWithCastILi1EEEEEviT_T0_T2_T3_T4_T5_,(.L_x_20933 - _ZN2at6native27unrolled_elementwise_kernelINS0_13BinaryFunctorIaaaZZZNS0_18lshift_kernel_cudaERNS_18TensorIteratorBaseEENKUlvE_clEvENKUlvE0_clEvEUlaaE_EESt5arrayIPcLm3EELi4E23TrivialOffsetCalculatorILi2EjESC_ILi1EjENS0_6memory12LoadWithCastILi2EEENSF_13StoreWithCastILi1EEEEEviT_T0_T2_T3_T4_T5_)
        .other          _ZN2at6native27unrolled_elementwise_kernelINS0_13BinaryFunctorIaaaZZZNS0_18lshift_kernel_cudaERNS_18TensorIteratorBaseEENKUlvE_clEvENKUlvE0_clEvEUlaaE_EESt5arrayIPcLm3EELi4E23TrivialOffsetCalculatorILi2EjESC_ILi1EjENS0_6memory12LoadWithCastILi2EEENSF_13StoreWithCastILi1EEEEEviT_T0_T2_T3_T4_T5_,@"STO_CUDA_ENTRY STV_DEFAULT"
_ZN2at6native27unrolled_elementwise_kernelINS0_13BinaryFunctorIaaaZZZNS0_18lshift_kernel_cudaERNS_18TensorIteratorBaseEENKUlvE_clEvENKUlvE0_clEvEUlaaE_EESt5arrayIPcLm3EELi4E23TrivialOffsetCalculatorILi2EjESC_ILi1EjENS0_6memory12LoadWithCastILi2EEENSF_13StoreWithCastILi1EEEEEviT_T0_T2_T3_T4_T5_:
.text._ZN2at6native27unrolled_elementwise_kernelINS0_13BinaryFunctorIaaaZZZNS0_18lshift_kernel_cudaERNS_18TensorIteratorBaseEENKUlvE_clEvENKUlvE0_clEvEUlaaE_EESt5arrayIPcLm3EELi4E23TrivialOffsetCalculatorILi2EjESC_ILi1EjENS0_6memory12LoadWithCastILi2EEENSF_13StoreWithCastILi1EEEEEviT_T0_T2_T3_T4_T5_:
        /* <DEDUP_REMOVED lines=33> */
.L_x_17066:
[----:B------:R3:W5:Y:S01]  /*0210*/  LDG.E.U8 R18, desc[UR36][R4.64] ;  /* 0x0000002404127981 */ /* 0x000762000c1e1100 */
[----:B------:R-:W-:Y:S05]  /*0220*/  BRA `(.L_x_17068) ;  /* 0x0000000c00507947 */ /* 0x000fea0003800000 */
.L_x_17065:
        /* <DEDUP_REMOVED lines=8> */
.L_x_17070:
[----:B------:R1:W5:Y:S01]  /*02b0*/  LDG.E.U8 R18, desc[UR36][R4.64] ;  /* 0x0000002404127981 */ /* 0x000362000c1e1100 */
[----:B------:R-:W-:Y:S05]  /*02c0*/  BRA `(.L_x_17068) ;  /* 0x0000000c00287947 */ /* 0x000fea0003800000 */
.L_x_17069:
[----:B------:R2:W5:Y:S01]  /*02d0*/  LDG.E.U16 R18, desc[UR36][R4.64] ;  /* 0x0000002404127981 */ /* 0x000562000c1e1500 */
[----:B------:R-:W-:Y:S05]  /*02e0*/  BRA `(.L_x_17068) ;  /* 0x0000000c00207947 */ /* 0x000fea0003800000 */
.L_x_17064:
        /* <DEDUP_REMOVED lines=9> */
.L_x_17072:
[----:B------:R-:W2:Y:S02]  /*0380*/  LDG.E.U16 R0, desc[UR36][R4.64] ;  /* 0x0000002404007981 */ /* 0x000ea4000c1e1500 */
[----:B--2---:R-:W-:-:S06]  /*0390*/  HADD2.F32 R0, -RZ, R0.H0_H0 ;  /* 0x20000000ff007230 */ /* 0x004fcc0000004100 */
[----:B------:R-:W0:Y:S02]  /*03a0*/  F2I.FTZ.TRUNC.NTZ R0, R0 ;  /* 0x0000000000007305 */ /* 0x000e24000021f100 */
[----:B0-----:R-:W-:Y:S01]  /*03b0*/  PRMT R18, R0, 0x7610, R18 ;  /* 0x0000761000127816 */ /* 0x001fe20000000012 */
[----:B------:R-:W-:Y:S06]  /*03c0*/  BRA `(.L_x_17068) ;  /* 0x0000000800e87947 */ /* 0x000fec0003800000 */
.L_x_17071:
        /* <DEDUP_REMOVED lines=9> */
.L_x_17074:
[----:B------:R-:W2:Y:S02]  /*0460*/  LDG.E.U16 R4, desc[UR36][R4.64] ;  /* 0x0000002404047981 */ /* 0x000ea4000c1e1500 */
[----:B--2---:R-:W-:-:S06]  /*0470*/  HADD2.F32 R0, -RZ, R4.H0_H0 ;  /* 0x20000004ff007230 */ /* 0x004fcc0000004100 */
[----:B------:R-:W0:Y:S02]  /*0480*/  F2I.FTZ.TRUNC.NTZ R0, R0 ;  /* 0x0000000000007305 */ /* 0x000e24000021f100 */
[----:B0-----:R-:W-:Y:S01]  /*0490*/  PRMT R18, R0, 0x7610, R18 ;  /* 0x0000761000127816 */ /* 0x001fe20000000012 */
[----:B------:R-:W-:Y:S06]  /*04a0*/  BRA `(.L_x_17068) ;  /* 0x0000000800b07947 */ /* 0x000fec0003800000 */
.L_x_17073:
[----:B------:R-:W2:Y:S02]  /*04b0*/  LDG.E.64 R4, desc[UR36][R4.64] ;  /* 0x0000002404047981 */ /* 0x000ea4000c1e1b00 */
[----:B--2---:R0:W1:Y:S02]  /*04c0*/  F2I.F64.TRUNC R18, R4 ;  /* 0x0000000400127311 */ /* 0x004064000030d100 */
[----:B01----:R-:W-:Y:S05]  /*04d0*/  BRA `(.L_x_17068) ;  /* 0x0000000800a47947 */ /* 0x003fea0003800000 */
.L_x_17063:
        /* <DEDUP_REMOVED lines=12> */
.L_x_17077:
[----:B------:R-:W2:Y:S02]  /*05a0*/  LDG.E.64 R4, desc[UR36][R4.64] ;  /* 0x0000002404047981 */ /* 0x000ea4000c1e1b00 */
[----:B--2---:R0:W1:Y:S02]  /*05b0*/  F2I.F64.TRUNC R18, R4 ;  /* 0x0000000400127311 */ /* 0x004064000030d100 */
[----:B01----:R-:W-:Y:S05]  /*05c0*/  BRA `(.L_x_17068) ;  /* 0x0000000800687947 */ /* 0x003fea0003800000 */
.L_x_17076:
        /* <DEDUP_REMOVED lines=27> */
.L_x_17079:
        /* <DEDUP_REMOVED lines=15> */
.L_x_17078:
[----:B------:R-:W2:Y:S02]  /*0870*/  LDG.E.U16 R0, desc[UR36][R4.64] ;  /* 0x0000002404007981 */ /* 0x000ea4000c1e1500 */
[----:B--2---:R-:W-:-:S06]  /*0880*/  IMAD.U32 R0, R0, 0x10000, RZ ;  /* 0x0001000000007824 */ /* 0x004fcc00078e00ff */
[----:B------:R-:W0:Y:S02]  /*0890*/  F2I.FTZ.TRUNC.NTZ R0, R0 ;  /* 0x0000000000007305 */ /* 0x000e24000021f100 */
[----:B0-----:R-:W-:Y:S01]  /*08a0*/  PRMT R18, R0, 0x7610, R18 ;  /* 0x0000761000127816 */ /* 0x001fe20000000012 */
[----:B------:R-:W-:Y:S06]  /*08b0*/  BRA `(.L_x_17068) ;  /* 0x0000000400ac7947 */ /* 0x000fec0003800000 */
.L_x_17075:
        /* <DEDUP_REMOVED lines=10> */
.L_x_17082:
        /* <DEDUP_REMOVED lines=21> */
.L_x_17086:
[----:B------:R-:W-:Y:S05]  /*0ab0*/  BSYNC.RECONVERGENT B1 ;  /* 0x0000000000017941 */ /* 0x000fea0003800200 */
.L_x_17085:
[----:B------:R-:W-:Y:S01]  /*0ac0*/  IMAD.SHL.U32 R0, R0, 0x100000, RZ ;  /* 0x0010000000007824 */ /* 0x000fe200078e00ff */
[----:B------:R-:W-:-:S04]  /*0ad0*/  LEA R3, R3, 0x3b800000, 0x17 ;  /* 0x3b80000003037811 */ /* 0x000fc800078eb8ff */
[----:B------:R-:W-:-:S07]  /*0ae0*/  LOP3.LUT R0, R3, R0, R7, 0xfe, !PT ;  /* 0x0000000003007212 */ /* 0x000fce00078efe07 */
.L_x_17084:
[----:B------:R-:W-:Y:S05]  /*0af0*/  BSYNC.RECONVERGENT B0 ;  /* 0x0000000000007941 */ /* 0x000fea0003800200 */
.L_x_17083:
[----:B------:R-:W0:Y:S02]  /*0b00*/  F2I.FTZ.TRUNC.NTZ R0, R0 ;  /* 0x0000000000007305 */ /* 0x000e24000021f100 */
[----:B0-----:R-:W-:Y:S01]  /*0b10*/  PRMT R18, R0, 0x7610, R18 ;  /* 0x0000761000127816 */ /* 0x001fe20000000012 */
[----:B------:R-:W-:Y:S06]  /*0b20*/  BRA `(.L_x_17068) ;  /* 0x0000000400107947 */ /* 0x000fec0003800000 */
.L_x_17081:
        /* <DEDUP_REMOVED lines=21> */
.L_x_17090:
[----:B------:R-:W-:Y:S05]  /*0c80*/  BSYNC.RECONVERGENT B1 ;  /* 0x0000000000017941 */ /* 0x000fea0003800200 */
.L_x_17089:
[----:B------:R-:W-:Y:S01]  /*0c90*/  IMAD.SHL.U32 R0, R0, 0x200000, RZ ;  /* 0x0020000000007824 */ /* 0x000fe200078e00ff */
[----:B------:R-:W-:-:S04]  /*0ca0*/  LEA R3, R3, 0x37800000, 0x17 ;  /* 0x3780000003037811 */ /* 0x000fc800078eb8ff */
[----:B------:R-:W-:-:S07]  /*0cb0*/  LOP3.LUT R0, R3, R0, R7, 0xfe, !PT ;  /* 0x0000000003007212 */ /* 0x000fce00078efe07 */
.L_x_17088:
[----:B------:R-:W-:Y:S05]  /*0cc0*/  BSYNC.RECONVERGENT B0 ;  /* 0x0000000000007941 */ /* 0x000fea0003800200 */
.L_x_17087:
[----:B------:R-:W0:Y:S02]  /*0cd0*/  F2I.FTZ.TRUNC.NTZ R0, R0 ;  /* 0x0000000000007305 */ /* 0x000e24000021f100 */
[----:B0-----:R-:W-:Y:S01]  /*0ce0*/  PRMT R18, R0, 0x7610, R18 ;  /* 0x0000761000127816 */ /* 0x001fe20000000012 */
[----:B------:R-:W-:Y:S06]  /*0cf0*/  BRA `(.L_x_17068) ;  /* 0x00000000009c7947 */ /* 0x000fec0003800000 */
.L_x_17080:
[----:B------:R-:W-:-:S09]  /*0d00*/  UISETP.NE.AND UP0, UPT, UR4, 0x1c, UPT ;  /* 0x0000001c0400788c */ /* 0x000fd2000bf05270 */
[----:B------:R-:W-:Y:S05]  /*0d10*/  BRA.U !UP0, `(.L_x_17091) ;  /* 0x0000000108907547 */ /* 0x000fea000b800000 */
[----:B------:R-:W-:-:S09]  /*0d20*/  UISETP.NE.AND UP0, UPT, UR4, 0x1d, UPT ;  /* 0x0000001d0400788c */ /* 0x000fd2000bf05270 */
[----:B------:R-:W-:Y:S05]  /*0d30*/  BRA.U !UP0, `(.L_x_17092) ;  /* 0x0000000108807547 */ /* 0x000fea000b800000 */
[----:B------:R-:W-:-:S09]  /*0d40*/  UISETP.NE.AND UP0, UPT, UR4, 0x2c, UPT ;  /* 0x0000002c0400788c */ /* 0x000fd2000bf05270 */
[----:B------:R-:W-:Y:S05]  /*0d50*/  BRA.U !UP0, `(.L_x_17093) ;  /* 0x0000000108487547 */ /* 0x000fea000b800000 */
.L_x_17067:
        /* <DEDUP_REMOVED lines=16> */
.L_x_17094:
[----:B------:R-:W-:Y:S01]  /*0e60*/  PRMT R18, RZ, 0x7610, R18 ;  /* 0x00007610ff127816 */ /* 0x000fe20000000012 */
[----:B------:R-:W-:Y:S06]  /*0e70*/  BRA `(.L_x_17068) ;  /* 0x00000000003c7947 */ /* 0x000fec0003800000 */
.L_x_17093:
        /* <DEDUP_REMOVED lines=8> */
.L_x_17096:
[----:B------:R-:W-:Y:S05]  /*0f00*/  BSYNC.RECONVERGENT B0 ;  /* 0x0000000000007941 */ /* 0x000fea0003800200 */
.L_x_17095:
[----:B------:R-:W0:Y:S02]  /*0f10*/  F2I.FTZ.TRUNC.NTZ R0, R0 ;  /* 0x0000000000007305 */ /* 0x000e24000021f100 */
[----:B0-----:R-:W-:Y:S01]  /*0f20*/  PRMT R18, R0, 0x7610, R18 ;  /* 0x0000761000127816 */ /* 0x001fe20000000012 */
[----:B------:R-:W-:Y:S06]  /*0f30*/  BRA `(.L_x_17068) ;  /* 0x00000000000c7947 */ /* 0x000fec0003800000 */
.L_x_17092:
[----:B------:R0:W5:Y:S01]  /*0f40*/  LDG.E.U8 R18, desc[UR36][R4.64] ;  /* 0x0000002404127981 */ /* 0x000162000c1e1100 */
[----:B------:R-:W-:Y:S05]  /*0f50*/  BRA `(.L_x_17068) ;  /* 0x0000000000047947 */ /* 0x000fea0003800000 */
.L_x_17091:
[----:B------:R0:W5:Y:S02]  /*0f60*/  LDG.E.U8 R18, desc[UR36][R4.64] ;  /* 0x0000002404127981 */ /* 0x000164000c1e1100 */
.L_x_17068:
        /* <DEDUP_REMOVED lines=18> */
.L_x_17100:
[----:B------:R1:W5:Y:S01]  /*1090*/  LDG.E.U8 R26, desc[UR36][R4.64] ;  /* 0x00000024041a7981 */ /* 0x000362000c1e1100 */
[----:B------:R-:W-:Y:S05]  /*10a0*/  BRA `(.L_x_17102) ;  /* 0x0000000c00507947 */ /* 0x000fea0003800000 */
.L_x_17099:
        /* <DEDUP_REMOVED lines=8> */
.L_x_17104:
[----:B------:R3:W5:Y:S01]  /*1130*/  LDG.E.U8 R26, desc[UR36][R4.64] ;  /* 0x00000024041a7981 */ /* 0x000762000c1e1100 */
[----:B------:R-:W-:Y:S05]  /*1140*/  BRA `(.L_x_17102) ;  /* 0x0000000c00287947 */ /* 0x000fea0003800000 */
.L_x_17103:
[----:B------:R2:W5:Y:S01]  /*1150*/  LDG.E.U16 R26, desc[UR36][R4.64] ;  /* 0x00000024041a7981 */ /* 0x000562000c1e1500 */
[----:B------:R-:W-:Y:S05]  /*1160*/  BRA `(.L_x_17102) ;  /* 0x0000000c00207947 */ /* 0x000fea0003800000 */
.L_x_17098:
        /* <DEDUP_REMOVED lines=9> */
.L_x_17106:
[----:B------:R-:W2:Y:S02]  /*1200*/  LDG.E.U16 R0, desc[UR36][R4.64] ;  /* 0x0000002404007981 */ /* 0x000ea4000c1e1500 */
[----:B--2---:R-:W-:-:S06]  /*1210*/  HADD2.F32 R0, -RZ, R0.H0_H0 ;  /* 0x20000000ff007230 */ /* 0x004fcc0000004100 */
[----:B------:R-:W0:Y:S02]  /*1220*/  F2I.FTZ.TRUNC.NTZ R0, R0 ;  /* 0x0000000000007305 */ /* 0x000e24000021f100 */
[----:B0-----:R-:W-:Y:S01]  /*1230*/  PRMT R26, R0, 0x7610, R26 ;  /* 0x00007610001a7816 */ /* 0x001fe2000000001a */
[----:B------:R-:W-:Y:S06]  /*1240*/  BRA `(.L_x_17102) ;  /* 0x0000000800e87947 */ /* 0x000fec0003800000 */
.L_x_17105:
        /* <DEDUP_REMOVED lines=9> */
.L_x_17108:
[----:B------:R-:W2:Y:S02]  /*12e0*/  LDG.E.U16 R4, desc[UR36][R4.64] ;  /* 0x0000002404047981 */ /* 0x000ea4000c1e1500 */
[----:B--2---:R-:W-:-:S06]  /*12f0*/  HADD2.F32 R0, -RZ, R4.H0_H0 ;  /* 0x20000004ff007230 */ /* 0x004fcc0000004100 */
[----:B------:R-:W0:Y:S02]  /*1300*/  F2I.FTZ.TRUNC.NTZ R0, R0 ;  /* 0x0000000000007305 */ /* 0x000e24000021f100 */
[----:B0-----:R-:W-:Y:S01]  /*1310*/  PRMT R26, R0, 0x7610, R26 ;  /* 0x00007610001a7816 */ /* 0x001fe2000000001a */
[----:B------:R-:W-:Y:S06]  /*1320*/  BRA `(.L_x_17102) ;  /* 0x0000000800b07947 */ /* 0x000fec0003800000 */
.L_x_17107:
[----:B------:R-:W2:Y:S02]  /*1330*/  LDG.E.64 R4, desc[UR36][R4.64] ;  /* 0x0000002404047981 */ /* 0x000ea4000c1e1b00 */
[----:B--2---:R0:W1:Y:S02]  /*1340*/  F2I.F64.TRUNC R26, R4 ;  /* 0x00000004001a7311 */ /* 0x004064000030d100 */
[----:B01----:R-:W-:Y:S05]  /*1350*/  BRA `(.L_x_17102) ;  /* 0x0000000800a47947 */ /* 0x003fea0003800000 */
.L_x_17097:
        /* <DEDUP_REMOVED lines=12> */
.L_x_17111:
[----:B------:R-:W2:Y:S02]  /*1420*/  LDG.E.64 R4, desc[UR36][R4.64] ;  /* 0x0000002404047981 */ /* 0x000ea4000c1e1b00 */
[----:B--2---:R0:W1:Y:S02]  /*1430*/  F2I.F64.TRUNC R26, R4 ;  /* 0x00000004001a7311 */ /* 0x004064000030d100 */
[----:B01----:R-:W-:Y:S05]  /*1440*/  BRA `(.L_x_17102) ;  /* 0x0000000800687947 */ /* 0x003fea0003800000 */
.L_x_17110:
        /* <DEDUP_REMOVED lines=27> */
.L_x_17113:
        /* <DEDUP_REMOVED lines=15> */
.L_x_17112:
[----:B------:R-:W2:Y:S02]  /*16f0*/  LDG.E.U16 R0, desc[UR36][R4.64] ;  /* 0x0000002404007981 */ /* 0x000ea4000c1e1500 */
[----:B--2---:R-:W-:-:S06]  /*1700*/  IMAD.U32 R0, R0, 0x10000, RZ ;  /* 0x0001000000007824 */ /* 0x004fcc00078e00ff */
[----:B------:R-:W0:Y:S02]  /*1710*/  F2I.FTZ.TRUNC.NTZ R0, R0 ;  /* 0x0000000000007305 */ /* 0x000e24000021f100 */
[----:B0-----:R-:W-:Y:S01]  /*1720*/  PRMT R26, R0, 0x7610, R26 ;  /* 0x00007610001a7816 */ /* 0x001fe2000000001a */
[----:B------:R-:W-:Y:S06]  /*1730*/  BRA `(.L_x_17102) ;  /* 0x0000000400ac7947 */ /* 0x000fec0003800000 */
.L_x_17109:
        /* <DEDUP_REMOVED lines=10> */
.L_x_17116:
        /* <DEDUP_REMOVED lines=21> */
.L_x_17120:
[----:B------:R-:W-:Y:S05]  /*1930*/  BSYNC.RECONVERGENT B1 ;  /* 0x0000000000017941 */ /* 0x000fea0003800200 */
.L_x_17119:
[----:B------:R-:W-:Y:S01]  /*1940*/  IMAD.SHL.U32 R0, R0, 0x100000, RZ ;  /* 0x0010000000007824 */ /* 0x000fe200078e00ff */
[----:B------:R-:W-:-:S04]  /*1950*/  LEA R3, R3, 0x3b800000, 0x17 ;  /* 0x3b80000003037811 */ /* 0x000fc800078eb8ff */
[----:B------:R-:W-:-:S07]  /*1960*/  LOP3.LUT R0, R3, R0, R7, 0xfe, !PT ;  /* 0x0000000003007212 */ /* 0x000fce00078efe07 */
.L_x_17118:
[----:B------:R-:W-:Y:S05]  /*1970*/  BSYNC.RECONVERGENT B0 ;  /* 0x0000000000007941 */ /* 0x000fea0003800200 */
.L_x_17117:
[----:B------:R-:W0:Y:S02]  /*1980*/  F2I.FTZ.TRUNC.NTZ R0, R0 ;  /* 0x0000000000007305 */ /* 0x000e24000021f100 */
[----:B0-----:R-:W-:Y:S01]  /*1990*/  PRMT R26, R0, 0x7610, R26 ;  /* 0x00007610001a7816 */ /* 0x001fe2000000001a */
[----:B------:R-:W-:Y:S06]  /*19a0*/  BRA `(.L_x_17102) ;  /* 0x0000000400107947 */ /* 0x000fec0003800000 */
.L_x_17115:
        /* <DEDUP_REMOVED lines=21> */
.L_x_17124:
[----:B------:R-:W-:Y:S05]  /*1b00*/  BSYNC.RECONVERGENT B1 ;  /* 0x0000000000017941 */ /* 0x000fea0003800200 */
.L_x_17123:
[----:B------:R-:W-:Y:S01]  /*1b10*/  IMAD.SHL.U32 R0, R0, 0x200000, RZ ;  /* 0x0020000000007824 */ /* 0x000fe200078e00ff */
[----:B------:R-:W-:-:S04]  /*1b20*/  LEA R3, R3, 0x37800000, 0x17 ;  /* 0x3780000003037811 */ /* 0x000fc800078eb8ff */
[----:B------:R-:W-:-:S07]  /*1b30*/  LOP3.LUT R0, R3, R0, R7, 0xfe, !PT ;  /* 0x0000000003007212 */ /* 0x000fce00078efe07 */
.L_x_17122:
[----:B------:R-:W-:Y:S05]  /*1b40*/  BSYNC.RECONVERGENT B0 ;  /* 0x0000000000007941 */ /* 0x000fea0003800200 */
.L_x_17121:
[----:B------:R-:W0:Y:S02]  /*1b50*/  F2I.FTZ.TRUNC.NTZ R0, R0 ;  /* 0x0000000000007305 */ /* 0x000e24000021f100 */
[----:B0-----:R-:W-:Y:S01]  /*1b60*/  PRMT R26, R0, 0x7610, R26 ;  /* 0x00007610001a7816 */ /* 0x001fe2000000001a */
[----:B------:R-:W-:Y:S06]  /*1b70*/  BRA `(.L_x_17102) ;  /* 0x00000000009c7947 */ /* 0x000fec0003800000 */
.L_x_17114:
[----:B------:R-:W-:-:S09]  /*1b80*/  UISETP.NE.AND UP0, UPT, UR4, 0x1c, UPT ;  /* 0x0000001c0400788c */ /* 0x000fd2000bf05270 */
[----:B------:R-:W-:Y:S05]  /*1b90*/  BRA.U !UP0, `(.L_x_17125) ;  /* 0x0000000108907547 */ /* 0x000fea000b800000 */
[----:B------:R-:W-:-:S09]  /*1ba0*/  UISETP.NE.AND UP0, UPT, UR4, 0x1d, UPT ;  /* 0x0000001d0400788c */ /* 0x000fd2000bf05270 */
[----:B------:R-:W-:Y:S05]  /*1bb0*/  BRA.U !UP0, `(.L_x_17126) ;  /* 0x0000000108807547 */ /* 0x000fea000b800000 */
[----:B------:R-:W-:-:S09]  /*1bc0*/  UISETP.NE.AND UP0, UPT, UR4, 0x2c, UPT ;  /* 0x0000002c0400788c */ /* 0x000fd2000bf05270 */
[----:B------:R-:W-:Y:S05]  /*1bd0*/  BRA.U !UP0, `(.L_x_17127) ;  /* 0x0000000108487547 */ /* 0x000fea000b800000 */
.L_x_17101:
        /* <DEDUP_REMOVED lines=16> */
.L_x_17128:
[----:B------:R-:W-:Y:S01]  /*1ce0*/  PRMT R26, RZ, 0x7610, R26 ;  /* 0x00007610ff1a7816 */ /* 0x000fe2000000001a */
[----:B------:R-:W-:Y:S06]  /*1cf0*/  BRA `(.L_x_17102) ;  /* 0x00000000003c7947 */ /* 0x000fec0003800000 */
.L_x_17127:
        /* <DEDUP_REMOVED lines=8> */
.L_x_17130:
[----:B------:R-:W-:Y:S05]  /*1d80*/  BSYNC.RECONVERGENT B0 ;  /* 0x0000000000007941 */ /* 0x000fea0003800200 */
.L_x_17129:
[----:B------:R-:W0:Y:S02]  /*1d90*/  F2I.FTZ.TRUNC.NTZ R0, R0 ;  /* 0x0000000000007305 */ /* 0x000e24000021f100 */
[----:B0-----:R-:W-:Y:S01]  /*1da0*/  PRMT R26, R0, 0x7610, R26 ;  /* 0x00007610001a7816 */ /* 0x001fe2000000001a */
[----:B------:R-:W-:Y:S06]  /*1db0*/  BRA `(.L_x_17102) ;  /* 0x00000000000c7947 */ /* 0x000fec0003800000 */
.L_x_17126:
[----:B------:R0:W5:Y:S01]  /*1dc0*/  LDG.E.U8 R26, desc[UR36][R4.64] ;  /* 0x00000024041a7981 */ /* 0x000162000c1e1100 */
[----:B------:R-:W-:Y:S05]  /*1dd0*/  BRA `(.L_x_17102) ;  /* 0x0000000000047947 */ /* 0x000fea0003800000 */
.L_x_17125:
[----:B------:R0:W5:Y:S02]  /*1de0*/  LDG.E.U8 R26, desc[UR36][R4.64] ;  /* 0x00000024041a7981 */ /* 0x000164000c1e1100 */
.L_x_17102:
[----:B-----5:R-:W-:Y:S01]  /*1df0*/  LOP3.LUT R17, R18, 0xff, RZ, 0xc0, !PT ;  /* 0x000000ff12117812 */ /* 0x020fe200078ec0ff */
[----:B------:R-:W-:-:S07]  /*1e00*/  VIADD R23, R25, 0x80 ;  /* 0x0000008019177836 */ /* 0x000fce0000000000 */
.L_x_17062:
[----:B------:R-:W-:Y:S05]  /*1e10*/  BSYNC.RECONVERGENT B6 ;  /* 0x0000000000067941 */ /* 0x000fea0003800200 */
.L_x_17061:
        /* <DEDUP_REMOVED lines=24> */
.L_x_17136:
[----:B------:R3:W5:Y:S01]  /*1fa0*/  LDG.E.U8 R22, desc[UR36][R4.64] ;  /* 0x0000002404167981 */ /* 0x000762000c1e1100 */
[----:B------:R-:W-:Y:S05]  /*1fb0*/  BRA `(.L_x_17138) ;  /* 0x0000000c00507947 */ /* 0x000fea0003800000 */
.L_x_17135:
        /* <DEDUP_REMOVED lines=8> */
.L_x_17140:
[----:B------:R0:W5:Y:S01]  /*2040*/  LDG.E.U8 R22, desc[UR36][R4.64] ;  /* 0x0000002404167981 */ /* 0x000162000c1e1100 */
[----:B------:R-:W-:Y:S05]  /*2050*/  BRA `(.L_x_17138) ;  /* 0x0000000c00287947 */ /* 0x000fea0003800000 */
.L_x_17139:
[----:B------:R0:W5:Y:S01]  /*2060*/  LDG.E.U16 R22, desc[UR36][R4.64] ;  /* 0x0000002404167981 */ /* 0x000162000c1e1500 */
[----:B------:R-:W-:Y:S05]  /*2070*/  BRA `(.L_x_17138) ;  /* 0x0000000c00207947 */ /* 0x000fea0003800000 */
.L_x_17134:
        /* <DEDUP_REMOVED lines=9> */
.L_x_17142:
[----:B------:R-:W2:Y:S02]  /*2110*/  LDG.E.U16 R0, desc[UR36][R4.64] ;  /* 0x0000002404007981 */ /* 0x000ea4000c1e1500 */
[----:B--2---:R-:W-:-:S06]  /*2120*/  HADD2.F32 R0, -RZ, R0.H0_H0 ;  /* 0x20000000ff007230 */ /* 0x004fcc0000004100 */
[----:B------:R-:W0:Y:S02]  /*2130*/  F2I.FTZ.TRUNC.NTZ R0, R0 ;  /* 0x0000000000007305 */ /* 0x000e24000021f100 */
[----:B0-----:R-:W-:Y:S01]  /*2140*/  PRMT R22, R0, 0x7610, R22 ;  /* 0x0000761000167816 */ /* 0x001fe20000000016 */
[----:B------:R-:W-:Y:S06]  /*2150*/  BRA `(.L_x_17138) ;  /* 0x0000000800e87947 */ /* 0x000fec0003800000 */
.L_x_17141:
        /* <DEDUP_REMOVED lines=9> */
.L_x_17144:
[----:B------:R-:W2:Y:S02]  /*21f0*/  LDG.E.U16 R4, desc[UR36][R4.64] ;  /* 0x0000002404047981 */ /* 0x000ea4000c1e1500 */
[----:B--2---:R-:W-:-:S06]  /*2200*/  HADD2.F32 R0, -RZ, R4.H0_H0 ;  /* 0x20000004ff007230 */ /* 0x004fcc0000004100 */
[----:B------:R-:W0:Y:S02]  /*2210*/  F2I.FTZ.TRUNC.NTZ R0, R0 ;  /* 0x0000000000007305 */ /* 0x000e24000021f100 */
[----:B0-----:R-:W-:Y:S01]  /*2220*/  PRMT R22, R0, 0x7610, R22 ;  /* 0x0000761000167816 */ /* 0x001fe20000000016 */
[----:B------:R-:W-:Y:S06]  /*2230*/  BRA `(.L_x_17138) ;  /* 0x0000000800b07947 */ /* 0x000fec0003800000 */
.L_x_17143:
[----:B------:R-:W2:Y:S02]  /*2240*/  LDG.E.64 R4, desc[UR36][R4.64] ;  /* 0x0000002404047981 */ /* 0x000ea4000c1e1b00 */
[----:B--2---:R0:W1:Y:S02]  /*2250*/  F2I.F64.TRUNC R22, R4 ;  /* 0x0000000400167311 */ /* 0x004064000030d100 */
[----:B01----:R-:W-:Y:S05]  /*2260*/  BRA `(.L_x_17138) ;  /* 0x0000000800a47947 */ /* 0x003fea0003800000 */
.L_x_17133:
        /* <DEDUP_REMOVED lines=12> */
.L_x_17147:
[----:B------:R-:W2:Y:S02]  /*2330*/  LDG.E.64 R4, desc[UR36][R4.64] ;  /* 0x0000002404047981 */ /* 0x000ea4000c1e1b00 */
[----:B--2---:R0:W1:Y:S02]  /*2340*/  F2I.F64.TRUNC R22, R4 ;  /* 0x0000000400167311 */ /* 0x004064000030d100 */
[----:B01----:R-:W-:Y:S05]  /*2350*/  BRA `(.L_x_17138) ;  /* 0x0000000800687947 */ /* 0x003fea0003800000 */
.L_x_17146:
        /* <DEDUP_REMOVED lines=27> */
.L_x_17149:
        /* <DEDUP_REMOVED lines=15> */
.L_x_17148:
[----:B------:R-:W2:Y:S02]  /*2600*/  LDG.E.U16 R0, desc[UR36][R4.64] ;  /* 0x0000002404007981 */ /* 0x000ea4000c1e1500 */
[----:B--2---:R-:W-:-:S06]  /*2610*/  IMAD.U32 R0, R0, 0x10000, RZ ;  /* 0x0001000000007824 */ /* 0x004fcc00078e00ff */
[----:B------:R-:W0:Y:S02]  /*2620*/  F2I.FTZ.TRUNC.NTZ R0, R0 ;  /* 0x0000000000007305 */ /* 0x000e24000021f100 */
[----:B0-----:R-:W-:Y:S01]  /*2630*/  PRMT R22, R0, 0x7610, R22 ;  /* 0x0000761000167816 */ /* 0x001fe20000000016 */
[----:B------:R-:W-:Y:S06]  /*2640*/  BRA `(.L_x_17138) ;  /* 0x0000000400ac7947 */ /* 0x000fec0003800000 */
.L_x_17145:
        /* <DEDUP_REMOVED lines=10> */
.L_x_17152:
        /* <DEDUP_REMOVED lines=21> */
.L_x_17156:
[----:B------:R-:W-:Y:S05]  /*2840*/  BSYNC.RECONVERGENT B1 ;  /* 0x0000000000017941 */ /* 0x000fea0003800200 */
.L_x_17155:
[----:B------:R-:W-:Y:S01]  /*2850*/  IMAD.SHL.U32 R0, R0, 0x100000, RZ ;  /* 0x0010000000007824 */ /* 0x000fe200078e00ff */
[----:B------:R-:W-:-:S04]  /*2860*/  LEA R3, R3, 0x3b800000, 0x17 ;  /* 0x3b80000003037811 */ /* 0x000fc800078eb8ff */
[----:B------:R-:W-:-:S07]  /*2870*/  LOP3.LUT R0, R3, R0, R7, 0xfe, !PT ;  /* 0x0000000003007212 */ /* 0x000fce00078efe07 */
.L_x_17154:
[----:B------:R-:W-:Y:S05]  /*2880*/  BSYNC.RECONVERGENT B0 ;  /* 0x0000000000007941 */ /* 0x000fea0003800200 */
.L_x_17153:
[----:B------:R-:W0:Y:S02]  /*2890*/  F2I.FTZ.TRUNC.NTZ R0, R0 ;  /* 0x0000000000007305 */ /* 0x000e24000021f100 */
[----:B0-----:R-:W-:Y:S01]  /*28a0*/  PRMT R22, R0, 0x7610, R22 ;  /* 0x0000761000167816 */ /* 0x001fe20000000016 */
[----:B------:R-:W-:Y:S06]  /*28b0*/  BRA `(.L_x_17138) ;  /* 0x0000000400107947 */ /* 0x000fec0003800000 */
.L_x_17151:
        /* <DEDUP_REMOVED lines=21> */
.L_x_17160:
[----:B------:R-:W-:Y:S05]  /*2a10*/  BSYNC.RECONVERGENT B1 ;  /* 0x0000000000017941 */ /* 0x000fea0003800200 */
.L_x_17159:
[----:B------:R-:W-:Y:S01]  /*2a20*/  IMAD.SHL.U32 R0, R0, 0x200000, RZ ;  /* 0x0020000000007824 */ /* 0x000fe200078e00ff */
[----:B------:R-:W-:-:S04]  /*2a30*/  LEA R3, R3, 0x37800000, 0x17 ;  /* 0x3780000003037811 */ /* 0x000fc800078eb8ff */
[----:B------:R-:W-:-:S07]  /*2a40*/  LOP3.LUT R0, R3, R0, R7, 0xfe, !PT ;  /* 0x0000000003007212 */ /* 0x000fce00078efe07 */
.L_x_17158:
[----:B------:R-:W-:Y:S05]  /*2a50*/  BSYNC.RECONVERGENT B0 ;  /* 0x0000000000007941 */ /* 0x000fea0003800200 */
.L_x_17157:
[----:B------:R-:W0:Y:S02]  /*2a60*/  F2I.FTZ.TRUNC.NTZ R0, R0 ;  /* 0x0000000000007305 */ /* 0x000e24000021f100 */
[----:B0-----:R-:W-:Y:S01]  /*2a70*/  PRMT R22, R0, 0x7610, R22 ;  /* 0x0000761000167816 */ /* 0x001fe20000000016 */
[----:B------:R-:W-:Y:S06]  /*2a80*/  BRA `(.L_x_17138) ;  /* 0x00000000009c7947 */ /* 0x000fec0003800000 */
.L_x_17150:
        /* <DEDUP_REMOVED lines=14> */
.L_x_17164:
[----:B------:R-:W-:Y:S05]  /*2b70*/  BSYNC.RECONVERGENT B0 ;  /* 0x0000000000007941 */ /* 0x000fea0003800200 */
.L_x_17163:
[----:B------:R-:W0:Y:S02]  /*2b80*/  F2I.FTZ.TRUNC.NTZ R0, R0 ;  /* 0x0000000000007305 */ /* 0x000e24000021f100 */
[----:B0-----:R-:W-:Y:S01]  /*2b90*/  PRMT R22, R0, 0x7610, R22 ;  /* 0x0000761000167816 */ /* 0x001fe20000000016 */
[----:B------:R-:W-:Y:S06]  /*2ba0*/  BRA `(.L_x_17138) ;  /* 0x0000000000547947 */ /* 0x000fec0003800000 */
.L_x_17137:
        /* <DEDUP_REMOVED lines=16> */
.L_x_17165:
[----:B------:R-:W-:Y:S01]  /*2cb0*/  PRMT R22, RZ, 0x7610, R22 ;  /* 0x00007610ff167816 */ /* 0x000fe20000000016 */
[----:B------:R-:W-:Y:S06]  /*2cc0*/  BRA `(.L_x_17138) ;  /* 0x00000000000c7947 */ /* 0x000fec0003800000 */
.L_x_17162:
[----:B------:R0:W5:Y:S01]  /*2cd0*/  LDG.E.U8 R22, desc[UR36][R4.64] ;  /* 0x0000002404167981 */ /* 0x000162000c1e1100 */
[----:B------:R-:W-:Y:S05]  /*2ce0*/  BRA `(.L_x_17138) ;  /* 0x0000000000047947 */ /* 0x000fea0003800000 */
.L_x_17161:
[----:B------:R1:W5:Y:S02]  /*2cf0*/  LDG.E.U8 R22, desc[UR36][R4.64] ;  /* 0x0000002404167981 */ /* 0x000364000c1e1100 */
.L_x_17138:
        /* <DEDUP_REMOVED lines=18> */
.L_x_17169:
[----:B------:R0:W5:Y:S01]  /*2e20*/  LDG.E.U8 R24, desc[UR36][R4.64] ;  /* 0x0000002404187981 */ /* 0x000162000c1e1100 */
[----:B------:R-:W-:Y:S05]  /*2e30*/  BRA `(.L_x_17171) ;  /* 0x0000000c00507947 */ /* 0x000fea0003800000 */
.L_x_17168:
        /* <DEDUP_REMOVED lines=8> */
.L_x_17173:
[----:B------:R0:W5:Y:S01]  /*2ec0*/  LDG.E.U8 R24, desc[UR36][R4.64] ;  /* 0x0000002404187981 */ /* 0x000162000c1e1100 */
[----:B------:R-:W-:Y:S05]  /*2ed0*/  BRA `(.L_x_17171) ;  /* 0x0000000c00287947 */ /* 0x000fea0003800000 */
.L_x_17172:
[----:B------:R0:W5:Y:S01]  /*2ee0*/  LDG.E.U16 R24, desc[UR36][R4.64] ;  /* 0x0000002404187981 */ /* 0x000162000c1e1500 */
[----:B------:R-:W-:Y:S05]  /*2ef0*/  BRA `(.L_x_17171) ;  /* 0x0000000c00207947 */ /* 0x000fea0003800000 */
.L_x_17167:
        /* <DEDUP_REMOVED lines=9> */
.L_x_17175:
[----:B------:R-:W2:Y:S02]  /*2f90*/  LDG.E.U16 R0, desc[UR36][R4.64] ;  /* 0x0000002404007981 */ /* 0x000ea4000c1e1500 */
[----:B--2---:R-:W-:-:S06]  /*2fa0*/  HADD2.F32 R0, -RZ, R0.H0_H0 ;  /* 0x20000000ff007230 */ /* 0x004fcc0000004100 */
[----:B------:R-:W0:Y:S02]  /*2fb0*/  F2I.FTZ.TRUNC.NTZ R0, R0 ;  /* 0x0000000000007305 */ /* 0x000e24000021f100 */
[----:B0-----:R-:W-:Y:S01]  /*2fc0*/  PRMT R24, R0, 0x7610, R24 ;  /* 0x0000761000187816 */ /* 0x001fe20000000018 */
[----:B------:R-:W-:Y:S06]  /*2fd0*/  BRA `(.L_x_17171) ;  /* 0x0000000800e87947 */ /* 0x000fec0003800000 */
.L_x_17174:
        /* <DEDUP_REMOVED lines=9> */
.L_x_17177:
[----:B------:R-:W2:Y:S02]  /*3070*/  LDG.E.U16 R4, desc[UR36][R4.64] ;  /* 0x0000002404047981 */ /* 0x000ea4000c1e1500 */
[----:B--2---:R-:W-:-:S06]  /*3080*/  HADD2.F32 R0, -RZ, R4.H0_H0 ;  /* 0x20000004ff007230 */ /* 0x004fcc0000004100 */
[----:B------:R-:W0:Y:S02]  /*3090*/  F2I.FTZ.TRUNC.NTZ R0, R0 ;  /* 0x0000000000007305 */ /* 0x000e24000021f100 */
[----:B0-----:R-:W-:Y:S01]  /*30a0*/  PRMT R24, R0, 0x7610, R24 ;  /* 0x0000761000187816 */ /* 0x001fe20000000018 */
[----:B------:R-:W-:Y:S06]  /*30b0*/  BRA `(.L_x_17171) ;  /* 0x0000000800b07947 */ /* 0x000fec0003800000 */
.L_x_17176:
[----:B------:R-:W2:Y:S02]  /*30c0*/  LDG.E.64 R4, desc[UR36][R4.64] ;  /* 0x0000002404047981 */ /* 0x000ea4000c1e1b00 */
[----:B--2---:R0:W1:Y:S02]  /*30d0*/  F2I.F64.TRUNC R24, R4 ;  /* 0x0000000400187311 */ /* 0x004064000030d100 */
[----:B01----:R-:W-:Y:S05]  /*30e0*/  BRA `(.L_x_17171) ;  /* 0x0000000800a47947 */ /* 0x003fea0003800000 */
.L_x_17166:
        /* <DEDUP_REMOVED lines=12> */
.L_x_17180:
[----:B------:R-:W2:Y:S02]  /*31b0*/  LDG.E.64 R4, desc[UR36][R4.64] ;  /* 0x0000002404047981 */ /* 0x000ea4000c1e1b00 */
[----:B--2---:R3:W4:Y:S02]  /*31c0*/  F2I.F64.TRUNC R24, R4 ;  /* 0x0000000400187311 */ /* 0x004724000030d100 */
[----:B---34-:R-:W-:Y:S05]  /*31d0*/  BRA `(.L_x_17171) ;  /* 0x0000000800687947 */ /* 0x018fea0003800000 */
.L_x_17179:
        /* <DEDUP_REMOVED lines=27> */
.L_x_17182:
        /* <DEDUP_REMOVED lines=15> */
.L_x_17181:
[----:B------:R-:W2:Y:S02]  /*3480*/  LDG.E.U16 R0, desc[UR36][R4.64] ;  /* 0x0000002404007981 */ /* 0x000ea4000c1e1500 */
[----:B--2---:R-:W-:-:S06]  /*3490*/  IMAD.U32 R0, R0, 0x10000, RZ ;  /* 0x0001000000007824 */ /* 0x004fcc00078e00ff */
[----:B------:R-:W0:Y:S02]  /*34a0*/  F2I.FTZ.TRUNC.NTZ R0, R0 ;  /* 0x0000000000007305 */ /* 0x000e24000021f100 */
[----:B0-----:R-:W-:Y:S01]  /*34b0*/  PRMT R24, R0, 0x7610, R24 ;  /* 0x0000761000187816 */ /* 0x001fe20000000018 */
[----:B------:R-:W-:Y:S06]  /*34c0*/  BRA `(.L_x_17171) ;  /* 0x0000000400ac7947 */ /* 0x000fec0003800000 */
.L_x_17178:
        /* <DEDUP_REMOVED lines=10> */
.L_x_17185:
        /* <DEDUP_REMOVED lines=21> */
.L_x_17189:
[----:B------:R-:W-:Y:S05]  /*36c0*/  BSYNC.RECONVERGENT B1 ;  /* 0x0000000000017941 */ /* 0x000fea0003800200 */
.L_x_17188:
[----:B------:R-:W-:Y:S01]  /*36d0*/  IMAD.SHL.U32 R0, R0, 0x100000, RZ ;  /* 0x0010000000007824 */ /* 0x000fe200078e00ff */
[----:B------:R-:W-:-:S04]  /*36e0*/  LEA R3, R3, 0x3b800000, 0x17 ;  /* 0x3b80000003037811 */ /* 0x000fc800078eb8ff */
[----:B------:R-:W-:-:S07]  /*36f0*/  LOP3.LUT R0, R3, R0, R7, 0xfe, !PT ;  /* 0x0000000003007212 */ /* 0x000fce00078efe07 */
.L_x_17187:
[----:B------:R-:W-:Y:S05]  /*3700*/  BSYNC.RECONVERGENT B0 ;  /* 0x0000000000007941 */ /* 0x000fea0003800200 */
.L_x_17186:
[----:B------:R-:W0:Y:S02]  /*3710*/  F2I.FTZ.TRUNC.NTZ R0, R0 ;  /* 0x0000000000007305 */ /* 0x000e24000021f100 */
[----:B0-----:R-:W-:Y:S01]  /*3720*/  PRMT R24, R0, 0x7610, R24 ;  /* 0x0000761000187816 */ /* 0x001fe20000000018 */
[----:B------:R-:W-:Y:S06]  /*3730*/  BRA `(.L_x_17171) ;  /* 0x0000000400107947 */ /* 0x000fec0003800000 */
.L_x_17184:
        /* <DEDUP_REMOVED lines=21> */
.L_x_17193:
[----:B------:R-:W-:Y:S05]  /*3890*/  BSYNC.RECONVERGENT B1 ;  /* 0x0000000000017941 */ /* 0x000fea0003800200 */
.L_x_17192:
[----:B------:R-:W-:Y:S01]  /*38a0*/  IMAD.SHL.U32 R0, R0, 0x200000, RZ ;  /* 0x0020000000007824 */ /* 0x000fe200078e00ff */
[----:B------:R-:W-:-:S04]  /*38b0*/  LEA R3, R3, 0x37800000, 0x17 ;  /* 0x3780000003037811 */ /* 0x000fc800078eb8ff */
[----:B------:R-:W-:-:S07]  /*38c0*/  LOP3.LUT R0, R3, R0, R7, 0xfe, !PT ;  /* 0x0000000003007212 */ /* 0x000fce00078efe07 */
.L_x_17191:
[----:B------:R-:W-:Y:S05]  /*38d0*/  BSYNC.RECONVERGENT B0 ;  /* 0x0000000000007941 */ /* 0x000fea0003800200 */
.L_x_17190:
[----:B------:R-:W0:Y:S02]  /*38e0*/  F2I.FTZ.TRUNC.NTZ R0, R0 ;  /* 0x0000000000007305 */ /* 0x000e24000021f100 */
[----:B0-----:R-:W-:Y:S01]  /*38f0*/  PRMT R24, R0, 0x7610, R24 ;  /* 0x0000761000187816 */ /* 0x001fe20000000018 */
[----:B------:R-:W-:Y:S06]  /*3900*/  BRA `(.L_x_17171) ;  /* 0x00000000009c7947 */ /* 0x000fec0003800000 */
.L_x_17183:
        /* <DEDUP_REMOVED lines=14> */
.L_x_17197:
[----:B------:R-:W-:Y:S05]  /*39f0*/  BSYNC.RECONVERGENT B0 ;  /* 0x0000000000007941 */ /* 0x000fea0003800200 */
.L_x_17196:
[----:B------:R-:W0:Y:S02]  /*3a00*/  F2I.FTZ.TRUNC.NTZ R0, R0 ;  /* 0x0000000000007305 */ /* 0x000e24000021f100 */
[----:B0-----:R-:W-:Y:S01]  /*3a10*/  PRMT R24, R0, 0x7610, R24 ;  /* 0x0000761000187816 */ /* 0x001fe20000000018 */
[----:B------:R-:W-:Y:S06]  /*3a20*/  BRA `(.L_x_17171) ;  /* 0x0000000000547947 */ /* 0x000fec0003800000 */
.L_x_17170:
        /* <DEDUP_REMOVED lines=16> */
.L_x_17198:
[----:B------:R-:W-:Y:S01]  /*3b30*/  PRMT R24, RZ, 0x7610, R24 ;  /* 0x00007610ff187816 */ /* 0x000fe20000000018 */
[----:B------:R-:W-:Y:S06]  /*3b40*/  BRA `(.L_x_17171) ;  /* 0x00000000000c7947 */ /* 0x000fec0003800000 */
.L_x_17195:
[----:B------:R1:W5:Y:S01]  /*3b50*/  LDG.E.U8 R24, desc[UR36][R4.64] ;  /* 0x0000002404187981 */ /* 0x000362000c1e1100 */
[----:B------:R-:W-:Y:S05]  /*3b60*/  BRA `(.L_x_17171) ;  /* 0x0000000000047947 */ /* 0x000fea0003800000 */
.L_x_17194:
[----:B------:R2:W5:Y:S02]  /*3b70*/  LDG.E.U8 R24, desc[UR36][R4.64] ;  /* 0x0000002404187981 */ /* 0x000564000c1e1100 */
.L_x_17171:
[----:B------:R-:W-:Y:S01]  /*3b80*/  VIADD R23, R23, 0x80 ;  /* 0x0000008017177836 */ /* 0x000fe20000000000 */
[----:B-----5:R-:W-:-:S07]  /*3b90*/  LOP3.LUT R22, R22, 0xff, RZ, 0xc0, !PT ;  /* 0x000000ff16167812 */ /* 0x020fce00078ec0ff */
.L_x_17132:
[----:B------:R-:W-:Y:S05]  /*3ba0*/  BSYNC.RECONVERGENT B6 ;  /* 0x0000000000067941 */ /* 0x000fea0003800200 */
.L_x_17131:
        /* <DEDUP_REMOVED lines=24> */
.L_x_17204:
[----:B------:R3:W5:Y:S01]  /*3d30*/  LDG.E.U8 R18, desc[UR36][R4.64] ;  /* 0x0000002404127981 */ /* 0x000762000c1e1100 */
[----:B------:R-:W-:Y:S05]  /*3d40*/  BRA `(.L_x_17206) ;  /* 0x0000000c00507947 */ /* 0x000fea0003800000 */
.L_x_17203:
        /* <DEDUP_REMOVED lines=8> */
.L_x_17208:
[----:B------:R0:W5:Y:S01]  /*3dd0*/  LDG.E.U8 R18, desc[UR36][R4.64] ;  /* 0x0000002404127981 */ /* 0x000162000c1e1100 */
[----:B------:R-:W-:Y:S05]  /*3de0*/  BRA `(.L_x_17206) ;  /* 0x0000000c00287947 */ /* 0x000fea0003800000 */
.L_x_17207:
[----:B------:R0:W5:Y:S01]  /*3df0*/  LDG.E.U16 R18, desc[UR36][R4.64] ;  /* 0x0000002404127981 */ /* 0x000162000c1e1500 */
[----:B------:R-:W-:Y:S05]  /*3e00*/  BRA `(.L_x_17206) ;  /* 0x0000000c00207947 */ /* 0x000fea0003800000 */
.L_x_17202:
        /* <DEDUP_REMOVED lines=9> */
.L_x_17210:
[----:B------:R-:W2:Y:S02]  /*3ea0*/  LDG.E.U16 R0, desc[UR36][R4.64] ;  /* 0x0000002404007981 */ /* 0x000ea4000c1e1500 */
[----:B--2---:R-:W-:-:S06]  /*3eb0*/  HADD2.F32 R0, -RZ, R0.H0_H0 ;  /* 0x20000000ff007230 */ /* 0x004fcc0000004100 */
[----:B------:R-:W0:Y:S02]  /*3ec0*/  F2I.FTZ.TRUNC.NTZ R0, R0 ;  /* 0x0000000000007305 */ /* 0x000e24000021f100 */
[----:B0-----:R-:W-:Y:S01]  /*3ed0*/  PRMT R18, R0, 0x7610, R18 ;  /* 0x0000761000127816 */ /* 0x001fe20000000012 */
[----:B------:R-:W-:Y:S06]  /*3ee0*/  BRA `(.L_x_17206) ;  /* 0x0000000800e87947 */ /* 0x000fec0003800000 */
.L_x_17209:
        /* <DEDUP_REMOVED lines=9> */
.L_x_17212:
[----:B------:R-:W2:Y:S02]  /*3f80*/  LDG.E.U16 R4, desc[UR36][R4.64] ;  /* 0x0000002404047981 */ /* 0x000ea4000c1e1500 */
[----:B--2---:R-:W-:-:S06]  /*3f90*/  HADD2.F32 R0, -RZ, R4.H0_H0 ;  /* 0x20000004ff007230 */ /* 0x004fcc0000004100 */
[----:B------:R-:W0:Y:S02]  /*3fa0*/  F2I.FTZ.TRUNC.NTZ R0, R0 ;  /* 0x0000000000007305 */ /* 0x000e24000021f100 */
[----:B0-----:R-:W-:Y:S01]  /*3fb0*/  PRMT R18, R0, 0x7610, R18 ;  /* 0x0000761000127816 */ /* 0x001fe20000000012 */
[----:B------:R-:W-:Y:S06]  /*3fc0*/  BRA `(.L_x_17206) ;  /* 0x0000000800b07947 */ /* 0x000fec0003800000 */
.L_x_17211:
[----:B------:R-:W2:Y:S02]  /*3fd0*/  LDG.E.64 R4, desc[UR36][R4.64] ;  /* 0x0000002404047981 */ /* 0x000ea4000c1e1b00 */
[----:B--2---:R0:W1:Y:S02]  /*3fe0*/  F2I.F64.TRUNC R18, R4 ;  /* 0x0000000400127311 */ /* 0x004064000030d100 */
[----:B01----:R-:W-:Y:S05]  /*3ff0*/  BRA `(.L_x_17206) ;  /* 0x0000000800a47947 */ /* 0x003fea0003800000 */
.L_x_17201:
        /* <DEDUP_REMOVED lines=12> */
.L_x_17215:
[----:B------:R-:W2:Y:S02]  /*40c0*/  LDG.E.64 R4, desc[UR36][R4.64] ;  /* 0x0000002404047981 */ /* 0x000ea4000c1e1b00 */
[----:B--2---:R0:W1:Y:S02]  /*40d0*/  F2I.F64.TRUNC R18, R4 ;  /* 0x0000000400127311 */ /* 0x004064000030d100 */
[----:B01----:R-:W-:Y:S05]  /*40e0*/  BRA `(.L_x_17206) ;  /* 0x0000000800687947 */ /* 0x003fea0003800000 */
.L_x_17214:
        /* <DEDUP_REMOVED lines=27> */
.L_x_17217:
        /* <DEDUP_REMOVED lines=15> */
.L_x_17216:
[----:B------:R-:W2:Y:S02]  /*4390*/  LDG.E.U16 R0, desc[UR36][R4.64] ;  /* 0x0000002404007981 */ /* 0x000ea4000c1e1500 */
[----:B--2---:R-:W-:-:S06]  /*43a0*/  IMAD.U32 R0, R0, 0x10000, RZ ;  /* 0x0001000000007824 */ /* 0x004fcc00078e00ff */
[----:B------:R-:W0:Y:S02]  /*43b0*/  F2I.FTZ.TRUNC.NTZ R0, R0 ;  /* 0x0000000000007305 */ /* 0x000e24000021f100 */
[----:B0-----:R-:W-:Y:S01]  /*43c0*/  PRMT R18, R0, 0x7610, R18 ;  /* 0x0000761000127816 */ /* 0x001fe20000000012 */
[----:B------:R-:W-:Y:S06]  /*43d0*/  BRA `(.L_x_17206) ;  /* 0x0000000400ac7947 */ /* 0x000fec0003800000 */
.L_x_17213:
        /* <DEDUP_REMOVED lines=10> */
.L_x_17220:
        /* <DEDUP_REMOVED lines=21> */
.L_x_17224:
[----:B------:R-:W-:Y:S05]  /*45d0*/  BSYNC.RECONVERGENT B1 ;  /* 0x0000000000017941 */ /* 0x000fea0003800200 */
.L_x_17223:
[----:B------:R-:W-:Y:S01]  /*45e0*/  IMAD.SHL.U32 R0, R0, 0x100000, RZ ;  /* 0x0010000000007824 */ /* 0x000fe200078e00ff */
[----:B------:R-:W-:-:S04]  /*45f0*/  LEA R3, R3, 0x3b800000, 0x17 ;  /* 0x3b80000003037811 */ /* 0x000fc800078eb8ff */
[----:B------:R-:W-:-:S07]  /*4600*/  LOP3.LUT R0, R3, R0, R7, 0xfe, !PT ;  /* 0x0000000003007212 */ /* 0x000fce00078efe07 */
.L_x_17222:
[----:B------:R-:W-:Y:S05]  /*4610*/  BSYNC.RECONVERGENT B0 ;  /* 0x0000000000007941 */ /* 0x000fea0003800200 */
.L_x_17221:
[----:B------:R-:W0:Y:S02]  /*4620*/  F2I.FTZ.TRUNC.NTZ R0, R0 ;  /* 0x0000000000007305 */ /* 0x000e24000021f100 */
[----:B0-----:R-:W-:Y:S01]  /*4630*/  PRMT R18, R0, 0x7610, R18 ;  /* 0x0000761000127816 */ /* 0x001fe20000000012 */
[----:B------:R-:W-:Y:S06]  /*4640*/  BRA `(.L_x_17206) ;  /* 0x0000000400107947 */ /* 0x000fec0003800000 */
.L_x_17219:
        /* <DEDUP_REMOVED lines=21> */
.L_x_17228:
[----:B------:R-:W-:Y:S05]  /*47a0*/  BSYNC.RECONVERGENT B1 ;  /* 0x0000000000017941 */ /* 0x000fea0003800200 */
.L_x_17227:
[----:B------:R-:W-:Y:S01]  /*47b0*/  IMAD.SHL.U32 R0, R0, 0x200000, RZ ;  /* 0x0020000000007824 */ /* 0x000fe200078e00ff */
[----:B------:R-:W-:-:S04]  /*47c0*/  LEA R3, R3, 0x37800000, 0x17 ;  /* 0x3780000003037811 */ /* 0x000fc800078eb8ff */
[----:B------:R-:W-:-:S07]  /*47d0*/  LOP3.LUT R0, R3, R0, R7, 0xfe, !PT ;  /* 0x0000000003007212 */ /* 0x000fce00078efe07 */
.L_x_17226:
[----:B------:R-:W-:Y:S05]  /*47e0*/  BSYNC.RECONVERGENT B0 ;  /* 0x0000000000007941 */ /* 0x000fea0003800200 */
.L_x_17225:
[----:B------:R-:W0:Y:S02]  /*47f0*/  F2I.FTZ.TRUNC.NTZ R0, R0 ;  /* 0x0000000000007305 */ /* 0x000e24000021f100 */
[----:B0-----:R-:W-:Y:S01]  /*4800*/  PRMT R18, R0, 0x7610, R18 ;  /* 0x0000761000127816 */ /* 0x001fe20000000012 */
[----:B------:R-:W-:Y:S06]  /*4810*/  BRA `(.L_x_17206) ;  /* 0x00000000009c7947 */ /* 0x000fec0003800000 */
.L_x_17218:
        /* <DEDUP_REMOVED lines=14> */
.L_x_17232:
[----:B------:R-:W-:Y:S05]  /*4900*/  BSYNC.RECONVERGENT B0 ;  /* 0x0000000000007941 */ /* 0x000fea0003800200 */
.L_x_17231:
[----:B------:R-:W0:Y:S02]  /*4910*/  F2I.FTZ.TRUNC.NTZ R0, R0 ;  /* 0x0000000000007305 */ /* 0x000e24000021f100 */
[----:B0-----:R-:W-:Y:S01]  /*4920*/  PRMT R18, R0, 0x7610, R18 ;  /* 0x0000761000127816 */ /* 0x001fe20000000012 */
[----:B------:R-:W-:Y:S06]  /*4930*/  BRA `(.L_x_17206) ;  /* 0x0000000000547947 */ /* 0x000fec0003800000 */
.L_x_17205:
        /* <DEDUP_REMOVED lines=16> */
.L_x_17233:
[----:B------:R-:W-:Y:S01]  /*4a40*/  PRMT R18, RZ, 0x7610, R18 ;  /* 0x00007610ff127816 */ /* 0x000fe20000000012 */
[----:B------:R-:W-:Y:S06]  /*4a50*/  BRA `(.L_x_17206) ;  /* 0x00000000000c7947 */ /* 0x000fec0003800000 */
.L_x_17230:
[----:B------:R1:W5:Y:S01]  /*4a60*/  LDG.E.U8 R18, desc[UR36][R4.64] ;  /* 0x0000002404127981 */ /* 0x000362000c1e1100 */
[----:B------:R-:W-:Y:S05]  /*4a70*/  BRA `(.L_x_17206) ;  /* 0x0000000000047947 */ /* 0x000fea0003800000 */
.L_x_17229:
[----:B------:R2:W5:Y:S02]  /*4a80*/  LDG.E.U8 R18, desc[UR36][R4.64] ;  /* 0x0000002404127981 */ /* 0x000564000c1e1100 */
.L_x_17206:
        /* <DEDUP_REMOVED lines=19> */
.L_x_17237:
[----:B------:R0:W5:Y:S01]  /*4bc0*/  LDG.E.U8 R19, desc[UR36][R4.64] ;  /* 0x0000002404137981 */ /* 0x000162000c1e1100 */
[----:B------:R-:W-:Y:S05]  /*4bd0*/  BRA `(.L_x_17239) ;  /* 0x0000000c00507947 */ /* 0x000fea0003800000 */
.L_x_17236:
        /* <DEDUP_REMOVED lines=8> */
.L_x_17241:
[----:B------:R4:W5:Y:S01]  /*4c60*/  LDG.E.U8 R19, desc[UR36][R4.64] ;  /* 0x0000002404137981 */ /* 0x000962000c1e1100 */
[----:B------:R-:W-:Y:S05]  /*4c70*/  BRA `(.L_x_17239) ;  /* 0x0000000c00287947 */ /* 0x000fea0003800000 */
.L_x_17240:
[----:B------:R3:W5:Y:S01]  /*4c80*/  LDG.E.U16 R19, desc[UR36][R4.64] ;  /* 0x0000002404137981 */ /* 0x000762000c1e1500 */
[----:B------:R-:W-:Y:S05]  /*4c90*/  BRA `(.L_x_17239) ;  /* 0x0000000c00207947 */ /* 0x000fea0003800000 */
.L_x_17235:
        /* <DEDUP_REMOVED lines=9> */
.L_x_17243:
[----:B------:R-:W2:Y:S02]  /*4d30*/  LDG.E.U16 R0, desc[UR36][R4.64] ;  /* 0x0000002404007981 */ /* 0x000ea4000c1e1500 */
[----:B--2---:R-:W-:-:S06]  /*4d40*/  HADD2.F32 R0, -RZ, R0.H0_H0 ;  /* 0x20000000ff007230 */ /* 0x004fcc0000004100 */
[----:B------:R-:W0:Y:S02]  /*4d50*/  F2I.FTZ.TRUNC.NTZ R0, R0 ;  /* 0x0000000000007305 */ /* 0x000e24000021f100 */
[----:B0-----:R-:W-:Y:S01]  /*4d60*/  PRMT R19, R0, 0x7610, R19 ;  /* 0x0000761000137816 */ /* 0x001fe20000000013 */
[----:B------:R-:W-:Y:S06]  /*4d70*/  BRA `(.L_x_17239) ;  /* 0x0000000800e87947 */ /* 0x000fec0003800000 */
.L_x_17242:
        /* <DEDUP_REMOVED lines=9> */
.L_x_17245:
[----:B------:R-:W2:Y:S02]  /*4e10*/  LDG.E.U16 R4, desc[UR36][R4.64] ;  /* 0x0000002404047981 */ /* 0x000ea4000c1e1500 */
[----:B--2---:R-:W-:-:S06]  /*4e20*/  HADD2.F32 R0, -RZ, R4.H0_H0 ;  /* 0x20000004ff007230 */ /* 0x004fcc0000004100 */
[----:B------:R-:W0:Y:S02]  /*4e30*/  F2I.FTZ.TRUNC.NTZ R0, R0 ;  /* 0x0000000000007305 */ /* 0x000e24000021f100 */
[----:B0-----:R-:W-:Y:S01]  /*4e40*/  PRMT R19, R0, 0x7610, R19 ;  /* 0x0000761000137816 */ /* 0x001fe20000000013 */
[----:B------:R-:W-:Y:S06]  /*4e50*/  BRA `(.L_x_17239) ;  /* 0x0000000800b07947 */ /* 0x000fec0003800000 */
.L_x_17244:
[----:B------:R-:W2:Y:S02]  /*4e60*/  LDG.E.64 R4, desc[UR36][R4.64] ;  /* 0x0000002404047981 */ /* 0x000ea4000c1e1b00 */
[----:B--2---:R0:W1:Y:S02]  /*4e70*/  F2I.F64.TRUNC R19, R4 ;  /* 0x0000000400137311 */ /* 0x004064000030d100 */
[----:B01----:R-:W-:Y:S05]  /*4e80*/  BRA `(.L_x_17239) ;  /* 0x0000000800a47947 */ /* 0x003fea0003800000 */
.L_x_17234:
        /* <DEDUP_REMOVED lines=12> */
.L_x_17248:
[----:B------:R-:W2:Y:S02]  /*4f50*/  LDG.E.64 R4, desc[UR36][R4.64] ;  /* 0x0000002404047981 */ /* 0x000ea4000c1e1b00 */
[----:B--2---:R3:W4:Y:S02]  /*4f60*/  F2I.F64.TRUNC R19, R4 ;  /* 0x0000000400137311 */ /* 0x004724000030d100 */
[----:B---34-:R-:W-:Y:S05]  /*4f70*/  BRA `(.L_x_17239) ;  /* 0x0000000800687947 */ /* 0x018fea0003800000 */
.L_x_17247:
        /* <DEDUP_REMOVED lines=27> */
.L_x_17250:
        /* <DEDUP_REMOVED lines=15> */
.L_x_17249:
[----:B------:R-:W2:Y:S02]  /*5220*/  LDG.E.U16 R0, desc[UR36][R4.64] ;  /* 0x0000002404007981 */ /* 0x000ea4000c1e1500 */
[----:B--2---:R-:W-:-:S06]  /*5230*/  IMAD.U32 R0, R0, 0x10000, RZ ;  /* 0x0001000000007824 */ /* 0x004fcc00078e00ff */
[----:B------:R-:W0:Y:S02]  /*5240*/  F2I.FTZ.TRUNC.NTZ R0, R0 ;  /* 0x0000000000007305 */ /* 0x000e24000021f100 */
[----:B0-----:R-:W-:Y:S01]  /*5250*/  PRMT R19, R0, 0x7610, R19 ;  /* 0x0000761000137816 */ /* 0x001fe20000000013 */
[----:B------:R-:W-:Y:S06]  /*5260*/  BRA `(.L_x_17239) ;  /* 0x0000000400ac7947 */ /* 0x000fec0003800000 */
.L_x_17246:
        /* <DEDUP_REMOVED lines=10> */
.L_x_17253:
        /* <DEDUP_REMOVED lines=21> */
.L_x_17257:
[----:B------:R-:W-:Y:S05]  /*5460*/  BSYNC.RECONVERGENT B1 ;  /* 0x0000000000017941 */ /* 0x000fea0003800200 */
.L_x_17256:
[----:B------:R-:W-:Y:S01]  /*5470*/  IMAD.SHL.U32 R0, R0, 0x100000, RZ ;  /* 0x0010000000007824 */ /* 0x000fe200078e00ff */
[----:B------:R-:W-:-:S04]  /*5480*/  LEA R3, R3, 0x3b800000, 0x17 ;  /* 0x3b80000003037811 */ /* 0x000fc800078eb8ff */
[----:B------:R-:W-:-:S07]  /*5490*/  LOP3.LUT R0, R3, R0, R7, 0xfe, !PT ;  /* 0x0000000003007212 */ /* 0x000fce00078efe07 */
.L_x_17255:
[----:B------:R-:W-:Y:S05]  /*54a0*/  BSYNC.RECONVERGENT B0 ;  /* 0x0000000000007941 */ /* 0x000fea0003800200 */
.L_x_17254:
[----:B------:R-:W0:Y:S02]  /*54b0*/  F2I.FTZ.TRUNC.NTZ R0, R0 ;  /* 0x0000000000007305 */ /* 0x000e24000021f100 */
[----:B0-----:R-:W-:Y:S01]  /*54c0*/  PRMT R19, R0, 0x7610, R19 ;  /* 0x0000761000137816 */ /* 0x001fe20000000013 */
[----:B------:R-:W-:Y:S06]  /*54d0*/  BRA `(.L_x_17239) ;  /* 0x0000000400107947 */ /* 0x000fec0003800000 */
.L_x_17252:
        /* <DEDUP_REMOVED lines=21> */
.L_x_17261:
[----:B------:R-:W-:Y:S05]  /*5630*/  BSYNC.RECONVERGENT B1 ;  /* 0x0000000000017941 */ /* 0x000fea0003800200 */
.L_x_17260:
[----:B------:R-:W-:Y:S01]  /*5640*/  IMAD.SHL.U32 R0, R0, 0x200000, RZ ;  /* 0x0020000000007824 */ /* 0x000fe200078e00ff */
[----:B------:R-:W-:-:S04]  /*5650*/  LEA R3, R3, 0x37800000, 0x17 ;  /* 0x3780000003037811 */ /* 0x000fc800078eb8ff */
[----:B------:R-:W-:-:S07]  /*5660*/  LOP3.LUT R0, R3, R0, R7, 0xfe, !PT ;  /* 0x0000000003007212 */ /* 0x000fce00078efe07 */
.L_x_17259:
[----:B------:R-:W-:Y:S05]  /*5670*/  BSYNC.RECONVERGENT B0 ;  /* 0x0000000000007941 */ /* 0x000fea0003800200 */
.L_x_17258:
[----:B------:R-:W0:Y:S02]  /*5680*/  F2I.FTZ.TRUNC.NTZ R0, R0 ;  /* 0x0000000000007305 */ /* 0x000e24000021f100 */
[----:B0-----:R-:W-:Y:S01]  /*5690*/  PRMT R19, R0, 0x7610, R19 ;  /* 0x0000761000137816 */ /* 0x001fe20000000013 */
[----:B------:R-:W-:Y:S06]  /*56a0*/  BRA `(.L_x_17239) ;  /* 0x00000000009c7947 */ /* 0x000fec0003800000 */
.L_x_17251:
        /* <DEDUP_REMOVED lines=14> */
.L_x_17265:
[----:B------:R-:W-:Y:S05]  /*5790*/  BSYNC.RECONVERGENT B0 ;  /* 0x0000000000007941 */ /* 0x000fea0003800200 */
.L_x_17264:
[----:B------:R-:W0:Y:S02]  /*57a0*/  F2I.FTZ.TRUNC.NTZ R0, R0 ;  /* 0x0000000000007305 */ /* 0x000e24000021f100 */
[----:B0-----:R-:W-:Y:S01]  /*57b0*/  PRMT R19, R0, 0x7610, R19 ;  /* 0x0000761000137816 */ /* 0x001fe20000000013 */
[----:B------:R-:W-:Y:S06]  /*57c0*/  BRA `(.L_x_17239) ;  /* 0x0000000000547947 */ /* 0x000fec0003800000 */
.L_x_17238:
        /* <DEDUP_REMOVED lines=16> */
.L_x_17266:
[----:B------:R-:W-:Y:S01]  /*58d0*/  PRMT R19, RZ, 0x7610, R19 ;  /* 0x00007610ff137816 */ /* 0x000fe20000000013 */
[----:B------:R-:W-:Y:S06]  /*58e0*/  BRA `(.L_x_17239) ;  /* 0x00000000000c7947 */ /* 0x000fec0003800000 */
.L_x_17263:
[----:B------:R1:W5:Y:S01]  /*58f0*/  LDG.E.U8 R19, desc[UR36][R4.64] ;  /* 0x0000002404137981 */ /* 0x000362000c1e1100 */
[----:B------:R-:W-:Y:S05]  /*5900*/  BRA `(.L_x_17239) ;  /* 0x0000000000047947 */ /* 0x000fea0003800000 */
.L_x_17262:
[----:B------:R2:W5:Y:S02]  /*5910*/  LDG.E.U8 R19, desc[UR36][R4.64] ;  /* 0x0000002404137981 */ /* 0x000564000c1e1100 */
.L_x_17239:
[----:B------:R-:W-:Y:S01]  /*5920*/  VIADD R23, R23, 0x80 ;  /* 0x0000008017177836 */ /* 0x000fe20000000000 */
[----:B-----5:R-:W-:-:S07]  /*5930*/  LOP3.LUT R18, R18, 0xff, RZ, 0xc0, !PT ;  /* 0x000000ff12127812 */ /* 0x020fce00078ec0ff */
.L_x_17200:
[----:B------:R-:W-:Y:S05]  /*5940*/  BSYNC.RECONVERGENT B6 ;  /* 0x0000000000067941 */ /* 0x000fea0003800200 */
.L_x_17199:
[----:B------:R-:W-:Y:S01]  /*5950*/  ISETP.GE.AND P0, PT, R23, R16, PT ;  /* 0x000000101700720c */ /* 0x000fe20003f06270 */
[----:B------:R-:W-:Y:S01]  /*5960*/  BSSY.RECONVERGENT B6, `(.L_x_17267) ;  /* 0x00001d7000067945 */ /* 0x000fe20003800200 */
[----:B------:R-:W-:Y:S01]  /*5970*/  PRMT R0, RZ, 0x7610, R0 ;  /* 0x00007610ff007816 */ /* 0x000fe20000000000 */
[----:B01234-:R-:W-:-:S10]  /*5980*/  IMAD.MOV.U32 R4, RZ, RZ, RZ ;  /* 0x000000ffff047224 */ /* 0x01ffd400078e00ff */
[----:B------:R-:W-:Y:S05]  /*5990*/  @P0 BRA `(.L_x_17268) ;  /* 0x0000001c004c0947 */ /* 0x000fea0003800000 */
        /* <DEDUP_REMOVED lines=19> */
.L_x_17272:
[----:B------:R0:W5:Y:S01]  /*5ad0*/  LDG.E.U8 R23, desc[UR36][R4.64] ;  /* 0x0000002404177981 */ /* 0x000162000c1e1100 */
[----:B------:R-:W-:Y:S05]  /*5ae0*/  BRA `(.L_x_17274) ;  /* 0x0000000c00507947 */ /* 0x000fea0003800000 */
.L_x_17271:
        /* <DEDUP_REMOVED lines=8> */
.L_x_17276:
[----:B------:R3:W5:Y:S01]  /*5b70*/  LDG.E.U8 R23, desc[UR36][R4.64] ;  /* 0x0000002404177981 */ /* 0x000762000c1e1100 */
[----:B------:R-:W-:Y:S05]  /*5b80*/  BRA `(.L_x_17274) ;  /* 0x0000000c00287947 */ /* 0x000fea0003800000 */
.L_x_17275:
[----:B------:R2:W5:Y:S01]  /*5b90*/  LDG.E.U16 R23, desc[UR36][R4.64] ;  /* 0x0000002404177981 */ /* 0x000562000c1e1500 */
[----:B------:R-:W-:Y:S05]  /*5ba0*/  BRA `(.L_x_17274) ;  /* 0x0000000c00207947 */ /* 0x000fea0003800000 */
.L_x_17270:
        /* <DEDUP_REMOVED lines=9> */
.L_x_17278:
[----:B------:R-:W2:Y:S02]  /*5c40*/  LDG.E.U16 R0, desc[UR36][R4.64] ;  /* 0x0000002404007981 */ /* 0x000ea4000c1e1500 */
[----:B--2---:R-:W-:-:S06]  /*5c50*/  HADD2.F32 R0, -RZ, R0.H0_H0 ;  /* 0x20000000ff007230 */ /* 0x004fcc0000004100 */
[----:B------:R-:W0:Y:S02]  /*5c60*/  F2I.FTZ.TRUNC.NTZ R0, R0 ;  /* 0x0000000000007305 */ /* 0x000e24000021f100 */
[----:B0-----:R-:W-:Y:S01]  /*5c70*/  PRMT R23, R0, 0x7610, R23 ;  /* 0x0000761000177816 */ /* 0x001fe20000000017 */
[----:B------:R-:W-:Y:S06]  /*5c80*/  BRA `(.L_x_17274) ;  /* 0x0000000800e87947 */ /* 0x000fec0003800000 */
.L_x_17277:
        /* <DEDUP_REMOVED lines=9> */
.L_x_17280:
[----:B------:R-:W2:Y:S02]  /*5d20*/  LDG.E.U16 R4, desc[UR36][R4.64] ;  /* 0x0000002404047981 */ /* 0x000ea4000c1e1500 */
[----:B--2---:R-:W-:-:S06]  /*5d30*/  HADD2.F32 R0, -RZ, R4.H0_H0 ;  /* 0x20000004ff007230 */ /* 0x004fcc0000004100 */
[----:B------:R-:W0:Y:S02]  /*5d40*/  F2I.FTZ.TRUNC.NTZ R0, R0 ;  /* 0x0000000000007305 */ /* 0x000e24000021f100 */
[----:B0-----:R-:W-:Y:S01]  /*5d50*/  PRMT R23, R0, 0x7610, R23 ;  /* 0x0000761000177816 */ /* 0x001fe20000000017 */
[----:B------:R-:W-:Y:S06]  /*5d60*/  BRA `(.L_x_17274) ;  /* 0x0000000800b07947 */ /* 0x000fec0003800000 */
.L_x_17279:
[----:B------:R-:W2:Y:S02]  /*5d70*/  LDG.E.64 R4, desc[UR36][R4.64] ;  /* 0x0000002404047981 */ /* 0x000ea4000c1e1b00 */
[----:B--2---:R0:W1:Y:S02]  /*5d80*/  F2I.F64.TRUNC R23, R4 ;  /* 0x0000000400177311 */ /* 0x004064000030d100 */
[----:B01----:R-:W-:Y:S05]  /*5d90*/  BRA `(.L_x_17274) ;  /* 0x0000000800a47947 */ /* 0x003fea0003800000 */
.L_x_17269:
        /* <DEDUP_REMOVED lines=12> */
.L_x_17283:
[----:B------:R-:W2:Y:S02]  /*5e60*/  LDG.E.64 R4, desc[UR36][R4.64] ;  /* 0x0000002404047981 */ /* 0x000ea4000c1e1b00 */
[----:B--2---:R0:W1:Y:S02]  /*5e70*/  F2I.F64.TRUNC R23, R4 ;  /* 0x0000000400177311 */ /* 0x004064000030d100 */
[----:B01----:R-:W-:Y:S05]  /*5e80*/  BRA `(.L_x_17274) ;  /* 0x0000000800687947 */ /* 0x003fea0003800000 */
.L_x_17282:
        /* <DEDUP_REMOVED lines=27> */
.L_x_17285:
        /* <DEDUP_REMOVED lines=15> */
.L_x_17284:
[----:B------:R-:W2:Y:S02]  /*6130*/  LDG.E.U16 R0, desc[UR36][R4.64] ;  /* 0x0000002404007981 */ /* 0x000ea4000c1e1500 */
[----:B--2---:R-:W-:-:S06]  /*6140*/  IMAD.U32 R0, R0, 0x10000, RZ ;  /* 0x0001000000007824 */ /* 0x004fcc00078e00ff */
[----:B------:R-:W0:Y:S02]  /*6150*/  F2I.FTZ.TRUNC.NTZ R0, R0 ;  /* 0x0000000000007305 */ /* 0x000e24000021f100 */
[----:B0-----:R-:W-:Y:S01]  /*6160*/  PRMT R23, R0, 0x7610, R23 ;  /* 0x0000761000177816 */ /* 0x001fe20000000017 */
[----:B------:R-:W-:Y:S06]  /*6170*/  BRA `(.L_x_17274) ;  /* 0x0000000400ac7947 */ /* 0x000fec0003800000 */
.L_x_17281:
        /* <DEDUP_REMOVED lines=10> */
.L_x_17288:
        /* <DEDUP_REMOVED lines=21> */
.L_x_17292:
[----:B------:R-:W-:Y:S05]  /*6370*/  BSYNC.RECONVERGENT B1 ;  /* 0x0000000000017941 */ /* 0x000fea0003800200 */
.L_x_17291:
[----:B------:R-:W-:Y:S01]  /*6380*/  IMAD.SHL.U32 R0, R0, 0x100000, RZ ;  /* 0x0010000000007824 */ /* 0x000fe200078e00ff */
[----:B------:R-:W-:-:S04]  /*6390*/  LEA R3, R3, 0x3b800000, 0x17 ;  /* 0x3b80000003037811 */ /* 0x000fc800078eb8ff */
[----:B------:R-:W-:-:S07]  /*63a0*/  LOP3.LUT R0, R3, R0, R7, 0xfe, !PT ;  /* 0x0000000003007212 */ /* 0x000fce00078efe07 */
.L_x_17290:
[----:B------:R-:W-:Y:S05]  /*63b0*/  BSYNC.RECONVERGENT B0 ;  /* 0x0000000000007941 */ /* 0x000fea0003800200 */
.L_x_17289:
[----:B------:R-:W0:Y:S02]  /*63c0*/  F2I.FTZ.TRUNC.NTZ R0, R0 ;  /* 0x0000000000007305 */ /* 0x000e24000021f100 */
[----:B0-----:R-:W-:Y:S01]  /*63d0*/  PRMT R23, R0, 0x7610, R23 ;  /* 0x0000761000177816 */ /* 0x001fe20000000017 */
[----:B------:R-:W-:Y:S06]  /*63e0*/  BRA `(.L_x_17274) ;  /* 0x0000000400107947 */ /* 0x000fec0003800000 */
.L_x_17287:
        /* <DEDUP_REMOVED lines=21> */
.L_x_17296:
[----:B------:R-:W-:Y:S05]  /*6540*/  BSYNC.RECONVERGENT B1 ;  /* 0x0000000000017941 */ /* 0x000fea0003800200 */
.L_x_17295:
[----:B------:R-:W-:Y:S01]  /*6550*/  IMAD.SHL.U32 R0, R0, 0x200000, RZ ;  /* 0x0020000000007824 */ /* 0x000fe200078e00ff */
[----:B------:R-:W-:-:S04]  /*6560*/  LEA R3, R3, 0x37800000, 0x17 ;  /* 0x3780000003037811 */ /* 0x000fc800078eb8ff */
[----:B------:R-:W-:-:S07]  /*6570*/  LOP3.LUT R0, R3, R0, R7, 0xfe, !PT ;  /* 0x0000000003007212 */ /* 0x000fce00078efe07 */
.L_x_17294:
[----:B------:R-:W-:Y:S05]  /*6580*/  BSYNC.RECONVERGENT B0 ;  /* 0x0000000000007941 */ /* 0x000fea0003800200 */
.L_x_17293:
[----:B------:R-:W0:Y:S02]  /*6590*/  F2I.FTZ.TRUNC.NTZ R0, R0 ;  /* 0x0000000000007305 */ /* 0x000e24000021f100 */
[----:B0-----:R-:W-:Y:S01]  /*65a0*/  PRMT R23, R0, 0x7610, R23 ;  /* 0x0000761000177816 */ /* 0x001fe20000000017 */
[----:B------:R-:W-:Y:S06]  /*65b0*/  BRA `(.L_x_17274) ;  /* 0x00000000009c7947 */ /* 0x000fec0003800000 */
.L_x_17286:
        /* <DEDUP_REMOVED lines=14> */
.L_x_17300:
[----:B------:R-:W-:Y:S05]  /*66a0*/  BSYNC.RECONVERGENT B0 ;  /* 0x0000000000007941 */ /* 0x000fea0003800200 */
.L_x_17299:
[----:B------:R-:W0:Y:S02]  /*66b0*/  F2I.FTZ.TRUNC.NTZ R0, R0 ;  /* 0x0000000000007305 */ /* 0x000e24000021f100 */
[----:B0-----:R-:W-:Y:S01]  /*66c0*/  PRMT R23, R0, 0x7610, R23 ;  /* 0x0000761000177816 */ /* 0x001fe20000000017 */
[----:B------:R-:W-:Y:S06]  /*66d0*/  BRA `(.L_x_17274) ;  /* 0x0000000000547947 */ /* 0x000fec0003800000 */
.L_x_17273:
        /* <DEDUP_REMOVED lines=16> */
.L_x_17301:
[----:B------:R-:W-:Y:S01]  /*67e0*/  PRMT R23, RZ, 0x7610, R23 ;  /* 0x00007610ff177816 */ /* 0x000fe20000000017 */
[----:B------:R-:W-:Y:S06]  /*67f0*/  BRA `(.L_x_17274) ;  /* 0x00000000000c7947 */ /* 0x000fec0003800000 */
.L_x_17298:
[----:B------:R0:W5:Y:S01]  /*6800*/  LDG.E.U8 R23, desc[UR36][R4.64] ;  /* 0x0000002404177981 */ /* 0x000162000c1e1100 */
[----:B------:R-:W-:Y:S05]  /*6810*/  BRA `(.L_x_17274) ;  /* 0x0000000000047947 */ /* 0x000fea0003800000 */
.L_x_17297:
[----:B------:R0:W5:Y:S02]  /*6820*/  LDG.E.U8 R23, desc[UR36][R4.64] ;  /* 0x0000002404177981 */ /* 0x000164000c1e1100 */
.L_x_17274:
        /* <DEDUP_REMOVED lines=19> */
.L_x_17305:
[----:B------:R0:W5:Y:S01]  /*6960*/  LDG.E.U8 R0, desc[UR36][R4.64] ;  /* 0x0000002404007981 */ /* 0x000162000c1e1100 */
[----:B------:R-:W-:Y:S05]  /*6970*/  BRA `(.L_x_17307) ;  /* 0x0000000c00507947 */ /* 0x000fea0003800000 */
.L_x_17304:
        /* <DEDUP_REMOVED lines=8> */
.L_x_17309:
[----:B------:R0:W5:Y:S01]  /*6a00*/  LDG.E.U8 R0, desc[UR36][R4.64] ;  /* 0x0000002404007981 */ /* 0x000162000c1e1100 */
[----:B------:R-:W-:Y:S05]  /*6a10*/  BRA `(.L_x_17307) ;  /* 0x0000000c00287947 */ /* 0x000fea0003800000 */
.L_x_17308:
[----:B------:R0:W5:Y:S01]  /*6a20*/  LDG.E.U16 R0, desc[UR36][R4.64] ;  /* 0x0000002404007981 */ /* 0x000162000c1e1500 */
[----:B------:R-:W-:Y:S05]  /*6a30*/  BRA `(.L_x_17307) ;  /* 0x0000000c00207947 */ /* 0x000fea0003800000 */
.L_x_17303:
        /* <DEDUP_REMOVED lines=9> */
.L_x_17311:
[----:B------:R-:W2:Y:S02]  /*6ad0*/  LDG.E.U16 R3, desc[UR36][R4.64] ;  /* 0x0000002404037981 */ /* 0x000ea4000c1e1500 */
[----:B--2---:R-:W-:-:S06]  /*6ae0*/  HADD2.F32 R3, -RZ, R3.H0_H0 ;  /* 0x20000003ff037230 */ /* 0x004fcc0000004100 */
[----:B------:R-:W0:Y:S02]  /*6af0*/  F2I.FTZ.TRUNC.NTZ R3, R3 ;  /* 0x0000000300037305 */ /* 0x000e24000021f100 */
[----:B0-----:R-:W-:Y:S01]  /*6b00*/  PRMT R0, R3, 0x7610, R0 ;  /* 0x0000761003007816 */ /* 0x001fe20000000000 */
[----:B------:R-:W-:Y:S06]  /*6b10*/  BRA `(.L_x_17307) ;  /* 0x0000000800e87947 */ /* 0x000fec0003800000 */
.L_x_17310:
        /* <DEDUP_REMOVED lines=9> */
.L_x_17313:
[----:B------:R-:W2:Y:S02]  /*6bb0*/  LDG.E.U16 R4, desc[UR36][R4.64] ;  /* 0x0000002404047981 */ /* 0x000ea4000c1e1500 */
[----:B--2---:R-:W-:-:S06]  /*6bc0*/  HADD2.F32 R3, -RZ, R4.H0_H0 ;  /* 0x20000004ff037230 */ /* 0x004fcc0000004100 */
[----:B------:R-:W0:Y:S02]  /*6bd0*/  F2I.FTZ.TRUNC.NTZ R3, R3 ;  /* 0x0000000300037305 */ /* 0x000e24000021f100 */
[----:B0-----:R-:W-:Y:S01]  /*6be0*/  PRMT R0, R3, 0x7610, R0 ;  /* 0x0000761003007816 */ /* 0x001fe20000000000 */
[----:B------:R-:W-:Y:S06]  /*6bf0*/  BRA `(.L_x_17307) ;  /* 0x0000000800b07947 */ /* 0x000fec0003800000 */
.L_x_17312:
[----:B------:R-:W2:Y:S02]  /*6c00*/  LDG.E.64 R4, desc[UR36][R4.64] ;  /* 0x0000002404047981 */ /* 0x000ea4000c1e1b00 */
[----:B--2---:R0:W1:Y:S02]  /*6c10*/  F2I.F64.TRUNC R0, R4 ;  /* 0x0000000400007311 */ /* 0x004064000030d100 */
[----:B01----:R-:W-:Y:S05]  /*6c20*/  BRA `(.L_x_17307) ;  /* 0x0000000800a47947 */ /* 0x003fea0003800000 */
.L_x_17302:
        /* <DEDUP_REMOVED lines=12> */
.L_x_17316:
[----:B------:R-:W2:Y:S02]  /*6cf0*/  LDG.E.64 R4, desc[UR36][R4.64] ;  /* 0x0000002404047981 */ /* 0x000ea4000c1e1b00 */
[----:B--2---:R3:W4:Y:S02]  /*6d00*/  F2I.F64.TRUNC R0, R4 ;  /* 0x0000000400007311 */ /* 0x004724000030d100 */
[----:B---34-:R-:W-:Y:S05]  /*6d10*/  BRA `(.L_x_17307) ;  /* 0x0000000800687947 */ /* 0x018fea0003800000 */
.L_x_17315:
        /* <DEDUP_REMOVED lines=27> */
.L_x_17318:
        /* <DEDUP_REMOVED lines=15> */
.L_x_17317:
[----:B------:R-:W2:Y:S02]  /*6fc0*/  LDG.E.U16 R3, desc[UR36][R4.64] ;  /* 0x0000002404037981 */ /* 0x000ea4000c1e1500 */
[----:B--2---:R-:W-:-:S06]  /*6fd0*/  IMAD.U32 R3, R3, 0x10000, RZ ;  /* 0x0001000003037824 */ /* 0x004fcc00078e00ff */
[----:B------:R-:W0:Y:S02]  /*6fe0*/  F2I.FTZ.TRUNC.NTZ R3, R3 ;  /* 0x0000000300037305 */ /* 0x000e24000021f100 */
[----:B0-----:R-:W-:Y:S01]  /*6ff0*/  PRMT R0, R3, 0x7610, R0 ;  /* 0x0000761003007816 */ /* 0x001fe20000000000 */
[----:B------:R-:W-:Y:S06]  /*7000*/  BRA `(.L_x_17307) ;  /* 0x0000000400ac7947 */ /* 0x000fec0003800000 */
.L_x_17314:
        /* <DEDUP_REMOVED lines=10> */
.L_x_17321:
        /* <DEDUP_REMOVED lines=21> */
.L_x_17325:
[----:B------:R-:W-:Y:S05]  /*7200*/  BSYNC.RECONVERGENT B1 ;  /* 0x0000000000017941 */ /* 0x000fea0003800200 */
.L_x_17324:
[----:B------:R-:W-:Y:S01]  /*7210*/  IMAD.SHL.U32 R0, R0, 0x100000, RZ ;  /* 0x0010000000007824 */ /* 0x000fe200078e00ff */
[----:B------:R-:W-:-:S04]  /*7220*/  LEA R3, R3, 0x3b800000, 0x17 ;  /* 0x3b80000003037811 */ /* 0x000fc800078eb8ff */
[----:B------:R-:W-:-:S07]  /*7230*/  LOP3.LUT R3, R3, R0, R7, 0xfe, !PT ;  /* 0x0000000003037212 */ /* 0x000fce00078efe07 */
.L_x_17323:
[----:B------:R-:W-:Y:S05]  /*7240*/  BSYNC.RECONVERGENT B0 ;  /* 0x0000000000007941 */ /* 0x000fea0003800200 */
.L_x_17322:
[----:B------:R-:W0:Y:S02]  /*7250*/  F2I.FTZ.TRUNC.NTZ R3, R3 ;  /* 0x0000000300037305 */ /* 0x000e24000021f100 */
[----:B0-----:R-:W-:Y:S01]  /*7260*/  PRMT R0, R3, 0x7610, R0 ;  /* 0x0000761003007816 */ /* 0x001fe20000000000 */
[----:B------:R-:W-:Y:S06]  /*7270*/  BRA `(.L_x_17307) ;  /* 0x0000000400107947 */ /* 0x000fec0003800000 */
.L_x_17320:
        /* <DEDUP_REMOVED lines=21> */
.L_x_17329:
[----:B------:R-:W-:Y:S05]  /*73d0*/  BSYNC.RECONVERGENT B1 ;  /* 0x0000000000017941 */ /* 0x000fea0003800200 */
.L_x_17328:
[----:B------:R-:W-:Y:S01]  /*73e0*/  IMAD.SHL.U32 R0, R0, 0x200000, RZ ;  /* 0x0020000000007824 */ /* 0x000fe200078e00ff */
[----:B------:R-:W-:-:S04]  /*73f0*/  LEA R3, R3, 0x37800000, 0x17 ;  /* 0x3780000003037811 */ /* 0x000fc800078eb8ff */
[----:B------:R-:W-:-:S07]  /*7400*/  LOP3.LUT R3, R3, R0, R7, 0xfe, !PT ;  /* 0x0000000003037212 */ /* 0x000fce00078efe07 */
.L_x_17327:
[----:B------:R-:W-:Y:S05]  /*7410*/  BSYNC.RECONVERGENT B0 ;  /* 0x0000000000007941 */ /* 0x000fea0003800200 */
.L_x_17326:
[----:B------:R-:W0:Y:S02]  /*7420*/  F2I.FTZ.TRUNC.NTZ R3, R3 ;  /* 0x0000000300037305 */ /* 0x000e24000021f100 */
[----:B0-----:R-:W-:Y:S01]  /*7430*/  PRMT R0, R3, 0x7610, R0 ;  /* 0x0000761003007816 */ /* 0x001fe20000000000 */
[----:B------:R-:W-:Y:S06]  /*7440*/  BRA `(.L_x_17307) ;  /* 0x00000000009c7947 */ /* 0x000fec0003800000 */
.L_x_17319:
        /* <DEDUP_REMOVED lines=14> */
.L_x_17333:
[----:B------:R-:W-:Y:S05]  /*7530*/  BSYNC.RECONVERGENT B0 ;  /* 0x0000000000007941 */ /* 0x000fea0003800200 */
.L_x_17332:
[----:B------:R-:W0:Y:S02]  /*7540*/  F2I.FTZ.TRUNC.NTZ R3, R3 ;  /* 0x0000000300037305 */ /* 0x000e24000021f100 */
[----:B0-----:R-:W-:Y:S01]  /*7550*/  PRMT R0, R3, 0x7610, R0 ;  /* 0x0000761003007816 */ /* 0x001fe20000000000 */
[----:B------:R-:W-:Y:S06]  /*7560*/  BRA `(.L_x_17307) ;  /* 0x0000000000547947 */ /* 0x000fec0003800000 */
.L_x_17306:
        /* <DEDUP_REMOVED lines=16> */
.L_x_17334:
[----:B------:R-:W-:Y:S01]  /*7670*/  PRMT R0, RZ, 0x7610, R0 ;  /* 0x00007610ff007816 */ /* 0x000fe20000000000 */
[----:B------:R-:W-:Y:S06]  /*7680*/  BRA `(.L_x_17307) ;  /* 0x00000000000c7947 */ /* 0x000fec0003800000 */
.L_x_17331:
[----:B------:R1:W5:Y:S01]  /*7690*/  LDG.E.U8 R0, desc[UR36][R4.64] ;  /* 0x0000002404007981 */ /* 0x000362000c1e1100 */
[----:B------:R-:W-:Y:S05]  /*76a0*/  BRA `(.L_x_17307) ;  /* 0x0000000000047947 */ /* 0x000fea0003800000 */
.L_x_17330:
[----:B------:R0:W5:Y:S02]  /*76b0*/  LDG.E.U8 R0, desc[UR36][R4.64] ;  /* 0x0000002404007981 */ /* 0x000164000c1e1100 */
.L_x_17307:
[----:B0123-5:R-:W-:-:S07]  /*76c0*/  LOP3.LUT R4, R23, 0xff, RZ, 0xc0, !PT ;  /* 0x000000ff17047812 */ /* 0x02ffce00078ec0ff */
.L_x_17268:
[----:B------:R-:W-:Y:S05]  /*76d0*/  BSYNC.RECONVERGENT B6 ;  /* 0x0000000000067941 */ /* 0x000fea0003800200 */
.L_x_17267:
        /* <DEDUP_REMOVED lines=8> */
[C---:B------:R-:W-:Y:S02]  /*7760*/  @!P0 LOP3.LUT R5, R26.reuse, 0xff, RZ, 0xc0, !PT ;  /* 0x000000ff1a058812 */ /* 0x040fe400078ec0ff */
[----:B------:R-:W-:Y:S02]  /*7770*/  @!P0 LOP3.LUT R26, R26, 0xff, RZ, 0xc0, !PT ;  /* 0x000000ff1a1a8812 */ /* 0x000fe400078ec0ff */
[----:B------:R-:W-:Y:S02]  /*7780*/  @!P0 ISETP.GT.U32.AND P4, PT, R5, 0x7, PT ;  /* 0x000000070500880c */ /* 0x000fe40003f84070 */
[----:B------:R-:W-:Y:S02]  /*7790*/  @!P0 SHF.L.U32 R26, R17, R26, RZ ;  /* 0x0000001a111a8219 */ /* 0x000fe400000006ff */
[----:B------:R-:W0:Y:S01]  /*77a0*/  LDC.U8 R17, c[0x0][0x3b0] ;  /* 0x0000ec00ff117b82 */ /* 0x000e220000000000 */
[----:B------:R-:W-:Y:S02]  /*77b0*/  @!P3 LOP3.LUT R6, R24, 0xff, RZ, 0xc0, !PT ;  /* 0x000000ff1806b812 */ /* 0x000fe400078ec0ff */
[----:B------:R-:W-:-:S02]  /*77c0*/  @!P0 SEL R3, R26, RZ, !P4 ;  /* 0x000000ff1a038207 */ /* 0x000fc40006000000 */
[----:B------:R-:W-:Y:S02]  /*77d0*/  @!P3 ISETP.GT.U32.AND P4, PT, R6, 0x7, PT ;  /* 0x000000070600b80c */ /* 0x000fe40003f84070 */
[----:B------:R-:W-:Y:S02]  /*77e0*/  @!P3 LOP3.LUT R5, R24, 0xff, RZ, 0xc0, !PT ;  /* 0x000000ff1805b812 */ /* 0x000fe400078ec0ff */
[C---:B------:R-:W-:Y:S02]  /*77f0*/  @!P2 LOP3.LUT R6, R19.reuse, 0xff, RZ, 0xc0, !PT ;  /* 0x000000ff1306a812 */ /* 0x040fe400078ec0ff */
[C---:B----4-:R-:W-:Y:S02]  /*7800*/  @!P1 LOP3.LUT R8, R0.reuse, 0xff, RZ, 0xc0, !PT ;  /* 0x000000ff00089812 */ /* 0x050fe400078ec0ff */
[----:B------:R-:W-:Y:S02]  /*7810*/  @!P2 LOP3.LUT R7, R19, 0xff, RZ, 0xc0, !PT ;  /* 0x000000ff1307a812 */ /* 0x000fe400078ec0ff */
[----:B------:R-:W-:-:S02]  /*7820*/  @!P1 LOP3.LUT R9, R0, 0xff, RZ, 0xc0, !PT ;  /* 0x000000ff00099812 */ /* 0x000fc400078ec0ff */
[----:B------:R-:W-:Y:S02]  /*7830*/  @!P3 SHF.L.U32 R5, R22, R5, RZ ;  /* 0x000000051605b219 */ /* 0x000fe400000006ff */
[----:B------:R-:W-:Y:S02]  /*7840*/  @!P2 ISETP.GT.U32.AND P5, PT, R6, 0x7, PT ;  /* 0x000000070600a80c */ /* 0x000fe40003fa4070 */
[----:B------:R-:W-:Y:S02]  /*7850*/  @!P1 ISETP.GT.U32.AND P6, PT, R8, 0x7, PT ;  /* 0x000000070800980c */ /* 0x000fe40003fc4070 */
[----:B------:R-:W-:Y:S02]  /*7860*/  @!P2 SHF.L.U32 R7, R18, R7, RZ ;  /* 0x000000071207a219 */ /* 0x000fe400000006ff */
[----:B------:R-:W-:Y:S02]  /*7870*/  @!P1 SHF.L.U32 R4, R4, R9, RZ ;  /* 0x0000000904049219 */ /* 0x000fe400000006ff */
        /* <DEDUP_REMOVED lines=25> */
.L_x_17340:
[----:B------:R0:W-:Y:S01]  /*7a10*/  STG.E.U8 desc[UR36][R8.64], R3 ;  /* 0x0000000308007986 */ /* 0x0001e2000c101124 */
[----:B------:R-:W-:Y:S01]  /*7a20*/  IMAD.MOV.U32 R25, RZ, RZ, R23 ;  /* 0x000000ffff197224 */ /* 0x000fe200078e0017 */
[----:B------:R-:W-:Y:S06]  /*7a30*/  BRA `(.L_x_17336) ;  /* 0x0000000c00d87947 */ /* 0x000fec0003800000 */
.L_x_17339:
        /* <DEDUP_REMOVED lines=13> */
.L_x_17343:
[----:B------:R-:W-:Y:S01]  /*7b10*/  LOP3.LUT R3, R3, 0xffff, RZ, 0xc0, !PT ;  /* 0x0000ffff03037812 */ /* 0x000fe200078ec0ff */
[----:B------:R-:W-:-:S03]  /*7b20*/  IMAD.MOV.U32 R25, RZ, RZ, R23 ;  /* 0x000000ffff197224 */ /* 0x000fc600078e0017 */
[----:B------:R-:W-:-:S05]  /*7b30*/  PRMT R3, R3, 0x8880, RZ ;  /* 0x0000888003037816 */ /* 0x000fca00000000ff */
[----:B------:R0:W-:Y:S01]  /*7b40*/  STG.E desc[UR36][R8.64], R3 ;  /* 0x0000000308007986 */ /* 0x0001e2000c101924 */
[----:B------:R-:W-:Y:S05]  /*7b50*/  BRA `(.L_x_17336) ;  /* 0x0000000c00907947 */ /* 0x000fea0003800000 */
.L_x_17342:
[----:B------:R-:W-:Y:S01]  /*7b60*/  PRMT R3, R3, 0x8880, RZ ;  /* 0x0000888003037816 */ /* 0x000fe200000000ff */
[----:B------:R-:W-:-:S03]  /*7b70*/  IMAD.MOV.U32 R25, RZ, RZ, R23 ;  /* 0x000000ffff197224 */ /* 0x000fc600078e0017 */
[----:B------:R-:W-:-:S05]  /*7b80*/  PRMT R3, R3, 0x7710, RZ ;  /* 0x0000771003037816 */ /* 0x000fca00000000ff */
[----:B------:R0:W-:Y:S01]  /*7b90*/  STG.E.U16 desc[UR36][R8.64], R3 ;  /* 0x0000000308007986 */ /* 0x0001e2000c101524 */
[----:B------:R-:W-:Y:S05]  /*7ba0*/  BRA `(.L_x_17336) ;  /* 0x0000000c007c7947 */ /* 0x000fea0003800000 */
.L_x_17338:
        /* <DEDUP_REMOVED lines=10> */
.L_x_17345:
[----:B------:R-:W0:Y:S01]  /*7c50*/  I2F.S8 R0, R3 ;  /* 0x0000000300007306 */ /* 0x000e220000001400 */
[----:B------:R-:W-:Y:S01]  /*7c60*/  IMAD.MOV.U32 R25, RZ, RZ, R23 ;  /* 0x000000ffff197224 */ /* 0x000fe200078e0017 */
[----:B0-----:R-:W-:-:S05]  /*7c70*/  F2FP.F16.F32.PACK_AB R0, RZ, R0 ;  /* 0x00000000ff00723e */ /* 0x001fca00000000ff */
[----:B------:R0:W-:Y:S01]  /*7c80*/  STG.E.U16 desc[UR36][R8.64], R0 ;  /* 0x0000000008007986 */ /* 0x0001e2000c101524 */
[----:B------:R-:W-:Y:S05]  /*7c90*/  BRA `(.L_x_17336) ;  /* 0x0000000c00407947 */ /* 0x000fea0003800000 */
.L_x_17344:
        /* <DEDUP_REMOVED lines=11> */
.L_x_17347:
[----:B------:R-:W0:Y:S01]  /*7d50*/  I2F.S8 R3, R3 ;  /* 0x0000000300037306 */ /* 0x000e220000001400 */
[----:B------:R-:W-:Y:S01]  /*7d60*/  IMAD.MOV.U32 R25, RZ, RZ, R23 ;  /* 0x000000ffff197224 */ /* 0x000fe200078e0017 */
[----:B0-----:R-:W-:-:S04]  /*7d70*/  F2FP.F16.F32.PACK_AB R3, RZ, R3 ;  /* 0x00000003ff03723e */ /* 0x001fc800000000ff */
[----:B------:R-:W-:-:S05]  /*7d80*/  PRMT R3, R3, 0x5410, RZ ;  /* 0x0000541003037816 */ /* 0x000fca00000000ff */
[----:B------:R0:W-:Y:S01]  /*7d90*/  STG.E desc[UR36][R8.64], R3 ;  /* 0x0000000308007986 */ /* 0x0001e2000c101924 */
[----:B------:R-:W-:Y:S05]  /*7da0*/  BRA `(.L_x_17336) ;  /* 0x0000000800fc7947 */ /* 0x000fea0003800000 */
.L_x_17346:
[----:B------:R-:W-:Y:S01]  /*7db0*/  PRMT R4, R3, 0x8880, RZ ;  /* 0x0000888003047816 */ /* 0x000fe200000000ff */
[----:B------:R-:W-:-:S03]  /*7dc0*/  IMAD.MOV.U32 R25, RZ, RZ, R23 ;  /* 0x000000ffff197224 */ /* 0x000fc600078e0017 */
[----:B------:R-:W-:-:S06]  /*7dd0*/  PRMT R4, R4, 0x7710, RZ ;  /* 0x0000771004047816 */ /* 0x000fcc00000000ff */
[----:B------:R-:W0:Y:S02]  /*7de0*/  I2F.F64.S16 R4, R4 ;  /* 0x0000000400047312 */ /* 0x000e240000101c00 */
[----:B0-----:R0:W-:Y:S01]  /*7df0*/  STG.E.64 desc[UR36][R8.64], R4 ;  /* 0x0000000408007986 */ /* 0x0011e2000c101b24 */
[----:B------:R-:W-:Y:S05]  /*7e00*/  BRA `(.L_x_17336) ;  /* 0x0000000800e47947 */ /* 0x000fea0003800000 */
.L_x_17337:
        /* <DEDUP_REMOVED lines=13> */
.L_x_17350:
[----:B------:R-:W-:Y:S02]  /*7ee0*/  PRMT R4, R3, 0x8880, RZ ;  /* 0x0000888003047816 */ /* 0x000fe400000000ff */
[----:B------:R-:W-:Y:S01]  /*7ef0*/  CS2R R6, SRZ ;  /* 0x0000000000067805 */ /* 0x000fe2000001ff00 */
[----:B------:R-:W-:Y:S01]  /*7f00*/  IMAD.MOV.U32 R25, RZ, RZ, R23 ;  /* 0x000000ffff197224 */ /* 0x000fe200078e0017 */
[----:B------:R-:W-:-:S06]  /*7f10*/  PRMT R4, R4, 0x7710, RZ ;  /* 0x0000771004047816 */ /* 0x000fcc00000000ff */
[----:B------:R-:W0:Y:S02]  /*7f20*/  I2F.F64.S16 R4, R4 ;  /* 0x0000000400047312 */ /* 0x000e240000101c00 */
[----:B0-----:R0:W-:Y:S01]  /*7f30*/  STG.E.128 desc[UR36][R8.64], R4 ;  /* 0x0000000408007986 */ /* 0x0011e2000c101d24 */
[----:B------:R-:W-:Y:S05]  /*7f40*/  BRA `(.L_x_17336) ;  /* 0x0000000800947947 */ /* 0x000fea0003800000 */
.L_x_17349:
        /* <DEDUP_REMOVED lines=19> */
.L_x_17354:
[----:B------:R-:W-:Y:S05]  /*8080*/  BSYNC.RECONVERGENT B0 ;  /* 0x0000000000007941 */ /* 0x000fea0003800200 */
.L_x_17353:
[----:B------:R-:W-:Y:S01]  /*8090*/  LOP3.LUT R5, R0, 0x80, R5, 0xf8, !PT ;  /* 0x0000008000057812 */ /* 0x000fe200078ef805 */
[----:B------:R-:W-:-:S04]  /*80a0*/  IMAD.MOV.U32 R25, RZ, RZ, R23 ;  /* 0x000000ffff197224 */ /* 0x000fc800078e0017 */
[----:B------:R0:W-:Y:S01]  /*80b0*/  STG.E.U8 desc[UR36][R8.64], R5 ;  /* 0x0000000508007986 */ /* 0x0001e2000c101124 */
[----:B------:R-:W-:Y:S05]  /*80c0*/  BRA `(.L_x_17336) ;  /* 0x0000000800347947 */ /* 0x000fea0003800000 */
.L_x_17352:
        /* <DEDUP_REMOVED lines=15> */
.L_x_17356:
[----:B------:R-:W-:Y:S05]  /*81c0*/  BSYNC.RECONVERGENT B0 ;  /* 0x0000000000007941 */ /* 0x000fea0003800200 */
.L_x_17355:
[----:B------:R-:W-:Y:S01]  /*81d0*/  LOP3.LUT R5, R0, 0x80, R5, 0xf8, !PT ;  /* 0x0000008000057812 */ /* 0x000fe200078ef805 */
[----:B------:R-:W-:-:S04]  /*81e0*/  IMAD.MOV.U32 R25, RZ, RZ, R23 ;  /* 0x000000ffff197224 */ /* 0x000fc800078e0017 */
[----:B------:R0:W-:Y:S01]  /*81f0*/  STG.E.U8 desc[UR36][R8.64], R5 ;  /* 0x0000000508007986 */ /* 0x0001e2000c101124 */
[----:B------:R-:W-:Y:S05]  /*8200*/  BRA `(.L_x_17336) ;  /* 0x0000000400e47947 */ /* 0x000fea0003800000 */
.L_x_17351:
[----:B------:R-:W0:Y:S01]  /*8210*/  I2F.S8 R0, R3 ;  /* 0x0000000300007306 */ /* 0x000e220000001400 */
[----:B------:R-:W-:Y:S01]  /*8220*/  IMAD.MOV.U32 R25, RZ, RZ, R23 ;  /* 0x000000ffff197224 */ /* 0x000fe200078e0017 */
[----:B0-----:R-:W-:-:S05]  /*8230*/  F2FP.BF16.F32.PACK_AB R0, RZ, R0 ;  /* 0x00000000ff00723e */ /* 0x001fca00000010ff */
[----:B------:R0:W-:Y:S01]  /*8240*/  STG.E.U16 desc[UR36][R8.64], R0 ;  /* 0x0000000008007986 */ /* 0x0001e2000c101524 */
[----:B------:R-:W-:Y:S05]  /*8250*/  BRA `(.L_x_17336) ;  /* 0x0000000400d07947 */ /* 0x000fea0003800000 */
.L_x_17348:
        /* <DEDUP_REMOVED lines=13> */
.L_x_17359:
        /* <DEDUP_REMOVED lines=13> */
.L_x_17362:
[----:B------:R-:W-:-:S04]  /*8400*/  SHF.R.U32.HI R0, RZ, 0x14, R3 ;  /* 0x00000014ff007819 */ /* 0x000fc80000011603 */
[----:B------:R-:W-:-:S04]  /*8410*/  LOP3.LUT R0, R0, 0x1, RZ, 0xc0, !PT ;  /* 0x0000000100007812 */ /* 0x000fc800078ec0ff */
[----:B------:R-:W-:-:S04]  /*8420*/  IADD3 R0, PT, PT, R3, 0x487ffff, R0 ;  /* 0x0487ffff03007810 */ /* 0x000fc80007ffe000 */
[----:B------:R-:W-:-:S04]  /*8430*/  SHF.R.U32.HI R0, RZ, 0x14, R0 ;  /* 0x00000014ff007819 */ /* 0x000fc80000011600 */
[----:B------:R-:W-:-:S07]  /*8440*/  LOP3.LUT R0, R0, 0xff, RZ, 0xc0, !PT ;  /* 0x000000ff00007812 */ /* 0x000fce00078ec0ff */
.L_x_17363:
[----:B------:R-:W-:-:S04]  /*8450*/  SHF.R.U32.HI R3, RZ, 0x18, R3 ;  /* 0x00000018ff037819 */ /* 0x000fc80000011603 */
[----:B------:R-:W-:-:S04]  /*8460*/  LOP3.LUT R0, R0, 0x80, R3, 0xf8, !PT ;  /* 0x0000008000007812 */ /* 0x000fc800078ef803 */
[----:B------:R-:W-:-:S07]  /*8470*/  PRMT R4, R0, 0x7610, R4 ;  /* 0x0000761000047816 */ /* 0x000fce0000000004 */
.L_x_17361:
[----:B------:R-:W-:Y:S05]  /*8480*/  BSYNC.RECONVERGENT B0 ;  /* 0x0000000000007941 */ /* 0x000fea0003800200 */
.L_x_17360:
[----:B------:R3:W-:Y:S01]  /*8490*/  STG.E.U8 desc[UR36][R8.64], R4 ;  /* 0x0000000408007986 */ /* 0x0007e2000c101124 */
[----:B------:R-:W-:Y:S01]  /*84a0*/  IMAD.MOV.U32 R25, RZ, RZ, R23 ;  /* 0x000000ffff197224 */ /* 0x000fe200078e0017 */
[----:B------:R-:W-:Y:S06]  /*84b0*/  BRA `(.L_x_17336) ;  /* 0x0000000400387947 */ /* 0x000fec0003800000 */
.L_x_17358:
        /* <DEDUP_REMOVED lines=13> */
.L_x_17366:
[----:B------:R-:W-:-:S04]  /*8590*/  SHF.R.U32.HI R0, RZ, 0x15, R3 ;  /* 0x00000015ff007819 */ /* 0x000fc80000011603 */
[----:B------:R-:W-:-:S04]  /*85a0*/  LOP3.LUT R0, R0, 0x1, RZ, 0xc0, !PT ;  /* 0x0000000100007812 */ /* 0x000fc800078ec0ff */
[----:B------:R-:W-:-:S04]  /*85b0*/  IADD3 R0, PT, PT, R3, 0x88fffff, R0 ;  /* 0x088fffff03007810 */ /* 0x000fc80007ffe000 */
[----:B------:R-:W-:-:S04]  /*85c0*/  SHF.R.U32.HI R0, RZ, 0x15, R0 ;  /* 0x00000015ff007819 */ /* 0x000fc80000011600 */
[----:B------:R-:W-:-:S07]  /*85d0*/  LOP3.LUT R0, R0, 0xff, RZ, 0xc0, !PT ;  /* 0x000000ff00007812 */ /* 0x000fce00078ec0ff */
.L_x_17367:
[----:B------:R-:W-:-:S04]  /*85e0*/  SHF.R.U32.HI R3, RZ, 0x18, R3 ;  /* 0x00000018ff037819 */ /* 0x000fc80000011603 */
[----:B------:R-:W-:-:S04]  /*85f0*/  LOP3.LUT R0, R0, 0x80, R3, 0xf8, !PT ;  /* 0x0000008000007812 */ /* 0x000fc800078ef803 */
[----:B------:R-:W-:-:S07]  /*8600*/  PRMT R4, R0, 0x7610, R4 ;  /* 0x0000761000047816 */ /* 0x000fce0000000004 */
.L_x_17365:
[----:B------:R-:W-:Y:S05]  /*8610*/  BSYNC.RECONVERGENT B0 ;  /* 0x0000000000007941 */ /* 0x000fea0003800200 */
.L_x_17364:
[----:B------:R1:W-:Y:S01]  /*8620*/  STG.E.U8 desc[UR36][R8.64], R4 ;  /* 0x0000000408007986 */ /* 0x0003e2000c101124 */
[----:B------:R-:W-:Y:S01]  /*8630*/  IMAD.MOV.U32 R25, RZ, RZ, R23 ;  /* 0x000000ffff197224 */ /* 0x000fe200078e0017 */
[----:B------:R-:W-:Y:S06]  /*8640*/  BRA `(.L_x_17336) ;  /* 0x0000000000d47947 */ /* 0x000fec0003800000 */
.L_x_17357:
[----:B------:R-:W-:-:S13]  /*8650*/  ISETP.NE.AND P0, PT, R0, 0x1c, PT ;  /* 0x0000001c0000780c */ /* 0x000fda0003f05270 */
[----:B------:R-:W-:Y:S05]  /*8660*/  @!P0 BRA `(.L_x_17368) ;  /* 0x0000000000bc8947 */ /* 0x000fea0003800000 */
[----:B------:R-:W-:-:S13]  /*8670*/  ISETP.NE.AND P0, PT, R0, 0x1d, PT ;  /* 0x0000001d0000780c */ /* 0x000fda0003f05270 */
[----:B------:R-:W-:Y:S05]  /*8680*/  @!P0 BRA `(.L_x_17369) ;  /* 0x0000000000988947 */ /* 0x000fea0003800000 */
[----:B------:R-:W-:-:S13]  /*8690*/  ISETP.NE.AND P0, PT, R0, 0x2c, PT ;  /* 0x0000002c0000780c */ /* 0x000fda0003f05270 */
[----:B------:R-:W-:Y:S05]  /*86a0*/  @!P0 BRA `(.L_x_17370) ;  /* 0x0000000000488947 */ /* 0x000fea0003800000 */
.L_x_17341:
        /* <DEDUP_REMOVED lines=16> */
.L_x_17371:
[----:B------:R-:W-:Y:S01]  /*87b0*/  IMAD.MOV.U32 R25, RZ, RZ, R23 ;  /* 0x000000ffff197224 */ /* 0x000fe200078e0017 */
[----:B------:R-:W-:Y:S06]  /*87c0*/  BRA `(.L_x_17336) ;  /* 0x0000000000747947 */ /* 0x000fec0003800000 */
.L_x_17370:
        /* <DEDUP_REMOVED lines=18> */
.L_x_17369:
[----:B------:R-:W-:Y:S01]  /*88f0*/  LOP3.LUT R3, R3, 0xffff, RZ, 0xc0, !PT ;  /* 0x0000ffff03037812 */ /* 0x000fe200078ec0ff */
[----:B------:R-:W-:-:S03]  /*8900*/  IMAD.MOV.U32 R25, RZ, RZ, R23 ;  /* 0x000000ffff197224 */ /* 0x000fc600078e0017 */
[----:B------:R-:W-:-:S05]  /*8910*/  PRMT R3, R3, 0x8880, RZ ;  /* 0x0000888003037816 */ /* 0x000fca00000000ff */
[----:B------:R-:W-:-:S05]  /*8920*/  IMAD.MOV.U32 R4, RZ, RZ, R3 ;  /* 0x000000ffff047224 */ /* 0x000fca00078e0003 */
[----:B------:R-:W-:-:S05]  /*8930*/  SHF.R.S32.HI R5, RZ, 0x1f, R4 ;  /* 0x0000001fff057819 */ /* 0x000fca0000011404 */
[----:B------:R0:W-:Y:S01]  /*8940*/  STG.E.64 desc[UR36][R8.64], R4 ;  /* 0x0000000408007986 */ /* 0x0001e2000c101b24 */
[----:B------:R-:W-:Y:S05]  /*8950*/  BRA `(.L_x_17336) ;  /* 0x0000000000107947 */ /* 0x000fea0003800000 */
.L_x_17368:
[----:B------:R-:W-:Y:S01]  /*8960*/  LOP3.LUT R3, R3, 0xffff, RZ, 0xc0, !PT ;  /* 0x0000ffff03037812 */ /* 0x000fe200078ec0ff */
[----:B------:R-:W-:-:S03]  /*8970*/  IMAD.MOV.U32 R25, RZ, RZ, R23 ;  /* 0x000000ffff197224 */ /* 0x000fc600078e0017 */
[----:B------:R-:W-:-:S05]  /*8980*/  PRMT R3, R3, 0x8880, RZ ;  /* 0x0000888003037816 */ /* 0x000fca00000000ff */
[----:B------:R4:W-:Y:S02]  /*8990*/  STG.E desc[UR36][R8.64], R3 ;  /* 0x0000000308007986 */ /* 0x0009e4000c101924 */
.L_x_17336:
[----:B------:R-:W-:Y:S05]  /*89a0*/  BSYNC.RECONVERGENT B6 ;  /* 0x0000000000067941 */ /* 0x000fea0003800200 */
.L_x_17335:
        /* <DEDUP_REMOVED lines=23> */
.L_x_17377:
[----:B------:R0:W-:Y:S01]  /*8b20*/  STG.E.U8 desc[UR36][R8.64], R22 ;  /* 0x0000001608007986 */ /* 0x0001e2000c101124 */
[----:B------:R-:W-:Y:S05]  /*8b30*/  BRA `(.L_x_17379) ;  /* 0x0000000c00807947 */ /* 0x000fea0003800000 */
.L_x_17376:
        /* <DEDUP_REMOVED lines=12> */
.L_x_17381:
[----:B------:R-:W-:-:S04]  /*8c00*/  LOP3.LUT R22, R22, 0xffff, RZ, 0xc0, !PT ;  /* 0x0000ffff16167812 */ /* 0x000fc800078ec0ff */
[----:B------:R-:W-:-:S05]  /*8c10*/  PRMT R3, R22, 0x8880, RZ ;  /* 0x0000888016037816 */ /* 0x000fca00000000ff */
[----:B------:R0:W-:Y:S01]  /*8c20*/  STG.E desc[UR36][R8.64], R3 ;  /* 0x0000000308007986 */ /* 0x0001e2000c101924 */
[----:B------:R-:W-:Y:S05]  /*8c30*/  BRA `(.L_x_17379) ;  /* 0x0000000c00407947 */ /* 0x000fea0003800000 */
.L_x_17380:
[----:B------:R-:W-:-:S04]  /*8c40*/  PRMT R3, R22, 0x8880, RZ ;  /* 0x0000888016037816 */ /* 0x000fc800000000ff */
[----:B------:R-:W-:-:S05]  /*8c50*/  PRMT R3, R3, 0x7710, RZ ;  /* 0x0000771003037816 */ /* 0x000fca00000000ff */
[----:B------:R0:W-:Y:S01]  /*8c60*/  STG.E.U16 desc[UR36][R8.64], R3 ;  /* 0x0000000308007986 */ /* 0x0001e2000c101524 */
[----:B------:R-:W-:Y:S05]  /*8c70*/  BRA `(.L_x_17379) ;  /* 0x0000000c00307947 */ /* 0x000fea0003800000 */
.L_x_17375:
        /* <DEDUP_REMOVED lines=9> */
.L_x_17383:
[----:B------:R-:W0:Y:S02]  /*8d10*/  I2F.S8 R0, R22 ;  /* 0x0000001600007306 */ /* 0x000e240000001400 */
[----:B0-----:R-:W-:-:S05]  /*8d20*/  F2FP.F16.F32.PACK_AB R0, RZ, R0 ;  /* 0x00000000ff00723e */ /* 0x001fca00000000ff */
[----:B------:R0:W-:Y:S01]  /*8d30*/  STG.E.U16 desc[UR36][R8.64], R0 ;  /* 0x0000000008007986 */ /* 0x0001e2000c101524 */
[----:B------:R-:W-:Y:S05]  /*8d40*/  BRA `(.L_x_17379) ;  /* 0x0000000800fc7947 */ /* 0x000fea0003800000 */
.L_x_17382:
        /* <DEDUP_REMOVED lines=10> */
.L_x_17385:
[----:B------:R-:W0:Y:S02]  /*8df0*/  I2F.S8 R22, R22 ;  /* 0x0000001600167306 */ /* 0x000e240000001400 */
[----:B0-----:R-:W-:-:S04]  /*8e00*/  F2FP.F16.F32.PACK_AB R3, RZ, R22 ;  /* 0x00000016ff03723e */ /* 0x001fc800000000ff */
[----:B------:R-:W-:-:S05]  /*8e10*/  PRMT R3, R3, 0x5410, RZ ;  /* 0x0000541003037816 */ /* 0x000fca00000000ff */
[----:B------:R0:W-:Y:S01]  /*8e20*/  STG.E desc[UR36][R8.64], R3 ;  /* 0x0000000308007986 */ /* 0x0001e2000c101924 */
[----:B------:R-:W-:Y:S05]  /*8e30*/  BRA `(.L_x_17379) ;  /* 0x0000000800c07947 */ /* 0x000fea0003800000 */
.L_x_17384:
[----:B------:R-:W-:-:S04]  /*8e40*/  PRMT R4, R22, 0x8880, RZ ;  /* 0x0000888016047816 */ /* 0x000fc800000000ff */
[----:B------:R-:W-:-:S06]  /*8e50*/  PRMT R4, R4, 0x7710, RZ ;  /* 0x0000771004047816 */ /* 0x000fcc00000000ff */
[----:B------:R-:W0:Y:S02]  /*8e60*/  I2F.F64.S16 R4, R4 ;  /* 0x0000000400047312 */ /* 0x000e240000101c00 */
[----:B0-----:R0:W-:Y:S01]  /*8e70*/  STG.E.64 desc[UR36][R8.64], R4 ;  /* 0x0000000408007986 */ /* 0x0011e2000c101b24 */
[----:B------:R-:W-:Y:S05]  /*8e80*/  BRA `(.L_x_17379) ;  /* 0x0000000800ac7947 */ /* 0x000fea0003800000 */
.L_x_17374:
        /* <DEDUP_REMOVED lines=14> */
.L_x_17389:
        /* <DEDUP_REMOVED lines=17> */
.L_x_17392:
[----:B------:R-:W-:-:S04]  /*9080*/  SHF.R.U32.HI R3, RZ, 0x18, R5 ;  /* 0x00000018ff037819 */ /* 0x000fc80000011605 */
[----:B------:R-:W-:-:S04]  /*9090*/  LOP3.LUT R0, R0, 0x80, R3, 0xf8, !PT ;  /* 0x0000008000007812 */ /* 0x000fc800078ef803 */
[----:B------:R-:W-:-:S07]  /*90a0*/  PRMT R4, R0, 0x7610, R4 ;  /* 0x0000761000047816 */ /* 0x000fce0000000004 */
.L_x_17391:
[----:B------:R-:W-:Y:S05]  /*90b0*/  BSYNC.RECONVERGENT B0 ;  /* 0x0000000000007941 */ /* 0x000fea0003800200 */
.L_x_17390:
[----:B------:R0:W-:Y:S01]  /*90c0*/  STG.E.U8 desc[UR36][R8.64], R4 ;  /* 0x0000000408007986 */ /* 0x0001e2000c101124 */
[----:B------:R-:W-:Y:S05]  /*90d0*/  BRA `(.L_x_17379) ;  /* 0x0000000800187947 */ /* 0x000fea0003800000 */
.L_x_17388:
        /* <DEDUP_REMOVED lines=17> */
.L_x_17395:
[----:B------:R-:W-:-:S04]  /*91f0*/  SHF.R.U32.HI R3, RZ, 0x18, R5 ;  /* 0x00000018ff037819 */ /* 0x000fc80000011605 */
[----:B------:R-:W-:-:S04]  /*9200*/  LOP3.LUT R0, R0, 0x80, R3, 0xf8, !PT ;  /* 0x0000008000007812 */ /* 0x000fc800078ef803 */
[----:B------:R-:W-:-:S07]  /*9210*/  PRMT R4, R0, 0x7610, R4 ;  /* 0x0000761000047816 */ /* 0x000fce0000000004 */
.L_x_17394:
[----:B------:R-:W-:Y:S05]  /*9220*/  BSYNC.RECONVERGENT B0 ;  /* 0x0000000000007941 */ /* 0x000fea0003800200 */
.L_x_17393:
[----:B------:R0:W-:Y:S01]  /*9230*/  STG.E.U8 desc[UR36][R8.64], R4 ;  /* 0x0000000408007986 */ /* 0x0001e2000c101124 */
[----:B------:R-:W-:Y:S05]  /*9240*/  BRA `(.L_x_17379) ;  /* 0x0000000400bc7947 */ /* 0x000fea0003800000 */
.L_x_17387:
        /* <DEDUP_REMOVED lines=22> */
.L_x_17397:
[----:B------:R-:W-:-:S04]  /*93b0*/  LOP3.LUT R22, R22, 0xffff, RZ, 0xc0, !PT ;  /* 0x0000ffff16167812 */ /* 0x000fc800078ec0ff */
[----:B------:R-:W-:-:S05]  /*93c0*/  PRMT R22, R22, 0x8880, RZ ;  /* 0x0000888016167816 */ /* 0x000fca00000000ff */
[----:B------:R-:W-:-:S05]  /*93d0*/  IMAD.MOV.U32 R4, RZ, RZ, R22 ;  /* 0x000000ffff047224 */ /* 0x000fca00078e0016 */
[----:B------:R-:W-:-:S05]  /*93e0*/  SHF.R.S32.HI R5, RZ, 0x1f, R4 ;  /* 0x0000001fff057819 */ /* 0x000fca0000011404 */
[----:B------:R0:W-:Y:S01]  /*93f0*/  STG.E.64 desc[UR36][R8.64], R4 ;  /* 0x0000000408007986 */ /* 0x0001e2000c101b24 */
[----:B------:R-:W-:Y:S05]  /*9400*/  BRA `(.L_x_17379) ;  /* 0x00000004004c7947 */ /* 0x000fea0003800000 */
.L_x_17396:
[----:B------:R-:W-:-:S04]  /*9410*/  LOP3.LUT R22, R22, 0xffff, RZ, 0xc0, !PT ;  /* 0x0000ffff16167812 */ /* 0x000fc800078ec0ff */
[----:B------:R-:W-:-:S05]  /*9420*/  PRMT R3, R22, 0x8880, RZ ;  /* 0x0000888016037816 */ /* 0x000fca00000000ff */
[----:B------:R0:W-:Y:S01]  /*9430*/  STG.E desc[UR36][R8.64], R3 ;  /* 0x0000000308007986 */ /* 0x0001e2000c101924 */
[----:B------:R-:W-:Y:S05]  /*9440*/  BRA `(.L_x_17379) ;  /* 0x00000004003c7947 */ /* 0x000fea0003800000 */
.L_x_17386:
        /* <DEDUP_REMOVED lines=10> */
.L_x_17399:
[----:B------:R-:W-:Y:S02]  /*94f0*/  PRMT R4, R22, 0x8880, RZ ;  /* 0x0000888016047816 */ /* 0x000fe400000000ff */
[----:B------:R-:W-:Y:S02]  /*9500*/  CS2R R6, SRZ ;  /* 0x0000000000067805 */ /* 0x000fe4000001ff00 */
[----:B------:R-:W-:-:S06]  /*9510*/  PRMT R4, R4, 0x7710, RZ ;  /* 0x0000771004047816 */ /* 0x000fcc00000000ff */
[----:B------:R-:W0:Y:S02]  /*9520*/  I2F.F64.S16 R4, R4 ;  /* 0x0000000400047312 */ /* 0x000e240000101c00 */
[----:B0-----:R4:W-:Y:S01]  /*9530*/  STG.E.128 desc[UR36][R8.64], R4 ;  /* 0x0000000408007986 */ /* 0x0019e2000c101d24 */
[----:B------:R-:W-:Y:S05]  /*9540*/  BRA `(.L_x_17379) ;  /* 0x0000000000fc7947 */ /* 0x000fea0003800000 */
.L_x_17398:
[----:B------:R-:W-:-:S13]  /*9550*/  ISETP.NE.AND P0, PT, R0, 0xf, PT ;  /* 0x0000000f0000780c */ /* 0x000fda0003f05270 */
[----:B------:R-:W-:Y:S05]  /*9560*/  @!P0 BRA `(.L_x_17400) ;  /* 0x0000000000e88947 */ /* 0x000fea0003800000 */
[----:B------:R-:W-:-:S13]  /*9570*/  ISETP.NE.AND P0, PT, R0, 0x17, PT ;  /* 0x000000170000780c */ /* 0x000fda0003f05270 */
[----:B------:R-:W-:Y:S05]  /*9580*/  @!P0 BRA `(.L_x_17401) ;  /* 0x0000000000908947 */ /* 0x000fea0003800000 */
[----:B------:R-:W-:-:S13]  /*9590*/  ISETP.NE.AND P0, PT, R0, 0x18, PT ;  /* 0x000000180000780c */ /* 0x000fda0003f05270 */
[----:B------:R-:W-:Y:S05]  /*95a0*/  @!P0 BRA `(.L_x_17402) ;  /* 0x0000000000448947 */ /* 0x000fea0003800000 */
.L_x_17378:
        /* <DEDUP_REMOVED lines=16> */
.L_x_17403:
[----:B------:R-:W-:Y:S05]  /*96b0*/  BRA `(.L_x_17379) ;  /* 0x0000000000a07947 */ /* 0x000fea0003800000 */
.L_x_17402:
        /* <DEDUP_REMOVED lines=13> */
.L_x_17405:
[----:B------:R-:W-:Y:S05]  /*9790*/  BSYNC.RECONVERGENT B0 ;  /* 0x0000000000007941 */ /* 0x000fea0003800200 */
.L_x_17404:
[----:B------:R-:W-:-:S05]  /*97a0*/  LOP3.LUT R3, R0, 0x80, R3, 0xf8, !PT ;  /* 0x0000008000037812 */ /* 0x000fca00078ef803 */
[----:B------:R2:W-:Y:S01]  /*97b0*/  STG.E.U8 desc[UR36][R8.64], R3 ;  /* 0x0000000308007986 */ /* 0x0005e2000c101124 */
[----:B------:R-:W-:Y:S05]  /*97c0*/  BRA `(.L_x_17379) ;  /* 0x00000000005c7947 */ /* 0x000fea0003800000 */
.L_x_17401:
        /* <DEDUP_REMOVED lines=12> */
.L_x_17407:
[----:B------:R-:W-:Y:S01]  /*9890*/  IMAD.MOV.U32 R0, RZ, RZ, 0x7f ;  /* 0x0000007fff007424 */ /* 0x000fe200078e00ff */
[----:B------:R-:W-:-:S04]  /*98a0*/  ISETP.GT.U32.AND P0, PT, R3, 0x7f800000, PT ;  /* 0x7f8000000300780c */ /* 0x000fc80003f04070 */
[----:B------:R-:W-:-:S09]  /*98b0*/  SEL R0, R0, 0x7c, P0 ;  /* 0x0000007c00007807 */ /* 0x000fd20000000000 */
.L_x_17408:
[----:B------:R-:W-:Y:S05]  /*98c0*/  BSYNC.RECONVERGENT B0 ;  /* 0x0000000000007941 */ /* 0x000fea0003800200 */
.L_x_17406:
[----:B------:R-:W-:-:S04]  /*98d0*/  SHF.R.U32.HI R3, RZ, 0x18, R5 ;  /* 0x00000018ff037819 */ /* 0x000fc80000011605 */
[----:B------:R-:W-:-:S05]  /*98e0*/  LOP3.LUT R3, R0, 0x80, R3, 0xf8, !PT ;  /* 0x0000008000037812 */ /* 0x000fca00078ef803 */
[----:B------:R1:W-:Y:S01]  /*98f0*/  STG.E.U8 desc[UR36][R8.64], R3 ;  /* 0x0000000308007986 */ /* 0x0003e2000c101124 */
[----:B------:R-:W-:Y:S05]  /*9900*/  BRA `(.L_x_17379) ;  /* 0x00000000000c7947 */ /* 0x000fea0003800000 */
.L_x_17400:
[----:B------:R-:W0:Y:S02]  /*9910*/  I2F.S8 R0, R22 ;  /* 0x0000001600007306 */ /* 0x000e240000001400 */
[----:B0-----:R-:W-:-:S05]  /*9920*/  F2FP.BF16.F32.PACK_AB R0, RZ, R0 ;  /* 0x00000000ff00723e */ /* 0x001fca00000010ff */
[----:B------:R0:W-:Y:S02]  /*9930*/  STG.E.U16 desc[UR36][R8.64], R0 ;  /* 0x0000000008007986 */ /* 0x0001e4000c101524 */
.L_x_17379:
        /* <DEDUP_REMOVED lines=23> */
.L_x_17412:
[----:B------:R0:W-:Y:S01]  /*9ab0*/  STG.E.U8 desc[UR36][R8.64], R18 ;  /* 0x0000001208007986 */ /* 0x0001e2000c101124 */
[----:B------:R-:W-:Y:S05]  /*9ac0*/  BRA `(.L_x_17414) ;  /* 0x0000000c00807947 */ /* 0x000fea0003800000 */
.L_x_17411:
        /* <DEDUP_REMOVED lines=12> */
.L_x_17416:
[----:B------:R-:W-:-:S04]  /*9b90*/  LOP3.LUT R18, R18, 0xffff, RZ, 0xc0, !PT ;  /* 0x0000ffff12127812 */ /* 0x000fc800078ec0ff */
[----:B------:R-:W-:-:S05]  /*9ba0*/  PRMT R3, R18, 0x8880, RZ ;  /* 0x0000888012037816 */ /* 0x000fca00000000ff */
[----:B------:R0:W-:Y:S01]  /*9bb0*/  STG.E desc[UR36][R8.64], R3 ;  /* 0x0000000308007986 */ /* 0x0001e2000c101924 */
[----:B------:R-:W-:Y:S05]  /*9bc0*/  BRA `(.L_x_17414) ;  /* 0x0000000c00407947 */ /* 0x000fea0003800000 */
.L_x_17415:
[----:B------:R-:W-:-:S04]  /*9bd0*/  PRMT R3, R18, 0x8880, RZ ;  /* 0x0000888012037816 */ /* 0x000fc800000000ff */
[----:B------:R-:W-:-:S05]  /*9be0*/  PRMT R3, R3, 0x7710, RZ ;  /* 0x0000771003037816 */ /* 0x000fca00000000ff */
[----:B------:R0:W-:Y:S01]  /*9bf0*/  STG.E.U16 desc[UR36][R8.64], R3 ;  /* 0x0000000308007986 */ /* 0x0001e2000c101524 */
[----:B------:R-:W-:Y:S05]  /*9c00*/  BRA `(.L_x_17414) ;  /* 0x0000000c00307947 */ /* 0x000fea0003800000 */
.L_x_17410:
        /* <DEDUP_REMOVED lines=9> */
.L_x_17418:
[----:B------:R-:W0:Y:S02]  /*9ca0*/  I2F.S8 R0, R18 ;  /* 0x0000001200007306 */ /* 0x000e240000001400 */
[----:B0-----:R-:W-:-:S05]  /*9cb0*/  F2FP.F16.F32.PACK_AB R0, RZ, R0 ;  /* 0x00000000ff00723e */ /* 0x001fca00000000ff */
[----:B------:R0:W-:Y:S01]  /*9cc0*/  STG.E.U16 desc[UR36][R8.64], R0 ;  /* 0x0000000008007986 */ /* 0x0001e2000c101524 */
[----:B------:R-:W-:Y:S05]  /*9cd0*/  BRA `(.L_x_17414) ;  /* 0x0000000800fc7947 */ /* 0x000fea0003800000 */
.L_x_17417:
        /* <DEDUP_REMOVED lines=10> */
.L_x_17420:
[----:B------:R-:W0:Y:S02]  /*9d80*/  I2F.S8 R18, R18 ;  /* 0x0000001200127306 */ /* 0x000e240000001400 */
[----:B0-----:R-:W-:-:S04]  /*9d90*/  F2FP.F16.F32.PACK_AB R3, RZ, R18 ;  /* 0x00000012ff03723e */ /* 0x001fc800000000ff */
[----:B------:R-:W-:-:S05]  /*9da0*/  PRMT R3, R3, 0x5410, RZ ;  /* 0x0000541003037816 */ /* 0x000fca00000000ff */
[----:B------:R2:W-:Y:S01]  /*9db0*/  STG.E desc[UR36][R8.64], R3 ;  /* 0x0000000308007986 */ /* 0x0005e2000c101924 */
[----:B------:R-:W-:Y:S05]  /*9dc0*/  BRA `(.L_x_17414) ;  /* 0x0000000800c07947 */ /* 0x000fea0003800000 */
.L_x_17419:
[----:B------:R-:W-:-:S04]  /*9dd0*/  PRMT R4, R18, 0x8880, RZ ;  /* 0x0000888012047816 */ /* 0x000fc800000000ff */
[----:B------:R-:W-:-:S06]  /*9de0*/  PRMT R4, R4, 0x7710, RZ ;  /* 0x0000771004047816 */ /* 0x000fcc00000000ff */
[----:B------:R-:W0:Y:S02]  /*9df0*/  I2F.F64.S16 R4, R4 ;  /* 0x0000000400047312 */ /* 0x000e240000101c00 */
[----:B0-----:R4:W-:Y:S01]  /*9e00*/  STG.E.64 desc[UR36][R8.64], R4 ;  /* 0x0000000408007986 */ /* 0x0019e2000c101b24 */
[----:B------:R-:W-:Y:S05]  /*9e10*/  BRA `(.L_x_17414) ;  /* 0x0000000800ac7947 */ /* 0x000fea0003800000 */
.L_x_17409:
        /* <DEDUP_REMOVED lines=14> */
.L_x_17424:
        /* <DEDUP_REMOVED lines=17> */
.L_x_17427:
[----:B------:R-:W-:-:S04]  /*a010*/  SHF.R.U32.HI R3, RZ, 0x18, R5 ;  /* 0x00000018ff037819 */ /* 0x000fc80000011605 */
[----:B------:R-:W-:-:S04]  /*a020*/  LOP3.LUT R0, R0, 0x80, R3, 0xf8, !PT ;  /* 0x0000008000007812 */ /* 0x000fc800078ef803 */
[----:B------:R-:W-:-:S07]  /*a030*/  PRMT R4, R0, 0x7610, R4 ;  /* 0x0000761000047816 */ /* 0x000fce0000000004 */
.L_x_17426:
[----:B------:R-:W-:Y:S05]  /*a040*/  BSYNC.RECONVERGENT B0 ;  /* 0x0000000000007941 */ /* 0x000fea0003800200 */
.L_x_17425:
[----:B------:R0:W-:Y:S01]  /*a050*/  STG.E.U8 desc[UR36][R8.64], R4 ;  /* 0x0000000408007986 */ /* 0x0001e2000c101124 */
[----:B------:R-:W-:Y:S05]  /*a060*/  BRA `(.L_x_17414) ;  /* 0x0000000800187947 */ /* 0x000fea0003800000 */
.L_x_17423:
        /* <DEDUP_REMOVED lines=17> */
.L_x_17430:
[----:B------:R-:W-:-:S04]  /*a180*/  SHF.R.U32.HI R3, RZ, 0x18, R5 ;  /* 0x00000018ff037819 */ /* 0x000fc80000011605 */
[----:B------:R-:W-:-:S04]  /*a190*/  LOP3.LUT R0, R0, 0x80, R3, 0xf8, !PT ;  /* 0x0000008000007812 */ /* 0x000fc800078ef803 */
[----:B------:R-:W-:-:S07]  /*a1a0*/  PRMT R4, R0, 0x7610, R4 ;  /* 0x0000761000047816 */ /* 0x000fce0000000004 */
.L_x_17429:
[----:B------:R-:W-:Y:S05]  /*a1b0*/  BSYNC.RECONVERGENT B0 ;  /* 0x0000000000007941 */ /* 0x000fea0003800200 */
.L_x_17428:
[----:B------:R0:W-:Y:S01]  /*a1c0*/  STG.E.U8 desc[UR36][R8.64], R4 ;  /* 0x0000000408007986 */ /* 0x0001e2000c101124 */
[----:B------:R-:W-:Y:S05]  /*a1d0*/  BRA `(.L_x_17414) ;  /* 0x0000000400bc7947 */ /* 0x000fea0003800000 */
.L_x_17422:
        /* <DEDUP_REMOVED lines=22> */
.L_x_17432:
[----:B------:R-:W-:-:S04]  /*a340*/  LOP3.LUT R18, R18, 0xffff, RZ, 0xc0, !PT ;  /* 0x0000ffff12127812 */ /* 0x000fc800078ec0ff */
[----:B------:R-:W-:-:S05]  /*a350*/  PRMT R18, R18, 0x8880, RZ ;  /* 0x0000888012127816 */ /* 0x000fca00000000ff */
[----:B------:R-:W-:-:S05]  /*a360*/  IMAD.MOV.U32 R4, RZ, RZ, R18 ;  /* 0x000000ffff047224 */ /* 0x000fca00078e0012 */
[----:B------:R-:W-:-:S05]  /*a370*/  SHF.R.S32.HI R5, RZ, 0x1f, R4 ;  /* 0x0000001fff057819 */ /* 0x000fca0000011404 */
[----:B------:R0:W-:Y:S01]  /*a380*/  STG.E.64 desc[UR36][R8.64], R4 ;  /* 0x0000000408007986 */ /* 0x0001e2000c101b24 */
[----:B------:R-:W-:Y:S05]  /*a390*/  BRA `(.L_x_17414) ;  /* 0x00000004004c7947 */ /* 0x000fea0003800000 */
.L_x_17431:
[----:B------:R-:W-:-:S04]  /*a3a0*/  LOP3.LUT R18, R18, 0xffff, RZ, 0xc0, !PT ;  /* 0x0000ffff12127812 */ /* 0x000fc800078ec0ff */
[----:B------:R-:W-:-:S05]  /*a3b0*/  PRMT R3, R18, 0x8880, RZ ;  /* 0x0000888012037816 */ /* 0x000fca00000000ff */
[----:B------:R0:W-:Y:S01]  /*a3c0*/  STG.E desc[UR36][R8.64], R3 ;  /* 0x0000000308007986 */ /* 0x0001e2000c101924 */
[----:B------:R-:W-:Y:S05]  /*a3d0*/  BRA `(.L_x_17414) ;  /* 0x00000004003c7947 */ /* 0x000fea0003800000 */
.L_x_17421:
        /* <DEDUP_REMOVED lines=10> */
.L_x_17434:
[----:B------:R-:W-:Y:S02]  /*a480*/  PRMT R4, R18, 0x8880, RZ ;  /* 0x0000888012047816 */ /* 0x000fe400000000ff */
[----:B------:R-:W-:Y:S02]  /*a490*/  CS2R R6, SRZ ;  /* 0x0000000000067805 */ /* 0x000fe4000001ff00 */
[----:B------:R-:W-:-:S06]  /*a4a0*/  PRMT R4, R4, 0x7710, RZ ;  /* 0x0000771004047816 */ /* 0x000fcc00000000ff */
[----:B------:R-:W0:Y:S02]  /*a4b0*/  I2F.F64.S16 R4, R4 ;  /* 0x0000000400047312 */ /* 0x000e240000101c00 */
[----:B0-----:R0:W-:Y:S01]  /*a4c0*/  STG.E.128 desc[UR36][R8.64], R4 ;  /* 0x0000000408007986 */ /* 0x0011e2000c101d24 */
[----:B------:R-:W-:Y:S05]  /*a4d0*/  BRA `(.L_x_17414) ;  /* 0x0000000000fc7947 */ /* 0x000fea0003800000 */
.L_x_17433:
[----:B------:R-:W-:-:S13]  /*a4e0*/  ISETP.NE.AND P0, PT, R0, 0xf, PT ;  /* 0x0000000f0000780c */ /* 0x000fda0003f05270 */
[----:B------:R-:W-:Y:S05]  /*a4f0*/  @!P0 BRA `(.L_x_17435) ;  /* 0x0000000000e88947 */ /* 0x000fea0003800000 */
[----:B------:R-:W-:-:S13]  /*a500*/  ISETP.NE.AND P0, PT, R0, 0x17, PT ;  /* 0x000000170000780c */ /* 0x000fda0003f05270 */
[----:B------:R-:W-:Y:S05]  /*a510*/  @!P0 BRA `(.L_x_17436) ;  /* 0x0000000000908947 */ /* 0x000fea0003800000 */
[----:B------:R-:W-:-:S13]  /*a520*/  ISETP.NE.AND P0, PT, R0, 0x18, PT ;  /* 0x000000180000780c */ /* 0x000fda0003f05270 */
[----:B------:R-:W-:Y:S05]  /*a530*/  @!P0 BRA `(.L_x_17437) ;  /* 0x0000000000448947 */ /* 0x000fea0003800000 */
.L_x_17413:
        /* <DEDUP_REMOVED lines=16> */
.L_x_17438:
[----:B------:R-:W-:Y:S05]  /*a640*/  BRA `(.L_x_17414) ;  /* 0x0000000000a07947 */ /* 0x000fea0003800000 */
.L_x_17437:
        /* <DEDUP_REMOVED lines=13> */
.L_x_17440:
[----:B------:R-:W-:Y:S05]  /*a720*/  BSYNC.RECONVERGENT B0 ;  /* 0x0000000000007941 */ /* 0x000fea0003800200 */
.L_x_17439:
[----:B------:R-:W-:-:S05]  /*a730*/  LOP3.LUT R3, R0, 0x80, R3, 0xf8, !PT ;  /* 0x0000008000037812 */ /* 0x000fca00078ef803 */
[----:B------:R0:W-:Y:S01]  /*a740*/  STG.E.U8 desc[UR36][R8.64], R3 ;  /* 0x0000000308007986 */ /* 0x0001e2000c101124 */
[----:B------:R-:W-:Y:S05]  /*a750*/  BRA `(.L_x_17414) ;  /* 0x00000000005c7947 */ /* 0x000fea0003800000 */
.L_x_17436:
        /* <DEDUP_REMOVED lines=12> */
.L_x_17442:
[----:B------:R-:W-:Y:S01]  /*a820*/  IMAD.MOV.U32 R0, RZ, RZ, 0x7f ;  /* 0x0000007fff007424 */ /* 0x000fe200078e00ff */
[----:B------:R-:W-:-:S04]  /*a830*/  ISETP.GT.U32.AND P0, PT, R3, 0x7f800000, PT ;  /* 0x7f8000000300780c */ /* 0x000fc80003f04070 */
[----:B------:R-:W-:-:S09]  /*a840*/  SEL R0, R0, 0x7c, P0 ;  /* 0x0000007c00007807 */ /* 0x000fd20000000000 */
.L_x_17443:
[----:B------:R-:W-:Y:S05]  /*a850*/  BSYNC.RECONVERGENT B0 ;  /* 0x0000000000007941 */ /* 0x000fea0003800200 */
.L_x_17441:
[----:B------:R-:W-:-:S04]  /*a860*/  SHF.R.U32.HI R3, RZ, 0x18, R5 ;  /* 0x00000018ff037819 */ /* 0x000fc80000011605 */
[----:B------:R-:W-:-:S05]  /*a870*/  LOP3.LUT R3, R0, 0x80, R3, 0xf8, !PT ;  /* 0x0000008000037812 */ /* 0x000fca00078ef803 */
[----:B------:R0:W-:Y:S01]  /*a880*/  STG.E.U8 desc[UR36][R8.64], R3 ;  /* 0x0000000308007986 */ /* 0x0001e2000c101124 */
[----:B------:R-:W-:Y:S05]  /*a890*/  BRA `(.L_x_17414) ;  /* 0x00000000000c7947 */ /* 0x000fea0003800000 */
.L_x_17435:
[----:B------:R-:W0:Y:S02]  /*a8a0*/  I2F.S8 R0, R18 ;  /* 0x0000001200007306 */ /* 0x000e240000001400 */
[----:B0-----:R-:W-:-:S05]  /*a8b0*/  F2FP.BF16.F32.PACK_AB R0, RZ, R0 ;  /* 0x00000000ff00723e */ /* 0x001fca00000010ff */
[----:B------:R0:W-:Y:S02]  /*a8c0*/  STG.E.U16 desc[UR36][R8.64], R0 ;  /* 0x0000000008007986 */ /* 0x0001e4000c101524 */
.L_x_17414:
[----:B------:R-:W-:-:S07]  /*a8d0*/  VIADD R25, R25, 0x80 ;  /* 0x0000008019197836 */ /* 0x000fce0000000000 */
.L_x_17373:
[----:B------:R-:W-:Y:S05]  /*a8e0*/  BSYNC.RECONVERGENT B6 ;  /* 0x0000000000067941 */ /* 0x000fea0003800200 */
.L_x_17372:
        /* <DEDUP_REMOVED lines=21> */
.L_x_17447:
[----:B------:R-:W-:Y:S01]  /*aa40*/  STG.E.U8 desc[UR36][R2.64], R19 ;  /* 0x0000001302007986 */ /* 0x000fe2000c101124 */
[----:B------:R-:W-:Y:S05]  /*aa50*/  EXIT ;  /* 0x000000000000794d */ /* 0x000fea0003800000 */
.L_x_17446:
        /* <DEDUP_REMOVED lines=12> */
.L_x_17450:
[----:B------:R-:W-:-:S04]  /*ab20*/  LOP3.LUT R19, R19, 0xffff, RZ, 0xc0, !PT ;  /* 0x0000ffff13137812 */ /* 0x000fc800078ec0ff */
[----:B------:R-:W-:-:S05]  /*ab30*/  PRMT R5, R19, 0x8880, RZ ;  /* 0x0000888013057816 */ /* 0x000fca00000000ff */
[----:B------:R-:W-:Y:S01]  /*ab40*/  STG.E desc[UR36][R2.64], R5 ;  /* 0x0000000502007986 */ /* 0x000fe2000c101924 */
[----:B------:R-:W-:Y:S05]  /*ab50*/  EXIT ;  /* 0x000000000000794d */ /* 0x000fea0003800000 */
.L_x_17449:
[----:B------:R-:W-:-:S04]  /*ab60*/  PRMT R5, R19, 0x8880, RZ ;  /* 0x0000888013057816 */ /* 0x000fc800000000ff */
[----:B------:R-:W-:-:S05]  /*ab70*/  PRMT R5, R5, 0x7710, RZ ;  /* 0x0000771005057816 */ /* 0x000fca00000000ff */
[----:B------:R-:W-:Y:S01]  /*ab80*/  STG.E.U16 desc[UR36][R2.64], R5 ;  /* 0x0000000502007986 */ /* 0x000fe2000c101524 */
[----:B------:R-:W-:Y:S05]  /*ab90*/  EXIT ;  /* 0x000000000000794d */ /* 0x000fea0003800000 */
.L_x_17445:
        /* <DEDUP_REMOVED lines=9> */
.L_x_17452:
[----:B------:R-:W0:Y:S02]  /*ac30*/  I2F.S8 R0, R19 ;  /* 0x0000001300007306 */ /* 0x000e240000001400 */
[----:B0-----:R-:W-:-:S05]  /*ac40*/  F2FP.F16.F32.PACK_AB R0, RZ, R0 ;  /* 0x00000000ff00723e */ /* 0x001fca00000000ff */
[----:B------:R-:W-:Y:S01]  /*ac50*/  STG.E.U16 desc[UR36][R2.64], R0 ;  /* 0x0000000002007986 */ /* 0x000fe2000c101524 */
[----:B------:R-:W-:Y:S05]  /*ac60*/  EXIT ;  /* 0x000000000000794d */ /* 0x000fea0003800000 */
.L_x_17451:
        /* <DEDUP_REMOVED lines=10> */
.L_x_17454:
[----:B------:R-:W0:Y:S02]  /*ad10*/  I2F.S8 R19, R19 ;  /* 0x0000001300137306 */ /* 0x000e240000001400 */
[----:B0-----:R-:W-:-:S04]  /*ad20*/  F2FP.F16.F32.PACK_AB R5, RZ, R19 ;  /* 0x00000013ff05723e */ /* 0x001fc800000000ff */
[----:B------:R-:W-:-:S05]  /*ad30*/  PRMT R5, R5, 0x5410, RZ ;  /* 0x0000541005057816 */ /* 0x000fca00000000ff */
[----:B------:R-:W-:Y:S01]  /*ad40*/  STG.E desc[UR36][R2.64], R5 ;  /* 0x0000000502007986 */ /* 0x000fe2000c101924 */
[----:B------:R-:W-:Y:S05]  /*ad50*/  EXIT ;  /* 0x000000000000794d */ /* 0x000fea0003800000 */
.L_x_17453:
[----:B------:R-:W-:-:S04]  /*ad60*/  PRMT R4, R19, 0x8880, RZ ;  /* 0x0000888013047816 */ /* 0x000fc800000000ff */
[----:B------:R-:W-:-:S06]  /*ad70*/  PRMT R4, R4, 0x7710, RZ ;  /* 0x0000771004047816 */ /* 0x000fcc00000000ff */
[----:B------:R-:W0:Y:S02]  /*ad80*/  I2F.F64.S16 R4, R4 ;  /* 0x0000000400047312 */ /* 0x000e240000101c00 */
[----:B0-----:R-:W-:Y:S01]  /*ad90*/  STG.E.64 desc[UR36][R2.64], R4 ;  /* 0x0000000402007986 */ /* 0x001fe2000c101b24 */
[----:B------:R-:W-:Y:S05]  /*ada0*/  EXIT ;  /* 0x000000000000794d */ /* 0x000fea0003800000 */
.L_x_17444:
        /* <DEDUP_REMOVED lines=14> */
.L_x_17458:
        /* <DEDUP_REMOVED lines=18> */
.L_x_17461:
[----:B------:R-:W-:-:S04]  /*afb0*/  SHF.R.U32.HI R5, RZ, 0x18, R5 ;  /* 0x00000018ff057819 */ /* 0x000fc80000011605 */
[----:B------:R-:W-:-:S07]  /*afc0*/  LOP3.LUT R0, R0, 0x80, R5, 0xf8, !PT ;  /* 0x0000008000007812 */ /* 0x000fce00078ef805 */
.L_x_17460:
[----:B------:R-:W-:Y:S05]  /*afd0*/  BSYNC.RECONVERGENT B0 ;  /* 0x0000000000007941 */ /* 0x000fea0003800200 */
.L_x_17459:
[----:B------:R-:W-:Y:S01]  /*afe0*/  STG.E.U8 desc[UR36][R2.64], R0 ;  /* 0x0000000002007986 */ /* 0x000fe2000c101124 */
[----:B------:R-:W-:Y:S05]  /*aff0*/  EXIT ;  /* 0x000000000000794d */ /* 0x000fea0003800000 */
.L_x_17457:
        /* <DEDUP_REMOVED lines=18> */
.L_x_17464:
[----:B------:R-:W-:-:S04]  /*b120*/  SHF.R.U32.HI R5, RZ, 0x18, R5 ;  /* 0x00000018ff057819 */ /* 0x000fc80000011605 */
[----:B------:R-:W-:-:S07]  /*b130*/  LOP3.LUT R0, R0, 0x80, R5, 0xf8, !PT ;  /* 0x0000008000007812 */ /* 0x000fce00078ef805 */
.L_x_17463:
[----:B------:R-:W-:Y:S05]  /*b140*/  BSYNC.RECONVERGENT B0 ;  /* 0x0000000000007941 */ /* 0x000fea0003800200 */
.L_x_17462:
[----:B------:R-:W-:Y:S01]  /*b150*/  STG.E.U8 desc[UR36][R2.64], R0 ;  /* 0x0000000002007986 */ /* 0x000fe2000c101124 */
[----:B------:R-:W-:Y:S05]  /*b160*/  EXIT ;  /* 0x000000000000794d */ /* 0x000fea0003800000 */
.L_x_17456:
        /* <DEDUP_REMOVED lines=22> */
.L_x_17466:
[----:B------:R-:W-:-:S04]  /*b2d0*/  LOP3.LUT R19, R19, 0xffff, RZ, 0xc0, !PT ;  /* 0x0000ffff13137812 */ /* 0x000fc800078ec0ff */
[----:B------:R-:W-:-:S05]  /*b2e0*/  PRMT R19, R19, 0x8880, RZ ;  /* 0x0000888013137816 */ /* 0x000fca00000000ff */
[----:B------:R-:W-:-:S05]  /*b2f0*/  IMAD.MOV.U32 R4, RZ, RZ, R19 ;  /* 0x000000ffff047224 */ /* 0x000fca00078e0013 */
[----:B------:R-:W-:-:S05]  /*b300*/  SHF.R.S32.HI R5, RZ, 0x1f, R4 ;  /* 0x0000001fff057819 */ /* 0x000fca0000011404 */
[----:B------:R-:W-:Y:S01]  /*b310*/  STG.E.64 desc[UR36][R2.64], R4 ;  /* 0x0000000402007986 */ /* 0x000fe2000c101b24 */
[----:B------:R-:W-:Y:S05]  /*b320*/  EXIT ;  /* 0x000000000000794d */ /* 0x000fea0003800000 */
.L_x_17465:
[----:B------:R-:W-:-:S04]  /*b330*/  LOP3.LUT R19, R19, 0xffff, RZ, 0xc0, !PT ;  /* 0x0000ffff13137812 */ /* 0x000fc800078ec0ff */
[----:B------:R-:W-:-:S05]  /*b340*/  PRMT R5, R19, 0x8880, RZ ;  /* 0x0000888013057816 */ /* 0x000fca00000000ff */
[----:B------:R-:W-:Y:S01]  /*b350*/  STG.E desc[UR36][R2.64], R5 ;  /* 0x0000000502007986 */ /* 0x000fe2000c101924 */
[----:B------:R-:W-:Y:S05]  /*b360*/  EXIT ;  /* 0x000000000000794d */ /* 0x000fea0003800000 */
.L_x_17455:
        /* <DEDUP_REMOVED lines=10> */
.L_x_17468:
[----:B------:R-:W-:Y:S02]  /*b410*/  PRMT R4, R19, 0x8880, RZ ;  /* 0x0000888013047816 */ /* 0x000fe400000000ff */
[----:B------:R-:W-:Y:S02]  /*b420*/  CS2R R6, SRZ ;  /* 0x0000000000067805 */ /* 0x000fe4000001ff00 */
[----:B------:R-:W-:-:S06]  /*b430*/  PRMT R4, R4, 0x7710, RZ ;  /* 0x0000771004047816 */ /* 0x000fcc00000000ff */
[----:B------:R-:W0:Y:S02]  /*b440*/  I2F.F64.S16 R4, R4 ;  /* 0x0000000400047312 */ /* 0x000e240000101c00 */
[----:B0-----:R-:W-:Y:S01]  /*b450*/  STG.E.128 desc[UR36][R2.64], R4 ;  /* 0x0000000402007986 */ /* 0x001fe2000c101d24 */
[----:B------:R-:W-:Y:S05]  /*b460*/  EXIT ;  /* 0x000000000000794d */ /* 0x000fea0003800000 */
.L_x_17467:
[----:B------:R-:W-:-:S13]  /*b470*/  ISETP.NE.AND P0, PT, R0, 0xf, PT ;  /* 0x0000000f0000780c */ /* 0x000fda0003f05270 */
[----:B------:R-:W-:Y:S05]  /*b480*/  @!P0 BRA `(.L_x_17469) ;  /* 0x0000000000e88947 */ /* 0x000fea0003800000 */
[----:B------:R-:W-:-:S13]  /*b490*/  ISETP.NE.AND P0, PT, R0, 0x17, PT ;  /* 0x000000170000780c */ /* 0x000fda0003f05270 */
[----:B------:R-:W-:Y:S05]  /*b4a0*/  @!P0 BRA `(.L_x_17470) ;  /* 0x0000000000908947 */ /* 0x000fea0003800000 */
[----:B------:R-:W-:-:S13]  /*b4b0*/  ISETP.NE.AND P0, PT, R0, 0x18, PT ;  /* 0x000000180000780c */ /* 0x000fda0003f05270 */
[----:B------:R-:W-:Y:S05]  /*b4c0*/  @!P0 BRA `(.L_x_17471) ;  /* 0x0000000000448947 */ /* 0x000fea0003800000 */
.L_x_17448:
        /* <DEDUP_REMOVED lines=16> */
.L_x_17472:
[----:B------:R-:W-:Y:S05]  /*b5d0*/  EXIT ;  /* 0x000000000000794d */ /* 0x000fea0003800000 */
.L_x_17471:
        /* <DEDUP_REMOVED lines=13> */
.L_x_17474:
[----:B------:R-:W-:Y:S05]  /*b6b0*/  BSYNC.RECONVERGENT B0 ;  /* 0x0000000000007941 */ /* 0x000fea0003800200 */
.L_x_17473:
[----:B------:R-:W-:-:S05]  /*b6c0*/  LOP3.LUT R5, R0, 0x80, R5, 0xf8, !PT ;  /* 0x0000008000057812 */ /* 0x000fca00078ef805 */
[----:B------:R-:W-:Y:S01]  /*b6d0*/  STG.E.U8 desc[UR36][R2.64], R5 ;  /* 0x0000000502007986 */ /* 0x000fe2000c101124 */
[----:B------:R-:W-:Y:S05]  /*b6e0*/  EXIT ;  /* 0x000000000000794d */ /* 0x000fea0003800000 */
.L_x_17470:
        /* <DEDUP_REMOVED lines=12> */
.L_x_17476:
[----:B------:R-:W-:Y:S01]  /*b7b0*/  IMAD.MOV.U32 R0, RZ, RZ, 0x7f ;  /* 0x0000007fff007424 */ /* 0x000fe200078e00ff */
[----:B------:R-:W-:-:S04]  /*b7c0*/  ISETP.GT.U32.AND P0, PT, R4, 0x7f800000, PT ;  /* 0x7f8000000400780c */ /* 0x000fc80003f04070 */
[----:B------:R-:W-:-:S09]  /*b7d0*/  SEL R0, R0, 0x7c, P0 ;  /* 0x0000007c00007807 */ /* 0x000fd20000000000 */
.L_x_17477:
[----:B------:R-:W-:Y:S05]  /*b7e0*/  BSYNC.RECONVERGENT B0 ;  /* 0x0000000000007941 */ /* 0x000fea0003800200 */
.L_x_17475:
[----:B------:R-:W-:-:S04]  /*b7f0*/  SHF.R.U32.HI R5, RZ, 0x18, R5 ;  /* 0x00000018ff057819 */ /* 0x000fc80000011605 */
[----:B------:R-:W-:-:S05]  /*b800*/  LOP3.LUT R5, R0, 0x80, R5, 0xf8, !PT ;  /* 0x0000008000057812 */ /* 0x000fca00078ef805 */
[----:B------:R-:W-:Y:S01]  /*b810*/  STG.E.U8 desc[UR36][R2.64], R5 ;  /* 0x0000000502007986 */ /* 0x000fe2000c101124 */
[----:B------:R-:W-:Y:S05]  /*b820*/  EXIT ;  /* 0x000000000000794d */ /* 0x000fea0003800000 */
.L_x_17469:
[----:B------:R-:W0:Y:S02]  /*b830*/  I2F.S8 R0, R19 ;  /* 0x0000001300007306 */ /* 0x000e240000001400 */
[----:B0-----:R-:W-:-:S05]  /*b840*/  F2FP.BF16.F32.PACK_AB R0, RZ, R0 ;  /* 0x00000000ff00723e */ /* 0x001fca00000010ff */
[----:B------:R-:W-:Y:S01]  /*b850*/  STG.E.U16 desc[UR36][R2.64], R0 ;  /* 0x0000000002007986 */ /* 0x000fe2000c101524 */
[----:B------:R-:W-:Y:S05]  /*b860*/  EXIT ;  /* 0x000000000000794d */ /* 0x000fea0003800000 */
.L_x_17478:
        /* <DEDUP_REMOVED lines=9> */
.L_x_20933:


//--------------------- .text._ZN2at6native18elementwise_kernelILi128ELi4EZNS0_22gpu_kernel_impl_nocastINS0_13BinaryFunctorIaaaZZZNS0_18lshift_kernel_cudaERNS_18TensorIteratorBaseEENKUlvE_clEvENKUlvE0_clEvEUlaaE_EEEEvS5_RKT_EUliE_EEviT1_ --------------------------
	.section	.text._ZN2at6native18elementwise_kernelILi128ELi4EZNS0_22gpu_kernel_impl_nocastINS0_13BinaryFunctorIaaaZZZNS0_18lshift_kernel_cudaERNS_18TensorIteratorBaseEENKUlvE_clEvENKUlvE0_clEvEUlaaE_EEEEvS5_RKT_EUliE_EEviT1_,"ax",@progbits
	.align	128
        .global         _ZN2at6native18elementwise_kernelILi128ELi4EZNS0_22gpu_kernel_impl_nocastINS0_13BinaryFunctorIaaaZZZNS0_18lshift_kernel_cudaERNS_18TensorIteratorBaseEENKUlvE_clEvENKUlvE0_clEvEUlaaE_EEEEvS5_RKT_EUliE_EEviT1_
        .type           _ZN2at6native18elementwise_kernelILi128ELi4EZNS0_22gpu_kernel_impl_nocastINS0_13BinaryFunctorIaaaZZZNS0_18lshift_kernel_cudaERNS_18TensorIteratorBaseEENKUlvE_clEvENKUlvE0_clEvEUlaaE_EEEEvS5_RKT_EUliE_EEviT1_,@function
        .size           _ZN2at6native18elementwise_kernelILi128ELi4EZNS0_22gpu_kernel_impl_nocastINS0_13BinaryFunctorIaaaZZZNS0_18lshift_kernel_cudaERNS_18TensorIteratorBaseEENKUlvE_clEvENKUlvE0_clEvEUlaaE_EEEEvS5_RKT_EUliE_EEviT1_,(.L_x_20934 - _ZN2at6native18elementwise_kernelILi128ELi4EZNS0_22gpu_kernel_impl_nocastINS0_13BinaryFunctorIaaaZZZNS0_18lshift_kernel_cudaERNS_18TensorIteratorBaseEENKUlvE_clEvENKUlvE0_clEvEUlaaE_EEEEvS5_RKT_EUliE_EEviT1_)
        .other          _ZN2at6native18elementwise_kernelILi128ELi4EZNS0_22gpu_kernel_impl_nocastINS0_13BinaryFunctorIaaaZZZNS0_18lshift_kernel_cudaERNS_18TensorIteratorBaseEENKUlvE_clEvENKUlvE0_clEvEUlaaE_EEEEvS5_RKT_EUliE_EEviT1_,@"STO_CUDA_ENTRY STV_DEFAULT"
_ZN2at6native18elementwise_kernelILi128ELi4EZNS0_22gpu_kernel_impl_nocastINS0_13BinaryFunctorIaaaZZZNS0_18lshift_kernel_cudaERNS_18TensorIteratorBaseEENKUlvE_clEvENKUlvE0_clEvEUlaaE_EEEEvS5_RKT_EUliE_EEviT1_:
.text._ZN2at6native18elementwise_kernelILi128ELi4EZNS0_22gpu_kernel_impl_nocastINS0_13BinaryFunctorIaaaZZZNS0_18lshift_kernel_cudaERNS_18TensorIteratorBaseEENKUlvE_clEvENKUlvE0_clEvEUlaaE_EEEEvS5_RKT_EUliE_EEviT1_:
        /* <DEDUP_REMOVED lines=21> */
[----:B---3--:R-:W-:-:S04]  /*0150*/  SHF.L.U32 R0, R7, R4, RZ ;  /* 0x0000000407007219 */ /* 0x008fc800000006ff */
        /* <DEDUP_REMOVED lines=12> */
[----:B--2---:R-:W-:-:S04]  /*0220*/  SHF.L.U32 R0, R7, R4, RZ ;  /* 0x0000000407007219 */ /* 0x004fc800000006ff */
[----:B------:R-:W-:-:S05]  /*0230*/  SEL R11, R0, RZ, !P0 ;  /* 0x000000ff000b7207 */ /* 0x000fca0004000000 */
[----:B0-----:R0:W-:Y:S02]  /*0240*/  STG.E.U8 desc[UR6][R8.64], R11 ;  /* 0x0000000b08007986 */ /* 0x0011e4000c101106 */
.L_x_17482:
[----:B------:R-:W-:-:S13]  /*0250*/  ISETP.GE.AND P0, PT, R3, UR4, PT ;  /* 0x0000000403007c0c */ /* 0x000fda000bf06270 */
[----:B------:R-:W-:Y:S05]  /*0260*/  @P0 BREAK.RELIABLE B1 ;  /* 0x0000000000010942 */ /* 0x000fea0003800100 */
[----:B------:R-:W-:Y:S05]  /*0270*/  @P0 BRA `(.L_x_17483) ;  /* 0x00000000002c0947 */ /* 0x000fea0003800000 */
[----:B------:R-:W-:Y:S05]  /*0280*/  BSYNC.RELIABLE B1 ;  /* 0x0000000000017941 */ /* 0x000fea0003800100 */
.L_x_17481:
        /* <DEDUP_REMOVED lines=10> */
.L_x_17483:
[----:B------:R-:W-:Y:S05]  /*0330*/  BSYNC.RECONVERGENT B0 ;  /* 0x0000000000007941 */ /* 0x000fea0003800200 */
.L_x_17480:
        /* <DEDUP_REMOVED lines=9> */
[----:B---3--:R-:W-:-:S04]  /*03d0*/  SHF.L.U32 R0, R5, R2, RZ ;  /* 0x0000000205007219 */ /* 0x008fc800000006ff */
[----:B01----:R-:W-:-:S05]  /*03e0*/  SEL R9, R0, RZ, !P0 ;  /* 0x000000ff00097207 */ /* 0x003fca0004000000 */
[----:B----4-:R-:W-:Y:S01]  /*03f0*/  STG.E.U8 desc[UR6][R6.64], R9 ;  /* 0x0000000906007986 */ /* 0x010fe2000c101106 */
[----:B------:R-:W-:Y:S05]  /*0400*/  EXIT ;  /* 0x000000000000794d */ /* 0x000fea0003800000 */
.L_x_17479:
        /* <DEDUP_REMOVED lines=356> */
.L_x_17487:
[----:B------:R-:W0:Y:S02]  /*1a50*/  LDCU.128 UR8, c[0x0][0x5f0] ;  /* 0x0000be00ff0877ac */ /* 0x000e240008000c00 */
[----:B0-----:R-:W-:Y:S02]  /*1a60*/  IADD3 R8, P0, PT, R4, UR8, RZ ;  /* 0x0000000804087c10 */ /* 0x001fe4000ff1e0ff */
[----:B------:R-:W-:Y:S02]  /*1a70*/  IADD3 R6, P1, PT, R6, UR10, RZ ;  /* 0x0000000a06067c10 */ /* 0x000fe4000ff3e0ff */
[----:B------:R-:W-:Y:S01]  /*1a80*/  IADD3.X R9, PT, PT, RZ, UR9, RZ, P0, !PT ;  /* 0x00000009ff097c10 */ /* 0x000fe200087fe4ff */
[----:B------:R-:W0:Y:S01]  /*1a90*/  LDCU.64 UR8, c[0x0][0x5e8] ;  /* 0x0000bd00ff0877ac */ /* 0x000e220008000a00 */
[----:B------:R-:W-:-:S04]  /*1aa0*/  IADD3.X R7, PT, PT, RZ, UR11, RZ, P1, !PT ;  /* 0x0000000bff077c10 */ /* 0x000fc80008ffe4ff */
[----:B------:R-:W2:Y:S04]  /*1ab0*/  LDG.E.U8 R9, desc[UR6][R8.64] ;  /* 0x0000000608097981 */ /* 0x000ea8000c1e1100 */
[----:B------:R-:W3:Y:S01]  /*1ac0*/  LDG.E.U8 R6, desc[UR6][R6.64] ;  /* 0x0000000606067981 */ /* 0x000ee2000c1e1100 */
[----:B0-----:R-:W-:-:S04]  /*1ad0*/  IADD3 R4, P1, PT, R5, UR8, RZ ;  /* 0x0000000805047c10 */ /* 0x001fc8000ff3e0ff */
[----:B------:R-:W-:Y:S02]  /*1ae0*/  IADD3.X R5, PT, PT, RZ, UR9, RZ, P1, !PT ;  /* 0x00000009ff057c10 */ /* 0x000fe40008ffe4ff */
[----:B------:R-:W-:Y:S02]  /*1af0*/  IADD3 R3, PT, PT, R3, 0x80, RZ ;  /* 0x0000008003037810 */ /* 0x000fe40007ffe0ff */
[----:B---3--:R-:W-:Y:S02]  /*1b00*/  ISETP.GT.U32.AND P0, PT, R6, 0x7, PT ;  /* 0x000000070600780c */ /* 0x008fe40003f04070 */
[----:B--2---:R-:W-:-:S04]  /*1b10*/  SHF.L.U32 R10, R9, R6, RZ ;  /* 0x00000006090a7219 */ /* 0x004fc800000006ff */
[----:B------:R-:W-:-:S05]  /*1b20*/  SEL R11, R10, RZ, !P0 ;  /* 0x000000ff0a0b7207 */ /* 0x000fca0004000000 */
[----:B------:R0:W-:Y:S01]  /*1b30*/  STG.E.U8 desc[UR6][R4.64], R11 ;  /* 0x0000000b04007986 */ /* 0x0001e2000c101106 */
        /* <DEDUP_REMOVED lines=351> */
.L_x_17489:
        /* <DEDUP_REMOVED lines=14> */
[----:B------:R0:W-:Y:S02]  /*3210*/  STG.E.U8 desc[UR6][R4.64], R11 ;  /* 0x0000000b04007986 */ /* 0x0001e4000c101106 */
.L_x_17486:
[----:B------:R-:W-:-:S13]  /*3220*/  ISETP.GE.AND P0, PT, R3, UR4, PT ;  /* 0x0000000403007c0c */ /* 0x000fda000bf06270 */
[----:B------:R-:W-:Y:S05]  /*3230*/  @P0 BREAK.RELIABLE B1 ;  /* 0x0000000000010942 */ /* 0x000fea0003800100 */
[----:B------:R-:W-:Y:S05]  /*3240*/  @P0 BRA `(.L_x_17488) ;  /* 0x0000001400b00947 */ /* 0x000fea0003800000 */
[----:B------:R-:W-:Y:S05]  /*3250*/  BSYNC.RELIABLE B1 ;  /* 0x0000000000017941 */ /* 0x000fea0003800100 */
.L_x_17485:
        /* <DEDUP_REMOVED lines=348> */
.L_x_17490:
        /* <DEDUP_REMOVED lines=15> */
.L_x_17488:
[----:B------:R-:W-:Y:S05]  /*4910*/  BSYNC.RECONVERGENT B0 ;  /* 0x0000000000007941 */ /* 0x000fea0003800200 */
.L_x_17484:
        /* <DEDUP_REMOVED lines=351> */
.L_x_17491:
        /* <DEDUP_REMOVED lines=10> */
[----:B---3--:R-:W-:Y:S02]  /*5fb0*/  ISETP.GT.U32.AND P0, PT, R4, 0x7, PT ;  /* 0x000000070400780c */ /* 0x008fe40003f04070 */
[----:B--2---:R-:W-:-:S04]  /*5fc0*/  SHF.L.U32 R0, R7, R4, RZ ;  /* 0x0000000407007219 */ /* 0x004fc800000006ff */
[----:B------:R-:W-:-:S05]  /*5fd0*/  SEL R9, R0, RZ, !P0 ;  /* 0x000000ff00097207 */ /* 0x000fca0004000000 */
[----:B------:R-:W-:Y:S01]  /*5fe0*/  STG.E.U8 desc[UR6][R2.64], R9 ;  /* 0x0000000902007986 */ /* 0x000fe2000c101106 */
[----:B------:R-:W-:Y:S05]  /*5ff0*/  EXIT ;  /* 0x000000000000794d */ /* 0x000fea0003800000 */
.L_x_17492:
        /* <DEDUP_REMOVED lines=16> */
.L_x_20934:


//--------------------- .text._ZN2at6native27unrolled_elementwise_kernelINS0_13BinaryFunctorIaaaZZZNS0_18lshift_kernel_cudaERNS_18TensorIteratorBaseEENKUlvE_clEvENKUlvE0_clEvEUlaaE_EESt5arrayIPcLm3EELi4E23TrivialOffsetCalculatorILi2EjESC_ILi1EjENS0_6memory15LoadWithoutCastENSF_16StoreWithoutCastEEEviT_T0_T2_T3_T4_T5_ --------------------------
	.section	.text._ZN2at6native27unrolled_elementwise_kernelINS0_13BinaryFunctorIaaaZZZNS0_18lshift_kernel_cudaERNS_18TensorIteratorBaseEENKUlvE_clEvENKUlvE0_clEvEUlaaE_EESt5arrayIPcLm3EELi4E23TrivialOffsetCalculatorILi2EjESC_ILi1EjENS0_6memory15LoadWithoutCastENSF_16StoreWithoutCastEEEviT_T0_T2_T3_T4_T5_,"ax",@progbits
	.align	128
        .global         _ZN2at6native27unrolled_elementwise_kernelINS0_13BinaryFunctorIaaaZZZNS0_18lshift_kernel_cudaERNS_18TensorIteratorBaseEENKUlvE_clEvENKUlvE0_clEvEUlaaE_EESt5arrayIPcLm3EELi4E23TrivialOffsetCalculatorILi2EjESC_ILi1EjENS0_6memory15LoadWithoutCastENSF_16StoreWithoutCastEEEviT_T0_T2_T3_T4_T5_
        .type           _ZN2at6native27unrolled_elementwise_kernelINS0_13BinaryFunctorIaaaZZZNS0_18lshift_kernel_cudaERNS_18TensorIteratorBaseEENKUlvE_clEvENKUlvE0_clEvEUlaaE_EESt5arrayIPcLm3EELi4E23TrivialOffsetCalculatorILi2EjESC_ILi1EjENS0_6memory15LoadWithoutCastENSF_16StoreWithoutCastEEEviT_T0_T2_T3_T4_T5_,@function
        .size           _ZN2at6native27unrolled_elementwise_kernelINS0_13BinaryFunctorIaaaZZZNS0_18lshift_kernel_cudaERNS_18TensorIteratorBaseEENKUlvE_clEvENKUlvE0_clEvEUlaaE_EESt5arrayIPcLm3EELi4E23TrivialOffsetCalculatorILi2EjESC_ILi1EjENS0_6memory15LoadWithoutCastENSF_16StoreWithoutCastEEEviT_T0_T2_T3_T4_T5_,(.L_x_20935 - _ZN2at6native27unrolled_elementwise_kernelINS0_13BinaryFunctorIaaaZZZNS0_18lshift_kernel_cudaERNS_18TensorIteratorBaseEENKUlvE_clEvENKUlvE0_clEvEUlaaE_EESt5arrayIPcLm3EELi4E23TrivialOffsetCalculatorILi2EjESC_ILi1EjENS0_6memory15LoadWithoutCastENSF_16StoreWithoutCastEEEviT_T0_T2_T3_T4_T5_)
        .other          _ZN2at6native27unrolled_elementwise_kernelINS0_13BinaryFunctorIaaaZZZNS0_18lshift_kernel_cudaERNS_18TensorIteratorBaseEENKUlvE_clEvENKUlvE0_clEvEUlaaE_EESt5arrayIPcLm3EELi4E23TrivialOffsetCalculatorILi2EjESC_ILi1EjENS0_6memory15LoadWithoutCastENSF_16StoreWithoutCastEEEviT_T0_T2_T3_T4_T5_,@"STO_CUDA_ENTRY STV_DEFAULT"
_ZN2at6native27unrolled_elementwise_kernelINS0_13BinaryFunctorIaaaZZZNS0_18lshift_kernel_cudaERNS_18TensorIteratorBaseEENKUlvE_clEvENKUlvE0_clEvEUlaaE_EESt5arrayIPcLm3EELi4E23TrivialOffsetCalculatorILi2EjESC_ILi1EjENS0_6memory15LoadWithoutCastENSF_16StoreWithoutCastEEEviT_T0_T2_T3_T4_T5_:
.text._ZN2at6native27unrolled_elementwise_kernelINS0_13BinaryFunctorIaaaZZZNS0_18lshift_kernel_cudaERNS_18TensorIteratorBaseEENKUlvE_clEvENKUlvE0_clEvEUlaaE_EESt5arrayIPcLm3EELi4E23TrivialOffsetCalculatorILi2EjESC_ILi1EjENS0_6memory15LoadWithoutCastENSF_16StoreWithoutCastEEEviT_T0_T2_T3_T4_T5_:
        /* <DEDUP_REMOVED lines=71> */
[----:B------:R-:W-:-:S03]  /*0470*/  @!P0 SHF.L.U32 R20, R20, R21, RZ ;  /* 0x0000001514148219 */ /* 0x000fc600000006ff */
        /* <DEDUP_REMOVED lines=10> */
[----:B------:R-:W-:Y:S02]  /*0520*/  @!P2 SHF.L.U32 R22, R23, R22, RZ ;  /* 0x000000161716a219 */ /* 0x000fe400000006ff */
[----:B------:R-:W-:Y:S02]  /*0530*/  @!P1 ISETP.GT.U32.AND P4, PT, R8, 0x7, PT ;  /* 0x000000070800980c */ /* 0x000fe40003f84070 */
[----:B------:R-:W-:Y:S02]  /*0540*/  @!P1 SHF.L.U32 R3, R12, R3, RZ ;  /* 0x000000030c039219 */ /* 0x000fe400000006ff */
        /* <DEDUP_REMOVED lines=15> */
.L_x_17494:
[----:B------:R-:W-:Y:S05]  /*0640*/  BSYNC.RECONVERGENT B0 ;  /* 0x0000000000007941 */ /* 0x000fea0003800200 */
.L_x_17493:
        /* <DEDUP_REMOVED lines=8> */
[----:B------:R-:W-:-:S04]  /*06d0*/  @!P1 SHF.L.U32 R6, R6, R3, RZ ;  /* 0x0000000306069219 */ /* 0x000fc800000006ff */
[----:B------:R-:W-:Y:S02]  /*06e0*/  @!P1 SEL R5, R6, RZ, !P0 ;  /* 0x000000ff06059207 */ /* 0x000fe40004000000 */
[----:B-1----:R-:W-:-:S05]  /*06f0*/  IADD3 R2, P2, PT, R2, UR6, RZ ;  /* 0x0000000602027c10 */ /* 0x002fca000ff5e0ff */
[----:B------:R-:W-:-:S05]  /*0700*/  IMAD.X R3, RZ, RZ, UR7, P2 ;  /* 0x00000007ff037e24 */ /* 0x000fca00090e06ff */
[----:B------:R-:W-:Y:S01]  /*0710*/  STG.E.U8 desc[UR4][R2.64], R5 ;  /* 0x0000000502007986 */ /* 0x000fe2000c101104 */
[----:B------:R-:W-:Y:S05]  /*0720*/  EXIT ;  /* 0x000000000000794d */ /* 0x000fea0003800000 */
.L_x_17495:
        /* <DEDUP_REMOVED lines=13> */
.L_x_20935:


//--------------------- .text._ZN2at6native29vectorized_elementwise_kernelILi2ENS0_13BinaryFunctorIaaaZZZNS0_18lshift_kernel_cudaERNS_18TensorIteratorBaseEENKUlvE_clEvENKUlvE0_clEvEUlaaE_EESt5arrayIPcLm3EEEEviT0_T1_ --------------------------
	.section	.text._ZN2at6native29vectorized_elementwise_kernelILi2ENS0_13BinaryFunctorIaaaZZZNS0_18lshift_kernel_cudaERNS_18TensorIteratorBaseEENKUlvE_clEvENKUlvE0_clEvEUlaaE_EESt5arrayIPcLm3EEEEviT0_T1_,"ax",@progbits
	.align	128
        .global         _ZN2at6native29vectorized_elementwise_kernelILi2ENS0_13BinaryFunctorIaaaZZZNS0_18lshift_kernel_cudaERNS_18TensorIteratorBaseEENKUlvE_clEvENKUlvE0_clEvEUlaaE_EESt5arrayIPcLm3EEEEviT0_T1_
        .type           _ZN2at6native29vectorized_elementwise_kernelILi2ENS0_13BinaryFunctorIaaaZZZNS0_18lshift_kernel_cudaERNS_18TensorIteratorBaseEENKUlvE_clEvENKUlvE0_clEvEUlaaE_EESt5arrayIPcLm3EEEEviT0_T1_,@function
        .size           _ZN2at6native29vectorized_elementwise_kernelILi2ENS0_13BinaryFunctorIaaaZZZNS0_18lshift_kernel_cudaERNS_18TensorIteratorBaseEENKUlvE_clEvENKUlvE0_clEvEUlaaE_EESt5arrayIPcLm3EEEEviT0_T1_,(.L_x_20936 - _ZN2at6native29vectorized_elementwise_kernelILi2ENS0_13BinaryFunctorIaaaZZZNS0_18lshift_kernel_cudaERNS_18TensorIteratorBaseEENKUlvE_clEvENKUlvE0_clEvEUlaaE_EESt5arrayIPcLm3EEEEviT0_T1_)
        .other          _ZN2at6native29vectorized_elementwise_kernelILi2ENS0_13BinaryFunctorIaaaZZZNS0_18lshift_kernel_cudaERNS_18TensorIteratorBaseEENKUlvE_clEvENKUlvE0_clEvEUlaaE_EESt5arrayIPcLm3EEEEviT0_T1_,@"STO_CUDA_ENTRY STV_DEFAULT"
_ZN2at6native29vectorized_elementwise_kernelILi2ENS0_13BinaryFunctorIaaaZZZNS0_18lshift_kernel_cudaERNS_18TensorIteratorBaseEENKUlvE_clEvENKUlvE0_clEvEUlaaE_EESt5arrayIPcLm3EEEEviT0_T1_:
.text._ZN2at6native29vectorized_elementwise_kernelILi2ENS0_13BinaryFunctorIaaaZZZNS0_18lshift_kernel_cudaERNS_18TensorIteratorBaseEENKUlvE_clEvENKUlvE0_clEvEUlaaE_EESt5arrayIPcLm3EEEEviT0_T1_:
        /* <DEDUP_REMOVED lines=120> */
[----:B-----5:R-:W-:Y:S02]  /*0780*/  @!P0 SHF.L.U32 R20, R20, R29, RZ ;  /* 0x0000001d14148219 */ /* 0x020fe400000006ff */
[----:B--2---:R-:W-:-:S04]  /*0790*/  @!P4 LOP3.LUT R18, R22, 0xff, RZ, 0xc0, !PT ;  /* 0x000000ff1612c812 */ /* 0x004fc800078ec0ff */
[----:B------:R-:W-:Y:S01]  /*07a0*/  @!P4 ISETP.GT.U32.AND P3, PT, R18, 0x7, PT ;  /* 0x000000071200c80c */ /* 0x000fe20003f64070 */
[----:B------:R-:W-:-:S05]  /*07b0*/  VIADD R18, R2, 0x100 ;  /* 0x0000010002127836 */ /* 0x000fca0000000000 */
[----:B------:R-:W-:Y:S02]  /*07c0*/  ISETP.GE.U32.AND P1, PT, R18, UR5, PT ;  /* 0x0000000512007c0c */ /* 0x000fe4000bf26070 */
[----:B------:R-:W-:-:S04]  /*07d0*/  @!P4 LOP3.LUT R22, R22, 0xff, RZ, 0xc0, !PT ;  /* 0x000000ff1616c812 */ /* 0x000fc800078ec0ff */
[----:B------:R-:W-:-:S07]  /*07e0*/  @!P4 SHF.L.U32 R19, R19, R22, RZ ;  /* 0x000000161313c219 */ /* 0x000fce00000006ff */
        /* <DEDUP_REMOVED lines=13> */
[----:B------:R-:W-:Y:S01]  /*08c0*/  @!P1 SHF.L.U32 R23, R23, R24, RZ ;  /* 0x0000001817179219 */ /* 0x000fe200000006ff */
        /* <DEDUP_REMOVED lines=10> */
[----:B------:R-:W-:Y:S02]  /*0970*/  @!P2 SHF.L.U32 R16, R16, R17, RZ ;  /* 0x000000111010a219 */ /* 0x000fe400000006ff */
[----:B------:R-:W-:Y:S02]  /*0980*/  @!P3 LOP3.LUT R17, R26, 0xff, RZ, 0xc0, !PT ;  /* 0x000000ff1a11b812 */ /* 0x000fe400078ec0ff */
[----:B------:R-:W-:Y:S02]  /*0990*/  @!P2 SEL R5, R16, RZ, !P6 ;  /* 0x000000ff1005a207 */ /* 0x000fe40007000000 */
[----:B------:R-:W-:Y:S02]  /*09a0*/  ISETP.GE.U32.AND P6, PT, R2, UR5, PT ;  /* 0x0000000502007c0c */ /* 0x000fe4000bfc6070 */
[----:B------:R-:W-:Y:S02]  /*09b0*/  @!P3 LOP3.LUT R26, R26, 0xff, RZ, 0xc0, !PT ;  /* 0x000000ff1a1ab812 */ /* 0x000fe400078ec0ff */
[----:B------:R-:W-:-:S02]  /*09c0*/  @!P3 ISETP.GT.U32.AND P2, PT, R17, 0x7, PT ;  /* 0x000000071100b80c */ /* 0x000fc40003f44070 */
[----:B------:R-:W-:Y:S01]  /*09d0*/  @!P3 SHF.L.U32 R25, R25, R26, RZ ;  /* 0x0000001a1919b219 */ /* 0x000fe200000006ff */
[----:B------:R0:W-:Y:S01]  /*09e0*/  @!P0 STG.E.U8 desc[UR12][R10.64], R21 ;  /* 0x000000150a008986 */ /* 0x0001e2000c10110c */
[----:B------:R-:W-:Y:S02]  /*09f0*/  BSSY.RECONVERGENT B0, `(.L_x_17497) ;  /* 0x0000042000007945 */ /* 0x000fe40003800200 */
[----:B------:R-:W-:Y:S02]  /*0a00*/  @!P3 SEL R6, R25, RZ, !P2 ;  /* 0x000000ff1906b207 */ /* 0x000fe40005000000 */
[----:B------:R-:W-:Y:S01]  /*0a10*/  BSSY.RELIABLE B1, `(.L_x_17498) ;  /* 0x0000038000017945 */ /* 0x000fe20003800100 */
[C---:B------:R-:W-:Y:S02]  /*0a20*/  @!P4 LOP3.LUT R16, R15.reuse, 0xff, RZ, 0xc0, !PT ;  /* 0x000000ff0f10c812 */ /* 0x040fe400078ec0ff */
[----:B------:R-:W-:-:S04]  /*0a30*/  @!P4 LOP3.LUT R15, R15, 0xff, RZ, 0xc0, !PT ;  /* 0x000000ff0f0fc812 */ /* 0x000fc800078ec0ff */
[----:B------:R-:W-:Y:S02]  /*0a40*/  @!P4 SHF.L.U32 R14, R14, R15, RZ ;  /* 0x0000000f0e0ec219 */ /* 0x000fe400000006ff */
[----:B------:R-:W-:-:S04]  /*0a50*/  @!P4 ISETP.GT.U32.AND P0, PT, R16, 0x7, PT ;  /* 0x000000071000c80c */ /* 0x000fc80003f04070 */
[----:B------:R-:W-:Y:S02]  /*0a60*/  @!P4 SEL R7, R14, RZ, !P0 ;  /* 0x000000ff0e07c207 */ /* 0x000fe40004000000 */
[C---:B------:R-:W-:Y:S02]  /*0a70*/  @!P5 LOP3.LUT R17, R13.reuse, 0xff, RZ, 0xc0, !PT ;  /* 0x000000ff0d11d812 */ /* 0x040fe400078ec0ff */
[----:B------:R-:W-:Y:S02]  /*0a80*/  @!P5 LOP3.LUT R13, R13, 0xff, RZ, 0xc0, !PT ;  /* 0x000000ff0d0dd812 */ /* 0x000fe400078ec0ff */
[----:B------:R-:W-:Y:S02]  /*0a90*/  @!P5 ISETP.GT.U32.AND P2, PT, R17, 0x7, PT ;  /* 0x000000071100d80c */ /* 0x000fe40003f44070 */
[----:B------:R-:W-:-:S04]  /*0aa0*/  @!P5 SHF.L.U32 R12, R12, R13, RZ ;  /* 0x0000000d0c0cd219 */ /* 0x000fc800000006ff */
[----:B------:R-:W-:Y:S02]  /*0ab0*/  @!P5 SEL R8, R12, RZ, !P2 ;  /* 0x000000ff0c08d207 */ /* 0x000fe40005000000 */
[C---:B------:R-:W-:Y:S02]  /*0ac0*/  @!P1 LOP3.LUT R15, R27.reuse, 0xff, RZ, 0xc0, !PT ;  /* 0x000000ff1b0f9812 */ /* 0x040fe400078ec0ff */
[----:B------:R-:W-:Y:S02]  /*0ad0*/  @!P1 LOP3.LUT R27, R27, 0xff, RZ, 0xc0, !PT ;  /* 0x000000ff1b1b9812 */ /* 0x000fe400078ec0ff */
[----:B------:R-:W-:Y:S02]  /*0ae0*/  @!P1 ISETP.GT.U32.AND P3, PT, R15, 0x7, PT ;  /* 0x000000070f00980c */ /* 0x000fe40003f64070 */
[----:B------:R-:W-:-:S04]  /*0af0*/  @!P1 SHF.L.U32 R0, R0, R27, RZ ;  /* 0x0000001b00009219 */ /* 0x000fc800000006ff */
        /* <DEDUP_REMOVED lines=16> */
.L_x_17499:
        /* <DEDUP_REMOVED lines=8> */
.L_x_17500:
        /* <DEDUP_REMOVED lines=8> */
.L_x_17501:
        /* <DEDUP_REMOVED lines=9> */
.L_x_17502:
[----:B------:R-:W-:Y:S05]  /*0d90*/  BSYNC.RELIABLE B1 ;  /* 0x0000000000017941 */ /* 0x000fea0003800100 */
.L_x_17498:
[----:B------:R-:W-:-:S13]  /*0da0*/  ISETP.GE.U32.AND P0, PT, R2, UR5, PT ;  /* 0x0000000502007c0c */ /* 0x000fda000bf06070 */
[----:B--2---:R-:W2:Y:S01]  /*0db0*/  @!P0 LDC.64 R6, c[0x0][0x388] ;  /* 0x0000e200ff068b82 */ /* 0x004ea20000000a00 */
[C---:B-1----:R-:W-:Y:S02]  /*0dc0*/  @!P0 VIADD R5, R2.reuse, UR4 ;  /* 0x0000000402058c36 */ /* 0x042fe40008000000 */
[----:B------:R-:W-:-:S03]  /*0dd0*/  @!P0 VIADD R2, R2, 0x80 ;  /* 0x0000008002028836 */ /* 0x000fc60000000000 */
[----:B--2---:R-:W-:-:S05]  /*0de0*/  @!P0 IADD3 R4, P1, PT, R5, R6, RZ ;  /* 0x0000000605048210 */ /* 0x004fca0007f3e0ff */
[----:B------:R-:W-:-:S05]  /*0df0*/  @!P0 IMAD.X R5, RZ, RZ, R7, P1 ;  /* 0x000000ffff058224 */ /* 0x000fca00008e0607 */
[----:B------:R2:W-:Y:S03]  /*0e00*/  @!P0 STG.E.U8 desc[UR12][R4.64], R8 ;  /* 0x0000000804008986 */ /* 0x0005e6000c10110c */
.L_x_17503:
[----:B------:R-:W-:Y:S05]  /*0e10*/  BSYNC.RECONVERGENT B0 ;  /* 0x0000000000007941 */ /* 0x000fea0003800200 */
.L_x_17497:
        /* <DEDUP_REMOVED lines=9> */
.L_x_17496:
        /* <DEDUP_REMOVED lines=32> */
[----:B------:R-:W-:Y:S02]  /*10b0*/  SHF.L.U32 R13, R10, R13, RZ ;  /* 0x0000000d0a0d7219 */ /* 0x000fe400000006ff */
[----:B------:R-:W-:Y:S02]  /*10c0*/  SHF.L.U32 R12, R7, R12, RZ ;  /* 0x0000000c070c7219 */ /* 0x000fe400000006ff */
[C---:B----4-:R-:W-:Y:S02]  /*10d0*/  PRMT R10, R16.reuse, 0x7770, RZ ;  /* 0x00007770100a7816 */ /* 0x050fe400000000ff */
[----:B------:R-:W-:Y:S02]  /*10e0*/  PRMT R9, R16, 0x7771, RZ ;  /* 0x0000777110097816 */ /* 0x000fe400000000ff */
[----:B-----5:R-:W-:-:S02]  /*10f0*/  PRMT R7, R15, 0x7770, RZ ;  /* 0x000077700f077816 */ /* 0x020fc400000000ff */
[----:B------:R-:W-:Y:S02]  /*1100*/  PRMT R8, R15, 0x7771, RZ ;  /* 0x000077710f087816 */ /* 0x000fe400000000ff */
[----:B------:R-:W-:Y:S02]  /*1110*/  ISETP.GT.U32.AND P4, PT, R10, 0x7, PT ;  /* 0x000000070a00780c */ /* 0x000fe40003f84070 */
[----:B------:R-:W-:Y:S02]  /*1120*/  ISETP.GT.U32.AND P3, PT, R9, 0x7, PT ;  /* 0x000000070900780c */ /* 0x000fe40003f64070 */
[----:B------:R-:W-:Y:S02]  /*1130*/  SHF.L.U32 R10, R7, R10, RZ ;  /* 0x0000000a070a7219 */ /* 0x000fe400000006ff */
[----:B------:R-:W-:Y:S02]  /*1140*/  SHF.L.U32 R9, R8, R9, RZ ;  /* 0x0000000908097219 */ /* 0x000fe400000006ff */
[----:B------:R-:W-:-:S02]  /*1150*/  PRMT R8, R6, 0x7770, RZ ;  /* 0x0000777006087816 */ /* 0x000fc400000000ff */
[C---:B------:R-:W-:Y:S02]  /*1160*/  PRMT R7, R5.reuse, 0x7770, RZ ;  /* 0x0000777005077816 */ /* 0x040fe400000000ff */
[----:B------:R-:W-:Y:S02]  /*1170*/  PRMT R6, R6, 0x7771, RZ ;  /* 0x0000777106067816 */ /* 0x000fe400000000ff */
[----:B------:R-:W-:Y:S02]  /*1180*/  PRMT R5, R5, 0x7771, RZ ;  /* 0x0000777105057816 */ /* 0x000fe400000000ff */
[----:B------:R-:W-:Y:S02]  /*1190*/  ISETP.GT.U32.AND P2, PT, R8, 0x7, PT ;  /* 0x000000070800780c */ /* 0x000fe40003f44070 */
[----:B------:R-:W-:Y:S02]  /*11a0*/  SHF.L.U32 R11, R5, R6, RZ ;  /* 0x00000006050b7219 */ /* 0x000fe400000006ff */
[----:B------:R-:W-:-:S02]  /*11b0*/  SHF.L.U32 R8, R7, R8, RZ ;  /* 0x0000000807087219 */ /* 0x000fc400000006ff */
[----:B------:R-:W-:Y:S02]  /*11c0*/  ISETP.GT.U32.AND P1, PT, R6, 0x7, PT ;  /* 0x000000070600780c */ /* 0x000fe40003f24070 */
[----:B------:R-:W-:Y:S02]  /*11d0*/  PRMT R5, R4, 0x7770, RZ ;  /* 0x0000777004057816 */ /* 0x000fe400000000ff */
[----:B------:R-:W-:Y:S02]  /*11e0*/  PRMT R6, R0, 0x7770, RZ ;  /* 0x0000777000067816 */ /* 0x000fe400000000ff */
[----:B------:R-:W-:Y:S02]  /*11f0*/  PRMT R4, R4, 0x7771, RZ ;  /* 0x0000777104047816 */ /* 0x000fe400000000ff */
[----:B------:R-:W-:Y:S02]  /*1200*/  PRMT R7, R0, 0x7771, RZ ;  /* 0x0000777100077816 */ /* 0x000fe400000000ff */
[----:B------:R-:W-:-:S02]  /*1210*/  SEL R12, R12, RZ, !P6 ;  /* 0x000000ff0c0c7207 */ /* 0x000fc40007000000 */
[----:B------:R-:W-:Y:S02]  /*1220*/  ISETP.GT.U32.AND P0, PT, R6, 0x7, PT ;  /* 0x000000070600780c */ /* 0x000fe40003f04070 */
[----:B------:R-:W-:Y:S02]  /*1230*/  SHF.L.U32 R5, R5, R6, RZ ;  /* 0x0000000605057219 */ /* 0x000fe400000006ff */
        /* <DEDUP_REMOVED lines=18> */
.L_x_17504:
        /* <DEDUP_REMOVED lines=10> */
.L_x_20936:


//--------------------- .text._ZN2at6native29vectorized_elementwise_kernelILi4ENS0_13BinaryFunctorIaaaZZZNS0_18lshift_kernel_cudaERNS_18TensorIteratorBaseEENKUlvE_clEvENKUlvE0_clEvEUlaaE_EESt5arrayIPcLm3EEEEviT0_T1_ --------------------------
	.section	.text._ZN2at6native29vectorized_elementwise_kernelILi4ENS0_13BinaryFunctorIaaaZZZNS0_18lshift_kernel_cudaERNS_18TensorIteratorBaseEENKUlvE_clEvENKUlvE0_clEvEUlaaE_EESt5arrayIPcLm3EEEEviT0_T1_,"ax",@progbits
	.align	128
        .global         _ZN2at6native29vectorized_elementwise_kernelILi4ENS0_13BinaryFunctorIaaaZZZNS0_18lshift_kernel_cudaERNS_18TensorIteratorBaseEENKUlvE_clEvENKUlvE0_clEvEUlaaE_EESt5arrayIPcLm3EEEEviT0_T1_
        .type           _ZN2at6native29vectorized_elementwise_kernelILi4ENS0_13BinaryFunctorIaaaZZZNS0_18lshift_kernel_cudaERNS_18TensorIteratorBaseEENKUlvE_clEvENKUlvE0_clEvEUlaaE_EESt5arrayIPcLm3EEEEviT0_T1_,@function
        .size           _ZN2at6native29vectorized_elementwise_kernelILi4ENS0_13BinaryFunctorIaaaZZZNS0_18lshift_kernel_cudaERNS_18TensorIteratorBaseEENKUlvE_clEvENKUlvE0_clEvEUlaaE_EESt5arrayIPcLm3EEEEviT0_T1_,(.L_x_20937 - _ZN2at6native29vectorized_elementwise_kernelILi4ENS0_13BinaryFunctorIaaaZZZNS0_18lshift_kernel_cudaERNS_18TensorIteratorBaseEENKUlvE_clEvENKUlvE0_clEvEUlaaE_EESt5arrayIPcLm3EEEEviT0_T1_)
        .other          _ZN2at6native29vectorized_elementwise_kernelILi4ENS0_13BinaryFunctorIaaaZZZNS0_18lshift_kernel_cudaERNS_18TensorIteratorBaseEENKUlvE_clEvENKUlvE0_clEvEUlaaE_EESt5arrayIPcLm3EEEEviT0_T1_,@"STO_CUDA_ENTRY STV_DEFAULT"
_ZN2at6native29vectorized_elementwise_kernelILi4ENS0_13BinaryFunctorIaaaZZZNS0_18lshift_kernel_cudaERNS_18TensorIteratorBaseEENKUlvE_clEvENKUlvE0_clEvEUlaaE_EESt5arrayIPcLm3EEEEviT0_T1_:
.text._ZN2at6native29vectorized_elementwise_kernelILi4ENS0_13BinaryFunctorIaaaZZZNS0_18lshift_kernel_cudaERNS_18TensorIteratorBaseEENKUlvE_clEvENKUlvE0_clEvEUlaaE_EESt5arrayIPcLm3EEEEviT0_T1_:
        /* <DEDUP_REMOVED lines=192> */
.L_x_17508:
        /* <DEDUP_REMOVED lines=8> */
.L_x_17509:
        /* <DEDUP_REMOVED lines=8> */
.L_x_17510:
        /* <DEDUP_REMOVED lines=9> */
.L_x_17511:
[----:B------:R-:W-:Y:S05]  /*0d90*/  BSYNC.RELIABLE B1 ;  /* 0x0000000000017941 */ /* 0x000fea0003800100 */
.L_x_17507:
[----:B------:R-:W-:-:S13]  /*0da0*/  ISETP.GE.U32.AND P0, PT, R2, UR5, PT ;  /* 0x0000000502007c0c */ /* 0x000fda000bf06070 */
[----:B--2---:R-:W2:Y:S01]  /*0db0*/  @!P0 LDC.64 R6, c[0x0][0x388] ;  /* 0x0000e200ff068b82 */ /* 0x004ea20000000a00 */
[C---:B-1----:R-:W-:Y:S02]  /*0dc0*/  @!P0 VIADD R5, R2.reuse, UR4 ;  /* 0x0000000402058c36 */ /* 0x042fe40008000000 */
[----:B------:R-:W-:-:S03]  /*0dd0*/  @!P0 VIADD R2, R2, 0x80 ;  /* 0x0000008002028836 */ /* 0x000fc60000000000 */
[----:B--2---:R-:W-:-:S05]  /*0de0*/  @!P0 IADD3 R4, P1, PT, R5, R6, RZ ;  /* 0x0000000605048210 */ /* 0x004fca0007f3e0ff */
[----:B------:R-:W-:-:S05]  /*0df0*/  @!P0 IMAD.X R5, RZ, RZ, R7, P1 ;  /* 0x000000ffff058224 */ /* 0x000fca00008e0607 */
[----:B------:R2:W-:Y:S03]  /*0e00*/  @!P0 STG.E.U8 desc[UR12][R4.64], R8 ;  /* 0x0000000804008986 */ /* 0x0005e6000c10110c */
.L_x_17512:
[----:B------:R-:W-:Y:S05]  /*0e10*/  BSYNC.RECONVERGENT B0 ;  /* 0x0000000000007941 */ /* 0x000fea0003800200 */
.L_x_17506:
        /* <DEDUP_REMOVED lines=9> */
.L_x_17505:
        /* <DEDUP_REMOVED lines=20> */
[----:B------:R-:W-:Y:S02]  /*0ff0*/  PRMT R7, R6, 0x7770, RZ ;  /* 0x0000777006077816 */ /* 0x000fe400000000ff */
[----:B---3--:R-:W-:Y:S02]  /*1000*/  PRMT R5, R10, 0x7772, RZ ;  /* 0x000077720a057816 */ /* 0x008fe400000000ff */
[----:B------:R-:W-:Y:S02]  /*1010*/  PRMT R8, R6, 0x7771, RZ ;  /* 0x0000777106087816 */ /* 0x000fe400000000ff */
[----:B------:R-:W-:Y:S02]  /*1020*/  PRMT R3, R10, 0x7773, RZ ;  /* 0x000077730a037816 */ /* 0x000fe400000000ff */
[----:B------:R-:W-:-:S02]  /*1030*/  PRMT R6, R6, 0x7773, RZ ;  /* 0x0000777306067816 */ /* 0x000fc400000000ff */
[C---:B------:R-:W-:Y:S02]  /*1040*/  PRMT R12, R10.reuse, 0x7770, RZ ;  /* 0x000077700a0c7816 */ /* 0x040fe400000000ff */
[----:B------:R-:W-:Y:S02]  /*1050*/  PRMT R11, R10, 0x7771, RZ ;  /* 0x000077710a0b7816 */ /* 0x000fe400000000ff */
[----:B------:R-:W-:Y:S02]  /*1060*/  ISETP.GT.U32.AND P4, PT, R5, 0x7, PT ;  /* 0x000000070500780c */ /* 0x000fe40003f84070 */
[----:B------:R-:W-:Y:S02]  /*1070*/  SHF.L.U32 R10, R2, R5, RZ ;  /* 0x00000005020a7219 */ /* 0x000fe400000006ff */
[----:B----4-:R-:W-:Y:S02]  /*1080*/  PRMT R5, R13, 0x7770, RZ ;  /* 0x000077700d057816 */ /* 0x010fe400000000ff */
[----:B------:R-:W-:-:S02]  /*1090*/  ISETP.GT.U32.AND P3, PT, R3, 0x7, PT ;  /* 0x000000070300780c */ /* 0x000fc40003f64070 */
[----:B------:R-:W-:Y:S02]  /*10a0*/  SHF.L.U32 R6, R6, R3, RZ ;  /* 0x0000000306067219 */ /* 0x000fe400000006ff */
[----:B-----5:R-:W-:Y:S02]  /*10b0*/  PRMT R2, R9, 0x7770, RZ ;  /* 0x0000777009027816 */ /* 0x020fe400000000ff */
[----:B------:R-:W-:Y:S02]  /*10c0*/  PRMT R4, R13, 0x7771, RZ ;  /* 0x000077710d047816 */ /* 0x000fe400000000ff */
[----:B------:R-:W-:Y:S02]  /*10d0*/  PRMT R3, R9, 0x7771, RZ ;  /* 0x0000777109037816 */ /* 0x000fe400000000ff */
[----:B------:R-:W-:Y:S02]  /*10e0*/  ISETP.GT.U32.AND P2, PT, R5, 0x7, PT ;  /* 0x000000070500780c */ /* 0x000fe40003f44070 */
[----:B------:R-:W-:-:S02]  /*10f0*/  ISETP.GT.U32.AND P5, PT, R11, 0x7, PT ;  /* 0x000000070b00780c */ /* 0x000fc40003fa4070 */
[----:B------:R-:W-:Y:S02]  /*1100*/  SHF.L.U32 R8, R8, R11, RZ ;  /* 0x0000000b08087219 */ /* 0x000fe400000006ff */
[----:B------:R-:W-:Y:S02]  /*1110*/  SHF.L.U32 R5, R2, R5, RZ ;  /* 0x0000000502057219 */ /* 0x000fe400000006ff */
[----:B------:R-:W-:Y:S02]  /*1120*/  ISETP.GT.U32.AND P6, PT, R12, 0x7, PT ;  /* 0x000000070c00780c */ /* 0x000fe40003fc4070 */
[----:B------:R-:W-:Y:S02]  /*1130*/  SHF.L.U32 R7, R7, R12, RZ ;  /* 0x0000000c07077219 */ /* 0x000fe400000006ff */
[----:B------:R-:W-:Y:S02]  /*1140*/  ISETP.GT.U32.AND P1, PT, R4, 0x7, PT ;  /* 0x000000070400780c */ /* 0x000fe40003f24070 */
[----:B------:R-:W-:-:S02]  /*1150*/  SHF.L.U32 R11, R3, R4, RZ ;  /* 0x00000004030b7219 */ /* 0x000fc400000006ff */
[----:B------:R-:W-:Y:S02]  /*1160*/  PRMT R2, R9, 0x7772, RZ ;  /* 0x0000777209027816 */ /* 0x000fe400000000ff */
[----:B------:R-:W-:Y:S02]  /*1170*/  PRMT R3, R13, 0x7772, RZ ;  /* 0x000077720d037816 */ /* 0x000fe400000000ff */
[----:B------:R-:W-:Y:S02]  /*1180*/  PRMT R9, R9, 0x7773, RZ ;  /* 0x0000777309097816 */ /* 0x000fe400000000ff */
[----:B------:R-:W-:Y:S02]  /*1190*/  PRMT R4, R13, 0x7773, RZ ;  /* 0x000077730d047816 */ /* 0x000fe400000000ff */
[----:B------:R-:W-:Y:S02]  /*11a0*/  SEL R7, R7, RZ, !P6 ;  /* 0x000000ff07077207 */ /* 0x000fe40007000000 */
[----:B------:R-:W-:-:S02]  /*11b0*/  ISETP.GT.U32.AND P0, PT, R3, 0x7, PT ;  /* 0x000000070300780c */ /* 0x000fc40003f04070 */
[----:B------:R-:W-:Y:S02]  /*11c0*/  SHF.L.U32 R12, R2, R3, RZ ;  /* 0x00000003020c7219 */ /* 0x000fe400000006ff */
[----:B------:R-:W-:Y:S02]  /*11d0*/  ISETP.GT.U32.AND P6, PT, R4, 0x7, PT ;  /* 0x000000070400780c */ /* 0x000fe40003fc4070 */
        /* <DEDUP_REMOVED lines=28> */
.L_x_17513:
        /* <DEDUP_REMOVED lines=14> */
.L_x_20937:


//--------------------- .text._ZN2at6native29vectorized_elementwise_kernelILi8ENS0_13BinaryFunctorIaaaZZZNS0_18lshift_kernel_cudaERNS_18TensorIteratorBaseEENKUlvE_clEvENKUlvE0_clEvEUlaaE_EESt5arrayIPcLm3EEEEviT0_T1_ --------------------------
	.section	.text._ZN2at6native29vectorized_elementwise_kernelILi8ENS0_13BinaryFunctorIaaaZZZNS0_18lshift_kernel_cudaERNS_18TensorIteratorBaseEENKUlvE_clEvENKUlvE0_clEvEUlaaE_EESt5arrayIPcLm3EEEEviT0_T1_,"ax",@progbits
	.align	128
        .global         _ZN2at6native29vectorized_elementwise_kernelILi8ENS0_13BinaryFunctorIaaaZZZNS0_18lshift_kernel_cudaERNS_18TensorIteratorBaseEENKUlvE_clEvENKUlvE0_clEvEUlaaE_EESt5arrayIPcLm3EEEEviT0_T1_
        .type           _ZN2at6native29vectorized_elementwise_kernelILi8ENS0_13BinaryFunctorIaaaZZZNS0_18lshift_kernel_cudaERNS_18TensorIteratorBaseEENKUlvE_clEvENKUlvE0_clEvEUlaaE_EESt5arrayIPcLm3EEEEviT0_T1_,@function
        .size           _ZN2at6native29vectorized_elementwise_kernelILi8ENS0_13BinaryFunctorIaaaZZZNS0_18lshift_kernel_cudaERNS_18TensorIteratorBaseEENKUlvE_clEvENKUlvE0_clEvEUlaaE_EESt5arrayIPcLm3EEEEviT0_T1_,(.L_x_20938 - _ZN2at6native29vectorized_elementwise_kernelILi8ENS0_13BinaryFunctorIaaaZZZNS0_18lshift_kernel_cudaERNS_18TensorIteratorBaseEENKUlvE_clEvENKUlvE0_clEvEUlaaE_EESt5arrayIPcLm3EEEEviT0_T1_)
        .other          _ZN2at6native29vectorized_elementwise_kernelILi8ENS0_13BinaryFunctorIaaaZZZNS0_18lshift_kernel_cudaERNS_18TensorIteratorBaseEENKUlvE_clEvENKUlvE0_clEvEUlaaE_EESt5arrayIPcLm3EEEEviT0_T1_,@"STO_CUDA_ENTRY STV_DEFAULT"
_ZN2at6native29vectorized_elementwise_kernelILi8ENS0_13BinaryFunctorIaaaZZZNS0_18lshift_kernel_cudaERNS_18TensorIteratorBaseEENKUlvE_clEvENKUlvE0_clEvEUlaaE_EESt5arrayIPcLm3EEEEviT0_T1_:
.text._ZN2at6native29vectorized_elementwise_kernelILi8ENS0_13BinaryFunctorIaaaZZZNS0_18lshift_kernel_cudaERNS_18TensorIteratorBaseEENKUlvE_clEvENKUlvE0_clEvEUlaaE_EESt5arrayIPcLm3EEEEviT0_T1_:
[----:B------:R-:W-:Y:S01]  /*0000*/  LDC R1, c[0x0][0x37c] ;  /* 0x0000df00ff017b82 */ /* 0x000fe20000000800 */
[----:B------:R-:W-:Y:S05]  /*0010*/  EXIT ;  /* 0x000000000000794d */ /* 0x000fea0003800000 */
.L_x_17514:
        /* <DEDUP_REMOVED lines=14> */
.L_x_20938:


//--------------------- .text._ZN2at6native18elementwise_kernelILi128ELi4EZNS0_15gpu_kernel_implINS0_13BUnaryFunctorIaaaZZZNS0_18lshift_kernel_cudaERNS_18TensorIteratorBaseEENKUlvE_clEvENKUlvE0_clEvEUlaaE_EEEEvS5_RKT_EUliE_EEviT1_ --------------------------
	.section	.text._ZN2at6native18elementwise_kernelILi128ELi4EZNS0_15gpu_kernel_implINS0_13BUnaryFunctorIaaaZZZNS0_18lshift_kernel_cudaERNS_18TensorIteratorBaseEENKUlvE_clEvENKUlvE0_clEvEUlaaE_EEEEvS5_RKT_EUliE_EEviT1_,"ax",@progbits
	.align	128
        .global         _ZN2at6native18elementwise_kernelILi128ELi4EZNS0_15gpu_kernel_implINS0_13BUnaryFunctorIaaaZZZNS0_18lshift_kernel_cudaERNS_18TensorIteratorBaseEENKUlvE_clEvENKUlvE0_clEvEUlaaE_EEEEvS5_RKT_EUliE_EEviT1_
        .type           _ZN2at6native18elementwise_kernelILi128ELi4EZNS0_15gpu_kernel_implINS0_13BUnaryFunctorIaaaZZZNS0_18lshift_kernel_cudaERNS_18TensorIteratorBaseEENKUlvE_clEvENKUlvE0_clEvEUlaaE_EEEEvS5_RKT_EUliE_EEviT1_,@function
        .size           _ZN2at6native18elementwise_kernelILi128ELi4EZNS0_15gpu_kernel_implINS0_13BUnaryFunctorIaaaZZZNS0_18lshift_kernel_cudaERNS_18TensorIteratorBaseEENKUlvE_clEvENKUlvE0_clEvEUlaaE_EEEEvS5_RKT_EUliE_EEviT1_,(.L_x_20939 - _ZN2at6native18elementwise_kernelILi128ELi4EZNS0_15gpu_kernel_implINS0_13BUnaryFunctorIaaaZZZNS0_18lshift_kernel_cudaERNS_18TensorIteratorBaseEENKUlvE_clEvENKUlvE0_clEvEUlaaE_EEEEvS5_RKT_EUliE_EEviT1_)
        .other          _ZN2at6native18elementwise_kernelILi128ELi4EZNS0_15gpu_kernel_implINS0_13BUnaryFunctorIaaaZZZNS0_18lshift_kernel_cudaERNS_18TensorIteratorBaseEENKUlvE_clEvENKUlvE0_clEvEUlaaE_EEEEvS5_RKT_EUliE_EEviT1_,@"STO_CUDA_ENTRY STV_DEFAULT"
_ZN2at6native18elementwise_kernelILi128ELi4EZNS0_15gpu_kernel_implINS0_13BUnaryFunctorIaaaZZZNS0_18lshift_kernel_cudaERNS_18TensorIteratorBaseEENKUlvE_clEvENKUlvE0_clEvEUlaaE_EEEEvS5_RKT_EUliE_EEviT1_:
.text._ZN2at6native18elementwise_kernelILi128ELi4EZNS0_15gpu_kernel_implINS0_13BUnaryFunctorIaaaZZZNS0_18lshift_kernel_cudaERNS_18TensorIteratorBaseEENKUlvE_clEvENKUlvE0_clEvEUlaaE_EEEEvS5_RKT_EUliE_EEviT1_:
        /* <DEDUP_REMOVED lines=28> */
[----:B------:R-:W-:-:S05]  /*01c0*/  SHF.R.U32.HI R3, RZ, UR5, R2 ;  /* 0x00000005ff037c19 */ /* 0x000fca0008011602 */
[----:B------:R-:W-:-:S04]  /*01d0*/  IMAD.MOV R0, RZ, RZ, -R3 ;  /* 0x000000ffff007224 */ /* 0x000fc800078e0a03 */
[----:B--2---:R-:W-:-:S04]  /*01e0*/  IMAD R0, R0, UR6, R17 ;  /* 0x0000000600007c24 */ /* 0x004fc8000f8e0211 */
[C---:B---3--:R-:W-:Y:S02]  /*01f0*/  IMAD R16, R0.reuse, UR8, RZ ;  /* 0x0000000800107c24 */ /* 0x048fe4000f8e02ff */
[----:B------:R-:W-:Y:S01]  /*0200*/  IMAD R0, R0, UR9, RZ ;  /* 0x0000000900007c24 */ /* 0x000fe2000f8e02ff */
[----:B------:R-:W-:Y:S06]  /*0210*/  BRA.U !UP0, `(.L_x_17517) ;  /* 0x0000001108787547 */ /* 0x000fec000b800000 */
[----:B------:R-:W1:Y:S01]  /*0220*/  LDCU.64 UR6, c[0x0][0x398] ;  /* 0x00007300ff0677ac */ /* 0x000e620008000a00 */
[----:B------:R-:W-:Y:S01]  /*0230*/  HFMA2 R2, -RZ, RZ, 0, 0 ;  /* 0x00000000ff027431 */ /* 0x000fe200000001ff */
        /* <DEDUP_REMOVED lines=279> */
[----:B------:R-:W-:-:S05]  /*13b0*/  SHF.R.U32.HI R2, RZ, UR5, R2 ;  /* 0x00000005ff027c19 */ /* 0x000fca0008011602 */
[----:B------:R-:W-:-:S04]  /*13c0*/  IMAD.MOV R3, RZ, RZ, -R2 ;  /* 0x000000ffff037224 */ /* 0x000fc800078e0a02 */
[----:B--2---:R-:W-:-:S04]  /*13d0*/  IMAD R5, R3, UR6, R5 ;  /* 0x0000000603057c24 */ /* 0x004fc8000f8e0205 */
[C---:B---3--:R-:W-:Y:S02]  /*13e0*/  IMAD R16, R5.reuse, UR8, R16 ;  /* 0x0000000805107c24 */ /* 0x048fe4000f8e0210 */
[----:B------:R-:W-:-:S07]  /*13f0*/  IMAD R0, R5, UR9, R0 ;  /* 0x0000000905007c24 */ /* 0x000fce000f8e0200 */
.L_x_17517:
        /* <DEDUP_REMOVED lines=16> */
.L_x_17521:
[----:B------:R0:W5:Y:S01]  /*1500*/  LDG.E.U8 R0, desc[UR36][R2.64] ;  /* 0x0000002402007981 */ /* 0x000162000c1e1100 */
[----:B------:R-:W-:Y:S05]  /*1510*/  BRA `(.L_x_17523) ;  /* 0x0000000c004c7947 */ /* 0x000fea0003800000 */
.L_x_17520:
        /* <DEDUP_REMOVED lines=8> */
.L_x_17525:
[----:B------:R0:W5:Y:S01]  /*15a0*/  LDG.E.U8 R0, desc[UR36][R2.64] ;  /* 0x0000002402007981 */ /* 0x000162000c1e1100 */
[----:B------:R-:W-:Y:S05]  /*15b0*/  BRA `(.L_x_17523) ;  /* 0x0000000c00247947 */ /* 0x000fea0003800000 */
.L_x_17524:
[----:B------:R0:W5:Y:S01]  /*15c0*/  LDG.E.U16 R0, desc[UR36][R2.64] ;  /* 0x0000002402007981 */ /* 0x000162000c1e1500 */
[----:B------:R-:W-:Y:S05]  /*15d0*/  BRA `(.L_x_17523) ;  /* 0x0000000c001c7947 */ /* 0x000fea0003800000 */
.L_x_17519:
        /* <DEDUP_REMOVED lines=9> */
.L_x_17527:
[----:B------:R-:W2:Y:S02]  /*1670*/  LDG.E.U16 R4, desc[UR36][R2.64] ;  /* 0x0000002402047981 */ /* 0x000ea4000c1e1500 */
[----:B--2---:R-:W-:-:S06]  /*1680*/  HADD2.F32 R4, -RZ, R4.H0_H0 ;  /* 0x20000004ff047230 */ /* 0x004fcc0000004100 */
[----:B------:R-:W0:Y:S02]  /*1690*/  F2I.FTZ.TRUNC.NTZ R4, R4 ;  /* 0x0000000400047305 */ /* 0x000e24000021f100 */
[----:B0-----:R-:W-:Y:S01]  /*16a0*/  PRMT R0, R4, 0x7610, R0 ;  /* 0x0000761004007816 */ /* 0x001fe20000000000 */
[----:B------:R-:W-:Y:S06]  /*16b0*/  BRA `(.L_x_17523) ;  /* 0x0000000800e47947 */ /* 0x000fec0003800000 */
.L_x_17526:
        /* <DEDUP_REMOVED lines=9> */
.L_x_17529:
[----:B------:R-:W2:Y:S02]  /*1750*/  LDG.E.U16 R2, desc[UR36][R2.64] ;  /* 0x0000002402027981 */ /* 0x000ea4000c1e1500 */
[----:B--2---:R-:W-:-:S06]  /*1760*/  HADD2.F32 R4, -RZ, R2.H0_H0 ;  /* 0x20000002ff047230 */ /* 0x004fcc0000004100 */
[----:B------:R-:W0:Y:S02]  /*1770*/  F2I.FTZ.TRUNC.NTZ R4, R4 ;  /* 0x0000000400047305 */ /* 0x000e24000021f100 */
[----:B0-----:R-:W-:Y:S01]  /*1780*/  PRMT R0, R4, 0x7610, R0 ;  /* 0x0000761004007816 */ /* 0x001fe20000000000 */
[----:B------:R-:W-:Y:S06]  /*1790*/  BRA `(.L_x_17523) ;  /* 0x0000000800ac7947 */ /* 0x000fec0003800000 */
.L_x_17528:
[----:B------:R-:W2:Y:S02]  /*17a0*/  LDG.E.64 R2, desc[UR36][R2.64] ;  /* 0x0000002402027981 */ /* 0x000ea4000c1e1b00 */
[----:B--2---:R0:W1:Y:S02]  /*17b0*/  F2I.F64.TRUNC R0, R2 ;  /* 0x0000000200007311 */ /* 0x004064000030d100 */
[----:B01----:R-:W-:Y:S05]  /*17c0*/  BRA `(.L_x_17523) ;  /* 0x0000000800a07947 */ /* 0x003fea0003800000 */
.L_x_17518:
        /* <DEDUP_REMOVED lines=12> */
.L_x_17532:
[----:B------:R-:W2:Y:S02]  /*1890*/  LDG.E.64 R2, desc[UR36][R2.64] ;  /* 0x0000002402027981 */ /* 0x000ea4000c1e1b00 */
[----:B--2---:R3:W4:Y:S02]  /*18a0*/  F2I.F64.TRUNC R0, R2 ;  /* 0x0000000200007311 */ /* 0x004724000030d100 */
[----:B---34-:R-:W-:Y:S05]  /*18b0*/  BRA `(.L_x_17523) ;  /* 0x0000000800647947 */ /* 0x018fea0003800000 */
.L_x_17531:
        /* <DEDUP_REMOVED lines=27> */
.L_x_17534:
        /* <DEDUP_REMOVED lines=14> */
.L_x_17533:
[----:B------:R-:W2:Y:S02]  /*1b50*/  LDG.E.U16 R4, desc[UR36][R2.64] ;  /* 0x0000002402047981 */ /* 0x000ea4000c1e1500 */
[----:B--2---:R-:W-:-:S06]  /*1b60*/  IMAD.U32 R4, R4, 0x10000, RZ ;  /* 0x0001000004047824 */ /* 0x004fcc00078e00ff */
[----:B------:R-:W0:Y:S02]  /*1b70*/  F2I.FTZ.TRUNC.NTZ R4, R4 ;  /* 0x0000000400047305 */ /* 0x000e24000021f100 */
[----:B0-----:R-:W-:Y:S01]  /*1b80*/  PRMT R0, R4, 0x7610, R0 ;  /* 0x0000761004007816 */ /* 0x001fe20000000000 */
[----:B------:R-:W-:Y:S06]  /*1b90*/  BRA `(.L_x_17523) ;  /* 0x0000000400ac7947 */ /* 0x000fec0003800000 */
.L_x_17530:
        /* <DEDUP_REMOVED lines=10> */
.L_x_17537:
        /* <DEDUP_REMOVED lines=21> */
.L_x_17541:
[----:B------:R-:W-:Y:S05]  /*1d90*/  BSYNC.RECONVERGENT B1 ;  /* 0x0000000000017941 */ /* 0x000fea0003800200 */
.L_x_17540:
[----:B------:R-:W-:Y:S01]  /*1da0*/  IMAD.SHL.U32 R0, R0, 0x100000, RZ ;  /* 0x0010000000007824 */ /* 0x000fe200078e00ff */
[----:B------:R-:W-:-:S04]  /*1db0*/  LEA R2, R2, 0x3b800000, 0x17 ;  /* 0x3b80000002027811 */ /* 0x000fc800078eb8ff */
[----:B------:R-:W-:-:S07]  /*1dc0*/  LOP3.LUT R4, R2, R0, R7, 0xfe, !PT ;  /* 0x0000000002047212 */ /* 0x000fce00078efe07 */
.L_x_17539:
[----:B------:R-:W-:Y:S05]  /*1dd0*/  BSYNC.RECONVERGENT B0 ;  /* 0x0000000000007941 */ /* 0x000fea0003800200 */
.L_x_17538:
[----:B------:R-:W0:Y:S02]  /*1de0*/  F2I.FTZ.TRUNC.NTZ R4, R4 ;  /* 0x0000000400047305 */ /* 0x000e24000021f100 */
[----:B0-----:R-:W-:Y:S01]  /*1df0*/  PRMT R0, R4, 0x7610, R0 ;  /* 0x0000761004007816 */ /* 0x001fe20000000000 */
[----:B------:R-:W-:Y:S06]  /*1e00*/  BRA `(.L_x_17523) ;  /* 0x0000000400107947 */ /* 0x000fec0003800000 */
.L_x_17536:
        /* <DEDUP_REMOVED lines=21> */
.L_x_17545:
[----:B------:R-:W-:Y:S05]  /*1f60*/  BSYNC.RECONVERGENT B1 ;  /* 0x0000000000017941 */ /* 0x000fea0003800200 */
.L_x_17544:
[----:B------:R-:W-:Y:S01]  /*1f70*/  IMAD.SHL.U32 R0, R0, 0x200000, RZ ;  /* 0x0020000000007824 */ /* 0x000fe200078e00ff */
[----:B------:R-:W-:-:S04]  /*1f80*/  LEA R2, R2, 0x37800000, 0x17 ;  /* 0x3780000002027811 */ /* 0x000fc800078eb8ff */
[----:B------:R-:W-:-:S07]  /*1f90*/  LOP3.LUT R4, R2, R0, R7, 0xfe, !PT ;  /* 0x0000000002047212 */ /* 0x000fce00078efe07 */
.L_x_17543:
[----:B------:R-:W-:Y:S05]  /*1fa0*/  BSYNC.RECONVERGENT B0 ;  /* 0x0000000000007941 */ /* 0x000fea0003800200 */
.L_x_17542:
[----:B------:R-:W0:Y:S02]  /*1fb0*/  F2I.FTZ.TRUNC.NTZ R4, R4 ;  /* 0x0000000400047305 */ /* 0x000e24000021f100 */
[----:B0-----:R-:W-:Y:S01]  /*1fc0*/  PRMT R0, R4, 0x7610, R0 ;  /* 0x0000761004007816 */ /* 0x001fe20000000000 */
[----:B------:R-:W-:Y:S06]  /*1fd0*/  BRA `(.L_x_17523) ;  /* 0x00000000009c7947 */ /* 0x000fec0003800000 */
.L_x_17535:
[----:B------:R-:W-:-:S09]  /*1fe0*/  UISETP.NE.AND UP0, UPT, UR4, 0x1c, UPT ;  /* 0x0000001c0400788c */ /* 0x000fd2000bf05270 */
[----:B------:R-:W-:Y:S05]  /*1ff0*/  BRA.U !UP0, `(.L_x_17546) ;  /* 0x0000000108907547 */ /* 0x000fea000b800000 */
[----:B------:R-:W-:-:S09]  /*2000*/  UISETP.NE.AND UP0, UPT, UR4, 0x1d, UPT ;  /* 0x0000001d0400788c */ /* 0x000fd2000bf05270 */
[----:B------:R-:W-:Y:S05]  /*2010*/  BRA.U !UP0, `(.L_x_17547) ;  /* 0x0000000108807547 */ /* 0x000fea000b800000 */
[----:B------:R-:W-:-:S09]  /*2020*/  UISETP.NE.AND UP0, UPT, UR4, 0x2c, UPT ;  /* 0x0000002c0400788c */ /* 0x000fd2000bf05270 */
[----:B------:R-:W-:Y:S05]  /*2030*/  BRA.U !UP0, `(.L_x_17548) ;  /* 0x0000000108487547 */ /* 0x000fea000b800000 */
.L_x_17522:
        /* <DEDUP_REMOVED lines=16> */
.L_x_17549:
[----:B------:R-:W-:Y:S01]  /*2140*/  PRMT R0, RZ, 0x7610, R0 ;  /* 0x00007610ff007816 */ /* 0x000fe20000000000 */
[----:B------:R-:W-:Y:S06]  /*2150*/  BRA `(.L_x_17523) ;  /* 0x00000000003c7947 */ /* 0x000fec0003800000 */
.L_x_17548:
        /* <DEDUP_REMOVED lines=8> */
.L_x_17551:
[----:B------:R-:W-:Y:S05]  /*21e0*/  BSYNC.RECONVERGENT B0 ;  /* 0x0000000000007941 */ /* 0x000fea0003800200 */
.L_x_17550:
[----:B------:R-:W0:Y:S02]  /*21f0*/  F2I.FTZ.TRUNC.NTZ R4, R4 ;  /* 0x0000000400047305 */ /* 0x000e24000021f100 */
[----:B0-----:R-:W-:Y:S01]  /*2200*/  PRMT R0, R4, 0x7610, R0 ;  /* 0x0000761004007816 */ /* 0x001fe20000000000 */
[----:B------:R-:W-:Y:S06]  /*2210*/  BRA `(.L_x_17523) ;  /* 0x00000000000c7947 */ /* 0x000fec0003800000 */
.L_x_17547:
[----:B------:R2:W5:Y:S01]  /*2220*/  LDG.E.U8 R0, desc[UR36][R2.64] ;  /* 0x0000002402007981 */ /* 0x000562000c1e1100 */
[----:B------:R-:W-:Y:S05]  /*2230*/  BRA `(.L_x_17523) ;  /* 0x0000000000047947 */ /* 0x000fea0003800000 */
.L_x_17546:
[----:B------:R1:W5:Y:S02]  /*2240*/  LDG.E.U8 R0, desc[UR36][R2.64] ;  /* 0x0000002402007981 */ /* 0x000364000c1e1100 */
.L_x_17523:
[----:B------:R-:W3:Y:S01]  /*2250*/  LDCU.64 UR6, c[0x0][0x580] ;  /* 0x0000b000ff0677ac */ /* 0x000ee20008000a00 */
[----:B012-45:R-:W-:Y:S02]  /*2260*/  LOP3.LUT R3, R0, 0xffff, RZ, 0xc0, !PT ;  /* 0x0000ffff00037812 */ /* 0x037fe400078ec0ff */
[----:B------:R-:W-:Y:S01]  /*2270*/  ISETP.GT.U32.AND P0, PT, R18, 0x7, PT ;  /* 0x000000071200780c */ /* 0x000fe20003f04070 */
[----:B------:R-:W-:Y:S01]  /*2280*/  UPRMT UR4, UR41, 0x9910, URZ ;  /* 0x0000991029047896 */ /* 0x000fe200080000ff */
[----:B------:R-:W-:-:S03]  /*2290*/  SHF.L.U32 R0, R3, R18, RZ ;  /* 0x0000001203007219 */ /* 0x000fc600000006ff */
[----:B------:R-:W-:Y:S01]  /*22a0*/  UISETP.GT.AND UP0, UPT, UR4, 0x9, UPT ;  /* 0x000000090400788c */ /* 0x000fe2000bf04270 */
        /* <DEDUP_REMOVED lines=14> */
.L_x_17555:
[----:B------:R3:W-:Y:S01]  /*2390*/  STG.E.U8 desc[UR36][R2.64], R7 ;  /* 0x0000000702007986 */ /* 0x0007e2000c101124 */
[----:B------:R-:W-:Y:S05]  /*23a0*/  BRA `(.L_x_17557) ;  /* 0x0000000c00847947 */ /* 0x000fea0003800000 */
.L_x_17554:
        /* <DEDUP_REMOVED lines=12> */
.L_x_17559:
[----:B------:R-:W-:-:S04]  /*2470*/  LOP3.LUT R7, R7, 0xffff, RZ, 0xc0, !PT ;  /* 0x0000ffff07077812 */ /* 0x000fc800078ec0ff */
[----:B------:R-:W-:-:S05]  /*2480*/  PRMT R5, R7, 0x8880, RZ ;  /* 0x0000888007057816 */ /* 0x000fca00000000ff */
[----:B------:R1:W-:Y:S01]  /*2490*/  STG.E desc[UR36][R2.64], R5 ;  /* 0x0000000502007986 */ /* 0x0003e2000c101924 */
[----:B------:R-:W-:Y:S05]  /*24a0*/  BRA `(.L_x_17557) ;  /* 0x0000000c00447947 */ /* 0x000fea0003800000 */
.L_x_17558:
[----:B------:R-:W-:-:S04]  /*24b0*/  PRMT R5, R7, 0x8880, RZ ;  /* 0x0000888007057816 */ /* 0x000fc800000000ff */
[----:B------:R-:W-:-:S05]  /*24c0*/  PRMT R5, R5, 0x7710, RZ ;  /* 0x0000771005057816 */ /* 0x000fca00000000ff */
[----:B------:R2:W-:Y:S01]  /*24d0*/  STG.E.U16 desc[UR36][R2.64], R5 ;  /* 0x0000000502007986 */ /* 0x0005e2000c101524 */
[----:B------:R-:W-:Y:S05]  /*24e0*/  BRA `(.L_x_17557) ;  /* 0x0000000c00347947 */ /* 0x000fea0003800000 */
.L_x_17553:
        /* <DEDUP_REMOVED lines=9> */
.L_x_17561:
[----:B------:R-:W0:Y:S02]  /*2580*/  I2F.S8 R0, R7 ;  /* 0x0000000700007306 */ /* 0x000e240000001400 */
[----:B0-----:R-:W-:-:S05]  /*2590*/  F2FP.F16.F32.PACK_AB R0, RZ, R0 ;  /* 0x00000000ff00723e */ /* 0x001fca00000000ff */
[----:B------:R0:W-:Y:S01]  /*25a0*/  STG.E.U16 desc[UR36][R2.64], R0 ;  /* 0x0000000002007986 */ /* 0x0001e2000c101524 */
[----:B------:R-:W-:Y:S05]  /*25b0*/  BRA `(.L_x_17557) ;  /* 0x0000000c00007947 */ /* 0x000fea0003800000 */
.L_x_17560:
        /* <DEDUP_REMOVED lines=10> */
.L_x_17563:
[----:B------:R-:W0:Y:S02]  /*2660*/  I2F.S8 R7, R7 ;  /* 0x0000000700077306 */ /* 0x000e240000001400 */
[----:B0-----:R-:W-:-:S04]  /*2670*/  F2FP.F16.F32.PACK_AB R5, RZ, R7 ;  /* 0x00000007ff05723e */ /* 0x001fc800000000ff */
[----:B------:R-:W-:-:S05]  /*2680*/  PRMT R5, R5, 0x5410, RZ ;  /* 0x0000541005057816 */ /* 0x000fca00000000ff */
[----:B------:R0:W-:Y:S01]  /*2690*/  STG.E desc[UR36][R2.64], R5 ;  /* 0x0000000502007986 */ /* 0x0001e2000c101924 */
[----:B------:R-:W-:Y:S05]  /*26a0*/  BRA `(.L_x_17557) ;  /* 0x0000000800c47947 */ /* 0x000fea0003800000 */
.L_x_17562:
[----:B------:R-:W-:-:S04]  /*26b0*/  PRMT R4, R7, 0x8880, RZ ;  /* 0x0000888007047816 */ /* 0x000fc800000000ff */
[----:B------:R-:W-:-:S06]  /*26c0*/  PRMT R4, R4, 0x7710, RZ ;  /* 0x0000771004047816 */ /* 0x000fcc00000000ff */
[----:B------:R-:W0:Y:S02]  /*26d0*/  I2F.F64.S16 R4, R4 ;  /* 0x0000000400047312 */ /* 0x000e240000101c00 */
[----:B0-----:R0:W-:Y:S01]  /*26e0*/  STG.E.64 desc[UR36][R2.64], R4 ;  /* 0x0000000402007986 */ /* 0x0011e2000c101b24 */
[----:B------:R-:W-:Y:S05]  /*26f0*/  BRA `(.L_x_17557) ;  /* 0x0000000800b07947 */ /* 0x000fea0003800000 */
.L_x_17552:
        /* <DEDUP_REMOVED lines=12> */
.L_x_17566:
[----:B------:R-:W-:Y:S02]  /*27c0*/  PRMT R4, R7, 0x8880, RZ ;  /* 0x0000888007047816 */ /* 0x000fe400000000ff */
[----:B------:R-:W-:Y:S02]  /*27d0*/  CS2R R6, SRZ ;  /* 0x0000000000067805 */ /* 0x000fe4000001ff00 */
[----:B------:R-:W-:-:S06]  /*27e0*/  PRMT R4, R4, 0x7710, RZ ;  /* 0x0000771004047816 */ /* 0x000fcc00000000ff */
[----:B------:R-:W0:Y:S02]  /*27f0*/  I2F.F64.S16 R4, R4 ;  /* 0x0000000400047312 */ /* 0x000e240000101c00 */
[----:B0-----:R0:W-:Y:S01]  /*2800*/  STG.E.128 desc[UR36][R2.64], R4 ;  /* 0x0000000402007986 */ /* 0x0011e2000c101d24 */
[----:B------:R-:W-:Y:S05]  /*2810*/  BRA `(.L_x_17557) ;  /* 0x0000000800687947 */ /* 0x000fea0003800000 */
.L_x_17565:
        /* <DEDUP_REMOVED lines=19> */
.L_x_17570:
[----:B------:R-:W-:Y:S05]  /*2950*/  BSYNC.RECONVERGENT B0 ;  /* 0x0000000000007941 */ /* 0x000fea0003800200 */
.L_x_17569:
[----:B------:R-:W-:-:S05]  /*2960*/  LOP3.LUT R5, R0, 0x80, R5, 0xf8, !PT ;  /* 0x0000008000057812 */ /* 0x000fca00078ef805 */
[----:B------:R0:W-:Y:S01]  /*2970*/  STG.E.U8 desc[UR36][R2.64], R5 ;  /* 0x0000000502007986 */ /* 0x0001e2000c101124 */
[----:B------:R-:W-:Y:S05]  /*2980*/  BRA `(.L_x_17557) ;  /* 0x00000008000c7947 */ /* 0x000fea0003800000 */
.L_x_17568:
        /* <DEDUP_REMOVED lines=15> */
.L_x_17572:
[----:B------:R-:W-:Y:S05]  /*2a80*/  BSYNC.RECONVERGENT B0 ;  /* 0x0000000000007941 */ /* 0x000fea0003800200 */
.L_x_17571:
[----:B------:R-:W-:-:S05]  /*2a90*/  LOP3.LUT R5, R0, 0x80, R5, 0xf8, !PT ;  /* 0x0000008000057812 */ /* 0x000fca00078ef805 */
[----:B------:R0:W-:Y:S01]  /*2aa0*/  STG.E.U8 desc[UR36][R2.64], R5 ;  /* 0x0000000502007986 */ /* 0x0001e2000c101124 */
[----:B------:R-:W-:Y:S05]  /*2ab0*/  BRA `(.L_x_17557) ;  /* 0x0000000400c07947 */ /* 0x000fea0003800000 */
.L_x_17567:
[----:B------:R-:W0:Y:S02]  /*2ac0*/  I2F.S8 R0, R7 ;  /* 0x0000000700007306 */ /* 0x000e240000001400 */
[----:B0-----:R-:W-:-:S05]  /*2ad0*/  F2FP.BF16.F32.PACK_AB R0, RZ, R0 ;  /* 0x00000000ff00723e */ /* 0x001fca00000010ff */
[----:B------:R0:W-:Y:S01]  /*2ae0*/  STG.E.U16 desc[UR36][R2.64], R0 ;  /* 0x0000000002007986 */ /* 0x0001e2000c101524 */
[----:B------:R-:W-:Y:S05]  /*2af0*/  BRA `(.L_x_17557) ;  /* 0x0000000400b07947 */ /* 0x000fea0003800000 */
.L_x_17564:
        /* <DEDUP_REMOVED lines=12> */
.L_x_17575:
        /* <DEDUP_REMOVED lines=13> */
.L_x_17578:
[----:B------:R-:W-:-:S04]  /*2c90*/  SHF.R.U32.HI R0, RZ, 0x14, R5 ;  /* 0x00000014ff007819 */ /* 0x000fc80000011605 */
[----:B------:R-:W-:-:S04]  /*2ca0*/  LOP3.LUT R0, R0, 0x1, RZ, 0xc0, !PT ;  /* 0x0000000100007812 */ /* 0x000fc800078ec0ff */
[----:B------:R-:W-:-:S04]  /*2cb0*/  IADD3 R0, PT, PT, R5, 0x487ffff, R0 ;  /* 0x0487ffff05007810 */ /* 0x000fc80007ffe000 */
[----:B------:R-:W-:-:S04]  /*2cc0*/  SHF.R.U32.HI R0, RZ, 0x14, R0 ;  /* 0x00000014ff007819 */ /* 0x000fc80000011600 */
[----:B------:R-:W-:-:S07]  /*2cd0*/  LOP3.LUT R4, R0, 0xff, RZ, 0xc0, !PT ;  /* 0x000000ff00047812 */ /* 0x000fce00078ec0ff */
.L_x_17579:
[----:B------:R-:W-:-:S04]  /*2ce0*/  SHF.R.U32.HI R5, RZ, 0x18, R5 ;  /* 0x00000018ff057819 */ /* 0x000fc80000011605 */
[----:B------:R-:W-:-:S04]  /*2cf0*/  LOP3.LUT R4, R4, 0x80, R5, 0xf8, !PT ;  /* 0x0000008004047812 */ /* 0x000fc800078ef805 */
[----:B------:R-:W-:-:S07]  /*2d00*/  PRMT R0, R4, 0x7610, R0 ;  /* 0x0000761004007816 */ /* 0x000fce0000000000 */
.L_x_17577:
[----:B------:R-:W-:Y:S05]  /*2d10*/  BSYNC.RECONVERGENT B0 ;  /* 0x0000000000007941 */ /* 0x000fea0003800200 */
.L_x_17576:
[----:B------:R0:W-:Y:S01]  /*2d20*/  STG.E.U8 desc[UR36][R2.64], R0 ;  /* 0x0000000002007986 */ /* 0x0001e2000c101124 */
[----:B------:R-:W-:Y:S05]  /*2d30*/  BRA `(.L_x_17557) ;  /* 0x0000000400207947 */ /* 0x000fea0003800000 */
.L_x_17574:
        /* <DEDUP_REMOVED lines=13> */
.L_x_17582:
[----:B------:R-:W-:-:S04]  /*2e10*/  SHF.R.U32.HI R0, RZ, 0x15, R5 ;  /* 0x00000015ff007819 */ /* 0x000fc80000011605 */
[----:B------:R-:W-:-:S04]  /*2e20*/  LOP3.LUT R0, R0, 0x1, RZ, 0xc0, !PT ;  /* 0x0000000100007812 */ /* 0x000fc800078ec0ff */
[----:B------:R-:W-:-:S04]  /*2e30*/  IADD3 R0, PT, PT, R5, 0x88fffff, R0 ;  /* 0x088fffff05007810 */ /* 0x000fc80007ffe000 */
[----:B------:R-:W-:-:S04]  /*2e40*/  SHF.R.U32.HI R0, RZ, 0x15, R0 ;  /* 0x00000015ff007819 */ /* 0x000fc80000011600 */
[----:B------:R-:W-:-:S07]  /*2e50*/  LOP3.LUT R4, R0, 0xff, RZ, 0xc0, !PT ;  /* 0x000000ff00047812 */ /* 0x000fce00078ec0ff */
.L_x_17583:
[----:B------:R-:W-:-:S04]  /*2e60*/  SHF.R.U32.HI R5, RZ, 0x18, R5 ;  /* 0x00000018ff057819 */ /* 0x000fc80000011605 */
[----:B------:R-:W-:-:S04]  /*2e70*/  LOP3.LUT R4, R4, 0x80, R5, 0xf8, !PT ;  /* 0x0000008004047812 */ /* 0x000fc800078ef805 */
[----:B------:R-:W-:-:S07]  /*2e80*/  PRMT R0, R4, 0x7610, R0 ;  /* 0x0000761004007816 */ /* 0x000fce0000000000 */
.L_x_17581:
[----:B------:R-:W-:Y:S05]  /*2e90*/  BSYNC.RECONVERGENT B0 ;  /* 0x0000000000007941 */ /* 0x000fea0003800200 */
.L_x_17580:
[----:B------:R0:W-:Y:S01]  /*2ea0*/  STG.E.U8 desc[UR36][R2.64], R0 ;  /* 0x0000000002007986 */ /* 0x0001e2000c101124 */
[----:B------:R-:W-:Y:S05]  /*2eb0*/  BRA `(.L_x_17557) ;  /* 0x0000000000c07947 */ /* 0x000fea0003800000 */
.L_x_17573:
[----:B------:R-:W-:-:S09]  /*2ec0*/  UISETP.NE.AND UP0, UPT, UR4, 0x1c, UPT ;  /* 0x0000001c0400788c */ /* 0x000fd2000bf05270 */
[----:B------:R-:W-:Y:S05]  /*2ed0*/  BRA.U !UP0, `(.L_x_17584) ;  /* 0x0000000108ac7547 */ /* 0x000fea000b800000 */
[----:B------:R-:W-:-:S09]  /*2ee0*/  UISETP.NE.AND UP0, UPT, UR4, 0x1d, UPT ;  /* 0x0000001d0400788c */ /* 0x000fd2000bf05270 */
[----:B------:R-:W-:Y:S05]  /*2ef0*/  BRA.U !UP0, `(.L_x_17585) ;  /* 0x00000001088c7547 */ /* 0x000fea000b800000 */
[----:B------:R-:W-:-:S09]  /*2f00*/  UISETP.NE.AND UP0, UPT, UR4, 0x2c, UPT ;  /* 0x0000002c0400788c */ /* 0x000fd2000bf05270 */
[----:B------:R-:W-:Y:S05]  /*2f10*/  BRA.U !UP0, `(.L_x_17586) ;  /* 0x0000000108447547 */ /* 0x000fea000b800000 */
.L_x_17556:
        /* <DEDUP_REMOVED lines=16> */
.L_x_17587:
[----:B------:R-:W-:Y:S05]  /*3020*/  BRA `(.L_x_17557) ;  /* 0x0000000000647947 */ /* 0x000fea0003800000 */
.L_x_17586:
        /* <DEDUP_REMOVED lines=16> */
.L_x_17585:
[----:B------:R-:W-:-:S04]  /*3130*/  LOP3.LUT R7, R7, 0xffff, RZ, 0xc0, !PT ;  /* 0x0000ffff07077812 */ /* 0x000fc800078ec0ff */
[----:B------:R-:W-:-:S05]  /*3140*/  PRMT R7, R7, 0x8880, RZ ;  /* 0x0000888007077816 */ /* 0x000fca00000000ff */
[----:B------:R-:W-:-:S05]  /*3150*/  IMAD.MOV.U32 R4, RZ, RZ, R7 ;  /* 0x000000ffff047224 */ /* 0x000fca00078e0007 */
[----:B------:R-:W-:-:S05]  /*3160*/  SHF.R.S32.HI R5, RZ, 0x1f, R4 ;  /* 0x0000001fff057819 */ /* 0x000fca0000011404 */
[----:B------:R0:W-:Y:S01]  /*3170*/  STG.E.64 desc[UR36][R2.64], R4 ;  /* 0x0000000402007986 */ /* 0x0001e2000c101b24 */
[----:B------:R-:W-:Y:S05]  /*3180*/  BRA `(.L_x_17557) ;  /* 0x00000000000c7947 */ /* 0x000fea0003800000 */
.L_x_17584:
[----:B------:R-:W-:-:S04]  /*3190*/  LOP3.LUT R7, R7, 0xffff, RZ, 0xc0, !PT ;  /* 0x0000ffff07077812 */ /* 0x000fc800078ec0ff */
[----:B------:R-:W-:-:S05]  /*31a0*/  PRMT R5, R7, 0x8880, RZ ;  /* 0x0000888007057816 */ /* 0x000fca00000000ff */
[----:B------:R0:W-:Y:S02]  /*31b0*/  STG.E desc[UR36][R2.64], R5 ;  /* 0x0000000502007986 */ /* 0x0001e4000c101924 */
.L_x_17557:
[----:B------:R-:W-:-:S07]  /*31c0*/  VIADD R17, R17, 0x80 ;  /* 0x0000008011117836 */ /* 0x000fce0000000000 */
.L_x_17516:
[----:B0-----:R-:W-:Y:S05]  /*31d0*/  BSYNC.RECONVERGENT B6 ;  /* 0x0000000000067941 */ /* 0x001fea0003800200 */
.L_x_17515:
        /* <DEDUP_REMOVED lines=307> */
.L_x_17590:
        /* <DEDUP_REMOVED lines=16> */
.L_x_17594:
[----:B------:R1:W5:Y:S01]  /*4610*/  LDG.E.U8 R0, desc[UR36][R2.64] ;  /* 0x0000002402007981 */ /* 0x000362000c1e1100 */
[----:B------:R-:W-:Y:S05]  /*4620*/  BRA `(.L_x_17596) ;  /* 0x0000000c004c7947 */ /* 0x000fea0003800000 */
.L_x_17593:
        /* <DEDUP_REMOVED lines=8> */
.L_x_17598:
[----:B------:R3:W5:Y:S01]  /*46b0*/  LDG.E.U8 R0, desc[UR36][R2.64] ;  /* 0x0000002402007981 */ /* 0x000762000c1e1100 */
[----:B------:R-:W-:Y:S05]  /*46c0*/  BRA `(.L_x_17596) ;  /* 0x0000000c00247947 */ /* 0x000fea0003800000 */
.L_x_17597:
[----:B------:R2:W5:Y:S01]  /*46d0*/  LDG.E.U16 R0, desc[UR36][R2.64] ;  /* 0x0000002402007981 */ /* 0x000562000c1e1500 */
[----:B------:R-:W-:Y:S05]  /*46e0*/  BRA `(.L_x_17596) ;  /* 0x0000000c001c7947 */ /* 0x000fea0003800000 */
.L_x_17592:
        /* <DEDUP_REMOVED lines=9> */
.L_x_17600:
[----:B------:R-:W2:Y:S02]  /*4780*/  LDG.E.U16 R4, desc[UR36][R2.64] ;  /* 0x0000002402047981 */ /* 0x000ea4000c1e1500 */
[----:B--2---:R-:W-:-:S06]  /*4790*/  HADD2.F32 R4, -RZ, R4.H0_H0 ;  /* 0x20000004ff047230 */ /* 0x004fcc0000004100 */
[----:B------:R-:W0:Y:S02]  /*47a0*/  F2I.FTZ.TRUNC.NTZ R4, R4 ;  /* 0x0000000400047305 */ /* 0x000e24000021f100 */
[----:B0-----:R-:W-:Y:S01]  /*47b0*/  PRMT R0, R4, 0x7610, R0 ;  /* 0x0000761004007816 */ /* 0x001fe20000000000 */
[----:B------:R-:W-:Y:S06]  /*47c0*/  BRA `(.L_x_17596) ;  /* 0x0000000800e47947 */ /* 0x000fec0003800000 */
.L_x_17599:
        /* <DEDUP_REMOVED lines=9> */
.L_x_17602:
[----:B------:R-:W2:Y:S02]  /*4860*/  LDG.E.U16 R2, desc[UR36][R2.64] ;  /* 0x0000002402027981 */ /* 0x000ea4000c1e1500 */
[----:B--2---:R-:W-:-:S06]  /*4870*/  HADD2.F32 R4, -RZ, R2.H0_H0 ;  /* 0x20000002ff047230 */ /* 0x004fcc0000004100 */
[----:B------:R-:W0:Y:S02]  /*4880*/  F2I.FTZ.TRUNC.NTZ R4, R4 ;  /* 0x0000000400047305 */ /* 0x000e24000021f100 */
[----:B0-----:R-:W-:Y:S01]  /*4890*/  PRMT R0, R4, 0x7610, R0 ;  /* 0x0000761004007816 */ /* 0x001fe20000000000 */
[----:B------:R-:W-:Y:S06]  /*48a0*/  BRA `(.L_x_17596) ;  /* 0x0000000800ac7947 */ /* 0x000fec0003800000 */
.L_x_17601:
[----:B------:R-:W2:Y:S02]  /*48b0*/  LDG.E.64 R2, desc[UR36][R2.64] ;  /* 0x0000002402027981 */ /* 0x000ea4000c1e1b00 */
[----:B--2---:R0:W1:Y:S02]  /*48c0*/  F2I.F64.TRUNC R0, R2 ;  /* 0x0000000200007311 */ /* 0x004064000030d100 */
[----:B01----:R-:W-:Y:S05]  /*48d0*/  BRA `(.L_x_17596) ;  /* 0x0000000800a07947 */ /* 0x003fea0003800000 */
.L_x_17591:
        /* <DEDUP_REMOVED lines=12> */
.L_x_17605:
[----:B------:R-:W2:Y:S02]  /*49a0*/  LDG.E.64 R2, desc[UR36][R2.64] ;  /* 0x0000002402027981 */ /* 0x000ea4000c1e1b00 */
[----:B--2---:R0:W1:Y:S02]  /*49b0*/  F2I.F64.TRUNC R0, R2 ;  /* 0x0000000200007311 */ /* 0x004064000030d100 */
[----:B01----:R-:W-:Y:S05]  /*49c0*/  BRA `(.L_x_17596) ;  /* 0x0000000800647947 */ /* 0x003fea0003800000 */
.L_x_17604:
        /* <DEDUP_REMOVED lines=27> */
.L_x_17607:
        /* <DEDUP_REMOVED lines=14> */
.L_x_17606:
[----:B------:R-:W2:Y:S02]  /*4c60*/  LDG.E.U16 R4, desc[UR36][R2.64] ;  /* 0x0000002402047981 */ /* 0x000ea4000c1e1500 */
[----:B--2---:R-:W-:-:S06]  /*4c70*/  SHF.L.U32 R4, R4, 0x10, RZ ;  /* 0x0000001004047819 */ /* 0x004fcc00000006ff */
[----:B------:R-:W0:Y:S02]  /*4c80*/  F2I.FTZ.TRUNC.NTZ R4, R4 ;  /* 0x0000000400047305 */ /* 0x000e24000021f100 */
[----:B0-----:R-:W-:Y:S01]  /*4c90*/  PRMT R0, R4, 0x7610, R0 ;  /* 0x0000761004007816 */ /* 0x001fe20000000000 */
[----:B------:R-:W-:Y:S06]  /*4ca0*/  BRA `(.L_x_17596) ;  /* 0x0000000400ac7947 */ /* 0x000fec0003800000 */
.L_x_17603:
        /* <DEDUP_REMOVED lines=10> */
.L_x_17610:
        /* <DEDUP_REMOVED lines=21> */
.L_x_17614:
[----:B------:R-:W-:Y:S05]  /*4ea0*/  BSYNC.RECONVERGENT B1 ;  /* 0x0000000000017941 */ /* 0x000fea0003800200 */
.L_x_17613:
[----:B------:R-:W-:Y:S02]  /*4eb0*/  SHF.L.U32 R0, R0, 0x14, RZ ;  /* 0x0000001400007819 */ /* 0x000fe400000006ff */
[----:B------:R-:W-:-:S04]  /*4ec0*/  LEA R2, R2, 0x3b800000, 0x17 ;  /* 0x3b80000002027811 */ /* 0x000fc800078eb8ff */
[----:B------:R-:W-:-:S07]  /*4ed0*/  LOP3.LUT R4, R2, R0, R7, 0xfe, !PT ;  /* 0x0000000002047212 */ /* 0x000fce00078efe07 */
.L_x_17612:
[----:B------:R-:W-:Y:S05]  /*4ee0*/  BSYNC.RECONVERGENT B0 ;  /* 0x0000000000007941 */ /* 0x000fea0003800200 */
.L_x_17611:
[----:B------:R-:W0:Y:S02]  /*4ef0*/  F2I.FTZ.TRUNC.NTZ R4, R4 ;  /* 0x0000000400047305 */ /* 0x000e24000021f100 */
[----:B0-----:R-:W-:Y:S01]  /*4f00*/  PRMT R0, R4, 0x7610, R0 ;  /* 0x0000761004007816 */ /* 0x001fe20000000000 */
[----:B------:R-:W-:Y:S06]  /*4f10*/  BRA `(.L_x_17596) ;  /* 0x0000000400107947 */ /* 0x000fec0003800000 */
.L_x_17609:
        /* <DEDUP_REMOVED lines=21> */
.L_x_17618:
[----:B------:R-:W-:Y:S05]  /*5070*/  BSYNC.RECONVERGENT B1 ;  /* 0x0000000000017941 */ /* 0x000fea0003800200 */
.L_x_17617:
[----:B------:R-:W-:Y:S02]  /*5080*/  SHF.L.U32 R0, R0, 0x15, RZ ;  /* 0x0000001500007819 */ /* 0x000fe400000006ff */
[----:B------:R-:W-:-:S04]  /*5090*/  LEA R2, R2, 0x37800000, 0x17 ;  /* 0x3780000002027811 */ /* 0x000fc800078eb8ff */
[----:B------:R-:W-:-:S07]  /*50a0*/  LOP3.LUT R4, R2, R0, R7, 0xfe, !PT ;  /* 0x0000000002047212 */ /* 0x000fce00078efe07 */
.L_x_17616:
[----:B------:R-:W-:Y:S05]  /*50b0*/  BSYNC.RECONVERGENT B0 ;  /* 0x0000000000007941 */ /* 0x000fea0003800200 */
.L_x_17615:
[----:B------:R-:W0:Y:S02]  /*50c0*/  F2I.FTZ.TRUNC.NTZ R4, R4 ;  /* 0x0000000400047305 */ /* 0x000e24000021f100 */
[----:B0-----:R-:W-:Y:S01]  /*50d0*/  PRMT R0, R4, 0x7610, R0 ;  /* 0x0000761004007816 */ /* 0x001fe20000000000 */
[----:B------:R-:W-:Y:S06]  /*50e0*/  BRA `(.L_x_17596) ;  /* 0x00000000009c7947 */ /* 0x000fec0003800000 */
.L_x_17608:
        /* <DEDUP_REMOVED lines=14> */
.L_x_17622:
[----:B------:R-:W-:Y:S05]  /*51d0*/  BSYNC.RECONVERGENT B0 ;  /* 0x0000000000007941 */ /* 0x000fea0003800200 */
.L_x_17621:
[----:B------:R-:W0:Y:S02]  /*51e0*/  F2I.FTZ.TRUNC.NTZ R4, R4 ;  /* 0x0000000400047305 */ /* 0x000e24000021f100 */
[----:B0-----:R-:W-:Y:S01]  /*51f0*/  PRMT R0, R4, 0x7610, R0 ;  /* 0x0000761004007816 */ /* 0x001fe20000000000 */
[----:B------:R-:W-:Y:S06]  /*5200*/  BRA `(.L_x_17596) ;  /* 0x0000000000547947 */ /* 0x000fec0003800000 */
.L_x_17595:
        /* <DEDUP_REMOVED lines=16> */
.L_x_17623:
[----:B------:R-:W-:Y:S01]  /*5310*/  PRMT R0, RZ, 0x7610, R0 ;  /* 0x00007610ff007816 */ /* 0x000fe20000000000 */
[----:B------:R-:W-:Y:S06]  /*5320*/  BRA `(.L_x_17596) ;  /* 0x00000000000c7947 */ /* 0x000fec0003800000 */
.L_x_17620:
[----:B------:R0:W5:Y:S01]  /*5330*/  LDG.E.U8 R0, desc[UR36][R2.64] ;  /* 0x0000002402007981 */ /* 0x000162000c1e1100 */
[----:B------:R-:W-:Y:S05]  /*5340*/  BRA `(.L_x_17596) ;  /* 0x0000000000047947 */ /* 0x000fea0003800000 */
.L_x_17619:
[----:B------:R0:W5:Y:S02]  /*5350*/  LDG.E.U8 R0, desc[UR36][R2.64] ;  /* 0x0000002402007981 */ /* 0x000164000c1e1100 */
.L_x_17596:
[----:B------:R-:W0:Y:S02]  /*5360*/  LDCU.64 UR6, c[0x0][0x580] ;  /* 0x0000b000ff0677ac */ /* 0x000e240008000a00 */
[----:B012345:R-:W-:Y:S02]  /*5370*/  LOP3.LUT R3, R0, 0xffff, RZ, 0xc0, !PT ;  /* 0x0000ffff00037812 */ /* 0x03ffe400078ec0ff */
[----:B------:R-:W-:Y:S01]  /*5380*/  ISETP.GT.U32.AND P1, PT, R18, 0x7, PT ;  /* 0x000000071200780c */ /* 0x000fe20003f24070 */
[----:B------:R-:W-:Y:S01]  /*5390*/  UPRMT UR4, UR41, 0x9910, URZ ;  /* 0x0000991029047896 */ /* 0x000fe200080000ff */
[----:B------:R-:W-:-:S03]  /*53a0*/  SHF.L.U32 R0, R3, R18, RZ ;  /* 0x0000001203007219 */ /* 0x000fc600000006ff */
[----:B------:R-:W-:Y:S01]  /*53b0*/  UISETP.GT.AND UP0, UPT, UR4, 0x9, UPT ;  /* 0x000000090400788c */ /* 0x000fe2000bf04270 */
[----:B------:R-:W-:Y:S02]  /*53c0*/  SEL R7, R0, RZ, !P1 ;  /* 0x000000ff00077207 */ /* 0x000fe40004800000 */
[----:B------:R-:W-:-:S04]  /*53d0*/  IADD3 R2, P0, PT, R16, UR6, RZ ;  /* 0x0000000610027c10 */ /* 0x000fc8000ff1e0ff */
        /* <DEDUP_REMOVED lines=12> */
.L_x_17627:
[----:B------:R0:W-:Y:S01]  /*54a0*/  STG.E.U8 desc[UR36][R2.64], R7 ;  /* 0x0000000702007986 */ /* 0x0001e2000c101124 */
[----:B------:R-:W-:Y:S05]  /*54b0*/  BRA `(.L_x_17629) ;  /* 0x0000000c00807947 */ /* 0x000fea0003800000 */
.L_x_17626:
        /* <DEDUP_REMOVED lines=12> */
.L_x_17631:
[----:B------:R-:W-:-:S04]  /*5580*/  LOP3.LUT R7, R7, 0xffff, RZ, 0xc0, !PT ;  /* 0x0000ffff07077812 */ /* 0x000fc800078ec0ff */
[----:B------:R-:W-:-:S05]  /*5590*/  PRMT R5, R7, 0x8880, RZ ;  /* 0x0000888007057816 */ /* 0x000fca00000000ff */
[----:B------:R0:W-:Y:S01]  /*55a0*/  STG.E desc[UR36][R2.64], R5 ;  /* 0x0000000502007986 */ /* 0x0001e2000c101924 */
[----:B------:R-:W-:Y:S05]  /*55b0*/  BRA `(.L_x_17629) ;  /* 0x0000000c00407947 */ /* 0x000fea0003800000 */
.L_x_17630:
[----:B------:R-:W-:-:S04]  /*55c0*/  PRMT R5, R7, 0x8880, RZ ;  /* 0x0000888007057816 */ /* 0x000fc800000000ff */
[----:B------:R-:W-:-:S05]  /*55d0*/  PRMT R5, R5, 0x7710, RZ ;  /* 0x0000771005057816 */ /* 0x000fca00000000ff */
[----:B------:R0:W-:Y:S01]  /*55e0*/  STG.E.U16 desc[UR36][R2.64], R5 ;  /* 0x0000000502007986 */ /* 0x0001e2000c101524 */
[----:B------:R-:W-:Y:S05]  /*55f0*/  BRA `(.L_x_17629) ;  /* 0x0000000c00307947 */ /* 0x000fea0003800000 */
.L_x_17625:
        /* <DEDUP_REMOVED lines=9> */
.L_x_17633:
[----:B------:R-:W0:Y:S02]  /*5690*/  I2F.S8 R0, R7 ;  /* 0x0000000700007306 */ /* 0x000e240000001400 */
[----:B0-----:R-:W-:-:S05]  /*56a0*/  F2FP.F16.F32.PACK_AB R0, RZ, R0 ;  /* 0x00000000ff00723e */ /* 0x001fca00000000ff */
[----:B------:R0:W-:Y:S01]  /*56b0*/  STG.E.U16 desc[UR36][R2.64], R0 ;  /* 0x0000000002007986 */ /* 0x0001e2000c101524 */
[----:B------:R-:W-:Y:S05]  /*56c0*/  BRA `(.L_x_17629) ;  /* 0x0000000800fc7947 */ /* 0x000fea0003800000 */
.L_x_17632:
        /* <DEDUP_REMOVED lines=10> */
.L_x_17635:
[----:B------:R-:W0:Y:S02]  /*5770*/  I2F.S8 R7, R7 ;  /* 0x0000000700077306 */ /* 0x000e240000001400 */
[----:B0-----:R-:W-:-:S04]  /*5780*/  F2FP.F16.F32.PACK_AB R5, RZ, R7 ;  /* 0x00000007ff05723e */ /* 0x001fc800000000ff */
[----:B------:R-:W-:-:S05]  /*5790*/  PRMT R5, R5, 0x5410, RZ ;  /* 0x0000541005057816 */ /* 0x000fca00000000ff */
[----:B------:R0:W-:Y:S01]  /*57a0*/  STG.E desc[UR36][R2.64], R5 ;  /* 0x0000000502007986 */ /* 0x0001e2000c101924 */
[----:B------:R-:W-:Y:S05]  /*57b0*/  BRA `(.L_x_17629) ;  /* 0x0000000800c07947 */ /* 0x000fea0003800000 */
.L_x_17634:
[----:B------:R-:W-:-:S04]  /*57c0*/  PRMT R4, R7, 0x8880, RZ ;  /* 0x0000888007047816 */ /* 0x000fc800000000ff */
[----:B------:R-:W-:-:S06]  /*57d0*/  PRMT R4, R4, 0x7710, RZ ;  /* 0x0000771004047816 */ /* 0x000fcc00000000ff */
[----:B------:R-:W0:Y:S02]  /*57e0*/  I2F.F64.S16 R4, R4 ;  /* 0x0000000400047312 */ /* 0x000e240000101c00 */
[----:B0-----:R0:W-:Y:S01]  /*57f0*/  STG.E.64 desc[UR36][R2.64], R4 ;  /* 0x0000000402007986 */ /* 0x0011e2000c101b24 */
[----:B------:R-:W-:Y:S05]  /*5800*/  BRA `(.L_x_17629) ;  /* 0x0000000800ac7947 */ /* 0x000fea0003800000 */
.L_x_17624:
        /* <DEDUP_REMOVED lines=14> */
.L_x_17639:
        /* <DEDUP_REMOVED lines=18> */
.L_x_17642:
[----:B------:R-:W-:-:S04]  /*5a10*/  SHF.R.U32.HI R5, RZ, 0x18, R5 ;  /* 0x00000018ff057819 */ /* 0x000fc80000011605 */
[----:B------:R-:W-:-:S07]  /*5a20*/  LOP3.LUT R0, R0, 0x80, R5, 0xf8, !PT ;  /* 0x0000008000007812 */ /* 0x000fce00078ef805 */
.L_x_17641:
[----:B------:R-:W-:Y:S05]  /*5a30*/  BSYNC.RECONVERGENT B0 ;  /* 0x0000000000007941 */ /* 0x000fea0003800200 */
.L_x_17640:
[----:B------:R0:W-:Y:S01]  /*5a40*/  STG.E.U8 desc[UR36][R2.64], R0 ;  /* 0x0000000002007986 */ /* 0x0001e2000c101124 */
[----:B------:R-:W-:Y:S05]  /*5a50*/  BRA `(.L_x_17629) ;  /* 0x0000000800187947 */ /* 0x000fea0003800000 */
.L_x_17638:
        /* <DEDUP_REMOVED lines=18> */
.L_x_17645:
[----:B------:R-:W-:-:S04]  /*5b80*/  SHF.R.U32.HI R5, RZ, 0x18, R5 ;  /* 0x00000018ff057819 */ /* 0x000fc80000011605 */
[----:B------:R-:W-:-:S07]  /*5b90*/  LOP3.LUT R0, R0, 0x80, R5, 0xf8, !PT ;  /* 0x0000008000007812 */ /* 0x000fce00078ef805 */
.L_x_17644:
[----:B------:R-:W-:Y:S05]  /*5ba0*/  BSYNC.RECONVERGENT B0 ;  /* 0x0000000000007941 */ /* 0x000fea0003800200 */
.L_x_17643:
[----:B------:R0:W-:Y:S01]  /*5bb0*/  STG.E.U8 desc[UR36][R2.64], R0 ;  /* 0x0000000002007986 */ /* 0x0001e2000c101124 */
[----:B------:R-:W-:Y:S05]  /*5bc0*/  BRA `(.L_x_17629) ;  /* 0x0000000400bc7947 */ /* 0x000fea0003800000 */
.L_x_17637:
        /* <DEDUP_REMOVED lines=22> */
.L_x_17647:
[----:B------:R-:W-:-:S04]  /*5d30*/  LOP3.LUT R7, R7, 0xffff, RZ, 0xc0, !PT ;  /* 0x0000ffff07077812 */ /* 0x000fc800078ec0ff */
[----:B------:R-:W-:-:S05]  /*5d40*/  PRMT R7, R7, 0x8880, RZ ;  /* 0x0000888007077816 */ /* 0x000fca00000000ff */
[----:B------:R-:W-:-:S05]  /*5d50*/  IMAD.MOV.U32 R4, RZ, RZ, R7 ;  /* 0x000000ffff047224 */ /* 0x000fca00078e0007 */
[----:B------:R-:W-:-:S05]  /*5d60*/  SHF.R.S32.HI R5, RZ, 0x1f, R4 ;  /* 0x0000001fff057819 */ /* 0x000fca0000011404 */
[----:B------:R0:W-:Y:S01]  /*5d70*/  STG.E.64 desc[UR36][R2.64], R4 ;  /* 0x0000000402007986 */ /* 0x0001e2000c101b24 */
[----:B------:R-:W-:Y:S05]  /*5d80*/  BRA `(.L_x_17629) ;  /* 0x00000004004c7947 */ /* 0x000fea0003800000 */
.L_x_17646:
[----:B------:R-:W-:-:S04]  /*5d90*/  LOP3.LUT R7, R7, 0xffff, RZ, 0xc0, !PT ;  /* 0x0000ffff07077812 */ /* 0x000fc800078ec0ff */
[----:B------:R-:W-:-:S05]  /*5da0*/  PRMT R5, R7, 0x8880, RZ ;  /* 0x0000888007057816 */ /* 0x000fca00000000ff */
[----:B------:R0:W-:Y:S01]  /*5db0*/  STG.E desc[UR36][R2.64], R5 ;  /* 0x0000000502007986 */ /* 0x0001e2000c101924 */
[----:B------:R-:W-:Y:S05]  /*5dc0*/  BRA `(.L_x_17629) ;  /* 0x00000004003c7947 */ /* 0x000fea0003800000 */
.L_x_17636:
        /* <DEDUP_REMOVED lines=10> */
.L_x_17649:
[----:B------:R-:W-:Y:S02]  /*5e70*/  PRMT R4, R7, 0x8880, RZ ;  /* 0x0000888007047816 */ /* 0x000fe400000000ff */
[----:B------:R-:W-:Y:S02]  /*5e80*/  CS2R R6, SRZ ;  /* 0x0000000000067805 */ /* 0x000fe4000001ff00 */
[----:B------:R-:W-:-:S06]  /*5e90*/  PRMT R4, R4, 0x7710, RZ ;  /* 0x0000771004047816 */ /* 0x000fcc00000000ff */
[----:B------:R-:W0:Y:S02]  /*5ea0*/  I2F.F64.S16 R4, R4 ;  /* 0x0000000400047312 */ /* 0x000e240000101c00 */
[----:B0-----:R4:W-:Y:S01]  /*5eb0*/  STG.E.128 desc[UR36][R2.64], R4 ;  /* 0x0000000402007986 */ /* 0x0019e2000c101d24 */
[----:B------:R-:W-:Y:S05]  /*5ec0*/  BRA `(.L_x_17629) ;  /* 0x0000000000fc7947 */ /* 0x000fea0003800000 */
.L_x_17648:
[----:B------:R-:W-:-:S09]  /*5ed0*/  UISETP.NE.AND UP0, UPT, UR4, 0xf, UPT ;  /* 0x0000000f0400788c */ /* 0x000fd2000bf05270 */
[----:B------:R-:W-:Y:S05]  /*5ee0*/  BRA.U !UP0, `(.L_x_17650) ;  /* 0x0000000108e87547 */ /* 0x000fea000b800000 */
[----:B------:R-:W-:-:S09]  /*5ef0*/  UISETP.NE.AND UP0, UPT, UR4, 0x17, UPT ;  /* 0x000000170400788c */ /* 0x000fd2000bf05270 */
[----:B------:R-:W-:Y:S05]  /*5f00*/  BRA.U !UP0, `(.L_x_17651) ;  /* 0x0000000108907547 */ /* 0x000fea000b800000 */
[----:B------:R-:W-:-:S09]  /*5f10*/  UISETP.NE.AND UP0, UPT, UR4, 0x18, UPT ;  /* 0x000000180400788c */ /* 0x000fd2000bf05270 */
[----:B------:R-:W-:Y:S05]  /*5f20*/  BRA.U !UP0, `(.L_x_17652) ;  /* 0x0000000108447547 */ /* 0x000fea000b800000 */
.L_x_17628:
        /* <DEDUP_REMOVED lines=16> */
.L_x_17653:
[----:B------:R-:W-:Y:S05]  /*6030*/  BRA `(.L_x_17629) ;  /* 0x0000000000a07947 */ /* 0x000fea0003800000 */
.L_x_17652:
        /* <DEDUP_REMOVED lines=13> */
.L_x_17655:
[----:B------:R-:W-:Y:S05]  /*6110*/  BSYNC.RECONVERGENT B0 ;  /* 0x0000000000007941 */ /* 0x000fea0003800200 */
.L_x_17654:
[----:B------:R-:W-:-:S05]  /*6120*/  LOP3.LUT R5, R0, 0x80, R5, 0xf8, !PT ;  /* 0x0000008000057812 */ /* 0x000fca00078ef805 */
[----:B------:R2:W-:Y:S01]  /*6130*/  STG.E.U8 desc[UR36][R2.64], R5 ;  /* 0x0000000502007986 */ /* 0x0005e2000c101124 */
[----:B------:R-:W-:Y:S05]  /*6140*/  BRA `(.L_x_17629) ;  /* 0x00000000005c7947 */ /* 0x000fea0003800000 */
.L_x_17651:
        /* <DEDUP_REMOVED lines=12> */
.L_x_17657:
[----:B------:R-:W-:Y:S01]  /*6210*/  IMAD.MOV.U32 R0, RZ, RZ, 0x7f ;  /* 0x0000007fff007424 */ /* 0x000fe200078e00ff */
[----:B------:R-:W-:-:S04]  /*6220*/  ISETP.GT.U32.AND P0, PT, R4, 0x7f800000, PT ;  /* 0x7f8000000400780c */ /* 0x000fc80003f04070 */
[----:B------:R-:W-:-:S09]  /*6230*/  SEL R0, R0, 0x7c, P0 ;  /* 0x0000007c00007807 */ /* 0x000fd20000000000 */
.L_x_17658:
[----:B------:R-:W-:Y:S05]  /*6240*/  BSYNC.RECONVERGENT B0 ;  /* 0x0000000000007941 */ /* 0x000fea0003800200 */
.L_x_17656:
[----:B------:R-:W-:-:S04]  /*6250*/  SHF.R.U32.HI R5, RZ, 0x18, R5 ;  /* 0x00000018ff057819 */ /* 0x000fc80000011605 */
[----:B------:R-:W-:-:S05]  /*6260*/  LOP3.LUT R5, R0, 0x80, R5, 0xf8, !PT ;  /* 0x0000008000057812 */ /* 0x000fca00078ef805 */
[----:B------:R1:W-:Y:S01]  /*6270*/  STG.E.U8 desc[UR36][R2.64], R5 ;  /* 0x0000000502007986 */ /* 0x0003e2000c101124 */
[----:B------:R-:W-:Y:S05]  /*6280*/  BRA `(.L_x_17629) ;  /* 0x00000000000c7947 */ /* 0x000fea0003800000 */
.L_x_17650:
[----:B------:R-:W0:Y:S02]  /*6290*/  I2F.S8 R0, R7 ;  /* 0x0000000700007306 */ /* 0x000e240000001400 */
[----:B0-----:R-:W-:-:S05]  /*62a0*/  F2FP.BF16.F32.PACK_AB R0, RZ, R0 ;  /* 0x00000000ff00723e */ /* 0x001fca00000010ff */
[----:B------:R0:W-:Y:S02]  /*62b0*/  STG.E.U16 desc[UR36][R2.64], R0 ;  /* 0x0000000002007986 */ /* 0x0001e4000c101524 */
.L_x_17629:
[----:B------:R-:W-:-:S07]  /*62c0*/  VIADD R17, R17, 0x80 ;  /* 0x0000008011117836 */ /* 0x000fce0000000000 */
.L_x_17589:
[----:B------:R-:W-:Y:S05]  /*62d0*/  BSYNC.RECONVERGENT B6 ;  /* 0x0000000000067941 */ /* 0x000fea0003800200 */
.L_x_17588:
[----:B------:R-:W5:Y:S01]  /*62e0*/  LDCU UR4, c[0x0][0x380] ;  /* 0x00007000ff0477ac */ /* 0x000f620008000800 */
[----:B------:R-:W-:Y:S01]  /*62f0*/  BSSY.RECONVERGENT B6, `(.L_x_17659) ;  /* 0x000030e000067945 */ /* 0x000fe20003800200 */
[----:B-----5:R-:W-:-:S13]  /*6300*/  ISETP.GE.AND P0, PT, R17, UR4, PT ;  /* 0x0000000411007c0c */ /* 0x020fda000bf06270 */
[----:B------:R-:W-:Y:S05]  /*6310*/  @P0 BRA `(.L_x_17660) ;  /* 0x00000030002c0947 */ /* 0x000fea0003800000 */
        /* <DEDUP_REMOVED lines=303> */
.L_x_17661:
        /* <DEDUP_REMOVED lines=16> */
.L_x_17665:
[----:B------:R0:W5:Y:S01]  /*7710*/  LDG.E.U8 R0, desc[UR36][R2.64] ;  /* 0x0000002402007981 */ /* 0x000162000c1e1100 */
[----:B------:R-:W-:Y:S05]  /*7720*/  BRA `(.L_x_17667) ;  /* 0x0000000c004c7947 */ /* 0x000fea0003800000 */
.L_x_17664:
        /* <DEDUP_REMOVED lines=8> */
.L_x_17669:
[----:B------:R3:W5:Y:S01]  /*77b0*/  LDG.E.U8 R0, desc[UR36][R2.64] ;  /* 0x0000002402007981 */ /* 0x000762000c1e1100 */
[----:B------:R-:W-:Y:S05]  /*77c0*/  BRA `(.L_x_17667) ;  /* 0x0000000c00247947 */ /* 0x000fea0003800000 */
.L_x_17668:
[----:B------:R0:W5:Y:S01]  /*77d0*/  LDG.E.U16 R0, desc[UR36][R2.64] ;  /* 0x0000002402007981 */ /* 0x000162000c1e1500 */
[----:B------:R-:W-:Y:S05]  /*77e0*/  BRA `(.L_x_17667) ;  /* 0x0000000c001c7947 */ /* 0x000fea0003800000 */
.L_x_17663:
        /* <DEDUP_REMOVED lines=9> */
.L_x_17671:
[----:B------:R-:W2:Y:S02]  /*7880*/  LDG.E.U16 R4, desc[UR36][R2.64] ;  /* 0x0000002402047981 */ /* 0x000ea4000c1e1500 */
[----:B--2---:R-:W-:-:S06]  /*7890*/  HADD2.F32 R4, -RZ, R4.H0_H0 ;  /* 0x20000004ff047230 */ /* 0x004fcc0000004100 */
[----:B------:R-:W0:Y:S02]  /*78a0*/  F2I.FTZ.TRUNC.NTZ R4, R4 ;  /* 0x0000000400047305 */ /* 0x000e24000021f100 */
[----:B0-----:R-:W-:Y:S01]  /*78b0*/  PRMT R0, R4, 0x7610, R0 ;  /* 0x0000761004007816 */ /* 0x001fe20000000000 */
[----:B------:R-:W-:Y:S06]  /*78c0*/  BRA `(.L_x_17667) ;  /* 0x0000000800e47947 */ /* 0x000fec0003800000 */
.L_x_17670:
        /* <DEDUP_REMOVED lines=9> */
.L_x_17673:
[----:B------:R-:W2:Y:S02]  /*7960*/  LDG.E.U16 R2, desc[UR36][R2.64] ;  /* 0x0000002402027981 */ /* 0x000ea4000c1e1500 */
[----:B--2---:R-:W-:-:S06]  /*7970*/  HADD2.F32 R4, -RZ, R2.H0_H0 ;  /* 0x20000002ff047230 */ /* 0x004fcc0000004100 */
[----:B------:R-:W0:Y:S02]  /*7980*/  F2I.FTZ.TRUNC.NTZ R4, R4 ;  /* 0x0000000400047305 */ /* 0x000e24000021f100 */
[----:B0-----:R-:W-:Y:S01]  /*7990*/  PRMT R0, R4, 0x7610, R0 ;  /* 0x0000761004007816 */ /* 0x001fe20000000000 */
[----:B------:R-:W-:Y:S06]  /*79a0*/  BRA `(.L_x_17667) ;  /* 0x0000000800ac7947 */ /* 0x000fec0003800000 */
.L_x_17672:
[----:B------:R-:W2:Y:S02]  /*79b0*/  LDG.E.64 R2, desc[UR36][R2.64] ;  /* 0x0000002402027981 */ /* 0x000ea4000c1e1b00 */
[----:B--2---:R0:W1:Y:S02]  /*79c0*/  F2I.F64.TRUNC R0, R2 ;  /* 0x0000000200007311 */ /* 0x004064000030d100 */
[----:B01----:R-:W-:Y:S05]  /*79d0*/  BRA `(.L_x_17667) ;  /* 0x0000000800a07947 */ /* 0x003fea0003800000 */
.L_x_17662:
        /* <DEDUP_REMOVED lines=12> */
.L_x_17676:
[----:B------:R-:W2:Y:S02]  /*7aa0*/  LDG.E.64 R2, desc[UR36][R2.64] ;  /* 0x0000002402027981 */ /* 0x000ea4000c1e1b00 */
[----:B--2---:R0:W1:Y:S02]  /*7ab0*/  F2I.F64.TRUNC R0, R2 ;  /* 0x0000000200007311 */ /* 0x004064000030d100 */
[----:B01----:R-:W-:Y:S05]  /*7ac0*/  BRA `(.L_x_17667) ;  /* 0x0000000800647947 */ /* 0x003fea0003800000 */
.L_x_17675:
        /* <DEDUP_REMOVED lines=27> */
.L_x_17678:
        /* <DEDUP_REMOVED lines=14> */
.L_x_17677:
[----:B------:R-:W2:Y:S02]  /*7d60*/  LDG.E.U16 R4, desc[UR36][R2.64] ;  /* 0x0000002402047981 */ /* 0x000ea4000c1e1500 */
[----:B--2---:R-:W-:-:S06]  /*7d70*/  IMAD.U32 R4, R4, 0x10000, RZ ;  /* 0x0001000004047824 */ /* 0x004fcc00078e00ff */
[----:B------:R-:W0:Y:S02]  /*7d80*/  F2I.FTZ.TRUNC.NTZ R4, R4 ;  /* 0x0000000400047305 */ /* 0x000e24000021f100 */
[----:B0-----:R-:W-:Y:S01]  /*7d90*/  PRMT R0, R4, 0x7610, R0 ;  /* 0x0000761004007816 */ /* 0x001fe20000000000 */
[----:B------:R-:W-:Y:S06]  /*7da0*/  BRA `(.L_x_17667) ;  /* 0x0000000400ac7947 */ /* 0x000fec0003800000 */
.L_x_17674:
        /* <DEDUP_REMOVED lines=10> */
.L_x_17681:
        /* <DEDUP_REMOVED lines=21> */
.L_x_17685:
[----:B------:R-:W-:Y:S05]  /*7fa0*/  BSYNC.RECONVERGENT B1 ;  /* 0x0000000000017941 */ /* 0x000fea0003800200 */
.L_x_17684:
[----:B------:R-:W-:Y:S01]  /*7fb0*/  IMAD.SHL.U32 R0, R0, 0x100000, RZ ;  /* 0x0010000000007824 */ /* 0x000fe200078e00ff */
[----:B------:R-:W-:-:S04]  /*7fc0*/  LEA R2, R2, 0x3b800000, 0x17 ;  /* 0x3b80000002027811 */ /* 0x000fc800078eb8ff */
[----:B------:R-:W-:-:S07]  /*7fd0*/  LOP3.LUT R4, R2, R0, R7, 0xfe, !PT ;  /* 0x0000000002047212 */ /* 0x000fce00078efe07 */
.L_x_17683:
[----:B------:R-:W-:Y:S05]  /*7fe0*/  BSYNC.RECONVERGENT B0 ;  /* 0x0000000000007941 */ /* 0x000fea0003800200 */
.L_x_17682:
[----:B------:R-:W0:Y:S02]  /*7ff0*/  F2I.FTZ.TRUNC.NTZ R4, R4 ;  /* 0x0000000400047305 */ /* 0x000e24000021f100 */
[----:B0-----:R-:W-:Y:S01]  /*8000*/  PRMT R0, R4, 0x7610, R0 ;  /* 0x0000761004007816 */ /* 0x001fe20000000000 */
[----:B------:R-:W-:Y:S06]  /*8010*/  BRA `(.L_x_17667) ;  /* 0x0000000400107947 */ /* 0x000fec0003800000 */
.L_x_17680:
        /* <DEDUP_REMOVED lines=21> */
.L_x_17689:
[----:B------:R-:W-:Y:S05]  /*8170*/  BSYNC.RECONVERGENT B1 ;  /* 0x0000000000017941 */ /* 0x000fea0003800200 */
.L_x_17688:
[----:B------:R-:W-:Y:S02]  /*8180*/  SHF.L.U32 R0, R0, 0x15, RZ ;  /* 0x0000001500007819 */ /* 0x000fe400000006ff */
[----:B------:R-:W-:-:S04]  /*8190*/  LEA R2, R2, 0x37800000, 0x17 ;  /* 0x3780000002027811 */ /* 0x000fc800078eb8ff */
[----:B------:R-:W-:-:S07]  /*81a0*/  LOP3.LUT R4, R2, R0, R7, 0xfe, !PT ;  /* 0x0000000002047212 */ /* 0x000fce00078efe07 */
.L_x_17687:
[----:B------:R-:W-:Y:S05]  /*81b0*/  BSYNC.RECONVERGENT B0 ;  /* 0x0000000000007941 */ /* 0x000fea0003800200 */
.L_x_17686:
[----:B------:R-:W0:Y:S02]  /*81c0*/  F2I.FTZ.TRUNC.NTZ R4, R4 ;  /* 0x0000000400047305 */ /* 0x000e24000021f100 */
[----:B0-----:R-:W-:Y:S01]  /*81d0*/  PRMT R0, R4, 0x7610, R0 ;  /* 0x0000761004007816 */ /* 0x001fe20000000000 */
[----:B------:R-:W-:Y:S06]  /*81e0*/  BRA `(.L_x_17667) ;  /* 0x00000000009c7947 */ /* 0x000fec0003800000 */
.L_x_17679:
        /* <DEDUP_REMOVED lines=14> */
.L_x_17693:
[----:B------:R-:W-:Y:S05]  /*82d0*/  BSYNC.RECONVERGENT B0 ;  /* 0x0000000000007941 */ /* 0x000fea0003800200 */
.L_x_17692:
[----:B------:R-:W0:Y:S02]  /*82e0*/  F2I.FTZ.TRUNC.NTZ R4, R4 ;  /* 0x0000000400047305 */ /* 0x000e24000021f100 */
[----:B0-----:R-:W-:Y:S01]  /*82f0*/  PRMT R0, R4, 0x7610, R0 ;  /* 0x0000761004007816 */ /* 0x001fe20000000000 */
[----:B------:R-:W-:Y:S06]  /*8300*/  BRA `(.L_x_17667) ;  /* 0x0000000000547947 */ /* 0x000fec0003800000 */
.L_x_17666:
        /* <DEDUP_REMOVED lines=16> */
.L_x_17694:
[----:B------:R-:W-:Y:S01]  /*8410*/  PRMT R0, RZ, 0x7610, R0 ;  /* 0x00007610ff007816 */ /* 0x000fe20000000000 */
[----:B------:R-:W-:Y:S06]  /*8420*/  BRA `(.L_x_17667) ;  /* 0x00000000000c7947 */ /* 0x000fec0003800000 */
.L_x_17691:
[----:B------:R1:W5:Y:S01]  /*8430*/  LDG.E.U8 R0, desc[UR36][R2.64] ;  /* 0x0000002402007981 */ /* 0x000362000c1e1100 */
[----:B------:R-:W-:Y:S05]  /*8440*/  BRA `(.L_x_17667) ;  /* 0x0000000000047947 */ /* 0x000fea0003800000 */
.L_x_17690:
[----:B------:R2:W5:Y:S02]  /*8450*/  LDG.E.U8 R0, desc[UR36][R2.64] ;  /* 0x0000002402007981 */ /* 0x000564000c1e1100 */
.L_x_17667:
[----:B------:R-:W0:Y:S02]  /*8460*/  LDCU.64 UR6, c[0x0][0x580] ;  /* 0x0000b000ff0677ac */ /* 0x000e240008000a00 */
[----:B012345:R-:W-:Y:S02]  /*8470*/  LOP3.LUT R3, R0, 0xffff, RZ, 0xc0, !PT ;  /* 0x0000ffff00037812 */ /* 0x03ffe400078ec0ff */
[----:B------:R-:W-:Y:S01]  /*8480*/  ISETP.GT.U32.AND P1, PT, R18, 0x7, PT ;  /* 0x000000071200780c */ /* 0x000fe20003f24070 */
[----:B------:R-:W-:Y:S01]  /*8490*/  UPRMT UR4, UR41, 0x9910, URZ ;  /* 0x0000991029047896 */ /* 0x000fe200080000ff */
[----:B------:R-:W-:-:S03]  /*84a0*/  SHF.L.U32 R0, R3, R18, RZ ;  /* 0x0000001203007219 */ /* 0x000fc600000006ff */
[----:B------:R-:W-:Y:S01]  /*84b0*/  UISETP.GT.AND UP0, UPT, UR4, 0x9, UPT ;  /* 0x000000090400788c */ /* 0x000fe2000bf04270 */
        /* <DEDUP_REMOVED lines=14> */
.L_x_17698:
[----:B------:R4:W-:Y:S01]  /*85a0*/  STG.E.U8 desc[UR36][R2.64], R7 ;  /* 0x0000000702007986 */ /* 0x0009e2000c101124 */
[----:B------:R-:W-:Y:S05]  /*85b0*/  BRA `(.L_x_17700) ;  /* 0x0000000c00807947 */ /* 0x000fea0003800000 */
.L_x_17697:
        /* <DEDUP_REMOVED lines=12> */
.L_x_17702:
[----:B------:R-:W-:-:S04]  /*8680*/  LOP3.LUT R7, R7, 0xffff, RZ, 0xc0, !PT ;  /* 0x0000ffff07077812 */ /* 0x000fc800078ec0ff */
[----:B------:R-:W-:-:S05]  /*8690*/  PRMT R5, R7, 0x8880, RZ ;  /* 0x0000888007057816 */ /* 0x000fca00000000ff */
[----:B------:R2:W-:Y:S01]  /*86a0*/  STG.E desc[UR36][R2.64], R5 ;  /* 0x0000000502007986 */ /* 0x0005e2000c101924 */
[----:B------:R-:W-:Y:S05]  /*86b0*/  BRA `(.L_x_17700) ;  /* 0x0000000c00407947 */ /* 0x000fea0003800000 */
.L_x_17701:
[----:B------:R-:W-:-:S04]  /*86c0*/  PRMT R5, R7, 0x8880, RZ ;  /* 0x0000888007057816 */ /* 0x000fc800000000ff */
[----:B------:R-:W-:-:S05]  /*86d0*/  PRMT R5, R5, 0x7710, RZ ;  /* 0x0000771005057816 */ /* 0x000fca00000000ff */
[----:B------:R0:W-:Y:S01]  /*86e0*/  STG.E.U16 desc[UR36][R2.64], R5 ;  /* 0x0000000502007986 */ /* 0x0001e2000c101524 */
[----:B------:R-:W-:Y:S05]  /*86f0*/  BRA `(.L_x_17700) ;  /* 0x0000000c00307947 */ /* 0x000fea0003800000 */
.L_x_17696:
        /* <DEDUP_REMOVED lines=9> */
.L_x_17704:
[----:B------:R-:W0:Y:S02]  /*8790*/  I2F.S8 R0, R7 ;  /* 0x0000000700007306 */ /* 0x000e240000001400 */
[----:B0-----:R-:W-:-:S05]  /*87a0*/  F2FP.F16.F32.PACK_AB R0, RZ, R0 ;  /* 0x00000000ff00723e */ /* 0x001fca00000000ff */
[----:B------:R0:W-:Y:S01]  /*87b0*/  STG.E.U16 desc[UR36][R2.64], R0 ;  /* 0x0000000002007986 */ /* 0x0001e2000c101524 */
[----:B------:R-:W-:Y:S05]  /*87c0*/  BRA `(.L_x_17700) ;  /* 0x0000000800fc7947 */ /* 0x000fea0003800000 */
.L_x_17703:
        /* <DEDUP_REMOVED lines=10> */
.L_x_17706:
[----:B------:R-:W0:Y:S02]  /*8870*/  I2F.S8 R7, R7 ;  /* 0x0000000700077306 */ /* 0x000e240000001400 */
[----:B0-----:R-:W-:-:S04]  /*8880*/  F2FP.F16.F32.PACK_AB R5, RZ, R7 ;  /* 0x00000007ff05723e */ /* 0x001fc800000000ff */
[----:B------:R-:W-:-:S05]  /*8890*/  PRMT R5, R5, 0x5410, RZ ;  /* 0x0000541005057816 */ /* 0x000fca00000000ff */
[----:B------:R0:W-:Y:S01]  /*88a0*/  STG.E desc[UR36][R2.64], R5 ;  /* 0x0000000502007986 */ /* 0x0001e2000c101924 */
[----:B------:R-:W-:Y:S05]  /*88b0*/  BRA `(.L_x_17700) ;  /* 0x0000000800c07947 */ /* 0x000fea0003800000 */
.L_x_17705:
[----:B------:R-:W-:-:S04]  /*88c0*/  PRMT R4, R7, 0x8880, RZ ;  /* 0x0000888007047816 */ /* 0x000fc800000000ff */
[----:B------:R-:W-:-:S06]  /*88d0*/  PRMT R4, R4, 0x7710, RZ ;  /* 0x0000771004047816 */ /* 0x000fcc00000000ff */
[----:B------:R-:W0:Y:S02]  /*88e0*/  I2F.F64.S16 R4, R4 ;  /* 0x0000000400047312 */ /* 0x000e240000101c00 */
[----:B0-----:R0:W-:Y:S01]  /*88f0*/  STG.E.64 desc[UR36][R2.64], R4 ;  /* 0x0000000402007986 */ /* 0x0011e2000c101b24 */
[----:B------:R-:W-:Y:S05]  /*8900*/  BRA `(.L_x_17700) ;  /* 0x0000000800ac7947 */ /* 0x000fea0003800000 */
.L_x_17695:
        /* <DEDUP_REMOVED lines=14> */
.L_x_17710:
        /* <DEDUP_REMOVED lines=18> */
.L_x_17713:
[----:B------:R-:W-:-:S04]  /*8b10*/  SHF.R.U32.HI R5, RZ, 0x18, R5 ;  /* 0x00000018ff057819 */ /* 0x000fc80000011605 */
[----:B------:R-:W-:-:S07]  /*8b20*/  LOP3.LUT R0, R0, 0x80, R5, 0xf8, !PT ;  /* 0x0000008000007812 */ /* 0x000fce00078ef805 */
.L_x_17712:
[----:B------:R-:W-:Y:S05]  /*8b30*/  BSYNC.RECONVERGENT B0 ;  /* 0x0000000000007941 */ /* 0x000fea0003800200 */
.L_x_17711:
[----:B------:R0:W-:Y:S01]  /*8b40*/  STG.E.U8 desc[UR36][R2.64], R0 ;  /* 0x0000000002007986 */ /* 0x0001e2000c101124 */
[----:B------:R-:W-:Y:S05]  /*8b50*/  BRA `(.L_x_17700) ;  /* 0x0000000800187947 */ /* 0x000fea0003800000 */
.L_x_17709:
        /* <DEDUP_REMOVED lines=18> */
.L_x_17716:
[----:B------:R-:W-:-:S04]  /*8c80*/  SHF.R.U32.HI R5, RZ, 0x18, R5 ;  /* 0x00000018ff057819 */ /* 0x000fc80000011605 */
[----:B------:R-:W-:-:S07]  /*8c90*/  LOP3.LUT R0, R0, 0x80, R5, 0xf8, !PT ;  /* 0x0000008000007812 */ /* 0x000fce00078ef805 */
.L_x_17715:
[----:B------:R-:W-:Y:S05]  /*8ca0*/  BSYNC.RECONVERGENT B0 ;  /* 0x0000000000007941 */ /* 0x000fea0003800200 */
.L_x_17714:
[----:B------:R0:W-:Y:S01]  /*8cb0*/  STG.E.U8 desc[UR36][R2.64], R0 ;  /* 0x0000000002007986 */ /* 0x0001e2000c101124 */
[----:B------:R-:W-:Y:S05]  /*8cc0*/  BRA `(.L_x_17700) ;  /* 0x0000000400bc7947 */ /* 0x000fea0003800000 */
.L_x_17708:
        /* <DEDUP_REMOVED lines=22> */
.L_x_17718:
[----:B------:R-:W-:-:S04]  /*8e30*/  LOP3.LUT R7, R7, 0xffff, RZ, 0xc0, !PT ;  /* 0x0000ffff07077812 */ /* 0x000fc800078ec0ff */
[----:B------:R-:W-:-:S04]  /*8e40*/  PRMT R7, R7, 0x8880, RZ ;  /* 0x0000888007077816 */ /* 0x000fc800000000ff */
[----:B------:R-:W-:-:S04]  /*8e50*/  MOV R4, R7 ;  /* 0x0000000700047202 */ /* 0x000fc80000000f00 */
[----:B------:R-:W-:-:S05]  /*8e60*/  SHF.R.S32.HI R5, RZ, 0x1f, R4 ;  /* 0x0000001fff057819 */ /* 0x000fca0000011404 */
[----:B------:R0:W-:Y:S01]  /*8e70*/  STG.E.64 desc[UR36][R2.64], R4 ;  /* 0x0000000402007986 */ /* 0x0001e2000c101b24 */
[----:B------:R-:W-:Y:S05]  /*8e80*/  BRA `(.L_x_17700) ;  /* 0x00000004004c7947 */ /* 0x000fea0003800000 */
.L_x_17717:
[----:B------:R-:W-:-:S04]  /*8e90*/  LOP3.LUT R7, R7, 0xffff, RZ, 0xc0, !PT ;  /* 0x0000ffff07077812 */ /* 0x000fc800078ec0ff */
[----:B------:R-:W-:-:S05]  /*8ea0*/  PRMT R5, R7, 0x8880, RZ ;  /* 0x0000888007057816 */ /* 0x000fca00000000ff */
[----:B------:R0:W-:Y:S01]  /*8eb0*/  STG.E desc[UR36][R2.64], R5 ;  /* 0x0000000502007986 */ /* 0x0001e2000c101924 */
[----:B------:R-:W-:Y:S05]  /*8ec0*/  BRA `(.L_x_17700) ;  /* 0x00000004003c7947 */ /* 0x000fea0003800000 */
.L_x_17707:
        /* <DEDUP_REMOVED lines=10> */
.L_x_17720:
[----:B------:R-:W-:Y:S02]  /*8f70*/  PRMT R4, R7, 0x8880, RZ ;  /* 0x0000888007047816 */ /* 0x000fe400000000ff */
[----:B------:R-:W-:Y:S02]  /*8f80*/  CS2R R6, SRZ ;  /* 0x0000000000067805 */ /* 0x000fe4000001ff00 */
[----:B------:R-:W-:-:S06]  /*8f90*/  PRMT R4, R4, 0x7710, RZ ;  /* 0x0000771004047816 */ /* 0x000fcc00000000ff */
[----:B------:R-:W0:Y:S02]  /*8fa0*/  I2F.F64.S16 R4, R4 ;  /* 0x0000000400047312 */ /* 0x000e240000101c00 */
[----:B0-----:R0:W-:Y:S01]  /*8fb0*/  STG.E.128 desc[UR36][R2.64], R4 ;  /* 0x0000000402007986 */ /* 0x0011e2000c101d24 */
[----:B------:R-:W-:Y:S05]  /*8fc0*/  BRA `(.L_x_17700) ;  /* 0x0000000000fc7947 */ /* 0x000fea0003800000 */
.L_x_17719:
[----:B------:R-:W-:-:S09]  /*8fd0*/  UISETP.NE.AND UP0, UPT, UR4, 0xf, UPT ;  /* 0x0000000f0400788c */ /* 0x000fd2000bf05270 */
[----:B------:R-:W-:Y:S05]  /*8fe0*/  BRA.U !UP0, `(.L_x_17721) ;  /* 0x0000000108e87547 */ /* 0x000fea000b800000 */
[----:B------:R-:W-:-:S09]  /*8ff0*/  UISETP.NE.AND UP0, UPT, UR4, 0x17, UPT ;  /* 0x000000170400788c */ /* 0x000fd2000bf05270 */
[----:B------:R-:W-:Y:S05]  /*9000*/  BRA.U !UP0, `(.L_x_17722) ;  /* 0x0000000108907547 */ /* 0x000fea000b800000 */
[----:B------:R-:W-:-:S09]  /*9010*/  UISETP.NE.AND UP0, UPT, UR4, 0x18, UPT ;  /* 0x000000180400788c */ /* 0x000fd2000bf05270 */
[----:B------:R-:W-:Y:S05]  /*9020*/  BRA.U !UP0, `(.L_x_17723) ;  /* 0x0000000108447547 */ /* 0x000fea000b800000 */
.L_x_17699:
        /* <DEDUP_REMOVED lines=16> */
.L_x_17724:
[----:B------:R-:W-:Y:S05]  /*9130*/  BRA `(.L_x_17700) ;  /* 0x0000000000a07947 */ /* 0x000fea0003800000 */
.L_x_17723:
        /* <DEDUP_REMOVED lines=13> */
.L_x_17726:
[----:B------:R-:W-:Y:S05]  /*9210*/  BSYNC.RECONVERGENT B0 ;  /* 0x0000000000007941 */ /* 0x000fea0003800200 */
.L_x_17725:
[----:B------:R-:W-:-:S05]  /*9220*/  LOP3.LUT R5, R0, 0x80, R5, 0xf8, !PT ;  /* 0x0000008000057812 */ /* 0x000fca00078ef805 */
[----:B------:R0:W-:Y:S01]  /*9230*/  STG.E.U8 desc[UR36][R2.64], R5 ;  /* 0x0000000502007986 */ /* 0x0001e2000c101124 */
[----:B------:R-:W-:Y:S05]  /*9240*/  BRA `(.L_x_17700) ;  /* 0x00000000005c7947 */ /* 0x000fea0003800000 */
.L_x_17722:
        /* <DEDUP_REMOVED lines=12> */
.L_x_17728:
[----:B------:R-:W-:Y:S01]  /*9310*/  IMAD.MOV.U32 R0, RZ, RZ, 0x7f ;  /* 0x0000007fff007424 */ /* 0x000fe200078e00ff */
[----:B------:R-:W-:-:S04]  /*9320*/  ISETP.GT.U32.AND P0, PT, R4, 0x7f800000, PT ;  /* 0x7f8000000400780c */ /* 0x000fc80003f04070 */
[----:B------:R-:W-:-:S09]  /*9330*/  SEL R0, R0, 0x7c, P0 ;  /* 0x0000007c00007807 */ /* 0x000fd20000000000 */
.L_x_17729:
[----:B------:R-:W-:Y:S05]  /*9340*/  BSYNC.RECONVERGENT B0 ;  /* 0x0000000000007941 */ /* 0x000fea0003800200 */
.L_x_17727:
[----:B------:R-:W-:-:S04]  /*9350*/  SHF.R.U32.HI R5, RZ, 0x18, R5 ;  /* 0x00000018ff057819 */ /* 0x000fc80000011605 */
[----:B------:R-:W-:-:S05]  /*9360*/  LOP3.LUT R5, R0, 0x80, R5, 0xf8, !PT ;  /* 0x0000008000057812 */ /* 0x000fca00078ef805 */
[----:B------:R0:W-:Y:S01]  /*9370*/  STG.E.U8 desc[UR36][R2.64], R5 ;  /* 0x0000000502007986 */ /* 0x0001e2000c101124 */
[----:B------:R-:W-:Y:S05]  /*9380*/  BRA `(.L_x_17700) ;  /* 0x00000000000c7947 */ /* 0x000fea0003800000 */
.L_x_17721:
[----:B------:R-:W0:Y:S02]  /*9390*/  I2F.S8 R0, R7 ;  /* 0x0000000700007306 */ /* 0x000e240000001400 */
[----:B0-----:R-:W-:-:S05]  /*93a0*/  F2FP.BF16.F32.PACK_AB R0, RZ, R0 ;  /* 0x00000000ff00723e */ /* 0x001fca00000010ff */
[----:B------:R0:W-:Y:S02]  /*93b0*/  STG.E.U16 desc[UR36][R2.64], R0 ;  /* 0x0000000002007986 */ /* 0x0001e4000c101524 */
.L_x_17700:
[----:B------:R-:W-:-:S07]  /*93c0*/  IADD3 R17, PT, PT, R17, 0x80, RZ ;  /* 0x0000008011117810 */ /* 0x000fce0007ffe0ff */
.L_x_17660:
[----:B------:R-:W-:Y:S05]  /*93d0*/  BSYNC.RECONVERGENT B6 ;  /* 0x0000000000067941 */ /* 0x000fea0003800200 */
.L_x_17659:
        /* <DEDUP_REMOVED lines=306> */
.L_x_17730:
        /* <DEDUP_REMOVED lines=18> */
.L_x_17734:
[----:B------:R0:W5:Y:S01]  /*a820*/  LDG.E.U8 R0, desc[UR36][R2.64] ;  /* 0x0000002402007981 */ /* 0x000162000c1e1100 */
[----:B------:R-:W-:Y:S05]  /*a830*/  BRA `(.L_x_17736) ;  /* 0x0000000c004c7947 */ /* 0x000fea0003800000 */
.L_x_17733:
        /* <DEDUP_REMOVED lines=8> */
.L_x_17738:
[----:B------:R0:W5:Y:S01]  /*a8c0*/  LDG.E.U8 R0, desc[UR36][R2.64] ;  /* 0x0000002402007981 */ /* 0x000162000c1e1100 */
[----:B------:R-:W-:Y:S05]  /*a8d0*/  BRA `(.L_x_17736) ;  /* 0x0000000c00247947 */ /* 0x000fea0003800000 */
.L_x_17737:
[----:B------:R0:W5:Y:S01]  /*a8e0*/  LDG.E.U16 R0, desc[UR36][R2.64] ;  /* 0x0000002402007981 */ /* 0x000162000c1e1500 */
[----:B------:R-:W-:Y:S05]  /*a8f0*/  BRA `(.L_x_17736) ;  /* 0x0000000c001c7947 */ /* 0x000fea0003800000 */
.L_x_17732:
        /* <DEDUP_REMOVED lines=9> */
.L_x_17740:
[----:B------:R-:W2:Y:S02]  /*a990*/  LDG.E.U16 R4, desc[UR36][R2.64] ;  /* 0x0000002402047981 */ /* 0x000ea4000c1e1500 */
[----:B--2---:R-:W-:-:S06]  /*a9a0*/  HADD2.F32 R4, -RZ, R4.H0_H0 ;  /* 0x20000004ff047230 */ /* 0x004fcc0000004100 */
[----:B------:R-:W0:Y:S02]  /*a9b0*/  F2I.FTZ.TRUNC.NTZ R4, R4 ;  /* 0x0000000400047305 */ /* 0x000e24000021f100 */
[----:B0-----:R-:W-:Y:S01]  /*a9c0*/  PRMT R0, R4, 0x7610, R0 ;  /* 0x0000761004007816 */ /* 0x001fe20000000000 */
[----:B------:R-:W-:Y:S06]  /*a9d0*/  BRA `(.L_x_17736) ;  /* 0x0000000800e47947 */ /* 0x000fec0003800000 */
.L_x_17739:
        /* <DEDUP_REMOVED lines=9> */
.L_x_17742:
[----:B------:R-:W2:Y:S02]  /*aa70*/  LDG.E.U16 R2, desc[UR36][R2.64] ;  /* 0x0000002402027981 */ /* 0x000ea4000c1e1500 */
[----:B--2---:R-:W-:-:S06]  /*aa80*/  HADD2.F32 R4, -RZ, R2.H0_H0 ;  /* 0x20000002ff047230 */ /* 0x004fcc0000004100 */
[----:B------:R-:W0:Y:S02]  /*aa90*/  F2I.FTZ.TRUNC.NTZ R4, R4 ;  /* 0x0000000400047305 */ /* 0x000e24000021f100 */
[----:B0-----:R-:W-:Y:S01]  /*aaa0*/  PRMT R0, R4, 0x7610, R0 ;  /* 0x0000761004007816 */ /* 0x001fe20000000000 */
[----:B------:R-:W-:Y:S06]  /*aab0*/  BRA `(.L_x_17736) ;  /* 0x0000000800ac7947 */ /* 0x000fec0003800000 */
.L_x_17741:
[----:B------:R-:W2:Y:S02]  /*aac0*/  LDG.E.64 R2, desc[UR36][R2.64] ;  /* 0x0000002402027981 */ /* 0x000ea4000c1e1b00 */
[----:B--2---:R0:W1:Y:S02]  /*aad0*/  F2I.F64.TRUNC R0, R2 ;  /* 0x0000000200007311 */ /* 0x004064000030d100 */
[----:B01----:R-:W-:Y:S05]  /*aae0*/  BRA `(.L_x_17736) ;  /* 0x0000000800a07947 */ /* 0x003fea0003800000 */
.L_x_17731:
        /* <DEDUP_REMOVED lines=12> */
.L_x_17745:
[----:B------:R-:W2:Y:S02]  /*abb0*/  LDG.E.64 R2, desc[UR36][R2.64] ;  /* 0x0000002402027981 */ /* 0x000ea4000c1e1b00 */
[----:B--2---:R3:W4:Y:S02]  /*abc0*/  F2I.F64.TRUNC R0, R2 ;  /* 0x0000000200007311 */ /* 0x004724000030d100 */
[----:B---34-:R-:W-:Y:S05]  /*abd0*/  BRA `(.L_x_17736) ;  /* 0x0000000800647947 */ /* 0x018fea0003800000 */
.L_x_17744:
        /* <DEDUP_REMOVED lines=27> */
.L_x_17747:
        /* <DEDUP_REMOVED lines=14> */
.L_x_17746:
[----:B------:R-:W2:Y:S02]  /*ae70*/  LDG.E.U16 R4, desc[UR36][R2.64] ;  /* 0x0000002402047981 */ /* 0x000ea4000c1e1500 */
[----:B--2---:R-:W-:-:S06]  /*ae80*/  SHF.L.U32 R4, R4, 0x10, RZ ;  /* 0x0000001004047819 */ /* 0x004fcc00000006ff */
[----:B------:R-:W0:Y:S02]  /*ae90*/  F2I.FTZ.TRUNC.NTZ R4, R4 ;  /* 0x0000000400047305 */ /* 0x000e24000021f100 */
[----:B0-----:R-:W-:Y:S01]  /*aea0*/  PRMT R0, R4, 0x7610, R0 ;  /* 0x0000761004007816 */ /* 0x001fe20000000000 */
[----:B------:R-:W-:Y:S06]  /*aeb0*/  BRA `(.L_x_17736) ;  /* 0x0000000400ac7947 */ /* 0x000fec0003800000 */
.L_x_17743:
        /* <DEDUP_REMOVED lines=10> */
.L_x_17750:
        /* <DEDUP_REMOVED lines=21> */
.L_x_17754:
[----:B------:R-:W-:Y:S05]  /*b0b0*/  BSYNC.RECONVERGENT B1 ;  /* 0x0000000000017941 */ /* 0x000fea0003800200 */
.L_x_17753:
[----:B------:R-:W-:Y:S01]  /*b0c0*/  IMAD.SHL.U32 R0, R0, 0x100000, RZ ;  /* 0x0010000000007824 */ /* 0x000fe200078e00ff */
[----:B------:R-:W-:-:S04]  /*b0d0*/  LEA R2, R2, 0x3b800000, 0x17 ;  /* 0x3b80000002027811 */ /* 0x000fc800078eb8ff */
[----:B------:R-:W-:-:S07]  /*b0e0*/  LOP3.LUT R4, R2, R0, R7, 0xfe, !PT ;  /* 0x0000000002047212 */ /* 0x000fce00078efe07 */
.L_x_17752:
[----:B------:R-:W-:Y:S05]  /*b0f0*/  BSYNC.RECONVERGENT B0 ;  /* 0x0000000000007941 */ /* 0x000fea0003800200 */
.L_x_17751:
[----:B------:R-:W0:Y:S02]  /*b100*/  F2I.FTZ.TRUNC.NTZ R4, R4 ;  /* 0x0000000400047305 */ /* 0x000e24000021f100 */
[----:B0-----:R-:W-:Y:S01]  /*b110*/  PRMT R0, R4, 0x7610, R0 ;  /* 0x0000761004007816 */ /* 0x001fe20000000000 */
[----:B------:R-:W-:Y:S06]  /*b120*/  BRA `(.L_x_17736) ;  /* 0x0000000400107947 */ /* 0x000fec0003800000 */
.L_x_17749:
        /* <DEDUP_REMOVED lines=21> */
.L_x_17758:
[----:B------:R-:W-:Y:S05]  /*b280*/  BSYNC.RECONVERGENT B1 ;  /* 0x0000000000017941 */ /* 0x000fea0003800200 */
.L_x_17757:
[----:B------:R-:W-:Y:S01]  /*b290*/  IMAD.SHL.U32 R0, R0, 0x200000, RZ ;  /* 0x0020000000007824 */ /* 0x000fe200078e00ff */
[----:B------:R-:W-:-:S04]  /*b2a0*/  LEA R2, R2, 0x37800000, 0x17 ;  /* 0x3780000002027811 */ /* 0x000fc800078eb8ff */
[----:B------:R-:W-:-:S07]  /*b2b0*/  LOP3.LUT R4, R2, R0, R7, 0xfe, !PT ;  /* 0x0000000002047212 */ /* 0x000fce00078efe07 */
.L_x_17756:
[----:B------:R-:W-:Y:S05]  /*b2c0*/  BSYNC.RECONVERGENT B0 ;  /* 0x0000000000007941 */ /* 0x000fea0003800200 */
.L_x_17755:
[----:B------:R-:W0:Y:S02]  /*b2d0*/  F2I.FTZ.TRUNC.NTZ R4, R4 ;  /* 0x0000000400047305 */ /* 0x000e24000021f100 */
[----:B0-----:R-:W-:Y:S01]  /*b2e0*/  PRMT R0, R4, 0x7610, R0 ;  /* 0x0000761004007816 */ /* 0x001fe20000000000 */
[----:B------:R-:W-:Y:S06]  /*b2f0*/  BRA `(.L_x_17736) ;  /* 0x00000000009c7947 */ /* 0x000fec0003800000 */
.L_x_17748:
        /* <DEDUP_REMOVED lines=14> */
.L_x_17762:
[----:B------:R-:W-:Y:S05]  /*b3e0*/  BSYNC.RECONVERGENT B0 ;  /* 0x0000000000007941 */ /* 0x000fea0003800200 */
.L_x_17761:
[----:B------:R-:W0:Y:S02]  /*b3f0*/  F2I.FTZ.TRUNC.NTZ R4, R4 ;  /* 0x0000000400047305 */ /* 0x000e24000021f100 */
[----:B0-----:R-:W-:Y:S01]  /*b400*/  PRMT R0, R4, 0x7610, R0 ;  /* 0x0000761004007816 */ /* 0x001fe20000000000 */
[----:B------:R-:W-:Y:S06]  /*b410*/  BRA `(.L_x_17736) ;  /* 0x0000000000547947 */ /* 0x000fec0003800000 */
.L_x_17735:
        /* <DEDUP_REMOVED lines=16> */
.L_x_17763:
[----:B------:R-:W-:Y:S01]  /*b520*/  PRMT R0, RZ, 0x7610, R0 ;  /* 0x00007610ff007816 */ /* 0x000fe20000000000 */
[----:B------:R-:W-:Y:S06]  /*b530*/  BRA `(.L_x_17736) ;  /* 0x00000000000c7947 */ /* 0x000fec0003800000 */
.L_x_17760:
[----:B------:R2:W5:Y:S01]  /*b540*/  LDG.E.U8 R0, desc[UR36][R2.64] ;  /* 0x0000002402007981 */ /* 0x000562000c1e1100 */
[----:B------:R-:W-:Y:S05]  /*b550*/  BRA `(.L_x_17736) ;  /* 0x0000000000047947 */ /* 0x000fea0003800000 */
.L_x_17759:
[----:B------:R1:W5:Y:S02]  /*b560*/  LDG.E.U8 R0, desc[UR36][R2.64] ;  /* 0x0000002402007981 */ /* 0x000364000c1e1100 */
.L_x_17736:
[----:B------:R-:W-:Y:S01]  /*b570*/  UPRMT UR4, UR41, 0x9910, URZ ;  /* 0x0000991029047896 */ /* 0x000fe200080000ff */
[----:B012-45:R-:W-:Y:S02]  /*b580*/  LOP3.LUT R3, R0, 0xffff, RZ, 0xc0, !PT ;  /* 0x0000ffff00037812 */ /* 0x037fe400078ec0ff */
[----:B------:R-:W-:Y:S01]  /*b590*/  ISETP.GT.U32.AND P0, PT, R18, 0x7, PT ;  /* 0x000000071200780c */ /* 0x000fe20003f04070 */
[----:B------:R-:W-:Y:S01]  /*b5a0*/  UISETP.GT.AND UP0, UPT, UR4, 0x9, UPT ;  /* 0x000000090400788c */ /* 0x000fe2000bf04270 */
[----:B------:R-:W-:-:S04]  /*b5b0*/  SHF.L.U32 R3, R3, R18, RZ ;  /* 0x0000001203037219 */ /* 0x000fc800000006ff */
        /* <DEDUP_REMOVED lines=12> */
.L_x_17767:
[----:B------:R-:W-:Y:S01]  /*b680*/  STG.E.U8 desc[UR36][R16.64], R5 ;  /* 0x0000000510007986 */ /* 0x000fe2000c101124 */
[----:B------:R-:W-:Y:S05]  /*b690*/  EXIT ;  /* 0x000000000000794d */ /* 0x000fea0003800000 */
.L_x_17766:
        /* <DEDUP_REMOVED lines=8> */
[----:B---3--:R-:W-:-:S05]  /*b720*/  IMAD.MOV.U32 R2, RZ, RZ, R0 ;  /* 0x000000ffff027224 */ /* 0x008fca00078e0000 */
[----:B------:R-:W-:-:S05]  /*b730*/  SHF.R.S32.HI R3, RZ, 0x1f, R2 ;  /* 0x0000001fff037819 */ /* 0x000fca0000011402 */
[----:B------:R-:W-:Y:S01]  /*b740*/  STG.E.64 desc[UR36][R16.64], R2 ;  /* 0x0000000210007986 */ /* 0x000fe2000c101b24 */
[----:B------:R-:W-:Y:S05]  /*b750*/  EXIT ;  /* 0x000000000000794d */ /* 0x000fea0003800000 */
.L_x_17770:
[----:B------:R-:W-:-:S04]  /*b760*/  LOP3.LUT R5, R5, 0xffff, RZ, 0xc0, !PT ;  /* 0x0000ffff05057812 */ /* 0x000fc800078ec0ff */
[----:B------:R-:W-:-:S05]  /*b770*/  PRMT R3, R5, 0x8880, RZ ;  /* 0x0000888005037816 */ /* 0x000fca00000000ff */
[----:B------:R-:W-:Y:S01]  /*b780*/  STG.E desc[UR36][R16.64], R3 ;  /* 0x0000000310007986 */ /* 0x000fe2000c101924 */
[----:B------:R-:W-:Y:S05]  /*b790*/  EXIT ;  /* 0x000000000000794d */ /* 0x000fea0003800000 */
.L_x_17769:
[----:B------:R-:W-:-:S04]  /*b7a0*/  PRMT R3, R5, 0x8880, RZ ;  /* 0x0000888005037816 */ /* 0x000fc800000000ff */
[----:B------:R-:W-:-:S05]  /*b7b0*/  PRMT R3, R3, 0x7710, RZ ;  /* 0x0000771003037816 */ /* 0x000fca00000000ff */
[----:B------:R-:W-:Y:S01]  /*b7c0*/  STG.E.U16 desc[UR36][R16.64], R3 ;  /* 0x0000000310007986 */ /* 0x000fe2000c101524 */
[----:B------:R-:W-:Y:S05]  /*b7d0*/  EXIT ;  /* 0x000000000000794d */ /* 0x000fea0003800000 */
.L_x_17765:
        /* <DEDUP_REMOVED lines=9> */
.L_x_17772:
[----:B------:R-:W0:Y:S02]  /*b870*/  I2F.S8 R0, R5 ;  /* 0x0000000500007306 */ /* 0x000e240000001400 */
[----:B0-----:R-:W-:-:S05]  /*b880*/  F2FP.F16.F32.PACK_AB R0, RZ, R0 ;  /* 0x00000000ff00723e */ /* 0x001fca00000000ff */
[----:B------:R-:W-:Y:S01]  /*b890*/  STG.E.U16 desc[UR36][R16.64], R0 ;  /* 0x0000000010007986 */ /* 0x000fe2000c101524 */
[----:B------:R-:W-:Y:S05]  /*b8a0*/  EXIT ;  /* 0x000000000000794d */ /* 0x000fea0003800000 */
.L_x_17771:
[----:B------:R-:W-:-:S09]  /*b8b0*/  UISETP.NE.AND UP0, UPT, UR4, 0x7, UPT ;  /* 0x000000070400788c */ /* 0x000fd2000bf05270 */
[----:B------:R-:W-:Y:S05]  /*b8c0*/  BRA.U !UP0, `(.L_x_17773) ;  /* 0x0000000108347547 */ /* 0x000fea000b800000 */
[----:B------:R-:W-:-:S09]  /*b8d0*/  UISETP.NE.AND UP0, UPT, UR4, 0x8, UPT ;  /* 0x000000080400788c */ /* 0x000fd2000bf05270 */
[----:B------:R-:W-:Y:S05]  /*b8e0*/  BRA.U !UP0, `(.L_x_17774) ;  /* 0x0000000108187547 */ /* 0x000fea000b800000 */
[----:B------:R-:W-:-:S09]  /*b8f0*/  UISETP.NE.AND UP0, UPT, UR4, 0x9, UPT ;  /* 0x000000090400788c */ /* 0x000fd2000bf05270 */
[----:B------:R-:W-:Y:S05]  /*b900*/  BRA.U UP0, `(.L_x_17768) ;  /* 0x0000000900007547 */ /* 0x000fea000b800000 */
[----:B---3--:R-:W0:Y:S01]  /*b910*/  I2F.S8 R2, R5 ;  /* 0x0000000500027306 */ /* 0x008e220000001400 */
[----:B------:R-:W-:-:S05]  /*b920*/  MOV R3, RZ ;  /* 0x000000ff00037202 */ /* 0x000fca0000000f00 */
[----:B0-----:R-:W-:Y:S01]  /*b930*/  STG.E.64 desc[UR36][R16.64], R2 ;  /* 0x0000000210007986 */ /* 0x001fe2000c101b24 */
[----:B------:R-:W-:Y:S05]  /*b940*/  EXIT ;  /* 0x000000000000794d */ /* 0x000fea0003800000 */
.L_x_17774:
[----:B------:R-:W0:Y:S02]  /*b950*/  I2F.S8 R5, R5 ;  /* 0x0000000500057306 */ /* 0x000e240000001400 */
[----:B0-----:R-:W-:-:S04]  /*b960*/  F2FP.F16.F32.PACK_AB R3, RZ, R5 ;  /* 0x00000005ff03723e */ /* 0x001fc800000000ff */
[----:B------:R-:W-:-:S05]  /*b970*/  PRMT R3, R3, 0x5410, RZ ;  /* 0x0000541003037816 */ /* 0x000fca00000000ff */
[----:B------:R-:W-:Y:S01]  /*b980*/  STG.E desc[UR36][R16.64], R3 ;  /* 0x0000000310007986 */ /* 0x000fe2000c101924 */
[----:B------:R-:W-:Y:S05]  /*b990*/  EXIT ;  /* 0x000000000000794d */ /* 0x000fea0003800000 */
.L_x_17773:
[----:B---3--:R-:W-:-:S04]  /*b9a0*/  PRMT R2, R5, 0x8880, RZ ;  /* 0x0000888005027816 */ /* 0x008fc800000000ff */
[----:B------:R-:W-:-:S06]  /*b9b0*/  PRMT R2, R2, 0x7710, RZ ;  /* 0x0000771002027816 */ /* 0x000fcc00000000ff */
[----:B------:R-:W0:Y:S02]  /*b9c0*/  I2F.F64.S16 R2, R2 ;  /* 0x0000000200027312 */ /* 0x000e240000101c00 */
[----:B0-----:R-:W-:Y:S01]  /*b9d0*/  STG.E.64 desc[UR36][R16.64], R2 ;  /* 0x0000000210007986 */ /* 0x001fe2000c101b24 */
[----:B------:R-:W-:Y:S05]  /*b9e0*/  EXIT ;  /* 0x000000000000794d */ /* 0x000fea0003800000 */
.L_x_17764:
        /* <DEDUP_REMOVED lines=14> */
.L_x_17778:
[----:B------:R-:W3:Y:S01]  /*bad0*/  I2F.S8 R3, R5 ;  /* 0x0000000500037306 */ /* 0x000ee20000001400 */
        /* <DEDUP_REMOVED lines=16> */
.L_x_17781:
[----:B------:R-:W-:-:S04]  /*bbe0*/  SHF.R.U32.HI R3, RZ, 0x18, R3 ;  /* 0x00000018ff037819 */ /* 0x000fc80000011603 */
[----:B------:R-:W-:-:S04]  /*bbf0*/  LOP3.LUT R0, R0, 0x80, R3, 0xf8, !PT ;  /* 0x0000008000007812 */ /* 0x000fc800078ef803 */
[----:B------:R-:W-:-:S07]  /*bc00*/  PRMT R8, R0, 0x7610, R8 ;  /* 0x0000761000087816 */ /* 0x000fce0000000008 */
.L_x_17780:
[----:B------:R-:W-:Y:S05]  /*bc10*/  BSYNC.RECONVERGENT B0 ;  /* 0x0000000000007941 */ /* 0x000fea0003800200 */
.L_x_17779:
[----:B------:R-:W-:Y:S01]  /*bc20*/  STG.E.U8 desc[UR36][R16.64], R8 ;  /* 0x0000000810007986 */ /* 0x000fe2000c101124 */
[----:B------:R-:W-:Y:S05]  /*bc30*/  EXIT ;  /* 0x000000000000794d */ /* 0x000fea0003800000 */
.L_x_17777:
        /* <DEDUP_REMOVED lines=17> */
.L_x_17784:
[----:B------:R-:W-:-:S04]  /*bd50*/  SHF.R.U32.HI R3, RZ, 0x18, R3 ;  /* 0x00000018ff037819 */ /* 0x000fc80000011603 */
[----:B------:R-:W-:-:S04]  /*bd60*/  LOP3.LUT R0, R0, 0x80, R3, 0xf8, !PT ;  /* 0x0000008000007812 */ /* 0x000fc800078ef803 */
[----:B------:R-:W-:-:S07]  /*bd70*/  PRMT R8, R0, 0x7610, R8 ;  /* 0x0000761000087816 */ /* 0x000fce0000000008 */
.L_x_17783:
[----:B------:R-:W-:Y:S05]  /*bd80*/  BSYNC.RECONVERGENT B0 ;  /* 0x0000000000007941 */ /* 0x000fea0003800200 */
.L_x_17782:
[----:B------:R-:W-:Y:S01]  /*bd90*/  STG.E.U8 desc[UR36][R16.64], R8 ;  /* 0x0000000810007986 */ /* 0x000fe2000c101124 */
[----:B------:R-:W-:Y:S05]  /*bda0*/  EXIT ;  /* 0x000000000000794d */ /* 0x000fea0003800000 */
.L_x_17776:
[----:B------:R-:W-:-:S09]  /*bdb0*/  UISETP.NE.AND UP0, UPT, UR4, 0x1c, UPT ;  /* 0x0000001c0400788c */ /* 0x000fd2000bf05270 */
[----:B------:R-:W-:Y:S05]  /*bdc0*/  BRA.U !UP0, `(.L_x_17785) ;  /* 0x0000000108687547 */ /* 0x000fea000b800000 */
[----:B------:R-:W-:-:S09]  /*bdd0*/  UISETP.NE.AND UP0, UPT, UR4, 0x1d, UPT ;  /* 0x0000001d0400788c */ /* 0x000fd2000bf05270 */
[----:B------:R-:W-:Y:S05]  /*bde0*/  BRA.U !UP0, `(.L_x_17786) ;  /* 0x0000000108487547 */ /* 0x000fea000b800000 */
[----:B------:R-:W-:-:S09]  /*bdf0*/  UISETP.NE.AND UP0, UPT, UR4, 0x2c, UPT ;  /* 0x0000002c0400788c */ /* 0x000fd2000bf05270 */
[----:B------:R-:W-:Y:S05]  /*be00*/  BRA.U UP0, `(.L_x_17768) ;  /* 0x0000000100c07547 */ /* 0x000fea000b800000 */
[----:B------:R-:W3:Y:S02]  /*be10*/  I2F.S8 R4, R5 ;  /* 0x0000000500047306 */ /* 0x000ee40000001400 */
        /* <DEDUP_REMOVED lines=15> */
.L_x_17786:
[----:B------:R-:W-:-:S04]  /*bf10*/  LOP3.LUT R5, R5, 0xffff, RZ, 0xc0, !PT ;  /* 0x0000ffff05057812 */ /* 0x000fc800078ec0ff */
[----:B------:R-:W-:-:S05]  /*bf20*/  PRMT R5, R5, 0x8880, RZ ;  /* 0x0000888005057816 */ /* 0x000fca00000000ff */
[----:B---3--:R-:W-:-:S05]  /*bf30*/  IMAD.MOV.U32 R2, RZ, RZ, R5 ;  /* 0x000000ffff027224 */ /* 0x008fca00078e0005 */
[----:B------:R-:W-:-:S05]  /*bf40*/  SHF.R.S32.HI R3, RZ, 0x1f, R2 ;  /* 0x0000001fff037819 */ /* 0x000fca0000011402 */
[----:B------:R-:W-:Y:S01]  /*bf50*/  STG.E.64 desc[UR36][R16.64], R2 ;  /* 0x0000000210007986 */ /* 0x000fe2000c101b24 */
[----:B------:R-:W-:Y:S05]  /*bf60*/  EXIT ;  /* 0x000000000000794d */ /* 0x000fea0003800000 */
.L_x_17785:
[----:B------:R-:W-:-:S04]  /*bf70*/  LOP3.LUT R5, R5, 0xffff, RZ, 0xc0, !PT ;  /* 0x0000ffff05057812 */ /* 0x000fc800078ec0ff */
[----:B------:R-:W-:-:S05]  /*bf80*/  PRMT R3, R5, 0x8880, RZ ;  /* 0x0000888005037816 */ /* 0x000fca00000000ff */
[----:B------:R-:W-:Y:S01]  /*bf90*/  STG.E desc[UR36][R16.64], R3 ;  /* 0x0000000310007986 */ /* 0x000fe2000c101924 */
[----:B------:R-:W-:Y:S05]  /*bfa0*/  EXIT ;  /* 0x000000000000794d */ /* 0x000fea0003800000 */
.L_x_17775:
        /* <DEDUP_REMOVED lines=10> */
.L_x_17788:
[----:B------:R-:W-:Y:S02]  /*c050*/  PRMT R4, R5, 0x8880, RZ ;  /* 0x0000888005047816 */ /* 0x000fe400000000ff */
[----:B------:R-:W-:Y:S02]  /*c060*/  CS2R R6, SRZ ;  /* 0x0000000000067805 */ /* 0x000fe4000001ff00 */
[----:B------:R-:W-:-:S06]  /*c070*/  PRMT R4, R4, 0x7710, RZ ;  /* 0x0000771004047816 */ /* 0x000fcc00000000ff */
[----:B------:R-:W0:Y:S02]  /*c080*/  I2F.F64.S16 R4, R4 ;  /* 0x0000000400047312 */ /* 0x000e240000101c00 */
[----:B0-----:R-:W-:Y:S01]  /*c090*/  STG.E.128 desc[UR36][R16.64], R4 ;  /* 0x0000000410007986 */ /* 0x001fe2000c101d24 */
[----:B------:R-:W-:Y:S05]  /*c0a0*/  EXIT ;  /* 0x000000000000794d */ /* 0x000fea0003800000 */
.L_x_17787:
[----:B------:R-:W-:-:S09]  /*c0b0*/  UISETP.NE.AND UP0, UPT, UR4, 0xf, UPT ;  /* 0x0000000f0400788c */ /* 0x000fd2000bf05270 */
[----:B------:R-:W-:Y:S05]  /*c0c0*/  BRA.U !UP0, `(.L_x_17789) ;  /* 0x0000000108e87547 */ /* 0x000fea000b800000 */
[----:B------:R-:W-:-:S09]  /*c0d0*/  UISETP.NE.AND UP0, UPT, UR4, 0x17, UPT ;  /* 0x000000170400788c */ /* 0x000fd2000bf05270 */
[----:B------:R-:W-:Y:S05]  /*c0e0*/  BRA.U !UP0, `(.L_x_17790) ;  /* 0x0000000108907547 */ /* 0x000fea000b800000 */
[----:B------:R-:W-:-:S09]  /*c0f0*/  UISETP.NE.AND UP0, UPT, UR4, 0x18, UPT ;  /* 0x000000180400788c */ /* 0x000fd2000bf05270 */
[----:B------:R-:W-:Y:S05]  /*c100*/  BRA.U !UP0, `(.L_x_17791) ;  /* 0x0000000108447547 */ /* 0x000fea000b800000 */
.L_x_17768:
[----:B------:R-:W-:Y:S01]  /*c110*/  MOV R0, 0x0 ;  /* 0x0000000000007802 */ /* 0x000fe20000000f00 */
[----:B------:R-:W0:Y:S01]  /*c120*/  LDCU.64 UR4, c[0x4][0x138] ;  /* 0x01002700ff0477ac */ /* 0x000e220008000a00 */
[----:B------:R-:W-:Y:S02]  /*c130*/  HFMA2 R13, -RZ, RZ, 0, 0 ;  /* 0x00000000ff0d7431 */ /* 0x000fe400000001ff */
[----:B------:R-:W-:Y:S01]  /*c140*/  IMAD.MOV.U32 R8, RZ, RZ, 0x65 ;  /* 0x00000065ff087424 */ /* 0x000fe200078e00ff */
[----:B---3--:R1:W2:Y:S01]  /*c150*/  LDC.64 R2, c[0x4][R0] ;  /* 0x0100000000027b82 */ /* 0x0082a20000000a00 */
        /* <DEDUP_REMOVED lines=11> */
.L_x_17792:
[----:B------:R-:W-:Y:S05]  /*c210*/  EXIT ;  /* 0x000000000000794d */ /* 0x000fea0003800000 */
.L_x_17791:
[----:B------:R-:W3:Y:S01]  /*c220*/  I2F.S8 R5, R5 ;  /* 0x0000000500057306 */ /* 0x000ee20000001400 */
[----:B------:R-:W-:Y:S01]  /*c230*/  BSSY.RECONVERGENT B0, `(.L_x_17793) ;  /* 0x000000c000007945 */ /* 0x000fe20003800200 */
[----:B------:R-:W-:Y:S01]  /*c240*/  IMAD.MOV.U32 R0, RZ, RZ, 0x7f ;  /* 0x0000007fff007424 */ /* 0x000fe200078e00ff */
        /* <DEDUP_REMOVED lines=10> */
.L_x_17794:
[----:B------:R-:W-:Y:S05]  /*c2f0*/  BSYNC.RECONVERGENT B0 ;  /* 0x0000000000007941 */ /* 0x000fea0003800200 */
.L_x_17793:
[----:B------:R-:W-:-:S05]  /*c300*/  LOP3.LUT R3, R0, 0x80, R3, 0xf8, !PT ;  /* 0x0000008000037812 */ /* 0x000fca00078ef803 */
[----:B------:R-:W-:Y:S01]  /*c310*/  STG.E.U8 desc[UR36][R16.64], R3 ;  /* 0x0000000310007986 */ /* 0x000fe2000c101124 */
[----:B------:R-:W-:Y:S05]  /*c320*/  EXIT ;  /* 0x000000000000794d */ /* 0x000fea0003800000 */
.L_x_17790:
[----:B------:R-:W3:Y:S01]  /*c330*/  I2F.S8 R3, R5 ;  /* 0x0000000500037306 */ /* 0x000ee20000001400 */
        /* <DEDUP_REMOVED lines=11> */
.L_x_17796:
[----:B------:R-:W-:Y:S01]  /*c3f0*/  IMAD.MOV.U32 R0, RZ, RZ, 0x7f ;  /* 0x0000007fff007424 */ /* 0x000fe200078e00ff */
[----:B------:R-:W-:-:S04]  /*c400*/  ISETP.GT.U32.AND P0, PT, R2, 0x7f800000, PT ;  /* 0x7f8000000200780c */ /* 0x000fc80003f04070 */
[----:B------:R-:W-:-:S09]  /*c410*/  SEL R0, R0, 0x7c, P0 ;  /* 0x0000007c00007807 */ /* 0x000fd20000000000 */
.L_x_17797:
[----:B------:R-:W-:Y:S05]  /*c420*/  BSYNC.RECONVERGENT B0 ;  /* 0x0000000000007941 */ /* 0x000fea0003800200 */
.L_x_17795:
[----:B------:R-:W-:-:S04]  /*c430*/  SHF.R.U32.HI R3, RZ, 0x18, R3 ;  /* 0x00000018ff037819 */ /* 0x000fc80000011603 */
[----:B------:R-:W-:-:S05]  /*c440*/  LOP3.LUT R3, R0, 0x80, R3, 0xf8, !PT ;  /* 0x0000008000037812 */ /* 0x000fca00078ef803 */
[----:B------:R-:W-:Y:S01]  /*c450*/  STG.E.U8 desc[UR36][R16.64], R3 ;  /* 0x0000000310007986 */ /* 0x000fe2000c101124 */
[----:B------:R-:W-:Y:S05]  /*c460*/  EXIT ;  /* 0x000000000000794d */ /* 0x000fea0003800000 */
.L_x_17789:
[----:B------:R-:W0:Y:S02]  /*c470*/  I2F.S8 R0, R5 ;  /* 0x0000000500007306 */ /* 0x000e240000001400 */
[----:B0-----:R-:W-:-:S05]  /*c480*/  F2FP.BF16.F32.PACK_AB R0, RZ, R0 ;  /* 0x00000000ff00723e */ /* 0x001fca00000010ff */
[----:B------:R-:W-:Y:S01]  /*c490*/  STG.E.U16 desc[UR36][R16.64], R0 ;  /* 0x0000000010007986 */ /* 0x000fe2000c101524 */
[----:B------:R-:W-:Y:S05]  /*c4a0*/  EXIT ;  /* 0x000000000000794d */ /* 0x000fea0003800000 */
.L_x_17798:
        /* <DEDUP_REMOVED lines=13> */
.L_x_20939:


//--------------------- .text._ZN2at6native27unrolled_elementwise_kernelINS0_13BUnaryFunctorIaaaZZZNS0_18lshift_kernel_cudaERNS_18TensorIteratorBaseEENKUlvE_clEvENKUlvE0_clEvEUlaaE_EESt5arrayIPcLm2EELi4E23TrivialOffsetCalculatorILi1EjESD_NS0_6memory12LoadWithCastILi1EEENSE_13StoreWithCastILi1EEEEEviT_T0_T2_T3_T4_T5_ --------------------------
	.section	.text._ZN2at6native27unrolled_elementwise_kernelINS0_13BUnaryFunctorIaaaZZZNS0_18lshift_kernel_cudaERNS_18TensorIteratorBaseEENKUlvE_clEvENKUlvE0_clEvEUlaaE_EESt5arrayIPcLm2EELi4E23TrivialOffsetCalculatorILi1EjESD_NS0_6memory12LoadWithCastILi1EEENSE_13StoreWithCastILi1EEEEEviT_T0_T2_T3_T4_T5_,"ax",@progbits
	.align	128
        .global         _ZN2at6native27unrolled_elementwise_kernelINS0_13BUnaryFunctorIaaaZZZNS0_18lshift_kernel_cudaERNS_18TensorIteratorBaseEENKUlvE_clEvENKUlvE0_clEvEUlaaE_EESt5arrayIPcLm2EELi4E23TrivialOffsetCalculatorILi1EjESD_NS0_6memory12LoadWithCastILi1EEENSE_13StoreWithCastILi1EEEEEviT_T0_T2_T3_T4_T5_
        .type           _ZN2at6native27unrolled_elementwise_kernelINS0_13BUnaryFunctorIaaaZZZNS0_18lshift_kernel_cudaERNS_18TensorIteratorBaseEENKUlvE_clEvENKUlvE0_clEvEUlaaE_EESt5arrayIPcLm2EELi4E23TrivialOffsetCalculatorILi1EjESD_NS0_6memory12LoadWithCastILi1EEENSE_13StoreWithCastILi1EEEEEviT_T0_T2_T3_T4_T5_,@function
        .size           _ZN2at6native27unrolled_elementwise_kernelINS0_13BUnaryFunctorIaaaZZZNS0_18lshift_kernel_cudaERNS_18TensorIteratorBaseEENKUlvE_clEvENKUlvE0_clEvEUlaaE_EESt5arrayIPcLm2EELi4E23TrivialOffsetCalculatorILi1EjESD_NS0_6memory12LoadWithCastILi1EEENSE_13StoreWithCastILi1EEEEEviT_T0_T2_T3_T4_T5_,(.L_x_20940 - _ZN2at6native27unrolled_elementwise_kernelINS0_13BUnaryFunctorIaaaZZZNS0_18lshift_kernel_cudaERNS_18TensorIteratorBaseEENKUlvE_clEvENKUlvE0_clEvEUlaaE_EESt5arrayIPcLm2EELi4E23TrivialOffsetCalculatorILi1EjESD_NS0_6memory12LoadWithCastILi1EEENSE_13StoreWithCastILi1EEEEEviT_T0_T2_T3_T4_T5_)
        .other          _ZN2at6native27unrolled_elementwise_kernelINS0_13BUnaryFunctorIaaaZZZNS0_18lshift_kernel_cudaERNS_18TensorIteratorBaseEENKUlvE_clEvENKUlvE0_clEvEUlaaE_EESt5arrayIPcLm2EELi4E23TrivialOffsetCalculatorILi1EjESD_NS0_6memory12LoadWithCastILi1EEENSE_13StoreWithCastILi1EEEEEviT_T0_T2_T3_T4_T5_,@"STO_CUDA_ENTRY STV_DEFAULT"
_ZN2at6native27unrolled_elementwise_kernelINS0_13BUnaryFunctorIaaaZZZNS0_18lshift_kernel_cudaERNS_18TensorIteratorBaseEENKUlvE_clEvENKUlvE0_clEvEUlaaE_EESt5arrayIPcLm2EELi4E23TrivialOffsetCalculatorILi1EjESD_NS0_6memory12LoadWithCastILi1EEENSE_13StoreWithCastILi1EEEEEviT_T0_T2_T3_T4_T5_:
.text._ZN2at6native27unrolled_elementwise_kernelINS0_13BUnaryFunctorIaaaZZZNS0_18lshift_kernel_cudaERNS_18TensorIteratorBaseEENKUlvE_clEvENKUlvE0_clEvEUlaaE_EESt5arrayIPcLm2EELi4E23TrivialOffsetCalculatorILi1EjESD_NS0_6memory12LoadWithCastILi1EEENSE_13StoreWithCastILi1EEEEEviT_T0_T2_T3_T4_T5_:
        /* <DEDUP_REMOVED lines=31> */
.L_x_17804:
[----:B------:R3:W5:Y:S01]  /*01f0*/  LDG.E.U8 R16, desc[UR36][R4.64] ;  /* 0x0000002404107981 */ /* 0x000762000c1e1100 */
[----:B------:R-:W-:Y:S05]  /*0200*/  BRA `(.L_x_17806) ;  /* 0x0000000c00507947 */ /* 0x000fea0003800000 */
.L_x_17803:
        /* <DEDUP_REMOVED lines=8> */
.L_x_17808:
[----:B------:R1:W5:Y:S01]  /*0290*/  LDG.E.U8 R16, desc[UR36][R4.64] ;  /* 0x0000002404107981 */ /* 0x000362000c1e1100 */
[----:B------:R-:W-:Y:S05]  /*02a0*/  BRA `(.L_x_17806) ;  /* 0x0000000c00287947 */ /* 0x000fea0003800000 */
.L_x_17807:
[----:B------:R2:W5:Y:S01]  /*02b0*/  LDG.E.U16 R16, desc[UR36][R4.64] ;  /* 0x0000002404107981 */ /* 0x000562000c1e1500 */
[----:B------:R-:W-:Y:S05]  /*02c0*/  BRA `(.L_x_17806) ;  /* 0x0000000c00207947 */ /* 0x000fea0003800000 */
.L_x_17802:
        /* <DEDUP_REMOVED lines=9> */
.L_x_17810:
[----:B------:R-:W2:Y:S02]  /*0360*/  LDG.E.U16 R0, desc[UR36][R4.64] ;  /* 0x0000002404007981 */ /* 0x000ea4000c1e1500 */
[----:B--2---:R-:W-:-:S06]  /*0370*/  HADD2.F32 R0, -RZ, R0.H0_H0 ;  /* 0x20000000ff007230 */ /* 0x004fcc0000004100 */
[----:B------:R-:W0:Y:S02]  /*0380*/  F2I.FTZ.TRUNC.NTZ R0, R0 ;  /* 0x0000000000007305 */ /* 0x000e24000021f100 */
[----:B0-----:R-:W-:Y:S01]  /*0390*/  PRMT R16, R0, 0x7610, R16 ;  /* 0x0000761000107816 */ /* 0x001fe20000000010 */
[----:B------:R-:W-:Y:S06]  /*03a0*/  BRA `(.L_x_17806) ;  /* 0x0000000800e87947 */ /* 0x000fec0003800000 */
.L_x_17809:
        /* <DEDUP_REMOVED lines=9> */
.L_x_17812:
[----:B------:R-:W2:Y:S02]  /*0440*/  LDG.E.U16 R4, desc[UR36][R4.64] ;  /* 0x0000002404047981 */ /* 0x000ea4000c1e1500 */
[----:B--2---:R-:W-:-:S06]  /*0450*/  HADD2.F32 R0, -RZ, R4.H0_H0 ;  /* 0x20000004ff007230 */ /* 0x004fcc0000004100 */
[----:B------:R-:W0:Y:S02]  /*0460*/  F2I.FTZ.TRUNC.NTZ R0, R0 ;  /* 0x0000000000007305 */ /* 0x000e24000021f100 */
[----:B0-----:R-:W-:Y:S01]  /*0470*/  PRMT R16, R0, 0x7610, R16 ;  /* 0x0000761000107816 */ /* 0x001fe20000000010 */
[----:B------:R-:W-:Y:S06]  /*0480*/  BRA `(.L_x_17806) ;  /* 0x0000000800b07947 */ /* 0x000fec0003800000 */
.L_x_17811:
[----:B------:R-:W2:Y:S02]  /*0490*/  LDG.E.64 R4, desc[UR36][R4.64] ;  /* 0x0000002404047981 */ /* 0x000ea4000c1e1b00 */
[----:B--2---:R0:W1:Y:S02]  /*04a0*/  F2I.F64.TRUNC R16, R4 ;  /* 0x0000000400107311 */ /* 0x004064000030d100 */
[----:B01----:R-:W-:Y:S05]  /*04b0*/  BRA `(.L_x_17806) ;  /* 0x0000000800a47947 */ /* 0x003fea0003800000 */
.L_x_17801:
        /* <DEDUP_REMOVED lines=12> */
.L_x_17815:
[----:B------:R-:W2:Y:S02]  /*0580*/  LDG.E.64 R4, desc[UR36][R4.64] ;  /* 0x0000002404047981 */ /* 0x000ea4000c1e1b00 */
[----:B--2---:R0:W1:Y:S02]  /*0590*/  F2I.F64.TRUNC R16, R4 ;  /* 0x0000000400107311 */ /* 0x004064000030d100 */
[----:B01----:R-:W-:Y:S05]  /*05a0*/  BRA `(.L_x_17806) ;  /* 0x0000000800687947 */ /* 0x003fea0003800000 */
.L_x_17814:
        /* <DEDUP_REMOVED lines=27> */
.L_x_17817:
        /* <DEDUP_REMOVED lines=15> */
.L_x_17816:
[----:B------:R-:W2:Y:S02]  /*0850*/  LDG.E.U16 R0, desc[UR36][R4.64] ;  /* 0x0000002404007981 */ /* 0x000ea4000c1e1500 */
[----:B--2---:R-:W-:-:S06]  /*0860*/  IMAD.U32 R0, R0, 0x10000, RZ ;  /* 0x0001000000007824 */ /* 0x004fcc00078e00ff */
[----:B------:R-:W0:Y:S02]  /*0870*/  F2I.FTZ.TRUNC.NTZ R0, R0 ;  /* 0x0000000000007305 */ /* 0x000e24000021f100 */
[----:B0-----:R-:W-:Y:S01]  /*0880*/  PRMT R16, R0, 0x7610, R16 ;  /* 0x0000761000107816 */ /* 0x001fe20000000010 */
[----:B------:R-:W-:Y:S06]  /*0890*/  BRA `(.L_x_17806) ;  /* 0x0000000400ac7947 */ /* 0x000fec0003800000 */
.L_x_17813:
        /* <DEDUP_REMOVED lines=10> */
.L_x_17820:
        /* <DEDUP_REMOVED lines=21> */
.L_x_17824:
[----:B------:R-:W-:Y:S05]  /*0a90*/  BSYNC.RECONVERGENT B1 ;  /* 0x0000000000017941 */ /* 0x000fea0003800200 */
.L_x_17823:
[----:B------:R-:W-:Y:S01]  /*0aa0*/  IMAD.SHL.U32 R0, R0, 0x100000, RZ ;  /* 0x0010000000007824 */ /* 0x000fe200078e00ff */
[----:B------:R-:W-:-:S04]  /*0ab0*/  LEA R3, R3, 0x3b800000, 0x17 ;  /* 0x3b80000003037811 */ /* 0x000fc800078eb8ff */
[----:B------:R-:W-:-:S07]  /*0ac0*/  LOP3.LUT R0, R3, R0, R7, 0xfe, !PT ;  /* 0x0000000003007212 */ /* 0x000fce00078efe07 */
.L_x_17822:
[----:B------:R-:W-:Y:S05]  /*0ad0*/  BSYNC.RECONVERGENT B0 ;  /* 0x0000000000007941 */ /* 0x000fea0003800200 */
.L_x_17821:
[----:B------:R-:W0:Y:S02]  /*0ae0*/  F2I.FTZ.TRUNC.NTZ R0, R0 ;  /* 0x0000000000007305 */ /* 0x000e24000021f100 */
[----:B0-----:R-:W-:Y:S01]  /*0af0*/  PRMT R16, R0, 0x7610, R16 ;  /* 0x0000761000107816 */ /* 0x001fe20000000010 */
[----:B------:R-:W-:Y:S06]  /*0b00*/  BRA `(.L_x_17806) ;  /* 0x0000000400107947 */ /* 0x000fec0003800000 */
.L_x_17819:
        /* <DEDUP_REMOVED lines=21> */
.L_x_17828:
[----:B------:R-:W-:Y:S05]  /*0c60*/  BSYNC.RECONVERGENT B1 ;  /* 0x0000000000017941 */ /* 0x000fea0003800200 */
.L_x_17827:
[----:B------:R-:W-:Y:S01]  /*0c70*/  IMAD.SHL.U32 R0, R0, 0x200000, RZ ;  /* 0x0020000000007824 */ /* 0x000fe200078e00ff */
[----:B------:R-:W-:-:S04]  /*0c80*/  LEA R3, R3, 0x37800000, 0x17 ;  /* 0x3780000003037811 */ /* 0x000fc800078eb8ff */
[----:B------:R-:W-:-:S07]  /*0c90*/  LOP3.LUT R0, R3, R0, R7, 0xfe, !PT ;  /* 0x0000000003007212 */ /* 0x000fce00078efe07 */
.L_x_17826:
[----:B------:R-:W-:Y:S05]  /*0ca0*/  BSYNC.RECONVERGENT B0 ;  /* 0x0000000000007941 */ /* 0x000fea0003800200 */
.L_x_17825:
[----:B------:R-:W0:Y:S02]  /*0cb0*/  F2I.FTZ.TRUNC.NTZ R0, R0 ;  /* 0x0000000000007305 */ /* 0x000e24000021f100 */
[----:B0-----:R-:W-:Y:S01]  /*0cc0*/  PRMT R16, R0, 0x7610, R16 ;  /* 0x0000761000107816 */ /* 0x001fe20000000010 */
[----:B------:R-:W-:Y:S06]  /*0cd0*/  BRA `(.L_x_17806) ;  /* 0x00000000009c7947 */ /* 0x000fec0003800000 */
.L_x_17818:
[----:B------:R-:W-:-:S09]  /*0ce0*/  UISETP.NE.AND UP0, UPT, UR4, 0x1c, UPT ;  /* 0x0000001c0400788c */ /* 0x000fd2000bf05270 */
[----:B------:R-:W-:Y:S05]  /*0cf0*/  BRA.U !UP0, `(.L_x_17829) ;  /* 0x0000000108907547 */ /* 0x000fea000b800000 */
[----:B------:R-:W-:-:S09]  /*0d00*/  UISETP.NE.AND UP0, UPT, UR4, 0x1d, UPT ;  /* 0x0000001d0400788c */ /* 0x000fd2000bf05270 */
[----:B------:R-:W-:Y:S05]  /*0d10*/  BRA.U !UP0, `(.L_x_17830) ;  /* 0x0000000108807547 */ /* 0x000fea000b800000 */
[----:B------:R-:W-:-:S09]  /*0d20*/  UISETP.NE.AND UP0, UPT, UR4, 0x2c, UPT ;  /* 0x0000002c0400788c */ /* 0x000fd2000bf05270 */
[----:B------:R-:W-:Y:S05]  /*0d30*/  BRA.U !UP0, `(.L_x_17831) ;  /* 0x0000000108487547 */ /* 0x000fea000b800000 */
.L_x_17805:
        /* <DEDUP_REMOVED lines=16> */
.L_x_17832:
[----:B------:R-:W-:Y:S01]  /*0e40*/  PRMT R16, RZ, 0x7610, R16 ;  /* 0x00007610ff107816 */ /* 0x000fe20000000010 */
[----:B------:R-:W-:Y:S06]  /*0e50*/  BRA `(.L_x_17806) ;  /* 0x00000000003c7947 */ /* 0x000fec0003800000 */
.L_x_17831:
        /* <DEDUP_REMOVED lines=8> */
.L_x_17834:
[----:B------:R-:W-:Y:S05]  /*0ee0*/  BSYNC.RECONVERGENT B0 ;  /* 0x0000000000007941 */ /* 0x000fea0003800200 */
.L_x_17833:
[----:B------:R-:W0:Y:S02]  /*0ef0*/  F2I.FTZ.TRUNC.NTZ R0, R0 ;  /* 0x0000000000007305 */ /* 0x000e24000021f100 */
[----:B0-----:R-:W-:Y:S01]  /*0f00*/  PRMT R16, R0, 0x7610, R16 ;  /* 0x0000761000107816 */ /* 0x001fe20000000010 */
[----:B------:R-:W-:Y:S06]  /*0f10*/  BRA `(.L_x_17806) ;  /* 0x00000000000c7947 */ /* 0x000fec0003800000 */
.L_x_17830:
[----:B------:R0:W5:Y:S01]  /*0f20*/  LDG.E.U8 R16, desc[UR36][R4.64] ;  /* 0x0000002404107981 */ /* 0x000162000c1e1100 */
[----:B------:R-:W-:Y:S05]  /*0f30*/  BRA `(.L_x_17806) ;  /* 0x0000000000047947 */ /* 0x000fea0003800000 */
.L_x_17829:
[----:B------:R0:W5:Y:S02]  /*0f40*/  LDG.E.U8 R16, desc[UR36][R4.64] ;  /* 0x0000002404107981 */ /* 0x000164000c1e1100 */
.L_x_17806:
[----:B-1---5:R-:W-:Y:S01]  /*0f50*/  LOP3.LUT R16, R16, 0xff, RZ, 0xc0, !PT ;  /* 0x000000ff10107812 */ /* 0x022fe200078ec0ff */
[----:B------:R-:W-:-:S07]  /*0f60*/  VIADD R19, R2, 0x80 ;  /* 0x0000008002137836 */ /* 0x000fce0000000000 */
.L_x_17800:
[----:B------:R-:W-:Y:S05]  /*0f70*/  BSYNC.RECONVERGENT B6 ;  /* 0x0000000000067941 */ /* 0x000fea0003800200 */
.L_x_17799:
        /* <DEDUP_REMOVED lines=23> */
.L_x_17840:
[----:B------:R0:W5:Y:S01]  /*10f0*/  LDG.E.U8 R17, desc[UR36][R4.64] ;  /* 0x0000002404117981 */ /* 0x000162000c1e1100 */
[----:B------:R-:W-:Y:S05]  /*1100*/  BRA `(.L_x_17842) ;  /* 0x0000000c00507947 */ /* 0x000fea0003800000 */
.L_x_17839:
        /* <DEDUP_REMOVED lines=8> */
.L_x_17844:
[----:B------:R0:W5:Y:S01]  /*1190*/  LDG.E.U8 R17, desc[UR36][R4.64] ;  /* 0x0000002404117981 */ /* 0x000162000c1e1100 */
[----:B------:R-:W-:Y:S05]  /*11a0*/  BRA `(.L_x_17842) ;  /* 0x0000000c00287947 */ /* 0x000fea0003800000 */
.L_x_17843:
[----:B------:R0:W5:Y:S01]  /*11b0*/  LDG.E.U16 R17, desc[UR36][R4.64] ;  /* 0x0000002404117981 */ /* 0x000162000c1e1500 */
[----:B------:R-:W-:Y:S05]  /*11c0*/  BRA `(.L_x_17842) ;  /* 0x0000000c00207947 */ /* 0x000fea0003800000 */
.L_x_17838:
        /* <DEDUP_REMOVED lines=9> */
.L_x_17846:
[----:B------:R-:W2:Y:S02]  /*1260*/  LDG.E.U16 R0, desc[UR36][R4.64] ;  /* 0x0000002404007981 */ /* 0x000ea4000c1e1500 */
[----:B--2---:R-:W-:-:S06]  /*1270*/  HADD2.F32 R0, -RZ, R0.H0_H0 ;  /* 0x20000000ff007230 */ /* 0x004fcc0000004100 */
[----:B------:R-:W0:Y:S02]  /*1280*/  F2I.FTZ.TRUNC.NTZ R0, R0 ;  /* 0x0000000000007305 */ /* 0x000e24000021f100 */
[----:B0-----:R-:W-:Y:S01]  /*1290*/  PRMT R17, R0, 0x7610, R17 ;  /* 0x0000761000117816 */ /* 0x001fe20000000011 */
[----:B------:R-:W-:Y:S06]  /*12a0*/  BRA `(.L_x_17842) ;  /* 0x0000000800e87947 */ /* 0x000fec0003800000 */
.L_x_17845:
        /* <DEDUP_REMOVED lines=9> */
.L_x_17848:
[----:B------:R-:W2:Y:S02]  /*1340*/  LDG.E.U16 R4, desc[UR36][R4.64] ;  /* 0x0000002404047981 */ /* 0x000ea4000c1e1500 */
[----:B--2---:R-:W-:-:S06]  /*1350*/  HADD2.F32 R0, -RZ, R4.H0_H0 ;  /* 0x20000004ff007230 */ /* 0x004fcc0000004100 */
[----:B------:R-:W0:Y:S02]  /*1360*/  F2I.FTZ.TRUNC.NTZ R0, R0 ;  /* 0x0000000000007305 */ /* 0x000e24000021f100 */
[----:B0-----:R-:W-:Y:S01]  /*1370*/  PRMT R17, R0, 0x7610, R17 ;  /* 0x0000761000117816 */ /* 0x001fe20000000011 */
[----:B------:R-:W-:Y:S06]  /*1380*/  BRA `(.L_x_17842) ;  /* 0x0000000800b07947 */ /* 0x000fec0003800000 */
.L_x_17847:
[----:B------:R-:W2:Y:S02]  /*1390*/  LDG.E.64 R4, desc[UR36][R4.64] ;  /* 0x0000002404047981 */ /* 0x000ea4000c1e1b00 */
[----:B--2---:R0:W1:Y:S02]  /*13a0*/  F2I.F64.TRUNC R17, R4 ;  /* 0x0000000400117311 */ /* 0x004064000030d100 */
[----:B01----:R-:W-:Y:S05]  /*13b0*/  BRA `(.L_x_17842) ;  /* 0x0000000800a47947 */ /* 0x003fea0003800000 */
.L_x_17837:
        /* <DEDUP_REMOVED lines=12> */
.L_x_17851:
[----:B------:R-:W2:Y:S02]  /*1480*/  LDG.E.64 R4, desc[UR36][R4.64] ;  /* 0x0000002404047981 */ /* 0x000ea4000c1e1b00 */
[----:B--2---:R0:W1:Y:S02]  /*1490*/  F2I.F64.TRUNC R17, R4 ;  /* 0x0000000400117311 */ /* 0x004064000030d100 */
[----:B01----:R-:W-:Y:S05]  /*14a0*/  BRA `(.L_x_17842) ;  /* 0x0000000800687947 */ /* 0x003fea0003800000 */
.L_x_17850:
        /* <DEDUP_REMOVED lines=27> */
.L_x_17853:
        /* <DEDUP_REMOVED lines=15> */
.L_x_17852:
[----:B------:R-:W2:Y:S02]  /*1750*/  LDG.E.U16 R0, desc[UR36][R4.64] ;  /* 0x0000002404007981 */ /* 0x000ea4000c1e1500 */
[----:B--2---:R-:W-:-:S06]  /*1760*/  IMAD.U32 R0, R0, 0x10000, RZ ;  /* 0x0001000000007824 */ /* 0x004fcc00078e00ff */
[----:B------:R-:W0:Y:S02]  /*1770*/  F2I.FTZ.TRUNC.NTZ R0, R0 ;  /* 0x0000000000007305 */ /* 0x000e24000021f100 */
[----:B0-----:R-:W-:Y:S01]  /*1780*/  PRMT R17, R0, 0x7610, R17 ;  /* 0x0000761000117816 */ /* 0x001fe20000000011 */
[----:B------:R-:W-:Y:S06]  /*1790*/  BRA `(.L_x_17842) ;  /* 0x0000000400ac7947 */ /* 0x000fec0003800000 */
.L_x_17849:
        /* <DEDUP_REMOVED lines=10> */
.L_x_17856:
        /* <DEDUP_REMOVED lines=21> */
.L_x_17860:
[----:B------:R-:W-:Y:S05]  /*1990*/  BSYNC.RECONVERGENT B1 ;  /* 0x0000000000017941 */ /* 0x000fea0003800200 */
.L_x_17859:
[----:B------:R-:W-:Y:S01]  /*19a0*/  IMAD.SHL.U32 R0, R0, 0x100000, RZ ;  /* 0x0010000000007824 */ /* 0x000fe200078e00ff */
[----:B------:R-:W-:-:S04]  /*19b0*/  LEA R3, R3, 0x3b800000, 0x17 ;  /* 0x3b80000003037811 */ /* 0x000fc800078eb8ff */
[----:B------:R-:W-:-:S07]  /*19c0*/  LOP3.LUT R0, R3, R0, R7, 0xfe, !PT ;  /* 0x0000000003007212 */ /* 0x000fce00078efe07 */
.L_x_17858:
[----:B------:R-:W-:Y:S05]  /*19d0*/  BSYNC.RECONVERGENT B0 ;  /* 0x0000000000007941 */ /* 0x000fea0003800200 */
.L_x_17857:
[----:B------:R-:W0:Y:S02]  /*19e0*/  F2I.FTZ.TRUNC.NTZ R0, R0 ;  /* 0x0000000000007305 */ /* 0x000e24000021f100 */
[----:B0-----:R-:W-:Y:S01]  /*19f0*/  PRMT R17, R0, 0x7610, R17 ;  /* 0x0000761000117816 */ /* 0x001fe20000000011 */
[----:B------:R-:W-:Y:S06]  /*1a00*/  BRA `(.L_x_17842) ;  /* 0x0000000400107947 */ /* 0x000fec0003800000 */
.L_x_17855:
        /* <DEDUP_REMOVED lines=21> */
.L_x_17864:
[----:B------:R-:W-:Y:S05]  /*1b60*/  BSYNC.RECONVERGENT B1 ;  /* 0x0000000000017941 */ /* 0x000fea0003800200 */
.L_x_17863:
[----:B------:R-:W-:Y:S01]  /*1b70*/  IMAD.SHL.U32 R0, R0, 0x200000, RZ ;  /* 0x0020000000007824 */ /* 0x000fe200078e00ff */
[----:B------:R-:W-:-:S04]  /*1b80*/  LEA R3, R3, 0x37800000, 0x17 ;  /* 0x3780000003037811 */ /* 0x000fc800078eb8ff */
[----:B------:R-:W-:-:S07]  /*1b90*/  LOP3.LUT R0, R3, R0, R7, 0xfe, !PT ;  /* 0x0000000003007212 */ /* 0x000fce00078efe07 */
.L_x_17862:
[----:B------:R-:W-:Y:S05]  /*1ba0*/  BSYNC.RECONVERGENT B0 ;  /* 0x0000000000007941 */ /* 0x000fea0003800200 */
.L_x_17861:
[----:B------:R-:W0:Y:S02]  /*1bb0*/  F2I.FTZ.TRUNC.NTZ R0, R0 ;  /* 0x0000000000007305 */ /* 0x000e24000021f100 */
[----:B0-----:R-:W-:Y:S01]  /*1bc0*/  PRMT R17, R0, 0x7610, R17 ;  /* 0x0000761000117816 */ /* 0x001fe20000000011 */
[----:B------:R-:W-:Y:S06]  /*1bd0*/  BRA `(.L_x_17842) ;  /* 0x00000000009c7947 */ /* 0x000fec0003800000 */
.L_x_17854:
        /* <DEDUP_REMOVED lines=14> */
.L_x_17868:
[----:B------:R-:W-:Y:S05]  /*1cc0*/  BSYNC.RECONVERGENT B0 ;  /* 0x0000000000007941 */ /* 0x000fea0003800200 */
.L_x_17867:
[----:B------:R-:W0:Y:S02]  /*1cd0*/  F2I.FTZ.TRUNC.NTZ R0, R0 ;  /* 0x0000000000007305 */ /* 0x000e24000021f100 */
[----:B0-----:R-:W-:Y:S01]  /*1ce0*/  PRMT R17, R0, 0x7610, R17 ;  /* 0x0000761000117816 */ /* 0x001fe20000000011 */
[----:B------:R-:W-:Y:S06]  /*1cf0*/  BRA `(.L_x_17842) ;  /* 0x0000000000547947 */ /* 0x000fec0003800000 */
.L_x_17841:
        /* <DEDUP_REMOVED lines=16> */
.L_x_17869:
[----:B------:R-:W-:Y:S01]  /*1e00*/  PRMT R17, RZ, 0x7610, R17 ;  /* 0x00007610ff117816 */ /* 0x000fe20000000011 */
[----:B------:R-:W-:Y:S06]  /*1e10*/  BRA `(.L_x_17842) ;  /* 0x00000000000c7947 */ /* 0x000fec0003800000 */
.L_x_17866:
[----:B------:R1:W5:Y:S01]  /*1e20*/  LDG.E.U8 R17, desc[UR36][R4.64] ;  /* 0x0000002404117981 */ /* 0x000362000c1e1100 */
[----:B------:R-:W-:Y:S05]  /*1e30*/  BRA `(.L_x_17842) ;  /* 0x0000000000047947 */ /* 0x000fea0003800000 */
.L_x_17865:
[----:B------:R0:W5:Y:S02]  /*1e40*/  LDG.E.U8 R17, desc[UR36][R4.64] ;  /* 0x0000002404117981 */ /* 0x000164000c1e1100 */
.L_x_17842:
[----:B------:R-:W-:Y:S01]  /*1e50*/  VIADD R19, R19, 0x80 ;  /* 0x0000008013137836 */ /* 0x000fe20000000000 */
[----:B-1--45:R-:W-:-:S07]  /*1e60*/  LOP3.LUT R17, R17, 0xff, RZ, 0xc0, !PT ;  /* 0x000000ff11117812 */ /* 0x032fce00078ec0ff */
.L_x_17836:
[----:B------:R-:W-:Y:S05]  /*1e70*/  BSYNC.RECONVERGENT B6 ;  /* 0x0000000000067941 */ /* 0x000fea0003800200 */
.L_x_17835:
        /* <DEDUP_REMOVED lines=23> */
.L_x_17875:
[----:B------:R0:W5:Y:S01]  /*1ff0*/  LDG.E.U8 R18, desc[UR36][R4.64] ;  /* 0x0000002404127981 */ /* 0x000162000c1e1100 */
[----:B------:R-:W-:Y:S05]  /*2000*/  BRA `(.L_x_17877) ;  /* 0x0000000c00507947 */ /* 0x000fea0003800000 */
.L_x_17874:
        /* <DEDUP_REMOVED lines=8> */
.L_x_17879:
[----:B------:R0:W5:Y:S01]  /*2090*/  LDG.E.U8 R18, desc[UR36][R4.64] ;  /* 0x0000002404127981 */ /* 0x000162000c1e1100 */
[----:B------:R-:W-:Y:S05]  /*20a0*/  BRA `(.L_x_17877) ;  /* 0x0000000c00287947 */ /* 0x000fea0003800000 */
.L_x_17878:
[----:B------:R0:W5:Y:S01]  /*20b0*/  LDG.E.U16 R18, desc[UR36][R4.64] ;  /* 0x0000002404127981 */ /* 0x000162000c1e1500 */
[----:B------:R-:W-:Y:S05]  /*20c0*/  BRA `(.L_x_17877) ;  /* 0x0000000c00207947 */ /* 0x000fea0003800000 */
.L_x_17873:
        /* <DEDUP_REMOVED lines=9> */
.L_x_17881:
[----:B------:R-:W2:Y:S02]  /*2160*/  LDG.E.U16 R0, desc[UR36][R4.64] ;  /* 0x0000002404007981 */ /* 0x000ea4000c1e1500 */
[----:B--2---:R-:W-:-:S06]  /*2170*/  HADD2.F32 R0, -RZ, R0.H0_H0 ;  /* 0x20000000ff007230 */ /* 0x004fcc0000004100 */
[----:B------:R-:W0:Y:S02]  /*2180*/  F2I.FTZ.TRUNC.NTZ R0, R0 ;  /* 0x0000000000007305 */ /* 0x000e24000021f100 */
[----:B0-----:R-:W-:Y:S01]  /*2190*/  PRMT R18, R0, 0x7610, R18 ;  /* 0x0000761000127816 */ /* 0x001fe20000000012 */
[----:B------:R-:W-:Y:S06]  /*21a0*/  BRA `(.L_x_17877) ;  /* 0x0000000800e87947 */ /* 0x000fec0003800000 */
.L_x_17880:
        /* <DEDUP_REMOVED lines=9> */
.L_x_17883:
[----:B------:R-:W2:Y:S02]  /*2240*/  LDG.E.U16 R4, desc[UR36][R4.64] ;  /* 0x0000002404047981 */ /* 0x000ea4000c1e1500 */
[----:B--2---:R-:W-:-:S06]  /*2250*/  HADD2.F32 R0, -RZ, R4.H0_H0 ;  /* 0x20000004ff007230 */ /* 0x004fcc0000004100 */
[----:B------:R-:W0:Y:S02]  /*2260*/  F2I.FTZ.TRUNC.NTZ R0, R0 ;  /* 0x0000000000007305 */ /* 0x000e24000021f100 */
[----:B0-----:R-:W-:Y:S01]  /*2270*/  PRMT R18, R0, 0x7610, R18 ;  /* 0x0000761000127816 */ /* 0x001fe20000000012 */
[----:B------:R-:W-:Y:S06]  /*2280*/  BRA `(.L_x_17877) ;  /* 0x0000000800b07947 */ /* 0x000fec0003800000 */
.L_x_17882:
[----:B------:R-:W2:Y:S02]  /*2290*/  LDG.E.64 R4, desc[UR36][R4.64] ;  /* 0x0000002404047981 */ /* 0x000ea4000c1e1b00 */
[----:B--2---:R0:W1:Y:S02]  /*22a0*/  F2I.F64.TRUNC R18, R4 ;  /* 0x0000000400127311 */ /* 0x004064000030d100 */
[----:B01----:R-:W-:Y:S05]  /*22b0*/  BRA `(.L_x_17877) ;  /* 0x0000000800a47947 */ /* 0x003fea0003800000 */
.L_x_17872:
        /* <DEDUP_REMOVED lines=12> */
.L_x_17886:
[----:B------:R-:W2:Y:S02]  /*2380*/  LDG.E.64 R4, desc[UR36][R4.64] ;  /* 0x0000002404047981 */ /* 0x000ea4000c1e1b00 */
[----:B--2---:R3:W4:Y:S02]  /*2390*/  F2I.F64.TRUNC R18, R4 ;  /* 0x0000000400127311 */ /* 0x004724000030d100 */
[----:B---34-:R-:W-:Y:S05]  /*23a0*/  BRA `(.L_x_17877) ;  /* 0x0000000800687947 */ /* 0x018fea0003800000 */
.L_x_17885:
        /* <DEDUP_REMOVED lines=27> */
.L_x_17888:
        /* <DEDUP_REMOVED lines=15> */
.L_x_17887:
[----:B------:R-:W2:Y:S02]  /*2650*/  LDG.E.U16 R0, desc[UR36][R4.64] ;  /* 0x0000002404007981 */ /* 0x000ea4000c1e1500 */
[----:B--2---:R-:W-:-:S06]  /*2660*/  IMAD.U32 R0, R0, 0x10000, RZ ;  /* 0x0001000000007824 */ /* 0x004fcc00078e00ff */
[----:B------:R-:W0:Y:S02]  /*2670*/  F2I.FTZ.TRUNC.NTZ R0, R0 ;  /* 0x0000000000007305 */ /* 0x000e24000021f100 */
[----:B0-----:R-:W-:Y:S01]  /*2680*/  PRMT R18, R0, 0x7610, R18 ;  /* 0x0000761000127816 */ /* 0x001fe20000000012 */
[----:B------:R-:W-:Y:S06]  /*2690*/  BRA `(.L_x_17877) ;  /* 0x0000000400ac7947 */ /* 0x000fec0003800000 */
.L_x_17884:
        /* <DEDUP_REMOVED lines=10> */
.L_x_17891:
        /* <DEDUP_REMOVED lines=21> */
.L_x_17895:
[----:B------:R-:W-:Y:S05]  /*2890*/  BSYNC.RECONVERGENT B1 ;  /* 0x0000000000017941 */ /* 0x000fea0003800200 */
.L_x_17894:
[----:B------:R-:W-:Y:S01]  /*28a0*/  IMAD.SHL.U32 R0, R0, 0x100000, RZ ;  /* 0x0010000000007824 */ /* 0x000fe200078e00ff */
[----:B------:R-:W-:-:S04]  /*28b0*/  LEA R3, R3, 0x3b800000, 0x17 ;  /* 0x3b80000003037811 */ /* 0x000fc800078eb8ff */
[----:B------:R-:W-:-:S07]  /*28c0*/  LOP3.LUT R0, R3, R0, R7, 0xfe, !PT ;  /* 0x0000000003007212 */ /* 0x000fce00078efe07 */
.L_x_17893:
[----:B------:R-:W-:Y:S05]  /*28d0*/  BSYNC.RECONVERGENT B0 ;  /* 0x0000000000007941 */ /* 0x000fea0003800200 */
.L_x_17892:
[----:B------:R-:W0:Y:S02]  /*28e0*/  F2I.FTZ.TRUNC.NTZ R0, R0 ;  /* 0x0000000000007305 */ /* 0x000e24000021f100 */
[----:B0-----:R-:W-:Y:S01]  /*28f0*/  PRMT R18, R0, 0x7610, R18 ;  /* 0x0000761000127816 */ /* 0x001fe20000000012 */
[----:B------:R-:W-:Y:S06]  /*2900*/  BRA `(.L_x_17877) ;  /* 0x0000000400107947 */ /* 0x000fec0003800000 */
.L_x_17890:
        /* <DEDUP_REMOVED lines=21> */
.L_x_17899:
[----:B------:R-:W-:Y:S05]  /*2a60*/  BSYNC.RECONVERGENT B1 ;  /* 0x0000000000017941 */ /* 0x000fea0003800200 */
.L_x_17898:
[----:B------:R-:W-:Y:S01]  /*2a70*/  IMAD.SHL.U32 R0, R0, 0x200000, RZ ;  /* 0x0020000000007824 */ /* 0x000fe200078e00ff */
[----:B------:R-:W-:-:S04]  /*2a80*/  LEA R3, R3, 0x37800000, 0x17 ;  /* 0x3780000003037811 */ /* 0x000fc800078eb8ff */
[----:B------:R-:W-:-:S07]  /*2a90*/  LOP3.LUT R0, R3, R0, R7, 0xfe, !PT ;  /* 0x0000000003007212 */ /* 0x000fce00078efe07 */
.L_x_17897:
[----:B------:R-:W-:Y:S05]  /*2aa0*/  BSYNC.RECONVERGENT B0 ;  /* 0x0000000000007941 */ /* 0x000fea0003800200 */
.L_x_17896:
[----:B------:R-:W0:Y:S02]  /*2ab0*/  F2I.FTZ.TRUNC.NTZ R0, R0 ;  /* 0x0000000000007305 */ /* 0x000e24000021f100 */
[----:B0-----:R-:W-:Y:S01]  /*2ac0*/  PRMT R18, R0, 0x7610, R18 ;  /* 0x0000761000127816 */ /* 0x001fe20000000012 */
[----:B------:R-:W-:Y:S06]  /*2ad0*/  BRA `(.L_x_17877) ;  /* 0x00000000009c7947 */ /* 0x000fec0003800000 */
.L_x_17889:
        /* <DEDUP_REMOVED lines=14> */
.L_x_17903:
[----:B------:R-:W-:Y:S05]  /*2bc0*/  BSYNC.RECONVERGENT B0 ;  /* 0x0000000000007941 */ /* 0x000fea0003800200 */
.L_x_17902:
[----:B------:R-:W0:Y:S02]  /*2bd0*/  F2I.FTZ.TRUNC.NTZ R0, R0 ;  /* 0x0000000000007305 */ /* 0x000e24000021f100 */
[----:B0-----:R-:W-:Y:S01]  /*2be0*/  PRMT R18, R0, 0x7610, R18 ;  /* 0x0000761000127816 */ /* 0x001fe20000000012 */
[----:B------:R-:W-:Y:S06]  /*2bf0*/  BRA `(.L_x_17877) ;  /* 0x0000000000547947 */ /* 0x000fec0003800000 */
.L_x_17876:
        /* <DEDUP_REMOVED lines=16> */
.L_x_17904:
[----:B------:R-:W-:Y:S01]  /*2d00*/  PRMT R18, RZ, 0x7610, R18 ;  /* 0x00007610ff127816 */ /* 0x000fe20000000012 */
[----:B------:R-:W-:Y:S06]  /*2d10*/  BRA `(.L_x_17877) ;  /* 0x00000000000c7947 */ /* 0x000fec0003800000 */
.L_x_17901:
[----:B------:R2:W5:Y:S01]  /*2d20*/  LDG.E.U8 R18, desc[UR36][R4.64] ;  /* 0x0000002404127981 */ /* 0x000562000c1e1100 */
[----:B------:R-:W-:Y:S05]  /*2d30*/  BRA `(.L_x_17877) ;  /* 0x0000000000047947 */ /* 0x000fea0003800000 */
.L_x_17900:
[----:B------:R1:W5:Y:S02]  /*2d40*/  LDG.E.U8 R18, desc[UR36][R4.64] ;  /* 0x0000002404127981 */ /* 0x000364000c1e1100 */
.L_x_17877:
[----:B------:R-:W-:Y:S01]  /*2d50*/  VIADD R19, R19, 0x80 ;  /* 0x0000008013137836 */ /* 0x000fe20000000000 */
[----:B-1--45:R-:W-:-:S07]  /*2d60*/  LOP3.LUT R18, R18, 0xff, RZ, 0xc0, !PT ;  /* 0x000000ff12127812 */ /* 0x032fce00078ec0ff */
.L_x_17871:
[----:B------:R-:W-:Y:S05]  /*2d70*/  BSYNC.RECONVERGENT B6 ;  /* 0x0000000000067941 */ /* 0x000fea0003800200 */
.L_x_17870:
[----:B------:R-:W1:Y:S01]  /*2d80*/  LDC.U8 R25, c[0x0][0x385] ;  /* 0x0000e140ff197b82 */ /* 0x000e620000000000 */
[----:B------:R-:W-:Y:S01]  /*2d90*/  ISETP.GE.AND P0, PT, R19, R22, PT ;  /* 0x000000161300720c */ /* 0x000fe20003f06270 */
[----:B------:R-:W-:Y:S01]  /*2da0*/  BSSY.RECONVERGENT B6, `(.L_x_17905) ;  /* 0x00000ed000067945 */ /* 0x000fe20003800200 */
[----:B------:R-:W-:-:S11]  /*2db0*/  IMAD.MOV.U32 R0, RZ, RZ, RZ ;  /* 0x000000ffff007224 */ /* 0x000fd600078e00ff */
[----:B------:R-:W-:Y:S05]  /*2dc0*/  @P0 BRA `(.L_x_17906) ;  /* 0x0000000c00a80947 */ /* 0x000fea0003800000 */
[----:B0-234-:R-:W0:Y:S01]  /*2dd0*/  LDC.64 R4, c[0x0][0x390] ;  /* 0x0000e400ff047b82 */ /* 0x01de220000000a00 */
[----:B------:R-:W2:Y:S01]  /*2de0*/  LDCU UR5, c[0x0][0x3a0] ;  /* 0x00007400ff0577ac */ /* 0x000ea20008000800 */
[----:B------:R-:W-:Y:S01]  /*2df0*/  IMAD R0, R23, 0x200, R19 ;  /* 0x0000020017007824 */ /* 0x000fe200078e0213 */
[----:B------:R-:W-:-:S04]  /*2e00*/  UPRMT UR4, UR38, 0x9910, URZ ;  /* 0x0000991026047896 */ /* 0x000fc800080000ff */
[----:B------:R-:W-:Y:S01]  /*2e10*/  UISETP.GT.AND UP0, UPT, UR4, 0x9, UPT ;  /* 0x000000090400788c */ /* 0x000fe2000bf04270 */
[----:B--2---:R-:W-:-:S05]  /*2e20*/  IMAD R3, R0, UR5, RZ ;  /* 0x0000000500037c24 */ /* 0x004fca000f8e02ff */
        /* <DEDUP_REMOVED lines=13> */
.L_x_17910:
[----:B------:R0:W5:Y:S01]  /*2f00*/  LDG.E.U8 R0, desc[UR36][R4.64] ;  /* 0x0000002404007981 */ /* 0x000162000c1e1100 */
[----:B------:R-:W-:Y:S05]  /*2f10*/  BRA `(.L_x_17912) ;  /* 0x0000000c00507947 */ /* 0x000fea0003800000 */
.L_x_17909:
        /* <DEDUP_REMOVED lines=8> */
.L_x_17914:
[----:B------:R0:W5:Y:S01]  /*2fa0*/  LDG.E.U8 R0, desc[UR36][R4.64] ;  /* 0x0000002404007981 */ /* 0x000162000c1e1100 */
[----:B------:R-:W-:Y:S05]  /*2fb0*/  BRA `(.L_x_17912) ;  /* 0x0000000c00287947 */ /* 0x000fea0003800000 */
.L_x_17913:
[----:B------:R0:W5:Y:S01]  /*2fc0*/  LDG.E.U16 R0, desc[UR36][R4.64] ;  /* 0x0000002404007981 */ /* 0x000162000c1e1500 */
[----:B------:R-:W-:Y:S05]  /*2fd0*/  BRA `(.L_x_17912) ;  /* 0x0000000c00207947 */ /* 0x000fea0003800000 */
.L_x_17908:
[----:B------:R-:W-:-:S09]  /*2fe0*/  UISETP.GT.AND UP0, UPT, UR4, 0x6, UPT ;  /* 0x000000060400788c */ /* 0x000fd2000bf04270 */
[----:B------:R-:W-:Y:S05]  /*2ff0*/  BRA.U UP0, `(.L_x_17915) ;  /* 0x0000000100307547 */ /* 0x000fea000b800000 */
[----:B------:R-:W-:-:S09]  /*3000*/  UISETP.NE.AND UP0, UPT, UR4, 0x5, UPT ;  /* 0x000000050400788c */ /* 0x000fd2000bf05270 */
[----:B------:R-:W-:Y:S05]  /*3010*/  BRA.U !UP0, `(.L_x_17916) ;  /* 0x0000000108147547 */ /* 0x000fea000b800000 */
[----:B------:R-:W-:-:S09]  /*3020*/  UISETP.NE.AND UP0, UPT, UR4, 0x6, UPT ;  /* 0x000000060400788c */ /* 0x000fd2000bf05270 */
[----:B------:R-:W-:Y:S05]  /*3030*/  BRA.U UP0, `(.L_x_17911) ;  /* 0x0000000900b47547 */ /* 0x000fea000b800000 */
[----:B------:R-:W2:Y:S02]  /*3040*/  LDG.E R4, desc[UR36][R4.64] ;  /* 0x0000002404047981 */ /* 0x000ea4000c1e1900 */
[----:B--2---:R4:W0:Y:S01]  /*3050*/  F2I.FTZ.TRUNC.NTZ R0, R4 ;  /* 0x0000000400007305 */ /* 0x004822000021f100 */
[----:B------:R-:W-:Y:S05]  /*3060*/  BRA `(.L_x_17912) ;  /* 0x0000000800fc7947 */ /* 0x000fea0003800000 */
.L_x_17916:
[----:B------:R-:W2:Y:S02]  /*3070*/  LDG.E.U16 R3, desc[UR36][R4.64] ;  /* 0x0000002404037981 */ /* 0x000ea4000c1e1500 */
[----:B--2---:R-:W-:-:S06]  /*3080*/  HADD2.F32 R3, -RZ, R3.H0_H0 ;  /* 0x20000003ff037230 */ /* 0x004fcc0000004100 */
[----:B------:R-:W0:Y:S02]  /*3090*/  F2I.FTZ.TRUNC.NTZ R3, R3 ;  /* 0x0000000300037305 */ /* 0x000e24000021f100 */
[----:B0-----:R-:W-:Y:S01]  /*30a0*/  PRMT R0, R3, 0x7610, R0 ;  /* 0x0000761003007816 */ /* 0x001fe20000000000 */
[----:B------:R-:W-:Y:S06]  /*30b0*/  BRA `(.L_x_17912) ;  /* 0x0000000800e87947 */ /* 0x000fec0003800000 */
.L_x_17915:
[----:B------:R-:W-:-:S09]  /*30c0*/  UISETP.NE.AND UP0, UPT, UR4, 0x7, UPT ;  /* 0x000000070400788c */ /* 0x000fd2000bf05270 */
[----:B------:R-:W-:Y:S05]  /*30d0*/  BRA.U !UP0, `(.L_x_17917) ;  /* 0x0000000108307547 */ /* 0x000fea000b800000 */
[----:B------:R-:W-:-:S09]  /*30e0*/  UISETP.NE.AND UP0, UPT, UR4, 0x8, UPT ;  /* 0x000000080400788c */ /* 0x000fd2000bf05270 */
[----:B------:R-:W-:Y:S05]  /*30f0*/  BRA.U !UP0, `(.L_x_17918) ;  /* 0x0000000108147547 */ /* 0x000fea000b800000 */
[----:B------:R-:W-:-:S09]  /*3100*/  UISETP.NE.AND UP0, UPT, UR4, 0x9, UPT ;  /* 0x000000090400788c */ /* 0x000fd2000bf05270 */
[----:B------:R-:W-:Y:S05]  /*3110*/  BRA.U UP0, `(.L_x_17911) ;  /* 0x00000009007c7547 */ /* 0x000fea000b800000 */
[----:B------:R-:W2:Y:S02]  /*3120*/  LDG.E R4, desc[UR36][R4.64] ;  /* 0x0000002404047981 */ /* 0x000ea4000c1e1900 */
[----:B--2---:R0:W2:Y:S01]  /*3130*/  F2I.FTZ.TRUNC.NTZ R0, R4 ;  /* 0x0000000400007305 */ /* 0x0040a2000021f100 */
[----:B------:R-:W-:Y:S05]  /*3140*/  BRA `(.L_x_17912) ;  /* 0x0000000800c47947 */ /* 0x000fea0003800000 */
.L_x_17918:
[----:B------:R-:W2:Y:S02]  /*3150*/  LDG.E.U16 R4, desc[UR36][R4.64] ;  /* 0x0000002404047981 */ /* 0x000ea4000c1e1500 */
[----:B--2---:R-:W-:-:S06]  /*3160*/  HADD2.F32 R3, -RZ, R4.H0_H0 ;  /* 0x20000004ff037230 */ /* 0x004fcc0000004100 */
[----:B------:R-:W0:Y:S02]  /*3170*/  F2I.FTZ.TRUNC.NTZ R3, R3 ;  /* 0x0000000300037305 */ /* 0x000e24000021f100 */
[----:B0-----:R-:W-:Y:S01]  /*3180*/  PRMT R0, R3, 0x7610, R0 ;  /* 0x0000761003007816 */ /* 0x001fe20000000000 */
[----:B------:R-:W-:Y:S06]  /*3190*/  BRA `(.L_x_17912) ;  /* 0x0000000800b07947 */ /* 0x000fec0003800000 */
.L_x_17917:
[----:B------:R-:W2:Y:S02]  /*31a0*/  LDG.E.64 R4, desc[UR36][R4.64] ;  /* 0x0000002404047981 */ /* 0x000ea4000c1e1b00 */
[----:B--2---:R0:W2:Y:S02]  /*31b0*/  F2I.F64.TRUNC R0, R4 ;  /* 0x0000000400007311 */ /* 0x0040a4000030d100 */
[----:B0-2---:R-:W-:Y:S05]  /*31c0*/  BRA `(.L_x_17912) ;  /* 0x0000000800a47947 */ /* 0x005fea0003800000 */
.L_x_17907:
        /* <DEDUP_REMOVED lines=12> */
.L_x_17921:
[----:B------:R-:W2:Y:S02]  /*3290*/  LDG.E.64 R4, desc[UR36][R4.64] ;  /* 0x0000002404047981 */ /* 0x000ea4000c1e1b00 */
[----:B--2---:R4:W0:Y:S02]  /*32a0*/  F2I.F64.TRUNC R0, R4 ;  /* 0x0000000400007311 */ /* 0x004824000030d100 */
[----:B0---4-:R-:W-:Y:S05]  /*32b0*/  BRA `(.L_x_17912) ;  /* 0x0000000800687947 */ /* 0x011fea0003800000 */
.L_x_17920:
        /* <DEDUP_REMOVED lines=27> */
.L_x_17923:
        /* <DEDUP_REMOVED lines=15> */
.L_x_17922:
[----:B------:R-:W2:Y:S02]  /*3560*/  LDG.E.U16 R3, desc[UR36][R4.64] ;  /* 0x0000002404037981 */ /* 0x000ea4000c1e1500 */
[----:B--2---:R-:W-:-:S06]  /*3570*/  IMAD.U32 R3, R3, 0x10000, RZ ;  /* 0x0001000003037824 */ /* 0x004fcc00078e00ff */
[----:B------:R-:W0:Y:S02]  /*3580*/  F2I.FTZ.TRUNC.NTZ R3, R3 ;  /* 0x0000000300037305 */ /* 0x000e24000021f100 */
[----:B0-----:R-:W-:Y:S01]  /*3590*/  PRMT R0, R3, 0x7610, R0 ;  /* 0x0000761003007816 */ /* 0x001fe20000000000 */
[----:B------:R-:W-:Y:S06]  /*35a0*/  BRA `(.L_x_17912) ;  /* 0x0000000400ac7947 */ /* 0x000fec0003800000 */
.L_x_17919:
        /* <DEDUP_REMOVED lines=10> */
.L_x_17926:
        /* <DEDUP_REMOVED lines=21> */
.L_x_17930:
[----:B------:R-:W-:Y:S05]  /*37a0*/  BSYNC.RECONVERGENT B1 ;  /* 0x0000000000017941 */ /* 0x000fea0003800200 */
.L_x_17929:
[----:B------:R-:W-:Y:S01]  /*37b0*/  IMAD.SHL.U32 R0, R0, 0x100000, RZ ;  /* 0x0010000000007824 */ /* 0x000fe200078e00ff */
[----:B------:R-:W-:-:S04]  /*37c0*/  LEA R3, R3, 0x3b800000, 0x17 ;  /* 0x3b80000003037811 */ /* 0x000fc800078eb8ff */
[----:B------:R-:W-:-:S07]  /*37d0*/  LOP3.LUT R3, R3, R0, R7, 0xfe, !PT ;  /* 0x0000000003037212 */ /* 0x000fce00078efe07 */
.L_x_17928:
[----:B------:R-:W-:Y:S05]  /*37e0*/  BSYNC.RECONVERGENT B0 ;  /* 0x0000000000007941 */ /* 0x000fea0003800200 */
.L_x_17927:
[----:B------:R-:W0:Y:S02]  /*37f0*/  F2I.FTZ.TRUNC.NTZ R3, R3 ;  /* 0x0000000300037305 */ /* 0x000e24000021f100 */
[----:B0-----:R-:W-:Y:S01]  /*3800*/  PRMT R0, R3, 0x7610, R0 ;  /* 0x0000761003007816 */ /* 0x001fe20000000000 */
[----:B------:R-:W-:Y:S06]  /*3810*/  BRA `(.L_x_17912) ;  /* 0x0000000400107947 */ /* 0x000fec0003800000 */
.L_x_17925:
        /* <DEDUP_REMOVED lines=21> */
.L_x_17934:
[----:B------:R-:W-:Y:S05]  /*3970*/  BSYNC.RECONVERGENT B1 ;  /* 0x0000000000017941 */ /* 0x000fea0003800200 */
.L_x_17933:
[----:B------:R-:W-:Y:S01]  /*3980*/  IMAD.SHL.U32 R0, R0, 0x200000, RZ ;  /* 0x0020000000007824 */ /* 0x000fe200078e00ff */
[----:B------:R-:W-:-:S04]  /*3990*/  LEA R3, R3, 0x37800000, 0x17 ;  /* 0x3780000003037811 */ /* 0x000fc800078eb8ff */
[----:B------:R-:W-:-:S07]  /*39a0*/  LOP3.LUT R3, R3, R0, R7, 0xfe, !PT ;  /* 0x0000000003037212 */ /* 0x000fce00078efe07 */
.L_x_17932:
[----:B------:R-:W-:Y:S05]  /*39b0*/  BSYNC.RECONVERGENT B0 ;  /* 0x0000000000007941 */ /* 0x000fea0003800200 */
.L_x_17931:
[----:B------:R-:W0:Y:S02]  /*39c0*/  F2I.FTZ.TRUNC.NTZ R3, R3 ;  /* 0x0000000300037305 */ /* 0x000e24000021f100 */
[----:B0-----:R-:W-:Y:S01]  /*39d0*/  PRMT R0, R3, 0x7610, R0 ;  /* 0x0000761003007816 */ /* 0x001fe20000000000 */
[----:B------:R-:W-:Y:S06]  /*39e0*/  BRA `(.L_x_17912) ;  /* 0x00000000009c7947 */ /* 0x000fec0003800000 */
.L_x_17924:
        /* <DEDUP_REMOVED lines=14> */
.L_x_17938:
[----:B------:R-:W-:Y:S05]  /*3ad0*/  BSYNC.RECONVERGENT B0 ;  /* 0x0000000000007941 */ /* 0x000fea0003800200 */
.L_x_17937:
[----:B------:R-:W0:Y:S02]  /*3ae0*/  F2I.FTZ.TRUNC.NTZ R3, R3 ;  /* 0x0000000300037305 */ /* 0x000e24000021f100 */
[----:B0-----:R-:W-:Y:S01]  /*3af0*/  PRMT R0, R3, 0x7610, R0 ;  /* 0x0000761003007816 */ /* 0x001fe20000000000 */
[----:B------:R-:W-:Y:S06]  /*3b00*/  BRA `(.L_x_17912) ;  /* 0x0000000000547947 */ /* 0x000fec0003800000 */
.L_x_17911:
[----:B------:R-:W-:Y:S01]  /*3b10*/  MOV R14, 0x0 ;  /* 0x00000000000e7802 */ /* 0x000fe20000000f00 */
[----:B------:R-:W0:Y:S01]  /*3b20*/  LDCU.64 UR4, c[0x4][0x138] ;  /* 0x01002700ff0477ac */ /* 0x000e220008000a00 */
[----:B------:R-:W-:Y:S02]  /*3b30*/  IMAD.MOV.U32 R8, RZ, RZ, 0x4e ;  /* 0x0000004eff087424 */ /* 0x000fe400078e00ff */
[----:B------:R-:W-:Y:S01]  /*3b40*/  IMAD.MOV.U32 R12, RZ, RZ, 0x1 ;  /* 0x00000001ff0c7424 */ /* 0x000fe200078e00ff */
[----:B------:R-:W2:Y:S01]  /*3b50*/  LDCU.64 UR6, c[0x4][0x140] ;  /* 0x01002800ff0677ac */ /* 0x000ea20008000a00 */
[----:B------:R-:W3:Y:S01]  /*3b60*/  LDC.64 R14, c[0x4][R14] ;  /* 0x010000000e0e7b82 */ /* 0x000ee20000000a00 */
[----:B------:R-:W-:Y:S01]  /*3b70*/  IMAD.MOV.U32 R13, RZ, RZ, RZ ;  /* 0x000000ffff0d7224 */ /* 0x000fe200078e00ff */
[----:B------:R-:W4:Y:S01]  /*3b80*/  LDCU.64 UR8, c[0x4][0x18] ;  /* 0x01000300ff0877ac */ /* 0x000f220008000a00 */
[----:B0-----:R-:W-:Y:S02]  /*3b90*/  IMAD.U32 R4, RZ, RZ, UR4 ;  /* 0x00000004ff047e24 */ /* 0x001fe4000f8e00ff */
[----:B------:R-:W-:-:S02]  /*3ba0*/  IMAD.U32 R5, RZ, RZ, UR5 ;  /* 0x00000005ff057e24 */ /* 0x000fc4000f8e00ff */
[----:B--2---:R-:W-:Y:S02]  /*3bb0*/  IMAD.U32 R6, RZ, RZ, UR6 ;  /* 0x00000006ff067e24 */ /* 0x004fe4000f8e00ff */
[----:B------:R-:W-:Y:S02]  /*3bc0*/  IMAD.U32 R7, RZ, RZ, UR7 ;  /* 0x00000007ff077e24 */ /* 0x000fe4000f8e00ff */
[----:B----4-:R-:W-:Y:S02]  /*3bd0*/  IMAD.U32 R10, RZ, RZ, UR8 ;  /* 0x00000008ff0a7e24 */ /* 0x010fe4000f8e00ff */
[----:B------:R-:W-:-:S07]  /*3be0*/  IMAD.U32 R11, RZ, RZ, UR9 ;  /* 0x00000009ff0b7e24 */ /* 0x000fce000f8e00ff */
[----:B------:R-:W-:-:S07]  /*3bf0*/  LEPC R20, `(.L_x_17939) ;  /* 0x000000001014794e */ /* 0x000fce0000000000 */
[----:B-1-3--:R-:W-:Y:S05]  /*3c00*/  CALL.ABS.NOINC R14 ;  /* 0x000000000e007343 */ /* 0x00afea0003c00000 */
.L_x_17939:
[----:B------:R-:W-:Y:S01]  /*3c10*/  PRMT R0, RZ, 0x7610, R0 ;  /* 0x00007610ff007816 */ /* 0x000fe20000000000 */
[----:B------:R-:W-:Y:S06]  /*3c20*/  BRA `(.L_x_17912) ;  /* 0x00000000000c7947 */ /* 0x000fec0003800000 */
.L_x_17936:
[----:B------:R3:W5:Y:S01]  /*3c30*/  LDG.E.U8 R0, desc[UR36][R4.64] ;  /* 0x0000002404007981 */ /* 0x000762000c1e1100 */
[----:B------:R-:W-:Y:S05]  /*3c40*/  BRA `(.L_x_17912) ;  /* 0x0000000000047947 */ /* 0x000fea0003800000 */
.L_x_17935:
[----:B------:R2:W5:Y:S02]  /*3c50*/  LDG.E.U8 R0, desc[UR36][R4.64] ;  /* 0x0000002404007981 */ /* 0x000564000c1e1100 */
.L_x_17912:
[----:B0-2--5:R-:W-:-:S07]  /*3c60*/  LOP3.LUT R0, R0, 0xff, RZ, 0xc0, !PT ;  /* 0x000000ff00007812 */ /* 0x025fce00078ec0ff */
.L_x_17906:
[----:B------:R-:W-:Y:S05]  /*3c70*/  BSYNC.RECONVERGENT B6 ;  /* 0x0000000000067941 */ /* 0x000fea0003800200 */
.L_x_17905:
[----:B------:R-:W0:Y:S01]  /*3c80*/  LDC.U8 R19, c[0x0][0x3a4] ;  /* 0x0000e900ff137b82 */ /* 0x000e220000000000 */
[----:B------:R-:W-:Y:S01]  /*3c90*/  ISETP.GE.AND P1, PT, R2, R22, PT ;  /* 0x000000160200720c */ /* 0x000fe20003f26270 */
[----:B------:R-:W-:Y:S01]  /*3ca0*/  BSSY.RECONVERGENT B7, `(.L_x_17940) ;  /* 0x00002f9000077945 */ /* 0x000fe20003800200 */
[----:B-1----:R-:W-:-:S03]  /*3cb0*/  ISETP.GT.U32.AND P0, PT, R25, 0x7, PT ;  /* 0x000000071900780c */ /* 0x002fc60003f04070 */
[----:B------:R-:W-:Y:S01]  /*3cc0*/  BSSY.RELIABLE B6, `(.L_x_17941) ;  /* 0x00001ff000067945 */ /* 0x000fe20003800100 */
[-C--:B------:R-:W-:Y:S02]  /*3cd0*/  SHF.L.U32 R16, R16, R25.reuse, RZ ;  /* 0x0000001910107219 */ /* 0x080fe400000006ff */
[-C--:B------:R-:W-:Y:S02]  /*3ce0*/  SHF.L.U32 R17, R17, R25.reuse, RZ ;  /* 0x0000001911117219 */ /* 0x080fe400000006ff */
[-C--:B------:R-:W-:Y:S02]  /*3cf0*/  SHF.L.U32 R3, R18, R25.reuse, RZ ;  /* 0x0000001912037219 */ /* 0x080fe400000006ff */
[----:B------:R-:W-:Y:S02]  /*3d00*/  SHF.L.U32 R0, R0, R25, RZ ;  /* 0x0000001900007219 */ /* 0x000fe400000006ff */
[----:B------:R-:W-:Y:S02]  /*3d10*/  SEL R7, R16, RZ, !P0 ;  /* 0x000000ff10077207 */ /* 0x000fe40004000000 */
[----:B------:R-:W-:-:S02]  /*3d20*/  SEL R18, R17, RZ, !P0 ;  /* 0x000000ff11127207 */ /* 0x000fc40004000000 */
[----:B------:R-:W-:Y:S02]  /*3d30*/  SEL R17, R3, RZ, !P0 ;  /* 0x000000ff03117207 */ /* 0x000fe40004000000 */
[----:B------:R-:W-:Y:S01]  /*3d40*/  SEL R16, R0, RZ, !P0 ;  /* 0x000000ff00107207 */ /* 0x000fe20004000000 */
[----:B------:R-:W-:Y:S06]  /*3d50*/  @P1 BRA `(.L_x_17942) ;  /* 0x0000001c00c81947 */ /* 0x000fec0003800000 */
[----:B------:R-:W1:Y:S01]  /*3d60*/  LDCU UR4, c[0x0][0x3a8] ;  /* 0x00007500ff0477ac */ /* 0x000e620008000800 */
[----:B------:R-:W5:Y:S01]  /*3d70*/  LDC.64 R8, c[0x0][0x388] ;  /* 0x0000e200ff087b82 */ /* 0x000f620000000a00 */
[----:B------:R-:W-:Y:S01]  /*3d80*/  IMAD R0, R23, 0x200, R2 ;  /* 0x0000020017007824 */ /* 0x000fe200078e0202 */
[----:B0-234-:R-:W-:Y:S01]  /*3d90*/  PRMT R4, R19, 0x9910, RZ ;  /* 0x0000991013047816 */ /* 0x01dfe200000000ff */
[----:B------:R-:W-:Y:S02]  /*3da0*/  VIADD R2, R2, 0x80 ;  /* 0x0000008002027836 */ /* 0x000fe40000000000 */
[----:B-1----:R-:W-:Y:S02]  /*3db0*/  IMAD R3, R0, UR4, RZ ;  /* 0x0000000400037c24 */ /* 0x002fe4000f8e02ff */
        /* <DEDUP_REMOVED lines=15> */
.L_x_17946:
[----:B------:R0:W-:Y:S01]  /*3eb0*/  STG.E.U8 desc[UR36][R8.64], R7 ;  /* 0x0000000708007986 */ /* 0x0001e2000c101124 */
[----:B------:R-:W-:Y:S05]  /*3ec0*/  BRA `(.L_x_17948) ;  /* 0x0000000c00847947 */ /* 0x000fea0003800000 */
.L_x_17945:
        /* <DEDUP_REMOVED lines=12> */
.L_x_17950:
[----:B------:R-:W-:-:S04]  /*3f90*/  LOP3.LUT R7, R7, 0xffff, RZ, 0xc0, !PT ;  /* 0x0000ffff07077812 */ /* 0x000fc800078ec0ff */
[----:B------:R-:W-:-:S05]  /*3fa0*/  PRMT R3, R7, 0x8880, RZ ;  /* 0x0000888007037816 */ /* 0x000fca00000000ff */
[----:B------:R0:W-:Y:S01]  /*3fb0*/  STG.E desc[UR36][R8.64], R3 ;  /* 0x0000000308007986 */ /* 0x0001e2000c101924 */
[----:B------:R-:W-:Y:S05]  /*3fc0*/  BRA `(.L_x_17948) ;  /* 0x0000000c00447947 */ /* 0x000fea0003800000 */
.L_x_17949:
[----:B------:R-:W-:-:S04]  /*3fd0*/  PRMT R3, R7, 0x8880, RZ ;  /* 0x0000888007037816 */ /* 0x000fc800000000ff */
[----:B------:R-:W-:-:S05]  /*3fe0*/  PRMT R3, R3, 0x7710, RZ ;  /* 0x0000771003037816 */ /* 0x000fca00000000ff */
[----:B------:R0:W-:Y:S01]  /*3ff0*/  STG.E.U16 desc[UR36][R8.64], R3 ;  /* 0x0000000308007986 */ /* 0x0001e2000c101524 */
[----:B------:R-:W-:Y:S05]  /*4000*/  BRA `(.L_x_17948) ;  /* 0x0000000c00347947 */ /* 0x000fea0003800000 */
.L_x_17944:
        /* <DEDUP_REMOVED lines=9> */
.L_x_17952:
[----:B------:R-:W0:Y:S02]  /*40a0*/  I2F.S8 R0, R7 ;  /* 0x0000000700007306 */ /* 0x000e240000001400 */
[----:B0-----:R-:W-:-:S05]  /*40b0*/  F2FP.F16.F32.PACK_AB R0, RZ, R0 ;  /* 0x00000000ff00723e */ /* 0x001fca00000000ff */
[----:B------:R0:W-:Y:S01]  /*40c0*/  STG.E.U16 desc[UR36][R8.64], R0 ;  /* 0x0000000008007986 */ /* 0x0001e2000c101524 */
[----:B------:R-:W-:Y:S05]  /*40d0*/  BRA `(.L_x_17948) ;  /* 0x0000000c00007947 */ /* 0x000fea0003800000 */
.L_x_17951:
        /* <DEDUP_REMOVED lines=10> */
.L_x_17954:
[----:B------:R-:W0:Y:S02]  /*4180*/  I2F.S8 R7, R7 ;  /* 0x0000000700077306 */ /* 0x000e240000001400 */
[----:B0-----:R-:W-:-:S04]  /*4190*/  F2FP.F16.F32.PACK_AB R3, RZ, R7 ;  /* 0x00000007ff03723e */ /* 0x001fc800000000ff */
[----:B------:R-:W-:-:S05]  /*41a0*/  PRMT R3, R3, 0x5410, RZ ;  /* 0x0000541003037816 */ /* 0x000fca00000000ff */
[----:B------:R0:W-:Y:S01]  /*41b0*/  STG.E desc[UR36][R8.64], R3 ;  /* 0x0000000308007986 */ /* 0x0001e2000c101924 */
[----:B------:R-:W-:Y:S05]  /*41c0*/  BRA `(.L_x_17948) ;  /* 0x0000000800c47947 */ /* 0x000fea0003800000 */
.L_x_17953:
[----:B------:R-:W-:-:S04]  /*41d0*/  PRMT R4, R7, 0x8880, RZ ;  /* 0x0000888007047816 */ /* 0x000fc800000000ff */
[----:B------:R-:W-:-:S06]  /*41e0*/  PRMT R4, R4, 0x7710, RZ ;  /* 0x0000771004047816 */ /* 0x000fcc00000000ff */
[----:B------:R-:W0:Y:S02]  /*41f0*/  I2F.F64.S16 R4, R4 ;  /* 0x0000000400047312 */ /* 0x000e240000101c00 */
[----:B0-----:R0:W-:Y:S01]  /*4200*/  STG.E.64 desc[UR36][R8.64], R4 ;  /* 0x0000000408007986 */ /* 0x0011e2000c101b24 */
[----:B------:R-:W-:Y:S05]  /*4210*/  BRA `(.L_x_17948) ;  /* 0x0000000800b07947 */ /* 0x000fea0003800000 */
.L_x_17943:
        /* <DEDUP_REMOVED lines=12> */
.L_x_17957:
[----:B------:R-:W-:Y:S02]  /*42e0*/  PRMT R4, R7, 0x8880, RZ ;  /* 0x0000888007047816 */ /* 0x000fe400000000ff */
[----:B------:R-:W-:Y:S02]  /*42f0*/  CS2R R6, SRZ ;  /* 0x0000000000067805 */ /* 0x000fe4000001ff00 */
[----:B------:R-:W-:-:S06]  /*4300*/  PRMT R4, R4, 0x7710, RZ ;  /* 0x0000771004047816 */ /* 0x000fcc00000000ff */
[----:B------:R-:W0:Y:S02]  /*4310*/  I2F.F64.S16 R4, R4 ;  /* 0x0000000400047312 */ /* 0x000e240000101c00 */
[----:B0-----:R0:W-:Y:S01]  /*4320*/  STG.E.128 desc[UR36][R8.64], R4 ;  /* 0x0000000408007986 */ /* 0x0011e2000c101d24 */
[----:B------:R-:W-:Y:S05]  /*4330*/  BRA `(.L_x_17948) ;  /* 0x0000000800687947 */ /* 0x000fea0003800000 */
.L_x_17956:
        /* <DEDUP_REMOVED lines=19> */
.L_x_17961:
[----:B------:R-:W-:Y:S05]  /*4470*/  BSYNC.RECONVERGENT B0 ;  /* 0x0000000000007941 */ /* 0x000fea0003800200 */
.L_x_17960:
[----:B------:R-:W-:-:S05]  /*4480*/  LOP3.LUT R5, R0, 0x80, R5, 0xf8, !PT ;  /* 0x0000008000057812 */ /* 0x000fca00078ef805 */
[----:B------:R0:W-:Y:S01]  /*4490*/  STG.E.U8 desc[UR36][R8.64], R5 ;  /* 0x0000000508007986 */ /* 0x0001e2000c101124 */
[----:B------:R-:W-:Y:S05]  /*44a0*/  BRA `(.L_x_17948) ;  /* 0x00000008000c7947 */ /* 0x000fea0003800000 */
.L_x_17959:
        /* <DEDUP_REMOVED lines=15> */
.L_x_17963:
[----:B------:R-:W-:Y:S05]  /*45a0*/  BSYNC.RECONVERGENT B0 ;  /* 0x0000000000007941 */ /* 0x000fea0003800200 */
.L_x_17962:
[----:B------:R-:W-:-:S05]  /*45b0*/  LOP3.LUT R5, R0, 0x80, R5, 0xf8, !PT ;  /* 0x0000008000057812 */ /* 0x000fca00078ef805 */
[----:B------:R0:W-:Y:S01]  /*45c0*/  STG.E.U8 desc[UR36][R8.64], R5 ;  /* 0x0000000508007986 */ /* 0x0001e2000c101124 */
[----:B------:R-:W-:Y:S05]  /*45d0*/  BRA `(.L_x_17948) ;  /* 0x0000000400c07947 */ /* 0x000fea0003800000 */
.L_x_17958:
[----:B------:R-:W0:Y:S02]  /*45e0*/  I2F.S8 R0, R7 ;  /* 0x0000000700007306 */ /* 0x000e240000001400 */
[----:B0-----:R-:W-:-:S05]  /*45f0*/  F2FP.BF16.F32.PACK_AB R0, RZ, R0 ;  /* 0x00000000ff00723e */ /* 0x001fca00000010ff */
[----:B------:R0:W-:Y:S01]  /*4600*/  STG.E.U16 desc[UR36][R8.64], R0 ;  /* 0x0000000008007986 */ /* 0x0001e2000c101524 */
[----:B------:R-:W-:Y:S05]  /*4610*/  BRA `(.L_x_17948) ;  /* 0x0000000400b07947 */ /* 0x000fea0003800000 */
.L_x_17955:
        /* <DEDUP_REMOVED lines=12> */
.L_x_17966:
        /* <DEDUP_REMOVED lines=13> */
.L_x_17969:
[----:B------:R-:W-:-:S04]  /*47b0*/  SHF.R.U32.HI R0, RZ, 0x14, R3 ;  /* 0x00000014ff007819 */ /* 0x000fc80000011603 */
[----:B------:R-:W-:-:S04]  /*47c0*/  LOP3.LUT R0, R0, 0x1, RZ, 0xc0, !PT ;  /* 0x0000000100007812 */ /* 0x000fc800078ec0ff */
[----:B------:R-:W-:-:S04]  /*47d0*/  IADD3 R0, PT, PT, R3, 0x487ffff, R0 ;  /* 0x0487ffff03007810 */ /* 0x000fc80007ffe000 */
[----:B------:R-:W-:-:S04]  /*47e0*/  SHF.R.U32.HI R0, RZ, 0x14, R0 ;  /* 0x00000014ff007819 */ /* 0x000fc80000011600 */
[----:B------:R-:W-:-:S07]  /*47f0*/  LOP3.LUT R0, R0, 0xff, RZ, 0xc0, !PT ;  /* 0x000000ff00007812 */ /* 0x000fce00078ec0ff */
.L_x_17970:
[----:B------:R-:W-:-:S04]  /*4800*/  SHF.R.U32.HI R3, RZ, 0x18, R3 ;  /* 0x00000018ff037819 */ /* 0x000fc80000011603 */
[----:B------:R-:W-:-:S04]  /*4810*/  LOP3.LUT R0, R0, 0x80, R3, 0xf8, !PT ;  /* 0x0000008000007812 */ /* 0x000fc800078ef803 */
[----:B------:R-:W-:-:S07]  /*4820*/  PRMT R4, R0, 0x7610, R4 ;  /* 0x0000761000047816 */ /* 0x000fce0000000004 */
.L_x_17968:
[----:B------:R-:W-:Y:S05]  /*4830*/  BSYNC.RECONVERGENT B0 ;  /* 0x0000000000007941 */ /* 0x000fea0003800200 */
.L_x_17967:
[----:B------:R3:W-:Y:S01]  /*4840*/  STG.E.U8 desc[UR36][R8.64], R4 ;  /* 0x0000000408007986 */ /* 0x0007e2000c101124 */
[----:B------:R-:W-:Y:S05]  /*4850*/  BRA `(.L_x_17948) ;  /* 0x0000000400207947 */ /* 0x000fea0003800000 */
.L_x_17965:
        /* <DEDUP_REMOVED lines=13> */
.L_x_17973:
[----:B------:R-:W-:-:S04]  /*4930*/  SHF.R.U32.HI R0, RZ, 0x15, R3 ;  /* 0x00000015ff007819 */ /* 0x000fc80000011603 */
[----:B------:R-:W-:-:S04]  /*4940*/  LOP3.LUT R0, R0, 0x1, RZ, 0xc0, !PT ;  /* 0x0000000100007812 */ /* 0x000fc800078ec0ff */
[----:B------:R-:W-:-:S04]  /*4950*/  IADD3 R0, PT, PT, R3, 0x88fffff, R0 ;  /* 0x088fffff03007810 */ /* 0x000fc80007ffe000 */
[----:B------:R-:W-:-:S04]  /*4960*/  SHF.R.U32.HI R0, RZ, 0x15, R0 ;  /* 0x00000015ff007819 */ /* 0x000fc80000011600 */
[----:B------:R-:W-:-:S07]  /*4970*/  LOP3.LUT R0, R0, 0xff, RZ, 0xc0, !PT ;  /* 0x000000ff00007812 */ /* 0x000fce00078ec0ff */
.L_x_17974:
[----:B------:R-:W-:-:S04]  /*4980*/  SHF.R.U32.HI R3, RZ, 0x18, R3 ;  /* 0x00000018ff037819 */ /* 0x000fc80000011603 */
[----:B------:R-:W-:-:S04]  /*4990*/  LOP3.LUT R0, R0, 0x80, R3, 0xf8, !PT ;  /* 0x0000008000007812 */ /* 0x000fc800078ef803 */
[----:B------:R-:W-:-:S07]  /*49a0*/  PRMT R4, R0, 0x7610, R4 ;  /* 0x0000761000047816 */ /* 0x000fce0000000004 */
.L_x_17972:
[----:B------:R-:W-:Y:S05]  /*49b0*/  BSYNC.RECONVERGENT B0 ;  /* 0x0000000000007941 */ /* 0x000fea0003800200 */
.L_x_17971:
[----:B------:R0:W-:Y:S01]  /*49c0*/  STG.E.U8 desc[UR36][R8.64], R4 ;  /* 0x0000000408007986 */ /* 0x0001e2000c101124 */
[----:B------:R-:W-:Y:S05]  /*49d0*/  BRA `(.L_x_17948) ;  /* 0x0000000000c07947 */ /* 0x000fea0003800000 */
.L_x_17964:
[----:B------:R-:W-:-:S13]  /*49e0*/  ISETP.NE.AND P0, PT, R0, 0x1c, PT ;  /* 0x0000001c0000780c */ /* 0x000fda0003f05270 */
[----:B------:R-:W-:Y:S05]  /*49f0*/  @!P0 BRA `(.L_x_17975) ;  /* 0x0000000000ac8947 */ /* 0x000fea0003800000 */
[----:B------:R-:W-:-:S13]  /*4a00*/  ISETP.NE.AND P0, PT, R0, 0x1d, PT ;  /* 0x0000001d0000780c */ /* 0x000fda0003f05270 */
[----:B------:R-:W-:Y:S05]  /*4a10*/  @!P0 BRA `(.L_x_17976) ;  /* 0x00000000008c8947 */ /* 0x000fea0003800000 */
[----:B------:R-:W-:-:S13]  /*4a20*/  ISETP.NE.AND P0, PT, R0, 0x2c, PT ;  /* 0x0000002c0000780c */ /* 0x000fda0003f05270 */
[----:B------:R-:W-:Y:S05]  /*4a30*/  @!P0 BRA `(.L_x_17977) ;  /* 0x0000000000448947 */ /* 0x000fea0003800000 */
.L_x_17947:
        /* <DEDUP_REMOVED lines=16> */
.L_x_17978:
[----:B------:R-:W-:Y:S05]  /*4b40*/  BRA `(.L_x_17948) ;  /* 0x0000000000647947 */ /* 0x000fea0003800000 */
.L_x_17977:
        /* <DEDUP_REMOVED lines=16> */
.L_x_17976:
[----:B------:R-:W-:-:S04]  /*4c50*/  LOP3.LUT R7, R7, 0xffff, RZ, 0xc0, !PT ;  /* 0x0000ffff07077812 */ /* 0x000fc800078ec0ff */
[----:B------:R-:W-:-:S05]  /*4c60*/  PRMT R7, R7, 0x8880, RZ ;  /* 0x0000888007077816 */ /* 0x000fca00000000ff */
[----:B------:R-:W-:-:S05]  /*4c70*/  IMAD.MOV.U32 R4, RZ, RZ, R7 ;  /* 0x000000ffff047224 */ /* 0x000fca00078e0007 */
[----:B------:R-:W-:-:S05]  /*4c80*/  SHF.R.S32.HI R5, RZ, 0x1f, R4 ;  /* 0x0000001fff057819 */ /* 0x000fca0000011404 */
[----:B------:R1:W-:Y:S01]  /*4c90*/  STG.E.64 desc[UR36][R8.64], R4 ;  /* 0x0000000408007986 */ /* 0x0003e2000c101b24 */
[----:B------:R-:W-:Y:S05]  /*4ca0*/  BRA `(.L_x_17948) ;  /* 0x00000000000c7947 */ /* 0x000fea0003800000 */
.L_x_17975:
[----:B------:R-:W-:-:S04]  /*4cb0*/  LOP3.LUT R7, R7, 0xffff, RZ, 0xc0, !PT ;  /* 0x0000ffff07077812 */ /* 0x000fc800078ec0ff */
[----:B------:R-:W-:-:S05]  /*4cc0*/  PRMT R3, R7, 0x8880, RZ ;  /* 0x0000888007037816 */ /* 0x000fca00000000ff */
[----:B------:R0:W-:Y:S02]  /*4cd0*/  STG.E desc[UR36][R8.64], R3 ;  /* 0x0000000308007986 */ /* 0x0001e4000c101924 */
.L_x_17948:
        /* <DEDUP_REMOVED lines=23> */
.L_x_17983:
[----:B------:R0:W-:Y:S01]  /*4e50*/  STG.E.U8 desc[UR36][R8.64], R18 ;  /* 0x0000001208007986 */ /* 0x0001e2000c101124 */
[----:B------:R-:W-:Y:S05]  /*4e60*/  BRA `(.L_x_17985) ;  /* 0x0000000c00807947 */ /* 0x000fea0003800000 */
.L_x_17982:
        /* <DEDUP_REMOVED lines=12> */
.L_x_17987:
[----:B------:R-:W-:-:S04]  /*4f30*/  LOP3.LUT R18, R18, 0xffff, RZ, 0xc0, !PT ;  /* 0x0000ffff12127812 */ /* 0x000fc800078ec0ff */
[----:B------:R-:W-:-:S05]  /*4f40*/  PRMT R3, R18, 0x8880, RZ ;  /* 0x0000888012037816 */ /* 0x000fca00000000ff */
[----:B------:R0:W-:Y:S01]  /*4f50*/  STG.E desc[UR36][R8.64], R3 ;  /* 0x0000000308007986 */ /* 0x0001e2000c101924 */
[----:B------:R-:W-:Y:S05]  /*4f60*/  BRA `(.L_x_17985) ;  /* 0x0000000c00407947 */ /* 0x000fea0003800000 */
.L_x_17986:
[----:B------:R-:W-:-:S04]  /*4f70*/  PRMT R3, R18, 0x8880, RZ ;  /* 0x0000888012037816 */ /* 0x000fc800000000ff */
[----:B------:R-:W-:-:S05]  /*4f80*/  PRMT R3, R3, 0x7710, RZ ;  /* 0x0000771003037816 */ /* 0x000fca00000000ff */
[----:B------:R0:W-:Y:S01]  /*4f90*/  STG.E.U16 desc[UR36][R8.64], R3 ;  /* 0x0000000308007986 */ /* 0x0001e2000c101524 */
[----:B------:R-:W-:Y:S05]  /*4fa0*/  BRA `(.L_x_17985) ;  /* 0x0000000c00307947 */ /* 0x000fea0003800000 */
.L_x_17981:
        /* <DEDUP_REMOVED lines=9> */
.L_x_17989:
[----:B------:R-:W0:Y:S02]  /*5040*/  I2F.S8 R0, R18 ;  /* 0x0000001200007306 */ /* 0x000e240000001400 */
[----:B0-----:R-:W-:-:S05]  /*5050*/  F2FP.F16.F32.PACK_AB R0, RZ, R0 ;  /* 0x00000000ff00723e */ /* 0x001fca00000000ff */
[----:B------:R0:W-:Y:S01]  /*5060*/  STG.E.U16 desc[UR36][R8.64], R0 ;  /* 0x0000000008007986 */ /* 0x0001e2000c101524 */
[----:B------:R-:W-:Y:S05]  /*5070*/  BRA `(.L_x_17985) ;  /* 0x0000000800fc7947 */ /* 0x000fea0003800000 */
.L_x_17988:
        /* <DEDUP_REMOVED lines=10> */
.L_x_17991:
[----:B------:R-:W0:Y:S02]  /*5120*/  I2F.S8 R18, R18 ;  /* 0x0000001200127306 */ /* 0x000e240000001400 */
[----:B0-----:R-:W-:-:S04]  /*5130*/  F2FP.F16.F32.PACK_AB R3, RZ, R18 ;  /* 0x00000012ff03723e */ /* 0x001fc800000000ff */
[----:B------:R-:W-:-:S05]  /*5140*/  PRMT R3, R3, 0x5410, RZ ;  /* 0x0000541003037816 */ /* 0x000fca00000000ff */
[----:B------:R0:W-:Y:S01]  /*5150*/  STG.E desc[UR36][R8.64], R3 ;  /* 0x0000000308007986 */ /* 0x0001e2000c101924 */
[----:B------:R-:W-:Y:S05]  /*5160*/  BRA `(.L_x_17985) ;  /* 0x0000000800c07947 */ /* 0x000fea0003800000 */
.L_x_17990:
[----:B------:R-:W-:-:S04]  /*5170*/  PRMT R4, R18, 0x8880, RZ ;  /* 0x0000888012047816 */ /* 0x000fc800000000ff */
[----:B------:R-:W-:-:S06]  /*5180*/  PRMT R4, R4, 0x7710, RZ ;  /* 0x0000771004047816 */ /* 0x000fcc00000000ff */
[----:B------:R-:W0:Y:S02]  /*5190*/  I2F.F64.S16 R4, R4 ;  /* 0x0000000400047312 */ /* 0x000e240000101c00 */
[----:B0-----:R0:W-:Y:S01]  /*51a0*/  STG.E.64 desc[UR36][R8.64], R4 ;  /* 0x0000000408007986 */ /* 0x0011e2000c101b24 */
[----:B------:R-:W-:Y:S05]  /*51b0*/  BRA `(.L_x_17985) ;  /* 0x0000000800ac7947 */ /* 0x000fea0003800000 */
.L_x_17980:
        /* <DEDUP_REMOVED lines=14> */
.L_x_17995:
        /* <DEDUP_REMOVED lines=17> */
.L_x_17998:
[----:B------:R-:W-:-:S04]  /*53b0*/  SHF.R.U32.HI R3, RZ, 0x18, R5 ;  /* 0x00000018ff037819 */ /* 0x000fc80000011605 */
[----:B------:R-:W-:-:S04]  /*53c0*/  LOP3.LUT R0, R0, 0x80, R3, 0xf8, !PT ;  /* 0x0000008000007812 */ /* 0x000fc800078ef803 */
[----:B------:R-:W-:-:S07]  /*53d0*/  PRMT R4, R0, 0x7610, R4 ;  /* 0x0000761000047816 */ /* 0x000fce0000000004 */
.L_x_17997:
[----:B------:R-:W-:Y:S05]  /*53e0*/  BSYNC.RECONVERGENT B0 ;  /* 0x0000000000007941 */ /* 0x000fea0003800200 */
.L_x_17996:
[----:B------:R0:W-:Y:S01]  /*53f0*/  STG.E.U8 desc[UR36][R8.64], R4 ;  /* 0x0000000408007986 */ /* 0x0001e2000c101124 */
[----:B------:R-:W-:Y:S05]  /*5400*/  BRA `(.L_x_17985) ;  /* 0x0000000800187947 */ /* 0x000fea0003800000 */
.L_x_17994:
        /* <DEDUP_REMOVED lines=17> */
.L_x_18001:
[----:B------:R-:W-:-:S04]  /*5520*/  SHF.R.U32.HI R3, RZ, 0x18, R5 ;  /* 0x00000018ff037819 */ /* 0x000fc80000011605 */
[----:B------:R-:W-:-:S04]  /*5530*/  LOP3.LUT R0, R0, 0x80, R3, 0xf8, !PT ;  /* 0x0000008000007812 */ /* 0x000fc800078ef803 */
[----:B------:R-:W-:-:S07]  /*5540*/  PRMT R4, R0, 0x7610, R4 ;  /* 0x0000761000047816 */ /* 0x000fce0000000004 */
.L_x_18000:
[----:B------:R-:W-:Y:S05]  /*5550*/  BSYNC.RECONVERGENT B0 ;  /* 0x0000000000007941 */ /* 0x000fea0003800200 */
.L_x_17999:
[----:B------:R0:W-:Y:S01]  /*5560*/  STG.E.U8 desc[UR36][R8.64], R4 ;  /* 0x0000000408007986 */ /* 0x0001e2000c101124 */
[----:B------:R-:W-:Y:S05]  /*5570*/  BRA `(.L_x_17985) ;  /* 0x0000000400bc7947 */ /* 0x000fea0003800000 */
.L_x_17993:
        /* <DEDUP_REMOVED lines=22> */
.L_x_18003:
[----:B------:R-:W-:-:S04]  /*56e0*/  LOP3.LUT R18, R18, 0xffff, RZ, 0xc0, !PT ;  /* 0x0000ffff12127812 */ /* 0x000fc800078ec0ff */
[----:B------:R-:W-:-:S05]  /*56f0*/  PRMT R18, R18, 0x8880, RZ ;  /* 0x0000888012127816 */ /* 0x000fca00000000ff */
[----:B------:R-:W-:-:S05]  /*5700*/  IMAD.MOV.U32 R4, RZ, RZ, R18 ;  /* 0x000000ffff047224 */ /* 0x000fca00078e0012 */
[----:B------:R-:W-:-:S05]  /*5710*/  SHF.R.S32.HI R5, RZ, 0x1f, R4 ;  /* 0x0000001fff057819 */ /* 0x000fca0000011404 */
[----:B------:R0:W-:Y:S01]  /*5720*/  STG.E.64 desc[UR36][R8.64], R4 ;  /* 0x0000000408007986 */ /* 0x0001e2000c101b24 */
[----:B------:R-:W-:Y:S05]  /*5730*/  BRA `(.L_x_17985) ;  /* 0x00000004004c7947 */ /* 0x000fea0003800000 */
.L_x_18002:
[----:B------:R-:W-:-:S04]  /*5740*/  LOP3.LUT R18, R18, 0xffff, RZ, 0xc0, !PT ;  /* 0x0000ffff12127812 */ /* 0x000fc800078ec0ff */
[----:B------:R-:W-:-:S05]  /*5750*/  PRMT R3, R18, 0x8880, RZ ;  /* 0x0000888012037816 */ /* 0x000fca00000000ff */
[----:B------:R0:W-:Y:S01]  /*5760*/  STG.E desc[UR36][R8.64], R3 ;  /* 0x0000000308007986 */ /* 0x0001e2000c101924 */
[----:B------:R-:W-:Y:S05]  /*5770*/  BRA `(.L_x_17985) ;  /* 0x00000004003c7947 */ /* 0x000fea0003800000 */
.L_x_17992:
        /* <DEDUP_REMOVED lines=10> */
.L_x_18005:
[----:B------:R-:W-:Y:S02]  /*5820*/  PRMT R4, R18, 0x8880, RZ ;  /* 0x0000888012047816 */ /* 0x000fe400000000ff */
[----:B------:R-:W-:Y:S02]  /*5830*/  CS2R R6, SRZ ;  /* 0x0000000000067805 */ /* 0x000fe4000001ff00 */
[----:B------:R-:W-:-:S06]  /*5840*/  PRMT R4, R4, 0x7710, RZ ;  /* 0x0000771004047816 */ /* 0x000fcc00000000ff */
[----:B------:R-:W0:Y:S02]  /*5850*/  I2F.F64.S16 R4, R4 ;  /* 0x0000000400047312 */ /* 0x000e240000101c00 */
[----:B0-----:R4:W-:Y:S01]  /*5860*/  STG.E.128 desc[UR36][R8.64], R4 ;  /* 0x0000000408007986 */ /* 0x0019e2000c101d24 */
[----:B------:R-:W-:Y:S05]  /*5870*/  BRA `(.L_x_17985) ;  /* 0x0000000000fc7947 */ /* 0x000fea0003800000 */
.L_x_18004:
[----:B------:R-:W-:-:S13]  /*5880*/  ISETP.NE.AND P0, PT, R0, 0xf, PT ;  /* 0x0000000f0000780c */ /* 0x000fda0003f05270 */
[----:B------:R-:W-:Y:S05]  /*5890*/  @!P0 BRA `(.L_x_18006) ;  /* 0x0000000000e88947 */ /* 0x000fea0003800000 */
[----:B------:R-:W-:-:S13]  /*58a0*/  ISETP.NE.AND P0, PT, R0, 0x17, PT ;  /* 0x000000170000780c */ /* 0x000fda0003f05270 */
[----:B------:R-:W-:Y:S05]  /*58b0*/  @!P0 BRA `(.L_x_18007) ;  /* 0x0000000000908947 */ /* 0x000fea0003800000 */
[----:B------:R-:W-:-:S13]  /*58c0*/  ISETP.NE.AND P0, PT, R0, 0x18, PT ;  /* 0x000000180000780c */ /* 0x000fda0003f05270 */
[----:B------:R-:W-:Y:S05]  /*58d0*/  @!P0 BRA `(.L_x_18008) ;  /* 0x0000000000448947 */ /* 0x000fea0003800000 */
.L_x_17984:
        /* <DEDUP_REMOVED lines=16> */
.L_x_18009:
[----:B------:R-:W-:Y:S05]  /*59e0*/  BRA `(.L_x_17985) ;  /* 0x0000000000a07947 */ /* 0x000fea0003800000 */
.L_x_18008:
        /* <DEDUP_REMOVED lines=13> */
.L_x_18011:
[----:B------:R-:W-:Y:S05]  /*5ac0*/  BSYNC.RECONVERGENT B0 ;  /* 0x0000000000007941 */ /* 0x000fea0003800200 */
.L_x_18010:
[----:B------:R-:W-:-:S05]  /*5ad0*/  LOP3.LUT R3, R0, 0x80, R3, 0xf8, !PT ;  /* 0x0000008000037812 */ /* 0x000fca00078ef803 */
[----:B------:R2:W-:Y:S01]  /*5ae0*/  STG.E.U8 desc[UR36][R8.64], R3 ;  /* 0x0000000308007986 */ /* 0x0005e2000c101124 */
[----:B------:R-:W-:Y:S05]  /*5af0*/  BRA `(.L_x_17985) ;  /* 0x00000000005c7947 */ /* 0x000fea0003800000 */
.L_x_18007:
        /* <DEDUP_REMOVED lines=12> */
.L_x_18013:
[----:B------:R-:W-:Y:S01]  /*5bc0*/  IMAD.MOV.U32 R0, RZ, RZ, 0x7f ;  /* 0x0000007fff007424 */ /* 0x000fe200078e00ff */
[----:B------:R-:W-:-:S04]  /*5bd0*/  ISETP.GT.U32.AND P0, PT, R3, 0x7f800000, PT ;  /* 0x7f8000000300780c */ /* 0x000fc80003f04070 */
[----:B------:R-:W-:-:S09]  /*5be0*/  SEL R0, R0, 0x7c, P0 ;  /* 0x0000007c00007807 */ /* 0x000fd20000000000 */
.L_x_18014:
[----:B------:R-:W-:Y:S05]  /*5bf0*/  BSYNC.RECONVERGENT B0 ;  /* 0x0000000000007941 */ /* 0x000fea0003800200 */
.L_x_18012:
[----:B------:R-:W-:-:S04]  /*5c00*/  SHF.R.U32.HI R3, RZ, 0x18, R5 ;  /* 0x00000018ff037819 */ /* 0x000fc80000011605 */
[----:B------:R-:W-:-:S05]  /*5c10*/  LOP3.LUT R3, R0, 0x80, R3, 0xf8, !PT ;  /* 0x0000008000037812 */ /* 0x000fca00078ef803 */
[----:B------:R1:W-:Y:S01]  /*5c20*/  STG.E.U8 desc[UR36][R8.64], R3 ;  /* 0x0000000308007986 */ /* 0x0003e2000c101124 */
[----:B------:R-:W-:Y:S05]  /*5c30*/  BRA `(.L_x_17985) ;  /* 0x00000000000c7947 */ /* 0x000fea0003800000 */
.L_x_18006:
[----:B------:R-:W0:Y:S02]  /*5c40*/  I2F.S8 R0, R18 ;  /* 0x0000001200007306 */ /* 0x000e240000001400 */
[----:B0-----:R-:W-:-:S05]  /*5c50*/  F2FP.BF16.F32.PACK_AB R0, RZ, R0 ;  /* 0x00000000ff00723e */ /* 0x001fca00000010ff */
[----:B------:R0:W-:Y:S02]  /*5c60*/  STG.E.U16 desc[UR36][R8.64], R0 ;  /* 0x0000000008007986 */ /* 0x0001e4000c101524 */
.L_x_17985:
[----:B------:R-:W-:-:S07]  /*5c70*/  VIADD R2, R2, 0x80 ;  /* 0x0000008002027836 */ /* 0x000fce0000000000 */
.L_x_17942:
[----:B------:R-:W-:-:S13]  /*5c80*/  ISETP.GE.AND P0, PT, R2, R22, PT ;  /* 0x000000160200720c */ /* 0x000fda0003f06270 */
[----:B------:R-:W-:Y:S05]  /*5c90*/  @P0 BREAK.RELIABLE B6 ;  /* 0x0000000000060942 */ /* 0x000fea0003800100 */
[----:B------:R-:W-:Y:S05]  /*5ca0*/  @P0 BRA `(.L_x_17979) ;  /* 0x0000000c00e00947 */ /* 0x000fea0003800000 */
[----:B------:R-:W-:Y:S05]  /*5cb0*/  BSYNC.RELIABLE B6 ;  /* 0x0000000000067941 */ /* 0x000fea0003800100 */
.L_x_17941:
        /* <DEDUP_REMOVED lines=20> */
.L_x_18018:
[----:B------:R4:W-:Y:S01]  /*5e00*/  STG.E.U8 desc[UR36][R8.64], R17 ;  /* 0x0000001108007986 */ /* 0x0009e2000c101124 */
[----:B------:R-:W-:Y:S05]  /*5e10*/  BRA `(.L_x_18020) ;  /* 0x0000000c00807947 */ /* 0x000fea0003800000 */
.L_x_18017:
        /* <DEDUP_REMOVED lines=12> */
.L_x_18022:
[----:B------:R-:W-:-:S04]  /*5ee0*/  LOP3.LUT R17, R17, 0xffff, RZ, 0xc0, !PT ;  /* 0x0000ffff11117812 */ /* 0x000fc800078ec0ff */
[----:B------:R-:W-:-:S05]  /*5ef0*/  PRMT R3, R17, 0x8880, RZ ;  /* 0x0000888011037816 */ /* 0x000fca00000000ff */
[----:B------:R2:W-:Y:S01]  /*5f00*/  STG.E desc[UR36][R8.64], R3 ;  /* 0x0000000308007986 */ /* 0x0005e2000c101924 */
[----:B------:R-:W-:Y:S05]  /*5f10*/  BRA `(.L_x_18020) ;  /* 0x0000000c00407947 */ /* 0x000fea0003800000 */
.L_x_18021:
[----:B------:R-:W-:-:S04]  /*5f20*/  PRMT R3, R17, 0x8880, RZ ;  /* 0x0000888011037816 */ /* 0x000fc800000000ff */
[----:B------:R-:W-:-:S05]  /*5f30*/  PRMT R3, R3, 0x7710, RZ ;  /* 0x0000771003037816 */ /* 0x000fca00000000ff */
[----:B------:R0:W-:Y:S01]  /*5f40*/  STG.E.U16 desc[UR36][R8.64], R3 ;  /* 0x0000000308007986 */ /* 0x0001e2000c101524 */
[----:B------:R-:W-:Y:S05]  /*5f50*/  BRA `(.L_x_18020) ;  /* 0x0000000c00307947 */ /* 0x000fea0003800000 */
.L_x_18016:
        /* <DEDUP_REMOVED lines=9> */
.L_x_18024:
[----:B------:R-:W0:Y:S02]  /*5ff0*/  I2F.S8 R0, R17 ;  /* 0x0000001100007306 */ /* 0x000e240000001400 */
[----:B0-----:R-:W-:-:S05]  /*6000*/  F2FP.F16.F32.PACK_AB R0, RZ, R0 ;  /* 0x00000000ff00723e */ /* 0x001fca00000000ff */
[----:B------:R0:W-:Y:S01]  /*6010*/  STG.E.U16 desc[UR36][R8.64], R0 ;  /* 0x0000000008007986 */ /* 0x0001e2000c101524 */
[----:B------:R-:W-:Y:S05]  /*6020*/  BRA `(.L_x_18020) ;  /* 0x0000000800fc7947 */ /* 0x000fea0003800000 */
.L_x_18023:
        /* <DEDUP_REMOVED lines=10> */
.L_x_18026:
[----:B------:R-:W0:Y:S02]  /*60d0*/  I2F.S8 R17, R17 ;  /* 0x0000001100117306 */ /* 0x000e240000001400 */
[----:B0-----:R-:W-:-:S04]  /*60e0*/  F2FP.F16.F32.PACK_AB R3, RZ, R17 ;  /* 0x00000011ff03723e */ /* 0x001fc800000000ff */
[----:B------:R-:W-:-:S05]  /*60f0*/  PRMT R3, R3, 0x5410, RZ ;  /* 0x0000541003037816 */ /* 0x000fca00000000ff */
[----:B------:R0:W-:Y:S01]  /*6100*/  STG.E desc[UR36][R8.64], R3 ;  /* 0x0000000308007986 */ /* 0x0001e2000c101924 */
[----:B------:R-:W-:Y:S05]  /*6110*/  BRA `(.L_x_18020) ;  /* 0x0000000800c07947 */ /* 0x000fea0003800000 */
.L_x_18025:
[----:B------:R-:W-:-:S04]  /*6120*/  PRMT R4, R17, 0x8880, RZ ;  /* 0x0000888011047816 */ /* 0x000fc800000000ff */
[----:B------:R-:W-:-:S06]  /*6130*/  PRMT R4, R4, 0x7710, RZ ;  /* 0x0000771004047816 */ /* 0x000fcc00000000ff */
[----:B------:R-:W0:Y:S02]  /*6140*/  I2F.F64.S16 R4, R4 ;  /* 0x0000000400047312 */ /* 0x000e240000101c00 */
[----:B0-----:R0:W-:Y:S01]  /*6150*/  STG.E.64 desc[UR36][R8.64], R4 ;  /* 0x0000000408007986 */ /* 0x0011e2000c101b24 */
[----:B------:R-:W-:Y:S05]  /*6160*/  BRA `(.L_x_18020) ;  /* 0x0000000800ac7947 */ /* 0x000fea0003800000 */
.L_x_18015:
        /* <DEDUP_REMOVED lines=14> */
.L_x_18030:
        /* <DEDUP_REMOVED lines=17> */
.L_x_18033:
[----:B------:R-:W-:-:S04]  /*6360*/  SHF.R.U32.HI R3, RZ, 0x18, R17 ;  /* 0x00000018ff037819 */ /* 0x000fc80000011611 */
[----:B------:R-:W-:-:S04]  /*6370*/  LOP3.LUT R0, R0, 0x80, R3, 0xf8, !PT ;  /* 0x0000008000007812 */ /* 0x000fc800078ef803 */
[----:B------:R-:W-:-:S07]  /*6380*/  PRMT R4, R0, 0x7610, R4 ;  /* 0x0000761000047816 */ /* 0x000fce0000000004 */
.L_x_18032:
[----:B------:R-:W-:Y:S05]  /*6390*/  BSYNC.RECONVERGENT B0 ;  /* 0x0000000000007941 */ /* 0x000fea0003800200 */
.L_x_18031:
[----:B------:R0:W-:Y:S01]  /*63a0*/  STG.E.U8 desc[UR36][R8.64], R4 ;  /* 0x0000000408007986 */ /* 0x0001e2000c101124 */
[----:B------:R-:W-:Y:S05]  /*63b0*/  BRA `(.L_x_18020) ;  /* 0x0000000800187947 */ /* 0x000fea0003800000 */
.L_x_18029:
        /* <DEDUP_REMOVED lines=17> */
.L_x_18036:
[----:B------:R-:W-:-:S04]  /*64d0*/  SHF.R.U32.HI R3, RZ, 0x18, R17 ;  /* 0x00000018ff037819 */ /* 0x000fc80000011611 */
[----:B------:R-:W-:-:S04]  /*64e0*/  LOP3.LUT R0, R0, 0x80, R3, 0xf8, !PT ;  /* 0x0000008000007812 */ /* 0x000fc800078ef803 */
[----:B------:R-:W-:-:S07]  /*64f0*/  PRMT R4, R0, 0x7610, R4 ;  /* 0x0000761000047816 */ /* 0x000fce0000000004 */
.L_x_18035:
[----:B------:R-:W-:Y:S05]  /*6500*/  BSYNC.RECONVERGENT B0 ;  /* 0x0000000000007941 */ /* 0x000fea0003800200 */
.L_x_18034:
[----:B------:R0:W-:Y:S01]  /*6510*/  STG.E.U8 desc[UR36][R8.64], R4 ;  /* 0x0000000408007986 */ /* 0x0001e2000c101124 */
[----:B------:R-:W-:Y:S05]  /*6520*/  BRA `(.L_x_18020) ;  /* 0x0000000400bc7947 */ /* 0x000fea0003800000 */
.L_x_18028:
        /* <DEDUP_REMOVED lines=22> */
.L_x_18038:
[----:B------:R-:W-:-:S04]  /*6690*/  LOP3.LUT R17, R17, 0xffff, RZ, 0xc0, !PT ;  /* 0x0000ffff11117812 */ /* 0x000fc800078ec0ff */
[----:B------:R-:W-:-:S05]  /*66a0*/  PRMT R17, R17, 0x8880, RZ ;  /* 0x0000888011117816 */ /* 0x000fca00000000ff */
[----:B------:R-:W-:-:S05]  /*66b0*/  IMAD.MOV.U32 R4, RZ, RZ, R17 ;  /* 0x000000ffff047224 */ /* 0x000fca00078e0011 */
[----:B------:R-:W-:-:S05]  /*66c0*/  SHF.R.S32.HI R5, RZ, 0x1f, R4 ;  /* 0x0000001fff057819 */ /* 0x000fca0000011404 */
[----:B------:R0:W-:Y:S01]  /*66d0*/  STG.E.64 desc[UR36][R8.64], R4 ;  /* 0x0000000408007986 */ /* 0x0001e2000c101b24 */
[----:B------:R-:W-:Y:S05]  /*66e0*/  BRA `(.L_x_18020) ;  /* 0x00000004004c7947 */ /* 0x000fea0003800000 */
.L_x_18037:
[----:B------:R-:W-:-:S04]  /*66f0*/  LOP3.LUT R17, R17, 0xffff, RZ, 0xc0, !PT ;  /* 0x0000ffff11117812 */ /* 0x000fc800078ec0ff */
[----:B------:R-:W-:-:S05]  /*6700*/  PRMT R3, R17, 0x8880, RZ ;  /* 0x0000888011037816 */ /* 0x000fca00000000ff */
[----:B------:R0:W-:Y:S01]  /*6710*/  STG.E desc[UR36][R8.64], R3 ;  /* 0x0000000308007986 */ /* 0x0001e2000c101924 */
[----:B------:R-:W-:Y:S05]  /*6720*/  BRA `(.L_x_18020) ;  /* 0x00000004003c7947 */ /* 0x000fea0003800000 */
.L_x_18027:
        /* <DEDUP_REMOVED lines=10> */
.L_x_18040:
[----:B------:R-:W-:Y:S02]  /*67d0*/  PRMT R4, R17, 0x8880, RZ ;  /* 0x0000888011047816 */ /* 0x000fe400000000ff */
[----:B------:R-:W-:Y:S02]  /*67e0*/  CS2R R6, SRZ ;  /* 0x0000000000067805 */ /* 0x000fe4000001ff00 */
[----:B------:R-:W-:-:S06]  /*67f0*/  PRMT R4, R4, 0x7710, RZ ;  /* 0x0000771004047816 */ /* 0x000fcc00000000ff */
[----:B------:R-:W0:Y:S02]  /*6800*/  I2F.F64.S16 R4, R4 ;  /* 0x0000000400047312 */ /* 0x000e240000101c00 */
[----:B0-----:R0:W-:Y:S01]  /*6810*/  STG.E.128 desc[UR36][R8.64], R4 ;  /* 0x0000000408007986 */ /* 0x0011e2000c101d24 */
[----:B------:R-:W-:Y:S05]  /*6820*/  BRA `(.L_x_18020) ;  /* 0x0000000000fc7947 */ /* 0x000fea0003800000 */
.L_x_18039:
[----:B------:R-:W-:-:S13]  /*6830*/  ISETP.NE.AND P0, PT, R0, 0xf, PT ;  /* 0x0000000f0000780c */ /* 0x000fda0003f05270 */
[----:B------:R-:W-:Y:S05]  /*6840*/  @!P0 BRA `(.L_x_18041) ;  /* 0x0000000000e88947 */ /* 0x000fea0003800000 */
[----:B------:R-:W-:-:S13]  /*6850*/  ISETP.NE.AND P0, PT, R0, 0x17, PT ;  /* 0x000000170000780c */ /* 0x000fda0003f05270 */
[----:B------:R-:W-:Y:S05]  /*6860*/  @!P0 BRA `(.L_x_18042) ;  /* 0x0000000000908947 */ /* 0x000fea0003800000 */
[----:B------:R-:W-:-:S13]  /*6870*/  ISETP.NE.AND P0, PT, R0, 0x18, PT ;  /* 0x000000180000780c */ /* 0x000fda0003f05270 */
[----:B------:R-:W-:Y:S05]  /*6880*/  @!P0 BRA `(.L_x_18043) ;  /* 0x0000000000448947 */ /* 0x000fea0003800000 */
.L_x_18019:
        /* <DEDUP_REMOVED lines=16> */
.L_x_18044:
[----:B------:R-:W-:Y:S05]  /*6990*/  BRA `(.L_x_18020) ;  /* 0x0000000000a07947 */ /* 0x000fea0003800000 */
.L_x_18043:
        /* <DEDUP_REMOVED lines=13> */
.L_x_18046:
[----:B------:R-:W-:Y:S05]  /*6a70*/  BSYNC.RECONVERGENT B0 ;  /* 0x0000000000007941 */ /* 0x000fea0003800200 */
.L_x_18045:
[----:B------:R-:W-:-:S05]  /*6a80*/  LOP3.LUT R3, R0, 0x80, R3, 0xf8, !PT ;  /* 0x0000008000037812 */ /* 0x000fca00078ef803 */
[----:B------:R0:W-:Y:S01]  /*6a90*/  STG.E.U8 desc[UR36][R8.64], R3 ;  /* 0x0000000308007986 */ /* 0x0001e2000c101124 */
[----:B------:R-:W-:Y:S05]  /*6aa0*/  BRA `(.L_x_18020) ;  /* 0x00000000005c7947 */ /* 0x000fea0003800000 */
.L_x_18042:
        /* <DEDUP_REMOVED lines=12> */
.L_x_18048:
[----:B------:R-:W-:Y:S01]  /*6b70*/  IMAD.MOV.U32 R0, RZ, RZ, 0x7f ;  /* 0x0000007fff007424 */ /* 0x000fe200078e00ff */
[----:B------:R-:W-:-:S04]  /*6b80*/  ISETP.GT.U32.AND P0, PT, R3, 0x7f800000, PT ;  /* 0x7f8000000300780c */ /* 0x000fc80003f04070 */
[----:B------:R-:W-:-:S09]  /*6b90*/  SEL R0, R0, 0x7c, P0 ;  /* 0x0000007c00007807 */ /* 0x000fd20000000000 */
.L_x_18049:
[----:B------:R-:W-:Y:S05]  /*6ba0*/  BSYNC.RECONVERGENT B0 ;  /* 0x0000000000007941 */ /* 0x000fea0003800200 */
.L_x_18047:
[----:B------:R-:W-:-:S04]  /*6bb0*/  SHF.R.U32.HI R3, RZ, 0x18, R17 ;  /* 0x00000018ff037819 */ /* 0x000fc80000011611 */
[----:B------:R-:W-:-:S05]  /*6bc0*/  LOP3.LUT R3, R0, 0x80, R3, 0xf8, !PT ;  /* 0x0000008000037812 */ /* 0x000fca00078ef803 */
[----:B------:R0:W-:Y:S01]  /*6bd0*/  STG.E.U8 desc[UR36][R8.64], R3 ;  /* 0x0000000308007986 */ /* 0x0001e2000c101124 */
[----:B------:R-:W-:Y:S05]  /*6be0*/  BRA `(.L_x_18020) ;  /* 0x00000000000c7947 */ /* 0x000fea0003800000 */
.L_x_18041:
[----:B------:R-:W0:Y:S02]  /*6bf0*/  I2F.S8 R0, R17 ;  /* 0x0000001100007306 */ /* 0x000e240000001400 */
[----:B0-----:R-:W-:-:S05]  /*6c00*/  F2FP.BF16.F32.PACK_AB R0, RZ, R0 ;  /* 0x00000000ff00723e */ /* 0x001fca00000010ff */
[----:B------:R0:W-:Y:S02]  /*6c10*/  STG.E.U16 desc[UR36][R8.64], R0 ;  /* 0x0000000008007986 */ /* 0x0001e4000c101524 */
.L_x_18020:
[----:B------:R-:W-:-:S07]  /*6c20*/  VIADD R2, R2, 0x80 ;  /* 0x0000008002027836 */ /* 0x000fce0000000000 */
.L_x_17979:
[----:B------:R-:W-:Y:S05]  /*6c30*/  BSYNC.RECONVERGENT B7 ;  /* 0x0000000000077941 */ /* 0x000fea0003800200 */
.L_x_17940:
        /* <DEDUP_REMOVED lines=21> */
.L_x_18053:
[----:B------:R-:W-:Y:S01]  /*6d90*/  STG.E.U8 desc[UR36][R2.64], R16 ;  /* 0x0000001002007986 */ /* 0x000fe2000c101124 */
[----:B------:R-:W-:Y:S05]  /*6da0*/  EXIT ;  /* 0x000000000000794d */ /* 0x000fea0003800000 */
.L_x_18052:
        /* <DEDUP_REMOVED lines=12> */
.L_x_18056:
[----:B------:R-:W-:-:S04]  /*6e70*/  LOP3.LUT R16, R16, 0xffff, RZ, 0xc0, !PT ;  /* 0x0000ffff10107812 */ /* 0x000fc800078ec0ff */
[----:B------:R-:W-:-:S05]  /*6e80*/  PRMT R5, R16, 0x8880, RZ ;  /* 0x0000888010057816 */ /* 0x000fca00000000ff */
[----:B------:R-:W-:Y:S01]  /*6e90*/  STG.E desc[UR36][R2.64], R5 ;  /* 0x0000000502007986 */ /* 0x000fe2000c101924 */
[----:B------:R-:W-:Y:S05]  /*6ea0*/  EXIT ;  /* 0x000000000000794d */ /* 0x000fea0003800000 */
.L_x_18055:
[----:B------:R-:W-:-:S04]  /*6eb0*/  PRMT R5, R16, 0x8880, RZ ;  /* 0x0000888010057816 */ /* 0x000fc800000000ff */
[----:B------:R-:W-:-:S05]  /*6ec0*/  PRMT R5, R5, 0x7710, RZ ;  /* 0x0000771005057816 */ /* 0x000fca00000000ff */
[----:B------:R-:W-:Y:S01]  /*6ed0*/  STG.E.U16 desc[UR36][R2.64], R5 ;  /* 0x0000000502007986 */ /* 0x000fe2000c101524 */
[----:B------:R-:W-:Y:S05]  /*6ee0*/  EXIT ;  /* 0x000000000000794d */ /* 0x000fea0003800000 */
.L_x_18051:
        /* <DEDUP_REMOVED lines=9> */
.L_x_18058:
[----:B------:R-:W0:Y:S02]  /*6f80*/  I2F.S8 R0, R16 ;  /* 0x0000001000007306 */ /* 0x000e240000001400 */
[----:B0-----:R-:W-:-:S05]  /*6f90*/  F2FP.F16.F32.PACK_AB R0, RZ, R0 ;  /* 0x00000000ff00723e */ /* 0x001fca00000000ff */
[----:B------:R-:W-:Y:S01]  /*6fa0*/  STG.E.U16 desc[UR36][R2.64], R0 ;  /* 0x0000000002007986 */ /* 0x000fe2000c101524 */
[----:B------:R-:W-:Y:S05]  /*6fb0*/  EXIT ;  /* 0x000000000000794d */ /* 0x000fea0003800000 */
.L_x_18057:
        /* <DEDUP_REMOVED lines=10> */
.L_x_18060:
[----:B------:R-:W0:Y:S02]  /*7060*/  I2F.S8 R16, R16 ;  /* 0x0000001000107306 */ /* 0x000e240000001400 */
[----:B0-----:R-:W-:-:S04]  /*7070*/  F2FP.F16.F32.PACK_AB R5, RZ, R16 ;  /* 0x00000010ff05723e */ /* 0x001fc800000000ff */
[----:B------:R-:W-:-:S05]  /*7080*/  PRMT R5, R5, 0x5410, RZ ;  /* 0x0000541005057816 */ /* 0x000fca00000000ff */
[----:B------:R-:W-:Y:S01]  /*7090*/  STG.E desc[UR36][R2.64], R5 ;  /* 0x0000000502007986 */ /* 0x000fe2000c101924 */
[----:B------:R-:W-:Y:S05]  /*70a0*/  EXIT ;  /* 0x000000000000794d */ /* 0x000fea0003800000 */
.L_x_18059:
[----:B------:R-:W-:-:S04]  /*70b0*/  PRMT R4, R16, 0x8880, RZ ;  /* 0x0000888010047816 */ /* 0x000fc800000000ff */
[----:B------:R-:W-:-:S06]  /*70c0*/  PRMT R4, R4, 0x7710, RZ ;  /* 0x0000771004047816 */ /* 0x000fcc00000000ff */
[----:B------:R-:W0:Y:S02]  /*70d0*/  I2F.F64.S16 R4, R4 ;  /* 0x0000000400047312 */ /* 0x000e240000101c00 */
[----:B0-----:R-:W-:Y:S01]  /*70e0*/  STG.E.64 desc[UR36][R2.64], R4 ;  /* 0x0000000402007986 */ /* 0x001fe2000c101b24 */
[----:B------:R-:W-:Y:S05]  /*70f0*/  EXIT ;  /* 0x000000000000794d */ /* 0x000fea0003800000 */
.L_x_18050:
        /* <DEDUP_REMOVED lines=14> */
.L_x_18064:
        /* <DEDUP_REMOVED lines=18> */
.L_x_18067:
[----:B------:R-:W-:-:S04]  /*7300*/  SHF.R.U32.HI R5, RZ, 0x18, R5 ;  /* 0x00000018ff057819 */ /* 0x000fc80000011605 */
[----:B------:R-:W-:-:S07]  /*7310*/  LOP3.LUT R0, R0, 0x80, R5, 0xf8, !PT ;  /* 0x0000008000007812 */ /* 0x000fce00078ef805 */
.L_x_18066:
[----:B------:R-:W-:Y:S05]  /*7320*/  BSYNC.RECONVERGENT B0 ;  /* 0x0000000000007941 */ /* 0x000fea0003800200 */
.L_x_18065:
[----:B------:R-:W-:Y:S01]  /*7330*/  STG.E.U8 desc[UR36][R2.64], R0 ;  /* 0x0000000002007986 */ /* 0x000fe2000c101124 */
[----:B------:R-:W-:Y:S05]  /*7340*/  EXIT ;  /* 0x000000000000794d */ /* 0x000fea0003800000 */
.L_x_18063:
        /* <DEDUP_REMOVED lines=18> */
.L_x_18070:
[----:B------:R-:W-:-:S04]  /*7470*/  SHF.R.U32.HI R5, RZ, 0x18, R5 ;  /* 0x00000018ff057819 */ /* 0x000fc80000011605 */
[----:B------:R-:W-:-:S07]  /*7480*/  LOP3.LUT R0, R0, 0x80, R5, 0xf8, !PT ;  /* 0x0000008000007812 */ /* 0x000fce00078ef805 */
.L_x_18069:
[----:B------:R-:W-:Y:S05]  /*7490*/  BSYNC.RECONVERGENT B0 ;  /* 0x0000000000007941 */ /* 0x000fea0003800200 */
.L_x_18068:
[----:B------:R-:W-:Y:S01]  /*74a0*/  STG.E.U8 desc[UR36][R2.64], R0 ;  /* 0x0000000002007986 */ /* 0x000fe2000c101124 */
[----:B------:R-:W-:Y:S05]  /*74b0*/  EXIT ;  /* 0x000000000000794d */ /* 0x000fea0003800000 */
.L_x_18062:
        /* <DEDUP_REMOVED lines=22> */
.L_x_18072:
[----:B------:R-:W-:-:S04]  /*7620*/  LOP3.LUT R16, R16, 0xffff, RZ, 0xc0, !PT ;  /* 0x0000ffff10107812 */ /* 0x000fc800078ec0ff */
[----:B------:R-:W-:-:S05]  /*7630*/  PRMT R16, R16, 0x8880, RZ ;  /* 0x0000888010107816 */ /* 0x000fca00000000ff */
[----:B------:R-:W-:-:S05]  /*7640*/  IMAD.MOV.U32 R4, RZ, RZ, R16 ;  /* 0x000000ffff047224 */ /* 0x000fca00078e0010 */
[----:B------:R-:W-:-:S05]  /*7650*/  SHF.R.S32.HI R5, RZ, 0x1f, R4 ;  /* 0x0000001fff057819 */ /* 0x000fca0000011404 */
[----:B------:R-:W-:Y:S01]  /*7660*/  STG.E.64 desc[UR36][R2.64], R4 ;  /* 0x0000000402007986 */ /* 0x000fe2000c101b24 */
[----:B------:R-:W-:Y:S05]  /*7670*/  EXIT ;  /* 0x000000000000794d */ /* 0x000fea0003800000 */
.L_x_18071:
[----:B------:R-:W-:-:S04]  /*7680*/  LOP3.LUT R16, R16, 0xffff, RZ, 0xc0, !PT ;  /* 0x0000ffff10107812 */ /* 0x000fc800078ec0ff */
[----:B------:R-:W-:-:S05]  /*7690*/  PRMT R5, R16, 0x8880, RZ ;  /* 0x0000888010057816 */ /* 0x000fca00000000ff */
[----:B------:R-:W-:Y:S01]  /*76a0*/  STG.E desc[UR36][R2.64], R5 ;  /* 0x0000000502007986 */ /* 0x000fe2000c101924 */
[----:B------:R-:W-:Y:S05]  /*76b0*/  EXIT ;  /* 0x000000000000794d */ /* 0x000fea0003800000 */
.L_x_18061:
        /* <DEDUP_REMOVED lines=10> */
.L_x_18074:
[----:B------:R-:W-:Y:S02]  /*7760*/  PRMT R4, R16, 0x8880, RZ ;  /* 0x0000888010047816 */ /* 0x000fe400000000ff */
[----:B------:R-:W-:Y:S02]  /*7770*/  CS2R R6, SRZ ;  /* 0x0000000000067805 */ /* 0x000fe4000001ff00 */
[----:B------:R-:W-:-:S06]  /*7780*/  PRMT R4, R4, 0x7710, RZ ;  /* 0x0000771004047816 */ /* 0x000fcc00000000ff */
[----:B------:R-:W0:Y:S02]  /*7790*/  I2F.F64.S16 R4, R4 ;  /* 0x0000000400047312 */ /* 0x000e240000101c00 */
[----:B0-----:R-:W-:Y:S01]  /*77a0*/  STG.E.128 desc[UR36][R2.64], R4 ;  /* 0x0000000402007986 */ /* 0x001fe2000c101d24 */
[----:B------:R-:W-:Y:S05]  /*77b0*/  EXIT ;  /* 0x000000000000794d */ /* 0x000fea0003800000 */
.L_x_18073:
[----:B------:R-:W-:-:S13]  /*77c0*/  ISETP.NE.AND P0, PT, R0, 0xf, PT ;  /* 0x0000000f0000780c */ /* 0x000fda0003f05270 */
[----:B------:R-:W-:Y:S05]  /*77d0*/  @!P0 BRA `(.L_x_18075) ;  /* 0x0000000000e88947 */ /* 0x000fea0003800000 */
[----:B------:R-:W-:-:S13]  /*77e0*/  ISETP.NE.AND P0, PT, R0, 0x17, PT ;  /* 0x000000170000780c */ /* 0x000fda0003f05270 */
[----:B------:R-:W-:Y:S05]  /*77f0*/  @!P0 BRA `(.L_x_18076) ;  /* 0x0000000000908947 */ /* 0x000fea0003800000 */
[----:B------:R-:W-:-:S13]  /*7800*/  ISETP.NE.AND P0, PT, R0, 0x18, PT ;  /* 0x000000180000780c */ /* 0x000fda0003f05270 */
[----:B------:R-:W-:Y:S05]  /*7810*/  @!P0 BRA `(.L_x_18077) ;  /* 0x0000000000448947 */ /* 0x000fea0003800000 */
.L_x_18054:
        /* <DEDUP_REMOVED lines=16> */
.L_x_18078:
[----:B------:R-:W-:Y:S05]  /*7920*/  EXIT ;  /* 0x000000000000794d */ /* 0x000fea0003800000 */
.L_x_18077:
        /* <DEDUP_REMOVED lines=13> */
.L_x_18080:
[----:B------:R-:W-:Y:S05]  /*7a00*/  BSYNC.RECONVERGENT B0 ;  /* 0x0000000000007941 */ /* 0x000fea0003800200 */
.L_x_18079:
[----:B------:R-:W-:-:S05]  /*7a10*/  LOP3.LUT R5, R0, 0x80, R5, 0xf8, !PT ;  /* 0x0000008000057812 */ /* 0x000fca00078ef805 */
[----:B------:R-:W-:Y:S01]  /*7a20*/  STG.E.U8 desc[UR36][R2.64], R5 ;  /* 0x0000000502007986 */ /* 0x000fe2000c101124 */
[----:B------:R-:W-:Y:S05]  /*7a30*/  EXIT ;  /* 0x000000000000794d */ /* 0x000fea0003800000 */
.L_x_18076:
        /* <DEDUP_REMOVED lines=12> */
.L_x_18082:
[----:B------:R-:W-:Y:S01]  /*7b00*/  IMAD.MOV.U32 R0, RZ, RZ, 0x7f ;  /* 0x0000007fff007424 */ /* 0x000fe200078e00ff */
[----:B------:R-:W-:-:S04]  /*7b10*/  ISETP.GT.U32.AND P0, PT, R4, 0x7f800000, PT ;  /* 0x7f8000000400780c */ /* 0x000fc80003f04070 */
[----:B------:R-:W-:-:S09]  /*7b20*/  SEL R0, R0, 0x7c, P0 ;  /* 0x0000007c00007807 */ /* 0x000fd20000000000 */
.L_x_18083:
[----:B------:R-:W-:Y:S05]  /*7b30*/  BSYNC.RECONVERGENT B0 ;  /* 0x0000000000007941 */ /* 0x000fea0003800200 */
.L_x_18081:
[----:B------:R-:W-:-:S04]  /*7b40*/  SHF.R.U32.HI R5, RZ, 0x18, R5 ;  /* 0x00000018ff057819 */ /* 0x000fc80000011605 */
[----:B------:R-:W-:-:S05]  /*7b50*/  LOP3.LUT R5, R0, 0x80, R5, 0xf8, !PT ;  /* 0x0000008000057812 */ /* 0x000fca00078ef805 */
[----:B------:R-:W-:Y:S01]  /*7b60*/  STG.E.U8 desc[UR36][R2.64], R5 ;  /* 0x0000000502007986 */ /* 0x000fe2000c101124 */
[----:B------:R-:W-:Y:S05]  /*7b70*/  EXIT ;  /* 0x000000000000794d */ /* 0x000fea0003800000 */
.L_x_18075:
[----:B------:R-:W0:Y:S02]  /*7b80*/  I2F.S8 R0, R16 ;  /* 0x0000001000007306 */ /* 0x000e240000001400 */
[----:B0-----:R-:W-:-:S05]  /*7b90*/  F2FP.BF16.F32.PACK_AB R0, RZ, R0 ;  /* 0x00000000ff00723e */ /* 0x001fca00000010ff */
[----:B------:R-:W-:Y:S01]  /*7ba0*/  STG.E.U16 desc[UR36][R2.64], R0 ;  /* 0x0000000002007986 */ /* 0x000fe2000c101524 */
[----:B------:R-:W-:Y:S05]  /*7bb0*/  EXIT ;  /* 0x000000000000794d */ /* 0x000fea0003800000 */
.L_x_18084:
        /* <DEDUP_REMOVED lines=12> */
.L_x_20940:


//--------------------- .text._ZN2at6native18elementwise_kernelILi128ELi4EZNS0_22gpu_kernel_impl_nocastINS0_13BUnaryFunctorIaaaZZZNS0_18lshift_kernel_cudaERNS_18TensorIteratorBaseEENKUlvE_clEvENKUlvE0_clEvEUlaaE_EEEEvS5_RKT_EUliE_EEviT1_ --------------------------
	.section	.text._ZN2at6native18elementwise_kernelILi128ELi4EZNS0_22gpu_kernel_impl_nocastINS0_13BUnaryFunctorIaaaZZZNS0_18lshift_kernel_cudaERNS_18TensorIteratorBaseEENKUlvE_clEvENKUlvE0_clEvEUlaaE_EEEEvS5_RKT_EUliE_EEviT1_,"ax",@progbits
	.align	128
        .global         _ZN2at6native18elementwise_kernelILi128ELi4EZNS0_22gpu_kernel_impl_nocastINS0_13BUnaryFunctorIaaaZZZNS0_18lshift_kernel_cudaERNS_18TensorIteratorBaseEENKUlvE_clEvENKUlvE0_clEvEUlaaE_EEEEvS5_RKT_EUliE_EEviT1_
        .type           _ZN2at6native18elementwise_kernelILi128ELi4EZNS0_22gpu_kernel_impl_nocastINS0_13BUnaryFunctorIaaaZZZNS0_18lshift_kernel_cudaERNS_18TensorIteratorBaseEENKUlvE_clEvENKUlvE0_clEvEUlaaE_EEEEvS5_RKT_EUliE_EEviT1_,@function
        .size           _ZN2at6native18elementwise_kernelILi128ELi4EZNS0_22gpu_kernel_impl_nocastINS0_13BUnaryFunctorIaaaZZZNS0_18lshift_kernel_cudaERNS_18TensorIteratorBaseEENKUlvE_clEvENKUlvE0_clEvEUlaaE_EEEEvS5_RKT_EUliE_EEviT1_,(.L_x_20941 - _ZN2at6native18elementwise_kernelILi128ELi4EZNS0_22gpu_kernel_impl_nocastINS0_13BUnaryFunctorIaaaZZZNS0_18lshift_kernel_cudaERNS_18TensorIteratorBaseEENKUlvE_clEvENKUlvE0_clEvEUlaaE_EEEEvS5_RKT_EUliE_EEviT1_)
        .other          _ZN2at6native18elementwise_kernelILi128ELi4EZNS0_22gpu_kernel_impl_nocastINS0_13BUnaryFunctorIaaaZZZNS0_18lshift_kernel_cudaERNS_18TensorIteratorBaseEENKUlvE_clEvENKUlvE0_clEvEUlaaE_EEEEvS5_RKT_EUliE_EEviT1_,@"STO_CUDA_ENTRY STV_DEFAULT"
_ZN2at6native18elementwise_kernelILi128ELi4EZNS0_22gpu_kernel_impl_nocastINS0_13BUnaryFunctorIaaaZZZNS0_18lshift_kernel_cudaERNS_18TensorIteratorBaseEENKUlvE_clEvENKUlvE0_clEvEUlaaE_EEEEvS5_RKT_EUliE_EEviT1_:
.text._ZN2at6native18elementwise_kernelILi128ELi4EZNS0_22gpu_kernel_impl_nocastINS0_13BUnaryFunctorIaaaZZZNS0_18lshift_kernel_cudaERNS_18TensorIteratorBaseEENKUlvE_clEvENKUlvE0_clEvEUlaaE_EEEEvS5_RKT_EUliE_EEviT1_:
        /* <DEDUP_REMOVED lines=20> */
[----:B--2---:R-:W-:-:S04]  /*0140*/  SHF.L.U32 R2, R5, R0, RZ ;  /* 0x0000000005027219 */ /* 0x004fc800000006ff */
        /* <DEDUP_REMOVED lines=10> */
[----:B--2---:R-:W-:-:S04]  /*01f0*/  SHF.L.U32 R2, R5, R0, RZ ;  /* 0x0000000005027219 */ /* 0x004fc800000006ff */
[----:B------:R-:W-:-:S05]  /*0200*/  SEL R9, R2, RZ, !P0 ;  /* 0x000000ff02097207 */ /* 0x000fca0004000000 */
[----:B0-----:R0:W-:Y:S02]  /*0210*/  STG.E.U8 desc[UR6][R6.64], R9 ;  /* 0x0000000906007986 */ /* 0x0011e4000c101106 */
.L_x_18088:
[----:B------:R-:W-:-:S13]  /*0220*/  ISETP.GE.AND P0, PT, R3, UR4, PT ;  /* 0x0000000403007c0c */ /* 0x000fda000bf06270 */
[----:B------:R-:W-:Y:S05]  /*0230*/  @P0 BREAK.RELIABLE B1 ;  /* 0x0000000000010942 */ /* 0x000fea0003800100 */
[----:B------:R-:W-:Y:S05]  /*0240*/  @P0 BRA `(.L_x_18089) ;  /* 0x0000000000240947 */ /* 0x000fea0003800000 */
[----:B------:R-:W-:Y:S05]  /*0250*/  BSYNC.RELIABLE B1 ;  /* 0x0000000000017941 */ /* 0x000fea0003800100 */
.L_x_18087:
[----:B------:R-:W1:Y:S02]  /*0260*/  LDC.64 R4, c[0x0][0x588] ;  /* 0x00016200ff047b82 */ /* 0x000e640000000a00 */
[----:B-1----:R-:W2:Y:S06]  /*0270*/  LDG.E.U8 R5, desc[UR6][R4.64] ;  /* 0x0000000604057981 */ /* 0x002eac000c1e1100 */
[----:B0-----:R-:W0:Y:S01]  /*0280*/  LDC.64 R6, c[0x0][0x580] ;  /* 0x00016000ff067b82 */ /* 0x001e220000000a00 */
[----:B----4-:R-:W-:Y:S02]  /*0290*/  ISETP.GT.U32.AND P0, PT, R0, 0x7, PT ;  /* 0x000000070000780c */ /* 0x010fe40003f04070 */
[----:B------:R-:W-:-:S02]  /*02a0*/  IADD3 R3, PT, PT, R3, 0x80, RZ ;  /* 0x0000008003037810 */ /* 0x000fc40007ffe0ff */
[----:B--2---:R-:W-:-:S04]  /*02b0*/  SHF.L.U32 R2, R5, R0, RZ ;  /* 0x0000000005027219 */ /* 0x004fc800000006ff */
[----:B------:R-:W-:-:S05]  /*02c0*/  SEL R9, R2, RZ, !P0 ;  /* 0x000000ff02097207 */ /* 0x000fca0004000000 */
[----:B0-----:R1:W-:Y:S02]  /*02d0*/  STG.E.U8 desc[UR6][R6.64], R9 ;  /* 0x0000000906007986 */ /* 0x0013e4000c101106 */
.L_x_18089:
[----:B------:R-:W-:Y:S05]  /*02e0*/  BSYNC.RECONVERGENT B0 ;  /* 0x0000000000007941 */ /* 0x000fea0003800200 */
.L_x_18086:
[----:B------:R-:W-:Y:S05]  /*02f0*/  WARPSYNC.ALL ;  /* 0x0000000000007948 */ /* 0x000fea0003800000 */
[----:B------:R-:W-:-:S13]  /*0300*/  ISETP.GE.AND P0, PT, R3, UR4, PT ;  /* 0x0000000403007c0c */ /* 0x000fda000bf06270 */
[----:B------:R-:W-:Y:S05]  /*0310*/  @P0 EXIT ;  /* 0x000000000000094d */ /* 0x000fea0003800000 */
[----:B------:R-:W2:Y:S02]  /*0320*/  LDC.64 R2, c[0x0][0x588] ;  /* 0x00016200ff027b82 */ /* 0x000ea40000000a00 */
[----:B--2---:R-:W2:Y:S06]  /*0330*/  LDG.E.U8 R3, desc[UR6][R2.64] ;  /* 0x0000000602037981 */ /* 0x004eac000c1e1100 */
[----:B------:R-:W3:Y:S01]  /*0340*/  LDC.64 R4, c[0x0][0x580] ;  /* 0x00016000ff047b82 */ /* 0x000ee20000000a00 */
[----:B----4-:R-:W-:Y:S02]  /*0350*/  ISETP.GT.U32.AND P0, PT, R0, 0x7, PT ;  /* 0x000000070000780c */ /* 0x010fe40003f04070 */
[----:B--2---:R-:W-:-:S04]  /*0360*/  SHF.L.U32 R0, R3, R0, RZ ;  /* 0x0000000003007219 */ /* 0x004fc800000006ff */
[----:B01----:R-:W-:-:S05]  /*0370*/  SEL R7, R0, RZ, !P0 ;  /* 0x000000ff00077207 */ /* 0x003fca0004000000 */
[----:B---3--:R-:W-:Y:S01]  /*0380*/  STG.E.U8 desc[UR6][R4.64], R7 ;  /* 0x0000000704007986 */ /* 0x008fe2000c101106 */
[----:B------:R-:W-:Y:S05]  /*0390*/  EXIT ;  /* 0x000000000000794d */ /* 0x000fea0003800000 */
.L_x_18085:
        /* <DEDUP_REMOVED lines=306> */
.L_x_18093:
        /* <DEDUP_REMOVED lines=312> */
.L_x_18095:
        /* <DEDUP_REMOVED lines=8> */
[----:B--2---:R-:W-:-:S04]  /*2ac0*/  SHF.L.U32 R5, R7, R0, RZ ;  /* 0x0000000007057219 */ /* 0x004fc800000006ff */
[----:B------:R-:W-:-:S05]  /*2ad0*/  SEL R5, R5, RZ, !P1 ;  /* 0x000000ff05057207 */ /* 0x000fca0004800000 */
[----:B------:R0:W-:Y:S02]  /*2ae0*/  STG.E.U8 desc[UR6][R8.64], R5 ;  /* 0x0000000508007986 */ /* 0x0001e4000c101106 */
.L_x_18092:
[----:B------:R-:W-:-:S13]  /*2af0*/  ISETP.GE.AND P0, PT, R3, UR4, PT ;  /* 0x0000000403007c0c */ /* 0x000fda000bf06270 */
[----:B------:R-:W-:Y:S05]  /*2b00*/  @P0 BREAK.RELIABLE B1 ;  /* 0x0000000000010942 */ /* 0x000fea0003800100 */
[----:B------:R-:W-:Y:S05]  /*2b10*/  @P0 BRA `(.L_x_18094) ;  /* 0x0000001000d80947 */ /* 0x000fea0003800000 */
[----:B------:R-:W-:Y:S05]  /*2b20*/  BSYNC.RELIABLE B1 ;  /* 0x0000000000017941 */ /* 0x000fea0003800100 */
.L_x_18091:
        /* <DEDUP_REMOVED lines=298> */
.L_x_18096:
        /* <DEDUP_REMOVED lines=8> */
[----:B--2---:R-:W-:-:S04]  /*3e50*/  SHF.L.U32 R5, R7, R0, RZ ;  /* 0x0000000007057219 */ /* 0x004fc800000006ff */
[----:B------:R-:W-:-:S05]  /*3e60*/  SEL R5, R5, RZ, !P1 ;  /* 0x000000ff05057207 */ /* 0x000fca0004800000 */
[----:B------:R1:W-:Y:S02]  /*3e70*/  STG.E.U8 desc[UR6][R8.64], R5 ;  /* 0x0000000508007986 */ /* 0x0003e4000c101106 */
.L_x_18094:
[----:B------:R-:W-:Y:S05]  /*3e80*/  BSYNC.RECONVERGENT B0 ;  /* 0x0000000000007941 */ /* 0x000fea0003800200 */
.L_x_18090:
        /* <DEDUP_REMOVED lines=301> */
.L_x_18097:
[----:B------:R-:W0:Y:S02]  /*5160*/  LDCU.128 UR8, c[0x0][0x580] ;  /* 0x0000b000ff0877ac */ /* 0x000e240008000c00 */
[----:B0-----:R-:W-:-:S04]  /*5170*/  IADD3 R4, P0, PT, R4, UR10, RZ ;  /* 0x0000000a04047c10 */ /* 0x001fc8000ff1e0ff */
[----:B------:R-:W-:-:S06]  /*5180*/  IADD3.X R5, PT, PT, RZ, UR11, RZ, P0, !PT ;  /* 0x0000000bff057c10 */ /* 0x000fcc00087fe4ff */
[----:B------:R-:W2:Y:S01]  /*5190*/  LDG.E.U8 R5, desc[UR6][R4.64] ;  /* 0x0000000604057981 */ /* 0x000ea2000c1e1100 */
[----:B----4-:R-:W-:Y:S02]  /*51a0*/  ISETP.GT.U32.AND P1, PT, R0, 0x7, PT ;  /* 0x000000070000780c */ /* 0x010fe40003f24070 */
[----:B------:R-:W-:-:S04]  /*51b0*/  IADD3 R2, P0, PT, R3, UR8, RZ ;  /* 0x0000000803027c10 */ /* 0x000fc8000ff1e0ff */
[----:B------:R-:W-:Y:S02]  /*51c0*/  IADD3.X R3, PT, PT, RZ, UR9, RZ, P0, !PT ;  /* 0x00000009ff037c10 */ /* 0x000fe400087fe4ff */
[----:B--2---:R-:W-:-:S04]  /*51d0*/  SHF.L.U32 R0, R5, R0, RZ ;  /* 0x0000000005007219 */ /* 0x004fc800000006ff */
[----:B------:R-:W-:-:S05]  /*51e0*/  SEL R7, R0, RZ, !P1 ;  /* 0x000000ff00077207 */ /* 0x000fca0004800000 */
[----:B------:R-:W-:Y:S01]  /*51f0*/  STG.E.U8 desc[UR6][R2.64], R7 ;  /* 0x0000000702007986 */ /* 0x000fe2000c101106 */
[----:B------:R-:W-:Y:S05]  /*5200*/  EXIT ;  /* 0x000000000000794d */ /* 0x000fea0003800000 */
.L_x_18098:
        /* <DEDUP_REMOVED lines=15> */
.L_x_20941:


//--------------------- .text._ZN2at6native27unrolled_elementwise_kernelINS0_13BUnaryFunctorIaaaZZZNS0_18lshift_kernel_cudaERNS_18TensorIteratorBaseEENKUlvE_clEvENKUlvE0_clEvEUlaaE_EESt5arrayIPcLm2EELi4E23TrivialOffsetCalculatorILi1EjESD_NS0_6memory15LoadWithoutCastENSE_16StoreWithoutCastEEEviT_T0_T2_T3_T4_T5_ --------------------------
	.section	.text._ZN2at6native27unrolled_elementwise_kernelINS0_13BUnaryFunctorIaaaZZZNS0_18lshift_kernel_cudaERNS_18TensorIteratorBaseEENKUlvE_clEvENKUlvE0_clEvEUlaaE_EESt5arrayIPcLm2EELi4E23TrivialOffsetCalculatorILi1EjESD_NS0_6memory15LoadWithoutCastENSE_16StoreWithoutCastEEEviT_T0_T2_T3_T4_T5_,"ax",@progbits
	.align	128
        .global         _ZN2at6native27unrolled_elementwise_kernelINS0_13BUnaryFunctorIaaaZZZNS0_18lshift_kernel_cudaERNS_18TensorIteratorBaseEENKUlvE_clEvENKUlvE0_clEvEUlaaE_EESt5arrayIPcLm2EELi4E23TrivialOffsetCalculatorILi1EjESD_NS0_6memory15LoadWithoutCastENSE_16StoreWithoutCastEEEviT_T0_T2_T3_T4_T5_
        .type           _ZN2at6native27unrolled_elementwise_kernelINS0_13BUnaryFunctorIaaaZZZNS0_18lshift_kernel_cudaERNS_18TensorIteratorBaseEENKUlvE_clEvENKUlvE0_clEvEUlaaE_EESt5arrayIPcLm2EELi4E23TrivialOffsetCalculatorILi1EjESD_NS0_6memory15LoadWithoutCastENSE_16StoreWithoutCastEEEviT_T0_T2_T3_T4_T5_,@function
        .size           _ZN2at6native27unrolled_elementwise_kernelINS0_13BUnaryFunctorIaaaZZZNS0_18lshift_kernel_cudaERNS_18TensorIteratorBaseEENKUlvE_clEvENKUlvE0_clEvEUlaaE_EESt5arrayIPcLm2EELi4E23TrivialOffsetCalculatorILi1EjESD_NS0_6memory15LoadWithoutCastENSE_16StoreWithoutCastEEEviT_T0_T2_T3_T4_T5_,(.L_x_20942 - _ZN2at6native27unrolled_elementwise_kernelINS0_13BUnaryFunctorIaaaZZZNS0_18lshift_kernel_cudaERNS_18TensorIteratorBaseEENKUlvE_clEvENKUlvE0_clEvEUlaaE_EESt5arrayIPcLm2EELi4E23TrivialOffsetCalculatorILi1EjESD_NS0_6memory15LoadWithoutCastENSE_16StoreWithoutCastEEEviT_T0_T2_T3_T4_T5_)
        .other          _ZN2at6native27unrolled_elementwise_kernelINS0_13BUnaryFunctorIaaaZZZNS0_18lshift_kernel_cudaERNS_18TensorIteratorBaseEENKUlvE_clEvENKUlvE0_clEvEUlaaE_EESt5arrayIPcLm2EELi4E23TrivialOffsetCalculatorILi1EjESD_NS0_6memory15LoadWithoutCastENSE_16StoreWithoutCastEEEviT_T0_T2_T3_T4_T5_,@"STO_CUDA_ENTRY STV_DEFAULT"
_ZN2at6native27unrolled_elementwise_kernelINS0_13BUnaryFunctorIaaaZZZNS0_18lshift_kernel_cudaERNS_18TensorIteratorBaseEENKUlvE_clEvENKUlvE0_clEvEUlaaE_EESt5arrayIPcLm2EELi4E23TrivialOffsetCalculatorILi1EjESD_NS0_6memory15LoadWithoutCastENSE_16StoreWithoutCastEEEviT_T0_T2_T3_T4_T5_:
.text._ZN2at6native27unrolled_elementwise_kernelINS0_13BUnaryFunctorIaaaZZZNS0_18lshift_kernel_cudaERNS_18TensorIteratorBaseEENKUlvE_clEvENKUlvE0_clEvEUlaaE_EESt5arrayIPcLm2EELi4E23TrivialOffsetCalculatorILi1EjESD_NS0_6memory15LoadWithoutCastENSE_16StoreWithoutCastEEEviT_T0_T2_T3_T4_T5_:
        /* <DEDUP_REMOVED lines=42> */
[----:B---3--:R-:W-:-:S04]  /*02a0*/  SHF.L.U32 R12, R12, R10, RZ ;  /* 0x0000000a0c0c7219 */ /* 0x008fc800000006ff */
[----:B------:R-:W-:Y:S02]  /*02b0*/  SEL R11, R12, RZ, !P0 ;  /* 0x000000ff0c0b7207 */ /* 0x000fe40004000000 */
[----:B----4-:R-:W-:-:S04]  /*02c0*/  SHF.L.U32 R14, R14, R10, RZ ;  /* 0x0000000a0e0e7219 */ /* 0x010fc800000006ff */
[----:B-1----:R-:W-:Y:S02]  /*02d0*/  SEL R7, R14, RZ, !P0 ;  /* 0x000000ff0e077207 */ /* 0x002fe40004000000 */
[-C--:B--2---:R-:W-:Y:S02]  /*02e0*/  SHF.L.U32 R13, R13, R10.reuse, RZ ;  /* 0x0000000a0d0d7219 */ /* 0x084fe400000006ff */
[----:B-----5:R-:W-:Y:S02]  /*02f0*/  SHF.L.U32 R15, R15, R10, RZ ;  /* 0x0000000a0f0f7219 */ /* 0x020fe400000006ff */
        /* <DEDUP_REMOVED lines=18> */
.L_x_18101:
[----:B------:R-:W-:Y:S05]  /*0420*/  BSYNC.RELIABLE B1 ;  /* 0x0000000000017941 */ /* 0x000fea0003800100 */
.L_x_18100:
[----:B------:R-:W-:-:S13]  /*0430*/  ISETP.GE.AND P0, PT, R5, R4, PT ;  /* 0x000000040500720c */ /* 0x000fda0003f06270 */
[----:B------:R-:W1:Y:S01]  /*0440*/  @!P0 LDC.64 R8, c[0x0][0x388] ;  /* 0x0000e200ff088b82 */ /* 0x000e620000000a00 */
[----:B0-----:R-:W-:Y:S02]  /*0450*/  @!P0 IMAD R3, R0, 0x200, R5 ;  /* 0x0000020000038824 */ /* 0x001fe400078e0205 */
[----:B------:R-:W-:-:S03]  /*0460*/  @!P0 VIADD R5, R5, 0x80 ;  /* 0x0000008005058836 */ /* 0x000fc60000000000 */
[----:B-1----:R-:W-:-:S05]  /*0470*/  @!P0 IADD3 R2, P1, PT, R3, R8, RZ ;  /* 0x0000000803028210 */ /* 0x002fca0007f3e0ff */
[----:B------:R-:W-:-:S05]  /*0480*/  @!P0 IMAD.X R3, RZ, RZ, R9, P1 ;  /* 0x000000ffff038224 */ /* 0x000fca00008e0609 */
[----:B------:R1:W-:Y:S03]  /*0490*/  @!P0 STG.E.U8 desc[UR4][R2.64], R7 ;  /* 0x0000000702008986 */ /* 0x0003e6000c101104 */
.L_x_18102:
[----:B------:R-:W-:Y:S05]  /*04a0*/  BSYNC.RECONVERGENT B0 ;  /* 0x0000000000007941 */ /* 0x000fea0003800200 */
.L_x_18099:
        /* <DEDUP_REMOVED lines=9> */
.L_x_18103:
        /* <DEDUP_REMOVED lines=12> */
.L_x_20942:


//--------------------- .text._ZN2at6native29vectorized_elementwise_kernelILi2ENS0_13BUnaryFunctorIaaaZZZNS0_18lshift_kernel_cudaERNS_18TensorIteratorBaseEENKUlvE_clEvENKUlvE0_clEvEUlaaE_EESt5arrayIPcLm2EEEEviT0_T1_ --------------------------
	.section	.text._ZN2at6native29vectorized_elementwise_kernelILi2ENS0_13BUnaryFunctorIaaaZZZNS0_18lshift_kernel_cudaERNS_18TensorIteratorBaseEENKUlvE_clEvENKUlvE0_clEvEUlaaE_EESt5arrayIPcLm2EEEEviT0_T1_,"ax",@progbits
	.align	128
        .global         _ZN2at6native29vectorized_elementwise_kernelILi2ENS0_13BUnaryFunctorIaaaZZZNS0_18lshift_kernel_cudaERNS_18TensorIteratorBaseEENKUlvE_clEvENKUlvE0_clEvEUlaaE_EESt5arrayIPcLm2EEEEviT0_T1_
        .type           _ZN2at6native29vectorized_elementwise_kernelILi2ENS0_13BUnaryFunctorIaaaZZZNS0_18lshift_kernel_cudaERNS_18TensorIteratorBaseEENKUlvE_clEvENKUlvE0_clEvEUlaaE_EESt5arrayIPcLm2EEEEviT0_T1_,@function
        .size           _ZN2at6native29vectorized_elementwise_kernelILi2ENS0_13BUnaryFunctorIaaaZZZNS0_18lshift_kernel_cudaERNS_18TensorIteratorBaseEENKUlvE_clEvENKUlvE0_clEvEUlaaE_EESt5arrayIPcLm2EEEEviT0_T1_,(.L_x_20943 - _ZN2at6native29vectorized_elementwise_kernelILi2ENS0_13BUnaryFunctorIaaaZZZNS0_18lshift_kernel_cudaERNS_18TensorIteratorBaseEENKUlvE_clEvENKUlvE0_clEvEUlaaE_EESt5arrayIPcLm2EEEEviT0_T1_)
        .other          _ZN2at6native29vectorized_elementwise_kernelILi2ENS0_13BUnaryFunctorIaaaZZZNS0_18lshift_kernel_cudaERNS_18TensorIteratorBaseEENKUlvE_clEvENKUlvE0_clEvEUlaaE_EESt5arrayIPcLm2EEEEviT0_T1_,@"STO_CUDA_ENTRY STV_DEFAULT"
_ZN2at6native29vectorized_elementwise_kernelILi2ENS0_13BUnaryFunctorIaaaZZZNS0_18lshift_kernel_cudaERNS_18TensorIteratorBaseEENKUlvE_clEvENKUlvE0_clEvEUlaaE_EESt5arrayIPcLm2EEEEviT0_T1_:
.text._ZN2at6native29vectorized_elementwise_kernelILi2ENS0_13BUnaryFunctorIaaaZZZNS0_18lshift_kernel_cudaERNS_18TensorIteratorBaseEENKUlvE_clEvENKUlvE0_clEvEUlaaE_EESt5arrayIPcLm2EEEEviT0_T1_:
        /* <DEDUP_REMOVED lines=78> */
[----:B--2---:R-:W-:-:S04]  /*04e0*/  SHF.L.U32 R17, R17, R14, RZ ;  /* 0x0000000e11117219 */ /* 0x004fc800000006ff */
[----:B------:R-:W-:Y:S02]  /*04f0*/  SEL R17, R17, RZ, !P0 ;  /* 0x000000ff11117207 */ /* 0x000fe40004000000 */
[----:B------:R-:W-:-:S04]  /*0500*/  SHF.L.U32 R15, R15, R14, RZ ;  /* 0x0000000e0f0f7219 */ /* 0x000fc800000006ff */
[----:B------:R-:W-:Y:S02]  /*0510*/  SEL R15, R15, RZ, !P0 ;  /* 0x000000ff0f0f7207 */ /* 0x000fe40004000000 */
[-C--:B----4-:R-:W-:Y:S02]  /*0520*/  SHF.L.U32 R27, R27, R14.reuse, RZ ;  /* 0x0000000e1b1b7219 */ /* 0x090fe400000006ff */
[-C--:B------:R-:W-:Y:S02]  /*0530*/  SHF.L.U32 R29, R29, R14.reuse, RZ ;  /* 0x0000000e1d1d7219 */ /* 0x080fe400000006ff */
[----:B------:R-:W-:Y:S02]  /*0540*/  SEL R27, R27, RZ, !P0 ;  /* 0x000000ff1b1b7207 */ /* 0x000fe40004000000 */
[----:B---3--:R-:W-:Y:S02]  /*0550*/  SHF.L.U32 R23, R23, R14, RZ ;  /* 0x0000000e17177219 */ /* 0x008fe400000006ff */
[----:B------:R-:W-:-:S02]  /*0560*/  SEL R29, R29, RZ, !P0 ;  /* 0x000000ff1d1d7207 */ /* 0x000fc40004000000 */
[----:B------:R-:W-:Y:S02]  /*0570*/  SEL R23, R23, RZ, !P0 ;  /* 0x000000ff17177207 */ /* 0x000fe40004000000 */
[-C--:B-----5:R-:W-:Y:S02]  /*0580*/  SHF.L.U32 R4, R11, R14.reuse, RZ ;  /* 0x0000000e0b047219 */ /* 0x0a0fe400000006ff */
[-C--:B------:R-:W-:Y:S02]  /*0590*/  SHF.L.U32 R3, R3, R14.reuse, RZ ;  /* 0x0000000e03037219 */ /* 0x080fe400000006ff */
[----:B------:R-:W-:Y:S02]  /*05a0*/  SHF.L.U32 R2, R19, R14, RZ ;  /* 0x0000000e13027219 */ /* 0x000fe400000006ff */
        /* <DEDUP_REMOVED lines=18> */
.L_x_18107:
        /* <DEDUP_REMOVED lines=8> */
.L_x_18108:
        /* <DEDUP_REMOVED lines=8> */
.L_x_18109:
        /* <DEDUP_REMOVED lines=8> */
.L_x_18110:
        /* <DEDUP_REMOVED lines=9> */
.L_x_18111:
[----:B------:R-:W-:Y:S05]  /*08e0*/  BSYNC.RELIABLE B1 ;  /* 0x0000000000017941 */ /* 0x000fea0003800100 */
.L_x_18106:
[----:B------:R-:W-:-:S13]  /*08f0*/  ISETP.GE.U32.AND P0, PT, R0, UR5, PT ;  /* 0x0000000500007c0c */ /* 0x000fda000bf06070 */
[----:B012---:R-:W0:Y:S01]  /*0900*/  @!P0 LDC.64 R6, c[0x0][0x388] ;  /* 0x0000e200ff068b82 */ /* 0x007e220000000a00 */
[C---:B------:R-:W-:Y:S02]  /*0910*/  @!P0 VIADD R5, R0.reuse, UR4 ;  /* 0x0000000400058c36 */ /* 0x040fe40008000000 */
[----:B------:R-:W-:-:S03]  /*0920*/  @!P0 VIADD R0, R0, 0x80 ;  /* 0x0000008000008836 */ /* 0x000fc60000000000 */
[----:B0-----:R-:W-:-:S05]  /*0930*/  @!P0 IADD3 R4, P1, PT, R5, R6, RZ ;  /* 0x0000000605048210 */ /* 0x001fca0007f3e0ff */
[----:B------:R-:W-:-:S05]  /*0940*/  @!P0 IMAD.X R5, RZ, RZ, R7, P1 ;  /* 0x000000ffff058224 */ /* 0x000fca00008e0607 */
[----:B------:R3:W-:Y:S03]  /*0950*/  @!P0 STG.E.U8 desc[UR8][R4.64], R3 ;  /* 0x0000000304008986 */ /* 0x0007e6000c101108 */
.L_x_18112:
[----:B------:R-:W-:Y:S05]  /*0960*/  BSYNC.RECONVERGENT B0 ;  /* 0x0000000000007941 */ /* 0x000fea0003800200 */
.L_x_18105:
        /* <DEDUP_REMOVED lines=9> */
.L_x_18104:
        /* <DEDUP_REMOVED lines=26> */
[-C--:B------:R-:W-:Y:S02]  /*0ba0*/  SHF.L.U32 R7, R7, R14.reuse, RZ ;  /* 0x0000000e07077219 */ /* 0x080fe400000006ff */
[----:B------:R-:W-:-:S02]  /*0bb0*/  SHF.L.U32 R9, R9, R14, RZ ;  /* 0x0000000e09097219 */ /* 0x000fc400000006ff */
[-C--:B------:R-:W-:Y:S02]  /*0bc0*/  SHF.L.U32 R11, R11, R14.reuse, RZ ;  /* 0x0000000e0b0b7219 */ /* 0x080fe400000006ff */
[-C--:B------:R-:W-:Y:S02]  /*0bd0*/  SHF.L.U32 R5, R5, R14.reuse, RZ ;  /* 0x0000000e05057219 */ /* 0x080fe400000006ff */
[-C--:B------:R-:W-:Y:S02]  /*0be0*/  SHF.L.U32 R13, R13, R14.reuse, RZ ;  /* 0x0000000e0d0d7219 */ /* 0x080fe400000006ff */
        /* <DEDUP_REMOVED lines=20> */
.L_x_18113:
        /* <DEDUP_REMOVED lines=13> */
.L_x_20943:


//--------------------- .text._ZN2at6native29vectorized_elementwise_kernelILi4ENS0_13BUnaryFunctorIaaaZZZNS0_18lshift_kernel_cudaERNS_18TensorIteratorBaseEENKUlvE_clEvENKUlvE0_clEvEUlaaE_EESt5arrayIPcLm2EEEEviT0_T1_ --------------------------
	.section	.text._ZN2at6native29vectorized_elementwise_kernelILi4ENS0_13BUnaryFunctorIaaaZZZNS0_18lshift_kernel_cudaERNS_18TensorIteratorBaseEENKUlvE_clEvENKUlvE0_clEvEUlaaE_EESt5arrayIPcLm2EEEEviT0_T1_,"ax",@progbits
	.align	128
        .global         _ZN2at6native29vectorized_elementwise_kernelILi4ENS0_13BUnaryFunctorIaaaZZZNS0_18lshift_kernel_cudaERNS_18TensorIteratorBaseEENKUlvE_clEvENKUlvE0_clEvEUlaaE_EESt5arrayIPcLm2EEEEviT0_T1_
        .type           _ZN2at6native29vectorized_elementwise_kernelILi4ENS0_13BUnaryFunctorIaaaZZZNS0_18lshift_kernel_cudaERNS_18TensorIteratorBaseEENKUlvE_clEvENKUlvE0_clEvEUlaaE_EESt5arrayIPcLm2EEEEviT0_T1_,@function
        .size           _ZN2at6native29vectorized_elementwise_kernelILi4ENS0_13BUnaryFunctorIaaaZZZNS0_18lshift_kernel_cudaERNS_18TensorIteratorBaseEENKUlvE_clEvENKUlvE0_clEvEUlaaE_EESt5arrayIPcLm2EEEEviT0_T1_,(.L_x_20944 - _ZN2at6native29vectorized_elementwise_kernelILi4ENS0_13BUnaryFunctorIaaaZZZNS0_18lshift_kernel_cudaERNS_18TensorIteratorBaseEENKUlvE_clEvENKUlvE0_clEvEUlaaE_EESt5arrayIPcLm2EEEEviT0_T1_)
        .other          _ZN2at6native29vectorized_elementwise_kernelILi4ENS0_13BUnaryFunctorIaaaZZZNS0_18lshift_kernel_cudaERNS_18TensorIteratorBaseEENKUlvE_clEvENKUlvE0_clEvEUlaaE_EESt5arrayIPcLm2EEEEviT0_T1_,@"STO_CUDA_ENTRY STV_DEFAULT"
_ZN2at6native29vectorized_elementwise_kernelILi4ENS0_13BUnaryFunctorIaaaZZZNS0_18lshift_kernel_cudaERNS_18TensorIteratorBaseEENKUlvE_clEvENKUlvE0_clEvEUlaaE_EESt5arrayIPcLm2EEEEviT0_T1_:
.text._ZN2at6native29vectorized_elementwise_kernelILi4ENS0_13BUnaryFunctorIaaaZZZNS0_18lshift_kernel_cudaERNS_18TensorIteratorBaseEENKUlvE_clEvENKUlvE0_clEvEUlaaE_EESt5arrayIPcLm2EEEEviT0_T1_:
        /* <DEDUP_REMOVED lines=109> */
.L_x_18117:
        /* <DEDUP_REMOVED lines=8> */
.L_x_18118:
        /* <DEDUP_REMOVED lines=8> */
.L_x_18119:
        /* <DEDUP_REMOVED lines=8> */
.L_x_18120:
        /* <DEDUP_REMOVED lines=9> */
.L_x_18121:
[----:B------:R-:W-:Y:S05]  /*08e0*/  BSYNC.RELIABLE B1 ;  /* 0x0000000000017941 */ /* 0x000fea0003800100 */
.L_x_18116:
[----:B------:R-:W-:-:S13]  /*08f0*/  ISETP.GE.U32.AND P0, PT, R0, UR5, PT ;  /* 0x0000000500007c0c */ /* 0x000fda000bf06070 */
[----:B012---:R-:W0:Y:S01]  /*0900*/  @!P0 LDC.64 R6, c[0x0][0x388] ;  /* 0x0000e200ff068b82 */ /* 0x007e220000000a00 */
[C---:B------:R-:W-:Y:S02]  /*0910*/  @!P0 VIADD R5, R0.reuse, UR4 ;  /* 0x0000000400058c36 */ /* 0x040fe40008000000 */
[----:B------:R-:W-:-:S03]  /*0920*/  @!P0 VIADD R0, R0, 0x80 ;  /* 0x0000008000008836 */ /* 0x000fc60000000000 */
[----:B0-----:R-:W-:-:S05]  /*0930*/  @!P0 IADD3 R4, P1, PT, R5, R6, RZ ;  /* 0x0000000605048210 */ /* 0x001fca0007f3e0ff */
[----:B------:R-:W-:-:S05]  /*0940*/  @!P0 IMAD.X R5, RZ, RZ, R7, P1 ;  /* 0x000000ffff058224 */ /* 0x000fca00008e0607 */
[----:B------:R3:W-:Y:S03]  /*0950*/  @!P0 STG.E.U8 desc[UR8][R4.64], R3 ;  /* 0x0000000304008986 */ /* 0x0007e6000c101108 */
.L_x_18122:
[----:B------:R-:W-:Y:S05]  /*0960*/  BSYNC.RECONVERGENT B0 ;  /* 0x0000000000007941 */ /* 0x000fea0003800200 */
.L_x_18115:
        /* <DEDUP_REMOVED lines=9> */
.L_x_18114:
        /* <DEDUP_REMOVED lines=21> */
[----:B------:R-:W-:Y:S02]  /*0b50*/  PRMT R17, R6, 0x7773, RZ ;  /* 0x0000777306117816 */ /* 0x000fe400000000ff */
[-C--:B------:R-:W-:Y:S02]  /*0b60*/  SHF.L.U32 R5, R5, R14.reuse, RZ ;  /* 0x0000000e05057219 */ /* 0x080fe400000006ff */
[-C--:B------:R-:W-:Y:S02]  /*0b70*/  SHF.L.U32 R7, R7, R14.reuse, RZ ;  /* 0x0000000e07077219 */ /* 0x080fe400000006ff */
[----:B------:R-:W-:-:S02]  /*0b80*/  SHF.L.U32 R9, R9, R14, RZ ;  /* 0x0000000e09097219 */ /* 0x000fc400000006ff */
[-C--:B------:R-:W-:Y:S02]  /*0b90*/  SHF.L.U32 R11, R11, R14.reuse, RZ ;  /* 0x0000000e0b0b7219 */ /* 0x080fe400000006ff */
[-C--:B------:R-:W-:Y:S02]  /*0ba0*/  SHF.L.U32 R13, R13, R14.reuse, RZ ;  /* 0x0000000e0d0d7219 */ /* 0x080fe400000006ff */
[-C--:B------:R-:W-:Y:S02]  /*0bb0*/  SHF.L.U32 R15, R15, R14.reuse, RZ ;  /* 0x0000000e0f0f7219 */ /* 0x080fe400000006ff */
[-C--:B------:R-:W-:Y:S01]  /*0bc0*/  SHF.L.U32 R4, R3, R14.reuse, RZ ;  /* 0x0000000e03047219 */ /* 0x080fe200000006ff */
[----:B------:R-:W-:Y:S01]  /*0bd0*/  IMAD.U32 R3, RZ, RZ, UR7 ;  /* 0x00000007ff037e24 */ /* 0x000fe2000f8e00ff */
[----:B------:R-:W-:Y:S02]  /*0be0*/  SHF.L.U32 R17, R17, R14, RZ ;  /* 0x0000000e11117219 */ /* 0x000fe400000006ff */
[----:B------:R-:W-:Y:S01]  /*0bf0*/  SEL R5, R5, RZ, !P0 ;  /* 0x000000ff05057207 */ /* 0x000fe20004000000 */
[----:B------:R-:W-:Y:S01]  /*0c00*/  IMAD.WIDE.U32 R2, R0, 0x4, R2 ;  /* 0x0000000400027825 */ /* 0x000fe200078e0002 */
[----:B------:R-:W-:-:S02]  /*0c10*/  SEL R7, R7, RZ, !P0 ;  /* 0x000000ff07077207 */ /* 0x000fc40004000000 */
[----:B------:R-:W-:Y:S02]  /*0c20*/  SEL R9, R9, RZ, !P0 ;  /* 0x000000ff09097207 */ /* 0x000fe40004000000 */
[----:B------:R-:W-:Y:S02]  /*0c30*/  SEL R11, R11, RZ, !P0 ;  /* 0x000000ff0b0b7207 */ /* 0x000fe40004000000 */
[----:B------:R-:W-:Y:S02]  /*0c40*/  SEL R13, R13, RZ, !P0 ;  /* 0x000000ff0d0d7207 */ /* 0x000fe40004000000 */
[----:B------:R-:W-:Y:S02]  /*0c50*/  SEL R15, R15, RZ, !P0 ;  /* 0x000000ff0f0f7207 */ /* 0x000fe40004000000 */
[----:B------:R-:W-:Y:S02]  /*0c60*/  SEL R4, R4, RZ, !P0 ;  /* 0x000000ff04047207 */ /* 0x000fe40004000000 */
[----:B------:R-:W-:-:S02]  /*0c70*/  SEL R17, R17, RZ, !P0 ;  /* 0x000000ff11117207 */ /* 0x000fc40004000000 */
        /* <DEDUP_REMOVED lines=17> */
.L_x_18123:
        /* <DEDUP_REMOVED lines=15> */
.L_x_20944:


//--------------------- .text._ZN2at6native29vectorized_elementwise_kernelILi8ENS0_13BUnaryFunctorIaaaZZZNS0_18lshift_kernel_cudaERNS_18TensorIteratorBaseEENKUlvE_clEvENKUlvE0_clEvEUlaaE_EESt5arrayIPcLm2EEEEviT0_T1_ --------------------------
	.section	.text._ZN2at6native29vectorized_elementwise_kernelILi8ENS0_13BUnaryFunctorIaaaZZZNS0_18lshift_kernel_cudaERNS_18TensorIteratorBaseEENKUlvE_clEvENKUlvE0_clEvEUlaaE_EESt5arrayIPcLm2EEEEviT0_T1_,"ax",@progbits
	.align	128
        .global         _ZN2at6native29vectorized_elementwise_kernelILi8ENS0_13BUnaryFunctorIaaaZZZNS0_18lshift_kernel_cudaERNS_18TensorIteratorBaseEENKUlvE_clEvENKUlvE0_clEvEUlaaE_EESt5arrayIPcLm2EEEEviT0_T1_
        .type           _ZN2at6native29vectorized_elementwise_kernelILi8ENS0_13BUnaryFunctorIaaaZZZNS0_18lshift_kernel_cudaERNS_18TensorIteratorBaseEENKUlvE_clEvENKUlvE0_clEvEUlaaE_EESt5arrayIPcLm2EEEEviT0_T1_,@function
        .size           _ZN2at6native29vectorized_elementwise_kernelILi8ENS0_13BUnaryFunctorIaaaZZZNS0_18lshift_kernel_cudaERNS_18TensorIteratorBaseEENKUlvE_clEvENKUlvE0_clEvEUlaaE_EESt5arrayIPcLm2EEEEviT0_T1_,(.L_x_20945 - _ZN2at6native29vectorized_elementwise_kernelILi8ENS0_13BUnaryFunctorIaaaZZZNS0_18lshift_kernel_cudaERNS_18TensorIteratorBaseEENKUlvE_clEvENKUlvE0_clEvEUlaaE_EESt5arrayIPcLm2EEEEviT0_T1_)
        .other          _ZN2at6native29vectorized_elementwise_kernelILi8ENS0_13BUnaryFunctorIaaaZZZNS0_18lshift_kernel_cudaERNS_18TensorIteratorBaseEENKUlvE_clEvENKUlvE0_clEvEUlaaE_EESt5arrayIPcLm2EEEEviT0_T1_,@"STO_CUDA_ENTRY STV_DEFAULT"
_ZN2at6native29vectorized_elementwise_kernelILi8ENS0_13BUnaryFunctorIaaaZZZNS0_18lshift_kernel_cudaERNS_18TensorIteratorBaseEENKUlvE_clEvENKUlvE0_clEvEUlaaE_EESt5arrayIPcLm2EEEEviT0_T1_:
.text._ZN2at6native29vectorized_elementwise_kernelILi8ENS0_13BUnaryFunctorIaaaZZZNS0_18lshift_kernel_cudaERNS_18TensorIteratorBaseEENKUlvE_clEvENKUlvE0_clEvEUlaaE_EESt5arrayIPcLm2EEEEviT0_T1_:
[----:B------:R-:W-:Y:S01]  /*0000*/  LDC R1, c[0x0][0x37c] ;  /* 0x0000df00ff017b82 */ /* 0x000fe20000000800 */
[----:B------:R-:W-:Y:S05]  /*0010*/  EXIT ;  /* 0x000000000000794d */ /* 0x000fea0003800000 */
.L_x_18124:
        /* <DEDUP_REMOVED lines=14> */
.L_x_20945:


//--------------------- .text._ZN2at6native18elementwise_kernelILi128ELi4EZNS0_15gpu_kernel_implINS0_13AUnaryFunctorIaaaZZZNS0_18lshift_kernel_cudaERNS_18TensorIteratorBaseEENKUlvE_clEvENKUlvE0_clEvEUlaaE_EEEEvS5_RKT_EUliE_EEviT1_ --------------------------
	.section	.text._ZN2at6native18elementwise_kernelILi128ELi4EZNS0_15gpu_kernel_implINS0_13AUnaryFunctorIaaaZZZNS0_18lshift_kernel_cudaERNS_18TensorIteratorBaseEENKUlvE_clEvENKUlvE0_clEvEUlaaE_EEEEvS5_RKT_EUliE_EEviT1_,"ax",@progbits
	.align	128
        .global         _ZN2at6native18elementwise_kernelILi128ELi4EZNS0_15gpu_kernel_implINS0_13AUnaryFunctorIaaaZZZNS0_18lshift_kernel_cudaERNS_18TensorIteratorBaseEENKUlvE_clEvENKUlvE0_clEvEUlaaE_EEEEvS5_RKT_EUliE_EEviT1_
        .type           _ZN2at6native18elementwise_kernelILi128ELi4EZNS0_15gpu_kernel_implINS0_13AUnaryFunctorIaaaZZZNS0_18lshift_kernel_cudaERNS_18TensorIteratorBaseEENKUlvE_clEvENKUlvE0_clEvEUlaaE_EEEEvS5_RKT_EUliE_EEviT1_,@function
        .size           _ZN2at6native18elementwise_kernelILi128ELi4EZNS0_15gpu_kernel_implINS0_13AUnaryFunctorIaaaZZZNS0_18lshift_kernel_cudaERNS_18TensorIteratorBaseEENKUlvE_clEvENKUlvE0_clEvEUlaaE_EEEEvS5_RKT_EUliE_EEviT1_,(.L_x_20946 - _ZN2at6native18elementwise_kernelILi128ELi4EZNS0_15gpu_kernel_implINS0_13AUnaryFunctorIaaaZZZNS0_18lshift_kernel_cudaERNS_18TensorIteratorBaseEENKUlvE_clEvENKUlvE0_clEvEUlaaE_EEEEvS5_RKT_EUliE_EEviT1_)
        .other          _ZN2at6native18elementwise_kernelILi128ELi4EZNS0_15gpu_kernel_implINS0_13AUnaryFunctorIaaaZZZNS0_18lshift_kernel_cudaERNS_18TensorIteratorBaseEENKUlvE_clEvENKUlvE0_clEvEUlaaE_EEEEvS5_RKT_EUliE_EEviT1_,@"STO_CUDA_ENTRY STV_DEFAULT"
_ZN2at6native18elementwise_kernelILi128ELi4EZNS0_15gpu_kernel_implINS0_13AUnaryFunctorIaaaZZZNS0_18lshift_kernel_cudaERNS_18TensorIteratorBaseEENKUlvE_clEvENKUlvE0_clEvEUlaaE_EEEEvS5_RKT_EUliE_EEviT1_:
.text._ZN2at6native18elementwise_kernelILi128ELi4EZNS0_15gpu_kernel_implINS0_13AUnaryFunctorIaaaZZZNS0_18lshift_kernel_cudaERNS_18TensorIteratorBaseEENKUlvE_clEvENKUlvE0_clEvEUlaaE_EEEEvS5_RKT_EUliE_EEviT1_:
        /* <DEDUP_REMOVED lines=320> */
.L_x_18127:
        /* <DEDUP_REMOVED lines=16> */
.L_x_18131:
[----:B------:R0:W5:Y:S01]  /*1500*/  LDG.E.U8 R0, desc[UR36][R2.64] ;  /* 0x0000002402007981 */ /* 0x000162000c1e1100 */
[----:B------:R-:W-:Y:S05]  /*1510*/  BRA `(.L_x_18133) ;  /* 0x0000000c004c7947 */ /* 0x000fea0003800000 */
.L_x_18130:
        /* <DEDUP_REMOVED lines=8> */
.L_x_18135:
[----:B------:R0:W5:Y:S01]  /*15a0*/  LDG.E.U8 R0, desc[UR36][R2.64] ;  /* 0x0000002402007981 */ /* 0x000162000c1e1100 */
[----:B------:R-:W-:Y:S05]  /*15b0*/  BRA `(.L_x_18133) ;  /* 0x0000000c00247947 */ /* 0x000fea0003800000 */
.L_x_18134:
[----:B------:R0:W5:Y:S01]  /*15c0*/  LDG.E.U16 R0, desc[UR36][R2.64] ;  /* 0x0000002402007981 */ /* 0x000162000c1e1500 */
[----:B------:R-:W-:Y:S05]  /*15d0*/  BRA `(.L_x_18133) ;  /* 0x0000000c001c7947 */ /* 0x000fea0003800000 */
.L_x_18129:
        /* <DEDUP_REMOVED lines=9> */
.L_x_18137:
[----:B------:R-:W2:Y:S02]  /*1670*/  LDG.E.U16 R4, desc[UR36][R2.64] ;  /* 0x0000002402047981 */ /* 0x000ea4000c1e1500 */
[----:B--2---:R-:W-:-:S06]  /*1680*/  HADD2.F32 R4, -RZ, R4.H0_H0 ;  /* 0x20000004ff047230 */ /* 0x004fcc0000004100 */
[----:B------:R-:W0:Y:S02]  /*1690*/  F2I.FTZ.TRUNC.NTZ R4, R4 ;  /* 0x0000000400047305 */ /* 0x000e24000021f100 */
[----:B0-----:R-:W-:Y:S01]  /*16a0*/  PRMT R0, R4, 0x7610, R0 ;  /* 0x0000761004007816 */ /* 0x001fe20000000000 */
[----:B------:R-:W-:Y:S06]  /*16b0*/  BRA `(.L_x_18133) ;  /* 0x0000000800e47947 */ /* 0x000fec0003800000 */
.L_x_18136:
        /* <DEDUP_REMOVED lines=9> */
.L_x_18139:
[----:B------:R-:W2:Y:S02]  /*1750*/  LDG.E.U16 R2, desc[UR36][R2.64] ;  /* 0x0000002402027981 */ /* 0x000ea4000c1e1500 */
[----:B--2---:R-:W-:-:S06]  /*1760*/  HADD2.F32 R4, -RZ, R2.H0_H0 ;  /* 0x20000002ff047230 */ /* 0x004fcc0000004100 */
[----:B------:R-:W0:Y:S02]  /*1770*/  F2I.FTZ.TRUNC.NTZ R4, R4 ;  /* 0x0000000400047305 */ /* 0x000e24000021f100 */
[----:B0-----:R-:W-:Y:S01]  /*1780*/  PRMT R0, R4, 0x7610, R0 ;  /* 0x0000761004007816 */ /* 0x001fe20000000000 */
[----:B------:R-:W-:Y:S06]  /*1790*/  BRA `(.L_x_18133) ;  /* 0x0000000800ac7947 */ /* 0x000fec0003800000 */
.L_x_18138:
[----:B------:R-:W2:Y:S02]  /*17a0*/  LDG.E.64 R2, desc[UR36][R2.64] ;  /* 0x0000002402027981 */ /* 0x000ea4000c1e1b00 */
[----:B--2---:R0:W1:Y:S02]  /*17b0*/  F2I.F64.TRUNC R0, R2 ;  /* 0x0000000200007311 */ /* 0x004064000030d100 */
[----:B01----:R-:W-:Y:S05]  /*17c0*/  BRA `(.L_x_18133) ;  /* 0x0000000800a07947 */ /* 0x003fea0003800000 */
.L_x_18128:
        /* <DEDUP_REMOVED lines=12> */
.L_x_18142:
[----:B------:R-:W2:Y:S02]  /*1890*/  LDG.E.64 R2, desc[UR36][R2.64] ;  /* 0x0000002402027981 */ /* 0x000ea4000c1e1b00 */
[----:B--2---:R3:W4:Y:S02]  /*18a0*/  F2I.F64.TRUNC R0, R2 ;  /* 0x0000000200007311 */ /* 0x004724000030d100 */
[----:B---34-:R-:W-:Y:S05]  /*18b0*/  BRA `(.L_x_18133) ;  /* 0x0000000800647947 */ /* 0x018fea0003800000 */
.L_x_18141:
        /* <DEDUP_REMOVED lines=27> */
.L_x_18144:
        /* <DEDUP_REMOVED lines=14> */
.L_x_18143:
[----:B------:R-:W2:Y:S02]  /*1b50*/  LDG.E.U16 R4, desc[UR36][R2.64] ;  /* 0x0000002402047981 */ /* 0x000ea4000c1e1500 */
[----:B--2---:R-:W-:-:S06]  /*1b60*/  IMAD.U32 R4, R4, 0x10000, RZ ;  /* 0x0001000004047824 */ /* 0x004fcc00078e00ff */
[----:B------:R-:W0:Y:S02]  /*1b70*/  F2I.FTZ.TRUNC.NTZ R4, R4 ;  /* 0x0000000400047305 */ /* 0x000e24000021f100 */
[----:B0-----:R-:W-:Y:S01]  /*1b80*/  PRMT R0, R4, 0x7610, R0 ;  /* 0x0000761004007816 */ /* 0x001fe20000000000 */
[----:B------:R-:W-:Y:S06]  /*1b90*/  BRA `(.L_x_18133) ;  /* 0x0000000400ac7947 */ /* 0x000fec0003800000 */
.L_x_18140:
        /* <DEDUP_REMOVED lines=10> */
.L_x_18147:
        /* <DEDUP_REMOVED lines=21> */
.L_x_18151:
[----:B------:R-:W-:Y:S05]  /*1d90*/  BSYNC.RECONVERGENT B1 ;  /* 0x0000000000017941 */ /* 0x000fea0003800200 */
.L_x_18150:
[----:B------:R-:W-:Y:S01]  /*1da0*/  IMAD.SHL.U32 R0, R0, 0x100000, RZ ;  /* 0x0010000000007824 */ /* 0x000fe200078e00ff */
[----:B------:R-:W-:-:S04]  /*1db0*/  LEA R2, R2, 0x3b800000, 0x17 ;  /* 0x3b80000002027811 */ /* 0x000fc800078eb8ff */
[----:B------:R-:W-:-:S07]  /*1dc0*/  LOP3.LUT R4, R2, R0, R7, 0xfe, !PT ;  /* 0x0000000002047212 */ /* 0x000fce00078efe07 */
.L_x_18149:
[----:B------:R-:W-:Y:S05]  /*1dd0*/  BSYNC.RECONVERGENT B0 ;  /* 0x0000000000007941 */ /* 0x000fea0003800200 */
.L_x_18148:
[----:B------:R-:W0:Y:S02]  /*1de0*/  F2I.FTZ.TRUNC.NTZ R4, R4 ;  /* 0x0000000400047305 */ /* 0x000e24000021f100 */
[----:B0-----:R-:W-:Y:S01]  /*1df0*/  PRMT R0, R4, 0x7610, R0 ;  /* 0x0000761004007816 */ /* 0x001fe20000000000 */
[----:B------:R-:W-:Y:S06]  /*1e00*/  BRA `(.L_x_18133) ;  /* 0x0000000400107947 */ /* 0x000fec0003800000 */
.L_x_18146:
        /* <DEDUP_REMOVED lines=21> */
.L_x_18155:
[----:B------:R-:W-:Y:S05]  /*1f60*/  BSYNC.RECONVERGENT B1 ;  /* 0x0000000000017941 */ /* 0x000fea0003800200 */
.L_x_18154:
[----:B------:R-:W-:Y:S01]  /*1f70*/  IMAD.SHL.U32 R0, R0, 0x200000, RZ ;  /* 0x0020000000007824 */ /* 0x000fe200078e00ff */
[----:B------:R-:W-:-:S04]  /*1f80*/  LEA R2, R2, 0x37800000, 0x17 ;  /* 0x3780000002027811 */ /* 0x000fc800078eb8ff */
[----:B------:R-:W-:-:S07]  /*1f90*/  LOP3.LUT R4, R2, R0, R7, 0xfe, !PT ;  /* 0x0000000002047212 */ /* 0x000fce00078efe07 */
.L_x_18153:
[----:B------:R-:W-:Y:S05]  /*1fa0*/  BSYNC.RECONVERGENT B0 ;  /* 0x0000000000007941 */ /* 0x000fea0003800200 */
.L_x_18152:
[----:B------:R-:W0:Y:S02]  /*1fb0*/  F2I.FTZ.TRUNC.NTZ R4, R4 ;  /* 0x0000000400047305 */ /* 0x000e24000021f100 */
[----:B0-----:R-:W-:Y:S01]  /*1fc0*/  PRMT R0, R4, 0x7610, R0 ;  /* 0x0000761004007816 */ /* 0x001fe20000000000 */
[----:B------:R-:W-:Y:S06]  /*1fd0*/  BRA `(.L_x_18133) ;  /* 0x00000000009c7947 */ /* 0x000fec0003800000 */
.L_x_18145:
[----:B------:R-:W-:-:S09]  /*1fe0*/  UISETP.NE.AND UP0, UPT, UR4, 0x1c, UPT ;  /* 0x0000001c0400788c */ /* 0x000fd2000bf05270 */
[----:B------:R-:W-:Y:S05]  /*1ff0*/  BRA.U !UP0, `(.L_x_18156) ;  /* 0x0000000108907547 */ /* 0x000fea000b800000 */
[----:B------:R-:W-:-:S09]  /*2000*/  UISETP.NE.AND UP0, UPT, UR4, 0x1d, UPT ;  /* 0x0000001d0400788c */ /* 0x000fd2000bf05270 */
[----:B------:R-:W-:Y:S05]  /*2010*/  BRA.U !UP0, `(.L_x_18157) ;  /* 0x0000000108807547 */ /* 0x000fea000b800000 */
[----:B------:R-:W-:-:S09]  /*2020*/  UISETP.NE.AND UP0, UPT, UR4, 0x2c, UPT ;  /* 0x0000002c0400788c */ /* 0x000fd2000bf05270 */
[----:B------:R-:W-:Y:S05]  /*2030*/  BRA.U !UP0, `(.L_x_18158) ;  /* 0x0000000108487547 */ /* 0x000fea000b800000 */
.L_x_18132:
        /* <DEDUP_REMOVED lines=16> */
.L_x_18159:
[----:B------:R-:W-:Y:S01]  /*2140*/  PRMT R0, RZ, 0x7610, R0 ;  /* 0x00007610ff007816 */ /* 0x000fe20000000000 */
[----:B------:R-:W-:Y:S06]  /*2150*/  BRA `(.L_x_18133) ;  /* 0x00000000003c7947 */ /* 0x000fec0003800000 */
.L_x_18158:
        /* <DEDUP_REMOVED lines=8> */
.L_x_18161:
[----:B------:R-:W-:Y:S05]  /*21e0*/  BSYNC.RECONVERGENT B0 ;  /* 0x0000000000007941 */ /* 0x000fea0003800200 */
.L_x_18160:
[----:B------:R-:W0:Y:S02]  /*21f0*/  F2I.FTZ.TRUNC.NTZ R4, R4 ;  /* 0x0000000400047305 */ /* 0x000e24000021f100 */
[----:B0-----:R-:W-:Y:S01]  /*2200*/  PRMT R0, R4, 0x7610, R0 ;  /* 0x0000761004007816 */ /* 0x001fe20000000000 */
[----:B------:R-:W-:Y:S06]  /*2210*/  BRA `(.L_x_18133) ;  /* 0x00000000000c7947 */ /* 0x000fec0003800000 */
.L_x_18157:
[----:B------:R2:W5:Y:S01]  /*2220*/  LDG.E.U8 R0, desc[UR36][R2.64] ;  /* 0x0000002402007981 */ /* 0x000562000c1e1100 */
[----:B------:R-:W-:Y:S05]  /*2230*/  BRA `(.L_x_18133) ;  /* 0x0000000000047947 */ /* 0x000fea0003800000 */
.L_x_18156:
[----:B------:R1:W5:Y:S02]  /*2240*/  LDG.E.U8 R0, desc[UR36][R2.64] ;  /* 0x0000002402007981 */ /* 0x000364000c1e1100 */
.L_x_18133:
[----:B------:R-:W0:Y:S02]  /*2250*/  LDCU.64 UR6, c[0x0][0x580] ;  /* 0x0000b000ff0677ac */ /* 0x000e240008000a00 */
[C---:B012345:R-:W-:Y:S02]  /*2260*/  LOP3.LUT R2, R0.reuse, 0xff, RZ, 0xc0, !PT ;  /* 0x000000ff00027812 */ /* 0x07ffe400078ec0ff */
[----:B------:R-:W-:Y:S01]  /*2270*/  LOP3.LUT R3, R0, 0xff, RZ, 0xc0, !PT ;  /* 0x000000ff00037812 */ /* 0x000fe200078ec0ff */
[----:B------:R-:W-:Y:S01]  /*2280*/  UPRMT UR4, UR41, 0x9910, URZ ;  /* 0x0000991029047896 */ /* 0x000fe200080000ff */
        /* <DEDUP_REMOVED lines=17> */
.L_x_18165:
[----:B------:R3:W-:Y:S01]  /*23a0*/  STG.E.U8 desc[UR36][R2.64], R7 ;  /* 0x0000000702007986 */ /* 0x0007e2000c101124 */
[----:B------:R-:W-:Y:S05]  /*23b0*/  BRA `(.L_x_18167) ;  /* 0x0000000c00847947 */ /* 0x000fea0003800000 */
.L_x_18164:
        /* <DEDUP_REMOVED lines=12> */
.L_x_18169:
[----:B------:R-:W-:-:S04]  /*2480*/  LOP3.LUT R7, R7, 0xffff, RZ, 0xc0, !PT ;  /* 0x0000ffff07077812 */ /* 0x000fc800078ec0ff */
[----:B------:R-:W-:-:S05]  /*2490*/  PRMT R5, R7, 0x8880, RZ ;  /* 0x0000888007057816 */ /* 0x000fca00000000ff */
[----:B------:R1:W-:Y:S01]  /*24a0*/  STG.E desc[UR36][R2.64], R5 ;  /* 0x0000000502007986 */ /* 0x0003e2000c101924 */
[----:B------:R-:W-:Y:S05]  /*24b0*/  BRA `(.L_x_18167) ;  /* 0x0000000c00447947 */ /* 0x000fea0003800000 */
.L_x_18168:
[----:B------:R-:W-:-:S04]  /*24c0*/  PRMT R5, R7, 0x8880, RZ ;  /* 0x0000888007057816 */ /* 0x000fc800000000ff */
[----:B------:R-:W-:-:S05]  /*24d0*/  PRMT R5, R5, 0x7710, RZ ;  /* 0x0000771005057816 */ /* 0x000fca00000000ff */
[----:B------:R2:W-:Y:S01]  /*24e0*/  STG.E.U16 desc[UR36][R2.64], R5 ;  /* 0x0000000502007986 */ /* 0x0005e2000c101524 */
[----:B------:R-:W-:Y:S05]  /*24f0*/  BRA `(.L_x_18167) ;  /* 0x0000000c00347947 */ /* 0x000fea0003800000 */
.L_x_18163:
        /* <DEDUP_REMOVED lines=9> */
.L_x_18171:
[----:B------:R-:W0:Y:S02]  /*2590*/  I2F.S8 R0, R7 ;  /* 0x0000000700007306 */ /* 0x000e240000001400 */
[----:B0-----:R-:W-:-:S05]  /*25a0*/  F2FP.F16.F32.PACK_AB R0, RZ, R0 ;  /* 0x00000000ff00723e */ /* 0x001fca00000000ff */
[----:B------:R0:W-:Y:S01]  /*25b0*/  STG.E.U16 desc[UR36][R2.64], R0 ;  /* 0x0000000002007986 */ /* 0x0001e2000c101524 */
[----:B------:R-:W-:Y:S05]  /*25c0*/  BRA `(.L_x_18167) ;  /* 0x0000000c00007947 */ /* 0x000fea0003800000 */
.L_x_18170:
        /* <DEDUP_REMOVED lines=10> */
.L_x_18173:
[----:B------:R-:W0:Y:S02]  /*2670*/  I2F.S8 R7, R7 ;  /* 0x0000000700077306 */ /* 0x000e240000001400 */
[----:B0-----:R-:W-:-:S04]  /*2680*/  F2FP.F16.F32.PACK_AB R5, RZ, R7 ;  /* 0x00000007ff05723e */ /* 0x001fc800000000ff */
[----:B------:R-:W-:-:S05]  /*2690*/  PRMT R5, R5, 0x5410, RZ ;  /* 0x0000541005057816 */ /* 0x000fca00000000ff */
[----:B------:R0:W-:Y:S01]  /*26a0*/  STG.E desc[UR36][R2.64], R5 ;  /* 0x0000000502007986 */ /* 0x0001e2000c101924 */
[----:B------:R-:W-:Y:S05]  /*26b0*/  BRA `(.L_x_18167) ;  /* 0x0000000800c47947 */ /* 0x000fea0003800000 */
.L_x_18172:
[----:B------:R-:W-:-:S04]  /*26c0*/  PRMT R4, R7, 0x8880, RZ ;  /* 0x0000888007047816 */ /* 0x000fc800000000ff */
[----:B------:R-:W-:-:S06]  /*26d0*/  PRMT R4, R4, 0x7710, RZ ;  /* 0x0000771004047816 */ /* 0x000fcc00000000ff */
[----:B------:R-:W0:Y:S02]  /*26e0*/  I2F.F64.S16 R4, R4 ;  /* 0x0000000400047312 */ /* 0x000e240000101c00 */
[----:B0-----:R0:W-:Y:S01]  /*26f0*/  STG.E.64 desc[UR36][R2.64], R4 ;  /* 0x0000000402007986 */ /* 0x0011e2000c101b24 */
[----:B------:R-:W-:Y:S05]  /*2700*/  BRA `(.L_x_18167) ;  /* 0x0000000800b07947 */ /* 0x000fea0003800000 */
.L_x_18162:
        /* <DEDUP_REMOVED lines=12> */
.L_x_18176:
[----:B------:R-:W-:Y:S02]  /*27d0*/  PRMT R4, R7, 0x8880, RZ ;  /* 0x0000888007047816 */ /* 0x000fe400000000ff */
[----:B------:R-:W-:Y:S02]  /*27e0*/  CS2R R6, SRZ ;  /* 0x0000000000067805 */ /* 0x000fe4000001ff00 */
[----:B------:R-:W-:-:S06]  /*27f0*/  PRMT R4, R4, 0x7710, RZ ;  /* 0x0000771004047816 */ /* 0x000fcc00000000ff */
[----:B------:R-:W0:Y:S02]  /*2800*/  I2F.F64.S16 R4, R4 ;  /* 0x0000000400047312 */ /* 0x000e240000101c00 */
[----:B0-----:R0:W-:Y:S01]  /*2810*/  STG.E.128 desc[UR36][R2.64], R4 ;  /* 0x0000000402007986 */ /* 0x0011e2000c101d24 */
[----:B------:R-:W-:Y:S05]  /*2820*/  BRA `(.L_x_18167) ;  /* 0x0000000800687947 */ /* 0x000fea0003800000 */
.L_x_18175:
        /* <DEDUP_REMOVED lines=19> */
.L_x_18180:
[----:B------:R-:W-:Y:S05]  /*2960*/  BSYNC.RECONVERGENT B0 ;  /* 0x0000000000007941 */ /* 0x000fea0003800200 */
.L_x_18179:
[----:B------:R-:W-:-:S05]  /*2970*/  LOP3.LUT R5, R0, 0x80, R5, 0xf8, !PT ;  /* 0x0000008000057812 */ /* 0x000fca00078ef805 */
[----:B------:R0:W-:Y:S01]  /*2980*/  STG.E.U8 desc[UR36][R2.64], R5 ;  /* 0x0000000502007986 */ /* 0x0001e2000c101124 */
[----:B------:R-:W-:Y:S05]  /*2990*/  BRA `(.L_x_18167) ;  /* 0x00000008000c7947 */ /* 0x000fea0003800000 */
.L_x_18178:
        /* <DEDUP_REMOVED lines=15> */
.L_x_18182:
[----:B------:R-:W-:Y:S05]  /*2a90*/  BSYNC.RECONVERGENT B0 ;  /* 0x0000000000007941 */ /* 0x000fea0003800200 */
.L_x_18181:
[----:B------:R-:W-:-:S05]  /*2aa0*/  LOP3.LUT R5, R0, 0x80, R5, 0xf8, !PT ;  /* 0x0000008000057812 */ /* 0x000fca00078ef805 */
[----:B------:R0:W-:Y:S01]  /*2ab0*/  STG.E.U8 desc[UR36][R2.64], R5 ;  /* 0x0000000502007986 */ /* 0x0001e2000c101124 */
[----:B------:R-:W-:Y:S05]  /*2ac0*/  BRA `(.L_x_18167) ;  /* 0x0000000400c07947 */ /* 0x000fea0003800000 */
.L_x_18177:
[----:B------:R-:W0:Y:S02]  /*2ad0*/  I2F.S8 R0, R7 ;  /* 0x0000000700007306 */ /* 0x000e240000001400 */
[----:B0-----:R-:W-:-:S05]  /*2ae0*/  F2FP.BF16.F32.PACK_AB R0, RZ, R0 ;  /* 0x00000000ff00723e */ /* 0x001fca00000010ff */
[----:B------:R0:W-:Y:S01]  /*2af0*/  STG.E.U16 desc[UR36][R2.64], R0 ;  /* 0x0000000002007986 */ /* 0x0001e2000c101524 */
[----:B------:R-:W-:Y:S05]  /*2b00*/  BRA `(.L_x_18167) ;  /* 0x0000000400b07947 */ /* 0x000fea0003800000 */
.L_x_18174:
        /* <DEDUP_REMOVED lines=12> */
.L_x_18185:
        /* <DEDUP_REMOVED lines=13> */
.L_x_18188:
[----:B------:R-:W-:-:S04]  /*2ca0*/  SHF.R.U32.HI R0, RZ, 0x14, R5 ;  /* 0x00000014ff007819 */ /* 0x000fc80000011605 */
[----:B------:R-:W-:-:S04]  /*2cb0*/  LOP3.LUT R0, R0, 0x1, RZ, 0xc0, !PT ;  /* 0x0000000100007812 */ /* 0x000fc800078ec0ff */
[----:B------:R-:W-:-:S04]  /*2cc0*/  IADD3 R0, PT, PT, R5, 0x487ffff, R0 ;  /* 0x0487ffff05007810 */ /* 0x000fc80007ffe000 */
[----:B------:R-:W-:-:S04]  /*2cd0*/  SHF.R.U32.HI R0, RZ, 0x14, R0 ;  /* 0x00000014ff007819 */ /* 0x000fc80000011600 */
[----:B------:R-:W-:-:S07]  /*2ce0*/  LOP3.LUT R4, R0, 0xff, RZ, 0xc0, !PT ;  /* 0x000000ff00047812 */ /* 0x000fce00078ec0ff */
.L_x_18189:
[----:B------:R-:W-:-:S04]  /*2cf0*/  SHF.R.U32.HI R5, RZ, 0x18, R5 ;  /* 0x00000018ff057819 */ /* 0x000fc80000011605 */
[----:B------:R-:W-:-:S04]  /*2d00*/  LOP3.LUT R4, R4, 0x80, R5, 0xf8, !PT ;  /* 0x0000008004047812 */ /* 0x000fc800078ef805 */
[----:B------:R-:W-:-:S07]  /*2d10*/  PRMT R0, R4, 0x7610, R0 ;  /* 0x0000761004007816 */ /* 0x000fce0000000000 */
.L_x_18187:
[----:B------:R-:W-:Y:S05]  /*2d20*/  BSYNC.RECONVERGENT B0 ;  /* 0x0000000000007941 */ /* 0x000fea0003800200 */
.L_x_18186:
[----:B------:R0:W-:Y:S01]  /*2d30*/  STG.E.U8 desc[UR36][R2.64], R0 ;  /* 0x0000000002007986 */ /* 0x0001e2000c101124 */
[----:B------:R-:W-:Y:S05]  /*2d40*/  BRA `(.L_x_18167) ;  /* 0x0000000400207947 */ /* 0x000fea0003800000 */
.L_x_18184:
        /* <DEDUP_REMOVED lines=13> */
.L_x_18192:
[----:B------:R-:W-:-:S04]  /*2e20*/  SHF.R.U32.HI R0, RZ, 0x15, R5 ;  /* 0x00000015ff007819 */ /* 0x000fc80000011605 */
[----:B------:R-:W-:-:S04]  /*2e30*/  LOP3.LUT R0, R0, 0x1, RZ, 0xc0, !PT ;  /* 0x0000000100007812 */ /* 0x000fc800078ec0ff */
[----:B------:R-:W-:-:S04]  /*2e40*/  IADD3 R0, PT, PT, R5, 0x88fffff, R0 ;  /* 0x088fffff05007810 */ /* 0x000fc80007ffe000 */
[----:B------:R-:W-:-:S04]  /*2e50*/  SHF.R.U32.HI R0, RZ, 0x15, R0 ;  /* 0x00000015ff007819 */ /* 0x000fc80000011600 */
[----:B------:R-:W-:-:S07]  /*2e60*/  LOP3.LUT R4, R0, 0xff, RZ, 0xc0, !PT ;  /* 0x000000ff00047812 */ /* 0x000fce00078ec0ff */
.L_x_18193:
[----:B------:R-:W-:-:S04]  /*2e70*/  SHF.R.U32.HI R5, RZ, 0x18, R5 ;  /* 0x00000018ff057819 */ /* 0x000fc80000011605 */
[----:B------:R-:W-:-:S04]  /*2e80*/  LOP3.LUT R4, R4, 0x80, R5, 0xf8, !PT ;  /* 0x0000008004047812 */ /* 0x000fc800078ef805 */
[----:B------:R-:W-:-:S07]  /*2e90*/  PRMT R0, R4, 0x7610, R0 ;  /* 0x0000761004007816 */ /* 0x000fce0000000000 */
.L_x_18191:
[----:B------:R-:W-:Y:S05]  /*2ea0*/  BSYNC.RECONVERGENT B0 ;  /* 0x0000000000007941 */ /* 0x000fea0003800200 */
.L_x_18190:
[----:B------:R0:W-:Y:S01]  /*2eb0*/  STG.E.U8 desc[UR36][R2.64], R0 ;  /* 0x0000000002007986 */ /* 0x0001e2000c101124 */
[----:B------:R-:W-:Y:S05]  /*2ec0*/  BRA `(.L_x_18167) ;  /* 0x0000000000c07947 */ /* 0x000fea0003800000 */
.L_x_18183:
[----:B------:R-:W-:-:S09]  /*2ed0*/  UISETP.NE.AND UP0, UPT, UR4, 0x1c, UPT ;  /* 0x0000001c0400788c */ /* 0x000fd2000bf05270 */
[----:B------:R-:W-:Y:S05]  /*2ee0*/  BRA.U !UP0, `(.L_x_18194) ;  /* 0x0000000108ac7547 */ /* 0x000fea000b800000 */
[----:B------:R-:W-:-:S09]  /*2ef0*/  UISETP.NE.AND UP0, UPT, UR4, 0x1d, UPT ;  /* 0x0000001d0400788c */ /* 0x000fd2000bf05270 */
[----:B------:R-:W-:Y:S05]  /*2f00*/  BRA.U !UP0, `(.L_x_18195) ;  /* 0x00000001088c7547 */ /* 0x000fea000b800000 */
[----:B------:R-:W-:-:S09]  /*2f10*/  UISETP.NE.AND UP0, UPT, UR4, 0x2c, UPT ;  /* 0x0000002c0400788c */ /* 0x000fd2000bf05270 */
[----:B------:R-:W-:Y:S05]  /*2f20*/  BRA.U !UP0, `(.L_x_18196) ;  /* 0x0000000108447547 */ /* 0x000fea000b800000 */
.L_x_18166:
        /* <DEDUP_REMOVED lines=16> */
.L_x_18197:
[----:B------:R-:W-:Y:S05]  /*3030*/  BRA `(.L_x_18167) ;  /* 0x0000000000647947 */ /* 0x000fea0003800000 */
.L_x_18196:
        /* <DEDUP_REMOVED lines=16> */
.L_x_18195:
[----:B------:R-:W-:-:S04]  /*3140*/  LOP3.LUT R7, R7, 0xffff, RZ, 0xc0, !PT ;  /* 0x0000ffff07077812 */ /* 0x000fc800078ec0ff */
[----:B------:R-:W-:-:S05]  /*3150*/  PRMT R7, R7, 0x8880, RZ ;  /* 0x0000888007077816 */ /* 0x000fca00000000ff */
[----:B------:R-:W-:-:S05]  /*3160*/  IMAD.MOV.U32 R4, RZ, RZ, R7 ;  /* 0x000000ffff047224 */ /* 0x000fca00078e0007 */
[----:B------:R-:W-:-:S05]  /*3170*/  SHF.R.S32.HI R5, RZ, 0x1f, R4 ;  /* 0x0000001fff057819 */ /* 0x000fca0000011404 */
[----:B------:R0:W-:Y:S01]  /*3180*/  STG.E.64 desc[UR36][R2.64], R4 ;  /* 0x0000000402007986 */ /* 0x0001e2000c101b24 */
[----:B------:R-:W-:Y:S05]  /*3190*/  BRA `(.L_x_18167) ;  /* 0x00000000000c7947 */ /* 0x000fea0003800000 */
.L_x_18194:
[----:B------:R-:W-:-:S04]  /*31a0*/  LOP3.LUT R7, R7, 0xffff, RZ, 0xc0, !PT ;  /* 0x0000ffff07077812 */ /* 0x000fc800078ec0ff */
[----:B------:R-:W-:-:S05]  /*31b0*/  PRMT R5, R7, 0x8880, RZ ;  /* 0x0000888007057816 */ /* 0x000fca00000000ff */
[----:B------:R0:W-:Y:S02]  /*31c0*/  STG.E desc[UR36][R2.64], R5 ;  /* 0x0000000502007986 */ /* 0x0001e4000c101924 */
.L_x_18167:
[----:B------:R-:W-:-:S07]  /*31d0*/  VIADD R17, R17, 0x80 ;  /* 0x0000008011117836 */ /* 0x000fce0000000000 */
.L_x_18126:
[----:B0-----:R-:W-:Y:S05]  /*31e0*/  BSYNC.RECONVERGENT B6 ;  /* 0x0000000000067941 */ /* 0x001fea0003800200 */
.L_x_18125:
        /* <DEDUP_REMOVED lines=307> */
.L_x_18200:
        /* <DEDUP_REMOVED lines=16> */
.L_x_18204:
[----:B------:R1:W5:Y:S01]  /*4620*/  LDG.E.U8 R0, desc[UR36][R2.64] ;  /* 0x0000002402007981 */ /* 0x000362000c1e1100 */
[----:B------:R-:W-:Y:S05]  /*4630*/  BRA `(.L_x_18206) ;  /* 0x0000000c004c7947 */ /* 0x000fea0003800000 */
.L_x_18203:
        /* <DEDUP_REMOVED lines=8> */
.L_x_18208:
[----:B------:R3:W5:Y:S01]  /*46c0*/  LDG.E.U8 R0, desc[UR36][R2.64] ;  /* 0x0000002402007981 */ /* 0x000762000c1e1100 */
[----:B------:R-:W-:Y:S05]  /*46d0*/  BRA `(.L_x_18206) ;  /* 0x0000000c00247947 */ /* 0x000fea0003800000 */
.L_x_18207:
[----:B------:R2:W5:Y:S01]  /*46e0*/  LDG.E.U16 R0, desc[UR36][R2.64] ;  /* 0x0000002402007981 */ /* 0x000562000c1e1500 */
[----:B------:R-:W-:Y:S05]  /*46f0*/  BRA `(.L_x_18206) ;  /* 0x0000000c001c7947 */ /* 0x000fea0003800000 */
.L_x_18202:
        /* <DEDUP_REMOVED lines=9> */
.L_x_18210:
[----:B------:R-:W2:Y:S02]  /*4790*/  LDG.E.U16 R4, desc[UR36][R2.64] ;  /* 0x0000002402047981 */ /* 0x000ea4000c1e1500 */
[----:B--2---:R-:W-:-:S06]  /*47a0*/  HADD2.F32 R4, -RZ, R4.H0_H0 ;  /* 0x20000004ff047230 */ /* 0x004fcc0000004100 */
[----:B------:R-:W0:Y:S02]  /*47b0*/  F2I.FTZ.TRUNC.NTZ R4, R4 ;  /* 0x0000000400047305 */ /* 0x000e24000021f100 */
[----:B0-----:R-:W-:Y:S01]  /*47c0*/  PRMT R0, R4, 0x7610, R0 ;  /* 0x0000761004007816 */ /* 0x001fe20000000000 */
[----:B------:R-:W-:Y:S06]  /*47d0*/  BRA `(.L_x_18206) ;  /* 0x0000000800e47947 */ /* 0x000fec0003800000 */
.L_x_18209:
        /* <DEDUP_REMOVED lines=9> */
.L_x_18212:
[----:B------:R-:W2:Y:S02]  /*4870*/  LDG.E.U16 R2, desc[UR36][R2.64] ;  /* 0x0000002402027981 */ /* 0x000ea4000c1e1500 */
[----:B--2---:R-:W-:-:S06]  /*4880*/  HADD2.F32 R4, -RZ, R2.H0_H0 ;  /* 0x20000002ff047230 */ /* 0x004fcc0000004100 */
[----:B------:R-:W0:Y:S02]  /*4890*/  F2I.FTZ.TRUNC.NTZ R4, R4 ;  /* 0x0000000400047305 */ /* 0x000e24000021f100 */
[----:B0-----:R-:W-:Y:S01]  /*48a0*/  PRMT R0, R4, 0x7610, R0 ;  /* 0x0000761004007816 */ /* 0x001fe20000000000 */
[----:B------:R-:W-:Y:S06]  /*48b0*/  BRA `(.L_x_18206) ;  /* 0x0000000800ac7947 */ /* 0x000fec0003800000 */
.L_x_18211:
[----:B------:R-:W2:Y:S02]  /*48c0*/  LDG.E.64 R2, desc[UR36][R2.64] ;  /* 0x0000002402027981 */ /* 0x000ea4000c1e1b00 */
[----:B--2---:R0:W1:Y:S02]  /*48d0*/  F2I.F64.TRUNC R0, R2 ;  /* 0x0000000200007311 */ /* 0x004064000030d100 */
[----:B01----:R-:W-:Y:S05]  /*48e0*/  BRA `(.L_x_18206) ;  /* 0x0000000800a07947 */ /* 0x003fea0003800000 */
.L_x_18201:
        /* <DEDUP_REMOVED lines=12> */
.L_x_18215:
[----:B------:R-:W2:Y:S02]  /*49b0*/  LDG.E.64 R2, desc[UR36][R2.64] ;  /* 0x0000002402027981 */ /* 0x000ea4000c1e1b00 */
[----:B--2---:R0:W1:Y:S02]  /*49c0*/  F2I.F64.TRUNC R0, R2 ;  /* 0x0000000200007311 */ /* 0x004064000030d100 */
[----:B01----:R-:W-:Y:S05]  /*49d0*/  BRA `(.L_x_18206) ;  /* 0x0000000800647947 */ /* 0x003fea0003800000 */
.L_x_18214:
        /* <DEDUP_REMOVED lines=27> */
.L_x_18217:
        /* <DEDUP_REMOVED lines=14> */
.L_x_18216:
[----:B------:R-:W2:Y:S02]  /*4c70*/  LDG.E.U16 R4, desc[UR36][R2.64] ;  /* 0x0000002402047981 */ /* 0x000ea4000c1e1500 */
[----:B--2---:R-:W-:-:S06]  /*4c80*/  SHF.L.U32 R4, R4, 0x10, RZ ;  /* 0x0000001004047819 */ /* 0x004fcc00000006ff */
[----:B------:R-:W0:Y:S02]  /*4c90*/  F2I.FTZ.TRUNC.NTZ R4, R4 ;  /* 0x0000000400047305 */ /* 0x000e24000021f100 */
[----:B0-----:R-:W-:Y:S01]  /*4ca0*/  PRMT R0, R4, 0x7610, R0 ;  /* 0x0000761004007816 */ /* 0x001fe20000000000 */
[----:B------:R-:W-:Y:S06]  /*4cb0*/  BRA `(.L_x_18206) ;  /* 0x0000000400ac7947 */ /* 0x000fec0003800000 */
.L_x_18213:
        /* <DEDUP_REMOVED lines=10> */
.L_x_18220:
        /* <DEDUP_REMOVED lines=21> */
.L_x_18224:
[----:B------:R-:W-:Y:S05]  /*4eb0*/  BSYNC.RECONVERGENT B1 ;  /* 0x0000000000017941 */ /* 0x000fea0003800200 */
.L_x_18223:
[----:B------:R-:W-:Y:S02]  /*4ec0*/  SHF.L.U32 R0, R0, 0x14, RZ ;  /* 0x0000001400007819 */ /* 0x000fe400000006ff */
[----:B------:R-:W-:-:S04]  /*4ed0*/  LEA R2, R2, 0x3b800000, 0x17 ;  /* 0x3b80000002027811 */ /* 0x000fc800078eb8ff */
[----:B------:R-:W-:-:S07]  /*4ee0*/  LOP3.LUT R4, R2, R0, R7, 0xfe, !PT ;  /* 0x0000000002047212 */ /* 0x000fce00078efe07 */
.L_x_18222:
[----:B------:R-:W-:Y:S05]  /*4ef0*/  BSYNC.RECONVERGENT B0 ;  /* 0x0000000000007941 */ /* 0x000fea0003800200 */
.L_x_18221:
[----:B------:R-:W0:Y:S02]  /*4f00*/  F2I.FTZ.TRUNC.NTZ R4, R4 ;  /* 0x0000000400047305 */ /* 0x000e24000021f100 */
[----:B0-----:R-:W-:Y:S01]  /*4f10*/  PRMT R0, R4, 0x7610, R0 ;  /* 0x0000761004007816 */ /* 0x001fe20000000000 */
[----:B------:R-:W-:Y:S06]  /*4f20*/  BRA `(.L_x_18206) ;  /* 0x0000000400107947 */ /* 0x000fec0003800000 */
.L_x_18219:
        /* <DEDUP_REMOVED lines=21> */
.L_x_18228:
[----:B------:R-:W-:Y:S05]  /*5080*/  BSYNC.RECONVERGENT B1 ;  /* 0x0000000000017941 */ /* 0x000fea0003800200 */
.L_x_18227:
[----:B------:R-:W-:Y:S02]  /*5090*/  SHF.L.U32 R0, R0, 0x15, RZ ;  /* 0x0000001500007819 */ /* 0x000fe400000006ff */
[----:B------:R-:W-:-:S04]  /*50a0*/  LEA R2, R2, 0x37800000, 0x17 ;  /* 0x3780000002027811 */ /* 0x000fc800078eb8ff */
[----:B------:R-:W-:-:S07]  /*50b0*/  LOP3.LUT R4, R2, R0, R7, 0xfe, !PT ;  /* 0x0000000002047212 */ /* 0x000fce00078efe07 */
.L_x_18226:
[----:B------:R-:W-:Y:S05]  /*50c0*/  BSYNC.RECONVERGENT B0 ;  /* 0x0000000000007941 */ /* 0x000fea0003800200 */
.L_x_18225:
[----:B------:R-:W0:Y:S02]  /*50d0*/  F2I.FTZ.TRUNC.NTZ R4, R4 ;  /* 0x0000000400047305 */ /* 0x000e24000021f100 */
[----:B0-----:R-:W-:Y:S01]  /*50e0*/  PRMT R0, R4, 0x7610, R0 ;  /* 0x0000761004007816 */ /* 0x001fe20000000000 */
[----:B------:R-:W-:Y:S06]  /*50f0*/  BRA `(.L_x_18206) ;  /* 0x00000000009c7947 */ /* 0x000fec0003800000 */
.L_x_18218:
        /* <DEDUP_REMOVED lines=14> */
.L_x_18232:
[----:B------:R-:W-:Y:S05]  /*51e0*/  BSYNC.RECONVERGENT B0 ;  /* 0x0000000000007941 */ /* 0x000fea0003800200 */
.L_x_18231:
[----:B------:R-:W0:Y:S02]  /*51f0*/  F2I.FTZ.TRUNC.NTZ R4, R4 ;  /* 0x0000000400047305 */ /* 0x000e24000021f100 */
[----:B0-----:R-:W-:Y:S01]  /*5200*/  PRMT R0, R4, 0x7610, R0 ;  /* 0x0000761004007816 */ /* 0x001fe20000000000 */
[----:B------:R-:W-:Y:S06]  /*5210*/  BRA `(.L_x_18206) ;  /* 0x0000000000547947 */ /* 0x000fec0003800000 */
.L_x_18205:
        /* <DEDUP_REMOVED lines=16> */
.L_x_18233:
[----:B------:R-:W-:Y:S01]  /*5320*/  PRMT R0, RZ, 0x7610, R0 ;  /* 0x00007610ff007816 */ /* 0x000fe20000000000 */
[----:B------:R-:W-:Y:S06]  /*5330*/  BRA `(.L_x_18206) ;  /* 0x00000000000c7947 */ /* 0x000fec0003800000 */
.L_x_18230:
[----:B------:R0:W5:Y:S01]  /*5340*/  LDG.E.U8 R0, desc[UR36][R2.64] ;  /* 0x0000002402007981 */ /* 0x000162000c1e1100 */
[----:B------:R-:W-:Y:S05]  /*5350*/  BRA `(.L_x_18206) ;  /* 0x0000000000047947 */ /* 0x000fea0003800000 */
.L_x_18229:
[----:B------:R0:W5:Y:S02]  /*5360*/  LDG.E.U8 R0, desc[UR36][R2.64] ;  /* 0x0000002402007981 */ /* 0x000164000c1e1100 */
.L_x_18206:
        /* <DEDUP_REMOVED lines=21> */
.L_x_18237:
[----:B------:R0:W-:Y:S01]  /*54c0*/  STG.E.U8 desc[UR36][R2.64], R7 ;  /* 0x0000000702007986 */ /* 0x0001e2000c101124 */
[----:B------:R-:W-:Y:S05]  /*54d0*/  BRA `(.L_x_18239) ;  /* 0x0000000c00807947 */ /* 0x000fea0003800000 */
.L_x_18236:
        /* <DEDUP_REMOVED lines=12> */
.L_x_18241:
[----:B------:R-:W-:-:S04]  /*55a0*/  LOP3.LUT R7, R7, 0xffff, RZ, 0xc0, !PT ;  /* 0x0000ffff07077812 */ /* 0x000fc800078ec0ff */
[----:B------:R-:W-:-:S05]  /*55b0*/  PRMT R5, R7, 0x8880, RZ ;  /* 0x0000888007057816 */ /* 0x000fca00000000ff */
[----:B------:R0:W-:Y:S01]  /*55c0*/  STG.E desc[UR36][R2.64], R5 ;  /* 0x0000000502007986 */ /* 0x0001e2000c101924 */
[----:B------:R-:W-:Y:S05]  /*55d0*/  BRA `(.L_x_18239) ;  /* 0x0000000c00407947 */ /* 0x000fea0003800000 */
.L_x_18240:
[----:B------:R-:W-:-:S04]  /*55e0*/  PRMT R5, R7, 0x8880, RZ ;  /* 0x0000888007057816 */ /* 0x000fc800000000ff */
[----:B------:R-:W-:-:S05]  /*55f0*/  PRMT R5, R5, 0x7710, RZ ;  /* 0x0000771005057816 */ /* 0x000fca00000000ff */
[----:B------:R0:W-:Y:S01]  /*5600*/  STG.E.U16 desc[UR36][R2.64], R5 ;  /* 0x0000000502007986 */ /* 0x0001e2000c101524 */
[----:B------:R-:W-:Y:S05]  /*5610*/  BRA `(.L_x_18239) ;  /* 0x0000000c00307947 */ /* 0x000fea0003800000 */
.L_x_18235:
        /* <DEDUP_REMOVED lines=9> */
.L_x_18243:
[----:B------:R-:W0:Y:S02]  /*56b0*/  I2F.S8 R0, R7 ;  /* 0x0000000700007306 */ /* 0x000e240000001400 */
[----:B0-----:R-:W-:-:S05]  /*56c0*/  F2FP.F16.F32.PACK_AB R0, RZ, R0 ;  /* 0x00000000ff00723e */ /* 0x001fca00000000ff */
[----:B------:R0:W-:Y:S01]  /*56d0*/  STG.E.U16 desc[UR36][R2.64], R0 ;  /* 0x0000000002007986 */ /* 0x0001e2000c101524 */
[----:B------:R-:W-:Y:S05]  /*56e0*/  BRA `(.L_x_18239) ;  /* 0x0000000800fc7947 */ /* 0x000fea0003800000 */
.L_x_18242:
[----:B------:R-:W-:-:S09]  /*56f0*/  UISETP.NE.AND UP0, UPT, UR4, 0x7, UPT ;  /* 0x000000070400788c */ /* 0x000fd2000bf05270 */
[----:B------:R-:W-:Y:S05]  /*5700*/  BRA.U !UP0, `(.L_x_18244) ;  /* 0x0000000108347547 */ /* 0x000fea000b800000 */
[----:B------:R-:W-:-:S09]  /*5710*/  UISETP.NE.AND UP0, UPT, UR4, 0x8, UPT ;  /* 0x000000080400788c */ /* 0x000fd2000bf05270 */
[----:B------:R-:W-:Y:S05]  /*5720*/  BRA.U !UP0, `(.L_x_18245) ;  /* 0x0000000108187547 */ /* 0x000fea000b800000 */
[----:B------:R-:W-:-:S09]  /*5730*/  UISETP.NE.AND UP0, UPT, UR4, 0x9, UPT ;  /* 0x000000090400788c */ /* 0x000fd2000bf05270 */
[----:B------:R-:W-:Y:S05]  /*5740*/  BRA.U UP0, `(.L_x_18238) ;  /* 0x0000000900007547 */ /* 0x000fea000b800000 */
[----:B------:R-:W0:Y:S01]  /*5750*/  I2F.S8 R4, R7 ;  /* 0x0000000700047306 */ /* 0x000e220000001400 */
[----:B------:R-:W-:-:S05]  /*5760*/  MOV R5, RZ ;  /* 0x000000ff00057202 */ /* 0x000fca0000000f00 */
[----:B0-----:R0:W-:Y:S01]  /*5770*/  STG.E.64 desc[UR36][R2.64], R4 ;  /* 0x0000000402007986 */ /* 0x0011e2000c101b24 */
[----:B------:R-:W-:Y:S05]  /*5780*/  BRA `(.L_x_18239) ;  /* 0x0000000800d47947 */ /* 0x000fea0003800000 */
.L_x_18245:
[----:B------:R-:W0:Y:S02]  /*5790*/  I2F.S8 R7, R7 ;  /* 0x0000000700077306 */ /* 0x000e240000001400 */
[----:B0-----:R-:W-:-:S04]  /*57a0*/  F2FP.F16.F32.PACK_AB R5, RZ, R7 ;  /* 0x00000007ff05723e */ /* 0x001fc800000000ff */
[----:B------:R-:W-:-:S05]  /*57b0*/  PRMT R5, R5, 0x5410, RZ ;  /* 0x0000541005057816 */ /* 0x000fca00000000ff */
[----:B------:R0:W-:Y:S01]  /*57c0*/  STG.E desc[UR36][R2.64], R5 ;  /* 0x0000000502007986 */ /* 0x0001e2000c101924 */
[----:B------:R-:W-:Y:S05]  /*57d0*/  BRA `(.L_x_18239) ;  /* 0x0000000800c07947 */ /* 0x000fea0003800000 */
.L_x_18244:
[----:B------:R-:W-:-:S04]  /*57e0*/  PRMT R4, R7, 0x8880, RZ ;  /* 0x0000888007047816 */ /* 0x000fc800000000ff */
[----:B------:R-:W-:-:S06]  /*57f0*/  PRMT R4, R4, 0x7710, RZ ;  /* 0x0000771004047816 */ /* 0x000fcc00000000ff */
[----:B------:R-:W0:Y:S02]  /*5800*/  I2F.F64.S16 R4, R4 ;  /* 0x0000000400047312 */ /* 0x000e240000101c00 */
[----:B0-----:R0:W-:Y:S01]  /*5810*/  STG.E.64 desc[UR36][R2.64], R4 ;  /* 0x0000000402007986 */ /* 0x0011e2000c101b24 */
[----:B------:R-:W-:Y:S05]  /*5820*/  BRA `(.L_x_18239) ;  /* 0x0000000800ac7947 */ /* 0x000fea0003800000 */
.L_x_18234:
        /* <DEDUP_REMOVED lines=14> */
.L_x_18249:
        /* <DEDUP_REMOVED lines=18> */
.L_x_18252:
[----:B------:R-:W-:-:S04]  /*5a30*/  SHF.R.U32.HI R5, RZ, 0x18, R5 ;  /* 0x00000018ff057819 */ /* 0x000fc80000011605 */
[----:B------:R-:W-:-:S07]  /*5a40*/  LOP3.LUT R0, R0, 0x80, R5, 0xf8, !PT ;  /* 0x0000008000007812 */ /* 0x000fce00078ef805 */
.L_x_18251:
[----:B------:R-:W-:Y:S05]  /*5a50*/  BSYNC.RECONVERGENT B0 ;  /* 0x0000000000007941 */ /* 0x000fea0003800200 */
.L_x_18250:
[----:B------:R0:W-:Y:S01]  /*5a60*/  STG.E.U8 desc[UR36][R2.64], R0 ;  /* 0x0000000002007986 */ /* 0x0001e2000c101124 */
[----:B------:R-:W-:Y:S05]  /*5a70*/  BRA `(.L_x_18239) ;  /* 0x0000000800187947 */ /* 0x000fea0003800000 */
.L_x_18248:
        /* <DEDUP_REMOVED lines=18> */
.L_x_18255:
[----:B------:R-:W-:-:S04]  /*5ba0*/  SHF.R.U32.HI R5, RZ, 0x18, R5 ;  /* 0x00000018ff057819 */ /* 0x000fc80000011605 */
[----:B------:R-:W-:-:S07]  /*5bb0*/  LOP3.LUT R0, R0, 0x80, R5, 0xf8, !PT ;  /* 0x0000008000007812 */ /* 0x000fce00078ef805 */
.L_x_18254:
[----:B------:R-:W-:Y:S05]  /*5bc0*/  BSYNC.RECONVERGENT B0 ;  /* 0x0000000000007941 */ /* 0x000fea0003800200 */
.L_x_18253:
[----:B------:R0:W-:Y:S01]  /*5bd0*/  STG.E.U8 desc[UR36][R2.64], R0 ;  /* 0x0000000002007986 */ /* 0x0001e2000c101124 */
[----:B------:R-:W-:Y:S05]  /*5be0*/  BRA `(.L_x_18239) ;  /* 0x0000000400bc7947 */ /* 0x000fea0003800000 */
.L_x_18247:
        /* <DEDUP_REMOVED lines=22> */
.L_x_18257:
[----:B------:R-:W-:-:S04]  /*5d50*/  LOP3.LUT R7, R7, 0xffff, RZ, 0xc0, !PT ;  /* 0x0000ffff07077812 */ /* 0x000fc800078ec0ff */
[----:B------:R-:W-:-:S05]  /*5d60*/  PRMT R7, R7, 0x8880, RZ ;  /* 0x0000888007077816 */ /* 0x000fca00000000ff */
[----:B------:R-:W-:-:S05]  /*5d70*/  IMAD.MOV.U32 R4, RZ, RZ, R7 ;  /* 0x000000ffff047224 */ /* 0x000fca00078e0007 */
[----:B------:R-:W-:-:S05]  /*5d80*/  SHF.R.S32.HI R5, RZ, 0x1f, R4 ;  /* 0x0000001fff057819 */ /* 0x000fca0000011404 */
[----:B------:R0:W-:Y:S01]  /*5d90*/  STG.E.64 desc[UR36][R2.64], R4 ;  /* 0x0000000402007986 */ /* 0x0001e2000c101b24 */
[----:B------:R-:W-:Y:S05]  /*5da0*/  BRA `(.L_x_18239) ;  /* 0x00000004004c7947 */ /* 0x000fea0003800000 */
.L_x_18256:
[----:B------:R-:W-:-:S04]  /*5db0*/  LOP3.LUT R7, R7, 0xffff, RZ, 0xc0, !PT ;  /* 0x0000ffff07077812 */ /* 0x000fc800078ec0ff */
[----:B------:R-:W-:-:S05]  /*5dc0*/  PRMT R5, R7, 0x8880, RZ ;  /* 0x0000888007057816 */ /* 0x000fca00000000ff */
[----:B------:R0:W-:Y:S01]  /*5dd0*/  STG.E desc[UR36][R2.64], R5 ;  /* 0x0000000502007986 */ /* 0x0001e2000c101924 */
[----:B------:R-:W-:Y:S05]  /*5de0*/  BRA `(.L_x_18239) ;  /* 0x00000004003c7947 */ /* 0x000fea0003800000 */
.L_x_18246:
        /* <DEDUP_REMOVED lines=10> */
.L_x_18259:
[----:B------:R-:W-:Y:S02]  /*5e90*/  PRMT R4, R7, 0x8880, RZ ;  /* 0x0000888007047816 */ /* 0x000fe400000000ff */
[----:B------:R-:W-:Y:S02]  /*5ea0*/  CS2R R6, SRZ ;  /* 0x0000000000067805 */ /* 0x000fe4000001ff00 */
[----:B------:R-:W-:-:S06]  /*5eb0*/  PRMT R4, R4, 0x7710, RZ ;  /* 0x0000771004047816 */ /* 0x000fcc00000000ff */
[----:B------:R-:W0:Y:S02]  /*5ec0*/  I2F.F64.S16 R4, R4 ;  /* 0x0000000400047312 */ /* 0x000e240000101c00 */
[----:B0-----:R4:W-:Y:S01]  /*5ed0*/  STG.E.128 desc[UR36][R2.64], R4 ;  /* 0x0000000402007986 */ /* 0x0019e2000c101d24 */
[----:B------:R-:W-:Y:S05]  /*5ee0*/  BRA `(.L_x_18239) ;  /* 0x0000000000fc7947 */ /* 0x000fea0003800000 */
.L_x_18258:
[----:B------:R-:W-:-:S09]  /*5ef0*/  UISETP.NE.AND UP0, UPT, UR4, 0xf, UPT ;  /* 0x0000000f0400788c */ /* 0x000fd2000bf05270 */
[----:B------:R-:W-:Y:S05]  /*5f00*/  BRA.U !UP0, `(.L_x_18260) ;  /* 0x0000000108e87547 */ /* 0x000fea000b800000 */
[----:B------:R-:W-:-:S09]  /*5f10*/  UISETP.NE.AND UP0, UPT, UR4, 0x17, UPT ;  /* 0x000000170400788c */ /* 0x000fd2000bf05270 */
[----:B------:R-:W-:Y:S05]  /*5f20*/  BRA.U !UP0, `(.L_x_18261) ;  /* 0x0000000108907547 */ /* 0x000fea000b800000 */
[----:B------:R-:W-:-:S09]  /*5f30*/  UISETP.NE.AND UP0, UPT, UR4, 0x18, UPT ;  /* 0x000000180400788c */ /* 0x000fd2000bf05270 */
[----:B------:R-:W-:Y:S05]  /*5f40*/  BRA.U !UP0, `(.L_x_18262) ;  /* 0x0000000108447547 */ /* 0x000fea000b800000 */
.L_x_18238:
        /* <DEDUP_REMOVED lines=16> */
.L_x_18263:
[----:B------:R-:W-:Y:S05]  /*6050*/  BRA `(.L_x_18239) ;  /* 0x0000000000a07947 */ /* 0x000fea0003800000 */
.L_x_18262:
        /* <DEDUP_REMOVED lines=13> */
.L_x_18265:
[----:B------:R-:W-:Y:S05]  /*6130*/  BSYNC.RECONVERGENT B0 ;  /* 0x0000000000007941 */ /* 0x000fea0003800200 */
.L_x_18264:
[----:B------:R-:W-:-:S05]  /*6140*/  LOP3.LUT R5, R0, 0x80, R5, 0xf8, !PT ;  /* 0x0000008000057812 */ /* 0x000fca00078ef805 */
[----:B------:R2:W-:Y:S01]  /*6150*/  STG.E.U8 desc[UR36][R2.64], R5 ;  /* 0x0000000502007986 */ /* 0x0005e2000c101124 */
[----:B------:R-:W-:Y:S05]  /*6160*/  BRA `(.L_x_18239) ;  /* 0x00000000005c7947 */ /* 0x000fea0003800000 */
.L_x_18261:
        /* <DEDUP_REMOVED lines=12> */
.L_x_18267:
[----:B------:R-:W-:Y:S01]  /*6230*/  HFMA2 R0, -RZ, RZ, 0, 7.569789886474609375e-06 ;  /* 0x0000007fff007431 */ /* 0x000fe200000001ff */
[----:B------:R-:W-:-:S04]  /*6240*/  ISETP.GT.U32.AND P0, PT, R4, 0x7f800000, PT ;  /* 0x7f8000000400780c */ /* 0x000fc80003f04070 */
[----:B------:R-:W-:-:S09]  /*6250*/  SEL R0, R0, 0x7c, P0 ;  /* 0x0000007c00007807 */ /* 0x000fd20000000000 */
.L_x_18268:
[----:B------:R-:W-:Y:S05]  /*6260*/  BSYNC.RECONVERGENT B0 ;  /* 0x0000000000007941 */ /* 0x000fea0003800200 */
.L_x_18266:
[----:B------:R-:W-:-:S04]  /*6270*/  SHF.R.U32.HI R5, RZ, 0x18, R5 ;  /* 0x00000018ff057819 */ /* 0x000fc80000011605 */
[----:B------:R-:W-:-:S05]  /*6280*/  LOP3.LUT R5, R0, 0x80, R5, 0xf8, !PT ;  /* 0x0000008000057812 */ /* 0x000fca00078ef805 */
[----:B------:R1:W-:Y:S01]  /*6290*/  STG.E.U8 desc[UR36][R2.64], R5 ;  /* 0x0000000502007986 */ /* 0x0003e2000c101124 */
[----:B------:R-:W-:Y:S05]  /*62a0*/  BRA `(.L_x_18239) ;  /* 0x00000000000c7947 */ /* 0x000fea0003800000 */
.L_x_18260:
[----:B------:R-:W0:Y:S02]  /*62b0*/  I2F.S8 R0, R7 ;  /* 0x0000000700007306 */ /* 0x000e240000001400 */
[----:B0-----:R-:W-:-:S05]  /*62c0*/  F2FP.BF16.F32.PACK_AB R0, RZ, R0 ;  /* 0x00000000ff00723e */ /* 0x001fca00000010ff */
[----:B------:R0:W-:Y:S02]  /*62d0*/  STG.E.U16 desc[UR36][R2.64], R0 ;  /* 0x0000000002007986 */ /* 0x0001e4000c101524 */
.L_x_18239:
[----:B------:R-:W-:-:S07]  /*62e0*/  VIADD R17, R17, 0x80 ;  /* 0x0000008011117836 */ /* 0x000fce0000000000 */
.L_x_18199:
[----:B------:R-:W-:Y:S05]  /*62f0*/  BSYNC.RECONVERGENT B6 ;  /* 0x0000000000067941 */ /* 0x000fea0003800200 */
.L_x_18198:
        /* <DEDUP_REMOVED lines=307> */
.L_x_18271:
        /* <DEDUP_REMOVED lines=16> */
.L_x_18275:
[----:B------:R0:W5:Y:S01]  /*7730*/  LDG.E.U8 R0, desc[UR36][R2.64] ;  /* 0x0000002402007981 */ /* 0x000162000c1e1100 */
[----:B------:R-:W-:Y:S05]  /*7740*/  BRA `(.L_x_18277) ;  /* 0x0000000c004c7947 */ /* 0x000fea0003800000 */
.L_x_18274:
        /* <DEDUP_REMOVED lines=8> */
.L_x_18279:
[----:B------:R3:W5:Y:S01]  /*77d0*/  LDG.E.U8 R0, desc[UR36][R2.64] ;  /* 0x0000002402007981 */ /* 0x000762000c1e1100 */
[----:B------:R-:W-:Y:S05]  /*77e0*/  BRA `(.L_x_18277) ;  /* 0x0000000c00247947 */ /* 0x000fea0003800000 */
.L_x_18278:
[----:B------:R0:W5:Y:S01]  /*77f0*/  LDG.E.U16 R0, desc[UR36][R2.64] ;  /* 0x0000002402007981 */ /* 0x000162000c1e1500 */
[----:B------:R-:W-:Y:S05]  /*7800*/  BRA `(.L_x_18277) ;  /* 0x0000000c001c7947 */ /* 0x000fea0003800000 */
.L_x_18273:
        /* <DEDUP_REMOVED lines=9> */
.L_x_18281:
[----:B------:R-:W2:Y:S02]  /*78a0*/  LDG.E.U16 R4, desc[UR36][R2.64] ;  /* 0x0000002402047981 */ /* 0x000ea4000c1e1500 */
[----:B--2---:R-:W-:-:S06]  /*78b0*/  HADD2.F32 R4, -RZ, R4.H0_H0 ;  /* 0x20000004ff047230 */ /* 0x004fcc0000004100 */
[----:B------:R-:W0:Y:S02]  /*78c0*/  F2I.FTZ.TRUNC.NTZ R4, R4 ;  /* 0x0000000400047305 */ /* 0x000e24000021f100 */
[----:B0-----:R-:W-:Y:S01]  /*78d0*/  PRMT R0, R4, 0x7610, R0 ;  /* 0x0000761004007816 */ /* 0x001fe20000000000 */
[----:B------:R-:W-:Y:S06]  /*78e0*/  BRA `(.L_x_18277) ;  /* 0x0000000800e47947 */ /* 0x000fec0003800000 */
.L_x_18280:
        /* <DEDUP_REMOVED lines=9> */
.L_x_18283:
[----:B------:R-:W2:Y:S02]  /*7980*/  LDG.E.U16 R2, desc[UR36][R2.64] ;  /* 0x0000002402027981 */ /* 0x000ea4000c1e1500 */
[----:B--2---:R-:W-:-:S06]  /*7990*/  HADD2.F32 R4, -RZ, R2.H0_H0 ;  /* 0x20000002ff047230 */ /* 0x004fcc0000004100 */
[----:B------:R-:W0:Y:S02]  /*79a0*/  F2I.FTZ.TRUNC.NTZ R4, R4 ;  /* 0x0000000400047305 */ /* 0x000e24000021f100 */
[----:B0-----:R-:W-:Y:S01]  /*79b0*/  PRMT R0, R4, 0x7610, R0 ;  /* 0x0000761004007816 */ /* 0x001fe20000000000 */
[----:B------:R-:W-:Y:S06]  /*79c0*/  BRA `(.L_x_18277) ;  /* 0x0000000800ac7947 */ /* 0x000fec0003800000 */
.L_x_18282:
[----:B------:R-:W2:Y:S02]  /*79d0*/  LDG.E.64 R2, desc[UR36][R2.64] ;  /* 0x0000002402027981 */ /* 0x000ea4000c1e1b00 */
[----:B--2---:R0:W1:Y:S02]  /*79e0*/  F2I.F64.TRUNC R0, R2 ;  /* 0x0000000200007311 */ /* 0x004064000030d100 */
[----:B01----:R-:W-:Y:S05]  /*79f0*/  BRA `(.L_x_18277) ;  /* 0x0000000800a07947 */ /* 0x003fea0003800000 */
.L_x_18272:
        /* <DEDUP_REMOVED lines=12> */
.L_x_18286:
[----:B------:R-:W2:Y:S02]  /*7ac0*/  LDG.E.64 R2, desc[UR36][R2.64] ;  /* 0x0000002402027981 */ /* 0x000ea4000c1e1b00 */
[----:B--2---:R0:W1:Y:S02]  /*7ad0*/  F2I.F64.TRUNC R0, R2 ;  /* 0x0000000200007311 */ /* 0x004064000030d100 */
[----:B01----:R-:W-:Y:S05]  /*7ae0*/  BRA `(.L_x_18277) ;  /* 0x0000000800647947 */ /* 0x003fea0003800000 */
.L_x_18285:
        /* <DEDUP_REMOVED lines=27> */
.L_x_18288:
        /* <DEDUP_REMOVED lines=14> */
.L_x_18287:
[----:B------:R-:W2:Y:S02]  /*7d80*/  LDG.E.U16 R4, desc[UR36][R2.64] ;  /* 0x0000002402047981 */ /* 0x000ea4000c1e1500 */
[----:B--2---:R-:W-:-:S06]  /*7d90*/  IMAD.U32 R4, R4, 0x10000, RZ ;  /* 0x0001000004047824 */ /* 0x004fcc00078e00ff */
[----:B------:R-:W0:Y:S02]  /*7da0*/  F2I.FTZ.TRUNC.NTZ R4, R4 ;  /* 0x0000000400047305 */ /* 0x000e24000021f100 */
[----:B0-----:R-:W-:Y:S01]  /*7db0*/  PRMT R0, R4, 0x7610, R0 ;  /* 0x0000761004007816 */ /* 0x001fe20000000000 */
[----:B------:R-:W-:Y:S06]  /*7dc0*/  BRA `(.L_x_18277) ;  /* 0x0000000400ac7947 */ /* 0x000fec0003800000 */
.L_x_18284:
        /* <DEDUP_REMOVED lines=10> */
.L_x_18291:
        /* <DEDUP_REMOVED lines=21> */
.L_x_18295:
[----:B------:R-:W-:Y:S05]  /*7fc0*/  BSYNC.RECONVERGENT B1 ;  /* 0x0000000000017941 */ /* 0x000fea0003800200 */
.L_x_18294:
[----:B------:R-:W-:Y:S01]  /*7fd0*/  IMAD.SHL.U32 R0, R0, 0x100000, RZ ;  /* 0x0010000000007824 */ /* 0x000fe200078e00ff */
[----:B------:R-:W-:-:S04]  /*7fe0*/  LEA R2, R2, 0x3b800000, 0x17 ;  /* 0x3b80000002027811 */ /* 0x000fc800078eb8ff */
[----:B------:R-:W-:-:S07]  /*7ff0*/  LOP3.LUT R4, R2, R0, R7, 0xfe, !PT ;  /* 0x0000000002047212 */ /* 0x000fce00078efe07 */
.L_x_18293:
[----:B------:R-:W-:Y:S05]  /*8000*/  BSYNC.RECONVERGENT B0 ;  /* 0x0000000000007941 */ /* 0x000fea0003800200 */
.L_x_18292:
[----:B------:R-:W0:Y:S02]  /*8010*/  F2I.FTZ.TRUNC.NTZ R4, R4 ;  /* 0x0000000400047305 */ /* 0x000e24000021f100 */
[----:B0-----:R-:W-:Y:S01]  /*8020*/  PRMT R0, R4, 0x7610, R0 ;  /* 0x0000761004007816 */ /* 0x001fe20000000000 */
[----:B------:R-:W-:Y:S06]  /*8030*/  BRA `(.L_x_18277) ;  /* 0x0000000400107947 */ /* 0x000fec0003800000 */
.L_x_18290:
        /* <DEDUP_REMOVED lines=21> */
.L_x_18299:
[----:B------:R-:W-:Y:S05]  /*8190*/  BSYNC.RECONVERGENT B1 ;  /* 0x0000000000017941 */ /* 0x000fea0003800200 */
.L_x_18298:
[----:B------:R-:W-:Y:S02]  /*81a0*/  SHF.L.U32 R0, R0, 0x15, RZ ;  /* 0x0000001500007819 */ /* 0x000fe400000006ff */
[----:B------:R-:W-:-:S04]  /*81b0*/  LEA R2, R2, 0x37800000, 0x17 ;  /* 0x3780000002027811 */ /* 0x000fc800078eb8ff */
[----:B------:R-:W-:-:S07]  /*81c0*/  LOP3.LUT R4, R2, R0, R7, 0xfe, !PT ;  /* 0x0000000002047212 */ /* 0x000fce00078efe07 */
.L_x_18297:
[----:B------:R-:W-:Y:S05]  /*81d0*/  BSYNC.RECONVERGENT B0 ;  /* 0x0000000000007941 */ /* 0x000fea0003800200 */
.L_x_18296:
[----:B------:R-:W0:Y:S02]  /*81e0*/  F2I.FTZ.TRUNC.NTZ R4, R4 ;  /* 0x0000000400047305 */ /* 0x000e24000021f100 */
[----:B0-----:R-:W-:Y:S01]  /*81f0*/  PRMT R0, R4, 0x7610, R0 ;  /* 0x0000761004007816 */ /* 0x001fe20000000000 */
[----:B------:R-:W-:Y:S06]  /*8200*/  BRA `(.L_x_18277) ;  /* 0x00000000009c7947 */ /* 0x000fec0003800000 */
.L_x_18289:
        /* <DEDUP_REMOVED lines=14> */
.L_x_18303:
[----:B------:R-:W-:Y:S05]  /*82f0*/  BSYNC.RECONVERGENT B0 ;  /* 0x0000000000007941 */ /* 0x000fea0003800200 */
.L_x_18302:
[----:B------:R-:W0:Y:S02]  /*8300*/  F2I.FTZ.TRUNC.NTZ R4, R4 ;  /* 0x0000000400047305 */ /* 0x000e24000021f100 */
[----:B0-----:R-:W-:Y:S01]  /*8310*/  PRMT R0, R4, 0x7610, R0 ;  /* 0x0000761004007816 */ /* 0x001fe20000000000 */
[----:B------:R-:W-:Y:S06]  /*8320*/  BRA `(.L_x_18277) ;  /* 0x0000000000547947 */ /* 0x000fec0003800000 */
.L_x_18276:
        /* <DEDUP_REMOVED lines=16> */
.L_x_18304:
[----:B------:R-:W-:Y:S01]  /*8430*/  PRMT R0, RZ, 0x7610, R0 ;  /* 0x00007610ff007816 */ /* 0x000fe20000000000 */
[----:B------:R-:W-:Y:S06]  /*8440*/  BRA `(.L_x_18277) ;  /* 0x00000000000c7947 */ /* 0x000fec0003800000 */
.L_x_18301:
[----:B------:R1:W5:Y:S01]  /*8450*/  LDG.E.U8 R0, desc[UR36][R2.64] ;  /* 0x0000002402007981 */ /* 0x000362000c1e1100 */
[----:B------:R-:W-:Y:S05]  /*8460*/  BRA `(.L_x_18277) ;  /* 0x0000000000047947 */ /* 0x000fea0003800000 */
.L_x_18300:
[----:B------:R2:W5:Y:S02]  /*8470*/  LDG.E.U8 R0, desc[UR36][R2.64] ;  /* 0x0000002402007981 */ /* 0x000564000c1e1100 */
.L_x_18277:
        /* <DEDUP_REMOVED lines=21> */
.L_x_18308:
[----:B------:R4:W-:Y:S01]  /*85d0*/  STG.E.U8 desc[UR36][R2.64], R7 ;  /* 0x0000000702007986 */ /* 0x0009e2000c101124 */
[----:B------:R-:W-:Y:S05]  /*85e0*/  BRA `(.L_x_18310) ;  /* 0x0000000c00807947 */ /* 0x000fea0003800000 */
.L_x_18307:
        /* <DEDUP_REMOVED lines=12> */
.L_x_18312:
[----:B------:R-:W-:-:S04]  /*86b0*/  LOP3.LUT R7, R7, 0xffff, RZ, 0xc0, !PT ;  /* 0x0000ffff07077812 */ /* 0x000fc800078ec0ff */
[----:B------:R-:W-:-:S05]  /*86c0*/  PRMT R5, R7, 0x8880, RZ ;  /* 0x0000888007057816 */ /* 0x000fca00000000ff */
[----:B------:R2:W-:Y:S01]  /*86d0*/  STG.E desc[UR36][R2.64], R5 ;  /* 0x0000000502007986 */ /* 0x0005e2000c101924 */
[----:B------:R-:W-:Y:S05]  /*86e0*/  BRA `(.L_x_18310) ;  /* 0x0000000c00407947 */ /* 0x000fea0003800000 */
.L_x_18311:
[----:B------:R-:W-:-:S04]  /*86f0*/  PRMT R5, R7, 0x8880, RZ ;  /* 0x0000888007057816 */ /* 0x000fc800000000ff */
[----:B------:R-:W-:-:S05]  /*8700*/  PRMT R5, R5, 0x7710, RZ ;  /* 0x0000771005057816 */ /* 0x000fca00000000ff */
[----:B------:R0:W-:Y:S01]  /*8710*/  STG.E.U16 desc[UR36][R2.64], R5 ;  /* 0x0000000502007986 */ /* 0x0001e2000c101524 */
[----:B------:R-:W-:Y:S05]  /*8720*/  BRA `(.L_x_18310) ;  /* 0x0000000c00307947 */ /* 0x000fea0003800000 */
.L_x_18306:
        /* <DEDUP_REMOVED lines=9> */
.L_x_18314:
[----:B------:R-:W0:Y:S02]  /*87c0*/  I2F.S8 R0, R7 ;  /* 0x0000000700007306 */ /* 0x000e240000001400 */
[----:B0-----:R-:W-:-:S05]  /*87d0*/  F2FP.F16.F32.PACK_AB R0, RZ, R0 ;  /* 0x00000000ff00723e */ /* 0x001fca00000000ff */
[----:B------:R0:W-:Y:S01]  /*87e0*/  STG.E.U16 desc[UR36][R2.64], R0 ;  /* 0x0000000002007986 */ /* 0x0001e2000c101524 */
[----:B------:R-:W-:Y:S05]  /*87f0*/  BRA `(.L_x_18310) ;  /* 0x0000000800fc7947 */ /* 0x000fea0003800000 */
.L_x_18313:
        /* <DEDUP_REMOVED lines=10> */
.L_x_18316:
[----:B------:R-:W0:Y:S02]  /*88a0*/  I2F.S8 R7, R7 ;  /* 0x0000000700077306 */ /* 0x000e240000001400 */
[----:B0-----:R-:W-:-:S04]  /*88b0*/  F2FP.F16.F32.PACK_AB R5, RZ, R7 ;  /* 0x00000007ff05723e */ /* 0x001fc800000000ff */
[----:B------:R-:W-:-:S05]  /*88c0*/  PRMT R5, R5, 0x5410, RZ ;  /* 0x0000541005057816 */ /* 0x000fca00000000ff */
[----:B------:R0:W-:Y:S01]  /*88d0*/  STG.E desc[UR36][R2.64], R5 ;  /* 0x0000000502007986 */ /* 0x0001e2000c101924 */
[----:B------:R-:W-:Y:S05]  /*88e0*/  BRA `(.L_x_18310) ;  /* 0x0000000800c07947 */ /* 0x000fea0003800000 */
.L_x_18315:
[----:B------:R-:W-:-:S04]  /*88f0*/  PRMT R4, R7, 0x8880, RZ ;  /* 0x0000888007047816 */ /* 0x000fc800000000ff */
[----:B------:R-:W-:-:S06]  /*8900*/  PRMT R4, R4, 0x7710, RZ ;  /* 0x0000771004047816 */ /* 0x000fcc00000000ff */
[----:B------:R-:W0:Y:S02]  /*8910*/  I2F.F64.S16 R4, R4 ;  /* 0x0000000400047312 */ /* 0x000e240000101c00 */
[----:B0-----:R0:W-:Y:S01]  /*8920*/  STG.E.64 desc[UR36][R2.64], R4 ;  /* 0x0000000402007986 */ /* 0x0011e2000c101b24 */
[----:B------:R-:W-:Y:S05]  /*8930*/  BRA `(.L_x_18310) ;  /* 0x0000000800ac7947 */ /* 0x000fea0003800000 */
.L_x_18305:
        /* <DEDUP_REMOVED lines=14> */
.L_x_18320:
        /* <DEDUP_REMOVED lines=18> */
.L_x_18323:
[----:B------:R-:W-:-:S04]  /*8b40*/  SHF.R.U32.HI R5, RZ, 0x18, R5 ;  /* 0x00000018ff057819 */ /* 0x000fc80000011605 */
[----:B------:R-:W-:-:S07]  /*8b50*/  LOP3.LUT R0, R0, 0x80, R5, 0xf8, !PT ;  /* 0x0000008000007812 */ /* 0x000fce00078ef805 */
.L_x_18322:
[----:B------:R-:W-:Y:S05]  /*8b60*/  BSYNC.RECONVERGENT B0 ;  /* 0x0000000000007941 */ /* 0x000fea0003800200 */
.L_x_18321:
[----:B------:R0:W-:Y:S01]  /*8b70*/  STG.E.U8 desc[UR36][R2.64], R0 ;  /* 0x0000000002007986 */ /* 0x0001e2000c101124 */
[----:B------:R-:W-:Y:S05]  /*8b80*/  BRA `(.L_x_18310) ;  /* 0x0000000800187947 */ /* 0x000fea0003800000 */
.L_x_18319:
        /* <DEDUP_REMOVED lines=18> */
.L_x_18326:
[----:B------:R-:W-:-:S04]  /*8cb0*/  SHF.R.U32.HI R5, RZ, 0x18, R5 ;  /* 0x00000018ff057819 */ /* 0x000fc80000011605 */
[----:B------:R-:W-:-:S07]  /*8cc0*/  LOP3.LUT R0, R0, 0x80, R5, 0xf8, !PT ;  /* 0x0000008000007812 */ /* 0x000fce00078ef805 */
.L_x_18325:
[----:B------:R-:W-:Y:S05]  /*8cd0*/  BSYNC.RECONVERGENT B0 ;  /* 0x0000000000007941 */ /* 0x000fea0003800200 */
.L_x_18324:
[----:B------:R0:W-:Y:S01]  /*8ce0*/  STG.E.U8 desc[UR36][R2.64], R0 ;  /* 0x0000000002007986 */ /* 0x0001e2000c101124 */
[----:B------:R-:W-:Y:S05]  /*8cf0*/  BRA `(.L_x_18310) ;  /* 0x0000000400bc7947 */ /* 0x000fea0003800000 */
.L_x_18318:
        /* <DEDUP_REMOVED lines=22> */
.L_x_18328:
[----:B------:R-:W-:-:S04]  /*8e60*/  LOP3.LUT R7, R7, 0xffff, RZ, 0xc0, !PT ;  /* 0x0000ffff07077812 */ /* 0x000fc800078ec0ff */
[----:B------:R-:W-:-:S04]  /*8e70*/  PRMT R7, R7, 0x8880, RZ ;  /* 0x0000888007077816 */ /* 0x000fc800000000ff */
[----:B------:R-:W-:-:S04]  /*8e80*/  MOV R4, R7 ;  /* 0x0000000700047202 */ /* 0x000fc80000000f00 */
[----:B------:R-:W-:-:S05]  /*8e90*/  SHF.R.S32.HI R5, RZ, 0x1f, R4 ;  /* 0x0000001fff057819 */ /* 0x000fca0000011404 */
[----:B------:R0:W-:Y:S01]  /*8ea0*/  STG.E.64 desc[UR36][R2.64], R4 ;  /* 0x0000000402007986 */ /* 0x0001e2000c101b24 */
[----:B------:R-:W-:Y:S05]  /*8eb0*/  BRA `(.L_x_18310) ;  /* 0x00000004004c7947 */ /* 0x000fea0003800000 */
.L_x_18327:
[----:B------:R-:W-:-:S04]  /*8ec0*/  LOP3.LUT R7, R7, 0xffff, RZ, 0xc0, !PT ;  /* 0x0000ffff07077812 */ /* 0x000fc800078ec0ff */
[----:B------:R-:W-:-:S05]  /*8ed0*/  PRMT R5, R7, 0x8880, RZ ;  /* 0x0000888007057816 */ /* 0x000fca00000000ff */
[----:B------:R0:W-:Y:S01]  /*8ee0*/  STG.E desc[UR36][R2.64], R5 ;  /* 0x0000000502007986 */ /* 0x0001e2000c101924 */
[----:B------:R-:W-:Y:S05]  /*8ef0*/  BRA `(.L_x_18310) ;  /* 0x00000004003c7947 */ /* 0x000fea0003800000 */
.L_x_18317:
        /* <DEDUP_REMOVED lines=10> */
.L_x_18330:
[----:B------:R-:W-:Y:S02]  /*8fa0*/  PRMT R4, R7, 0x8880, RZ ;  /* 0x0000888007047816 */ /* 0x000fe400000000ff */
[----:B------:R-:W-:Y:S02]  /*8fb0*/  CS2R R6, SRZ ;  /* 0x0000000000067805 */ /* 0x000fe4000001ff00 */
[----:B------:R-:W-:-:S06]  /*8fc0*/  PRMT R4, R4, 0x7710, RZ ;  /* 0x0000771004047816 */ /* 0x000fcc00000000ff */
[----:B------:R-:W0:Y:S02]  /*8fd0*/  I2F.F64.S16 R4, R4 ;  /* 0x0000000400047312 */ /* 0x000e240000101c00 */
[----:B0-----:R0:W-:Y:S01]  /*8fe0*/  STG.E.128 desc[UR36][R2.64], R4 ;  /* 0x0000000402007986 */ /* 0x0011e2000c101d24 */
[----:B------:R-:W-:Y:S05]  /*8ff0*/  BRA `(.L_x_18310) ;  /* 0x0000000000fc7947 */ /* 0x000fea0003800000 */
.L_x_18329:
[----:B------:R-:W-:-:S09]  /*9000*/  UISETP.NE.AND UP0, UPT, UR4, 0xf, UPT ;  /* 0x0000000f0400788c */ /* 0x000fd2000bf05270 */
[----:B------:R-:W-:Y:S05]  /*9010*/  BRA.U !UP0, `(.L_x_18331) ;  /* 0x0000000108e87547 */ /* 0x000fea000b800000 */
[----:B------:R-:W-:-:S09]  /*9020*/  UISETP.NE.AND UP0, UPT, UR4, 0x17, UPT ;  /* 0x000000170400788c */ /* 0x000fd2000bf05270 */
[----:B------:R-:W-:Y:S05]  /*9030*/  BRA.U !UP0, `(.L_x_18332) ;  /* 0x0000000108907547 */ /* 0x000fea000b800000 */
[----:B------:R-:W-:-:S09]  /*9040*/  UISETP.NE.AND UP0, UPT, UR4, 0x18, UPT ;  /* 0x000000180400788c */ /* 0x000fd2000bf05270 */
[----:B------:R-:W-:Y:S05]  /*9050*/  BRA.U !UP0, `(.L_x_18333) ;  /* 0x0000000108447547 */ /* 0x000fea000b800000 */
.L_x_18309:
        /* <DEDUP_REMOVED lines=16> */
.L_x_18334:
[----:B------:R-:W-:Y:S05]  /*9160*/  BRA `(.L_x_18310) ;  /* 0x0000000000a07947 */ /* 0x000fea0003800000 */
.L_x_18333:
        /* <DEDUP_REMOVED lines=13> */
.L_x_18336:
[----:B------:R-:W-:Y:S05]  /*9240*/  BSYNC.RECONVERGENT B0 ;  /* 0x0000000000007941 */ /* 0x000fea0003800200 */
.L_x_18335:
[----:B------:R-:W-:-:S05]  /*9250*/  LOP3.LUT R5, R0, 0x80, R5, 0xf8, !PT ;  /* 0x0000008000057812 */ /* 0x000fca00078ef805 */
[----:B------:R0:W-:Y:S01]  /*9260*/  STG.E.U8 desc[UR36][R2.64], R5 ;  /* 0x0000000502007986 */ /* 0x0001e2000c101124 */
[----:B------:R-:W-:Y:S05]  /*9270*/  BRA `(.L_x_18310) ;  /* 0x00000000005c7947 */ /* 0x000fea0003800000 */
.L_x_18332:
        /* <DEDUP_REMOVED lines=12> */
.L_x_18338:
[----:B------:R-:W-:Y:S01]  /*9340*/  IMAD.MOV.U32 R0, RZ, RZ, 0x7f ;  /* 0x0000007fff007424 */ /* 0x000fe200078e00ff */
[----:B------:R-:W-:-:S04]  /*9350*/  ISETP.GT.U32.AND P0, PT, R4, 0x7f800000, PT ;  /* 0x7f8000000400780c */ /* 0x000fc80003f04070 */
[----:B------:R-:W-:-:S09]  /*9360*/  SEL R0, R0, 0x7c, P0 ;  /* 0x0000007c00007807 */ /* 0x000fd20000000000 */
.L_x_18339:
[----:B------:R-:W-:Y:S05]  /*9370*/  BSYNC.RECONVERGENT B0 ;  /* 0x0000000000007941 */ /* 0x000fea0003800200 */
.L_x_18337:
[----:B------:R-:W-:-:S04]  /*9380*/  SHF.R.U32.HI R5, RZ, 0x18, R5 ;  /* 0x00000018ff057819 */ /* 0x000fc80000011605 */
[----:B------:R-:W-:-:S05]  /*9390*/  LOP3.LUT R5, R0, 0x80, R5, 0xf8, !PT ;  /* 0x0000008000057812 */ /* 0x000fca00078ef805 */
[----:B------:R0:W-:Y:S01]  /*93a0*/  STG.E.U8 desc[UR36][R2.64], R5 ;  /* 0x0000000502007986 */ /* 0x0001e2000c101124 */
[----:B------:R-:W-:Y:S05]  /*93b0*/  BRA `(.L_x_18310) ;  /* 0x00000000000c7947 */ /* 0x000fea0003800000 */
.L_x_18331:
[----:B------:R-:W0:Y:S02]  /*93c0*/  I2F.S8 R0, R7 ;  /* 0x0000000700007306 */ /* 0x000e240000001400 */
[----:B0-----:R-:W-:-:S05]  /*93d0*/  F2FP.BF16.F32.PACK_AB R0, RZ, R0 ;  /* 0x00000000ff00723e */ /* 0x001fca00000010ff */
[----:B------:R0:W-:Y:S02]  /*93e0*/  STG.E.U16 desc[UR36][R2.64], R0 ;  /* 0x0000000002007986 */ /* 0x0001e4000c101524 */
.L_x_18310:
[----:B------:R-:W-:-:S07]  /*93f0*/  IADD3 R17, PT, PT, R17, 0x80, RZ ;  /* 0x0000008011117810 */ /* 0x000fce0007ffe0ff */
.L_x_18270:
[----:B------:R-:W-:Y:S05]  /*9400*/  BSYNC.RECONVERGENT B6 ;  /* 0x0000000000067941 */ /* 0x000fea0003800200 */
.L_x_18269:
        /* <DEDUP_REMOVED lines=306> */
.L_x_18340:
        /* <DEDUP_REMOVED lines=18> */
.L_x_18344:
[----:B------:R0:W5:Y:S01]  /*a850*/  LDG.E.U8 R0, desc[UR36][R2.64] ;  /* 0x0000002402007981 */ /* 0x000162000c1e1100 */
[----:B------:R-:W-:Y:S05]  /*a860*/  BRA `(.L_x_18346) ;  /* 0x0000000c004c7947 */ /* 0x000fea0003800000 */
.L_x_18343:
        /* <DEDUP_REMOVED lines=8> */
.L_x_18348:
[----:B------:R0:W5:Y:S01]  /*a8f0*/  LDG.E.U8 R0, desc[UR36][R2.64] ;  /* 0x0000002402007981 */ /* 0x000162000c1e1100 */
[----:B------:R-:W-:Y:S05]  /*a900*/  BRA `(.L_x_18346) ;  /* 0x0000000c00247947 */ /* 0x000fea0003800000 */
.L_x_18347:
[----:B------:R0:W5:Y:S01]  /*a910*/  LDG.E.U16 R0, desc[UR36][R2.64] ;  /* 0x0000002402007981 */ /* 0x000162000c1e1500 */
[----:B------:R-:W-:Y:S05]  /*a920*/  BRA `(.L_x_18346) ;  /* 0x0000000c001c7947 */ /* 0x000fea0003800000 */
.L_x_18342:
        /* <DEDUP_REMOVED lines=9> */
.L_x_18350:
[----:B------:R-:W2:Y:S02]  /*a9c0*/  LDG.E.U16 R4, desc[UR36][R2.64] ;  /* 0x0000002402047981 */ /* 0x000ea4000c1e1500 */
[----:B--2---:R-:W-:-:S06]  /*a9d0*/  HADD2.F32 R4, -RZ, R4.H0_H0 ;  /* 0x20000004ff047230 */ /* 0x004fcc0000004100 */
[----:B------:R-:W0:Y:S02]  /*a9e0*/  F2I.FTZ.TRUNC.NTZ R4, R4 ;  /* 0x0000000400047305 */ /* 0x000e24000021f100 */
[----:B0-----:R-:W-:Y:S01]  /*a9f0*/  PRMT R0, R4, 0x7610, R0 ;  /* 0x0000761004007816 */ /* 0x001fe20000000000 */
[----:B------:R-:W-:Y:S06]  /*aa00*/  BRA `(.L_x_18346) ;  /* 0x0000000800e47947 */ /* 0x000fec0003800000 */
.L_x_18349:
        /* <DEDUP_REMOVED lines=9> */
.L_x_18352:
[----:B------:R-:W2:Y:S02]  /*aaa0*/  LDG.E.U16 R2, desc[UR36][R2.64] ;  /* 0x0000002402027981 */ /* 0x000ea4000c1e1500 */
[----:B--2---:R-:W-:-:S06]  /*aab0*/  HADD2.F32 R4, -RZ, R2.H0_H0 ;  /* 0x20000002ff047230 */ /* 0x004fcc0000004100 */
[----:B------:R-:W0:Y:S02]  /*aac0*/  F2I.FTZ.TRUNC.NTZ R4, R4 ;  /* 0x0000000400047305 */ /* 0x000e24000021f100 */
[----:B0-----:R-:W-:Y:S01]  /*aad0*/  PRMT R0, R4, 0x7610, R0 ;  /* 0x0000761004007816 */ /* 0x001fe20000000000 */
[----:B------:R-:W-:Y:S06]  /*aae0*/  BRA `(.L_x_18346) ;  /* 0x0000000800ac7947 */ /* 0x000fec0003800000 */
.L_x_18351:
[----:B------:R-:W2:Y:S02]  /*aaf0*/  LDG.E.64 R2, desc[UR36][R2.64] ;  /* 0x0000002402027981 */ /* 0x000ea4000c1e1b00 */
[----:B--2---:R0:W1:Y:S02]  /*ab00*/  F2I.F64.TRUNC R0, R2 ;  /* 0x0000000200007311 */ /* 0x004064000030d100 */
[----:B01----:R-:W-:Y:S05]  /*ab10*/  BRA `(.L_x_18346) ;  /* 0x0000000800a07947 */ /* 0x003fea0003800000 */
.L_x_18341:
        /* <DEDUP_REMOVED lines=12> */
.L_x_18355:
[----:B------:R-:W2:Y:S02]  /*abe0*/  LDG.E.64 R2, desc[UR36][R2.64] ;  /* 0x0000002402027981 */ /* 0x000ea4000c1e1b00 */
[----:B--2---:R3:W4:Y:S02]  /*abf0*/  F2I.F64.TRUNC R0, R2 ;  /* 0x0000000200007311 */ /* 0x004724000030d100 */
[----:B---34-:R-:W-:Y:S05]  /*ac00*/  BRA `(.L_x_18346) ;  /* 0x0000000800647947 */ /* 0x018fea0003800000 */
.L_x_18354:
        /* <DEDUP_REMOVED lines=27> */
.L_x_18357:
        /* <DEDUP_REMOVED lines=14> */
.L_x_18356:
[----:B------:R-:W2:Y:S02]  /*aea0*/  LDG.E.U16 R4, desc[UR36][R2.64] ;  /* 0x0000002402047981 */ /* 0x000ea4000c1e1500 */
[----:B--2---:R-:W-:-:S06]  /*aeb0*/  SHF.L.U32 R4, R4, 0x10, RZ ;  /* 0x0000001004047819 */ /* 0x004fcc00000006ff */
[----:B------:R-:W0:Y:S02]  /*aec0*/  F2I.FTZ.TRUNC.NTZ R4, R4 ;  /* 0x0000000400047305 */ /* 0x000e24000021f100 */
[----:B0-----:R-:W-:Y:S01]  /*aed0*/  PRMT R0, R4, 0x7610, R0 ;  /* 0x0000761004007816 */ /* 0x001fe20000000000 */
[----:B------:R-:W-:Y:S06]  /*aee0*/  BRA `(.L_x_18346) ;  /* 0x0000000400ac7947 */ /* 0x000fec0003800000 */
.L_x_18353:
        /* <DEDUP_REMOVED lines=10> */
.L_x_18360:
        /* <DEDUP_REMOVED lines=21> */
.L_x_18364:
[----:B------:R-:W-:Y:S05]  /*b0e0*/  BSYNC.RECONVERGENT B1 ;  /* 0x0000000000017941 */ /* 0x000fea0003800200 */
.L_x_18363:
[----:B------:R-:W-:Y:S01]  /*b0f0*/  IMAD.SHL.U32 R0, R0, 0x100000, RZ ;  /* 0x0010000000007824 */ /* 0x000fe200078e00ff */
[----:B------:R-:W-:-:S04]  /*b100*/  LEA R2, R2, 0x3b800000, 0x17 ;  /* 0x3b80000002027811 */ /* 0x000fc800078eb8ff */
[----:B------:R-:W-:-:S07]  /*b110*/  LOP3.LUT R4, R2, R0, R7, 0xfe, !PT ;  /* 0x0000000002047212 */ /* 0x000fce00078efe07 */
.L_x_18362:
[----:B------:R-:W-:Y:S05]  /*b120*/  BSYNC.RECONVERGENT B0 ;  /* 0x0000000000007941 */ /* 0x000fea0003800200 */
.L_x_18361:
[----:B------:R-:W0:Y:S02]  /*b130*/  F2I.FTZ.TRUNC.NTZ R4, R4 ;  /* 0x0000000400047305 */ /* 0x000e24000021f100 */
[----:B0-----:R-:W-:Y:S01]  /*b140*/  PRMT R0, R4, 0x7610, R0 ;  /* 0x0000761004007816 */ /* 0x001fe20000000000 */
[----:B------:R-:W-:Y:S06]  /*b150*/  BRA `(.L_x_18346) ;  /* 0x0000000400107947 */ /* 0x000fec0003800000 */
.L_x_18359:
        /* <DEDUP_REMOVED lines=21> */
.L_x_18368:
[----:B------:R-:W-:Y:S05]  /*b2b0*/  BSYNC.RECONVERGENT B1 ;  /* 0x0000000000017941 */ /* 0x000fea0003800200 */
.L_x_18367:
[----:B------:R-:W-:Y:S01]  /*b2c0*/  IMAD.SHL.U32 R0, R0, 0x200000, RZ ;  /* 0x0020000000007824 */ /* 0x000fe200078e00ff */
[----:B------:R-:W-:-:S04]  /*b2d0*/  LEA R2, R2, 0x37800000, 0x17 ;  /* 0x3780000002027811 */ /* 0x000fc800078eb8ff */
[----:B------:R-:W-:-:S07]  /*b2e0*/  LOP3.LUT R4, R2, R0, R7, 0xfe, !PT ;  /* 0x0000000002047212 */ /* 0x000fce00078efe07 */
.L_x_18366:
[----:B------:R-:W-:Y:S05]  /*b2f0*/  BSYNC.RECONVERGENT B0 ;  /* 0x0000000000007941 */ /* 0x000fea0003800200 */
.L_x_18365:
[----:B------:R-:W0:Y:S02]  /*b300*/  F2I.FTZ.TRUNC.NTZ R4, R4 ;  /* 0x0000000400047305 */ /* 0x000e24000021f100 */
[----:B0-----:R-:W-:Y:S01]  /*b310*/  PRMT R0, R4, 0x7610, R0 ;  /* 0x0000761004007816 */ /* 0x001fe20000000000 */
[----:B------:R-:W-:Y:S06]  /*b320*/  BRA `(.L_x_18346) ;  /* 0x00000000009c7947 */ /* 0x000fec0003800000 */
.L_x_18358:
        /* <DEDUP_REMOVED lines=14> */
.L_x_18372:
[----:B------:R-:W-:Y:S05]  /*b410*/  BSYNC.RECONVERGENT B0 ;  /* 0x0000000000007941 */ /* 0x000fea0003800200 */
.L_x_18371:
[----:B------:R-:W0:Y:S02]  /*b420*/  F2I.FTZ.TRUNC.NTZ R4, R4 ;  /* 0x0000000400047305 */ /* 0x000e24000021f100 */
[----:B0-----:R-:W-:Y:S01]  /*b430*/  PRMT R0, R4, 0x7610, R0 ;  /* 0x0000761004007816 */ /* 0x001fe20000000000 */
[----:B------:R-:W-:Y:S06]  /*b440*/  BRA `(.L_x_18346) ;  /* 0x0000000000547947 */ /* 0x000fec0003800000 */
.L_x_18345:
        /* <DEDUP_REMOVED lines=16> */
.L_x_18373:
[----:B------:R-:W-:Y:S01]  /*b550*/  PRMT R0, RZ, 0x7610, R0 ;  /* 0x00007610ff007816 */ /* 0x000fe20000000000 */
[----:B------:R-:W-:Y:S06]  /*b560*/  BRA `(.L_x_18346) ;  /* 0x00000000000c7947 */ /* 0x000fec0003800000 */
.L_x_18370:
[----:B------:R2:W5:Y:S01]  /*b570*/  LDG.E.U8 R0, desc[UR36][R2.64] ;  /* 0x0000002402007981 */ /* 0x000562000c1e1100 */
[----:B------:R-:W-:Y:S05]  /*b580*/  BRA `(.L_x_18346) ;  /* 0x0000000000047947 */ /* 0x000fea0003800000 */
.L_x_18369:
[----:B------:R1:W5:Y:S02]  /*b590*/  LDG.E.U8 R0, desc[UR36][R2.64] ;  /* 0x0000002402007981 */ /* 0x000364000c1e1100 */
.L_x_18346:
[----:B------:R-:W-:Y:S01]  /*b5a0*/  UPRMT UR4, UR41, 0x9910, URZ ;  /* 0x0000991029047896 */ /* 0x000fe200080000ff */
[C---:B012345:R-:W-:Y:S02]  /*b5b0*/  LOP3.LUT R2, R0.reuse, 0xff, RZ, 0xc0, !PT ;  /* 0x000000ff00027812 */ /* 0x07ffe400078ec0ff */
[----:B------:R-:W-:Y:S01]  /*b5c0*/  LOP3.LUT R3, R0, 0xff, RZ, 0xc0, !PT ;  /* 0x000000ff00037812 */ /* 0x000fe200078ec0ff */
        /* <DEDUP_REMOVED lines=15> */
.L_x_18377:
[----:B------:R-:W-:Y:S01]  /*b6c0*/  STG.E.U8 desc[UR36][R16.64], R5 ;  /* 0x0000000510007986 */ /* 0x000fe2000c101124 */
[----:B------:R-:W-:Y:S05]  /*b6d0*/  EXIT ;  /* 0x000000000000794d */ /* 0x000fea0003800000 */
.L_x_18376:
        /* <DEDUP_REMOVED lines=12> */
.L_x_18380:
[----:B------:R-:W-:-:S04]  /*b7a0*/  LOP3.LUT R5, R5, 0xffff, RZ, 0xc0, !PT ;  /* 0x0000ffff05057812 */ /* 0x000fc800078ec0ff */
[----:B------:R-:W-:-:S05]  /*b7b0*/  PRMT R3, R5, 0x8880, RZ ;  /* 0x0000888005037816 */ /* 0x000fca00000000ff */
[----:B------:R-:W-:Y:S01]  /*b7c0*/  STG.E desc[UR36][R16.64], R3 ;  /* 0x0000000310007986 */ /* 0x000fe2000c101924 */
[----:B------:R-:W-:Y:S05]  /*b7d0*/  EXIT ;  /* 0x000000000000794d */ /* 0x000fea0003800000 */
.L_x_18379:
[----:B------:R-:W-:-:S04]  /*b7e0*/  PRMT R3, R5, 0x8880, RZ ;  /* 0x0000888005037816 */ /* 0x000fc800000000ff */
[----:B------:R-:W-:-:S05]  /*b7f0*/  PRMT R3, R3, 0x7710, RZ ;  /* 0x0000771003037816 */ /* 0x000fca00000000ff */
[----:B------:R-:W-:Y:S01]  /*b800*/  STG.E.U16 desc[UR36][R16.64], R3 ;  /* 0x0000000310007986 */ /* 0x000fe2000c101524 */
[----:B------:R-:W-:Y:S05]  /*b810*/  EXIT ;  /* 0x000000000000794d */ /* 0x000fea0003800000 */
.L_x_18375:
        /* <DEDUP_REMOVED lines=9> */
.L_x_18382:
[----:B------:R-:W0:Y:S02]  /*b8b0*/  I2F.S8 R0, R5 ;  /* 0x0000000500007306 */ /* 0x000e240000001400 */
[----:B0-----:R-:W-:-:S05]  /*b8c0*/  F2FP.F16.F32.PACK_AB R0, RZ, R0 ;  /* 0x00000000ff00723e */ /* 0x001fca00000000ff */
[----:B------:R-:W-:Y:S01]  /*b8d0*/  STG.E.U16 desc[UR36][R16.64], R0 ;  /* 0x0000000010007986 */ /* 0x000fe2000c101524 */
[----:B------:R-:W-:Y:S05]  /*b8e0*/  EXIT ;  /* 0x000000000000794d */ /* 0x000fea0003800000 */
.L_x_18381:
        /* <DEDUP_REMOVED lines=8> */
[----:B0-----:R-:W-:Y:S01]  /*b970*/  STG.E.64 desc[UR36][R16.64], R2 ;  /* 0x0000000210007986 */ /* 0x001fe2000c101b24 */
[----:B------:R-:W-:Y:S05]  /*b980*/  EXIT ;  /* 0x000000000000794d */ /* 0x000fea0003800000 */
.L_x_18384:
[----:B------:R-:W0:Y:S02]  /*b990*/  I2F.S8 R5, R5 ;  /* 0x0000000500057306 */ /* 0x000e240000001400 */
[----:B0-----:R-:W-:-:S04]  /*b9a0*/  F2FP.F16.F32.PACK_AB R3, RZ, R5 ;  /* 0x00000005ff03723e */ /* 0x001fc800000000ff */
[----:B------:R-:W-:-:S05]  /*b9b0*/  PRMT R3, R3, 0x5410, RZ ;  /* 0x0000541003037816 */ /* 0x000fca00000000ff */
[----:B------:R-:W-:Y:S01]  /*b9c0*/  STG.E desc[UR36][R16.64], R3 ;  /* 0x0000000310007986 */ /* 0x000fe2000c101924 */
[----:B------:R-:W-:Y:S05]  /*b9d0*/  EXIT ;  /* 0x000000000000794d */ /* 0x000fea0003800000 */
.L_x_18383:
[----:B------:R-:W-:-:S04]  /*b9e0*/  PRMT R2, R5, 0x8880, RZ ;  /* 0x0000888005027816 */ /* 0x000fc800000000ff */
[----:B------:R-:W-:-:S06]  /*b9f0*/  PRMT R2, R2, 0x7710, RZ ;  /* 0x0000771002027816 */ /* 0x000fcc00000000ff */
[----:B------:R-:W0:Y:S02]  /*ba00*/  I2F.F64.S16 R2, R2 ;  /* 0x0000000200027312 */ /* 0x000e240000101c00 */
[----:B0-----:R-:W-:Y:S01]  /*ba10*/  STG.E.64 desc[UR36][R16.64], R2 ;  /* 0x0000000210007986 */ /* 0x001fe2000c101b24 */
[----:B------:R-:W-:Y:S05]  /*ba20*/  EXIT ;  /* 0x000000000000794d */ /* 0x000fea0003800000 */
.L_x_18374:
        /* <DEDUP_REMOVED lines=14> */
.L_x_18388:
        /* <DEDUP_REMOVED lines=17> */
.L_x_18391:
[----:B------:R-:W-:-:S04]  /*bc20*/  SHF.R.U32.HI R3, RZ, 0x18, R3 ;  /* 0x00000018ff037819 */ /* 0x000fc80000011603 */
[----:B------:R-:W-:-:S04]  /*bc30*/  LOP3.LUT R0, R0, 0x80, R3, 0xf8, !PT ;  /* 0x0000008000007812 */ /* 0x000fc800078ef803 */
[----:B------:R-:W-:-:S07]  /*bc40*/  PRMT R8, R0, 0x7610, R8 ;  /* 0x0000761000087816 */ /* 0x000fce0000000008 */
.L_x_18390:
[----:B------:R-:W-:Y:S05]  /*bc50*/  BSYNC.RECONVERGENT B0 ;  /* 0x0000000000007941 */ /* 0x000fea0003800200 */
.L_x_18389:
[----:B------:R-:W-:Y:S01]  /*bc60*/  STG.E.U8 desc[UR36][R16.64], R8 ;  /* 0x0000000810007986 */ /* 0x000fe2000c101124 */
[----:B------:R-:W-:Y:S05]  /*bc70*/  EXIT ;  /* 0x000000000000794d */ /* 0x000fea0003800000 */
.L_x_18387:
        /* <DEDUP_REMOVED lines=17> */
.L_x_18394:
[----:B------:R-:W-:-:S04]  /*bd90*/  SHF.R.U32.HI R3, RZ, 0x18, R3 ;  /* 0x00000018ff037819 */ /* 0x000fc80000011603 */
[----:B------:R-:W-:-:S04]  /*bda0*/  LOP3.LUT R0, R0, 0x80, R3, 0xf8, !PT ;  /* 0x0000008000007812 */ /* 0x000fc800078ef803 */
[----:B------:R-:W-:-:S07]  /*bdb0*/  PRMT R8, R0, 0x7610, R8 ;  /* 0x0000761000087816 */ /* 0x000fce0000000008 */
.L_x_18393:
[----:B------:R-:W-:Y:S05]  /*bdc0*/  BSYNC.RECONVERGENT B0 ;  /* 0x0000000000007941 */ /* 0x000fea0003800200 */
.L_x_18392:
[----:B------:R-:W-:Y:S01]  /*bdd0*/  STG.E.U8 desc[UR36][R16.64], R8 ;  /* 0x0000000810007986 */ /* 0x000fe2000c101124 */
[----:B------:R-:W-:Y:S05]  /*bde0*/  EXIT ;  /* 0x000000000000794d */ /* 0x000fea0003800000 */
.L_x_18386:
        /* <DEDUP_REMOVED lines=22> */
.L_x_18396:
[----:B------:R-:W-:-:S04]  /*bf50*/  LOP3.LUT R5, R5, 0xffff, RZ, 0xc0, !PT ;  /* 0x0000ffff05057812 */ /* 0x000fc800078ec0ff */
[----:B------:R-:W-:-:S05]  /*bf60*/  PRMT R5, R5, 0x8880, RZ ;  /* 0x0000888005057816 */ /* 0x000fca00000000ff */
[----:B------:R-:W-:-:S05]  /*bf70*/  IMAD.MOV.U32 R2, RZ, RZ, R5 ;  /* 0x000000ffff027224 */ /* 0x000fca00078e0005 */
[----:B------:R-:W-:-:S05]  /*bf80*/  SHF.R.S32.HI R3, RZ, 0x1f, R2 ;  /* 0x0000001fff037819 */ /* 0x000fca0000011402 */
[----:B------:R-:W-:Y:S01]  /*bf90*/  STG.E.64 desc[UR36][R16.64], R2 ;  /* 0x0000000210007986 */ /* 0x000fe2000c101b24 */
[----:B------:R-:W-:Y:S05]  /*bfa0*/  EXIT ;  /* 0x000000000000794d */ /* 0x000fea0003800000 */
.L_x_18395:
[----:B------:R-:W-:-:S04]  /*bfb0*/  LOP3.LUT R5, R5, 0xffff, RZ, 0xc0, !PT ;  /* 0x0000ffff05057812 */ /* 0x000fc800078ec0ff */
[----:B------:R-:W-:-:S05]  /*bfc0*/  PRMT R3, R5, 0x8880, RZ ;  /* 0x0000888005037816 */ /* 0x000fca00000000ff */
[----:B------:R-:W-:Y:S01]  /*bfd0*/  STG.E desc[UR36][R16.64], R3 ;  /* 0x0000000310007986 */ /* 0x000fe2000c101924 */
[----:B------:R-:W-:Y:S05]  /*bfe0*/  EXIT ;  /* 0x000000000000794d */ /* 0x000fea0003800000 */
.L_x_18385:
        /* <DEDUP_REMOVED lines=10> */
.L_x_18398:
[----:B------:R-:W-:Y:S02]  /*c090*/  PRMT R4, R5, 0x8880, RZ ;  /* 0x0000888005047816 */ /* 0x000fe400000000ff */
[----:B------:R-:W-:Y:S02]  /*c0a0*/  CS2R R6, SRZ ;  /* 0x0000000000067805 */ /* 0x000fe4000001ff00 */
[----:B------:R-:W-:-:S06]  /*c0b0*/  PRMT R4, R4, 0x7710, RZ ;  /* 0x0000771004047816 */ /* 0x000fcc00000000ff */
[----:B------:R-:W0:Y:S02]  /*c0c0*/  I2F.F64.S16 R4, R4 ;  /* 0x0000000400047312 */ /* 0x000e240000101c00 */
[----:B0-----:R-:W-:Y:S01]  /*c0d0*/  STG.E.128 desc[UR36][R16.64], R4 ;  /* 0x0000000410007986 */ /* 0x001fe2000c101d24 */
[----:B------:R-:W-:Y:S05]  /*c0e0*/  EXIT ;  /* 0x000000000000794d */ /* 0x000fea0003800000 */
.L_x_18397:
[----:B------:R-:W-:-:S09]  /*c0f0*/  UISETP.NE.AND UP0, UPT, UR4, 0xf, UPT ;  /* 0x0000000f0400788c */ /* 0x000fd2000bf05270 */
[----:B------:R-:W-:Y:S05]  /*c100*/  BRA.U !UP0, `(.L_x_18399) ;  /* 0x0000000108e87547 */ /* 0x000fea000b800000 */
[----:B------:R-:W-:-:S09]  /*c110*/  UISETP.NE.AND UP0, UPT, UR4, 0x17, UPT ;  /* 0x000000170400788c */ /* 0x000fd2000bf05270 */
[----:B------:R-:W-:Y:S05]  /*c120*/  BRA.U !UP0, `(.L_x_18400) ;  /* 0x0000000108907547 */ /* 0x000fea000b800000 */
[----:B------:R-:W-:-:S09]  /*c130*/  UISETP.NE.AND UP0, UPT, UR4, 0x18, UPT ;  /* 0x000000180400788c */ /* 0x000fd2000bf05270 */
[----:B------:R-:W-:Y:S05]  /*c140*/  BRA.U !UP0, `(.L_x_18401) ;  /* 0x0000000108447547 */ /* 0x000fea000b800000 */
.L_x_18378:
        /* <DEDUP_REMOVED lines=16> */
.L_x_18402:
[----:B------:R-:W-:Y:S05]  /*c250*/  EXIT ;  /* 0x000000000000794d */ /* 0x000fea0003800000 */
.L_x_18401:
        /* <DEDUP_REMOVED lines=13> */
.L_x_18404:
[----:B------:R-:W-:Y:S05]  /*c330*/  BSYNC.RECONVERGENT B0 ;  /* 0x0000000000007941 */ /* 0x000fea0003800200 */
.L_x_18403:
[----:B------:R-:W-:-:S05]  /*c340*/  LOP3.LUT R3, R0, 0x80, R3, 0xf8, !PT ;  /* 0x0000008000037812 */ /* 0x000fca00078ef803 */
[----:B------:R-:W-:Y:S01]  /*c350*/  STG.E.U8 desc[UR36][R16.64], R3 ;  /* 0x0000000310007986 */ /* 0x000fe2000c101124 */
[----:B------:R-:W-:Y:S05]  /*c360*/  EXIT ;  /* 0x000000000000794d */ /* 0x000fea0003800000 */
.L_x_18400:
        /* <DEDUP_REMOVED lines=12> */
.L_x_18406:
[----:B------:R-:W-:Y:S01]  /*c430*/  IMAD.MOV.U32 R0, RZ, RZ, 0x7f ;  /* 0x0000007fff007424 */ /* 0x000fe200078e00ff */
[----:B------:R-:W-:-:S04]  /*c440*/  ISETP.GT.U32.AND P0, PT, R2, 0x7f800000, PT ;  /* 0x7f8000000200780c */ /* 0x000fc80003f04070 */
[----:B------:R-:W-:-:S09]  /*c450*/  SEL R0, R0, 0x7c, P0 ;  /* 0x0000007c00007807 */ /* 0x000fd20000000000 */
.L_x_18407:
[----:B------:R-:W-:Y:S05]  /*c460*/  BSYNC.RECONVERGENT B0 ;  /* 0x0000000000007941 */ /* 0x000fea0003800200 */
.L_x_18405:
[----:B------:R-:W-:-:S04]  /*c470*/  SHF.R.U32.HI R3, RZ, 0x18, R3 ;  /* 0x00000018ff037819 */ /* 0x000fc80000011603 */
[----:B------:R-:W-:-:S05]  /*c480*/  LOP3.LUT R3, R0, 0x80, R3, 0xf8, !PT ;  /* 0x0000008000037812 */ /* 0x000fca00078ef803 */
[----:B------:R-:W-:Y:S01]  /*c490*/  STG.E.U8 desc[UR36][R16.64], R3 ;  /* 0x0000000310007986 */ /* 0x000fe2000c101124 */
[----:B------:R-:W-:Y:S05]  /*c4a0*/  EXIT ;  /* 0x000000000000794d */ /* 0x000fea0003800000 */
.L_x_18399:
[----:B------:R-:W0:Y:S02]  /*c4b0*/  I2F.S8 R0, R5 ;  /* 0x0000000500007306 */ /* 0x000e240000001400 */
[----:B0-----:R-:W-:-:S05]  /*c4c0*/  F2FP.BF16.F32.PACK_AB R0, RZ, R0 ;  /* 0x00000000ff00723e */ /* 0x001fca00000010ff */
[----:B------:R-:W-:Y:S01]  /*c4d0*/  STG.E.U16 desc[UR36][R16.64], R0 ;  /* 0x0000000010007986 */ /* 0x000fe2000c101524 */
[----:B------:R-:W-:Y:S05]  /*c4e0*/  EXIT ;  /* 0x000000000000794d */ /* 0x000fea0003800000 */
.L_x_18408:
        /* <DEDUP_REMOVED lines=9> */
.L_x_20946:


//--------------------- .text._ZN2at6native27unrolled_elementwise_kernelINS0_13AUnaryFunctorIaaaZZZNS0_18lshift_kernel_cudaERNS_18TensorIteratorBaseEENKUlvE_clEvENKUlvE0_clEvEUlaaE_EESt5arrayIPcLm2EELi4E23TrivialOffsetCalculatorILi1EjESD_NS0_6memory12LoadWithCastILi1EEENSE_13StoreWithCastILi1EEEEEviT_T0_T2_T3_T4_T5_ --------------------------
	.section	.text._ZN2at6native27unrolled_elementwise_kernelINS0_13AUnaryFunctorIaaaZZZNS0_18lshift_kernel_cudaERNS_18TensorIteratorBaseEENKUlvE_clEvENKUlvE0_clEvEUlaaE_EESt5arrayIPcLm2EELi4E23TrivialOffsetCalculatorILi1EjESD_NS0_6memory12LoadWithCastILi1EEENSE_13StoreWithCastILi1EEEEEviT_T0_T2_T3_T4_T5_,"ax",@progbits
	.align	128
        .global         _ZN2at6native27unrolled_elementwise_kernelINS0_13AUnaryFunctorIaaaZZZNS0_18lshift_kernel_cudaERNS_18TensorIteratorBaseEENKUlvE_clEvENKUlvE0_clEvEUlaaE_EESt5arrayIPcLm2EELi4E23TrivialOffsetCalculatorILi1EjESD_NS0_6memory12LoadWithCastILi1EEENSE_13StoreWithCastILi1EEEEEviT_T0_T2_T3_T4_T5_
        .type           _ZN2at6native27unrolled_elementwise_kernelINS0_13AUnaryFunctorIaaaZZZNS0_18lshift_kernel_cudaERNS_18TensorIteratorBaseEENKUlvE_clEvENKUlvE0_clEvEUlaaE_EESt5arrayIPcLm2EELi4E23TrivialOffsetCalculatorILi1EjESD_NS0_6memory12LoadWithCastILi1EEENSE_13StoreWithCastILi1EEEEEviT_T0_T2_T3_T4_T5_,@function
        .size           _ZN2at6native27unrolled_elementwise_kernelINS0_13AUnaryFunctorIaaaZZZNS0_18lshift_kernel_cudaERNS_18TensorIteratorBaseEENKUlvE_clEvENKUlvE0_clEvEUlaaE_EESt5arrayIPcLm2EELi4E23TrivialOffsetCalculatorILi1EjESD_NS0_6memory12LoadWithCastILi1EEENSE_13StoreWithCastILi1EEEEEviT_T0_T2_T3_T4_T5_,(.L_x_20947 - _ZN2at6native27unrolled_elementwise_kernelINS0_13AUnaryFunctorIaaaZZZNS0_18lshift_kernel_cudaERNS_18TensorIteratorBaseEENKUlvE_clEvENKUlvE0_clEvEUlaaE_EESt5arrayIPcLm2EELi4E23TrivialOffsetCalculatorILi1EjESD_NS0_6memory12LoadWithCastILi1EEENSE_13StoreWithCastILi1EEEEEviT_T0_T2_T3_T4_T5_)
        .other          _ZN2at6native27unrolled_elementwise_kernelINS0_13AUnaryFunctorIaaaZZZNS0_18lshift_kernel_cudaERNS_18TensorIteratorBaseEENKUlvE_clEvENKUlvE0_clEvEUlaaE_EESt5arrayIPcLm2EELi4E23TrivialOffsetCalculatorILi1EjESD_NS0_6memory12LoadWithCastILi1EEENSE_13StoreWithCastILi1EEEEEviT_T0_T2_T3_T4_T5_,@"STO_CUDA_ENTRY STV_DEFAULT"
_ZN2at6native27unrolled_elementwise_kernelINS0_13AUnaryFunctorIaaaZZZNS0_18lshift_kernel_cudaERNS_18TensorIteratorBaseEENKUlvE_clEvENKUlvE0_clEvEUlaaE_EESt5arrayIPcLm2EELi4E23TrivialOffsetCalculatorILi1EjESD_NS0_6memory12LoadWithCastILi1EEENSE_13StoreWithCastILi1EEEEEviT_T0_T2_T3_T4_T5_:
.text._ZN2at6native27unrolled_elementwise_kernelINS0_13AUnaryFunctorIaaaZZZNS0_18lshift_kernel_cudaERNS_18TensorIteratorBaseEENKUlvE_clEvENKUlvE0_clEvEUlaaE_EESt5arrayIPcLm2EELi4E23TrivialOffsetCalculatorILi1EjESD_NS0_6memory12LoadWithCastILi1EEENSE_13StoreWithCastILi1EEEEEviT_T0_T2_T3_T4_T5_:
        /* <DEDUP_REMOVED lines=31> */
.L_x_18414:
[----:B------:R3:W5:Y:S01]  /*01f0*/  LDG.E.U8 R17, desc[UR36][R4.64] ;  /* 0x0000002404117981 */ /* 0x000762000c1e1100 */
[----:B------:R-:W-:Y:S05]  /*0200*/  BRA `(.L_x_18416) ;  /* 0x0000000c00507947 */ /* 0x000fea0003800000 */
.L_x_18413:
        /* <DEDUP_REMOVED lines=8> */
.L_x_18418:
[----:B------:R1:W5:Y:S01]  /*0290*/  LDG.E.U8 R17, desc[UR36][R4.64] ;  /* 0x0000002404117981 */ /* 0x000362000c1e1100 */
[----:B------:R-:W-:Y:S05]  /*02a0*/  BRA `(.L_x_18416) ;  /* 0x0000000c00287947 */ /* 0x000fea0003800000 */
.L_x_18417:
[----:B------:R2:W5:Y:S01]  /*02b0*/  LDG.E.U16 R17, desc[UR36][R4.64] ;  /* 0x0000002404117981 */ /* 0x000562000c1e1500 */
[----:B------:R-:W-:Y:S05]  /*02c0*/  BRA `(.L_x_18416) ;  /* 0x0000000c00207947 */ /* 0x000fea0003800000 */
.L_x_18412:
        /* <DEDUP_REMOVED lines=9> */
.L_x_18420:
[----:B------:R-:W2:Y:S02]  /*0360*/  LDG.E.U16 R0, desc[UR36][R4.64] ;  /* 0x0000002404007981 */ /* 0x000ea4000c1e1500 */
[----:B--2---:R-:W-:-:S06]  /*0370*/  HADD2.F32 R0, -RZ, R0.H0_H0 ;  /* 0x20000000ff007230 */ /* 0x004fcc0000004100 */
[----:B------:R-:W0:Y:S02]  /*0380*/  F2I.FTZ.TRUNC.NTZ R0, R0 ;  /* 0x0000000000007305 */ /* 0x000e24000021f100 */
[----:B0-----:R-:W-:Y:S01]  /*0390*/  PRMT R17, R0, 0x7610, R17 ;  /* 0x0000761000117816 */ /* 0x001fe20000000011 */
[----:B------:R-:W-:Y:S06]  /*03a0*/  BRA `(.L_x_18416) ;  /* 0x0000000800e87947 */ /* 0x000fec0003800000 */
.L_x_18419:
        /* <DEDUP_REMOVED lines=9> */
.L_x_18422:
[----:B------:R-:W2:Y:S02]  /*0440*/  LDG.E.U16 R4, desc[UR36][R4.64] ;  /* 0x0000002404047981 */ /* 0x000ea4000c1e1500 */
[----:B--2---:R-:W-:-:S06]  /*0450*/  HADD2.F32 R0, -RZ, R4.H0_H0 ;  /* 0x20000004ff007230 */ /* 0x004fcc0000004100 */
[----:B------:R-:W0:Y:S02]  /*0460*/  F2I.FTZ.TRUNC.NTZ R0, R0 ;  /* 0x0000000000007305 */ /* 0x000e24000021f100 */
[----:B0-----:R-:W-:Y:S01]  /*0470*/  PRMT R17, R0, 0x7610, R17 ;  /* 0x0000761000117816 */ /* 0x001fe20000000011 */
[----:B------:R-:W-:Y:S06]  /*0480*/  BRA `(.L_x_18416) ;  /* 0x0000000800b07947 */ /* 0x000fec0003800000 */
.L_x_18421:
[----:B------:R-:W2:Y:S02]  /*0490*/  LDG.E.64 R4, desc[UR36][R4.64] ;  /* 0x0000002404047981 */ /* 0x000ea4000c1e1b00 */
[----:B--2---:R0:W1:Y:S02]  /*04a0*/  F2I.F64.TRUNC R17, R4 ;  /* 0x0000000400117311 */ /* 0x004064000030d100 */
[----:B01----:R-:W-:Y:S05]  /*04b0*/  BRA `(.L_x_18416) ;  /* 0x0000000800a47947 */ /* 0x003fea0003800000 */
.L_x_18411:
        /* <DEDUP_REMOVED lines=12> */
.L_x_18425:
[----:B------:R-:W2:Y:S02]  /*0580*/  LDG.E.64 R4, desc[UR36][R4.64] ;  /* 0x0000002404047981 */ /* 0x000ea4000c1e1b00 */
[----:B--2---:R0:W1:Y:S02]  /*0590*/  F2I.F64.TRUNC R17, R4 ;  /* 0x0000000400117311 */ /* 0x004064000030d100 */
[----:B01----:R-:W-:Y:S05]  /*05a0*/  BRA `(.L_x_18416) ;  /* 0x0000000800687947 */ /* 0x003fea0003800000 */
.L_x_18424:
        /* <DEDUP_REMOVED lines=27> */
.L_x_18427:
        /* <DEDUP_REMOVED lines=15> */
.L_x_18426:
[----:B------:R-:W2:Y:S02]  /*0850*/  LDG.E.U16 R0, desc[UR36][R4.64] ;  /* 0x0000002404007981 */ /* 0x000ea4000c1e1500 */
[----:B--2---:R-:W-:-:S06]  /*0860*/  IMAD.U32 R0, R0, 0x10000, RZ ;  /* 0x0001000000007824 */ /* 0x004fcc00078e00ff */
[----:B------:R-:W0:Y:S02]  /*0870*/  F2I.FTZ.TRUNC.NTZ R0, R0 ;  /* 0x0000000000007305 */ /* 0x000e24000021f100 */
[----:B0-----:R-:W-:Y:S01]  /*0880*/  PRMT R17, R0, 0x7610, R17 ;  /* 0x0000761000117816 */ /* 0x001fe20000000011 */
[----:B------:R-:W-:Y:S06]  /*0890*/  BRA `(.L_x_18416) ;  /* 0x0000000400ac7947 */ /* 0x000fec0003800000 */
.L_x_18423:
        /* <DEDUP_REMOVED lines=10> */
.L_x_18430:
        /* <DEDUP_REMOVED lines=21> */
.L_x_18434:
[----:B------:R-:W-:Y:S05]  /*0a90*/  BSYNC.RECONVERGENT B1 ;  /* 0x0000000000017941 */ /* 0x000fea0003800200 */
.L_x_18433:
[----:B------:R-:W-:Y:S01]  /*0aa0*/  IMAD.SHL.U32 R0, R0, 0x100000, RZ ;  /* 0x0010000000007824 */ /* 0x000fe200078e00ff */
[----:B------:R-:W-:-:S04]  /*0ab0*/  LEA R3, R3, 0x3b800000, 0x17 ;  /* 0x3b80000003037811 */ /* 0x000fc800078eb8ff */
[----:B------:R-:W-:-:S07]  /*0ac0*/  LOP3.LUT R0, R3, R0, R7, 0xfe, !PT ;  /* 0x0000000003007212 */ /* 0x000fce00078efe07 */
.L_x_18432:
[----:B------:R-:W-:Y:S05]  /*0ad0*/  BSYNC.RECONVERGENT B0 ;  /* 0x0000000000007941 */ /* 0x000fea0003800200 */
.L_x_18431:
[----:B------:R-:W0:Y:S02]  /*0ae0*/  F2I.FTZ.TRUNC.NTZ R0, R0 ;  /* 0x0000000000007305 */ /* 0x000e24000021f100 */
[----:B0-----:R-:W-:Y:S01]  /*0af0*/  PRMT R17, R0, 0x7610, R17 ;  /* 0x0000761000117816 */ /* 0x001fe20000000011 */
[----:B------:R-:W-:Y:S06]  /*0b00*/  BRA `(.L_x_18416) ;  /* 0x0000000400107947 */ /* 0x000fec0003800000 */
.L_x_18429:
        /* <DEDUP_REMOVED lines=21> */
.L_x_18438:
[----:B------:R-:W-:Y:S05]  /*0c60*/  BSYNC.RECONVERGENT B1 ;  /* 0x0000000000017941 */ /* 0x000fea0003800200 */
.L_x_18437:
[----:B------:R-:W-:Y:S01]  /*0c70*/  IMAD.SHL.U32 R0, R0, 0x200000, RZ ;  /* 0x0020000000007824 */ /* 0x000fe200078e00ff */
[----:B------:R-:W-:-:S04]  /*0c80*/  LEA R3, R3, 0x37800000, 0x17 ;  /* 0x3780000003037811 */ /* 0x000fc800078eb8ff */
[----:B------:R-:W-:-:S07]  /*0c90*/  LOP3.LUT R0, R3, R0, R7, 0xfe, !PT ;  /* 0x0000000003007212 */ /* 0x000fce00078efe07 */
.L_x_18436:
[----:B------:R-:W-:Y:S05]  /*0ca0*/  BSYNC.RECONVERGENT B0 ;  /* 0x0000000000007941 */ /* 0x000fea0003800200 */
.L_x_18435:
[----:B------:R-:W0:Y:S02]  /*0cb0*/  F2I.FTZ.TRUNC.NTZ R0, R0 ;  /* 0x0000000000007305 */ /* 0x000e24000021f100 */
[----:B0-----:R-:W-:Y:S01]  /*0cc0*/  PRMT R17, R0, 0x7610, R17 ;  /* 0x0000761000117816 */ /* 0x001fe20000000011 */
[----:B------:R-:W-:Y:S06]  /*0cd0*/  BRA `(.L_x_18416) ;  /* 0x00000000009c7947 */ /* 0x000fec0003800000 */
.L_x_18428:
[----:B------:R-:W-:-:S09]  /*0ce0*/  UISETP.NE.AND UP0, UPT, UR4, 0x1c, UPT ;  /* 0x0000001c0400788c */ /* 0x000fd2000bf05270 */
[----:B------:R-:W-:Y:S05]  /*0cf0*/  BRA.U !UP0, `(.L_x_18439) ;  /* 0x0000000108907547 */ /* 0x000fea000b800000 */
[----:B------:R-:W-:-:S09]  /*0d00*/  UISETP.NE.AND UP0, UPT, UR4, 0x1d, UPT ;  /* 0x0000001d0400788c */ /* 0x000fd2000bf05270 */
[----:B------:R-:W-:Y:S05]  /*0d10*/  BRA.U !UP0, `(.L_x_18440) ;  /* 0x0000000108807547 */ /* 0x000fea000b800000 */
[----:B------:R-:W-:-:S09]  /*0d20*/  UISETP.NE.AND UP0, UPT, UR4, 0x2c, UPT ;  /* 0x0000002c0400788c */ /* 0x000fd2000bf05270 */
[----:B------:R-:W-:Y:S05]  /*0d30*/  BRA.U !UP0, `(.L_x_18441) ;  /* 0x0000000108487547 */ /* 0x000fea000b800000 */
.L_x_18415:
        /* <DEDUP_REMOVED lines=16> */
.L_x_18442:
[----:B------:R-:W-:Y:S01]  /*0e40*/  PRMT R17, RZ, 0x7610, R17 ;  /* 0x00007610ff117816 */ /* 0x000fe20000000011 */
[----:B------:R-:W-:Y:S06]  /*0e50*/  BRA `(.L_x_18416) ;  /* 0x00000000003c7947 */ /* 0x000fec0003800000 */
.L_x_18441:
        /* <DEDUP_REMOVED lines=8> */
.L_x_18444:
[----:B------:R-:W-:Y:S05]  /*0ee0*/  BSYNC.RECONVERGENT B0 ;  /* 0x0000000000007941 */ /* 0x000fea0003800200 */
.L_x_18443:
[----:B------:R-:W0:Y:S02]  /*0ef0*/  F2I.FTZ.TRUNC.NTZ R0, R0 ;  /* 0x0000000000007305 */ /* 0x000e24000021f100 */
[----:B0-----:R-:W-:Y:S01]  /*0f00*/  PRMT R17, R0, 0x7610, R17 ;  /* 0x0000761000117816 */ /* 0x001fe20000000011 */
[----:B------:R-:W-:Y:S06]  /*0f10*/  BRA `(.L_x_18416) ;  /* 0x00000000000c7947 */ /* 0x000fec0003800000 */
.L_x_18440:
[----:B------:R0:W5:Y:S01]  /*0f20*/  LDG.E.U8 R17, desc[UR36][R4.64] ;  /* 0x0000002404117981 */ /* 0x000162000c1e1100 */
[----:B------:R-:W-:Y:S05]  /*0f30*/  BRA `(.L_x_18416) ;  /* 0x0000000000047947 */ /* 0x000fea0003800000 */
.L_x_18439:
[----:B------:R0:W5:Y:S02]  /*0f40*/  LDG.E.U8 R17, desc[UR36][R4.64] ;  /* 0x0000002404117981 */ /* 0x000164000c1e1100 */
.L_x_18416:
[----:B------:R-:W-:-:S07]  /*0f50*/  VIADD R23, R25, 0x80 ;  /* 0x0000008019177836 */ /* 0x000fce0000000000 */
.L_x_18410:
[----:B------:R-:W-:Y:S05]  /*0f60*/  BSYNC.RECONVERGENT B6 ;  /* 0x0000000000067941 */ /* 0x000fea0003800200 */
.L_x_18409:
        /* <DEDUP_REMOVED lines=23> */
.L_x_18450:
[----:B------:R0:W5:Y:S01]  /*10e0*/  LDG.E.U8 R18, desc[UR36][R4.64] ;  /* 0x0000002404127981 */ /* 0x000162000c1e1100 */
[----:B------:R-:W-:Y:S05]  /*10f0*/  BRA `(.L_x_18452) ;  /* 0x0000000c00507947 */ /* 0x000fea0003800000 */
.L_x_18449:
        /* <DEDUP_REMOVED lines=8> */
.L_x_18454:
[----:B------:R0:W5:Y:S01]  /*1180*/  LDG.E.U8 R18, desc[UR36][R4.64] ;  /* 0x0000002404127981 */ /* 0x000162000c1e1100 */
[----:B------:R-:W-:Y:S05]  /*1190*/  BRA `(.L_x_18452) ;  /* 0x0000000c00287947 */ /* 0x000fea0003800000 */
.L_x_18453:
[----:B------:R0:W5:Y:S01]  /*11a0*/  LDG.E.U16 R18, desc[UR36][R4.64] ;  /* 0x0000002404127981 */ /* 0x000162000c1e1500 */
[----:B------:R-:W-:Y:S05]  /*11b0*/  BRA `(.L_x_18452) ;  /* 0x0000000c00207947 */ /* 0x000fea0003800000 */
.L_x_18448:
        /* <DEDUP_REMOVED lines=9> */
.L_x_18456:
[----:B------:R-:W2:Y:S02]  /*1250*/  LDG.E.U16 R0, desc[UR36][R4.64] ;  /* 0x0000002404007981 */ /* 0x000ea4000c1e1500 */
[----:B--2---:R-:W-:-:S06]  /*1260*/  HADD2.F32 R0, -RZ, R0.H0_H0 ;  /* 0x20000000ff007230 */ /* 0x004fcc0000004100 */
[----:B------:R-:W0:Y:S02]  /*1270*/  F2I.FTZ.TRUNC.NTZ R0, R0 ;  /* 0x0000000000007305 */ /* 0x000e24000021f100 */
[----:B0-----:R-:W-:Y:S01]  /*1280*/  PRMT R18, R0, 0x7610, R18 ;  /* 0x0000761000127816 */ /* 0x001fe20000000012 */
[----:B------:R-:W-:Y:S06]  /*1290*/  BRA `(.L_x_18452) ;  /* 0x0000000800e87947 */ /* 0x000fec0003800000 */
.L_x_18455:
        /* <DEDUP_REMOVED lines=9> */
.L_x_18458:
[----:B------:R-:W2:Y:S02]  /*1330*/  LDG.E.U16 R4, desc[UR36][R4.64] ;  /* 0x0000002404047981 */ /* 0x000ea4000c1e1500 */
[----:B--2---:R-:W-:-:S06]  /*1340*/  HADD2.F32 R0, -RZ, R4.H0_H0 ;  /* 0x20000004ff007230 */ /* 0x004fcc0000004100 */
[----:B------:R-:W0:Y:S02]  /*1350*/  F2I.FTZ.TRUNC.NTZ R0, R0 ;  /* 0x0000000000007305 */ /* 0x000e24000021f100 */
[----:B0-----:R-:W-:Y:S01]  /*1360*/  PRMT R18, R0, 0x7610, R18 ;  /* 0x0000761000127816 */ /* 0x001fe20000000012 */
[----:B------:R-:W-:Y:S06]  /*1370*/  BRA `(.L_x_18452) ;  /* 0x0000000800b07947 */ /* 0x000fec0003800000 */
.L_x_18457:
[----:B------:R-:W2:Y:S02]  /*1380*/  LDG.E.64 R4, desc[UR36][R4.64] ;  /* 0x0000002404047981 */ /* 0x000ea4000c1e1b00 */
[----:B--2---:R0:W1:Y:S02]  /*1390*/  F2I.F64.TRUNC R18, R4 ;  /* 0x0000000400127311 */ /* 0x004064000030d100 */
[----:B01----:R-:W-:Y:S05]  /*13a0*/  BRA `(.L_x_18452) ;  /* 0x0000000800a47947 */ /* 0x003fea0003800000 */
.L_x_18447:
        /* <DEDUP_REMOVED lines=12> */
.L_x_18461:
[----:B------:R-:W2:Y:S02]  /*1470*/  LDG.E.64 R4, desc[UR36][R4.64] ;  /* 0x0000002404047981 */ /* 0x000ea4000c1e1b00 */
[----:B--2---:R0:W1:Y:S02]  /*1480*/  F2I.F64.TRUNC R18, R4 ;  /* 0x0000000400127311 */ /* 0x004064000030d100 */
[----:B01----:R-:W-:Y:S05]  /*1490*/  BRA `(.L_x_18452) ;  /* 0x0000000800687947 */ /* 0x003fea0003800000 */
.L_x_18460:
        /* <DEDUP_REMOVED lines=27> */
.L_x_18463:
        /* <DEDUP_REMOVED lines=15> */
.L_x_18462:
[----:B------:R-:W2:Y:S02]  /*1740*/  LDG.E.U16 R0, desc[UR36][R4.64] ;  /* 0x0000002404007981 */ /* 0x000ea4000c1e1500 */
[----:B--2---:R-:W-:-:S06]  /*1750*/  IMAD.U32 R0, R0, 0x10000, RZ ;  /* 0x0001000000007824 */ /* 0x004fcc00078e00ff */
[----:B------:R-:W0:Y:S02]  /*1760*/  F2I.FTZ.TRUNC.NTZ R0, R0 ;  /* 0x0000000000007305 */ /* 0x000e24000021f100 */
[----:B0-----:R-:W-:Y:S01]  /*1770*/  PRMT R18, R0, 0x7610, R18 ;  /* 0x0000761000127816 */ /* 0x001fe20000000012 */
[----:B------:R-:W-:Y:S06]  /*1780*/  BRA `(.L_x_18452) ;  /* 0x0000000400ac7947 */ /* 0x000fec0003800000 */
.L_x_18459:
        /* <DEDUP_REMOVED lines=10> */
.L_x_18466:
        /* <DEDUP_REMOVED lines=21> */
.L_x_18470:
[----:B------:R-:W-:Y:S05]  /*1980*/  BSYNC.RECONVERGENT B1 ;  /* 0x0000000000017941 */ /* 0x000fea0003800200 */
.L_x_18469:
[----:B------:R-:W-:Y:S01]  /*1990*/  IMAD.SHL.U32 R0, R0, 0x100000, RZ ;  /* 0x0010000000007824 */ /* 0x000fe200078e00ff */
[----:B------:R-:W-:-:S04]  /*19a0*/  LEA R3, R3, 0x3b800000, 0x17 ;  /* 0x3b80000003037811 */ /* 0x000fc800078eb8ff */
[----:B------:R-:W-:-:S07]  /*19b0*/  LOP3.LUT R0, R3, R0, R7, 0xfe, !PT ;  /* 0x0000000003007212 */ /* 0x000fce00078efe07 */
.L_x_18468:
[----:B------:R-:W-:Y:S05]  /*19c0*/  BSYNC.RECONVERGENT B0 ;  /* 0x0000000000007941 */ /* 0x000fea0003800200 */
.L_x_18467:
[----:B------:R-:W0:Y:S02]  /*19d0*/  F2I.FTZ.TRUNC.NTZ R0, R0 ;  /* 0x0000000000007305 */ /* 0x000e24000021f100 */
[----:B0-----:R-:W-:Y:S01]  /*19e0*/  PRMT R18, R0, 0x7610, R18 ;  /* 0x0000761000127816 */ /* 0x001fe20000000012 */
[----:B------:R-:W-:Y:S06]  /*19f0*/  BRA `(.L_x_18452) ;  /* 0x0000000400107947 */ /* 0x000fec0003800000 */
.L_x_18465:
        /* <DEDUP_REMOVED lines=21> */
.L_x_18474:
[----:B------:R-:W-:Y:S05]  /*1b50*/  BSYNC.RECONVERGENT B1 ;  /* 0x0000000000017941 */ /* 0x000fea0003800200 */
.L_x_18473:
[----:B------:R-:W-:Y:S01]  /*1b60*/  IMAD.SHL.U32 R0, R0, 0x200000, RZ ;  /* 0x0020000000007824 */ /* 0x000fe200078e00ff */
[----:B------:R-:W-:-:S04]  /*1b70*/  LEA R3, R3, 0x37800000, 0x17 ;  /* 0x3780000003037811 */ /* 0x000fc800078eb8ff */
[----:B------:R-:W-:-:S07]  /*1b80*/  LOP3.LUT R0, R3, R0, R7, 0xfe, !PT ;  /* 0x0000000003007212 */ /* 0x000fce00078efe07 */
.L_x_18472:
[----:B------:R-:W-:Y:S05]  /*1b90*/  BSYNC.RECONVERGENT B0 ;  /* 0x0000000000007941 */ /* 0x000fea0003800200 */
.L_x_18471:
[----:B------:R-:W0:Y:S02]  /*1ba0*/  F2I.FTZ.TRUNC.NTZ R0, R0 ;  /* 0x0000000000007305 */ /* 0x000e24000021f100 */
[----:B0-----:R-:W-:Y:S01]  /*1bb0*/  PRMT R18, R0, 0x7610, R18 ;  /* 0x0000761000127816 */ /* 0x001fe20000000012 */
[----:B------:R-:W-:Y:S06]  /*1bc0*/  BRA `(.L_x_18452) ;  /* 0x00000000009c7947 */ /* 0x000fec0003800000 */
.L_x_18464:
        /* <DEDUP_REMOVED lines=14> */
.L_x_18478:
[----:B------:R-:W-:Y:S05]  /*1cb0*/  BSYNC.RECONVERGENT B0 ;  /* 0x0000000000007941 */ /* 0x000fea0003800200 */
.L_x_18477:
[----:B------:R-:W0:Y:S02]  /*1cc0*/  F2I.FTZ.TRUNC.NTZ R0, R0 ;  /* 0x0000000000007305 */ /* 0x000e24000021f100 */
[----:B0-----:R-:W-:Y:S01]  /*1cd0*/  PRMT R18, R0, 0x7610, R18 ;  /* 0x0000761000127816 */ /* 0x001fe20000000012 */
[----:B------:R-:W-:Y:S06]  /*1ce0*/  BRA `(.L_x_18452) ;  /* 0x0000000000547947 */ /* 0x000fec0003800000 */
.L_x_18451:
        /* <DEDUP_REMOVED lines=16> */
.L_x_18479:
[----:B------:R-:W-:Y:S01]  /*1df0*/  PRMT R18, RZ, 0x7610, R18 ;  /* 0x00007610ff127816 */ /* 0x000fe20000000012 */
[----:B------:R-:W-:Y:S06]  /*1e00*/  BRA `(.L_x_18452) ;  /* 0x00000000000c7947 */ /* 0x000fec0003800000 */
.L_x_18476:
[----:B------:R1:W5:Y:S01]  /*1e10*/  LDG.E.U8 R18, desc[UR36][R4.64] ;  /* 0x0000002404127981 */ /* 0x000362000c1e1100 */
[----:B------:R-:W-:Y:S05]  /*1e20*/  BRA `(.L_x_18452) ;  /* 0x0000000000047947 */ /* 0x000fea0003800000 */
.L_x_18475:
[----:B------:R0:W5:Y:S02]  /*1e30*/  LDG.E.U8 R18, desc[UR36][R4.64] ;  /* 0x0000002404127981 */ /* 0x000164000c1e1100 */
.L_x_18452:
[----:B------:R-:W-:-:S07]  /*1e40*/  VIADD R23, R23, 0x80 ;  /* 0x0000008017177836 */ /* 0x000fce0000000000 */
.L_x_18446:
[----:B------:R-:W-:Y:S05]  /*1e50*/  BSYNC.RECONVERGENT B6 ;  /* 0x0000000000067941 */ /* 0x000fea0003800200 */
.L_x_18445:
        /* <DEDUP_REMOVED lines=23> */
.L_x_18485:
[----:B------:R0:W5:Y:S01]  /*1fd0*/  LDG.E.U8 R19, desc[UR36][R4.64] ;  /* 0x0000002404137981 */ /* 0x000162000c1e1100 */
[----:B------:R-:W-:Y:S05]  /*1fe0*/  BRA `(.L_x_18487) ;  /* 0x0000000c00507947 */ /* 0x000fea0003800000 */
.L_x_18484:
        /* <DEDUP_REMOVED lines=8> */
.L_x_18489:
[----:B------:R0:W5:Y:S01]  /*2070*/  LDG.E.U8 R19, desc[UR36][R4.64] ;  /* 0x0000002404137981 */ /* 0x000162000c1e1100 */
[----:B------:R-:W-:Y:S05]  /*2080*/  BRA `(.L_x_18487) ;  /* 0x0000000c00287947 */ /* 0x000fea0003800000 */
.L_x_18488:
[----:B------:R0:W5:Y:S01]  /*2090*/  LDG.E.U16 R19, desc[UR36][R4.64] ;  /* 0x0000002404137981 */ /* 0x000162000c1e1500 */
[----:B------:R-:W-:Y:S05]  /*20a0*/  BRA `(.L_x_18487) ;  /* 0x0000000c00207947 */ /* 0x000fea0003800000 */
.L_x_18483:
        /* <DEDUP_REMOVED lines=9> */
.L_x_18491:
[----:B------:R-:W2:Y:S02]  /*2140*/  LDG.E.U16 R0, desc[UR36][R4.64] ;  /* 0x0000002404007981 */ /* 0x000ea4000c1e1500 */
[----:B--2---:R-:W-:-:S06]  /*2150*/  HADD2.F32 R0, -RZ, R0.H0_H0 ;  /* 0x20000000ff007230 */ /* 0x004fcc0000004100 */
[----:B------:R-:W0:Y:S02]  /*2160*/  F2I.FTZ.TRUNC.NTZ R0, R0 ;  /* 0x0000000000007305 */ /* 0x000e24000021f100 */
[----:B0-----:R-:W-:Y:S01]  /*2170*/  PRMT R19, R0, 0x7610, R19 ;  /* 0x0000761000137816 */ /* 0x001fe20000000013 */
[----:B------:R-:W-:Y:S06]  /*2180*/  BRA `(.L_x_18487) ;  /* 0x0000000800e87947 */ /* 0x000fec0003800000 */
.L_x_18490:
        /* <DEDUP_REMOVED lines=9> */
.L_x_18493:
[----:B------:R-:W2:Y:S02]  /*2220*/  LDG.E.U16 R4, desc[UR36][R4.64] ;  /* 0x0000002404047981 */ /* 0x000ea4000c1e1500 */
[----:B--2---:R-:W-:-:S06]  /*2230*/  HADD2.F32 R0, -RZ, R4.H0_H0 ;  /* 0x20000004ff007230 */ /* 0x004fcc0000004100 */
[----:B------:R-:W0:Y:S02]  /*2240*/  F2I.FTZ.TRUNC.NTZ R0, R0 ;  /* 0x0000000000007305 */ /* 0x000e24000021f100 */
[----:B0-----:R-:W-:Y:S01]  /*2250*/  PRMT R19, R0, 0x7610, R19 ;  /* 0x0000761000137816 */ /* 0x001fe20000000013 */
[----:B------:R-:W-:Y:S06]  /*2260*/  BRA `(.L_x_18487) ;  /* 0x0000000800b07947 */ /* 0x000fec0003800000 */
.L_x_18492:
[----:B------:R-:W2:Y:S02]  /*2270*/  LDG.E.64 R4, desc[UR36][R4.64] ;  /* 0x0000002404047981 */ /* 0x000ea4000c1e1b00 */
[----:B--2---:R0:W1:Y:S02]  /*2280*/  F2I.F64.TRUNC R19, R4 ;  /* 0x0000000400137311 */ /* 0x004064000030d100 */
[----:B01----:R-:W-:Y:S05]  /*2290*/  BRA `(.L_x_18487) ;  /* 0x0000000800a47947 */ /* 0x003fea0003800000 */
.L_x_18482:
        /* <DEDUP_REMOVED lines=12> */
.L_x_18496:
[----:B------:R-:W2:Y:S02]  /*2360*/  LDG.E.64 R4, desc[UR36][R4.64] ;  /* 0x0000002404047981 */ /* 0x000ea4000c1e1b00 */
[----:B--2---:R3:W4:Y:S02]  /*2370*/  F2I.F64.TRUNC R19, R4 ;  /* 0x0000000400137311 */ /* 0x004724000030d100 */
[----:B---34-:R-:W-:Y:S05]  /*2380*/  BRA `(.L_x_18487) ;  /* 0x0000000800687947 */ /* 0x018fea0003800000 */
.L_x_18495:
        /* <DEDUP_REMOVED lines=27> */
.L_x_18498:
        /* <DEDUP_REMOVED lines=15> */
.L_x_18497:
[----:B------:R-:W2:Y:S02]  /*2630*/  LDG.E.U16 R0, desc[UR36][R4.64] ;  /* 0x0000002404007981 */ /* 0x000ea4000c1e1500 */
[----:B--2---:R-:W-:-:S06]  /*2640*/  IMAD.U32 R0, R0, 0x10000, RZ ;  /* 0x0001000000007824 */ /* 0x004fcc00078e00ff */
[----:B------:R-:W0:Y:S02]  /*2650*/  F2I.FTZ.TRUNC.NTZ R0, R0 ;  /* 0x0000000000007305 */ /* 0x000e24000021f100 */
[----:B0-----:R-:W-:Y:S01]  /*2660*/  PRMT R19, R0, 0x7610, R19 ;  /* 0x0000761000137816 */ /* 0x001fe20000000013 */
[----:B------:R-:W-:Y:S06]  /*2670*/  BRA `(.L_x_18487) ;  /* 0x0000000400ac7947 */ /* 0x000fec0003800000 */
.L_x_18494:
        /* <DEDUP_REMOVED lines=10> */
.L_x_18501:
        /* <DEDUP_REMOVED lines=21> */
.L_x_18505:
[----:B------:R-:W-:Y:S05]  /*2870*/  BSYNC.RECONVERGENT B1 ;  /* 0x0000000000017941 */ /* 0x000fea0003800200 */
.L_x_18504:
[----:B------:R-:W-:Y:S01]  /*2880*/  IMAD.SHL.U32 R0, R0, 0x100000, RZ ;  /* 0x0010000000007824 */ /* 0x000fe200078e00ff */
[----:B------:R-:W-:-:S04]  /*2890*/  LEA R3, R3, 0x3b800000, 0x17 ;  /* 0x3b80000003037811 */ /* 0x000fc800078eb8ff */
[----:B------:R-:W-:-:S07]  /*28a0*/  LOP3.LUT R0, R3, R0, R7, 0xfe, !PT ;  /* 0x0000000003007212 */ /* 0x000fce00078efe07 */
.L_x_18503:
[----:B------:R-:W-:Y:S05]  /*28b0*/  BSYNC.RECONVERGENT B0 ;  /* 0x0000000000007941 */ /* 0x000fea0003800200 */
.L_x_18502:
[----:B------:R-:W0:Y:S02]  /*28c0*/  F2I.FTZ.TRUNC.NTZ R0, R0 ;  /* 0x0000000000007305 */ /* 0x000e24000021f100 */
[----:B0-----:R-:W-:Y:S01]  /*28d0*/  PRMT R19, R0, 0x7610, R19 ;  /* 0x0000761000137816 */ /* 0x001fe20000000013 */
[----:B------:R-:W-:Y:S06]  /*28e0*/  BRA `(.L_x_18487) ;  /* 0x0000000400107947 */ /* 0x000fec0003800000 */
.L_x_18500:
        /* <DEDUP_REMOVED lines=21> */
.L_x_18509:
[----:B------:R-:W-:Y:S05]  /*2a40*/  BSYNC.RECONVERGENT B1 ;  /* 0x0000000000017941 */ /* 0x000fea0003800200 */
.L_x_18508:
[----:B------:R-:W-:Y:S01]  /*2a50*/  IMAD.SHL.U32 R0, R0, 0x200000, RZ ;  /* 0x0020000000007824 */ /* 0x000fe200078e00ff */
[----:B------:R-:W-:-:S04]  /*2a60*/  LEA R3, R3, 0x37800000, 0x17 ;  /* 0x3780000003037811 */ /* 0x000fc800078eb8ff */
[----:B------:R-:W-:-:S07]  /*2a70*/  LOP3.LUT R0, R3, R0, R7, 0xfe, !PT ;  /* 0x0000000003007212 */ /* 0x000fce00078efe07 */
.L_x_18507:
[----:B------:R-:W-:Y:S05]  /*2a80*/  BSYNC.RECONVERGENT B0 ;  /* 0x0000000000007941 */ /* 0x000fea0003800200 */
.L_x_18506:
[----:B------:R-:W0:Y:S02]  /*2a90*/  F2I.FTZ.TRUNC.NTZ R0, R0 ;  /* 0x0000000000007305 */ /* 0x000e24000021f100 */
[----:B0-----:R-:W-:Y:S01]  /*2aa0*/  PRMT R19, R0, 0x7610, R19 ;  /* 0x0000761000137816 */ /* 0x001fe20000000013 */
[----:B------:R-:W-:Y:S06]  /*2ab0*/  BRA `(.L_x_18487) ;  /* 0x00000000009c7947 */ /* 0x000fec0003800000 */
.L_x_18499:
        /* <DEDUP_REMOVED lines=14> */
.L_x_18513:
[----:B------:R-:W-:Y:S05]  /*2ba0*/  BSYNC.RECONVERGENT B0 ;  /* 0x0000000000007941 */ /* 0x000fea0003800200 */
.L_x_18512:
[----:B------:R-:W0:Y:S02]  /*2bb0*/  F2I.FTZ.TRUNC.NTZ R0, R0 ;  /* 0x0000000000007305 */ /* 0x000e24000021f100 */
[----:B0-----:R-:W-:Y:S01]  /*2bc0*/  PRMT R19, R0, 0x7610, R19 ;  /* 0x0000761000137816 */ /* 0x001fe20000000013 */
[----:B------:R-:W-:Y:S06]  /*2bd0*/  BRA `(.L_x_18487) ;  /* 0x0000000000547947 */ /* 0x000fec0003800000 */
.L_x_18486:
        /* <DEDUP_REMOVED lines=16> */
.L_x_18514:
[----:B------:R-:W-:Y:S01]  /*2ce0*/  PRMT R19, RZ, 0x7610, R19 ;  /* 0x00007610ff137816 */ /* 0x000fe20000000013 */
[----:B------:R-:W-:Y:S06]  /*2cf0*/  BRA `(.L_x_18487) ;  /* 0x00000000000c7947 */ /* 0x000fec0003800000 */
.L_x_18511:
[----:B------:R2:W5:Y:S01]  /*2d00*/  LDG.E.U8 R19, desc[UR36][R4.64] ;  /* 0x0000002404137981 */ /* 0x000562000c1e1100 */
[----:B------:R-:W-:Y:S05]  /*2d10*/  BRA `(.L_x_18487) ;  /* 0x0000000000047947 */ /* 0x000fea0003800000 */
.L_x_18510:
[----:B------:R1:W5:Y:S02]  /*2d20*/  LDG.E.U8 R19, desc[UR36][R4.64] ;  /* 0x0000002404137981 */ /* 0x000364000c1e1100 */
.L_x_18487:
[----:B------:R-:W-:-:S07]  /*2d30*/  VIADD R23, R23, 0x80 ;  /* 0x0000008017177836 */ /* 0x000fce0000000000 */
.L_x_18481:
[----:B------:R-:W-:Y:S05]  /*2d40*/  BSYNC.RECONVERGENT B6 ;  /* 0x0000000000067941 */ /* 0x000fea0003800200 */
.L_x_18480:
        /* <DEDUP_REMOVED lines=23> */
.L_x_18520:
[----:B------:R0:W5:Y:S01]  /*2ec0*/  LDG.E.U8 R22, desc[UR36][R4.64] ;  /* 0x0000002404167981 */ /* 0x000162000c1e1100 */
[----:B------:R-:W-:Y:S05]  /*2ed0*/  BRA `(.L_x_18516) ;  /* 0x0000000c004c7947 */ /* 0x000fea0003800000 */
.L_x_18519:
        /* <DEDUP_REMOVED lines=8> */
.L_x_18523:
[----:B------:R0:W5:Y:S01]  /*2f60*/  LDG.E.U8 R22, desc[UR36][R4.64] ;  /* 0x0000002404167981 */ /* 0x000162000c1e1100 */
[----:B------:R-:W-:Y:S05]  /*2f70*/  BRA `(.L_x_18516) ;  /* 0x0000000c00247947 */ /* 0x000fea0003800000 */
.L_x_18522:
[----:B------:R0:W5:Y:S01]  /*2f80*/  LDG.E.U16 R22, desc[UR36][R4.64] ;  /* 0x0000002404167981 */ /* 0x000162000c1e1500 */
[----:B------:R-:W-:Y:S05]  /*2f90*/  BRA `(.L_x_18516) ;  /* 0x0000000c001c7947 */ /* 0x000fea0003800000 */
.L_x_18518:
        /* <DEDUP_REMOVED lines=9> */
.L_x_18525:
[----:B------:R-:W2:Y:S02]  /*3030*/  LDG.E.U16 R0, desc[UR36][R4.64] ;  /* 0x0000002404007981 */ /* 0x000ea4000c1e1500 */
[----:B--2---:R-:W-:-:S06]  /*3040*/  HADD2.F32 R0, -RZ, R0.H0_H0 ;  /* 0x20000000ff007230 */ /* 0x004fcc0000004100 */
[----:B------:R-:W0:Y:S02]  /*3050*/  F2I.FTZ.TRUNC.NTZ R0, R0 ;  /* 0x0000000000007305 */ /* 0x000e24000021f100 */
[----:B0-----:R-:W-:Y:S01]  /*3060*/  PRMT R22, R0, 0x7610, R22 ;  /* 0x0000761000167816 */ /* 0x001fe20000000016 */
[----:B------:R-:W-:Y:S06]  /*3070*/  BRA `(.L_x_18516) ;  /* 0x0000000800e47947 */ /* 0x000fec0003800000 */
.L_x_18524:
        /* <DEDUP_REMOVED lines=9> */
.L_x_18527:
[----:B------:R-:W2:Y:S02]  /*3110*/  LDG.E.U16 R4, desc[UR36][R4.64] ;  /* 0x0000002404047981 */ /* 0x000ea4000c1e1500 */
[----:B--2---:R-:W-:-:S06]  /*3120*/  HADD2.F32 R0, -RZ, R4.H0_H0 ;  /* 0x20000004ff007230 */ /* 0x004fcc0000004100 */
[----:B------:R-:W0:Y:S02]  /*3130*/  F2I.FTZ.TRUNC.NTZ R0, R0 ;  /* 0x0000000000007305 */ /* 0x000e24000021f100 */
[----:B0-----:R-:W-:Y:S01]  /*3140*/  PRMT R22, R0, 0x7610, R22 ;  /* 0x0000761000167816 */ /* 0x001fe20000000016 */
[----:B------:R-:W-:Y:S06]  /*3150*/  BRA `(.L_x_18516) ;  /* 0x0000000800ac7947 */ /* 0x000fec0003800000 */
.L_x_18526:
[----:B------:R-:W2:Y:S02]  /*3160*/  LDG.E.64 R4, desc[UR36][R4.64] ;  /* 0x0000002404047981 */ /* 0x000ea4000c1e1b00 */
[----:B--2---:R0:W1:Y:S02]  /*3170*/  F2I.F64.TRUNC R22, R4 ;  /* 0x0000000400167311 */ /* 0x004064000030d100 */
[----:B01----:R-:W-:Y:S05]  /*3180*/  BRA `(.L_x_18516) ;  /* 0x0000000800a07947 */ /* 0x003fea0003800000 */
.L_x_18517:
        /* <DEDUP_REMOVED lines=12> */
.L_x_18530:
[----:B------:R-:W2:Y:S02]  /*3250*/  LDG.E.64 R4, desc[UR36][R4.64] ;  /* 0x0000002404047981 */ /* 0x000ea4000c1e1b00 */
[----:B--2---:R0:W1:Y:S02]  /*3260*/  F2I.F64.TRUNC R22, R4 ;  /* 0x0000000400167311 */ /* 0x004064000030d100 */
[----:B01----:R-:W-:Y:S05]  /*3270*/  BRA `(.L_x_18516) ;  /* 0x0000000800647947 */ /* 0x003fea0003800000 */
.L_x_18529:
        /* <DEDUP_REMOVED lines=27> */
.L_x_18532:
        /* <DEDUP_REMOVED lines=15> */
.L_x_18531:
[----:B------:R-:W2:Y:S02]  /*3520*/  LDG.E.U16 R0, desc[UR36][R4.64] ;  /* 0x0000002404007981 */ /* 0x000ea4000c1e1500 */
[----:B--2---:R-:W-:-:S06]  /*3530*/  IMAD.U32 R0, R0, 0x10000, RZ ;  /* 0x0001000000007824 */ /* 0x004fcc00078e00ff */
[----:B------:R-:W0:Y:S02]  /*3540*/  F2I.FTZ.TRUNC.NTZ R0, R0 ;  /* 0x0000000000007305 */ /* 0x000e24000021f100 */
[----:B0-----:R-:W-:Y:S01]  /*3550*/  PRMT R22, R0, 0x7610, R22 ;  /* 0x0000761000167816 */ /* 0x001fe20000000016 */
[----:B------:R-:W-:Y:S06]  /*3560*/  BRA `(.L_x_18516) ;  /* 0x0000000400a87947 */ /* 0x000fec0003800000 */
.L_x_18528:
        /* <DEDUP_REMOVED lines=10> */
.L_x_18535:
        /* <DEDUP_REMOVED lines=21> */
.L_x_18539:
[----:B------:R-:W-:Y:S05]  /*3760*/  BSYNC.RECONVERGENT B1 ;  /* 0x0000000000017941 */ /* 0x000fea0003800200 */
.L_x_18538:
[----:B------:R-:W-:Y:S01]  /*3770*/  IMAD.SHL.U32 R0, R0, 0x100000, RZ ;  /* 0x0010000000007824 */ /* 0x000fe200078e00ff */
[----:B------:R-:W-:-:S04]  /*3780*/  LEA R3, R3, 0x3b800000, 0x17 ;  /* 0x3b80000003037811 */ /* 0x000fc800078eb8ff */
[----:B------:R-:W-:-:S07]  /*3790*/  LOP3.LUT R0, R3, R0, R7, 0xfe, !PT ;  /* 0x0000000003007212 */ /* 0x000fce00078efe07 */
.L_x_18537:
[----:B------:R-:W-:Y:S05]  /*37a0*/  BSYNC.RECONVERGENT B0 ;  /* 0x0000000000007941 */ /* 0x000fea0003800200 */
.L_x_18536:
[----:B------:R-:W0:Y:S02]  /*37b0*/  F2I.FTZ.TRUNC.NTZ R0, R0 ;  /* 0x0000000000007305 */ /* 0x000e24000021f100 */
[----:B0-----:R-:W-:Y:S01]  /*37c0*/  PRMT R22, R0, 0x7610, R22 ;  /* 0x0000761000167816 */ /* 0x001fe20000000016 */
[----:B------:R-:W-:Y:S06]  /*37d0*/  BRA `(.L_x_18516) ;  /* 0x00000004000c7947 */ /* 0x000fec0003800000 */
.L_x_18534:
        /* <DEDUP_REMOVED lines=21> */
.L_x_18543:
[----:B------:R-:W-:Y:S05]  /*3930*/  BSYNC.RECONVERGENT B1 ;  /* 0x0000000000017941 */ /* 0x000fea0003800200 */
.L_x_18542:
[----:B------:R-:W-:Y:S01]  /*3940*/  IMAD.SHL.U32 R0, R0, 0x200000, RZ ;  /* 0x0020000000007824 */ /* 0x000fe200078e00ff */
[----:B------:R-:W-:-:S04]  /*3950*/  LEA R3, R3, 0x37800000, 0x17 ;  /* 0x3780000003037811 */ /* 0x000fc800078eb8ff */
[----:B------:R-:W-:-:S07]  /*3960*/  LOP3.LUT R0, R3, R0, R7, 0xfe, !PT ;  /* 0x0000000003007212 */ /* 0x000fce00078efe07 */
.L_x_18541:
[----:B------:R-:W-:Y:S05]  /*3970*/  BSYNC.RECONVERGENT B0 ;  /* 0x0000000000007941 */ /* 0x000fea0003800200 */
.L_x_18540:
[----:B------:R-:W0:Y:S02]  /*3980*/  F2I.FTZ.TRUNC.NTZ R0, R0 ;  /* 0x0000000000007305 */ /* 0x000e24000021f100 */
[----:B0-----:R-:W-:Y:S01]  /*3990*/  PRMT R22, R0, 0x7610, R22 ;  /* 0x0000761000167816 */ /* 0x001fe20000000016 */
[----:B------:R-:W-:Y:S06]  /*39a0*/  BRA `(.L_x_18516) ;  /* 0x0000000000987947 */ /* 0x000fec0003800000 */
.L_x_18533:
        /* <DEDUP_REMOVED lines=14> */
.L_x_18547:
[----:B------:R-:W-:Y:S05]  /*3a90*/  BSYNC.RECONVERGENT B0 ;  /* 0x0000000000007941 */ /* 0x000fea0003800200 */
.L_x_18546:
[----:B------:R-:W0:Y:S02]  /*3aa0*/  F2I.FTZ.TRUNC.NTZ R0, R0 ;  /* 0x0000000000007305 */ /* 0x000e24000021f100 */
[----:B0-----:R-:W-:Y:S01]  /*3ab0*/  PRMT R22, R0, 0x7610, R22 ;  /* 0x0000761000167816 */ /* 0x001fe20000000016 */
[----:B------:R-:W-:Y:S06]  /*3ac0*/  BRA `(.L_x_18516) ;  /* 0x0000000000507947 */ /* 0x000fec0003800000 */
.L_x_18521:
        /* <DEDUP_REMOVED lines=16> */
.L_x_18548:
[----:B------:R-:W-:Y:S05]  /*3bd0*/  BRA `(.L_x_18516) ;  /* 0x00000000000c7947 */ /* 0x000fea0003800000 */
.L_x_18545:
[----:B------:R0:W5:Y:S01]  /*3be0*/  LDG.E.U8 R22, desc[UR36][R4.64] ;  /* 0x0000002404167981 */ /* 0x000162000c1e1100 */
[----:B------:R-:W-:Y:S05]  /*3bf0*/  BRA `(.L_x_18516) ;  /* 0x0000000000047947 */ /* 0x000fea0003800000 */
.L_x_18544:
[----:B------:R0:W5:Y:S02]  /*3c00*/  LDG.E.U8 R22, desc[UR36][R4.64] ;  /* 0x0000002404167981 */ /* 0x000164000c1e1100 */
.L_x_18516:
[----:B------:R-:W-:Y:S05]  /*3c10*/  BSYNC.RECONVERGENT B6 ;  /* 0x0000000000067941 */ /* 0x000fea0003800200 */
.L_x_18515:
[----:B------:R-:W0:Y:S01]  /*3c20*/  LDC.U8 R7, c[0x0][0x385] ;  /* 0x0000e140ff077b82 */ /* 0x000e220000000000 */
[C---:B------:R-:W-:Y:S01]  /*3c30*/  ISETP.GE.AND P0, PT, R25.reuse, R16, PT ;  /* 0x000000101900720c */ /* 0x040fe20003f06270 */
[C---:B01234-:R-:W-:Y:S01]  /*3c40*/  VIADD R5, R25.reuse, 0x100 ;  /* 0x0000010019057836 */ /* 0x05ffe20000000000 */
[----:B------:R-:W-:Y:S01]  /*3c50*/  BSSY.RECONVERGENT B6, `(.L_x_18549) ;  /* 0x0000129000067945 */ /* 0x000fe20003800200 */
[----:B------:R-:W-:-:S03]  /*3c60*/  VIADD R23, R25, 0x80 ;  /* 0x0000008019177836 */ /* 0x000fc60000000000 */
[-C--:B------:R-:W-:Y:S01]  /*3c70*/  ISETP.GE.AND P5, PT, R5, R16.reuse, PT ;  /* 0x000000100500720c */ /* 0x080fe20003fa6270 */
[----:B------:R-:W-:Y:S01]  /*3c80*/  VIADD R5, R25, 0x180 ;  /* 0x0000018019057836 */ /* 0x000fe20000000000 */
[----:B------:R-:W-:-:S04]  /*3c90*/  ISETP.GE.AND P3, PT, R23, R16, PT ;  /* 0x000000101700720c */ /* 0x000fc80003f66270 */
[----:B------:R-:W-:Y:S02]  /*3ca0*/  ISETP.GE.AND P1, PT, R5, R16, PT ;  /* 0x000000100500720c */ /* 0x000fe40003f26270 */
[----:B-----5:R-:W-:Y:S02]  /*3cb0*/  @!P0 LOP3.LUT R0, R17, 0xff, RZ, 0xc0, !PT ;  /* 0x000000ff11008812 */ /* 0x020fe400078ec0ff */
[----:B------:R-:W0:Y:S02]  /*3cc0*/  LDC.U8 R17, c[0x0][0x3a4] ;  /* 0x0000e900ff117b82 */ /* 0x000e240000000000 */
[----:B------:R-:W-:Y:S02]  /*3cd0*/  @!P0 ISETP.GT.U32.AND P6, PT, R0, 0x7, PT ;  /* 0x000000070000880c */ /* 0x000fe40003fc4070 */
[----:B------:R-:W-:Y:S02]  /*3ce0*/  @!P5 LOP3.LUT R5, R19, 0xff, RZ, 0xc0, !PT ;  /* 0x000000ff1305d812 */ /* 0x000fe400078ec0ff */
[----:B------:R-:W-:-:S02]  /*3cf0*/  @!P3 LOP3.LUT R4, R18, 0xff, RZ, 0xc0, !PT ;  /* 0x000000ff1204b812 */ /* 0x000fc400078ec0ff */
[----:B------:R-:W-:Y:S02]  /*3d00*/  @!P0 SHF.L.U32 R0, R7, R0, RZ ;  /* 0x0000000007008219 */ /* 0x000fe400000006ff */
        /* <DEDUP_REMOVED lines=8> */
[C---:B------:R-:W-:Y:S02]  /*3d90*/  @!P5 SHF.L.U32 R4, R7.reuse, R4, RZ ;  /* 0x000000040704d219 */ /* 0x040fe400000006ff */
[C---:B------:R-:W-:Y:S02]  /*3da0*/  @!P3 SHF.L.U32 R0, R7.reuse, R0, RZ ;  /* 0x000000000700b219 */ /* 0x040fe400000006ff */
[----:B------:R-:W-:-:S02]  /*3db0*/  @!P1 SHF.L.U32 R5, R7, R5, RZ ;  /* 0x0000000507059219 */ /* 0x000fc400000006ff */
[----:B------:R-:W-:Y:S02]  /*3dc0*/  @!P5 SEL R18, R4, RZ, !P4 ;  /* 0x000000ff0412d207 */ /* 0x000fe40006000000 */
[----:B------:R-:W-:Y:S02]  /*3dd0*/  @!P3 SEL R22, R0, RZ, !P2 ;  /* 0x000000ff0016b207 */ /* 0x000fe40005000000 */
[----:B------:R-:W-:Y:S01]  /*3de0*/  @!P1 SEL R19, R5, RZ, !P6 ;  /* 0x000000ff05139207 */ /* 0x000fe20007000000 */
        /* <DEDUP_REMOVED lines=22> */
.L_x_18554:
[----:B------:R0:W-:Y:S01]  /*3f50*/  STG.E.U8 desc[UR36][R8.64], R3 ;  /* 0x0000000308007986 */ /* 0x0001e2000c101124 */
[----:B------:R-:W-:Y:S01]  /*3f60*/  IMAD.MOV.U32 R25, RZ, RZ, R23 ;  /* 0x000000ffff197224 */ /* 0x000fe200078e0017 */
[----:B------:R-:W-:Y:S06]  /*3f70*/  BRA `(.L_x_18550) ;  /* 0x0000000c00d87947 */ /* 0x000fec0003800000 */
.L_x_18553:
        /* <DEDUP_REMOVED lines=13> */
.L_x_18557:
[----:B------:R-:W-:Y:S01]  /*4050*/  LOP3.LUT R3, R3, 0xffff, RZ, 0xc0, !PT ;  /* 0x0000ffff03037812 */ /* 0x000fe200078ec0ff */
[----:B------:R-:W-:-:S03]  /*4060*/  IMAD.MOV.U32 R25, RZ, RZ, R23 ;  /* 0x000000ffff197224 */ /* 0x000fc600078e0017 */
[----:B------:R-:W-:-:S05]  /*4070*/  PRMT R3, R3, 0x8880, RZ ;  /* 0x0000888003037816 */ /* 0x000fca00000000ff */
[----:B------:R0:W-:Y:S01]  /*4080*/  STG.E desc[UR36][R8.64], R3 ;  /* 0x0000000308007986 */ /* 0x0001e2000c101924 */
[----:B------:R-:W-:Y:S05]  /*4090*/  BRA `(.L_x_18550) ;  /* 0x0000000c00907947 */ /* 0x000fea0003800000 */
.L_x_18556:
[----:B------:R-:W-:Y:S01]  /*40a0*/  PRMT R3, R3, 0x8880, RZ ;  /* 0x0000888003037816 */ /* 0x000fe200000000ff */
[----:B------:R-:W-:-:S03]  /*40b0*/  IMAD.MOV.U32 R25, RZ, RZ, R23 ;  /* 0x000000ffff197224 */ /* 0x000fc600078e0017 */
[----:B------:R-:W-:-:S05]  /*40c0*/  PRMT R3, R3, 0x7710, RZ ;  /* 0x0000771003037816 */ /* 0x000fca00000000ff */
[----:B------:R0:W-:Y:S01]  /*40d0*/  STG.E.U16 desc[UR36][R8.64], R3 ;  /* 0x0000000308007986 */ /* 0x0001e2000c101524 */
[----:B------:R-:W-:Y:S05]  /*40e0*/  BRA `(.L_x_18550) ;  /* 0x0000000c007c7947 */ /* 0x000fea0003800000 */
.L_x_18552:
        /* <DEDUP_REMOVED lines=10> */
.L_x_18559:
[----:B------:R-:W0:Y:S01]  /*4190*/  I2F.S8 R0, R3 ;  /* 0x0000000300007306 */ /* 0x000e220000001400 */
[----:B------:R-:W-:Y:S01]  /*41a0*/  IMAD.MOV.U32 R25, RZ, RZ, R23 ;  /* 0x000000ffff197224 */ /* 0x000fe200078e0017 */
[----:B0-----:R-:W-:-:S05]  /*41b0*/  F2FP.F16.F32.PACK_AB R0, RZ, R0 ;  /* 0x00000000ff00723e */ /* 0x001fca00000000ff */
[----:B------:R0:W-:Y:S01]  /*41c0*/  STG.E.U16 desc[UR36][R8.64], R0 ;  /* 0x0000000008007986 */ /* 0x0001e2000c101524 */
[----:B------:R-:W-:Y:S05]  /*41d0*/  BRA `(.L_x_18550) ;  /* 0x0000000c00407947 */ /* 0x000fea0003800000 */
.L_x_18558:
        /* <DEDUP_REMOVED lines=11> */
.L_x_18561:
[----:B------:R-:W0:Y:S01]  /*4290*/  I2F.S8 R3, R3 ;  /* 0x0000000300037306 */ /* 0x000e220000001400 */
[----:B------:R-:W-:Y:S01]  /*42a0*/  IMAD.MOV.U32 R25, RZ, RZ, R23 ;  /* 0x000000ffff197224 */ /* 0x000fe200078e0017 */
[----:B0-----:R-:W-:-:S04]  /*42b0*/  F2FP.F16.F32.PACK_AB R3, RZ, R3 ;  /* 0x00000003ff03723e */ /* 0x001fc800000000ff */
[----:B------:R-:W-:-:S05]  /*42c0*/  PRMT R3, R3, 0x5410, RZ ;  /* 0x0000541003037816 */ /* 0x000fca00000000ff */
[----:B------:R0:W-:Y:S01]  /*42d0*/  STG.E desc[UR36][R8.64], R3 ;  /* 0x0000000308007986 */ /* 0x0001e2000c101924 */
[----:B------:R-:W-:Y:S05]  /*42e0*/  BRA `(.L_x_18550) ;  /* 0x0000000800fc7947 */ /* 0x000fea0003800000 */
.L_x_18560:
[----:B------:R-:W-:Y:S01]  /*42f0*/  PRMT R4, R3, 0x8880, RZ ;  /* 0x0000888003047816 */ /* 0x000fe200000000ff */
[----:B------:R-:W-:-:S03]  /*4300*/  IMAD.MOV.U32 R25, RZ, RZ, R23 ;  /* 0x000000ffff197224 */ /* 0x000fc600078e0017 */
[----:B------:R-:W-:-:S06]  /*4310*/  PRMT R4, R4, 0x7710, RZ ;  /* 0x0000771004047816 */ /* 0x000fcc00000000ff */
[----:B------:R-:W0:Y:S02]  /*4320*/  I2F.F64.S16 R4, R4 ;  /* 0x0000000400047312 */ /* 0x000e240000101c00 */
[----:B0-----:R0:W-:Y:S01]  /*4330*/  STG.E.64 desc[UR36][R8.64], R4 ;  /* 0x0000000408007986 */ /* 0x0011e2000c101b24 */
[----:B------:R-:W-:Y:S05]  /*4340*/  BRA `(.L_x_18550) ;  /* 0x0000000800e47947 */ /* 0x000fea0003800000 */
.L_x_18551:
        /* <DEDUP_REMOVED lines=13> */
.L_x_18564:
[----:B------:R-:W-:Y:S02]  /*4420*/  PRMT R4, R3, 0x8880, RZ ;  /* 0x0000888003047816 */ /* 0x000fe400000000ff */
[----:B------:R-:W-:Y:S01]  /*4430*/  CS2R R6, SRZ ;  /* 0x0000000000067805 */ /* 0x000fe2000001ff00 */
[----:B------:R-:W-:Y:S01]  /*4440*/  IMAD.MOV.U32 R25, RZ, RZ, R23 ;  /* 0x000000ffff197224 */ /* 0x000fe200078e0017 */
[----:B------:R-:W-:-:S06]  /*4450*/  PRMT R4, R4, 0x7710, RZ ;  /* 0x0000771004047816 */ /* 0x000fcc00000000ff */
[----:B------:R-:W0:Y:S02]  /*4460*/  I2F.F64.S16 R4, R4 ;  /* 0x0000000400047312 */ /* 0x000e240000101c00 */
[----:B0-----:R3:W-:Y:S01]  /*4470*/  STG.E.128 desc[UR36][R8.64], R4 ;  /* 0x0000000408007986 */ /* 0x0017e2000c101d24 */
[----:B------:R-:W-:Y:S05]  /*4480*/  BRA `(.L_x_18550) ;  /* 0x0000000800947947 */ /* 0x000fea0003800000 */
.L_x_18563:
        /* <DEDUP_REMOVED lines=19> */
.L_x_18568:
[----:B------:R-:W-:Y:S05]  /*45c0*/  BSYNC.RECONVERGENT B0 ;  /* 0x0000000000007941 */ /* 0x000fea0003800200 */
.L_x_18567:
[----:B------:R-:W-:Y:S01]  /*45d0*/  LOP3.LUT R5, R0, 0x80, R5, 0xf8, !PT ;  /* 0x0000008000057812 */ /* 0x000fe200078ef805 */
[----:B------:R-:W-:-:S04]  /*45e0*/  IMAD.MOV.U32 R25, RZ, RZ, R23 ;  /* 0x000000ffff197224 */ /* 0x000fc800078e0017 */
[----:B------:R2:W-:Y:S01]  /*45f0*/  STG.E.U8 desc[UR36][R8.64], R5 ;  /* 0x0000000508007986 */ /* 0x0005e2000c101124 */
[----:B------:R-:W-:Y:S05]  /*4600*/  BRA `(.L_x_18550) ;  /* 0x0000000800347947 */ /* 0x000fea0003800000 */
.L_x_18566:
        /* <DEDUP_REMOVED lines=15> */
.L_x_18570:
[----:B------:R-:W-:Y:S05]  /*4700*/  BSYNC.RECONVERGENT B0 ;  /* 0x0000000000007941 */ /* 0x000fea0003800200 */
.L_x_18569:
[----:B------:R-:W-:Y:S01]  /*4710*/  LOP3.LUT R5, R0, 0x80, R5, 0xf8, !PT ;  /* 0x0000008000057812 */ /* 0x000fe200078ef805 */
[----:B------:R-:W-:-:S04]  /*4720*/  IMAD.MOV.U32 R25, RZ, RZ, R23 ;  /* 0x000000ffff197224 */ /* 0x000fc800078e0017 */
[----:B------:R1:W-:Y:S01]  /*4730*/  STG.E.U8 desc[UR36][R8.64], R5 ;  /* 0x0000000508007986 */ /* 0x0003e2000c101124 */
[----:B------:R-:W-:Y:S05]  /*4740*/  BRA `(.L_x_18550) ;  /* 0x0000000400e47947 */ /* 0x000fea0003800000 */
.L_x_18565:
[----:B------:R-:W0:Y:S01]  /*4750*/  I2F.S8 R0, R3 ;  /* 0x0000000300007306 */ /* 0x000e220000001400 */
[----:B------:R-:W-:Y:S01]  /*4760*/  IMAD.MOV.U32 R25, RZ, RZ, R23 ;  /* 0x000000ffff197224 */ /* 0x000fe200078e0017 */
[----:B0-----:R-:W-:-:S05]  /*4770*/  F2FP.BF16.F32.PACK_AB R0, RZ, R0 ;  /* 0x00000000ff00723e */ /* 0x001fca00000010ff */
[----:B------:R0:W-:Y:S01]  /*4780*/  STG.E.U16 desc[UR36][R8.64], R0 ;  /* 0x0000000008007986 */ /* 0x0001e2000c101524 */
[----:B------:R-:W-:Y:S05]  /*4790*/  BRA `(.L_x_18550) ;  /* 0x0000000400d07947 */ /* 0x000fea0003800000 */
.L_x_18562:
        /* <DEDUP_REMOVED lines=13> */
.L_x_18573:
        /* <DEDUP_REMOVED lines=13> */
.L_x_18576:
[----:B------:R-:W-:-:S04]  /*4940*/  SHF.R.U32.HI R0, RZ, 0x14, R3 ;  /* 0x00000014ff007819 */ /* 0x000fc80000011603 */
[----:B------:R-:W-:-:S04]  /*4950*/  LOP3.LUT R0, R0, 0x1, RZ, 0xc0, !PT ;  /* 0x0000000100007812 */ /* 0x000fc800078ec0ff */
[----:B------:R-:W-:-:S04]  /*4960*/  IADD3 R0, PT, PT, R3, 0x487ffff, R0 ;  /* 0x0487ffff03007810 */ /* 0x000fc80007ffe000 */
[----:B------:R-:W-:-:S04]  /*4970*/  SHF.R.U32.HI R0, RZ, 0x14, R0 ;  /* 0x00000014ff007819 */ /* 0x000fc80000011600 */
[----:B------:R-:W-:-:S07]  /*4980*/  LOP3.LUT R0, R0, 0xff, RZ, 0xc0, !PT ;  /* 0x000000ff00007812 */ /* 0x000fce00078ec0ff */
.L_x_18577:
[----:B------:R-:W-:-:S04]  /*4990*/  SHF.R.U32.HI R3, RZ, 0x18, R3 ;  /* 0x00000018ff037819 */ /* 0x000fc80000011603 */
[----:B------:R-:W-:-:S04]  /*49a0*/  LOP3.LUT R0, R0, 0x80, R3, 0xf8, !PT ;  /* 0x0000008000007812 */ /* 0x000fc800078ef803 */
[----:B------:R-:W-:-:S07]  /*49b0*/  PRMT R4, R0, 0x7610, R4 ;  /* 0x0000761000047816 */ /* 0x000fce0000000004 */
.L_x_18575:
[----:B------:R-:W-:Y:S05]  /*49c0*/  BSYNC.RECONVERGENT B0 ;  /* 0x0000000000007941 */ /* 0x000fea0003800200 */
.L_x_18574:
[----:B------:R0:W-:Y:S01]  /*49d0*/  STG.E.U8 desc[UR36][R8.64], R4 ;  /* 0x0000000408007986 */ /* 0x0001e2000c101124 */
[----:B------:R-:W-:Y:S01]  /*49e0*/  IMAD.MOV.U32 R25, RZ, RZ, R23 ;  /* 0x000000ffff197224 */ /* 0x000fe200078e0017 */
[----:B------:R-:W-:Y:S06]  /*49f0*/  BRA `(.L_x_18550) ;  /* 0x0000000400387947 */ /* 0x000fec0003800000 */
.L_x_18572:
        /* <DEDUP_REMOVED lines=13> */
.L_x_18580:
[----:B------:R-:W-:-:S04]  /*4ad0*/  SHF.R.U32.HI R0, RZ, 0x15, R3 ;  /* 0x00000015ff007819 */ /* 0x000fc80000011603 */
[----:B------:R-:W-:-:S04]  /*4ae0*/  LOP3.LUT R0, R0, 0x1, RZ, 0xc0, !PT ;  /* 0x0000000100007812 */ /* 0x000fc800078ec0ff */
[----:B------:R-:W-:-:S04]  /*4af0*/  IADD3 R0, PT, PT, R3, 0x88fffff, R0 ;  /* 0x088fffff03007810 */ /* 0x000fc80007ffe000 */
[----:B------:R-:W-:-:S04]  /*4b00*/  SHF.R.U32.HI R0, RZ, 0x15, R0 ;  /* 0x00000015ff007819 */ /* 0x000fc80000011600 */
[----:B------:R-:W-:-:S07]  /*4b10*/  LOP3.LUT R0, R0, 0xff, RZ, 0xc0, !PT ;  /* 0x000000ff00007812 */ /* 0x000fce00078ec0ff */
.L_x_18581:
[----:B------:R-:W-:-:S04]  /*4b20*/  SHF.R.U32.HI R3, RZ, 0x18, R3 ;  /* 0x00000018ff037819 */ /* 0x000fc80000011603 */
[----:B------:R-:W-:-:S04]  /*4b30*/  LOP3.LUT R0, R0, 0x80, R3, 0xf8, !PT ;  /* 0x0000008000007812 */ /* 0x000fc800078ef803 */
[----:B------:R-:W-:-:S07]  /*4b40*/  PRMT R4, R0, 0x7610, R4 ;  /* 0x0000761000047816 */ /* 0x000fce0000000004 */
.L_x_18579:
[----:B------:R-:W-:Y:S05]  /*4b50*/  BSYNC.RECONVERGENT B0 ;  /* 0x0000000000007941 */ /* 0x000fea0003800200 */
.L_x_18578:
[----:B------:R0:W-:Y:S01]  /*4b60*/  STG.E.U8 desc[UR36][R8.64], R4 ;  /* 0x0000000408007986 */ /* 0x0001e2000c101124 */
[----:B------:R-:W-:Y:S01]  /*4b70*/  IMAD.MOV.U32 R25, RZ, RZ, R23 ;  /* 0x000000ffff197224 */ /* 0x000fe200078e0017 */
[----:B------:R-:W-:Y:S06]  /*4b80*/  BRA `(.L_x_18550) ;  /* 0x0000000000d47947 */ /* 0x000fec0003800000 */
.L_x_18571:
[----:B------:R-:W-:-:S13]  /*4b90*/  ISETP.NE.AND P0, PT, R0, 0x1c, PT ;  /* 0x0000001c0000780c */ /* 0x000fda0003f05270 */
[----:B------:R-:W-:Y:S05]  /*4ba0*/  @!P0 BRA `(.L_x_18582) ;  /* 0x0000000000bc8947 */ /* 0x000fea0003800000 */
[----:B------:R-:W-:-:S13]  /*4bb0*/  ISETP.NE.AND P0, PT, R0, 0x1d, PT ;  /* 0x0000001d0000780c */ /* 0x000fda0003f05270 */
[----:B------:R-:W-:Y:S05]  /*4bc0*/  @!P0 BRA `(.L_x_18583) ;  /* 0x0000000000988947 */ /* 0x000fea0003800000 */
[----:B------:R-:W-:-:S13]  /*4bd0*/  ISETP.NE.AND P0, PT, R0, 0x2c, PT ;  /* 0x0000002c0000780c */ /* 0x000fda0003f05270 */
[----:B------:R-:W-:Y:S05]  /*4be0*/  @!P0 BRA `(.L_x_18584) ;  /* 0x0000000000488947 */ /* 0x000fea0003800000 */
.L_x_18555:
        /* <DEDUP_REMOVED lines=16> */
.L_x_18585:
[----:B------:R-:W-:Y:S01]  /*4cf0*/  IMAD.MOV.U32 R25, RZ, RZ, R23 ;  /* 0x000000ffff197224 */ /* 0x000fe200078e0017 */
[----:B------:R-:W-:Y:S06]  /*4d00*/  BRA `(.L_x_18550) ;  /* 0x0000000000747947 */ /* 0x000fec0003800000 */
.L_x_18584:
        /* <DEDUP_REMOVED lines=18> */
.L_x_18583:
[----:B------:R-:W-:Y:S01]  /*4e30*/  LOP3.LUT R3, R3, 0xffff, RZ, 0xc0, !PT ;  /* 0x0000ffff03037812 */ /* 0x000fe200078ec0ff */
[----:B------:R-:W-:-:S03]  /*4e40*/  IMAD.MOV.U32 R25, RZ, RZ, R23 ;  /* 0x000000ffff197224 */ /* 0x000fc600078e0017 */
[----:B------:R-:W-:-:S05]  /*4e50*/  PRMT R3, R3, 0x8880, RZ ;  /* 0x0000888003037816 */ /* 0x000fca00000000ff */
[----:B------:R-:W-:-:S05]  /*4e60*/  IMAD.MOV.U32 R4, RZ, RZ, R3 ;  /* 0x000000ffff047224 */ /* 0x000fca00078e0003 */
[----:B------:R-:W-:-:S05]  /*4e70*/  SHF.R.S32.HI R5, RZ, 0x1f, R4 ;  /* 0x0000001fff057819 */ /* 0x000fca0000011404 */
[----:B------:R0:W-:Y:S01]  /*4e80*/  STG.E.64 desc[UR36][R8.64], R4 ;  /* 0x0000000408007986 */ /* 0x0001e2000c101b24 */
[----:B------:R-:W-:Y:S05]  /*4e90*/  BRA `(.L_x_18550) ;  /* 0x0000000000107947 */ /* 0x000fea0003800000 */
.L_x_18582:
[----:B------:R-:W-:Y:S01]  /*4ea0*/  LOP3.LUT R3, R3, 0xffff, RZ, 0xc0, !PT ;  /* 0x0000ffff03037812 */ /* 0x000fe200078ec0ff */
[----:B------:R-:W-:-:S03]  /*4eb0*/  IMAD.MOV.U32 R25, RZ, RZ, R23 ;  /* 0x000000ffff197224 */ /* 0x000fc600078e0017 */
[----:B------:R-:W-:-:S05]  /*4ec0*/  PRMT R3, R3, 0x8880, RZ ;  /* 0x0000888003037816 */ /* 0x000fca00000000ff */
[----:B------:R0:W-:Y:S02]  /*4ed0*/  STG.E desc[UR36][R8.64], R3 ;  /* 0x0000000308007986 */ /* 0x0001e4000c101924 */
.L_x_18550:
[----:B------:R-:W-:Y:S05]  /*4ee0*/  BSYNC.RECONVERGENT B6 ;  /* 0x0000000000067941 */ /* 0x000fea0003800200 */
.L_x_18549:
        /* <DEDUP_REMOVED lines=23> */
.L_x_18591:
[----:B------:R0:W-:Y:S01]  /*5060*/  STG.E.U8 desc[UR36][R8.64], R22 ;  /* 0x0000001608007986 */ /* 0x0001e2000c101124 */
[----:B------:R-:W-:Y:S05]  /*5070*/  BRA `(.L_x_18593) ;  /* 0x0000000c00807947 */ /* 0x000fea0003800000 */
.L_x_18590:
        /* <DEDUP_REMOVED lines=12> */
.L_x_18595:
[----:B------:R-:W-:-:S04]  /*5140*/  LOP3.LUT R22, R22, 0xffff, RZ, 0xc0, !PT ;  /* 0x0000ffff16167812 */ /* 0x000fc800078ec0ff */
[----:B------:R-:W-:-:S05]  /*5150*/  PRMT R3, R22, 0x8880, RZ ;  /* 0x0000888016037816 */ /* 0x000fca00000000ff */
[----:B------:R0:W-:Y:S01]  /*5160*/  STG.E desc[UR36][R8.64], R3 ;  /* 0x0000000308007986 */ /* 0x0001e2000c101924 */
[----:B------:R-:W-:Y:S05]  /*5170*/  BRA `(.L_x_18593) ;  /* 0x0000000c00407947 */ /* 0x000fea0003800000 */
.L_x_18594:
[----:B------:R-:W-:-:S04]  /*5180*/  PRMT R3, R22, 0x8880, RZ ;  /* 0x0000888016037816 */ /* 0x000fc800000000ff */
[----:B------:R-:W-:-:S05]  /*5190*/  PRMT R3, R3, 0x7710, RZ ;  /* 0x0000771003037816 */ /* 0x000fca00000000ff */
[----:B------:R0:W-:Y:S01]  /*51a0*/  STG.E.U16 desc[UR36][R8.64], R3 ;  /* 0x0000000308007986 */ /* 0x0001e2000c101524 */
[----:B------:R-:W-:Y:S05]  /*51b0*/  BRA `(.L_x_18593) ;  /* 0x0000000c00307947 */ /* 0x000fea0003800000 */
.L_x_18589:
        /* <DEDUP_REMOVED lines=9> */
.L_x_18597:
[----:B------:R-:W0:Y:S02]  /*5250*/  I2F.S8 R0, R22 ;  /* 0x0000001600007306 */ /* 0x000e240000001400 */
[----:B0-----:R-:W-:-:S05]  /*5260*/  F2FP.F16.F32.PACK_AB R0, RZ, R0 ;  /* 0x00000000ff00723e */ /* 0x001fca00000000ff */
[----:B------:R0:W-:Y:S01]  /*5270*/  STG.E.U16 desc[UR36][R8.64], R0 ;  /* 0x0000000008007986 */ /* 0x0001e2000c101524 */
[----:B------:R-:W-:Y:S05]  /*5280*/  BRA `(.L_x_18593) ;  /* 0x0000000800fc7947 */ /* 0x000fea0003800000 */
.L_x_18596:
        /* <DEDUP_REMOVED lines=10> */
.L_x_18599:
[----:B------:R-:W0:Y:S02]  /*5330*/  I2F.S8 R22, R22 ;  /* 0x0000001600167306 */ /* 0x000e240000001400 */
[----:B0-----:R-:W-:-:S04]  /*5340*/  F2FP.F16.F32.PACK_AB R3, RZ, R22 ;  /* 0x00000016ff03723e */ /* 0x001fc800000000ff */
[----:B------:R-:W-:-:S05]  /*5350*/  PRMT R3, R3, 0x5410, RZ ;  /* 0x0000541003037816 */ /* 0x000fca00000000ff */
[----:B------:R0:W-:Y:S01]  /*5360*/  STG.E desc[UR36][R8.64], R3 ;  /* 0x0000000308007986 */ /* 0x0001e2000c101924 */
[----:B------:R-:W-:Y:S05]  /*5370*/  BRA `(.L_x_18593) ;  /* 0x0000000800c07947 */ /* 0x000fea0003800000 */
.L_x_18598:
[----:B------:R-:W-:-:S04]  /*5380*/  PRMT R4, R22, 0x8880, RZ ;  /* 0x0000888016047816 */ /* 0x000fc800000000ff */
[----:B------:R-:W-:-:S06]  /*5390*/  PRMT R4, R4, 0x7710, RZ ;  /* 0x0000771004047816 */ /* 0x000fcc00000000ff */
[----:B------:R-:W0:Y:S02]  /*53a0*/  I2F.F64.S16 R4, R4 ;  /* 0x0000000400047312 */ /* 0x000e240000101c00 */
[----:B0-----:R0:W-:Y:S01]  /*53b0*/  STG.E.64 desc[UR36][R8.64], R4 ;  /* 0x0000000408007986 */ /* 0x0011e2000c101b24 */
[----:B------:R-:W-:Y:S05]  /*53c0*/  BRA `(.L_x_18593) ;  /* 0x0000000800ac7947 */ /* 0x000fea0003800000 */
.L_x_18588:
        /* <DEDUP_REMOVED lines=14> */
.L_x_18603:
        /* <DEDUP_REMOVED lines=17> */
.L_x_18606:
[----:B------:R-:W-:-:S04]  /*55c0*/  SHF.R.U32.HI R3, RZ, 0x18, R5 ;  /* 0x00000018ff037819 */ /* 0x000fc80000011605 */
[----:B------:R-:W-:-:S04]  /*55d0*/  LOP3.LUT R0, R0, 0x80, R3, 0xf8, !PT ;  /* 0x0000008000007812 */ /* 0x000fc800078ef803 */
[----:B------:R-:W-:-:S07]  /*55e0*/  PRMT R4, R0, 0x7610, R4 ;  /* 0x0000761000047816 */ /* 0x000fce0000000004 */
.L_x_18605:
[----:B------:R-:W-:Y:S05]  /*55f0*/  BSYNC.RECONVERGENT B0 ;  /* 0x0000000000007941 */ /* 0x000fea0003800200 */
.L_x_18604:
[----:B------:R0:W-:Y:S01]  /*5600*/  STG.E.U8 desc[UR36][R8.64], R4 ;  /* 0x0000000408007986 */ /* 0x0001e2000c101124 */
[----:B------:R-:W-:Y:S05]  /*5610*/  BRA `(.L_x_18593) ;  /* 0x0000000800187947 */ /* 0x000fea0003800000 */
.L_x_18602:
        /* <DEDUP_REMOVED lines=17> */
.L_x_18609:
[----:B------:R-:W-:-:S04]  /*5730*/  SHF.R.U32.HI R3, RZ, 0x18, R5 ;  /* 0x00000018ff037819 */ /* 0x000fc80000011605 */
[----:B------:R-:W-:-:S04]  /*5740*/  LOP3.LUT R0, R0, 0x80, R3, 0xf8, !PT ;  /* 0x0000008000007812 */ /* 0x000fc800078ef803 */
[----:B------:R-:W-:-:S07]  /*5750*/  PRMT R4, R0, 0x7610, R4 ;  /* 0x0000761000047816 */ /* 0x000fce0000000004 */
.L_x_18608:
[----:B------:R-:W-:Y:S05]  /*5760*/  BSYNC.RECONVERGENT B0 ;  /* 0x0000000000007941 */ /* 0x000fea0003800200 */
.L_x_18607:
[----:B------:R0:W-:Y:S01]  /*5770*/  STG.E.U8 desc[UR36][R8.64], R4 ;  /* 0x0000000408007986 */ /* 0x0001e2000c101124 */
[----:B------:R-:W-:Y:S05]  /*5780*/  BRA `(.L_x_18593) ;  /* 0x0000000400bc7947 */ /* 0x000fea0003800000 */
.L_x_18601:
        /* <DEDUP_REMOVED lines=22> */
.L_x_18611:
[----:B------:R-:W-:-:S04]  /*58f0*/  LOP3.LUT R22, R22, 0xffff, RZ, 0xc0, !PT ;  /* 0x0000ffff16167812 */ /* 0x000fc800078ec0ff */
[----:B------:R-:W-:-:S05]  /*5900*/  PRMT R22, R22, 0x8880, RZ ;  /* 0x0000888016167816 */ /* 0x000fca00000000ff */
[----:B------:R-:W-:-:S05]  /*5910*/  IMAD.MOV.U32 R4, RZ, RZ, R22 ;  /* 0x000000ffff047224 */ /* 0x000fca00078e0016 */
[----:B------:R-:W-:-:S05]  /*5920*/  SHF.R.S32.HI R5, RZ, 0x1f, R4 ;  /* 0x0000001fff057819 */ /* 0x000fca0000011404 */
[----:B------:R0:W-:Y:S01]  /*5930*/  STG.E.64 desc[UR36][R8.64], R4 ;  /* 0x0000000408007986 */ /* 0x0001e2000c101b24 */
[----:B------:R-:W-:Y:S05]  /*5940*/  BRA `(.L_x_18593) ;  /* 0x00000004004c7947 */ /* 0x000fea0003800000 */
.L_x_18610:
[----:B------:R-:W-:-:S04]  /*5950*/  LOP3.LUT R22, R22, 0xffff, RZ, 0xc0, !PT ;  /* 0x0000ffff16167812 */ /* 0x000fc800078ec0ff */
[----:B------:R-:W-:-:S05]  /*5960*/  PRMT R3, R22, 0x8880, RZ ;  /* 0x0000888016037816 */ /* 0x000fca00000000ff */
[----:B------:R0:W-:Y:S01]  /*5970*/  STG.E desc[UR36][R8.64], R3 ;  /* 0x0000000308007986 */ /* 0x0001e2000c101924 */
[----:B------:R-:W-:Y:S05]  /*5980*/  BRA `(.L_x_18593) ;  /* 0x00000004003c7947 */ /* 0x000fea0003800000 */
.L_x_18600:
        /* <DEDUP_REMOVED lines=10> */
.L_x_18613:
[----:B------:R-:W-:Y:S02]  /*5a30*/  PRMT R4, R22, 0x8880, RZ ;  /* 0x0000888016047816 */ /* 0x000fe400000000ff */
[----:B------:R-:W-:Y:S02]  /*5a40*/  CS2R R6, SRZ ;  /* 0x0000000000067805 */ /* 0x000fe4000001ff00 */
[----:B------:R-:W-:-:S06]  /*5a50*/  PRMT R4, R4, 0x7710, RZ ;  /* 0x0000771004047816 */ /* 0x000fcc00000000ff */
[----:B------:R-:W0:Y:S02]  /*5a60*/  I2F.F64.S16 R4, R4 ;  /* 0x0000000400047312 */ /* 0x000e240000101c00 */
[----:B0-----:R4:W-:Y:S01]  /*5a70*/  STG.E.128 desc[UR36][R8.64], R4 ;  /* 0x0000000408007986 */ /* 0x0019e2000c101d24 */
[----:B------:R-:W-:Y:S05]  /*5a80*/  BRA `(.L_x_18593) ;  /* 0x0000000000fc7947 */ /* 0x000fea0003800000 */
.L_x_18612:
[----:B------:R-:W-:-:S13]  /*5a90*/  ISETP.NE.AND P0, PT, R0, 0xf, PT ;  /* 0x0000000f0000780c */ /* 0x000fda0003f05270 */
[----:B------:R-:W-:Y:S05]  /*5aa0*/  @!P0 BRA `(.L_x_18614) ;  /* 0x0000000000e88947 */ /* 0x000fea0003800000 */
[----:B------:R-:W-:-:S13]  /*5ab0*/  ISETP.NE.AND P0, PT, R0, 0x17, PT ;  /* 0x000000170000780c */ /* 0x000fda0003f05270 */
[----:B------:R-:W-:Y:S05]  /*5ac0*/  @!P0 BRA `(.L_x_18615) ;  /* 0x0000000000908947 */ /* 0x000fea0003800000 */
[----:B------:R-:W-:-:S13]  /*5ad0*/  ISETP.NE.AND P0, PT, R0, 0x18, PT ;  /* 0x000000180000780c */ /* 0x000fda0003f05270 */
[----:B------:R-:W-:Y:S05]  /*5ae0*/  @!P0 BRA `(.L_x_18616) ;  /* 0x0000000000448947 */ /* 0x000fea0003800000 */
.L_x_18592:
        /* <DEDUP_REMOVED lines=16> */
.L_x_18617:
[----:B------:R-:W-:Y:S05]  /*5bf0*/  BRA `(.L_x_18593) ;  /* 0x0000000000a07947 */ /* 0x000fea0003800000 */
.L_x_18616:
        /* <DEDUP_REMOVED lines=13> */
.L_x_18619:
[----:B------:R-:W-:Y:S05]  /*5cd0*/  BSYNC.RECONVERGENT B0 ;  /* 0x0000000000007941 */ /* 0x000fea0003800200 */
.L_x_18618:
[----:B------:R-:W-:-:S05]  /*5ce0*/  LOP3.LUT R3, R0, 0x80, R3, 0xf8, !PT ;  /* 0x0000008000037812 */ /* 0x000fca00078ef803 */
[----:B------:R2:W-:Y:S01]  /*5cf0*/  STG.E.U8 desc[UR36][R8.64], R3 ;  /* 0x0000000308007986 */ /* 0x0005e2000c101124 */
[----:B------:R-:W-:Y:S05]  /*5d00*/  BRA `(.L_x_18593) ;  /* 0x00000000005c7947 */ /* 0x000fea0003800000 */
.L_x_18615:
        /* <DEDUP_REMOVED lines=12> */
.L_x_18621:
[----:B------:R-:W-:Y:S01]  /*5dd0*/  IMAD.MOV.U32 R0, RZ, RZ, 0x7f ;  /* 0x0000007fff007424 */ /* 0x000fe200078e00ff */
[----:B------:R-:W-:-:S04]  /*5de0*/  ISETP.GT.U32.AND P0, PT, R3, 0x7f800000, PT ;  /* 0x7f8000000300780c */ /* 0x000fc80003f04070 */
[----:B------:R-:W-:-:S09]  /*5df0*/  SEL R0, R0, 0x7c, P0 ;  /* 0x0000007c00007807 */ /* 0x000fd20000000000 */
.L_x_18622:
[----:B------:R-:W-:Y:S05]  /*5e00*/  BSYNC.RECONVERGENT B0 ;  /* 0x0000000000007941 */ /* 0x000fea0003800200 */
.L_x_18620:
[----:B------:R-:W-:-:S04]  /*5e10*/  SHF.R.U32.HI R3, RZ, 0x18, R5 ;  /* 0x00000018ff037819 */ /* 0x000fc80000011605 */
[----:B------:R-:W-:-:S05]  /*5e20*/  LOP3.LUT R3, R0, 0x80, R3, 0xf8, !PT ;  /* 0x0000008000037812 */ /* 0x000fca00078ef803 */
[----:B------:R1:W-:Y:S01]  /*5e30*/  STG.E.U8 desc[UR36][R8.64], R3 ;  /* 0x0000000308007986 */ /* 0x0003e2000c101124 */
[----:B------:R-:W-:Y:S05]  /*5e40*/  BRA `(.L_x_18593) ;  /* 0x00000000000c7947 */ /* 0x000fea0003800000 */
.L_x_18614:
[----:B------:R-:W0:Y:S02]  /*5e50*/  I2F.S8 R0, R22 ;  /* 0x0000001600007306 */ /* 0x000e240000001400 */
[----:B0-----:R-:W-:-:S05]  /*5e60*/  F2FP.BF16.F32.PACK_AB R0, RZ, R0 ;  /* 0x00000000ff00723e */ /* 0x001fca00000010ff */
[----:B------:R0:W-:Y:S02]  /*5e70*/  STG.E.U16 desc[UR36][R8.64], R0 ;  /* 0x0000000008007986 */ /* 0x0001e4000c101524 */
.L_x_18593:
        /* <DEDUP_REMOVED lines=23> */
.L_x_18626:
[----:B------:R0:W-:Y:S01]  /*5ff0*/  STG.E.U8 desc[UR36][R8.64], R18 ;  /* 0x0000001208007986 */ /* 0x0001e2000c101124 */
[----:B------:R-:W-:Y:S05]  /*6000*/  BRA `(.L_x_18628) ;  /* 0x0000000c00807947 */ /* 0x000fea0003800000 */
.L_x_18625:
        /* <DEDUP_REMOVED lines=12> */
.L_x_18630:
[----:B------:R-:W-:-:S04]  /*60d0*/  LOP3.LUT R18, R18, 0xffff, RZ, 0xc0, !PT ;  /* 0x0000ffff12127812 */ /* 0x000fc800078ec0ff */
[----:B------:R-:W-:-:S05]  /*60e0*/  PRMT R3, R18, 0x8880, RZ ;  /* 0x0000888012037816 */ /* 0x000fca00000000ff */
[----:B------:R3:W-:Y:S01]  /*60f0*/  STG.E desc[UR36][R8.64], R3 ;  /* 0x0000000308007986 */ /* 0x0007e2000c101924 */
[----:B------:R-:W-:Y:S05]  /*6100*/  BRA `(.L_x_18628) ;  /* 0x0000000c00407947 */ /* 0x000fea0003800000 */
.L_x_18629:
[----:B------:R-:W-:-:S04]  /*6110*/  PRMT R3, R18, 0x8880, RZ ;  /* 0x0000888012037816 */ /* 0x000fc800000000ff */
[----:B------:R-:W-:-:S05]  /*6120*/  PRMT R3, R3, 0x7710, RZ ;  /* 0x0000771003037816 */ /* 0x000fca00000000ff */
[----:B------:R2:W-:Y:S01]  /*6130*/  STG.E.U16 desc[UR36][R8.64], R3 ;  /* 0x0000000308007986 */ /* 0x0005e2000c101524 */
[----:B------:R-:W-:Y:S05]  /*6140*/  BRA `(.L_x_18628) ;  /* 0x0000000c00307947 */ /* 0x000fea0003800000 */
.L_x_18624:
        /* <DEDUP_REMOVED lines=9> */
.L_x_18632:
[----:B------:R-:W0:Y:S02]  /*61e0*/  I2F.S8 R0, R18 ;  /* 0x0000001200007306 */ /* 0x000e240000001400 */
[----:B0-----:R-:W-:-:S05]  /*61f0*/  F2FP.F16.F32.PACK_AB R0, RZ, R0 ;  /* 0x00000000ff00723e */ /* 0x001fca00000000ff */
[----:B------:R0:W-:Y:S01]  /*6200*/  STG.E.U16 desc[UR36][R8.64], R0 ;  /* 0x0000000008007986 */ /* 0x0001e2000c101524 */
[----:B------:R-:W-:Y:S05]  /*6210*/  BRA `(.L_x_18628) ;  /* 0x0000000800fc7947 */ /* 0x000fea0003800000 */
.L_x_18631:
        /* <DEDUP_REMOVED lines=10> */
.L_x_18634:
[----:B------:R-:W0:Y:S02]  /*62c0*/  I2F.S8 R18, R18 ;  /* 0x0000001200127306 */ /* 0x000e240000001400 */
[----:B0-----:R-:W-:-:S04]  /*62d0*/  F2FP.F16.F32.PACK_AB R3, RZ, R18 ;  /* 0x00000012ff03723e */ /* 0x001fc800000000ff */
[----:B------:R-:W-:-:S05]  /*62e0*/  PRMT R3, R3, 0x5410, RZ ;  /* 0x0000541003037816 */ /* 0x000fca00000000ff */
[----:B------:R0:W-:Y:S01]  /*62f0*/  STG.E desc[UR36][R8.64], R3 ;  /* 0x0000000308007986 */ /* 0x0001e2000c101924 */
[----:B------:R-:W-:Y:S05]  /*6300*/  BRA `(.L_x_18628) ;  /* 0x0000000800c07947 */ /* 0x000fea0003800000 */
.L_x_18633:
[----:B------:R-:W-:-:S04]  /*6310*/  PRMT R4, R18, 0x8880, RZ ;  /* 0x0000888012047816 */ /* 0x000fc800000000ff */
[----:B------:R-:W-:-:S06]  /*6320*/  PRMT R4, R4, 0x7710, RZ ;  /* 0x0000771004047816 */ /* 0x000fcc00000000ff */
[----:B------:R-:W0:Y:S02]  /*6330*/  I2F.F64.S16 R4, R4 ;  /* 0x0000000400047312 */ /* 0x000e240000101c00 */
[----:B0-----:R0:W-:Y:S01]  /*6340*/  STG.E.64 desc[UR36][R8.64], R4 ;  /* 0x0000000408007986 */ /* 0x0011e2000c101b24 */
[----:B------:R-:W-:Y:S05]  /*6350*/  BRA `(.L_x_18628) ;  /* 0x0000000800ac7947 */ /* 0x000fea0003800000 */
.L_x_18623:
        /* <DEDUP_REMOVED lines=14> */
.L_x_18638:
        /* <DEDUP_REMOVED lines=17> */
.L_x_18641:
[----:B------:R-:W-:-:S04]  /*6550*/  SHF.R.U32.HI R3, RZ, 0x18, R5 ;  /* 0x00000018ff037819 */ /* 0x000fc80000011605 */
[----:B------:R-:W-:-:S04]  /*6560*/  LOP3.LUT R0, R0, 0x80, R3, 0xf8, !PT ;  /* 0x0000008000007812 */ /* 0x000fc800078ef803 */
[----:B------:R-:W-:-:S07]  /*6570*/  PRMT R4, R0, 0x7610, R4 ;  /* 0x0000761000047816 */ /* 0x000fce0000000004 */
.L_x_18640:
[----:B------:R-:W-:Y:S05]  /*6580*/  BSYNC.RECONVERGENT B0 ;  /* 0x0000000000007941 */ /* 0x000fea0003800200 */
.L_x_18639:
[----:B------:R0:W-:Y:S01]  /*6590*/  STG.E.U8 desc[UR36][R8.64], R4 ;  /* 0x0000000408007986 */ /* 0x0001e2000c101124 */
[----:B------:R-:W-:Y:S05]  /*65a0*/  BRA `(.L_x_18628) ;  /* 0x0000000800187947 */ /* 0x000fea0003800000 */
.L_x_18637:
        /* <DEDUP_REMOVED lines=17> */
.L_x_18644:
[----:B------:R-:W-:-:S04]  /*66c0*/  SHF.R.U32.HI R3, RZ, 0x18, R5 ;  /* 0x00000018ff037819 */ /* 0x000fc80000011605 */
[----:B------:R-:W-:-:S04]  /*66d0*/  LOP3.LUT R0, R0, 0x80, R3, 0xf8, !PT ;  /* 0x0000008000007812 */ /* 0x000fc800078ef803 */
[----:B------:R-:W-:-:S07]  /*66e0*/  PRMT R4, R0, 0x7610, R4 ;  /* 0x0000761000047816 */ /* 0x000fce0000000004 */
.L_x_18643:
[----:B------:R-:W-:Y:S05]  /*66f0*/  BSYNC.RECONVERGENT B0 ;  /* 0x0000000000007941 */ /* 0x000fea0003800200 */
.L_x_18642:
[----:B------:R0:W-:Y:S01]  /*6700*/  STG.E.U8 desc[UR36][R8.64], R4 ;  /* 0x0000000408007986 */ /* 0x0001e2000c101124 */
[----:B------:R-:W-:Y:S05]  /*6710*/  BRA `(.L_x_18628) ;  /* 0x0000000400bc7947 */ /* 0x000fea0003800000 */
.L_x_18636:
        /* <DEDUP_REMOVED lines=22> */
.L_x_18646:
[----:B------:R-:W-:-:S04]  /*6880*/  LOP3.LUT R18, R18, 0xffff, RZ, 0xc0, !PT ;  /* 0x0000ffff12127812 */ /* 0x000fc800078ec0ff */
[----:B------:R-:W-:-:S05]  /*6890*/  PRMT R18, R18, 0x8880, RZ ;  /* 0x0000888012127816 */ /* 0x000fca00000000ff */
[----:B------:R-:W-:-:S05]  /*68a0*/  IMAD.MOV.U32 R4, RZ, RZ, R18 ;  /* 0x000000ffff047224 */ /* 0x000fca00078e0012 */
[----:B------:R-:W-:-:S05]  /*68b0*/  SHF.R.S32.HI R5, RZ, 0x1f, R4 ;  /* 0x0000001fff057819 */ /* 0x000fca0000011404 */
[----:B------:R0:W-:Y:S01]  /*68c0*/  STG.E.64 desc[UR36][R8.64], R4 ;  /* 0x0000000408007986 */ /* 0x0001e2000c101b24 */
[----:B------:R-:W-:Y:S05]  /*68d0*/  BRA `(.L_x_18628) ;  /* 0x00000004004c7947 */ /* 0x000fea0003800000 */
.L_x_18645:
[----:B------:R-:W-:-:S04]  /*68e0*/  LOP3.LUT R18, R18, 0xffff, RZ, 0xc0, !PT ;  /* 0x0000ffff12127812 */ /* 0x000fc800078ec0ff */
[----:B------:R-:W-:-:S05]  /*68f0*/  PRMT R3, R18, 0x8880, RZ ;  /* 0x0000888012037816 */ /* 0x000fca00000000ff */
[----:B------:R0:W-:Y:S01]  /*6900*/  STG.E desc[UR36][R8.64], R3 ;  /* 0x0000000308007986 */ /* 0x0001e2000c101924 */
[----:B------:R-:W-:Y:S05]  /*6910*/  BRA `(.L_x_18628) ;  /* 0x00000004003c7947 */ /* 0x000fea0003800000 */
.L_x_18635:
        /* <DEDUP_REMOVED lines=10> */
.L_x_18648:
[----:B------:R-:W-:Y:S02]  /*69c0*/  PRMT R4, R18, 0x8880, RZ ;  /* 0x0000888012047816 */ /* 0x000fe400000000ff */
[----:B------:R-:W-:Y:S02]  /*69d0*/  CS2R R6, SRZ ;  /* 0x0000000000067805 */ /* 0x000fe4000001ff00 */
[----:B------:R-:W-:-:S06]  /*69e0*/  PRMT R4, R4, 0x7710, RZ ;  /* 0x0000771004047816 */ /* 0x000fcc00000000ff */
[----:B------:R-:W0:Y:S02]  /*69f0*/  I2F.F64.S16 R4, R4 ;  /* 0x0000000400047312 */ /* 0x000e240000101c00 */
[----:B0-----:R0:W-:Y:S01]  /*6a00*/  STG.E.128 desc[UR36][R8.64], R4 ;  /* 0x0000000408007986 */ /* 0x0011e2000c101d24 */
[----:B------:R-:W-:Y:S05]  /*6a10*/  BRA `(.L_x_18628) ;  /* 0x0000000000fc7947 */ /* 0x000fea0003800000 */
.L_x_18647:
[----:B------:R-:W-:-:S13]  /*6a20*/  ISETP.NE.AND P0, PT, R0, 0xf, PT ;  /* 0x0000000f0000780c */ /* 0x000fda0003f05270 */
[----:B------:R-:W-:Y:S05]  /*6a30*/  @!P0 BRA `(.L_x_18649) ;  /* 0x0000000000e88947 */ /* 0x000fea0003800000 */
[----:B------:R-:W-:-:S13]  /*6a40*/  ISETP.NE.AND P0, PT, R0, 0x17, PT ;  /* 0x000000170000780c */ /* 0x000fda0003f05270 */
[----:B------:R-:W-:Y:S05]  /*6a50*/  @!P0 BRA `(.L_x_18650) ;  /* 0x0000000000908947 */ /* 0x000fea0003800000 */
[----:B------:R-:W-:-:S13]  /*6a60*/  ISETP.NE.AND P0, PT, R0, 0x18, PT ;  /* 0x000000180000780c */ /* 0x000fda0003f05270 */
[----:B------:R-:W-:Y:S05]  /*6a70*/  @!P0 BRA `(.L_x_18651) ;  /* 0x0000000000448947 */ /* 0x000fea0003800000 */
.L_x_18627:
        /* <DEDUP_REMOVED lines=16> */
.L_x_18652:
[----:B------:R-:W-:Y:S05]  /*6b80*/  BRA `(.L_x_18628) ;  /* 0x0000000000a07947 */ /* 0x000fea0003800000 */
.L_x_18651:
        /* <DEDUP_REMOVED lines=13> */
.L_x_18654:
[----:B------:R-:W-:Y:S05]  /*6c60*/  BSYNC.RECONVERGENT B0 ;  /* 0x0000000000007941 */ /* 0x000fea0003800200 */
.L_x_18653:
[----:B------:R-:W-:-:S05]  /*6c70*/  LOP3.LUT R3, R0, 0x80, R3, 0xf8, !PT ;  /* 0x0000008000037812 */ /* 0x000fca00078ef803 */
[----:B------:R0:W-:Y:S01]  /*6c80*/  STG.E.U8 desc[UR36][R8.64], R3 ;  /* 0x0000000308007986 */ /* 0x0001e2000c101124 */
[----:B------:R-:W-:Y:S05]  /*6c90*/  BRA `(.L_x_18628) ;  /* 0x00000000005c7947 */ /* 0x000fea0003800000 */
.L_x_18650:
        /* <DEDUP_REMOVED lines=12> */
.L_x_18656:
[----:B------:R-:W-:Y:S01]  /*6d60*/  IMAD.MOV.U32 R0, RZ, RZ, 0x7f ;  /* 0x0000007fff007424 */ /* 0x000fe200078e00ff */
[----:B------:R-:W-:-:S04]  /*6d70*/  ISETP.GT.U32.AND P0, PT, R3, 0x7f800000, PT ;  /* 0x7f8000000300780c */ /* 0x000fc80003f04070 */
[----:B------:R-:W-:-:S09]  /*6d80*/  SEL R0, R0, 0x7c, P0 ;  /* 0x0000007c00007807 */ /* 0x000fd20000000000 */
.L_x_18657:
[----:B------:R-:W-:Y:S05]  /*6d90*/  BSYNC.RECONVERGENT B0 ;  /* 0x0000000000007941 */ /* 0x000fea0003800200 */
.L_x_18655:
[----:B------:R-:W-:-:S04]  /*6da0*/  SHF.R.U32.HI R3, RZ, 0x18, R5 ;  /* 0x00000018ff037819 */ /* 0x000fc80000011605 */
[----:B------:R-:W-:-:S05]  /*6db0*/  LOP3.LUT R3, R0, 0x80, R3, 0xf8, !PT ;  /* 0x0000008000037812 */ /* 0x000fca00078ef803 */
[----:B------:R0:W-:Y:S01]  /*6dc0*/  STG.E.U8 desc[UR36][R8.64], R3 ;  /* 0x0000000308007986 */ /* 0x0001e2000c101124 */
[----:B------:R-:W-:Y:S05]  /*6dd0*/  BRA `(.L_x_18628) ;  /* 0x00000000000c7947 */ /* 0x000fea0003800000 */
.L_x_18649:
[----:B------:R-:W0:Y:S02]  /*6de0*/  I2F.S8 R0, R18 ;  /* 0x0000001200007306 */ /* 0x000e240000001400 */
[----:B0-----:R-:W-:-:S05]  /*6df0*/  F2FP.BF16.F32.PACK_AB R0, RZ, R0 ;  /* 0x00000000ff00723e */ /* 0x001fca00000010ff */
[----:B------:R0:W-:Y:S02]  /*6e00*/  STG.E.U16 desc[UR36][R8.64], R0 ;  /* 0x0000000008007986 */ /* 0x0001e4000c101524 */
.L_x_18628:
[----:B------:R-:W-:-:S07]  /*6e10*/  VIADD R25, R25, 0x80 ;  /* 0x0000008019197836 */ /* 0x000fce0000000000 */
.L_x_18587:
[----:B------:R-:W-:Y:S05]  /*6e20*/  BSYNC.RECONVERGENT B6 ;  /* 0x0000000000067941 */ /* 0x000fea0003800200 */
.L_x_18586:
        /* <DEDUP_REMOVED lines=21> */
.L_x_18661:
[----:B------:R-:W-:Y:S01]  /*6f80*/  STG.E.U8 desc[UR36][R2.64], R19 ;  /* 0x0000001302007986 */ /* 0x000fe2000c101124 */
[----:B------:R-:W-:Y:S05]  /*6f90*/  EXIT ;  /* 0x000000000000794d */ /* 0x000fea0003800000 */
.L_x_18660:
        /* <DEDUP_REMOVED lines=12> */
.L_x_18664:
[----:B------:R-:W-:-:S04]  /*7060*/  LOP3.LUT R19, R19, 0xffff, RZ, 0xc0, !PT ;  /* 0x0000ffff13137812 */ /* 0x000fc800078ec0ff */
[----:B------:R-:W-:-:S05]  /*7070*/  PRMT R5, R19, 0x8880, RZ ;  /* 0x0000888013057816 */ /* 0x000fca00000000ff */
[----:B------:R-:W-:Y:S01]  /*7080*/  STG.E desc[UR36][R2.64], R5 ;  /* 0x0000000502007986 */ /* 0x000fe2000c101924 */
[----:B------:R-:W-:Y:S05]  /*7090*/  EXIT ;  /* 0x000000000000794d */ /* 0x000fea0003800000 */
.L_x_18663:
[----:B------:R-:W-:-:S04]  /*70a0*/  PRMT R5, R19, 0x8880, RZ ;  /* 0x0000888013057816 */ /* 0x000fc800000000ff */
[----:B------:R-:W-:-:S05]  /*70b0*/  PRMT R5, R5, 0x7710, RZ ;  /* 0x0000771005057816 */ /* 0x000fca00000000ff */
[----:B------:R-:W-:Y:S01]  /*70c0*/  STG.E.U16 desc[UR36][R2.64], R5 ;  /* 0x0000000502007986 */ /* 0x000fe2000c101524 */
[----:B------:R-:W-:Y:S05]  /*70d0*/  EXIT ;  /* 0x000000000000794d */ /* 0x000fea0003800000 */
.L_x_18659:
        /* <DEDUP_REMOVED lines=9> */
.L_x_18666:
[----:B------:R-:W0:Y:S02]  /*7170*/  I2F.S8 R0, R19 ;  /* 0x0000001300007306 */ /* 0x000e240000001400 */
[----:B0-----:R-:W-:-:S05]  /*7180*/  F2FP.F16.F32.PACK_AB R0, RZ, R0 ;  /* 0x00000000ff00723e */ /* 0x001fca00000000ff */
[----:B------:R-:W-:Y:S01]  /*7190*/  STG.E.U16 desc[UR36][R2.64], R0 ;  /* 0x0000000002007986 */ /* 0x000fe2000c101524 */
[----:B------:R-:W-:Y:S05]  /*71a0*/  EXIT ;  /* 0x000000000000794d */ /* 0x000fea0003800000 */
.L_x_18665:
        /* <DEDUP_REMOVED lines=10> */
.L_x_18668:
[----:B------:R-:W0:Y:S02]  /*7250*/  I2F.S8 R19, R19 ;  /* 0x0000001300137306 */ /* 0x000e240000001400 */
[----:B0-----:R-:W-:-:S04]  /*7260*/  F2FP.F16.F32.PACK_AB R5, RZ, R19 ;  /* 0x00000013ff05723e */ /* 0x001fc800000000ff */
[----:B------:R-:W-:-:S05]  /*7270*/  PRMT R5, R5, 0x5410, RZ ;  /* 0x0000541005057816 */ /* 0x000fca00000000ff */
[----:B------:R-:W-:Y:S01]  /*7280*/  STG.E desc[UR36][R2.64], R5 ;  /* 0x0000000502007986 */ /* 0x000fe2000c101924 */
[----:B------:R-:W-:Y:S05]  /*7290*/  EXIT ;  /* 0x000000000000794d */ /* 0x000fea0003800000 */
.L_x_18667:
[----:B------:R-:W-:-:S04]  /*72a0*/  PRMT R4, R19, 0x8880, RZ ;  /* 0x0000888013047816 */ /* 0x000fc800000000ff */
[----:B------:R-:W-:-:S06]  /*72b0*/  PRMT R4, R4, 0x7710, RZ ;  /* 0x0000771004047816 */ /* 0x000fcc00000000ff */
[----:B------:R-:W0:Y:S02]  /*72c0*/  I2F.F64.S16 R4, R4 ;  /* 0x0000000400047312 */ /* 0x000e240000101c00 */
[----:B0-----:R-:W-:Y:S01]  /*72d0*/  STG.E.64 desc[UR36][R2.64], R4 ;  /* 0x0000000402007986 */ /* 0x001fe2000c101b24 */
[----:B------:R-:W-:Y:S05]  /*72e0*/  EXIT ;  /* 0x000000000000794d */ /* 0x000fea0003800000 */
.L_x_18658:
        /* <DEDUP_REMOVED lines=14> */
.L_x_18672:
        /* <DEDUP_REMOVED lines=18> */
.L_x_18675:
[----:B------:R-:W-:-:S04]  /*74f0*/  SHF.R.U32.HI R5, RZ, 0x18, R5 ;  /* 0x00000018ff057819 */ /* 0x000fc80000011605 */
[----:B------:R-:W-:-:S07]  /*7500*/  LOP3.LUT R0, R0, 0x80, R5, 0xf8, !PT ;  /* 0x0000008000007812 */ /* 0x000fce00078ef805 */
.L_x_18674:
[----:B------:R-:W-:Y:S05]  /*7510*/  BSYNC.RECONVERGENT B0 ;  /* 0x0000000000007941 */ /* 0x000fea0003800200 */
.L_x_18673:
[----:B------:R-:W-:Y:S01]  /*7520*/  STG.E.U8 desc[UR36][R2.64], R0 ;  /* 0x0000000002007986 */ /* 0x000fe2000c101124 */
[----:B------:R-:W-:Y:S05]  /*7530*/  EXIT ;  /* 0x000000000000794d */ /* 0x000fea0003800000 */
.L_x_18671:
        /* <DEDUP_REMOVED lines=18> */
.L_x_18678:
[----:B------:R-:W-:-:S04]  /*7660*/  SHF.R.U32.HI R5, RZ, 0x18, R5 ;  /* 0x00000018ff057819 */ /* 0x000fc80000011605 */
[----:B------:R-:W-:-:S07]  /*7670*/  LOP3.LUT R0, R0, 0x80, R5, 0xf8, !PT ;  /* 0x0000008000007812 */ /* 0x000fce00078ef805 */
.L_x_18677:
[----:B------:R-:W-:Y:S05]  /*7680*/  BSYNC.RECONVERGENT B0 ;  /* 0x0000000000007941 */ /* 0x000fea0003800200 */
.L_x_18676:
[----:B------:R-:W-:Y:S01]  /*7690*/  STG.E.U8 desc[UR36][R2.64], R0 ;  /* 0x0000000002007986 */ /* 0x000fe2000c101124 */
[----:B------:R-:W-:Y:S05]  /*76a0*/  EXIT ;  /* 0x000000000000794d */ /* 0x000fea0003800000 */
.L_x_18670:
        /* <DEDUP_REMOVED lines=22> */
.L_x_18680:
[----:B------:R-:W-:-:S04]  /*7810*/  LOP3.LUT R19, R19, 0xffff, RZ, 0xc0, !PT ;  /* 0x0000ffff13137812 */ /* 0x000fc800078ec0ff */
[----:B------:R-:W-:-:S05]  /*7820*/  PRMT R19, R19, 0x8880, RZ ;  /* 0x0000888013137816 */ /* 0x000fca00000000ff */
[----:B------:R-:W-:-:S05]  /*7830*/  IMAD.MOV.U32 R4, RZ, RZ, R19 ;  /* 0x000000ffff047224 */ /* 0x000fca00078e0013 */
[----:B------:R-:W-:-:S05]  /*7840*/  SHF.R.S32.HI R5, RZ, 0x1f, R4 ;  /* 0x0000001fff057819 */ /* 0x000fca0000011404 */
[----:B------:R-:W-:Y:S01]  /*7850*/  STG.E.64 desc[UR36][R2.64], R4 ;  /* 0x0000000402007986 */ /* 0x000fe2000c101b24 */
[----:B------:R-:W-:Y:S05]  /*7860*/  EXIT ;  /* 0x000000000000794d */ /* 0x000fea0003800000 */
.L_x_18679:
[----:B------:R-:W-:-:S04]  /*7870*/  LOP3.LUT R19, R19, 0xffff, RZ, 0xc0, !PT ;  /* 0x0000ffff13137812 */ /* 0x000fc800078ec0ff */
[----:B------:R-:W-:-:S05]  /*7880*/  PRMT R5, R19, 0x8880, RZ ;  /* 0x0000888013057816 */ /* 0x000fca00000000ff */
[----:B------:R-:W-:Y:S01]  /*7890*/  STG.E desc[UR36][R2.64], R5 ;  /* 0x0000000502007986 */ /* 0x000fe2000c101924 */
[----:B------:R-:W-:Y:S05]  /*78a0*/  EXIT ;  /* 0x000000000000794d */ /* 0x000fea0003800000 */
.L_x_18669:
        /* <DEDUP_REMOVED lines=10> */
.L_x_18682:
[----:B------:R-:W-:Y:S02]  /*7950*/  PRMT R4, R19, 0x8880, RZ ;  /* 0x0000888013047816 */ /* 0x000fe400000000ff */
[----:B------:R-:W-:Y:S02]  /*7960*/  CS2R R6, SRZ ;  /* 0x0000000000067805 */ /* 0x000fe4000001ff00 */
[----:B------:R-:W-:-:S06]  /*7970*/  PRMT R4, R4, 0x7710, RZ ;  /* 0x0000771004047816 */ /* 0x000fcc00000000ff */
[----:B------:R-:W0:Y:S02]  /*7980*/  I2F.F64.S16 R4, R4 ;  /* 0x0000000400047312 */ /* 0x000e240000101c00 */
[----:B0-----:R-:W-:Y:S01]  /*7990*/  STG.E.128 desc[UR36][R2.64], R4 ;  /* 0x0000000402007986 */ /* 0x001fe2000c101d24 */
[----:B------:R-:W-:Y:S05]  /*79a0*/  EXIT ;  /* 0x000000000000794d */ /* 0x000fea0003800000 */
.L_x_18681:
[----:B------:R-:W-:-:S13]  /*79b0*/  ISETP.NE.AND P0, PT, R0, 0xf, PT ;  /* 0x0000000f0000780c */ /* 0x000fda0003f05270 */
[----:B------:R-:W-:Y:S05]  /*79c0*/  @!P0 BRA `(.L_x_18683) ;  /* 0x0000000000e88947 */ /* 0x000fea0003800000 */
[----:B------:R-:W-:-:S13]  /*79d0*/  ISETP.NE.AND P0, PT, R0, 0x17, PT ;  /* 0x000000170000780c */ /* 0x000fda0003f05270 */
[----:B------:R-:W-:Y:S05]  /*79e0*/  @!P0 BRA `(.L_x_18684) ;  /* 0x0000000000908947 */ /* 0x000fea0003800000 */
[----:B------:R-:W-:-:S13]  /*79f0*/  ISETP.NE.AND P0, PT, R0, 0x18, PT ;  /* 0x000000180000780c */ /* 0x000fda0003f05270 */
[----:B------:R-:W-:Y:S05]  /*7a00*/  @!P0 BRA `(.L_x_18685) ;  /* 0x0000000000448947 */ /* 0x000fea0003800000 */
.L_x_18662:
        /* <DEDUP_REMOVED lines=16> */
.L_x_18686:
[----:B------:R-:W-:Y:S05]  /*7b10*/  EXIT ;  /* 0x000000000000794d */ /* 0x000fea0003800000 */
.L_x_18685:
        /* <DEDUP_REMOVED lines=13> */
.L_x_18688:
[----:B------:R-:W-:Y:S05]  /*7bf0*/  BSYNC.RECONVERGENT B0 ;  /* 0x0000000000007941 */ /* 0x000fea0003800200 */
.L_x_18687:
[----:B------:R-:W-:-:S05]  /*7c00*/  LOP3.LUT R5, R0, 0x80, R5, 0xf8, !PT ;  /* 0x0000008000057812 */ /* 0x000fca00078ef805 */
[----:B------:R-:W-:Y:S01]  /*7c10*/  STG.E.U8 desc[UR36][R2.64], R5 ;  /* 0x0000000502007986 */ /* 0x000fe2000c101124 */
[----:B------:R-:W-:Y:S05]  /*7c20*/  EXIT ;  /* 0x000000000000794d */ /* 0x000fea0003800000 */
.L_x_18684:
        /* <DEDUP_REMOVED lines=12> */
.L_x_18690:
[----:B------:R-:W-:Y:S01]  /*7cf0*/  IMAD.MOV.U32 R0, RZ, RZ, 0x7f ;  /* 0x0000007fff007424 */ /* 0x000fe200078e00ff */
[----:B------:R-:W-:-:S04]  /*7d00*/  ISETP.GT.U32.AND P0, PT, R4, 0x7f800000, PT ;  /* 0x7f8000000400780c */ /* 0x000fc80003f04070 */
[----:B------:R-:W-:-:S09]  /*7d10*/  SEL R0, R0, 0x7c, P0 ;  /* 0x0000007c00007807 */ /* 0x000fd20000000000 */
.L_x_18691:
[----:B------:R-:W-:Y:S05]  /*7d20*/  BSYNC.RECONVERGENT B0 ;  /* 0x0000000000007941 */ /* 0x000fea0003800200 */
.L_x_18689:
[----:B------:R-:W-:-:S04]  /*7d30*/  SHF.R.U32.HI R5, RZ, 0x18, R5 ;  /* 0x00000018ff057819 */ /* 0x000fc80000011605 */
[----:B------:R-:W-:-:S05]  /*7d40*/  LOP3.LUT R5, R0, 0x80, R5, 0xf8, !PT ;  /* 0x0000008000057812 */ /* 0x000fca00078ef805 */
[----:B------:R-:W-:Y:S01]  /*7d50*/  STG.E.U8 desc[UR36][R2.64], R5 ;  /* 0x0000000502007986 */ /* 0x000fe2000c101124 */
[----:B------:R-:W-:Y:S05]  /*7d60*/  EXIT ;  /* 0x000000000000794d */ /* 0x000fea0003800000 */
.L_x_18683:
[----:B------:R-:W0:Y:S02]  /*7d70*/  I2F.S8 R0, R19 ;  /* 0x0000001300007306 */ /* 0x000e240000001400 */
[----:B0-----:R-:W-:-:S05]  /*7d80*/  F2FP.BF16.F32.PACK_AB R0, RZ, R0 ;  /* 0x00000000ff00723e */ /* 0x001fca00000010ff */
[----:B------:R-:W-:Y:S01]  /*7d90*/  STG.E.U16 desc[UR36][R2.64], R0 ;  /* 0x0000000002007986 */ /* 0x000fe2000c101524 */
[----:B------:R-:W-:Y:S05]  /*7da0*/  EXIT ;  /* 0x000000000000794d */ /* 0x000fea0003800000 */
.L_x_18692:
        /* <DEDUP_REMOVED lines=13> */
.L_x_20947:


//--------------------- .text._ZN2at6native18elementwise_kernelILi128ELi4EZNS0_22gpu_kernel_impl_nocastINS0_13AUnaryFunctorIaaaZZZNS0_18lshift_kernel_cudaERNS_18TensorIteratorBaseEENKUlvE_clEvENKUlvE0_clEvEUlaaE_EEEEvS5_RKT_EUliE_EEviT1_ --------------------------
	.section	.text._ZN2at6native18elementwise_kernelILi128ELi4EZNS0_22gpu_kernel_impl_nocastINS0_13AUnaryFunctorIaaaZZZNS0_18lshift_kernel_cudaERNS_18TensorIteratorBaseEENKUlvE_clEvENKUlvE0_clEvEUlaaE_EEEEvS5_RKT_EUliE_EEviT1_,"ax",@progbits
	.align	128
        .global         _ZN2at6native18elementwise_kernelILi128ELi4EZNS0_22gpu_kernel_impl_nocastINS0_13AUnaryFunctorIaaaZZZNS0_18lshift_kernel_cudaERNS_18TensorIteratorBaseEENKUlvE_clEvENKUlvE0_clEvEUlaaE_EEEEvS5_RKT_EUliE_EEviT1_
        .type           _ZN2at6native18elementwise_kernelILi128ELi4EZNS0_22gpu_kernel_impl_nocastINS0_13AUnaryFunctorIaaaZZZNS0_18lshift_kernel_cudaERNS_18TensorIteratorBaseEENKUlvE_clEvENKUlvE0_clEvEUlaaE_EEEEvS5_RKT_EUliE_EEviT1_,@function
        .size           _ZN2at6native18elementwise_kernelILi128ELi4EZNS0_22gpu_kernel_impl_nocastINS0_13AUnaryFunctorIaaaZZZNS0_18lshift_kernel_cudaERNS_18TensorIteratorBaseEENKUlvE_clEvENKUlvE0_clEvEUlaaE_EEEEvS5_RKT_EUliE_EEviT1_,(.L_x_20948 - _ZN2at6native18elementwise_kernelILi128ELi4EZNS0_22gpu_kernel_impl_nocastINS0_13AUnaryFunctorIaaaZZZNS0_18lshift_kernel_cudaERNS_18TensorIteratorBaseEENKUlvE_clEvENKUlvE0_clEvEUlaaE_EEEEvS5_RKT_EUliE_EEviT1_)
        .other          _ZN2at6native18elementwise_kernelILi128ELi4EZNS0_22gpu_kernel_impl_nocastINS0_13AUnaryFunctorIaaaZZZNS0_18lshift_kernel_cudaERNS_18TensorIteratorBaseEENKUlvE_clEvENKUlvE0_clEvEUlaaE_EEEEvS5_RKT_EUliE_EEviT1_,@"STO_CUDA_ENTRY STV_DEFAULT"
_ZN2at6native18elementwise_kernelILi128ELi4EZNS0_22gpu_kernel_impl_nocastINS0_13AUnaryFunctorIaaaZZZNS0_18lshift_kernel_cudaERNS_18TensorIteratorBaseEENKUlvE_clEvENKUlvE0_clEvEUlaaE_EEEEvS5_RKT_EUliE_EEviT1_:
.text._ZN2at6native18elementwise_kernelILi128ELi4EZNS0_22gpu_kernel_impl_nocastINS0_13AUnaryFunctorIaaaZZZNS0_18lshift_kernel_cudaERNS_18TensorIteratorBaseEENKUlvE_clEvENKUlvE0_clEvEUlaaE_EEEEvS5_RKT_EUliE_EEviT1_:
        /* <DEDUP_REMOVED lines=20> */
[----:B----4-:R-:W-:-:S04]  /*0140*/  SHF.L.U32 R2, R0, R5, RZ ;  /* 0x0000000500027219 */ /* 0x010fc800000006ff */
        /* <DEDUP_REMOVED lines=10> */
[----:B------:R-:W-:-:S04]  /*01f0*/  SHF.L.U32 R2, R0, R5, RZ ;  /* 0x0000000500027219 */ /* 0x000fc800000006ff */
[----:B------:R-:W-:-:S05]  /*0200*/  SEL R9, R2, RZ, !P0 ;  /* 0x000000ff02097207 */ /* 0x000fca0004000000 */
[----:B0-----:R0:W-:Y:S02]  /*0210*/  STG.E.U8 desc[UR6][R6.64], R9 ;  /* 0x0000000906007986 */ /* 0x0011e4000c101106 */
.L_x_18696:
[----:B------:R-:W-:-:S13]  /*0220*/  ISETP.GE.AND P0, PT, R3, UR4, PT ;  /* 0x0000000403007c0c */ /* 0x000fda000bf06270 */
[----:B------:R-:W-:Y:S05]  /*0230*/  @P0 BREAK.RELIABLE B1 ;  /* 0x0000000000010942 */ /* 0x000fea0003800100 */
[----:B------:R-:W-:Y:S05]  /*0240*/  @P0 BRA `(.L_x_18697) ;  /* 0x0000000000240947 */ /* 0x000fea0003800000 */
[----:B------:R-:W-:Y:S05]  /*0250*/  BSYNC.RELIABLE B1 ;  /* 0x0000000000017941 */ /* 0x000fea0003800100 */
.L_x_18695:
[----:B------:R-:W1:Y:S02]  /*0260*/  LDC.64 R4, c[0x0][0x588] ;  /* 0x00016200ff047b82 */ /* 0x000e640000000a00 */
[----:B-1----:R-:W2:Y:S06]  /*0270*/  LDG.E.U8 R5, desc[UR6][R4.64] ;  /* 0x0000000604057981 */ /* 0x002eac000c1e1100 */
[----:B0-----:R-:W0:Y:S01]  /*0280*/  LDC.64 R6, c[0x0][0x580] ;  /* 0x00016000ff067b82 */ /* 0x001e220000000a00 */
[----:B------:R-:W-:Y:S02]  /*0290*/  IADD3 R3, PT, PT, R3, 0x80, RZ ;  /* 0x0000008003037810 */ /* 0x000fe40007ffe0ff */
[----:B--2---:R-:W-:-:S02]  /*02a0*/  ISETP.GT.U32.AND P0, PT, R5, 0x7, PT ;  /* 0x000000070500780c */ /* 0x004fc40003f04070 */
[----:B----4-:R-:W-:-:S04]  /*02b0*/  SHF.L.U32 R2, R0, R5, RZ ;  /* 0x0000000500027219 */ /* 0x010fc800000006ff */
[----:B------:R-:W-:-:S05]  /*02c0*/  SEL R9, R2, RZ, !P0 ;  /* 0x000000ff02097207 */ /* 0x000fca0004000000 */
[----:B0-----:R1:W-:Y:S02]  /*02d0*/  STG.E.U8 desc[UR6][R6.64], R9 ;  /* 0x0000000906007986 */ /* 0x0013e4000c101106 */
.L_x_18697:
[----:B------:R-:W-:Y:S05]  /*02e0*/  BSYNC.RECONVERGENT B0 ;  /* 0x0000000000007941 */ /* 0x000fea0003800200 */
.L_x_18694:
[----:B------:R-:W-:Y:S05]  /*02f0*/  WARPSYNC.ALL ;  /* 0x0000000000007948 */ /* 0x000fea0003800000 */
[----:B------:R-:W-:-:S13]  /*0300*/  ISETP.GE.AND P0, PT, R3, UR4, PT ;  /* 0x0000000403007c0c */ /* 0x000fda000bf06270 */
[----:B------:R-:W-:Y:S05]  /*0310*/  @P0 EXIT ;  /* 0x000000000000094d */ /* 0x000fea0003800000 */
[----:B------:R-:W2:Y:S02]  /*0320*/  LDC.64 R2, c[0x0][0x588] ;  /* 0x00016200ff027b82 */ /* 0x000ea40000000a00 */
[----:B--2---:R-:W2:Y:S06]  /*0330*/  LDG.E.U8 R3, desc[UR6][R2.64] ;  /* 0x0000000602037981 */ /* 0x004eac000c1e1100 */
[----:B------:R-:W3:Y:S01]  /*0340*/  LDC.64 R4, c[0x0][0x580] ;  /* 0x00016000ff047b82 */ /* 0x000ee20000000a00 */
[----:B--2---:R-:W-:Y:S02]  /*0350*/  ISETP.GT.U32.AND P0, PT, R3, 0x7, PT ;  /* 0x000000070300780c */ /* 0x004fe40003f04070 */
[----:B----4-:R-:W-:-:S04]  /*0360*/  SHF.L.U32 R0, R0, R3, RZ ;  /* 0x0000000300007219 */ /* 0x010fc800000006ff */
[----:B01----:R-:W-:-:S05]  /*0370*/  SEL R7, R0, RZ, !P0 ;  /* 0x000000ff00077207 */ /* 0x003fca0004000000 */
[----:B---3--:R-:W-:Y:S01]  /*0380*/  STG.E.U8 desc[UR6][R4.64], R7 ;  /* 0x0000000704007986 */ /* 0x008fe2000c101106 */
[----:B------:R-:W-:Y:S05]  /*0390*/  EXIT ;  /* 0x000000000000794d */ /* 0x000fea0003800000 */
.L_x_18693:
        /* <DEDUP_REMOVED lines=306> */
.L_x_18701:
        /* <DEDUP_REMOVED lines=8> */
[----:B----4-:R-:W-:-:S04]  /*1740*/  SHF.L.U32 R5, R0, R7, RZ ;  /* 0x0000000700057219 */ /* 0x010fc800000006ff */
        /* <DEDUP_REMOVED lines=303> */
.L_x_18703:
        /* <DEDUP_REMOVED lines=8> */
[----:B------:R-:W-:-:S04]  /*2ac0*/  SHF.L.U32 R5, R0, R7, RZ ;  /* 0x0000000700057219 */ /* 0x000fc800000006ff */
[----:B------:R-:W-:-:S05]  /*2ad0*/  SEL R5, R5, RZ, !P0 ;  /* 0x000000ff05057207 */ /* 0x000fca0004000000 */
[----:B------:R0:W-:Y:S02]  /*2ae0*/  STG.E.U8 desc[UR6][R8.64], R5 ;  /* 0x0000000508007986 */ /* 0x0001e4000c101106 */
.L_x_18700:
[----:B------:R-:W-:-:S13]  /*2af0*/  ISETP.GE.AND P0, PT, R3, UR4, PT ;  /* 0x0000000403007c0c */ /* 0x000fda000bf06270 */
[----:B------:R-:W-:Y:S05]  /*2b00*/  @P0 BREAK.RELIABLE B1 ;  /* 0x0000000000010942 */ /* 0x000fea0003800100 */
[----:B------:R-:W-:Y:S05]  /*2b10*/  @P0 BRA `(.L_x_18702) ;  /* 0x0000001000d80947 */ /* 0x000fea0003800000 */
[----:B------:R-:W-:Y:S05]  /*2b20*/  BSYNC.RELIABLE B1 ;  /* 0x0000000000017941 */ /* 0x000fea0003800100 */
.L_x_18699:
        /* <DEDUP_REMOVED lines=298> */
.L_x_18704:
        /* <DEDUP_REMOVED lines=8> */
[----:B----4-:R-:W-:-:S04]  /*3e50*/  SHF.L.U32 R5, R0, R7, RZ ;  /* 0x0000000700057219 */ /* 0x010fc800000006ff */
[----:B------:R-:W-:-:S05]  /*3e60*/  SEL R5, R5, RZ, !P0 ;  /* 0x000000ff05057207 */ /* 0x000fca0004000000 */
[----:B------:R1:W-:Y:S02]  /*3e70*/  STG.E.U8 desc[UR6][R8.64], R5 ;  /* 0x0000000508007986 */ /* 0x0003e4000c101106 */
.L_x_18702:
[----:B------:R-:W-:Y:S05]  /*3e80*/  BSYNC.RECONVERGENT B0 ;  /* 0x0000000000007941 */ /* 0x000fea0003800200 */
.L_x_18698:
        /* <DEDUP_REMOVED lines=301> */
.L_x_18705:
[----:B------:R-:W0:Y:S02]  /*5160*/  LDCU.128 UR8, c[0x0][0x580] ;  /* 0x0000b000ff0877ac */ /* 0x000e240008000c00 */
[----:B0-----:R-:W-:-:S04]  /*5170*/  IADD3 R4, P0, PT, R4, UR10, RZ ;  /* 0x0000000a04047c10 */ /* 0x001fc8000ff1e0ff */
[----:B------:R-:W-:-:S06]  /*5180*/  IADD3.X R5, PT, PT, RZ, UR11, RZ, P0, !PT ;  /* 0x0000000bff057c10 */ /* 0x000fcc00087fe4ff */
[----:B------:R-:W2:Y:S01]  /*5190*/  LDG.E.U8 R5, desc[UR6][R4.64] ;  /* 0x0000000604057981 */ /* 0x000ea2000c1e1100 */
[----:B------:R-:W-:-:S04]  /*51a0*/  IADD3 R2, P1, PT, R3, UR8, RZ ;  /* 0x0000000803027c10 */ /* 0x000fc8000ff3e0ff */
[----:B------:R-:W-:Y:S02]  /*51b0*/  IADD3.X R3, PT, PT, RZ, UR9, RZ, P1, !PT ;  /* 0x00000009ff037c10 */ /* 0x000fe40008ffe4ff */
[----:B--2---:R-:W-:Y:S02]  /*51c0*/  ISETP.GT.U32.AND P0, PT, R5, 0x7, PT ;  /* 0x000000070500780c */ /* 0x004fe40003f04070 */
[----:B----4-:R-:W-:-:S04]  /*51d0*/  SHF.L.U32 R0, R0, R5, RZ ;  /* 0x0000000500007219 */ /* 0x010fc800000006ff */
[----:B------:R-:W-:-:S05]  /*51e0*/  SEL R7, R0, RZ, !P0 ;  /* 0x000000ff00077207 */ /* 0x000fca0004000000 */
[----:B------:R-:W-:Y:S01]  /*51f0*/  STG.E.U8 desc[UR6][R2.64], R7 ;  /* 0x0000000702007986 */ /* 0x000fe2000c101106 */
[----:B------:R-:W-:Y:S05]  /*5200*/  EXIT ;  /* 0x000000000000794d */ /* 0x000fea0003800000 */
.L_x_18706:
        /* <DEDUP_REMOVED lines=15> */
.L_x_20948:


//--------------------- .text._ZN2at6native27unrolled_elementwise_kernelINS0_13AUnaryFunctorIaaaZZZNS0_18lshift_kernel_cudaERNS_18TensorIteratorBaseEENKUlvE_clEvENKUlvE0_clEvEUlaaE_EESt5arrayIPcLm2EELi4E23TrivialOffsetCalculatorILi1EjESD_NS0_6memory15LoadWithoutCastENSE_16StoreWithoutCastEEEviT_T0_T2_T3_T4_T5_ --------------------------
	.section	.text._ZN2at6native27unrolled_elementwise_kernelINS0_13AUnaryFunctorIaaaZZZNS0_18lshift_kernel_cudaERNS_18TensorIteratorBaseEENKUlvE_clEvENKUlvE0_clEvEUlaaE_EESt5arrayIPcLm2EELi4E23TrivialOffsetCalculatorILi1EjESD_NS0_6memory15LoadWithoutCastENSE_16StoreWithoutCastEEEviT_T0_T2_T3_T4_T5_,"ax",@progbits
	.align	128
        .global         _ZN2at6native27unrolled_elementwise_kernelINS0_13AUnaryFunctorIaaaZZZNS0_18lshift_kernel_cudaERNS_18TensorIteratorBaseEENKUlvE_clEvENKUlvE0_clEvEUlaaE_EESt5arrayIPcLm2EELi4E23TrivialOffsetCalculatorILi1EjESD_NS0_6memory15LoadWithoutCastENSE_16StoreWithoutCastEEEviT_T0_T2_T3_T4_T5_
        .type           _ZN2at6native27unrolled_elementwise_kernelINS0_13AUnaryFunctorIaaaZZZNS0_18lshift_kernel_cudaERNS_18TensorIteratorBaseEENKUlvE_clEvENKUlvE0_clEvEUlaaE_EESt5arrayIPcLm2EELi4E23TrivialOffsetCalculatorILi1EjESD_NS0_6memory15LoadWithoutCastENSE_16StoreWithoutCastEEEviT_T0_T2_T3_T4_T5_,@function
        .size           _ZN2at6native27unrolled_elementwise_kernelINS0_13AUnaryFunctorIaaaZZZNS0_18lshift_kernel_cudaERNS_18TensorIteratorBaseEENKUlvE_clEvENKUlvE0_clEvEUlaaE_EESt5arrayIPcLm2EELi4E23TrivialOffsetCalculatorILi1EjESD_NS0_6memory15LoadWithoutCastENSE_16StoreWithoutCastEEEviT_T0_T2_T3_T4_T5_,(.L_x_20949 - _ZN2at6native27unrolled_elementwise_kernelINS0_13AUnaryFunctorIaaaZZZNS0_18lshift_kernel_cudaERNS_18TensorIteratorBaseEENKUlvE_clEvENKUlvE0_clEvEUlaaE_EESt5arrayIPcLm2EELi4E23TrivialOffsetCalculatorILi1EjESD_NS0_6memory15LoadWithoutCastENSE_16StoreWithoutCastEEEviT_T0_T2_T3_T4_T5_)
        .other          _ZN2at6native27unrolled_elementwise_kernelINS0_13AUnaryFunctorIaaaZZZNS0_18lshift_kernel_cudaERNS_18TensorIteratorBaseEENKUlvE_clEvENKUlvE0_clEvEUlaaE_EESt5arrayIPcLm2EELi4E23TrivialOffsetCalculatorILi1EjESD_NS0_6memory15LoadWithoutCastENSE_16StoreWithoutCastEEEviT_T0_T2_T3_T4_T5_,@"STO_CUDA_ENTRY STV_DEFAULT"
_ZN2at6native27unrolled_elementwise_kernelINS0_13AUnaryFunctorIaaaZZZNS0_18lshift_kernel_cudaERNS_18TensorIteratorBaseEENKUlvE_clEvENKUlvE0_clEvEUlaaE_EESt5arrayIPcLm2EELi4E23TrivialOffsetCalculatorILi1EjESD_NS0_6memory15LoadWithoutCastENSE_16StoreWithoutCastEEEviT_T0_T2_T3_T4_T5_:
.text._ZN2at6native27unrolled_elementwise_kernelINS0_13AUnaryFunctorIaaaZZZNS0_18lshift_kernel_cudaERNS_18TensorIteratorBaseEENKUlvE_clEvENKUlvE0_clEvEUlaaE_EESt5arrayIPcLm2EELi4E23TrivialOffsetCalculatorILi1EjESD_NS0_6memory15LoadWithoutCastENSE_16StoreWithoutCastEEEviT_T0_T2_T3_T4_T5_:
        /* <DEDUP_REMOVED lines=54> */
[----:B-1----:R-:W-:-:S04]  /*0360*/  @!P0 SHF.L.U32 R7, R4, R7, RZ ;  /* 0x0000000704078219 */ /* 0x002fc800000006ff */
[----:B------:R-:W-:-:S05]  /*0370*/  @!P0 SEL R12, R7, RZ, !P5 ;  /* 0x000000ff070c8207 */ /* 0x000fca0006800000 */
[----:B------:R0:W-:Y:S01]  /*0380*/  @!P0 STG.E.U8 desc[UR4][R2.64], R12 ;  /* 0x0000000c02008986 */ /* 0x0001e2000c101104 */
[----:B------:R-:W-:Y:S02]  /*0390*/  ISETP.GE.AND P5, PT, R9, R8, PT ;  /* 0x000000080900720c */ /* 0x000fe40003fa6270 */
[C---:B--2---:R-:W-:Y:S02]  /*03a0*/  @!P4 LOP3.LUT R16, R15.reuse, 0xff, RZ, 0xc0, !PT ;  /* 0x000000ff0f10c812 */ /* 0x044fe400078ec0ff */
[----:B------:R-:W-:Y:S02]  /*03b0*/  @!P4 LOP3.LUT R15, R15, 0xff, RZ, 0xc0, !PT ;  /* 0x000000ff0f0fc812 */ /* 0x000fe400078ec0ff */
[----:B------:R-:W-:Y:S02]  /*03c0*/  @!P4 ISETP.GT.U32.AND P3, PT, R16, 0x7, PT ;  /* 0x000000071000c80c */ /* 0x000fe40003f64070 */
[----:B------:R-:W-:Y:S02]  /*03d0*/  @!P4 SHF.L.U32 R15, R4, R15, RZ ;  /* 0x0000000f040fc219 */ /* 0x000fe400000006ff */
[----:B----4-:R-:W-:-:S02]  /*03e0*/  @!P2 LOP3.LUT R18, R13, 0xff, RZ, 0xc0, !PT ;  /* 0x000000ff0d12a812 */ /* 0x010fc400078ec0ff */
[----:B------:R-:W-:Y:S02]  /*03f0*/  @!P2 LOP3.LUT R13, R13, 0xff, RZ, 0xc0, !PT ;  /* 0x000000ff0d0da812 */ /* 0x000fe400078ec0ff */
        /* <DEDUP_REMOVED lines=17> */
.L_x_18708:
[----:B------:R-:W-:Y:S05]  /*0510*/  BSYNC.RECONVERGENT B0 ;  /* 0x0000000000007941 */ /* 0x000fea0003800200 */
.L_x_18707:
        /* <DEDUP_REMOVED lines=14> */
.L_x_18709:
        /* <DEDUP_REMOVED lines=16> */
.L_x_20949:


//--------------------- .text._ZN2at6native29vectorized_elementwise_kernelILi2ENS0_13AUnaryFunctorIaaaZZZNS0_18lshift_kernel_cudaERNS_18TensorIteratorBaseEENKUlvE_clEvENKUlvE0_clEvEUlaaE_EESt5arrayIPcLm2EEEEviT0_T1_ --------------------------
	.section	.text._ZN2at6native29vectorized_elementwise_kernelILi2ENS0_13AUnaryFunctorIaaaZZZNS0_18lshift_kernel_cudaERNS_18TensorIteratorBaseEENKUlvE_clEvENKUlvE0_clEvEUlaaE_EESt5arrayIPcLm2EEEEviT0_T1_,"ax",@progbits
	.align	128
        .global         _ZN2at6native29vectorized_elementwise_kernelILi2ENS0_13AUnaryFunctorIaaaZZZNS0_18lshift_kernel_cudaERNS_18TensorIteratorBaseEENKUlvE_clEvENKUlvE0_clEvEUlaaE_EESt5arrayIPcLm2EEEEviT0_T1_
        .type           _ZN2at6native29vectorized_elementwise_kernelILi2ENS0_13AUnaryFunctorIaaaZZZNS0_18lshift_kernel_cudaERNS_18TensorIteratorBaseEENKUlvE_clEvENKUlvE0_clEvEUlaaE_EESt5arrayIPcLm2EEEEviT0_T1_,@function
        .size           _ZN2at6native29vectorized_elementwise_kernelILi2ENS0_13AUnaryFunctorIaaaZZZNS0_18lshift_kernel_cudaERNS_18TensorIteratorBaseEENKUlvE_clEvENKUlvE0_clEvEUlaaE_EESt5arrayIPcLm2EEEEviT0_T1_,(.L_x_20950 - _ZN2at6native29vectorized_elementwise_kernelILi2ENS0_13AUnaryFunctorIaaaZZZNS0_18lshift_kernel_cudaERNS_18TensorIteratorBaseEENKUlvE_clEvENKUlvE0_clEvEUlaaE_EESt5arrayIPcLm2EEEEviT0_T1_)
        .other          _ZN2at6native29vectorized_elementwise_kernelILi2ENS0_13AUnaryFunctorIaaaZZZNS0_18lshift_kernel_cudaERNS_18TensorIteratorBaseEENKUlvE_clEvENKUlvE0_clEvEUlaaE_EESt5arrayIPcLm2EEEEviT0_T1_,@"STO_CUDA_ENTRY STV_DEFAULT"
_ZN2at6native29vectorized_elementwise_kernelILi2ENS0_13AUnaryFunctorIaaaZZZNS0_18lshift_kernel_cudaERNS_18TensorIteratorBaseEENKUlvE_clEvENKUlvE0_clEvEUlaaE_EESt5arrayIPcLm2EEEEviT0_T1_:
.text._ZN2at6native29vectorized_elementwise_kernelILi2ENS0_13AUnaryFunctorIaaaZZZNS0_18lshift_kernel_cudaERNS_18TensorIteratorBaseEENKUlvE_clEvENKUlvE0_clEvEUlaaE_EESt5arrayIPcLm2EEEEviT0_T1_:
        /* <DEDUP_REMOVED lines=94> */
[----:B---3--:R-:W-:-:S04]  /*05e0*/  @!P6 SHF.L.U32 R15, R8, R15, RZ ;  /* 0x0000000f080fe219 */ /* 0x008fc800000006ff */
[----:B------:R-:W-:Y:S02]  /*05f0*/  @!P6 SEL R3, R15, RZ, !P5 ;  /* 0x000000ff0f03e207 */ /* 0x000fe40006800000 */
[----:B------:R-:W-:Y:S02]  /*0600*/  @!P3 LOP3.LUT R15, R20, 0xff, RZ, 0xc0, !PT ;  /* 0x000000ff140fb812 */ /* 0x000fe400078ec0ff */
[C---:B------:R-:W-:Y:S02]  /*0610*/  @!P4 LOP3.LUT R16, R23.reuse, 0xff, RZ, 0xc0, !PT ;  /* 0x000000ff1710c812 */ /* 0x040fe400078ec0ff */
[----:B------:R-:W-:Y:S02]  /*0620*/  @!P4 LOP3.LUT R23, R23, 0xff, RZ, 0xc0, !PT ;  /* 0x000000ff1717c812 */ /* 0x000fe400078ec0ff */
[----:B------:R-:W-:Y:S02]  /*0630*/  @!P4 ISETP.GT.U32.AND P6, PT, R16, 0x7, PT ;  /* 0x000000071000c80c */ /* 0x000fe40003fc4070 */
[----:B------:R-:W-:-:S02]  /*0640*/  @!P4 SHF.L.U32 R23, R8, R23, RZ ;  /* 0x000000170817c219 */ /* 0x000fc400000006ff */
[----:B------:R-:W-:Y:S02]  /*0650*/  @!P3 ISETP.GT.U32.AND P5, PT, R14, 0x7, PT ;  /* 0x000000070e00b80c */ /* 0x000fe40003fa4070 */
[----:B------:R-:W-:Y:S02]  /*0660*/  @!P3 SHF.L.U32 R15, R8, R15, RZ ;  /* 0x0000000f080fb219 */ /* 0x000fe400000006ff */
[----:B------:R-:W-:Y:S02]  /*0670*/  @!P4 SEL R5, R23, RZ, !P6 ;  /* 0x000000ff1705c207 */ /* 0x000fe40007000000 */
[----:B0-----:R-:W-:Y:S02]  /*0680*/  @!P3 IADD3 R12, P6, PT, R17, R12, RZ ;  /* 0x0000000c110cb210 */ /* 0x001fe40007fde0ff */
[----:B------:R-:W-:Y:S02]  /*0690*/  @!P3 SEL R4, R15, RZ, !P5 ;  /* 0x000000ff0f04b207 */ /* 0x000fe40006800000 */
[----:B------:R-:W-:-:S02]  /*06a0*/  @!P2 LOP3.LUT R14, R24, 0xff, RZ, 0xc0, !PT ;  /* 0x000000ff180ea812 */ /* 0x000fc400078ec0ff */
[----:B------:R-:W-:Y:S01]  /*06b0*/  @!P2 LOP3.LUT R15, R24, 0xff, RZ, 0xc0, !PT ;  /* 0x000000ff180fa812 */ /* 0x000fe200078ec0ff */
[----:B------:R-:W-:Y:S01]  /*06c0*/  @!P3 IMAD.X R13, RZ, RZ, R13, P6 ;  /* 0x000000ffff0db224 */ /* 0x000fe200030e060d */
[----:B------:R-:W-:Y:S02]  /*06d0*/  @!P2 ISETP.GT.U32.AND P6, PT, R14, 0x7, PT ;  /* 0x000000070e00a80c */ /* 0x000fe40003fc4070 */
[----:B------:R-:W-:Y:S01]  /*06e0*/  @!P2 SHF.L.U32 R15, R8, R15, RZ ;  /* 0x0000000f080fa219 */ /* 0x000fe200000006ff */
        /* <DEDUP_REMOVED lines=8> */
[----:B------:R-:W-:-:S04]  /*0770*/  @!P1 SHF.L.U32 R15, R8, R15, RZ ;  /* 0x0000000f080f9219 */ /* 0x000fc800000006ff */
        /* <DEDUP_REMOVED lines=11> */
[C---:B------:R-:W-:Y:S02]  /*0830*/  @!P4 SHF.L.U32 R9, R8.reuse, R9, RZ ;  /* 0x000000090809c219 */ /* 0x040fe400000006ff */
[----:B------:R-:W-:-:S02]  /*0840*/  @!P0 SHF.L.U32 R25, R8, R25, RZ ;  /* 0x0000001908198219 */ /* 0x000fc400000006ff */
[----:B------:R-:W-:Y:S02]  /*0850*/  @!P5 SHF.L.U32 R21, R8, R21, RZ ;  /* 0x000000150815d219 */ /* 0x000fe400000006ff */
        /* <DEDUP_REMOVED lines=18> */
.L_x_18713:
        /* <DEDUP_REMOVED lines=8> */
.L_x_18714:
        /* <DEDUP_REMOVED lines=8> */
.L_x_18715:
        /* <DEDUP_REMOVED lines=9> */
.L_x_18716:
[----:B------:R-:W-:Y:S05]  /*0b10*/  BSYNC.RELIABLE B1 ;  /* 0x0000000000017941 */ /* 0x000fea0003800100 */
.L_x_18712:
[----:B------:R-:W-:-:S13]  /*0b20*/  ISETP.GE.U32.AND P0, PT, R2, UR5, PT ;  /* 0x0000000502007c0c */ /* 0x000fda000bf06070 */
[----:B--2---:R-:W2:Y:S01]  /*0b30*/  @!P0 LDC.64 R6, c[0x0][0x388] ;  /* 0x0000e200ff068b82 */ /* 0x004ea20000000a00 */
[C---:B-1----:R-:W-:Y:S02]  /*0b40*/  @!P0 VIADD R5, R2.reuse, UR4 ;  /* 0x0000000402058c36 */ /* 0x042fe40008000000 */
[----:B------:R-:W-:-:S03]  /*0b50*/  @!P0 VIADD R2, R2, 0x80 ;  /* 0x0000008002028836 */ /* 0x000fc60000000000 */
[----:B--2---:R-:W-:-:S05]  /*0b60*/  @!P0 IADD3 R4, P1, PT, R5, R6, RZ ;  /* 0x0000000605048210 */ /* 0x004fca0007f3e0ff */
[----:B------:R-:W-:-:S05]  /*0b70*/  @!P0 IMAD.X R5, RZ, RZ, R7, P1 ;  /* 0x000000ffff058224 */ /* 0x000fca00008e0607 */
[----:B------:R2:W-:Y:S03]  /*0b80*/  @!P0 STG.E.U8 desc[UR8][R4.64], R10 ;  /* 0x0000000a04008986 */ /* 0x0005e6000c101108 */
.L_x_18717:
[----:B------:R-:W-:Y:S05]  /*0b90*/  BSYNC.RECONVERGENT B0 ;  /* 0x0000000000007941 */ /* 0x000fea0003800200 */
.L_x_18711:
        /* <DEDUP_REMOVED lines=9> */
.L_x_18710:
        /* <DEDUP_REMOVED lines=25> */
[----:B------:R-:W-:Y:S02]  /*0dc0*/  SHF.L.U32 R7, R8, R7, RZ ;  /* 0x0000000708077219 */ /* 0x000fe400000006ff */
[----:B------:R-:W-:Y:S02]  /*0dd0*/  PRMT R19, R19, 0x7771, RZ ;  /* 0x0000777113137816 */ /* 0x000fe400000000ff */
[----:B------:R-:W-:-:S02]  /*0de0*/  ISETP.GT.U32.AND P5, PT, R9, 0x7, PT ;  /* 0x000000070900780c */ /* 0x000fc40003fa4070 */
[----:B------:R-:W-:Y:S02]  /*0df0*/  ISETP.GT.U32.AND P4, PT, R11, 0x7, PT ;  /* 0x000000070b00780c */ /* 0x000fe40003f84070 */
[----:B------:R-:W-:Y:S02]  /*0e00*/  ISETP.GT.U32.AND P3, PT, R13, 0x7, PT ;  /* 0x000000070d00780c */ /* 0x000fe40003f64070 */
[----:B------:R-:W-:Y:S02]  /*0e10*/  ISETP.GT.U32.AND P2, PT, R5, 0x7, PT ;  /* 0x000000070500780c */ /* 0x000fe40003f44070 */
[----:B------:R-:W-:Y:S02]  /*0e20*/  ISETP.GT.U32.AND P1, PT, R15, 0x7, PT ;  /* 0x000000070f00780c */ /* 0x000fe40003f24070 */
[----:B------:R-:W-:Y:S02]  /*0e30*/  ISETP.GT.U32.AND P0, PT, R17, 0x7, PT ;  /* 0x000000071100780c */ /* 0x000fe40003f04070 */
[----:B------:R-:W-:-:S02]  /*0e40*/  SHF.L.U32 R9, R8, R9, RZ ;  /* 0x0000000908097219 */ /* 0x000fc400000006ff */
[C---:B------:R-:W-:Y:S02]  /*0e50*/  SHF.L.U32 R11, R8.reuse, R11, RZ ;  /* 0x0000000b080b7219 */ /* 0x040fe400000006ff */
[C---:B------:R-:W-:Y:S02]  /*0e60*/  SHF.L.U32 R13, R8.reuse, R13, RZ ;  /* 0x0000000d080d7219 */ /* 0x040fe400000006ff */
[C---:B------:R-:W-:Y:S02]  /*0e70*/  SHF.L.U32 R5, R8.reuse, R5, RZ ;  /* 0x0000000508057219 */ /* 0x040fe400000006ff */
[C---:B------:R-:W-:Y:S02]  /*0e80*/  SHF.L.U32 R15, R8.reuse, R15, RZ ;  /* 0x0000000f080f7219 */ /* 0x040fe400000006ff */
[----:B------:R-:W-:Y:S02]  /*0e90*/  SHF.L.U32 R17, R8, R17, RZ ;  /* 0x0000001108117219 */ /* 0x000fe400000006ff */
[----:B------:R-:W-:-:S02]  /*0ea0*/  SEL R7, R7, RZ, !P6 ;  /* 0x000000ff07077207 */ /* 0x000fc40007000000 */
[----:B------:R-:W-:Y:S02]  /*0eb0*/  ISETP.GT.U32.AND P6, PT, R19, 0x7, PT ;  /* 0x000000071300780c */ /* 0x000fe40003fc4070 */
        /* <DEDUP_REMOVED lines=17> */
.L_x_18718:
        /* <DEDUP_REMOVED lines=11> */
.L_x_20950:


//--------------------- .text._ZN2at6native29vectorized_elementwise_kernelILi4ENS0_13AUnaryFunctorIaaaZZZNS0_18lshift_kernel_cudaERNS_18TensorIteratorBaseEENKUlvE_clEvENKUlvE0_clEvEUlaaE_EESt5arrayIPcLm2EEEEviT0_T1_ --------------------------
	.section	.text._ZN2at6native29vectorized_elementwise_kernelILi4ENS0_13AUnaryFunctorIaaaZZZNS0_18lshift_kernel_cudaERNS_18TensorIteratorBaseEENKUlvE_clEvENKUlvE0_clEvEUlaaE_EESt5arrayIPcLm2EEEEviT0_T1_,"ax",@progbits
	.align	128
        .global         _ZN2at6native29vectorized_elementwise_kernelILi4ENS0_13AUnaryFunctorIaaaZZZNS0_18lshift_kernel_cudaERNS_18TensorIteratorBaseEENKUlvE_clEvENKUlvE0_clEvEUlaaE_EESt5arrayIPcLm2EEEEviT0_T1_
        .type           _ZN2at6native29vectorized_elementwise_kernelILi4ENS0_13AUnaryFunctorIaaaZZZNS0_18lshift_kernel_cudaERNS_18TensorIteratorBaseEENKUlvE_clEvENKUlvE0_clEvEUlaaE_EESt5arrayIPcLm2EEEEviT0_T1_,@function
        .size           _ZN2at6native29vectorized_elementwise_kernelILi4ENS0_13AUnaryFunctorIaaaZZZNS0_18lshift_kernel_cudaERNS_18TensorIteratorBaseEENKUlvE_clEvENKUlvE0_clEvEUlaaE_EESt5arrayIPcLm2EEEEviT0_T1_,(.L_x_20951 - _ZN2at6native29vectorized_elementwise_kernelILi4ENS0_13AUnaryFunctorIaaaZZZNS0_18lshift_kernel_cudaERNS_18TensorIteratorBaseEENKUlvE_clEvENKUlvE0_clEvEUlaaE_EESt5arrayIPcLm2EEEEviT0_T1_)
        .other          _ZN2at6native29vectorized_elementwise_kernelILi4ENS0_13AUnaryFunctorIaaaZZZNS0_18lshift_kernel_cudaERNS_18TensorIteratorBaseEENKUlvE_clEvENKUlvE0_clEvEUlaaE_EESt5arrayIPcLm2EEEEviT0_T1_,@"STO_CUDA_ENTRY STV_DEFAULT"
_ZN2at6native29vectorized_elementwise_kernelILi4ENS0_13AUnaryFunctorIaaaZZZNS0_18lshift_kernel_cudaERNS_18TensorIteratorBaseEENKUlvE_clEvENKUlvE0_clEvEUlaaE_EESt5arrayIPcLm2EEEEviT0_T1_:
.text._ZN2at6native29vectorized_elementwise_kernelILi4ENS0_13AUnaryFunctorIaaaZZZNS0_18lshift_kernel_cudaERNS_18TensorIteratorBaseEENKUlvE_clEvENKUlvE0_clEvEUlaaE_EESt5arrayIPcLm2EEEEviT0_T1_:
        /* <DEDUP_REMOVED lines=152> */
.L_x_18722:
        /* <DEDUP_REMOVED lines=8> */
.L_x_18723:
        /* <DEDUP_REMOVED lines=8> */
.L_x_18724:
        /* <DEDUP_REMOVED lines=9> */
.L_x_18725:
[----:B------:R-:W-:Y:S05]  /*0b10*/  BSYNC.RELIABLE B1 ;  /* 0x0000000000017941 */ /* 0x000fea0003800100 */
.L_x_18721:
[----:B------:R-:W-:-:S13]  /*0b20*/  ISETP.GE.U32.AND P0, PT, R2, UR5, PT ;  /* 0x0000000502007c0c */ /* 0x000fda000bf06070 */
[----:B--2---:R-:W2:Y:S01]  /*0b30*/  @!P0 LDC.64 R6, c[0x0][0x388] ;  /* 0x0000e200ff068b82 */ /* 0x004ea20000000a00 */
[C---:B-1----:R-:W-:Y:S02]  /*0b40*/  @!P0 VIADD R5, R2.reuse, UR4 ;  /* 0x0000000402058c36 */ /* 0x042fe40008000000 */
[----:B------:R-:W-:-:S03]  /*0b50*/  @!P0 VIADD R2, R2, 0x80 ;  /* 0x0000008002028836 */ /* 0x000fc60000000000 */
[----:B--2---:R-:W-:-:S05]  /*0b60*/  @!P0 IADD3 R4, P1, PT, R5, R6, RZ ;  /* 0x0000000605048210 */ /* 0x004fca0007f3e0ff */
[----:B------:R-:W-:-:S05]  /*0b70*/  @!P0 IMAD.X R5, RZ, RZ, R7, P1 ;  /* 0x000000ffff058224 */ /* 0x000fca00008e0607 */
[----:B------:R2:W-:Y:S03]  /*0b80*/  @!P0 STG.E.U8 desc[UR8][R4.64], R10 ;  /* 0x0000000a04008986 */ /* 0x0005e6000c101108 */
.L_x_18726:
[----:B------:R-:W-:Y:S05]  /*0b90*/  BSYNC.RECONVERGENT B0 ;  /* 0x0000000000007941 */ /* 0x000fea0003800200 */
.L_x_18720:
        /* <DEDUP_REMOVED lines=9> */
.L_x_18719:
        /* <DEDUP_REMOVED lines=19> */
[----:B------:R-:W-:Y:S02]  /*0d60*/  PRMT R17, R6, 0x7772, RZ ;  /* 0x0000777206117816 */ /* 0x000fe400000000ff */
[----:B------:R-:W-:Y:S02]  /*0d70*/  ISETP.GT.U32.AND P6, PT, R5, 0x7, PT ;  /* 0x000000070500780c */ /* 0x000fe40003fc4070 */
[----:B---3--:R-:W-:Y:S02]  /*0d80*/  SHF.L.U32 R5, R8, R5, RZ ;  /* 0x0000000508057219 */ /* 0x008fe400000006ff */
        /* <DEDUP_REMOVED lines=15> */
[----:B------:R-:W-:Y:S01]  /*0e80*/  SHF.L.U32 R8, R8, R3, RZ ;  /* 0x0000000308087219 */ /* 0x000fe200000006ff */
        /* <DEDUP_REMOVED lines=26> */
.L_x_18727:
        /* <DEDUP_REMOVED lines=13> */
.L_x_20951:


//--------------------- .text._ZN2at6native29vectorized_elementwise_kernelILi8ENS0_13AUnaryFunctorIaaaZZZNS0_18lshift_kernel_cudaERNS_18TensorIteratorBaseEENKUlvE_clEvENKUlvE0_clEvEUlaaE_EESt5arrayIPcLm2EEEEviT0_T1_ --------------------------
	.section	.text._ZN2at6native29vectorized_elementwise_kernelILi8ENS0_13AUnaryFunctorIaaaZZZNS0_18lshift_kernel_cudaERNS_18TensorIteratorBaseEENKUlvE_clEvENKUlvE0_clEvEUlaaE_EESt5arrayIPcLm2EEEEviT0_T1_,"ax",@progbits
	.align	128
        .global         _ZN2at6native29vectorized_elementwise_kernelILi8ENS0_13AUnaryFunctorIaaaZZZNS0_18lshift_kernel_cudaERNS_18TensorIteratorBaseEENKUlvE_clEvENKUlvE0_clEvEUlaaE_EESt5arrayIPcLm2EEEEviT0_T1_
        .type           _ZN2at6native29vectorized_elementwise_kernelILi8ENS0_13AUnaryFunctorIaaaZZZNS0_18lshift_kernel_cudaERNS_18TensorIteratorBaseEENKUlvE_clEvENKUlvE0_clEvEUlaaE_EESt5arrayIPcLm2EEEEviT0_T1_,@function
        .size           _ZN2at6native29vectorized_elementwise_kernelILi8ENS0_13AUnaryFunctorIaaaZZZNS0_18lshift_kernel_cudaERNS_18TensorIteratorBaseEENKUlvE_clEvENKUlvE0_clEvEUlaaE_EESt5arrayIPcLm2EEEEviT0_T1_,(.L_x_20952 - _ZN2at6native29vectorized_elementwise_kernelILi8ENS0_13AUnaryFunctorIaaaZZZNS0_18lshift_kernel_cudaERNS_18TensorIteratorBaseEENKUlvE_clEvENKUlvE0_clEvEUlaaE_EESt5arrayIPcLm2EEEEviT0_T1_)
        .other          _ZN2at6native29vectorized_elementwise_kernelILi8ENS0_13AUnaryFunctorIaaaZZZNS0_18lshift_kernel_cudaERNS_18TensorIteratorBaseEENKUlvE_clEvENKUlvE0_clEvEUlaaE_EESt5arrayIPcLm2EEEEviT0_T1_,@"STO_CUDA_ENTRY STV_DEFAULT"
_ZN2at6native29vectorized_elementwise_kernelILi8ENS0_13AUnaryFunctorIaaaZZZNS0_18lshift_kernel_cudaERNS_18TensorIteratorBaseEENKUlvE_clEvENKUlvE0_clEvEUlaaE_EESt5arrayIPcLm2EEEEviT0_T1_:
.text._ZN2at6native29vectorized_elementwise_kernelILi8ENS0_13AUnaryFunctorIaaaZZZNS0_18lshift_kernel_cudaERNS_18TensorIteratorBaseEENKUlvE_clEvENKUlvE0_clEvEUlaaE_EESt5arrayIPcLm2EEEEviT0_T1_:
[----:B------:R-:W-:Y:S01]  /*0000*/  LDC R1, c[0x0][0x37c] ;  /* 0x0000df00ff017b82 */ /* 0x000fe20000000800 */
[----:B------:R-:W-:Y:S05]  /*0010*/  EXIT ;  /* 0x000000000000794d */ /* 0x000fea0003800000 */
.L_x_18728:
        /* <DEDUP_REMOVED lines=14> */
.L_x_20952:


//--------------------- .text._ZN2at6native18elementwise_kernelILi128ELi4EZNS0_15gpu_kernel_implINS0_13BinaryFunctorIhhhZZZNS0_18lshift_kernel_cudaERNS_18TensorIteratorBaseEENKUlvE_clEvENKUlvE_clEvEUlhhE_EEEEvS5_RKT_EUliE_EEviT1_ --------------------------
	.section	.text._ZN2at6native18elementwise_kernelILi128ELi4EZNS0_15gpu_kernel_implINS0_13BinaryFunctorIhhhZZZNS0_18lshift_kernel_cudaERNS_18TensorIteratorBaseEENKUlvE_clEvENKUlvE_clEvEUlhhE_EEEEvS5_RKT_EUliE_EEviT1_,"ax",@progbits
	.align	128
        .global         _ZN2at6native18elementwise_kernelILi128ELi4EZNS0_15gpu_kernel_implINS0_13BinaryFunctorIhhhZZZNS0_18lshift_kernel_cudaERNS_18TensorIteratorBaseEENKUlvE_clEvENKUlvE_clEvEUlhhE_EEEEvS5_RKT_EUliE_EEviT1_
        .type           _ZN2at6native18elementwise_kernelILi128ELi4EZNS0_15gpu_kernel_implINS0_13BinaryFunctorIhhhZZZNS0_18lshift_kernel_cudaERNS_18TensorIteratorBaseEENKUlvE_clEvENKUlvE_clEvEUlhhE_EEEEvS5_RKT_EUliE_EEviT1_,@function
        .size           _ZN2at6native18elementwise_kernelILi128ELi4EZNS0_15gpu_kernel_implINS0_13BinaryFunctorIhhhZZZNS0_18lshift_kernel_cudaERNS_18TensorIteratorBaseEENKUlvE_clEvENKUlvE_clEvEUlhhE_EEEEvS5_RKT_EUliE_EEviT1_,(.L_x_20953 - _ZN2at6native18elementwise_kernelILi128ELi4EZNS0_15gpu_kernel_implINS0_13BinaryFunctorIhhhZZZNS0_18lshift_kernel_cudaERNS_18TensorIteratorBaseEENKUlvE_clEvENKUlvE_clEvEUlhhE_EEEEvS5_RKT_EUliE_EEviT1_)
        .other          _ZN2at6native18elementwise_kernelILi128ELi4EZNS0_15gpu_kernel_implINS0_13BinaryFunctorIhhhZZZNS0_18lshift_kernel_cudaERNS_18TensorIteratorBaseEENKUlvE_clEvENKUlvE_clEvEUlhhE_EEEEvS5_RKT_EUliE_EEviT1_,@"STO_CUDA_ENTRY STV_DEFAULT"
_ZN2at6native18elementwise_kernelILi128ELi4EZNS0_15gpu_kernel_implINS0_13BinaryFunctorIhhhZZZNS0_18lshift_kernel_cudaERNS_18TensorIteratorBaseEENKUlvE_clEvENKUlvE_clEvEUlhhE_EEEEvS5_RKT_EUliE_EEviT1_:
.text._ZN2at6native18elementwise_kernelILi128ELi4EZNS0_15gpu_kernel_implINS0_13BinaryFunctorIhhhZZZNS0_18lshift_kernel_cudaERNS_18TensorIteratorBaseEENKUlvE_clEvENKUlvE_clEvEUlhhE_EEEEvS5_RKT_EUliE_EEviT1_:
        /* <DEDUP_REMOVED lines=371> */
.L_x_18731:
        /* <DEDUP_REMOVED lines=16> */
.L_x_18735:
[----:B------:R0:W5:Y:S01]  /*1830*/  LDG.E.U8 R19, desc[UR36][R4.64] ;  /* 0x0000002404137981 */ /* 0x000162000c1e1100 */
[----:B------:R-:W-:Y:S05]  /*1840*/  BRA `(.L_x_18737) ;  /* 0x0000000c005c7947 */ /* 0x000fea0003800000 */
.L_x_18734:
        /* <DEDUP_REMOVED lines=8> */
.L_x_18739:
[----:B------:R3:W5:Y:S01]  /*18d0*/  LDG.E.U8 R19, desc[UR36][R4.64] ;  /* 0x0000002404137981 */ /* 0x000762000c1e1100 */
[----:B------:R-:W-:Y:S05]  /*18e0*/  BRA `(.L_x_18737) ;  /* 0x0000000c00347947 */ /* 0x000fea0003800000 */
.L_x_18738:
[----:B------:R0:W5:Y:S01]  /*18f0*/  LDG.E.U16 R19, desc[UR36][R4.64] ;  /* 0x0000002404137981 */ /* 0x000162000c1e1500 */
[----:B------:R-:W-:Y:S05]  /*1900*/  BRA `(.L_x_18737) ;  /* 0x0000000c002c7947 */ /* 0x000fea0003800000 */
.L_x_18733:
        /* <DEDUP_REMOVED lines=10> */
.L_x_18741:
[----:B------:R-:W2:Y:S02]  /*19b0*/  LDG.E.U16 R2, desc[UR36][R4.64] ;  /* 0x0000002404027981 */ /* 0x000ea4000c1e1500 */
[----:B--2---:R-:W-:-:S06]  /*19c0*/  HADD2.F32 R2, -RZ, R2.H0_H0 ;  /* 0x20000002ff027230 */ /* 0x004fcc0000004100 */
[----:B------:R-:W0:Y:S02]  /*19d0*/  F2I.S64.TRUNC R2, R2 ;  /* 0x0000000200027311 */ /* 0x000e24000020d900 */
[----:B0-----:R-:W-:Y:S01]  /*19e0*/  PRMT R19, R2, 0x7610, R19 ;  /* 0x0000761002137816 */ /* 0x001fe20000000013 */
[----:B------:R-:W-:Y:S06]  /*19f0*/  BRA `(.L_x_18737) ;  /* 0x0000000800f07947 */ /* 0x000fec0003800000 */
.L_x_18740:
        /* <DEDUP_REMOVED lines=10> */
.L_x_18743:
[----:B------:R-:W2:Y:S02]  /*1aa0*/  LDG.E.U16 R4, desc[UR36][R4.64] ;  /* 0x0000002404047981 */ /* 0x000ea4000c1e1500 */
[----:B--2---:R-:W-:-:S06]  /*1ab0*/  HADD2.F32 R2, -RZ, R4.H0_H0 ;  /* 0x20000004ff027230 */ /* 0x004fcc0000004100 */
[----:B------:R-:W0:Y:S02]  /*1ac0*/  F2I.S64.TRUNC R2, R2 ;  /* 0x0000000200027311 */ /* 0x000e24000020d900 */
[----:B0-----:R-:W-:Y:S01]  /*1ad0*/  PRMT R19, R2, 0x7610, R19 ;  /* 0x0000761002137816 */ /* 0x001fe20000000013 */
[----:B------:R-:W-:Y:S06]  /*1ae0*/  BRA `(.L_x_18737) ;  /* 0x0000000800b47947 */ /* 0x000fec0003800000 */
.L_x_18742:
[----:B------:R-:W2:Y:S02]  /*1af0*/  LDG.E.64 R2, desc[UR36][R4.64] ;  /* 0x0000002404027981 */ /* 0x000ea4000c1e1b00 */
[----:B--2---:R-:W0:Y:S02]  /*1b00*/  F2I.S64.F64.TRUNC R2, R2 ;  /* 0x0000000200027311 */ /* 0x004e24000030d900 */
[----:B0-----:R-:W-:Y:S01]  /*1b10*/  PRMT R19, R2, 0x7610, R19 ;  /* 0x0000761002137816 */ /* 0x001fe20000000013 */
[----:B------:R-:W-:Y:S06]  /*1b20*/  BRA `(.L_x_18737) ;  /* 0x0000000800a47947 */ /* 0x000fec0003800000 */
.L_x_18732:
        /* <DEDUP_REMOVED lines=12> */
.L_x_18746:
[----:B------:R-:W2:Y:S02]  /*1bf0*/  LDG.E.64 R4, desc[UR36][R4.64] ;  /* 0x0000002404047981 */ /* 0x000ea4000c1e1b00 */
[----:B--2---:R-:W0:Y:S02]  /*1c00*/  F2I.S64.F64.TRUNC R2, R4 ;  /* 0x0000000400027311 */ /* 0x004e24000030d900 */
[----:B0-----:R-:W-:Y:S01]  /*1c10*/  PRMT R19, R2, 0x7610, R19 ;  /* 0x0000761002137816 */ /* 0x001fe20000000013 */
[----:B------:R-:W-:Y:S06]  /*1c20*/  BRA `(.L_x_18737) ;  /* 0x0000000800647947 */ /* 0x000fec0003800000 */
.L_x_18745:
        /* <DEDUP_REMOVED lines=27> */
.L_x_18748:
        /* <DEDUP_REMOVED lines=14> */
.L_x_18747:
[----:B------:R-:W2:Y:S02]  /*1ec0*/  LDG.E.U16 R2, desc[UR36][R4.64] ;  /* 0x0000002404027981 */ /* 0x000ea4000c1e1500 */
[----:B--2---:R-:W-:-:S06]  /*1ed0*/  IMAD.U32 R2, R2, 0x10000, RZ ;  /* 0x0001000002027824 */ /* 0x004fcc00078e00ff */
[----:B------:R-:W0:Y:S02]  /*1ee0*/  F2I.S64.TRUNC R2, R2 ;  /* 0x0000000200027311 */ /* 0x000e24000020d900 */
[----:B0-----:R-:W-:Y:S01]  /*1ef0*/  PRMT R19, R2, 0x7610, R19 ;  /* 0x0000761002137816 */ /* 0x001fe20000000013 */
[----:B------:R-:W-:Y:S06]  /*1f00*/  BRA `(.L_x_18737) ;  /* 0x0000000400ac7947 */ /* 0x000fec0003800000 */
.L_x_18744:
        /* <DEDUP_REMOVED lines=10> */
.L_x_18751:
        /* <DEDUP_REMOVED lines=21> */
.L_x_18755:
[----:B------:R-:W-:Y:S05]  /*2100*/  BSYNC.RECONVERGENT B1 ;  /* 0x0000000000017941 */ /* 0x000fea0003800200 */
.L_x_18754:
[----:B------:R-:W-:Y:S01]  /*2110*/  IMAD.SHL.U32 R0, R0, 0x100000, RZ ;  /* 0x0010000000007824 */ /* 0x000fe200078e00ff */
[----:B------:R-:W-:-:S04]  /*2120*/  LEA R2, R2, 0x3b800000, 0x17 ;  /* 0x3b80000002027811 */ /* 0x000fc800078eb8ff */
[----:B------:R-:W-:-:S07]  /*2130*/  LOP3.LUT R2, R2, R0, R7, 0xfe, !PT ;  /* 0x0000000002027212 */ /* 0x000fce00078efe07 */
.L_x_18753:
[----:B------:R-:W-:Y:S05]  /*2140*/  BSYNC.RECONVERGENT B0 ;  /* 0x0000000000007941 */ /* 0x000fea0003800200 */
.L_x_18752:
[----:B------:R-:W0:Y:S02]  /*2150*/  F2I.S64.TRUNC R2, R2 ;  /* 0x0000000200027311 */ /* 0x000e24000020d900 */
[----:B0-----:R-:W-:Y:S01]  /*2160*/  PRMT R19, R2, 0x7610, R19 ;  /* 0x0000761002137816 */ /* 0x001fe20000000013 */
[----:B------:R-:W-:Y:S06]  /*2170*/  BRA `(.L_x_18737) ;  /* 0x0000000400107947 */ /* 0x000fec0003800000 */
.L_x_18750:
        /* <DEDUP_REMOVED lines=21> */
.L_x_18759:
[----:B------:R-:W-:Y:S05]  /*22d0*/  BSYNC.RECONVERGENT B1 ;  /* 0x0000000000017941 */ /* 0x000fea0003800200 */
.L_x_18758:
[----:B------:R-:W-:Y:S01]  /*22e0*/  IMAD.SHL.U32 R0, R0, 0x200000, RZ ;  /* 0x0020000000007824 */ /* 0x000fe200078e00ff */
[----:B------:R-:W-:-:S04]  /*22f0*/  LEA R2, R2, 0x37800000, 0x17 ;  /* 0x3780000002027811 */ /* 0x000fc800078eb8ff */
[----:B------:R-:W-:-:S07]  /*2300*/  LOP3.LUT R2, R2, R0, R7, 0xfe, !PT ;  /* 0x0000000002027212 */ /* 0x000fce00078efe07 */
.L_x_18757:
[----:B------:R-:W-:Y:S05]  /*2310*/  BSYNC.RECONVERGENT B0 ;  /* 0x0000000000007941 */ /* 0x000fea0003800200 */
.L_x_18756:
[----:B------:R-:W0:Y:S02]  /*2320*/  F2I.S64.TRUNC R2, R2 ;  /* 0x0000000200027311 */ /* 0x000e24000020d900 */
[----:B0-----:R-:W-:Y:S01]  /*2330*/  PRMT R19, R2, 0x7610, R19 ;  /* 0x0000761002137816 */ /* 0x001fe20000000013 */
[----:B------:R-:W-:Y:S06]  /*2340*/  BRA `(.L_x_18737) ;  /* 0x00000000009c7947 */ /* 0x000fec0003800000 */
.L_x_18749:
[----:B------:R-:W-:-:S09]  /*2350*/  UISETP.NE.AND UP0, UPT, UR4, 0x1c, UPT ;  /* 0x0000001c0400788c */ /* 0x000fd2000bf05270 */
[----:B------:R-:W-:Y:S05]  /*2360*/  BRA.U !UP0, `(.L_x_18760) ;  /* 0x0000000108907547 */ /* 0x000fea000b800000 */
[----:B------:R-:W-:-:S09]  /*2370*/  UISETP.NE.AND UP0, UPT, UR4, 0x1d, UPT ;  /* 0x0000001d0400788c */ /* 0x000fd2000bf05270 */
[----:B------:R-:W-:Y:S05]  /*2380*/  BRA.U !UP0, `(.L_x_18761) ;  /* 0x0000000108807547 */ /* 0x000fea000b800000 */
[----:B------:R-:W-:-:S09]  /*2390*/  UISETP.NE.AND UP0, UPT, UR4, 0x2c, UPT ;  /* 0x0000002c0400788c */ /* 0x000fd2000bf05270 */
[----:B------:R-:W-:Y:S05]  /*23a0*/  BRA.U !UP0, `(.L_x_18762) ;  /* 0x0000000108487547 */ /* 0x000fea000b800000 */
.L_x_18736:
        /* <DEDUP_REMOVED lines=16> */
.L_x_18763:
[----:B------:R-:W-:Y:S01]  /*24b0*/  PRMT R19, RZ, 0x7610, R19 ;  /* 0x00007610ff137816 */ /* 0x000fe20000000013 */
[----:B------:R-:W-:Y:S06]  /*24c0*/  BRA `(.L_x_18737) ;  /* 0x00000000003c7947 */ /* 0x000fec0003800000 */
.L_x_18762:
        /* <DEDUP_REMOVED lines=8> */
.L_x_18765:
[----:B------:R-:W-:Y:S05]  /*2550*/  BSYNC.RECONVERGENT B0 ;  /* 0x0000000000007941 */ /* 0x000fea0003800200 */
.L_x_18764:
[----:B------:R-:W0:Y:S02]  /*2560*/  F2I.S64.TRUNC R2, R2 ;  /* 0x0000000200027311 */ /* 0x000e24000020d900 */
[----:B0-----:R-:W-:Y:S01]  /*2570*/  PRMT R19, R2, 0x7610, R19 ;  /* 0x0000761002137816 */ /* 0x001fe20000000013 */
[----:B------:R-:W-:Y:S06]  /*2580*/  BRA `(.L_x_18737) ;  /* 0x00000000000c7947 */ /* 0x000fec0003800000 */
.L_x_18761:
[----:B------:R2:W5:Y:S01]  /*2590*/  LDG.E.U8 R19, desc[UR36][R4.64] ;  /* 0x0000002404137981 */ /* 0x000562000c1e1100 */
[----:B------:R-:W-:Y:S05]  /*25a0*/  BRA `(.L_x_18737) ;  /* 0x0000000000047947 */ /* 0x000fea0003800000 */
.L_x_18760:
[----:B------:R1:W5:Y:S02]  /*25b0*/  LDG.E.U8 R19, desc[UR36][R4.64] ;  /* 0x0000002404137981 */ /* 0x000364000c1e1100 */
.L_x_18737:
        /* <DEDUP_REMOVED lines=16> */
.L_x_18769:
[----:B------:R3:W5:Y:S01]  /*26c0*/  LDG.E.U8 R0, desc[UR36][R4.64] ;  /* 0x0000002404007981 */ /* 0x000762000c1e1100 */
[----:B------:R-:W-:Y:S05]  /*26d0*/  BRA `(.L_x_18771) ;  /* 0x0000000c005c7947 */ /* 0x000fea0003800000 */
.L_x_18768:
        /* <DEDUP_REMOVED lines=8> */
.L_x_18773:
[----:B------:R1:W5:Y:S01]  /*2760*/  LDG.E.U8 R0, desc[UR36][R4.64] ;  /* 0x0000002404007981 */ /* 0x000362000c1e1100 */
[----:B------:R-:W-:Y:S05]  /*2770*/  BRA `(.L_x_18771) ;  /* 0x0000000c00347947 */ /* 0x000fea0003800000 */
.L_x_18772:
[----:B------:R2:W5:Y:S01]  /*2780*/  LDG.E.U16 R0, desc[UR36][R4.64] ;  /* 0x0000002404007981 */ /* 0x000562000c1e1500 */
[----:B------:R-:W-:Y:S05]  /*2790*/  BRA `(.L_x_18771) ;  /* 0x0000000c002c7947 */ /* 0x000fea0003800000 */
.L_x_18767:
        /* <DEDUP_REMOVED lines=10> */
.L_x_18775:
[----:B------:R-:W2:Y:S02]  /*2840*/  LDG.E.U16 R2, desc[UR36][R4.64] ;  /* 0x0000002404027981 */ /* 0x000ea4000c1e1500 */
[----:B--2---:R-:W-:-:S06]  /*2850*/  HADD2.F32 R2, -RZ, R2.H0_H0 ;  /* 0x20000002ff027230 */ /* 0x004fcc0000004100 */
[----:B------:R-:W0:Y:S02]  /*2860*/  F2I.S64.TRUNC R2, R2 ;  /* 0x0000000200027311 */ /* 0x000e24000020d900 */
[----:B0-----:R-:W-:Y:S01]  /*2870*/  PRMT R0, R2, 0x7610, R0 ;  /* 0x0000761002007816 */ /* 0x001fe20000000000 */
[----:B------:R-:W-:Y:S06]  /*2880*/  BRA `(.L_x_18771) ;  /* 0x0000000800f07947 */ /* 0x000fec0003800000 */
.L_x_18774:
        /* <DEDUP_REMOVED lines=10> */
.L_x_18777:
[----:B------:R-:W2:Y:S02]  /*2930*/  LDG.E.U16 R4, desc[UR36][R4.64] ;  /* 0x0000002404047981 */ /* 0x000ea4000c1e1500 */
[----:B--2---:R-:W-:-:S06]  /*2940*/  HADD2.F32 R2, -RZ, R4.H0_H0 ;  /* 0x20000004ff027230 */ /* 0x004fcc0000004100 */
[----:B------:R-:W0:Y:S02]  /*2950*/  F2I.S64.TRUNC R2, R2 ;  /* 0x0000000200027311 */ /* 0x000e24000020d900 */
[----:B0-----:R-:W-:Y:S01]  /*2960*/  PRMT R0, R2, 0x7610, R0 ;  /* 0x0000761002007816 */ /* 0x001fe20000000000 */
[----:B------:R-:W-:Y:S06]  /*2970*/  BRA `(.L_x_18771) ;  /* 0x0000000800b47947 */ /* 0x000fec0003800000 */
.L_x_18776:
[----:B------:R-:W2:Y:S02]  /*2980*/  LDG.E.64 R2, desc[UR36][R4.64] ;  /* 0x0000002404027981 */ /* 0x000ea4000c1e1b00 */
[----:B--2---:R-:W0:Y:S02]  /*2990*/  F2I.S64.F64.TRUNC R2, R2 ;  /* 0x0000000200027311 */ /* 0x004e24000030d900 */
[----:B0-----:R-:W-:Y:S01]  /*29a0*/  PRMT R0, R2, 0x7610, R0 ;  /* 0x0000761002007816 */ /* 0x001fe20000000000 */
[----:B------:R-:W-:Y:S06]  /*29b0*/  BRA `(.L_x_18771) ;  /* 0x0000000800a47947 */ /* 0x000fec0003800000 */
.L_x_18766:
        /* <DEDUP_REMOVED lines=12> */
.L_x_18780:
[----:B------:R-:W2:Y:S02]  /*2a80*/  LDG.E.64 R4, desc[UR36][R4.64] ;  /* 0x0000002404047981 */ /* 0x000ea4000c1e1b00 */
[----:B--2---:R-:W0:Y:S02]  /*2a90*/  F2I.S64.F64.TRUNC R2, R4 ;  /* 0x0000000400027311 */ /* 0x004e24000030d900 */
[----:B0-----:R-:W-:Y:S01]  /*2aa0*/  PRMT R0, R2, 0x7610, R0 ;  /* 0x0000761002007816 */ /* 0x001fe20000000000 */
[----:B------:R-:W-:Y:S06]  /*2ab0*/  BRA `(.L_x_18771) ;  /* 0x0000000800647947 */ /* 0x000fec0003800000 */
.L_x_18779:
        /* <DEDUP_REMOVED lines=27> */
.L_x_18782:
        /* <DEDUP_REMOVED lines=14> */
.L_x_18781:
[----:B------:R-:W2:Y:S02]  /*2d50*/  LDG.E.U16 R2, desc[UR36][R4.64] ;  /* 0x0000002404027981 */ /* 0x000ea4000c1e1500 */
[----:B--2---:R-:W-:-:S06]  /*2d60*/  IMAD.U32 R2, R2, 0x10000, RZ ;  /* 0x0001000002027824 */ /* 0x004fcc00078e00ff */
[----:B------:R-:W0:Y:S02]  /*2d70*/  F2I.S64.TRUNC R2, R2 ;  /* 0x0000000200027311 */ /* 0x000e24000020d900 */
[----:B0-----:R-:W-:Y:S01]  /*2d80*/  PRMT R0, R2, 0x7610, R0 ;  /* 0x0000761002007816 */ /* 0x001fe20000000000 */
[----:B------:R-:W-:Y:S06]  /*2d90*/  BRA `(.L_x_18771) ;  /* 0x0000000400ac7947 */ /* 0x000fec0003800000 */
.L_x_18778:
        /* <DEDUP_REMOVED lines=10> */
.L_x_18785:
        /* <DEDUP_REMOVED lines=21> */
.L_x_18789:
[----:B------:R-:W-:Y:S05]  /*2f90*/  BSYNC.RECONVERGENT B1 ;  /* 0x0000000000017941 */ /* 0x000fea0003800200 */
.L_x_18788:
[----:B------:R-:W-:Y:S01]  /*2fa0*/  IMAD.SHL.U32 R0, R0, 0x100000, RZ ;  /* 0x0010000000007824 */ /* 0x000fe200078e00ff */
[----:B------:R-:W-:-:S04]  /*2fb0*/  LEA R2, R2, 0x3b800000, 0x17 ;  /* 0x3b80000002027811 */ /* 0x000fc800078eb8ff */
[----:B------:R-:W-:-:S07]  /*2fc0*/  LOP3.LUT R2, R2, R0, R7, 0xfe, !PT ;  /* 0x0000000002027212 */ /* 0x000fce00078efe07 */
.L_x_18787:
[----:B------:R-:W-:Y:S05]  /*2fd0*/  BSYNC.RECONVERGENT B0 ;  /* 0x0000000000007941 */ /* 0x000fea0003800200 */
.L_x_18786:
[----:B------:R-:W0:Y:S02]  /*2fe0*/  F2I.S64.TRUNC R2, R2 ;  /* 0x0000000200027311 */ /* 0x000e24000020d900 */
[----:B0-----:R-:W-:Y:S01]  /*2ff0*/  PRMT R0, R2, 0x7610, R0 ;  /* 0x0000761002007816 */ /* 0x001fe20000000000 */
[----:B------:R-:W-:Y:S06]  /*3000*/  BRA `(.L_x_18771) ;  /* 0x0000000400107947 */ /* 0x000fec0003800000 */
.L_x_18784:
        /* <DEDUP_REMOVED lines=21> */
.L_x_18793:
[----:B------:R-:W-:Y:S05]  /*3160*/  BSYNC.RECONVERGENT B1 ;  /* 0x0000000000017941 */ /* 0x000fea0003800200 */
.L_x_18792:
[----:B------:R-:W-:Y:S01]  /*3170*/  IMAD.SHL.U32 R0, R0, 0x200000, RZ ;  /* 0x0020000000007824 */ /* 0x000fe200078e00ff */
[----:B------:R-:W-:-:S04]  /*3180*/  LEA R2, R2, 0x37800000, 0x17 ;  /* 0x3780000002027811 */ /* 0x000fc800078eb8ff */
[----:B------:R-:W-:-:S07]  /*3190*/  LOP3.LUT R2, R2, R0, R7, 0xfe, !PT ;  /* 0x0000000002027212 */ /* 0x000fce00078efe07 */
.L_x_18791:
[----:B------:R-:W-:Y:S05]  /*31a0*/  BSYNC.RECONVERGENT B0 ;  /* 0x0000000000007941 */ /* 0x000fea0003800200 */
.L_x_18790:
[----:B------:R-:W0:Y:S02]  /*31b0*/  F2I.S64.TRUNC R2, R2 ;  /* 0x0000000200027311 */ /* 0x000e24000020d900 */
[----:B0-----:R-:W-:Y:S01]  /*31c0*/  PRMT R0, R2, 0x7610, R0 ;  /* 0x0000761002007816 */ /* 0x001fe20000000000 */
[----:B------:R-:W-:Y:S06]  /*31d0*/  BRA `(.L_x_18771) ;  /* 0x00000000009c7947 */ /* 0x000fec0003800000 */
.L_x_18783:
[----:B------:R-:W-:-:S09]  /*31e0*/  UISETP.NE.AND UP0, UPT, UR4, 0x1c, UPT ;  /* 0x0000001c0400788c */ /* 0x000fd2000bf05270 */
[----:B------:R-:W-:Y:S05]  /*31f0*/  BRA.U !UP0, `(.L_x_18794) ;  /* 0x0000000108907547 */ /* 0x000fea000b800000 */
[----:B------:R-:W-:-:S09]  /*3200*/  UISETP.NE.AND UP0, UPT, UR4, 0x1d, UPT ;  /* 0x0000001d0400788c */ /* 0x000fd2000bf05270 */
[----:B------:R-:W-:Y:S05]  /*3210*/  BRA.U !UP0, `(.L_x_18795) ;  /* 0x0000000108807547 */ /* 0x000fea000b800000 */
[----:B------:R-:W-:-:S09]  /*3220*/  UISETP.NE.AND UP0, UPT, UR4, 0x2c, UPT ;  /* 0x0000002c0400788c */ /* 0x000fd2000bf05270 */
[----:B------:R-:W-:Y:S05]  /*3230*/  BRA.U !UP0, `(.L_x_18796) ;  /* 0x0000000108487547 */ /* 0x000fea000b800000 */
.L_x_18770:
        /* <DEDUP_REMOVED lines=16> */
.L_x_18797:
[----:B------:R-:W-:Y:S01]  /*3340*/  PRMT R0, RZ, 0x7610, R0 ;  /* 0x00007610ff007816 */ /* 0x000fe20000000000 */
[----:B------:R-:W-:Y:S06]  /*3350*/  BRA `(.L_x_18771) ;  /* 0x00000000003c7947 */ /* 0x000fec0003800000 */
.L_x_18796:
        /* <DEDUP_REMOVED lines=8> */
.L_x_18799:
[----:B------:R-:W-:Y:S05]  /*33e0*/  BSYNC.RECONVERGENT B0 ;  /* 0x0000000000007941 */ /* 0x000fea0003800200 */
.L_x_18798:
[----:B------:R-:W0:Y:S02]  /*33f0*/  F2I.S64.TRUNC R2, R2 ;  /* 0x0000000200027311 */ /* 0x000e24000020d900 */
[----:B0-----:R-:W-:Y:S01]  /*3400*/  PRMT R0, R2, 0x7610, R0 ;  /* 0x0000761002007816 */ /* 0x001fe20000000000 */
[----:B------:R-:W-:Y:S06]  /*3410*/  BRA `(.L_x_18771) ;  /* 0x00000000000c7947 */ /* 0x000fec0003800000 */
.L_x_18795:
[----:B------:R0:W5:Y:S01]  /*3420*/  LDG.E.U8 R0, desc[UR36][R4.64] ;  /* 0x0000002404007981 */ /* 0x000162000c1e1100 */
[----:B------:R-:W-:Y:S05]  /*3430*/  BRA `(.L_x_18771) ;  /* 0x0000000000047947 */ /* 0x000fea0003800000 */
.L_x_18794:
[----:B------:R0:W5:Y:S02]  /*3440*/  LDG.E.U8 R0, desc[UR36][R4.64] ;  /* 0x0000002404007981 */ /* 0x000164000c1e1100 */
.L_x_18771:
        /* <DEDUP_REMOVED lines=8> */
[----:B------:R-:W-:-:S04]  /*34d0*/  SHF.L.U32 R0, R19, R0, RZ ;  /* 0x0000000013007219 */ /* 0x000fc800000006ff */
[----:B01234-:R-:W-:Y:S02]  /*34e0*/  SEL R5, R0, RZ, !P0 ;  /* 0x000000ff00057207 */ /* 0x01ffe40004000000 */
        /* <DEDUP_REMOVED lines=13> */
.L_x_18804:
[----:B------:R1:W-:Y:S01]  /*35c0*/  STG.E.U8 desc[UR36][R2.64], R5 ;  /* 0x0000000502007986 */ /* 0x0003e2000c101124 */
[----:B------:R-:W-:Y:S05]  /*35d0*/  BRA `(.L_x_18806) ;  /* 0x0000000c00547947 */ /* 0x000fea0003800000 */
.L_x_18803:
[----:B------:R-:W-:-:S09]  /*35e0*/  UISETP.NE.AND UP0, UPT, UR4, 0x2, UPT ;  /* 0x000000020400788c */ /* 0x000fd2000bf05270 */
[----:B------:R-:W-:Y:S05]  /*35f0*/  BRA.U !UP0, `(.L_x_18807) ;  /* 0x00000001082c7547 */ /* 0x000fea000b800000 */
[----:B------:R-:W-:-:S09]  /*3600*/  UISETP.NE.AND UP0, UPT, UR4, 0x3, UPT ;  /* 0x000000030400788c */ /* 0x000fd2000bf05270 */
[----:B------:R-:W-:Y:S05]  /*3610*/  BRA.U !UP0, `(.L_x_18808) ;  /* 0x0000000108187547 */ /* 0x000fea000b800000 */
[----:B------:R-:W-:-:S09]  /*3620*/  UISETP.NE.AND UP0, UPT, UR4, 0x4, UPT ;  /* 0x000000040400788c */ /* 0x000fd2000bf05270 */
[----:B------:R-:W-:Y:S05]  /*3630*/  BRA.U UP0, `(.L_x_18805) ;  /* 0x00000009009c7547 */ /* 0x000fea000b800000 */
[----:B------:R-:W-:Y:S01]  /*3640*/  LOP3.LUT R4, R5, 0xff, RZ, 0xc0, !PT ;  /* 0x000000ff05047812 */ /* 0x000fe200078ec0ff */
[----:B------:R-:W-:-:S05]  /*3650*/  IMAD.MOV.U32 R5, RZ, RZ, RZ ;  /* 0x000000ffff057224 */ /* 0x000fca00078e00ff */
[----:B------:R4:W-:Y:S01]  /*3660*/  STG.E.64 desc[UR36][R2.64], R4 ;  /* 0x0000000402007986 */ /* 0x0009e2000c101b24 */
[----:B------:R-:W-:Y:S05]  /*3670*/  BRA `(.L_x_18806) ;  /* 0x0000000c002c7947 */ /* 0x000fea0003800000 */
.L_x_18808:
[----:B------:R-:W-:-:S05]  /*3680*/  LOP3.LUT R5, R5, 0xff, RZ, 0xc0, !PT ;  /* 0x000000ff05057812 */ /* 0x000fca00078ec0ff */
[----:B------:R3:W-:Y:S01]  /*3690*/  STG.E desc[UR36][R2.64], R5 ;  /* 0x0000000502007986 */ /* 0x0007e2000c101924 */
[----:B------:R-:W-:Y:S05]  /*36a0*/  BRA `(.L_x_18806) ;  /* 0x0000000c00207947 */ /* 0x000fea0003800000 */
.L_x_18807:
[----:B------:R-:W-:-:S05]  /*36b0*/  LOP3.LUT R5, R5, 0xff, RZ, 0xc0, !PT ;  /* 0x000000ff05057812 */ /* 0x000fca00078ec0ff */
[----:B------:R2:W-:Y:S01]  /*36c0*/  STG.E.U16 desc[UR36][R2.64], R5 ;  /* 0x0000000502007986 */ /* 0x0005e2000c101524 */
[----:B------:R-:W-:Y:S05]  /*36d0*/  BRA `(.L_x_18806) ;  /* 0x0000000c00147947 */ /* 0x000fea0003800000 */
.L_x_18802:
[----:B------:R-:W-:-:S09]  /*36e0*/  UISETP.GT.AND UP0, UPT, UR4, 0x6, UPT ;  /* 0x000000060400788c */ /* 0x000fd2000bf04270 */
[----:B------:R-:W-:Y:S05]  /*36f0*/  BRA.U UP0, `(.L_x_18809) ;  /* 0x0000000100347547 */ /* 0x000fea000b800000 */
[----:B------:R-:W-:-:S09]  /*3700*/  UISETP.NE.AND UP0, UPT, UR4, 0x5, UPT ;  /* 0x000000050400788c */ /* 0x000fd2000bf05270 */
[----:B------:R-:W-:Y:S05]  /*3710*/  BRA.U !UP0, `(.L_x_18810) ;  /* 0x0000000108187547 */ /* 0x000fea000b800000 */
[----:B------:R-:W-:-:S09]  /*3720*/  UISETP.NE.AND UP0, UPT, UR4, 0x6, UPT ;  /* 0x000000060400788c */ /* 0x000fd2000bf05270 */
[----:B------:R-:W-:Y:S05]  /*3730*/  BRA.U UP0, `(.L_x_18805) ;  /* 0x00000009005c7547 */ /* 0x000fea000b800000 */
[----:B------:R-:W-:-:S06]  /*3740*/  LOP3.LUT R5, R5, 0xff, RZ, 0xc0, !PT ;  /* 0x000000ff05057812 */ /* 0x000fcc00078ec0ff */
[----:B------:R-:W0:Y:S02]  /*3750*/  I2F.U16 R5, R5 ;  /* 0x0000000500057306 */ /* 0x000e240000101000 */
[----:B0-----:R0:W-:Y:S01]  /*3760*/  STG.E desc[UR36][R2.64], R5 ;  /* 0x0000000502007986 */ /* 0x0011e2000c101924 */
[----:B------:R-:W-:Y:S05]  /*3770*/  BRA `(.L_x_18806) ;  /* 0x0000000800ec7947 */ /* 0x000fea0003800000 */
.L_x_18810:
[----:B------:R-:W-:-:S04]  /*3780*/  LOP3.LUT R5, R5, 0xff, RZ, 0xc0, !PT ;  /* 0x000000ff05057812 */ /* 0x000fc800078ec0ff */
[----:B------:R-:W0:Y:S02]  /*3790*/  I2F.U16 R0, R5 ;  /* 0x0000000500007306 */ /* 0x000e240000101000 */
[----:B0-----:R-:W-:-:S05]  /*37a0*/  F2FP.F16.F32.PACK_AB R0, RZ, R0 ;  /* 0x00000000ff00723e */ /* 0x001fca00000000ff */
[----:B------:R0:W-:Y:S01]  /*37b0*/  STG.E.U16 desc[UR36][R2.64], R0 ;  /* 0x0000000002007986 */ /* 0x0001e2000c101524 */
[----:B------:R-:W-:Y:S05]  /*37c0*/  BRA `(.L_x_18806) ;  /* 0x0000000800d87947 */ /* 0x000fea0003800000 */
.L_x_18809:
[----:B------:R-:W-:-:S09]  /*37d0*/  UISETP.NE.AND UP0, UPT, UR4, 0x7, UPT ;  /* 0x000000070400788c */ /* 0x000fd2000bf05270 */
[----:B------:R-:W-:Y:S05]  /*37e0*/  BRA.U !UP0, `(.L_x_18811) ;  /* 0x00000001083c7547 */ /* 0x000fea000b800000 */
[----:B------:R-:W-:-:S09]  /*37f0*/  UISETP.NE.AND UP0, UPT, UR4, 0x8, UPT ;  /* 0x000000080400788c */ /* 0x000fd2000bf05270 */
[----:B------:R-:W-:Y:S05]  /*3800*/  BRA.U !UP0, `(.L_x_18812) ;  /* 0x00000001081c7547 */ /* 0x000fea000b800000 */
[----:B------:R-:W-:-:S09]  /*3810*/  UISETP.NE.AND UP0, UPT, UR4, 0x9, UPT ;  /* 0x000000090400788c */ /* 0x000fd2000bf05270 */
[----:B------:R-:W-:Y:S05]  /*3820*/  BRA.U UP0, `(.L_x_18805) ;  /* 0x0000000900207547 */ /* 0x000fea000b800000 */
[----:B------:R-:W-:Y:S01]  /*3830*/  LOP3.LUT R5, R5, 0xff, RZ, 0xc0, !PT ;  /* 0x000000ff05057812 */ /* 0x000fe200078ec0ff */
[----:B------:R-:W-:-:S03]  /*3840*/  IMAD.MOV.U32 R7, RZ, RZ, RZ ;  /* 0x000000ffff077224 */ /* 0x000fc600078e00ff */
[----:B------:R-:W0:Y:S02]  /*3850*/  I2F.U16 R6, R5 ;  /* 0x0000000500067306 */ /* 0x000e240000101000 */
[----:B0-----:R0:W-:Y:S01]  /*3860*/  STG.E.64 desc[UR36][R2.64], R6 ;  /* 0x0000000602007986 */ /* 0x0011e2000c101b24 */
[----:B------:R-:W-:Y:S05]  /*3870*/  BRA `(.L_x_18806) ;  /* 0x0000000800ac7947 */ /* 0x000fea0003800000 */
.L_x_18812:
[----:B------:R-:W-:-:S06]  /*3880*/  LOP3.LUT R5, R5, 0xff, RZ, 0xc0, !PT ;  /* 0x000000ff05057812 */ /* 0x000fcc00078ec0ff */
[----:B------:R-:W0:Y:S02]  /*3890*/  I2F.U16 R5, R5 ;  /* 0x0000000500057306 */ /* 0x000e240000101000 */
[----:B0-----:R-:W-:-:S04]  /*38a0*/  F2FP.F16.F32.PACK_AB R5, RZ, R5 ;  /* 0x00000005ff05723e */ /* 0x001fc800000000ff */
[----:B------:R-:W-:-:S05]  /*38b0*/  PRMT R5, R5, 0x5410, RZ ;  /* 0x0000541005057816 */ /* 0x000fca00000000ff */
[----:B------:R0:W-:Y:S01]  /*38c0*/  STG.E desc[UR36][R2.64], R5 ;  /* 0x0000000502007986 */ /* 0x0001e2000c101924 */
[----:B------:R-:W-:Y:S05]  /*38d0*/  BRA `(.L_x_18806) ;  /* 0x0000000800947947 */ /* 0x000fea0003800000 */
.L_x_18811:
[----:B------:R-:W-:-:S06]  /*38e0*/  LOP3.LUT R5, R5, 0xff, RZ, 0xc0, !PT ;  /* 0x000000ff05057812 */ /* 0x000fcc00078ec0ff */
[----:B------:R-:W0:Y:S02]  /*38f0*/  I2F.F64.U16 R4, R5 ;  /* 0x0000000500047312 */ /* 0x000e240000101800 */
[----:B0-----:R0:W-:Y:S01]  /*3900*/  STG.E.64 desc[UR36][R2.64], R4 ;  /* 0x0000000402007986 */ /* 0x0011e2000c101b24 */
[----:B------:R-:W-:Y:S05]  /*3910*/  BRA `(.L_x_18806) ;  /* 0x0000000800847947 */ /* 0x000fea0003800000 */
.L_x_18801:
        /* <DEDUP_REMOVED lines=12> */
.L_x_18815:
[----:B------:R-:W-:Y:S02]  /*39e0*/  LOP3.LUT R5, R5, 0xff, RZ, 0xc0, !PT ;  /* 0x000000ff05057812 */ /* 0x000fe400078ec0ff */
[----:B------:R-:W-:-:S04]  /*39f0*/  CS2R R6, SRZ ;  /* 0x0000000000067805 */ /* 0x000fc8000001ff00 */
[----:B------:R-:W0:Y:S02]  /*3a00*/  I2F.F64.U16 R4, R5 ;  /* 0x0000000500047312 */ /* 0x000e240000101800 */
[----:B0-----:R0:W-:Y:S01]  /*3a10*/  STG.E.128 desc[UR36][R2.64], R4 ;  /* 0x0000000402007986 */ /* 0x0011e2000c101d24 */
[----:B------:R-:W-:Y:S05]  /*3a20*/  BRA `(.L_x_18806) ;  /* 0x0000000800407947 */ /* 0x000fea0003800000 */
.L_x_18814:
[----:B------:R-:W-:-:S09]  /*3a30*/  UISETP.NE.AND UP0, UPT, UR4, 0xf, UPT ;  /* 0x0000000f0400788c */ /* 0x000fd2000bf05270 */
[----:B------:R-:W-:Y:S05]  /*3a40*/  BRA.U !UP0, `(.L_x_18816) ;  /* 0x0000000108907547 */ /* 0x000fea000b800000 */
[----:B------:R-:W-:-:S09]  /*3a50*/  UISETP.NE.AND UP0, UPT, UR4, 0x17, UPT ;  /* 0x000000170400788c */ /* 0x000fd2000bf05270 */
[----:B------:R-:W-:Y:S05]  /*3a60*/  BRA.U !UP0, `(.L_x_18817) ;  /* 0x0000000108447547 */ /* 0x000fea000b800000 */
[----:B------:R-:W-:-:S09]  /*3a70*/  UISETP.NE.AND UP0, UPT, UR4, 0x18, UPT ;  /* 0x000000180400788c */ /* 0x000fd2000bf05270 */
[----:B------:R-:W-:Y:S05]  /*3a80*/  BRA.U UP0, `(.L_x_18805) ;  /* 0x0000000500887547 */ /* 0x000fea000b800000 */
        /* <DEDUP_REMOVED lines=12> */
.L_x_18819:
[----:B------:R-:W-:Y:S05]  /*3b50*/  BSYNC.RECONVERGENT B0 ;  /* 0x0000000000007941 */ /* 0x000fea0003800200 */
.L_x_18818:
[----:B------:R0:W-:Y:S01]  /*3b60*/  STG.E.U8 desc[UR36][R2.64], R5 ;  /* 0x0000000502007986 */ /* 0x0001e2000c101124 */
[----:B------:R-:W-:Y:S05]  /*3b70*/  BRA `(.L_x_18806) ;  /* 0x0000000400ec7947 */ /* 0x000fea0003800000 */
.L_x_18817:
[----:B------:R-:W-:-:S04]  /*3b80*/  LOP3.LUT R0, R5, 0xff, RZ, 0xc0, !PT ;  /* 0x000000ff05007812 */ /* 0x000fc800078ec0ff */
        /* <DEDUP_REMOVED lines=16> */
.L_x_18816:
[----:B------:R-:W-:-:S04]  /*3c90*/  LOP3.LUT R5, R5, 0xff, RZ, 0xc0, !PT ;  /* 0x000000ff05057812 */ /* 0x000fc800078ec0ff */
[----:B------:R-:W0:Y:S02]  /*3ca0*/  I2F.U16 R0, R5 ;  /* 0x0000000500007306 */ /* 0x000e240000101000 */
[----:B0-----:R-:W-:-:S05]  /*3cb0*/  F2FP.BF16.F32.PACK_AB R0, RZ, R0 ;  /* 0x00000000ff00723e */ /* 0x001fca00000010ff */
[----:B------:R0:W-:Y:S01]  /*3cc0*/  STG.E.U16 desc[UR36][R2.64], R0 ;  /* 0x0000000002007986 */ /* 0x0001e2000c101524 */
[----:B------:R-:W-:Y:S05]  /*3cd0*/  BRA `(.L_x_18806) ;  /* 0x0000000400947947 */ /* 0x000fea0003800000 */
.L_x_18813:
        /* <DEDUP_REMOVED lines=8> */
[----:B------:R-:W-:-:S05]  /*3d60*/  LOP3.LUT R5, R5, 0xff, RZ, 0xc0, !PT ;  /* 0x000000ff05057812 */ /* 0x000fca00078ec0ff */
[----:B------:R0:W-:Y:S01]  /*3d70*/  STG.E.U16 desc[UR36][R2.64], R5 ;  /* 0x0000000502007986 */ /* 0x0001e2000c101524 */
[----:B------:R-:W-:Y:S05]  /*3d80*/  BRA `(.L_x_18806) ;  /* 0x0000000400687947 */ /* 0x000fea0003800000 */
.L_x_18822:
[----:B------:R-:W-:Y:S01]  /*3d90*/  LOP3.LUT R5, R5, 0xff, RZ, 0xc0, !PT ;  /* 0x000000ff05057812 */ /* 0x000fe200078ec0ff */
[----:B------:R-:W-:Y:S01]  /*3da0*/  BSSY.RECONVERGENT B0, `(.L_x_18823) ;  /* 0x0000012000007945 */ /* 0x000fe20003800200 */
[----:B------:R-:W-:-:S04]  /*3db0*/  MOV R0, 0x80 ;  /* 0x0000008000007802 */ /* 0x000fc80000000f00 */
[----:B------:R-:W0:Y:S02]  /*3dc0*/  I2F.U16 R5, R5 ;  /* 0x0000000500057306 */ /* 0x000e240000101000 */
[----:B0-----:R-:W-:-:S13]  /*3dd0*/  ISETP.GT.U32.AND P0, PT, R5, 0x437fffff, PT ;  /* 0x437fffff0500780c */ /* 0x001fda0003f04070 */
        /* <DEDUP_REMOVED lines=8> */
.L_x_18825:
[----:B------:R-:W-:-:S04]  /*3e60*/  SHF.R.U32.HI R0, RZ, 0x14, R5 ;  /* 0x00000014ff007819 */ /* 0x000fc80000011605 */
[----:B------:R-:W-:-:S04]  /*3e70*/  LOP3.LUT R0, R0, 0x1, RZ, 0xc0, !PT ;  /* 0x0000000100007812 */ /* 0x000fc800078ec0ff */
[----:B------:R-:W-:-:S04]  /*3e80*/  IADD3 R0, PT, PT, R5, 0x487ffff, R0 ;  /* 0x0487ffff05007810 */ /* 0x000fc80007ffe000 */
[----:B------:R-:W-:-:S04]  /*3e90*/  SHF.R.U32.HI R0, RZ, 0x14, R0 ;  /* 0x00000014ff007819 */ /* 0x000fc80000011600 */
[----:B------:R-:W-:-:S07]  /*3ea0*/  LOP3.LUT R4, R0, 0xff, RZ, 0xc0, !PT ;  /* 0x000000ff00047812 */ /* 0x000fce00078ec0ff */
.L_x_18826:
[----:B------:R-:W-:-:S07]  /*3eb0*/  PRMT R0, R4, 0x7610, R0 ;  /* 0x0000761004007816 */ /* 0x000fce0000000000 */
.L_x_18824:
[----:B------:R-:W-:Y:S05]  /*3ec0*/  BSYNC.RECONVERGENT B0 ;  /* 0x0000000000007941 */ /* 0x000fea0003800200 */
.L_x_18823:
[----:B------:R0:W-:Y:S01]  /*3ed0*/  STG.E.U8 desc[UR36][R2.64], R0 ;  /* 0x0000000002007986 */ /* 0x0001e2000c101124 */
[----:B------:R-:W-:Y:S05]  /*3ee0*/  BRA `(.L_x_18806) ;  /* 0x0000000400107947 */ /* 0x000fea0003800000 */
.L_x_18821:
        /* <DEDUP_REMOVED lines=13> */
.L_x_18829:
[----:B------:R-:W-:-:S04]  /*3fc0*/  SHF.R.U32.HI R0, RZ, 0x15, R5 ;  /* 0x00000015ff007819 */ /* 0x000fc80000011605 */
[----:B------:R-:W-:-:S04]  /*3fd0*/  LOP3.LUT R0, R0, 0x1, RZ, 0xc0, !PT ;  /* 0x0000000100007812 */ /* 0x000fc800078ec0ff */
[----:B------:R-:W-:-:S04]  /*3fe0*/  IADD3 R0, PT, PT, R5, 0x88fffff, R0 ;  /* 0x088fffff05007810 */ /* 0x000fc80007ffe000 */
[----:B------:R-:W-:-:S04]  /*3ff0*/  SHF.R.U32.HI R0, RZ, 0x15, R0 ;  /* 0x00000015ff007819 */ /* 0x000fc80000011600 */
[----:B------:R-:W-:-:S07]  /*4000*/  LOP3.LUT R4, R0, 0xff, RZ, 0xc0, !PT ;  /* 0x000000ff00047812 */ /* 0x000fce00078ec0ff */
.L_x_18830:
[----:B------:R-:W-:-:S07]  /*4010*/  PRMT R0, R4, 0x7610, R0 ;  /* 0x0000761004007816 */ /* 0x000fce0000000000 */
.L_x_18828:
[----:B------:R-:W-:Y:S05]  /*4020*/  BSYNC.RECONVERGENT B0 ;  /* 0x0000000000007941 */ /* 0x000fea0003800200 */
.L_x_18827:
[----:B------:R0:W-:Y:S01]  /*4030*/  STG.E.U8 desc[UR36][R2.64], R0 ;  /* 0x0000000002007986 */ /* 0x0001e2000c101124 */
[----:B------:R-:W-:Y:S05]  /*4040*/  BRA `(.L_x_18806) ;  /* 0x0000000000b87947 */ /* 0x000fea0003800000 */
.L_x_18820:
[----:B------:R-:W-:-:S09]  /*4050*/  UISETP.NE.AND UP0, UPT, UR4, 0x1c, UPT ;  /* 0x0000001c0400788c */ /* 0x000fd2000bf05270 */
[----:B------:R-:W-:Y:S05]  /*4060*/  BRA.U !UP0, `(.L_x_18831) ;  /* 0x0000000108a87547 */ /* 0x000fea000b800000 */
[----:B------:R-:W-:-:S09]  /*4070*/  UISETP.NE.AND UP0, UPT, UR4, 0x1d, UPT ;  /* 0x0000001d0400788c */ /* 0x000fd2000bf05270 */
[----:B------:R-:W-:Y:S05]  /*4080*/  BRA.U !UP0, `(.L_x_18832) ;  /* 0x0000000108907547 */ /* 0x000fea000b800000 */
[----:B------:R-:W-:-:S09]  /*4090*/  UISETP.NE.AND UP0, UPT, UR4, 0x2c, UPT ;  /* 0x0000002c0400788c */ /* 0x000fd2000bf05270 */
[----:B------:R-:W-:Y:S05]  /*40a0*/  BRA.U !UP0, `(.L_x_18833) ;  /* 0x0000000108447547 */ /* 0x000fea000b800000 */
.L_x_18805:
        /* <DEDUP_REMOVED lines=16> */
.L_x_18834:
[----:B------:R-:W-:Y:S05]  /*41b0*/  BRA `(.L_x_18806) ;  /* 0x00000000005c7947 */ /* 0x000fea0003800000 */
.L_x_18833:
[----:B------:R-:W-:Y:S01]  /*41c0*/  LOP3.LUT R5, R5, 0xff, RZ, 0xc0, !PT ;  /* 0x000000ff05057812 */ /* 0x000fe200078ec0ff */
[----:B------:R-:W-:-:S05]  /*41d0*/  IMAD.MOV.U32 R6, RZ, RZ, 0xff ;  /* 0x000000ffff067424 */ /* 0x000fca00078e00ff */
        /* <DEDUP_REMOVED lines=15> */
.L_x_18832:
[----:B------:R-:W-:Y:S01]  /*42d0*/  LOP3.LUT R4, R5, 0xff, RZ, 0xc0, !PT ;  /* 0x000000ff05047812 */ /* 0x000fe200078ec0ff */
[----:B------:R-:W-:-:S05]  /*42e0*/  HFMA2 R5, -RZ, RZ, 0, 0 ;  /* 0x00000000ff057431 */ /* 0x000fca00000001ff */
[----:B------:R0:W-:Y:S01]  /*42f0*/  STG.E.64 desc[UR36][R2.64], R4 ;  /* 0x0000000402007986 */ /* 0x0001e2000c101b24 */
[----:B------:R-:W-:Y:S05]  /*4300*/  BRA `(.L_x_18806) ;  /* 0x0000000000087947 */ /* 0x000fea0003800000 */
.L_x_18831:
[----:B------:R-:W-:-:S05]  /*4310*/  LOP3.LUT R5, R5, 0xff, RZ, 0xc0, !PT ;  /* 0x000000ff05057812 */ /* 0x000fca00078ec0ff */
[----:B------:R0:W-:Y:S02]  /*4320*/  STG.E desc[UR36][R2.64], R5 ;  /* 0x0000000502007986 */ /* 0x0001e4000c101924 */
.L_x_18806:
[----:B------:R-:W-:Y:S05]  /*4330*/  BSYNC.RECONVERGENT B6 ;  /* 0x0000000000067941 */ /* 0x000fea0003800200 */
.L_x_18800:
[----:B------:R-:W-:-:S07]  /*4340*/  VIADD R17, R17, 0x80 ;  /* 0x0000008011117836 */ /* 0x000fce0000000000 */
.L_x_18730:
[----:B------:R-:W-:Y:S05]  /*4350*/  BSYNC.RECONVERGENT B7 ;  /* 0x0000000000077941 */ /* 0x000fea0003800200 */
.L_x_18729:
        /* <DEDUP_REMOVED lines=358> */
.L_x_18837:
[----:B------:R-:W4:Y:S01]  /*59c0*/  LDCU.64 UR6, c[0x0][0x5f0] ;  /* 0x0000be00ff0677ac */ /* 0x000f220008000a00 */
[----:B------:R-:W-:-:S04]  /*59d0*/  UPRMT UR4, UR39, 0x9910, URZ ;  /* 0x0000991027047896 */ /* 0x000fc800080000ff */
[----:B------:R-:W-:Y:S01]  /*59e0*/  UISETP.GT.AND UP0, UPT, UR4, 0x9, UPT ;  /* 0x000000090400788c */ /* 0x000fe2000bf04270 */
[----:B----4-:R-:W-:-:S04]  /*59f0*/  IADD3 R4, P0, PT, R0, UR6, RZ ;  /* 0x0000000600047c10 */ /* 0x010fc8000ff1e0ff */
[----:B-123--:R-:W-:-:S04]  /*5a00*/  IADD3.X R5, PT, PT, RZ, UR7, RZ, P0, !PT ;  /* 0x00000007ff057c10 */ /* 0x00efc800087fe4ff */
        /* <DEDUP_REMOVED lines=11> */
.L_x_18841:
[----:B------:R3:W5:Y:S01]  /*5ac0*/  LDG.E.U8 R19, desc[UR36][R4.64] ;  /* 0x0000002404137981 */ /* 0x000762000c1e1100 */
[----:B------:R-:W-:Y:S05]  /*5ad0*/  BRA `(.L_x_18843) ;  /* 0x0000000c005c7947 */ /* 0x000fea0003800000 */
.L_x_18840:
        /* <DEDUP_REMOVED lines=8> */
.L_x_18845:
[----:B------:R0:W5:Y:S01]  /*5b60*/  LDG.E.U8 R19, desc[UR36][R4.64] ;  /* 0x0000002404137981 */ /* 0x000162000c1e1100 */
[----:B------:R-:W-:Y:S05]  /*5b70*/  BRA `(.L_x_18843) ;  /* 0x0000000c00347947 */ /* 0x000fea0003800000 */
.L_x_18844:
[----:B------:R0:W5:Y:S01]  /*5b80*/  LDG.E.U16 R19, desc[UR36][R4.64] ;  /* 0x0000002404137981 */ /* 0x000162000c1e1500 */
[----:B------:R-:W-:Y:S05]  /*5b90*/  BRA `(.L_x_18843) ;  /* 0x0000000c002c7947 */ /* 0x000fea0003800000 */
.L_x_18839:
        /* <DEDUP_REMOVED lines=10> */
.L_x_18847:
[----:B------:R-:W2:Y:S02]  /*5c40*/  LDG.E.U16 R2, desc[UR36][R4.64] ;  /* 0x0000002404027981 */ /* 0x000ea4000c1e1500 */
[----:B--2---:R-:W-:-:S06]  /*5c50*/  HADD2.F32 R2, -RZ, R2.H0_H0 ;  /* 0x20000002ff027230 */ /* 0x004fcc0000004100 */
[----:B------:R-:W0:Y:S02]  /*5c60*/  F2I.S64.TRUNC R2, R2 ;  /* 0x0000000200027311 */ /* 0x000e24000020d900 */
[----:B0-----:R-:W-:Y:S01]  /*5c70*/  PRMT R19, R2, 0x7610, R19 ;  /* 0x0000761002137816 */ /* 0x001fe20000000013 */
[----:B------:R-:W-:Y:S06]  /*5c80*/  BRA `(.L_x_18843) ;  /* 0x0000000800f07947 */ /* 0x000fec0003800000 */
.L_x_18846:
        /* <DEDUP_REMOVED lines=10> */
.L_x_18849:
[----:B------:R-:W2:Y:S02]  /*5d30*/  LDG.E.U16 R4, desc[UR36][R4.64] ;  /* 0x0000002404047981 */ /* 0x000ea4000c1e1500 */
[----:B--2---:R-:W-:-:S06]  /*5d40*/  HADD2.F32 R2, -RZ, R4.H0_H0 ;  /* 0x20000004ff027230 */ /* 0x004fcc0000004100 */
[----:B------:R-:W0:Y:S02]  /*5d50*/  F2I.S64.TRUNC R2, R2 ;  /* 0x0000000200027311 */ /* 0x000e24000020d900 */
[----:B0-----:R-:W-:Y:S01]  /*5d60*/  PRMT R19, R2, 0x7610, R19 ;  /* 0x0000761002137816 */ /* 0x001fe20000000013 */
[----:B------:R-:W-:Y:S06]  /*5d70*/  BRA `(.L_x_18843) ;  /* 0x0000000800b47947 */ /* 0x000fec0003800000 */
.L_x_18848:
[----:B------:R-:W2:Y:S02]  /*5d80*/  LDG.E.64 R2, desc[UR36][R4.64] ;  /* 0x0000002404027981 */ /* 0x000ea4000c1e1b00 */
[----:B--2---:R-:W0:Y:S02]  /*5d90*/  F2I.S64.F64.TRUNC R2, R2 ;  /* 0x0000000200027311 */ /* 0x004e24000030d900 */
[----:B0-----:R-:W-:Y:S01]  /*5da0*/  PRMT R19, R2, 0x7610, R19 ;  /* 0x0000761002137816 */ /* 0x001fe20000000013 */
[----:B------:R-:W-:Y:S06]  /*5db0*/  BRA `(.L_x_18843) ;  /* 0x0000000800a47947 */ /* 0x000fec0003800000 */
.L_x_18838:
        /* <DEDUP_REMOVED lines=12> */
.L_x_18852:
[----:B------:R-:W2:Y:S02]  /*5e80*/  LDG.E.64 R4, desc[UR36][R4.64] ;  /* 0x0000002404047981 */ /* 0x000ea4000c1e1b00 */
[----:B--2---:R-:W0:Y:S02]  /*5e90*/  F2I.S64.F64.TRUNC R2, R4 ;  /* 0x0000000400027311 */ /* 0x004e24000030d900 */
[----:B0-----:R-:W-:Y:S01]  /*5ea0*/  PRMT R19, R2, 0x7610, R19 ;  /* 0x0000761002137816 */ /* 0x001fe20000000013 */
[----:B------:R-:W-:Y:S06]  /*5eb0*/  BRA `(.L_x_18843) ;  /* 0x0000000800647947 */ /* 0x000fec0003800000 */
.L_x_18851:
        /* <DEDUP_REMOVED lines=27> */
.L_x_18854:
        /* <DEDUP_REMOVED lines=14> */
.L_x_18853:
[----:B------:R-:W2:Y:S02]  /*6150*/  LDG.E.U16 R2, desc[UR36][R4.64] ;  /* 0x0000002404027981 */ /* 0x000ea4000c1e1500 */
[----:B--2---:R-:W-:-:S06]  /*6160*/  SHF.L.U32 R2, R2, 0x10, RZ ;  /* 0x0000001002027819 */ /* 0x004fcc00000006ff */
[----:B------:R-:W0:Y:S02]  /*6170*/  F2I.S64.TRUNC R2, R2 ;  /* 0x0000000200027311 */ /* 0x000e24000020d900 */
[----:B0-----:R-:W-:Y:S01]  /*6180*/  PRMT R19, R2, 0x7610, R19 ;  /* 0x0000761002137816 */ /* 0x001fe20000000013 */
[----:B------:R-:W-:Y:S06]  /*6190*/  BRA `(.L_x_18843) ;  /* 0x0000000400ac7947 */ /* 0x000fec0003800000 */
.L_x_18850:
        /* <DEDUP_REMOVED lines=10> */
.L_x_18857:
        /* <DEDUP_REMOVED lines=21> */
.L_x_18861:
[----:B------:R-:W-:Y:S05]  /*6390*/  BSYNC.RECONVERGENT B1 ;  /* 0x0000000000017941 */ /* 0x000fea0003800200 */
.L_x_18860:
[----:B------:R-:W-:Y:S02]  /*63a0*/  SHF.L.U32 R0, R0, 0x14, RZ ;  /* 0x0000001400007819 */ /* 0x000fe400000006ff */
[----:B------:R-:W-:-:S04]  /*63b0*/  LEA R2, R2, 0x3b800000, 0x17 ;  /* 0x3b80000002027811 */ /* 0x000fc800078eb8ff */
[----:B------:R-:W-:-:S07]  /*63c0*/  LOP3.LUT R2, R2, R0, R7, 0xfe, !PT ;  /* 0x0000000002027212 */ /* 0x000fce00078efe07 */
.L_x_18859:
[----:B------:R-:W-:Y:S05]  /*63d0*/  BSYNC.RECONVERGENT B0 ;  /* 0x0000000000007941 */ /* 0x000fea0003800200 */
.L_x_18858:
[----:B------:R-:W0:Y:S02]  /*63e0*/  F2I.S64.TRUNC R2, R2 ;  /* 0x0000000200027311 */ /* 0x000e24000020d900 */
[----:B0-----:R-:W-:Y:S01]  /*63f0*/  PRMT R19, R2, 0x7610, R19 ;  /* 0x0000761002137816 */ /* 0x001fe20000000013 */
[----:B------:R-:W-:Y:S06]  /*6400*/  BRA `(.L_x_18843) ;  /* 0x0000000400107947 */ /* 0x000fec0003800000 */
.L_x_18856:
        /* <DEDUP_REMOVED lines=21> */
.L_x_18865:
[----:B------:R-:W-:Y:S05]  /*6560*/  BSYNC.RECONVERGENT B1 ;  /* 0x0000000000017941 */ /* 0x000fea0003800200 */
.L_x_18864:
[----:B------:R-:W-:Y:S02]  /*6570*/  SHF.L.U32 R0, R0, 0x15, RZ ;  /* 0x0000001500007819 */ /* 0x000fe400000006ff */
[----:B------:R-:W-:-:S04]  /*6580*/  LEA R2, R2, 0x37800000, 0x17 ;  /* 0x3780000002027811 */ /* 0x000fc800078eb8ff */
[----:B------:R-:W-:-:S07]  /*6590*/  LOP3.LUT R2, R2, R0, R7, 0xfe, !PT ;  /* 0x0000000002027212 */ /* 0x000fce00078efe07 */
.L_x_18863:
[----:B------:R-:W-:Y:S05]  /*65a0*/  BSYNC.RECONVERGENT B0 ;  /* 0x0000000000007941 */ /* 0x000fea0003800200 */
.L_x_18862:
[----:B------:R-:W0:Y:S02]  /*65b0*/  F2I.S64.TRUNC R2, R2 ;  /* 0x0000000200027311 */ /* 0x000e24000020d900 */
[----:B0-----:R-:W-:Y:S01]  /*65c0*/  PRMT R19, R2, 0x7610, R19 ;  /* 0x0000761002137816 */ /* 0x001fe20000000013 */
[----:B------:R-:W-:Y:S06]  /*65d0*/  BRA `(.L_x_18843) ;  /* 0x00000000009c7947 */ /* 0x000fec0003800000 */
.L_x_18855:
        /* <DEDUP_REMOVED lines=14> */
.L_x_18869:
[----:B------:R-:W-:Y:S05]  /*66c0*/  BSYNC.RECONVERGENT B0 ;  /* 0x0000000000007941 */ /* 0x000fea0003800200 */
.L_x_18868:
[----:B------:R-:W0:Y:S02]  /*66d0*/  F2I.S64.TRUNC R2, R2 ;  /* 0x0000000200027311 */ /* 0x000e24000020d900 */
[----:B0-----:R-:W-:Y:S01]  /*66e0*/  PRMT R19, R2, 0x7610, R19 ;  /* 0x0000761002137816 */ /* 0x001fe20000000013 */
[----:B------:R-:W-:Y:S06]  /*66f0*/  BRA `(.L_x_18843) ;  /* 0x0000000000547947 */ /* 0x000fec0003800000 */
.L_x_18842:
        /* <DEDUP_REMOVED lines=16> */
.L_x_18870:
[----:B------:R-:W-:Y:S01]  /*6800*/  PRMT R19, RZ, 0x7610, R19 ;  /* 0x00007610ff137816 */ /* 0x000fe20000000013 */
[----:B------:R-:W-:Y:S06]  /*6810*/  BRA `(.L_x_18843) ;  /* 0x00000000000c7947 */ /* 0x000fec0003800000 */
.L_x_18867:
[----:B------:R2:W5:Y:S01]  /*6820*/  LDG.E.U8 R19, desc[UR36][R4.64] ;  /* 0x0000002404137981 */ /* 0x000562000c1e1100 */
[----:B------:R-:W-:Y:S05]  /*6830*/  BRA `(.L_x_18843) ;  /* 0x0000000000047947 */ /* 0x000fea0003800000 */
.L_x_18866:
[----:B------:R1:W5:Y:S02]  /*6840*/  LDG.E.U8 R19, desc[UR36][R4.64] ;  /* 0x0000002404137981 */ /* 0x000364000c1e1100 */
.L_x_18843:
        /* <DEDUP_REMOVED lines=16> */
.L_x_18874:
[----:B------:R0:W5:Y:S01]  /*6950*/  LDG.E.U8 R0, desc[UR36][R4.64] ;  /* 0x0000002404007981 */ /* 0x000162000c1e1100 */
[----:B------:R-:W-:Y:S05]  /*6960*/  BRA `(.L_x_18876) ;  /* 0x0000000c005c7947 */ /* 0x000fea0003800000 */
.L_x_18873:
        /* <DEDUP_REMOVED lines=8> */
.L_x_18878:
[----:B------:R3:W5:Y:S01]  /*69f0*/  LDG.E.U8 R0, desc[UR36][R4.64] ;  /* 0x0000002404007981 */ /* 0x000762000c1e1100 */
[----:B------:R-:W-:Y:S05]  /*6a00*/  BRA `(.L_x_18876) ;  /* 0x0000000c00347947 */ /* 0x000fea0003800000 */
.L_x_18877:
[----:B------:R0:W5:Y:S01]  /*6a10*/  LDG.E.U16 R0, desc[UR36][R4.64] ;  /* 0x0000002404007981 */ /* 0x000162000c1e1500 */
[----:B------:R-:W-:Y:S05]  /*6a20*/  BRA `(.L_x_18876) ;  /* 0x0000000c002c7947 */ /* 0x000fea0003800000 */
.L_x_18872:
        /* <DEDUP_REMOVED lines=10> */
.L_x_18880:
[----:B------:R-:W2:Y:S02]  /*6ad0*/  LDG.E.U16 R2, desc[UR36][R4.64] ;  /* 0x0000002404027981 */ /* 0x000ea4000c1e1500 */
[----:B--2---:R-:W-:-:S06]  /*6ae0*/  HADD2.F32 R2, -RZ, R2.H0_H0 ;  /* 0x20000002ff027230 */ /* 0x004fcc0000004100 */
[----:B------:R-:W0:Y:S02]  /*6af0*/  F2I.S64.TRUNC R2, R2 ;  /* 0x0000000200027311 */ /* 0x000e24000020d900 */
[----:B0-----:R-:W-:Y:S01]  /*6b00*/  PRMT R0, R2, 0x7610, R0 ;  /* 0x0000761002007816 */ /* 0x001fe20000000000 */
[----:B------:R-:W-:Y:S06]  /*6b10*/  BRA `(.L_x_18876) ;  /* 0x0000000800f07947 */ /* 0x000fec0003800000 */
.L_x_18879:
        /* <DEDUP_REMOVED lines=10> */
.L_x_18882:
[----:B------:R-:W2:Y:S02]  /*6bc0*/  LDG.E.U16 R4, desc[UR36][R4.64] ;  /* 0x0000002404047981 */ /* 0x000ea4000c1e1500 */
[----:B--2---:R-:W-:-:S06]  /*6bd0*/  HADD2.F32 R2, -RZ, R4.H0_H0 ;  /* 0x20000004ff027230 */ /* 0x004fcc0000004100 */
[----:B------:R-:W0:Y:S02]  /*6be0*/  F2I.S64.TRUNC R2, R2 ;  /* 0x0000000200027311 */ /* 0x000e24000020d900 */
[----:B0-----:R-:W-:Y:S01]  /*6bf0*/  PRMT R0, R2, 0x7610, R0 ;  /* 0x0000761002007816 */ /* 0x001fe20000000000 */
[----:B------:R-:W-:Y:S06]  /*6c00*/  BRA `(.L_x_18876) ;  /* 0x0000000800b47947 */ /* 0x000fec0003800000 */
.L_x_18881:
[----:B------:R-:W2:Y:S02]  /*6c10*/  LDG.E.64 R2, desc[UR36][R4.64] ;  /* 0x0000002404027981 */ /* 0x000ea4000c1e1b00 */
[----:B--2---:R-:W0:Y:S02]  /*6c20*/  F2I.S64.F64.TRUNC R2, R2 ;  /* 0x0000000200027311 */ /* 0x004e24000030d900 */
[----:B0-----:R-:W-:Y:S01]  /*6c30*/  PRMT R0, R2, 0x7610, R0 ;  /* 0x0000761002007816 */ /* 0x001fe20000000000 */
[----:B------:R-:W-:Y:S06]  /*6c40*/  BRA `(.L_x_18876) ;  /* 0x0000000800a47947 */ /* 0x000fec0003800000 */
.L_x_18871:
        /* <DEDUP_REMOVED lines=12> */
.L_x_18885:
[----:B------:R-:W2:Y:S02]  /*6d10*/  LDG.E.64 R4, desc[UR36][R4.64] ;  /* 0x0000002404047981 */ /* 0x000ea4000c1e1b00 */
[----:B--2---:R-:W0:Y:S02]  /*6d20*/  F2I.S64.F64.TRUNC R2, R4 ;  /* 0x0000000400027311 */ /* 0x004e24000030d900 */
[----:B0-----:R-:W-:Y:S01]  /*6d30*/  PRMT R0, R2, 0x7610, R0 ;  /* 0x0000761002007816 */ /* 0x001fe20000000000 */
[----:B------:R-:W-:Y:S06]  /*6d40*/  BRA `(.L_x_18876) ;  /* 0x0000000800647947 */ /* 0x000fec0003800000 */
.L_x_18884:
        /* <DEDUP_REMOVED lines=25> */
[----:B0-----:R-:W-:Y:S01]  /*6ee0*/  PRMT R0, R2, 0x7610, R0 ;  /* 0x0000761002007816 */ /* 0x001fe20000000000 */
[----:B------:R-:W-:Y:S06]  /*6ef0*/  BRA `(.L_x_18876) ;  /* 0x0000000400f87947 */ /* 0x000fec0003800000 */
.L_x_18887:
        /* <DEDUP_REMOVED lines=14> */
.L_x_18886:
[----:B------:R-:W2:Y:S02]  /*6fe0*/  LDG.E.U16 R2, desc[UR36][R4.64] ;  /* 0x0000002404027981 */ /* 0x000ea4000c1e1500 */
[----:B--2---:R-:W-:-:S06]  /*6ff0*/  IMAD.U32 R2, R2, 0x10000, RZ ;  /* 0x0001000002027824 */ /* 0x004fcc00078e00ff */
[----:B------:R-:W0:Y:S02]  /*7000*/  F2I.S64.TRUNC R2, R2 ;  /* 0x0000000200027311 */ /* 0x000e24000020d900 */
[----:B0-----:R-:W-:Y:S01]  /*7010*/  PRMT R0, R2, 0x7610, R0 ;  /* 0x0000761002007816 */ /* 0x001fe20000000000 */
[----:B------:R-:W-:Y:S06]  /*7020*/  BRA `(.L_x_18876) ;  /* 0x0000000400ac7947 */ /* 0x000fec0003800000 */
.L_x_18883:
        /* <DEDUP_REMOVED lines=10> */
.L_x_18890:
        /* <DEDUP_REMOVED lines=21> */
.L_x_18894:
[----:B------:R-:W-:Y:S05]  /*7220*/  BSYNC.RECONVERGENT B1 ;  /* 0x0000000000017941 */ /* 0x000fea0003800200 */
.L_x_18893:
[----:B------:R-:W-:Y:S01]  /*7230*/  IMAD.SHL.U32 R0, R0, 0x100000, RZ ;  /* 0x0010000000007824 */ /* 0x000fe200078e00ff */
[----:B------:R-:W-:-:S04]  /*7240*/  LEA R2, R2, 0x3b800000, 0x17 ;  /* 0x3b80000002027811 */ /* 0x000fc800078eb8ff */
[----:B------:R-:W-:-:S07]  /*7250*/  LOP3.LUT R2, R2, R0, R7, 0xfe, !PT ;  /* 0x0000000002027212 */ /* 0x000fce00078efe07 */
.L_x_18892:
[----:B------:R-:W-:Y:S05]  /*7260*/  BSYNC.RECONVERGENT B0 ;  /* 0x0000000000007941 */ /* 0x000fea0003800200 */
.L_x_18891:
[----:B------:R-:W0:Y:S02]  /*7270*/  F2I.S64.TRUNC R2, R2 ;  /* 0x0000000200027311 */ /* 0x000e24000020d900 */
[----:B0-----:R-:W-:Y:S01]  /*7280*/  PRMT R0, R2, 0x7610, R0 ;  /* 0x0000761002007816 */ /* 0x001fe20000000000 */
[----:B------:R-:W-:Y:S06]  /*7290*/  BRA `(.L_x_18876) ;  /* 0x0000000400107947 */ /* 0x000fec0003800000 */
.L_x_18889:
        /* <DEDUP_REMOVED lines=21> */
.L_x_18898:
[----:B------:R-:W-:Y:S05]  /*73f0*/  BSYNC.RECONVERGENT B1 ;  /* 0x0000000000017941 */ /* 0x000fea0003800200 */
.L_x_18897:
[----:B------:R-:W-:Y:S01]  /*7400*/  IMAD.SHL.U32 R0, R0, 0x200000, RZ ;  /* 0x0020000000007824 */ /* 0x000fe200078e00ff */
[----:B------:R-:W-:-:S04]  /*7410*/  LEA R2, R2, 0x37800000, 0x17 ;  /* 0x3780000002027811 */ /* 0x000fc800078eb8ff */
[----:B------:R-:W-:-:S07]  /*7420*/  LOP3.LUT R2, R2, R0, R7, 0xfe, !PT ;  /* 0x0000000002027212 */ /* 0x000fce00078efe07 */
.L_x_18896:
[----:B------:R-:W-:Y:S05]  /*7430*/  BSYNC.RECONVERGENT B0 ;  /* 0x0000000000007941 */ /* 0x000fea0003800200 */
.L_x_18895:
[----:B------:R-:W0:Y:S02]  /*7440*/  F2I.S64.TRUNC R2, R2 ;  /* 0x0000000200027311 */ /* 0x000e24000020d900 */
[----:B0-----:R-:W-:Y:S01]  /*7450*/  PRMT R0, R2, 0x7610, R0 ;  /* 0x0000761002007816 */ /* 0x001fe20000000000 */
[----:B------:R-:W-:Y:S06]  /*7460*/  BRA `(.L_x_18876) ;  /* 0x00000000009c7947 */ /* 0x000fec0003800000 */
.L_x_18888:
        /* <DEDUP_REMOVED lines=14> */
.L_x_18902:
[----:B------:R-:W-:Y:S05]  /*7550*/  BSYNC.RECONVERGENT B0 ;  /* 0x0000000000007941 */ /* 0x000fea0003800200 */
.L_x_18901:
[----:B------:R-:W0:Y:S02]  /*7560*/  F2I.S64.TRUNC R2, R2 ;  /* 0x0000000200027311 */ /* 0x000e24000020d900 */
[----:B0-----:R-:W-:Y:S01]  /*7570*/  PRMT R0, R2, 0x7610, R0 ;  /* 0x0000761002007816 */ /* 0x001fe20000000000 */
[----:B------:R-:W-:Y:S06]  /*7580*/  BRA `(.L_x_18876) ;  /* 0x0000000000547947 */ /* 0x000fec0003800000 */
.L_x_18875:
        /* <DEDUP_REMOVED lines=16> */
.L_x_18903:
[----:B------:R-:W-:Y:S01]  /*7690*/  PRMT R0, RZ, 0x7610, R0 ;  /* 0x00007610ff007816 */ /* 0x000fe20000000000 */
[----:B------:R-:W-:Y:S06]  /*76a0*/  BRA `(.L_x_18876) ;  /* 0x00000000000c7947 */ /* 0x000fec0003800000 */
.L_x_18900:
[----:B------:R1:W5:Y:S01]  /*76b0*/  LDG.E.U8 R0, desc[UR36][R4.64] ;  /* 0x0000002404007981 */ /* 0x000362000c1e1100 */
[----:B------:R-:W-:Y:S05]  /*76c0*/  BRA `(.L_x_18876) ;  /* 0x0000000000047947 */ /* 0x000fea0003800000 */
.L_x_18899:
[----:B------:R2:W5:Y:S02]  /*76d0*/  LDG.E.U8 R0, desc[UR36][R4.64] ;  /* 0x0000002404007981 */ /* 0x000564000c1e1100 */
.L_x_18876:
        /* <DEDUP_REMOVED lines=23> */
.L_x_18908:
[----:B------:R4:W-:Y:S01]  /*7850*/  STG.E.U8 desc[UR36][R2.64], R5 ;  /* 0x0000000502007986 */ /* 0x0009e2000c101124 */
[----:B------:R-:W-:Y:S05]  /*7860*/  BRA `(.L_x_18910) ;  /* 0x0000000c00507947 */ /* 0x000fea0003800000 */
.L_x_18907:
        /* <DEDUP_REMOVED lines=10> */
.L_x_18912:
[----:B------:R-:W-:-:S05]  /*7910*/  LOP3.LUT R5, R5, 0xff, RZ, 0xc0, !PT ;  /* 0x000000ff05057812 */ /* 0x000fca00078ec0ff */
[----:B------:R2:W-:Y:S01]  /*7920*/  STG.E desc[UR36][R2.64], R5 ;  /* 0x0000000502007986 */ /* 0x0005e2000c101924 */
[----:B------:R-:W-:Y:S05]  /*7930*/  BRA `(.L_x_18910) ;  /* 0x0000000c001c7947 */ /* 0x000fea0003800000 */
.L_x_18911:
[----:B------:R-:W-:-:S05]  /*7940*/  LOP3.LUT R5, R5, 0xff, RZ, 0xc0, !PT ;  /* 0x000000ff05057812 */ /* 0x000fca00078ec0ff */
[----:B------:R0:W-:Y:S01]  /*7950*/  STG.E.U16 desc[UR36][R2.64], R5 ;  /* 0x0000000502007986 */ /* 0x0001e2000c101524 */
[----:B------:R-:W-:Y:S05]  /*7960*/  BRA `(.L_x_18910) ;  /* 0x0000000c00107947 */ /* 0x000fea0003800000 */
.L_x_18906:
        /* <DEDUP_REMOVED lines=10> */
.L_x_18914:
[----:B------:R-:W-:-:S04]  /*7a10*/  LOP3.LUT R5, R5, 0xff, RZ, 0xc0, !PT ;  /* 0x000000ff05057812 */ /* 0x000fc800078ec0ff */
[----:B------:R-:W0:Y:S02]  /*7a20*/  I2F.U16 R0, R5 ;  /* 0x0000000500007306 */ /* 0x000e240000101000 */
[----:B0-----:R-:W-:-:S05]  /*7a30*/  F2FP.F16.F32.PACK_AB R0, RZ, R0 ;  /* 0x00000000ff00723e */ /* 0x001fca00000000ff */
[----:B------:R0:W-:Y:S01]  /*7a40*/  STG.E.U16 desc[UR36][R2.64], R0 ;  /* 0x0000000002007986 */ /* 0x0001e2000c101524 */
[----:B------:R-:W-:Y:S05]  /*7a50*/  BRA `(.L_x_18910) ;  /* 0x0000000800d47947 */ /* 0x000fea0003800000 */
.L_x_18913:
        /* <DEDUP_REMOVED lines=11> */
.L_x_18916:
[----:B------:R-:W-:-:S06]  /*7b10*/  LOP3.LUT R5, R5, 0xff, RZ, 0xc0, !PT ;  /* 0x000000ff05057812 */ /* 0x000fcc00078ec0ff */
[----:B------:R-:W0:Y:S02]  /*7b20*/  I2F.U16 R5, R5 ;  /* 0x0000000500057306 */ /* 0x000e240000101000 */
[----:B0-----:R-:W-:-:S04]  /*7b30*/  F2FP.F16.F32.PACK_AB R5, RZ, R5 ;  /* 0x00000005ff05723e */ /* 0x001fc800000000ff */
[----:B------:R-:W-:-:S05]  /*7b40*/  PRMT R5, R5, 0x5410, RZ ;  /* 0x0000541005057816 */ /* 0x000fca00000000ff */
[----:B------:R0:W-:Y:S01]  /*7b50*/  STG.E desc[UR36][R2.64], R5 ;  /* 0x0000000502007986 */ /* 0x0001e2000c101924 */
[----:B------:R-:W-:Y:S05]  /*7b60*/  BRA `(.L_x_18910) ;  /* 0x0000000800907947 */ /* 0x000fea0003800000 */
.L_x_18915:
[----:B------:R-:W-:-:S06]  /*7b70*/  LOP3.LUT R5, R5, 0xff, RZ, 0xc0, !PT ;  /* 0x000000ff05057812 */ /* 0x000fcc00078ec0ff */
[----:B------:R-:W0:Y:S02]  /*7b80*/  I2F.F64.U16 R4, R5 ;  /* 0x0000000500047312 */ /* 0x000e240000101800 */
[----:B0-----:R0:W-:Y:S01]  /*7b90*/  STG.E.64 desc[UR36][R2.64], R4 ;  /* 0x0000000402007986 */ /* 0x0011e2000c101b24 */
[----:B------:R-:W-:Y:S05]  /*7ba0*/  BRA `(.L_x_18910) ;  /* 0x0000000800807947 */ /* 0x000fea0003800000 */
.L_x_18905:
        /* <DEDUP_REMOVED lines=13> */
.L_x_18920:
        /* <DEDUP_REMOVED lines=18> */
.L_x_18922:
[----:B------:R-:W-:Y:S05]  /*7da0*/  BSYNC.RECONVERGENT B0 ;  /* 0x0000000000007941 */ /* 0x000fea0003800200 */
.L_x_18921:
[----:B------:R0:W-:Y:S01]  /*7db0*/  STG.E.U8 desc[UR36][R2.64], R0 ;  /* 0x0000000002007986 */ /* 0x0001e2000c101124 */
[----:B------:R-:W-:Y:S05]  /*7dc0*/  BRA `(.L_x_18910) ;  /* 0x0000000400f87947 */ /* 0x000fea0003800000 */
.L_x_18919:
        /* <DEDUP_REMOVED lines=18> */
.L_x_18924:
[----:B------:R-:W-:Y:S05]  /*7ef0*/  BSYNC.RECONVERGENT B0 ;  /* 0x0000000000007941 */ /* 0x000fea0003800200 */
.L_x_18923:
[----:B------:R0:W-:Y:S01]  /*7f00*/  STG.E.U8 desc[UR36][R2.64], R0 ;  /* 0x0000000002007986 */ /* 0x0001e2000c101124 */
[----:B------:R-:W-:Y:S05]  /*7f10*/  BRA `(.L_x_18910) ;  /* 0x0000000400a47947 */ /* 0x000fea0003800000 */
.L_x_18918:
[----:B------:R-:W-:-:S09]  /*7f20*/  UISETP.NE.AND UP0, UPT, UR4, 0x1c, UPT ;  /* 0x0000001c0400788c */ /* 0x000fd2000bf05270 */
[----:B------:R-:W-:Y:S05]  /*7f30*/  BRA.U !UP0, `(.L_x_18925) ;  /* 0x0000000108647547 */ /* 0x000fea000b800000 */
[----:B------:R-:W-:-:S09]  /*7f40*/  UISETP.NE.AND UP0, UPT, UR4, 0x1d, UPT ;  /* 0x0000001d0400788c */ /* 0x000fd2000bf05270 */
[----:B------:R-:W-:Y:S05]  /*7f50*/  BRA.U !UP0, `(.L_x_18926) ;  /* 0x00000001084c7547 */ /* 0x000fea000b800000 */
[----:B------:R-:W-:-:S09]  /*7f60*/  UISETP.NE.AND UP0, UPT, UR4, 0x2c, UPT ;  /* 0x0000002c0400788c */ /* 0x000fd2000bf05270 */
[----:B------:R-:W-:Y:S05]  /*7f70*/  BRA.U UP0, `(.L_x_18909) ;  /* 0x0000000100b47547 */ /* 0x000fea000b800000 */
        /* <DEDUP_REMOVED lines=13> */
[----:B------:R-:W-:-:S05]  /*8050*/  @!P0 IADD3 R0, PT, PT, R4, RZ, RZ ;  /* 0x000000ff04008210 */ /* 0x000fca0007ffe0ff */
[----:B------:R-:W-:-:S05]  /*8060*/  @P1 IMAD.MOV.U32 R5, RZ, RZ, R0 ;  /* 0x000000ffff051224 */ /* 0x000fca00078e0000 */
[----:B------:R0:W-:Y:S01]  /*8070*/  STG.E.U8 desc[UR36][R2.64], R5 ;  /* 0x0000000502007986 */ /* 0x0001e2000c101124 */
[----:B------:R-:W-:Y:S05]  /*8080*/  BRA `(.L_x_18910) ;  /* 0x0000000400487947 */ /* 0x000fea0003800000 */
.L_x_18926:
[----:B------:R-:W-:Y:S01]  /*8090*/  LOP3.LUT R4, R5, 0xff, RZ, 0xc0, !PT ;  /* 0x000000ff05047812 */ /* 0x000fe200078ec0ff */
[----:B------:R-:W-:-:S05]  /*80a0*/  IMAD.MOV.U32 R5, RZ, RZ, RZ ;  /* 0x000000ffff057224 */ /* 0x000fca00078e00ff */
[----:B------:R0:W-:Y:S01]  /*80b0*/  STG.E.64 desc[UR36][R2.64], R4 ;  /* 0x0000000402007986 */ /* 0x0001e2000c101b24 */
[----:B------:R-:W-:Y:S05]  /*80c0*/  BRA `(.L_x_18910) ;  /* 0x0000000400387947 */ /* 0x000fea0003800000 */
.L_x_18925:
[----:B------:R-:W-:-:S05]  /*80d0*/  LOP3.LUT R5, R5, 0xff, RZ, 0xc0, !PT ;  /* 0x000000ff05057812 */ /* 0x000fca00078ec0ff */
[----:B------:R0:W-:Y:S01]  /*80e0*/  STG.E desc[UR36][R2.64], R5 ;  /* 0x0000000502007986 */ /* 0x0001e2000c101924 */
[----:B------:R-:W-:Y:S05]  /*80f0*/  BRA `(.L_x_18910) ;  /* 0x00000004002c7947 */ /* 0x000fea0003800000 */
.L_x_18917:
        /* <DEDUP_REMOVED lines=10> */
.L_x_18928:
[----:B------:R-:W-:Y:S02]  /*81a0*/  LOP3.LUT R5, R5, 0xff, RZ, 0xc0, !PT ;  /* 0x000000ff05057812 */ /* 0x000fe400078ec0ff */
[----:B------:R-:W-:-:S04]  /*81b0*/  CS2R R6, SRZ ;  /* 0x0000000000067805 */ /* 0x000fc8000001ff00 */
[----:B------:R-:W0:Y:S02]  /*81c0*/  I2F.F64.U16 R4, R5 ;  /* 0x0000000500047312 */ /* 0x000e240000101800 */
[----:B0-----:R0:W-:Y:S01]  /*81d0*/  STG.E.128 desc[UR36][R2.64], R4 ;  /* 0x0000000402007986 */ /* 0x0011e2000c101d24 */
[----:B------:R-:W-:Y:S05]  /*81e0*/  BRA `(.L_x_18910) ;  /* 0x0000000000f07947 */ /* 0x000fea0003800000 */
.L_x_18927:
[----:B------:R-:W-:-:S09]  /*81f0*/  UISETP.NE.AND UP0, UPT, UR4, 0xf, UPT ;  /* 0x0000000f0400788c */ /* 0x000fd2000bf05270 */
[----:B------:R-:W-:Y:S05]  /*8200*/  BRA.U !UP0, `(.L_x_18929) ;  /* 0x0000000108d87547 */ /* 0x000fea000b800000 */
[----:B------:R-:W-:-:S09]  /*8210*/  UISETP.NE.AND UP0, UPT, UR4, 0x17, UPT ;  /* 0x000000170400788c */ /* 0x000fd2000bf05270 */
[----:B------:R-:W-:Y:S05]  /*8220*/  BRA.U !UP0, `(.L_x_18930) ;  /* 0x0000000108887547 */ /* 0x000fea000b800000 */
[----:B------:R-:W-:-:S09]  /*8230*/  UISETP.NE.AND UP0, UPT, UR4, 0x18, UPT ;  /* 0x000000180400788c */ /* 0x000fd2000bf05270 */
[----:B------:R-:W-:Y:S05]  /*8240*/  BRA.U !UP0, `(.L_x_18931) ;  /* 0x0000000108447547 */ /* 0x000fea000b800000 */
.L_x_18909:
        /* <DEDUP_REMOVED lines=16> */
.L_x_18932:
[----:B------:R-:W-:Y:S05]  /*8350*/  BRA `(.L_x_18910) ;  /* 0x0000000000947947 */ /* 0x000fea0003800000 */
.L_x_18931:
        /* <DEDUP_REMOVED lines=12> */
.L_x_18934:
[----:B------:R-:W-:Y:S05]  /*8420*/  BSYNC.RECONVERGENT B0 ;  /* 0x0000000000007941 */ /* 0x000fea0003800200 */
.L_x_18933:
[----:B------:R0:W-:Y:S01]  /*8430*/  STG.E.U8 desc[UR36][R2.64], R5 ;  /* 0x0000000502007986 */ /* 0x0001e2000c101124 */
[----:B------:R-:W-:Y:S05]  /*8440*/  BRA `(.L_x_18910) ;  /* 0x0000000000587947 */ /* 0x000fea0003800000 */
.L_x_18930:
        /* <DEDUP_REMOVED lines=13> */
.L_x_18935:
[----:B------:R-:W-:Y:S01]  /*8520*/  IMAD.MOV.U32 R5, RZ, RZ, 0x7f ;  /* 0x0000007fff057424 */ /* 0x000fe200078e00ff */
[----:B------:R-:W-:-:S04]  /*8530*/  ISETP.GT.U32.AND P0, PT, R7, 0x7f800000, PT ;  /* 0x7f8000000700780c */ /* 0x000fc80003f04070 */
[----:B------:R-:W-:-:S05]  /*8540*/  SEL R5, R5, 0x7c, P0 ;  /* 0x0000007c05057807 */ /* 0x000fca0000000000 */
[----:B------:R0:W-:Y:S01]  /*8550*/  STG.E.U8 desc[UR36][R2.64], R5 ;  /* 0x0000000502007986 */ /* 0x0001e2000c101124 */
[----:B------:R-:W-:Y:S05]  /*8560*/  BRA `(.L_x_18910) ;  /* 0x0000000000107947 */ /* 0x000fea0003800000 */
.L_x_18929:
[----:B------:R-:W-:-:S04]  /*8570*/  LOP3.LUT R5, R5, 0xff, RZ, 0xc0, !PT ;  /* 0x000000ff05057812 */ /* 0x000fc800078ec0ff */
[----:B------:R-:W0:Y:S02]  /*8580*/  I2F.U16 R0, R5 ;  /* 0x0000000500007306 */ /* 0x000e240000101000 */
[----:B0-----:R-:W-:-:S05]  /*8590*/  F2FP.BF16.F32.PACK_AB R0, RZ, R0 ;  /* 0x00000000ff00723e */ /* 0x001fca00000010ff */
[----:B------:R0:W-:Y:S02]  /*85a0*/  STG.E.U16 desc[UR36][R2.64], R0 ;  /* 0x0000000002007986 */ /* 0x0001e4000c101524 */
.L_x_18910:
[----:B------:R-:W-:Y:S05]  /*85b0*/  BSYNC.RECONVERGENT B6 ;  /* 0x0000000000067941 */ /* 0x000fea0003800200 */
.L_x_18904:
[----:B------:R-:W-:-:S07]  /*85c0*/  VIADD R17, R17, 0x80 ;  /* 0x0000008011117836 */ /* 0x000fce0000000000 */
.L_x_18836:
[----:B------:R-:W-:Y:S05]  /*85d0*/  BSYNC.RECONVERGENT B7 ;  /* 0x0000000000077941 */ /* 0x000fea0003800200 */
.L_x_18835:
        /* <DEDUP_REMOVED lines=358> */
.L_x_18938:
[----:B------:R-:W1:Y:S01]  /*9c40*/  LDCU.64 UR6, c[0x0][0x5f0] ;  /* 0x0000be00ff0677ac */ /* 0x000e620008000a00 */
[----:B------:R-:W-:-:S04]  /*9c50*/  UPRMT UR4, UR39, 0x9910, URZ ;  /* 0x0000991027047896 */ /* 0x000fc800080000ff */
[----:B------:R-:W-:Y:S01]  /*9c60*/  UISETP.GT.AND UP0, UPT, UR4, 0x9, UPT ;  /* 0x000000090400788c */ /* 0x000fe2000bf04270 */
[----:B-1--4-:R-:W-:-:S05]  /*9c70*/  IADD3 R4, P0, PT, R0, UR6, RZ ;  /* 0x0000000600047c10 */ /* 0x012fca000ff1e0ff */
[----:B--23--:R-:W-:-:S03]  /*9c80*/  IMAD.X R5, RZ, RZ, UR7, P0 ;  /* 0x00000007ff057e24 */ /* 0x00cfc600080e06ff */
        /* <DEDUP_REMOVED lines=11> */
.L_x_18942:
[----:B------:R3:W5:Y:S01]  /*9d40*/  LDG.E.U8 R19, desc[UR36][R4.64] ;  /* 0x0000002404137981 */ /* 0x000762000c1e1100 */
[----:B------:R-:W-:Y:S05]  /*9d50*/  BRA `(.L_x_18944) ;  /* 0x0000000c005c7947 */ /* 0x000fea0003800000 */
.L_x_18941:
        /* <DEDUP_REMOVED lines=8> */
.L_x_18946:
[----:B------:R0:W5:Y:S01]  /*9de0*/  LDG.E.U8 R19, desc[UR36][R4.64] ;  /* 0x0000002404137981 */ /* 0x000162000c1e1100 */
[----:B------:R-:W-:Y:S05]  /*9df0*/  BRA `(.L_x_18944) ;  /* 0x0000000c00347947 */ /* 0x000fea0003800000 */
.L_x_18945:
[----:B------:R0:W5:Y:S01]  /*9e00*/  LDG.E.U16 R19, desc[UR36][R4.64] ;  /* 0x0000002404137981 */ /* 0x000162000c1e1500 */
[----:B------:R-:W-:Y:S05]  /*9e10*/  BRA `(.L_x_18944) ;  /* 0x0000000c002c7947 */ /* 0x000fea0003800000 */
.L_x_18940:
        /* <DEDUP_REMOVED lines=10> */
.L_x_18948:
[----:B------:R-:W2:Y:S02]  /*9ec0*/  LDG.E.U16 R2, desc[UR36][R4.64] ;  /* 0x0000002404027981 */ /* 0x000ea4000c1e1500 */
[----:B--2---:R-:W-:-:S06]  /*9ed0*/  HADD2.F32 R2, -RZ, R2.H0_H0 ;  /* 0x20000002ff027230 */ /* 0x004fcc0000004100 */
[----:B------:R-:W0:Y:S02]  /*9ee0*/  F2I.S64.TRUNC R2, R2 ;  /* 0x0000000200027311 */ /* 0x000e24000020d900 */
[----:B0-----:R-:W-:Y:S01]  /*9ef0*/  PRMT R19, R2, 0x7610, R19 ;  /* 0x0000761002137816 */ /* 0x001fe20000000013 */
[----:B------:R-:W-:Y:S06]  /*9f00*/  BRA `(.L_x_18944) ;  /* 0x0000000800f07947 */ /* 0x000fec0003800000 */
.L_x_18947:
        /* <DEDUP_REMOVED lines=10> */
.L_x_18950:
[----:B------:R-:W2:Y:S02]  /*9fb0*/  LDG.E.U16 R4, desc[UR36][R4.64] ;  /* 0x0000002404047981 */ /* 0x000ea4000c1e1500 */
[----:B--2---:R-:W-:-:S06]  /*9fc0*/  HADD2.F32 R2, -RZ, R4.H0_H0 ;  /* 0x20000004ff027230 */ /* 0x004fcc0000004100 */
[----:B------:R-:W0:Y:S02]  /*9fd0*/  F2I.S64.TRUNC R2, R2 ;  /* 0x0000000200027311 */ /* 0x000e24000020d900 */
[----:B0-----:R-:W-:Y:S01]  /*9fe0*/  PRMT R19, R2, 0x7610, R19 ;  /* 0x0000761002137816 */ /* 0x001fe20000000013 */
[----:B------:R-:W-:Y:S06]  /*9ff0*/  BRA `(.L_x_18944) ;  /* 0x0000000800b47947 */ /* 0x000fec0003800000 */
.L_x_18949:
[----:B------:R-:W2:Y:S02]  /*a000*/  LDG.E.64 R2, desc[UR36][R4.64] ;  /* 0x0000002404027981 */ /* 0x000ea4000c1e1b00 */
[----:B--2---:R-:W0:Y:S02]  /*a010*/  F2I.S64.F64.TRUNC R2, R2 ;  /* 0x0000000200027311 */ /* 0x004e24000030d900 */
[----:B0-----:R-:W-:Y:S01]  /*a020*/  PRMT R19, R2, 0x7610, R19 ;  /* 0x0000761002137816 */ /* 0x001fe20000000013 */
[----:B------:R-:W-:Y:S06]  /*a030*/  BRA `(.L_x_18944) ;  /* 0x0000000800a47947 */ /* 0x000fec0003800000 */
.L_x_18939:
        /* <DEDUP_REMOVED lines=12> */
.L_x_18953:
[----:B------:R-:W2:Y:S02]  /*a100*/  LDG.E.64 R4, desc[UR36][R4.64] ;  /* 0x0000002404047981 */ /* 0x000ea4000c1e1b00 */
[----:B--2---:R-:W0:Y:S02]  /*a110*/  F2I.S64.F64.TRUNC R2, R4 ;  /* 0x0000000400027311 */ /* 0x004e24000030d900 */
[----:B0-----:R-:W-:Y:S01]  /*a120*/  PRMT R19, R2, 0x7610, R19 ;  /* 0x0000761002137816 */ /* 0x001fe20000000013 */
[----:B------:R-:W-:Y:S06]  /*a130*/  BRA `(.L_x_18944) ;  /* 0x0000000800647947 */ /* 0x000fec0003800000 */
.L_x_18952:
        /* <DEDUP_REMOVED lines=27> */
.L_x_18955:
        /* <DEDUP_REMOVED lines=14> */
.L_x_18954:
[----:B------:R-:W2:Y:S02]  /*a3d0*/  LDG.E.U16 R2, desc[UR36][R4.64] ;  /* 0x0000002404027981 */ /* 0x000ea4000c1e1500 */
[----:B--2---:R-:W-:-:S06]  /*a3e0*/  IMAD.U32 R2, R2, 0x10000, RZ ;  /* 0x0001000002027824 */ /* 0x004fcc00078e00ff */
[----:B------:R-:W0:Y:S02]  /*a3f0*/  F2I.S64.TRUNC R2, R2 ;  /* 0x0000000200027311 */ /* 0x000e24000020d900 */
[----:B0-----:R-:W-:Y:S01]  /*a400*/  PRMT R19, R2, 0x7610, R19 ;  /* 0x0000761002137816 */ /* 0x001fe20000000013 */
[----:B------:R-:W-:Y:S06]  /*a410*/  BRA `(.L_x_18944) ;  /* 0x0000000400ac7947 */ /* 0x000fec0003800000 */
.L_x_18951:
        /* <DEDUP_REMOVED lines=10> */
.L_x_18958:
        /* <DEDUP_REMOVED lines=21> */
.L_x_18962:
[----:B------:R-:W-:Y:S05]  /*a610*/  BSYNC.RECONVERGENT B1 ;  /* 0x0000000000017941 */ /* 0x000fea0003800200 */
.L_x_18961:
[----:B------:R-:W-:Y:S01]  /*a620*/  IMAD.SHL.U32 R0, R0, 0x100000, RZ ;  /* 0x0010000000007824 */ /* 0x000fe200078e00ff */
[----:B------:R-:W-:-:S04]  /*a630*/  LEA R2, R2, 0x3b800000, 0x17 ;  /* 0x3b80000002027811 */ /* 0x000fc800078eb8ff */
[----:B------:R-:W-:-:S07]  /*a640*/  LOP3.LUT R2, R2, R0, R7, 0xfe, !PT ;  /* 0x0000000002027212 */ /* 0x000fce00078efe07 */
.L_x_18960:
[----:B------:R-:W-:Y:S05]  /*a650*/  BSYNC.RECONVERGENT B0 ;  /* 0x0000000000007941 */ /* 0x000fea0003800200 */
.L_x_18959:
[----:B------:R-:W0:Y:S02]  /*a660*/  F2I.S64.TRUNC R2, R2 ;  /* 0x0000000200027311 */ /* 0x000e24000020d900 */
[----:B0-----:R-:W-:Y:S01]  /*a670*/  PRMT R19, R2, 0x7610, R19 ;  /* 0x0000761002137816 */ /* 0x001fe20000000013 */
[----:B------:R-:W-:Y:S06]  /*a680*/  BRA `(.L_x_18944) ;  /* 0x0000000400107947 */ /* 0x000fec0003800000 */
.L_x_18957:
        /* <DEDUP_REMOVED lines=21> */
.L_x_18966:
[----:B------:R-:W-:Y:S05]  /*a7e0*/  BSYNC.RECONVERGENT B1 ;  /* 0x0000000000017941 */ /* 0x000fea0003800200 */
.L_x_18965:
[----:B------:R-:W-:Y:S01]  /*a7f0*/  IMAD.SHL.U32 R0, R0, 0x200000, RZ ;  /* 0x0020000000007824 */ /* 0x000fe200078e00ff */
[----:B------:R-:W-:-:S04]  /*a800*/  LEA R2, R2, 0x37800000, 0x17 ;  /* 0x3780000002027811 */ /* 0x000fc800078eb8ff */
[----:B------:R-:W-:-:S07]  /*a810*/  LOP3.LUT R2, R2, R0, R7, 0xfe, !PT ;  /* 0x0000000002027212 */ /* 0x000fce00078efe07 */
.L_x_18964:
[----:B------:R-:W-:Y:S05]  /*a820*/  BSYNC.RECONVERGENT B0 ;  /* 0x0000000000007941 */ /* 0x000fea0003800200 */
.L_x_18963:
[----:B------:R-:W0:Y:S02]  /*a830*/  F2I.S64.TRUNC R2, R2 ;  /* 0x0000000200027311 */ /* 0x000e24000020d900 */
[----:B0-----:R-:W-:Y:S01]  /*a840*/  PRMT R19, R2, 0x7610, R19 ;  /* 0x0000761002137816 */ /* 0x001fe20000000013 */
[----:B------:R-:W-:Y:S06]  /*a850*/  BRA `(.L_x_18944) ;  /* 0x00000000009c7947 */ /* 0x000fec0003800000 */
.L_x_18956:
        /* <DEDUP_REMOVED lines=14> */
.L_x_18970:
[----:B------:R-:W-:Y:S05]  /*a940*/  BSYNC.RECONVERGENT B0 ;  /* 0x0000000000007941 */ /* 0x000fea0003800200 */
.L_x_18969:
[----:B------:R-:W0:Y:S02]  /*a950*/  F2I.S64.TRUNC R2, R2 ;  /* 0x0000000200027311 */ /* 0x000e24000020d900 */
[----:B0-----:R-:W-:Y:S01]  /*a960*/  PRMT R19, R2, 0x7610, R19 ;  /* 0x0000761002137816 */ /* 0x001fe20000000013 */
[----:B------:R-:W-:Y:S06]  /*a970*/  BRA `(.L_x_18944) ;  /* 0x0000000000547947 */ /* 0x000fec0003800000 */
.L_x_18943:
        /* <DEDUP_REMOVED lines=16> */
.L_x_18971:
[----:B------:R-:W-:Y:S01]  /*aa80*/  PRMT R19, RZ, 0x7610, R19 ;  /* 0x00007610ff137816 */ /* 0x000fe20000000013 */
[----:B------:R-:W-:Y:S06]  /*aa90*/  BRA `(.L_x_18944) ;  /* 0x00000000000c7947 */ /* 0x000fec0003800000 */
.L_x_18968:
[----:B------:R2:W5:Y:S01]  /*aaa0*/  LDG.E.U8 R19, desc[UR36][R4.64] ;  /* 0x0000002404137981 */ /* 0x000562000c1e1100 */
[----:B------:R-:W-:Y:S05]  /*aab0*/  BRA `(.L_x_18944) ;  /* 0x0000000000047947 */ /* 0x000fea0003800000 */
.L_x_18967:
[----:B------:R1:W5:Y:S02]  /*aac0*/  LDG.E.U8 R19, desc[UR36][R4.64] ;  /* 0x0000002404137981 */ /* 0x000364000c1e1100 */
.L_x_18944:
        /* <DEDUP_REMOVED lines=16> */
.L_x_18975:
[----:B------:R0:W5:Y:S01]  /*abd0*/  LDG.E.U8 R0, desc[UR36][R4.64] ;  /* 0x0000002404007981 */ /* 0x000162000c1e1100 */
[----:B------:R-:W-:Y:S05]  /*abe0*/  BRA `(.L_x_18977) ;  /* 0x0000000c005c7947 */ /* 0x000fea0003800000 */
.L_x_18974:
        /* <DEDUP_REMOVED lines=8> */
.L_x_18979:
[----:B------:R4:W5:Y:S01]  /*ac70*/  LDG.E.U8 R0, desc[UR36][R4.64] ;  /* 0x0000002404007981 */ /* 0x000962000c1e1100 */
[----:B------:R-:W-:Y:S05]  /*ac80*/  BRA `(.L_x_18977) ;  /* 0x0000000c00347947 */ /* 0x000fea0003800000 */
.L_x_18978:
[----:B------:R0:W5:Y:S01]  /*ac90*/  LDG.E.U16 R0, desc[UR36][R4.64] ;  /* 0x0000002404007981 */ /* 0x000162000c1e1500 */
[----:B------:R-:W-:Y:S05]  /*aca0*/  BRA `(.L_x_18977) ;  /* 0x0000000c002c7947 */ /* 0x000fea0003800000 */
.L_x_18973:
        /* <DEDUP_REMOVED lines=10> */
.L_x_18981:
[----:B------:R-:W2:Y:S02]  /*ad50*/  LDG.E.U16 R2, desc[UR36][R4.64] ;  /* 0x0000002404027981 */ /* 0x000ea4000c1e1500 */
[----:B--2---:R-:W-:-:S06]  /*ad60*/  HADD2.F32 R2, -RZ, R2.H0_H0 ;  /* 0x20000002ff027230 */ /* 0x004fcc0000004100 */
[----:B------:R-:W0:Y:S02]  /*ad70*/  F2I.S64.TRUNC R2, R2 ;  /* 0x0000000200027311 */ /* 0x000e24000020d900 */
[----:B0-----:R-:W-:Y:S01]  /*ad80*/  PRMT R0, R2, 0x7610, R0 ;  /* 0x0000761002007816 */ /* 0x001fe20000000000 */
[----:B------:R-:W-:Y:S06]  /*ad90*/  BRA `(.L_x_18977) ;  /* 0x0000000800f07947 */ /* 0x000fec0003800000 */
.L_x_18980:
        /* <DEDUP_REMOVED lines=10> */
.L_x_18983:
[----:B------:R-:W2:Y:S02]  /*ae40*/  LDG.E.U16 R4, desc[UR36][R4.64] ;  /* 0x0000002404047981 */ /* 0x000ea4000c1e1500 */
[----:B--2---:R-:W-:-:S06]  /*ae50*/  HADD2.F32 R2, -RZ, R4.H0_H0 ;  /* 0x20000004ff027230 */ /* 0x004fcc0000004100 */
[----:B------:R-:W0:Y:S02]  /*ae60*/  F2I.S64.TRUNC R2, R2 ;  /* 0x0000000200027311 */ /* 0x000e24000020d900 */
[----:B0-----:R-:W-:Y:S01]  /*ae70*/  PRMT R0, R2, 0x7610, R0 ;  /* 0x0000761002007816 */ /* 0x001fe20000000000 */
[----:B------:R-:W-:Y:S06]  /*ae80*/  BRA `(.L_x_18977) ;  /* 0x0000000800b47947 */ /* 0x000fec0003800000 */
.L_x_18982:
[----:B------:R-:W2:Y:S02]  /*ae90*/  LDG.E.64 R2, desc[UR36][R4.64] ;  /* 0x0000002404027981 */ /* 0x000ea4000c1e1b00 */
[----:B--2---:R-:W0:Y:S02]  /*aea0*/  F2I.S64.F64.TRUNC R2, R2 ;  /* 0x0000000200027311 */ /* 0x004e24000030d900 */
[----:B0-----:R-:W-:Y:S01]  /*aeb0*/  PRMT R0, R2, 0x7610, R0 ;  /* 0x0000761002007816 */ /* 0x001fe20000000000 */
[----:B------:R-:W-:Y:S06]  /*aec0*/  BRA `(.L_x_18977) ;  /* 0x0000000800a47947 */ /* 0x000fec0003800000 */
.L_x_18972:
        /* <DEDUP_REMOVED lines=12> */
.L_x_18986:
[----:B------:R-:W2:Y:S02]  /*af90*/  LDG.E.64 R4, desc[UR36][R4.64] ;  /* 0x0000002404047981 */ /* 0x000ea4000c1e1b00 */
[----:B--2---:R-:W0:Y:S02]  /*afa0*/  F2I.S64.F64.TRUNC R2, R4 ;  /* 0x0000000400027311 */ /* 0x004e24000030d900 */
[----:B0-----:R-:W-:Y:S01]  /*afb0*/  PRMT R0, R2, 0x7610, R0 ;  /* 0x0000761002007816 */ /* 0x001fe20000000000 */
[----:B------:R-:W-:Y:S06]  /*afc0*/  BRA `(.L_x_18977) ;  /* 0x0000000800647947 */ /* 0x000fec0003800000 */
.L_x_18985:
        /* <DEDUP_REMOVED lines=27> */
.L_x_18988:
        /* <DEDUP_REMOVED lines=14> */
.L_x_18987:
[----:B------:R-:W2:Y:S02]  /*b260*/  LDG.E.U16 R2, desc[UR36][R4.64] ;  /* 0x0000002404027981 */ /* 0x000ea4000c1e1500 */
[----:B--2---:R-:W-:-:S06]  /*b270*/  IMAD.U32 R2, R2, 0x10000, RZ ;  /* 0x0001000002027824 */ /* 0x004fcc00078e00ff */
[----:B------:R-:W0:Y:S02]  /*b280*/  F2I.S64.TRUNC R2, R2 ;  /* 0x0000000200027311 */ /* 0x000e24000020d900 */
[----:B0-----:R-:W-:Y:S01]  /*b290*/  PRMT R0, R2, 0x7610, R0 ;  /* 0x0000761002007816 */ /* 0x001fe20000000000 */
[----:B------:R-:W-:Y:S06]  /*b2a0*/  BRA `(.L_x_18977) ;  /* 0x0000000400ac7947 */ /* 0x000fec0003800000 */
.L_x_18984:
        /* <DEDUP_REMOVED lines=10> */
.L_x_18991:
        /* <DEDUP_REMOVED lines=21> */
.L_x_18995:
[----:B------:R-:W-:Y:S05]  /*b4a0*/  BSYNC.RECONVERGENT B1 ;  /* 0x0000000000017941 */ /* 0x000fea0003800200 */
.L_x_18994:
[----:B------:R-:W-:Y:S01]  /*b4b0*/  IMAD.SHL.U32 R0, R0, 0x100000, RZ ;  /* 0x0010000000007824 */ /* 0x000fe200078e00ff */
[----:B------:R-:W-:-:S04]  /*b4c0*/  LEA R2, R2, 0x3b800000, 0x17 ;  /* 0x3b80000002027811 */ /* 0x000fc800078eb8ff */
[----:B------:R-:W-:-:S07]  /*b4d0*/  LOP3.LUT R2, R2, R0, R7, 0xfe, !PT ;  /* 0x0000000002027212 */ /* 0x000fce00078efe07 */
.L_x_18993:
[----:B------:R-:W-:Y:S05]  /*b4e0*/  BSYNC.RECONVERGENT B0 ;  /* 0x0000000000007941 */ /* 0x000fea0003800200 */
.L_x_18992:
[----:B------:R-:W0:Y:S02]  /*b4f0*/  F2I.S64.TRUNC R2, R2 ;  /* 0x0000000200027311 */ /* 0x000e24000020d900 */
[----:B0-----:R-:W-:Y:S01]  /*b500*/  PRMT R0, R2, 0x7610, R0 ;  /* 0x0000761002007816 */ /* 0x001fe20000000000 */
[----:B------:R-:W-:Y:S06]  /*b510*/  BRA `(.L_x_18977) ;  /* 0x0000000400107947 */ /* 0x000fec0003800000 */
.L_x_18990:
        /* <DEDUP_REMOVED lines=21> */
.L_x_18999:
[----:B------:R-:W-:Y:S05]  /*b670*/  BSYNC.RECONVERGENT B1 ;  /* 0x0000000000017941 */ /* 0x000fea0003800200 */
.L_x_18998:
[----:B------:R-:W-:Y:S01]  /*b680*/  IMAD.SHL.U32 R0, R0, 0x200000, RZ ;  /* 0x0020000000007824 */ /* 0x000fe200078e00ff */
[----:B------:R-:W-:-:S04]  /*b690*/  LEA R2, R2, 0x37800000, 0x17 ;  /* 0x3780000002027811 */ /* 0x000fc800078eb8ff */
[----:B------:R-:W-:-:S07]  /*b6a0*/  LOP3.LUT R2, R2, R0, R7, 0xfe, !PT ;  /* 0x0000000002027212 */ /* 0x000fce00078efe07 */
.L_x_18997:
[----:B------:R-:W-:Y:S05]  /*b6b0*/  BSYNC.RECONVERGENT B0 ;  /* 0x0000000000007941 */ /* 0x000fea0003800200 */
.L_x_18996:
[----:B------:R-:W0:Y:S02]  /*b6c0*/  F2I.S64.TRUNC R2, R2 ;  /* 0x0000000200027311 */ /* 0x000e24000020d900 */
[----:B0-----:R-:W-:Y:S01]  /*b6d0*/  PRMT R0, R2, 0x7610, R0 ;  /* 0x0000761002007816 */ /* 0x001fe20000000000 */
[----:B------:R-:W-:Y:S06]  /*b6e0*/  BRA `(.L_x_18977) ;  /* 0x00000000009c7947 */ /* 0x000fec0003800000 */
.L_x_18989:
        /* <DEDUP_REMOVED lines=14> */
.L_x_19003:
[----:B------:R-:W-:Y:S05]  /*b7d0*/  BSYNC.RECONVERGENT B0 ;  /* 0x0000000000007941 */ /* 0x000fea0003800200 */
.L_x_19002:
[----:B------:R-:W0:Y:S02]  /*b7e0*/  F2I.S64.TRUNC R2, R2 ;  /* 0x0000000200027311 */ /* 0x000e24000020d900 */
[----:B0-----:R-:W-:Y:S01]  /*b7f0*/  PRMT R0, R2, 0x7610, R0 ;  /* 0x0000761002007816 */ /* 0x001fe20000000000 */
[----:B------:R-:W-:Y:S06]  /*b800*/  BRA `(.L_x_18977) ;  /* 0x0000000000547947 */ /* 0x000fec0003800000 */
.L_x_18976:
        /* <DEDUP_REMOVED lines=15> */
[----:B--2--5:R-:W-:Y:S05]  /*b900*/  CALL.ABS.NOINC R2 ;  /* 0x0000000002007343 */ /* 0x024fea0003c00000 */
.L_x_19004:
[----:B------:R-:W-:Y:S01]  /*b910*/  PRMT R0, RZ, 0x7610, R0 ;  /* 0x00007610ff007816 */ /* 0x000fe20000000000 */
[----:B------:R-:W-:Y:S06]  /*b920*/  BRA `(.L_x_18977) ;  /* 0x00000000000c7947 */ /* 0x000fec0003800000 */
.L_x_19001:
[----:B------:R2:W5:Y:S01]  /*b930*/  LDG.E.U8 R0, desc[UR36][R4.64] ;  /* 0x0000002404007981 */ /* 0x000562000c1e1100 */
[----:B------:R-:W-:Y:S05]  /*b940*/  BRA `(.L_x_18977) ;  /* 0x0000000000047947 */ /* 0x000fea0003800000 */
.L_x_19000:
[----:B------:R1:W5:Y:S02]  /*b950*/  LDG.E.U8 R0, desc[UR36][R4.64] ;  /* 0x0000002404007981 */ /* 0x000364000c1e1100 */
.L_x_18977:
        /* <DEDUP_REMOVED lines=23> */
.L_x_19009:
[----:B------:R4:W-:Y:S01]  /*bad0*/  STG.E.U8 desc[UR36][R2.64], R5 ;  /* 0x0000000502007986 */ /* 0x0009e2000c101124 */
[----:B------:R-:W-:Y:S05]  /*bae0*/  BRA `(.L_x_19011) ;  /* 0x0000000c00507947 */ /* 0x000fea0003800000 */
.L_x_19008:
[----:B------:R-:W-:-:S09]  /*baf0*/  UISETP.NE.AND UP0, UPT, UR4, 0x2, UPT ;  /* 0x000000020400788c */ /* 0x000fd2000bf05270 */
[----:B------:R-:W-:Y:S05]  /*bb00*/  BRA.U !UP0, `(.L_x_19012) ;  /* 0x00000001082c7547 */ /* 0x000fea000b800000 */
[----:B------:R-:W-:-:S09]  /*bb10*/  UISETP.NE.AND UP0, UPT, UR4, 0x3, UPT ;  /* 0x000000030400788c */ /* 0x000fd2000bf05270 */
[----:B------:R-:W-:Y:S05]  /*bb20*/  BRA.U !UP0, `(.L_x_19013) ;  /* 0x0000000108187547 */ /* 0x000fea000b800000 */
[----:B------:R-:W-:-:S09]  /*bb30*/  UISETP.NE.AND UP0, UPT, UR4, 0x4, UPT ;  /* 0x000000040400788c */ /* 0x000fd2000bf05270 */
[----:B------:R-:W-:Y:S05]  /*bb40*/  BRA.U UP0, `(.L_x_19010) ;  /* 0x0000000900607547 */ /* 0x000fea000b800000 */
[----:B------:R-:W-:Y:S01]  /*bb50*/  LOP3.LUT R4, R5, 0xff, RZ, 0xc0, !PT ;  /* 0x000000ff05047812 */ /* 0x000fe200078ec0ff */
[----:B------:R-:W-:-:S05]  /*bb60*/  HFMA2 R5, -RZ, RZ, 0, 0 ;  /* 0x00000000ff057431 */ /* 0x000fca00000001ff */
[----:B------:R1:W-:Y:S01]  /*bb70*/  STG.E.64 desc[UR36][R2.64], R4 ;  /* 0x0000000402007986 */ /* 0x0003e2000c101b24 */
[----:B------:R-:W-:Y:S05]  /*bb80*/  BRA `(.L_x_19011) ;  /* 0x0000000c00287947 */ /* 0x000fea0003800000 */
.L_x_19013:
[----:B------:R-:W-:-:S05]  /*bb90*/  LOP3.LUT R5, R5, 0xff, RZ, 0xc0, !PT ;  /* 0x000000ff05057812 */ /* 0x000fca00078ec0ff */
[----:B------:R2:W-:Y:S01]  /*bba0*/  STG.E desc[UR36][R2.64], R5 ;  /* 0x0000000502007986 */ /* 0x0005e2000c101924 */
[----:B------:R-:W-:Y:S05]  /*bbb0*/  BRA `(.L_x_19011) ;  /* 0x0000000c001c7947 */ /* 0x000fea0003800000 */
.L_x_19012:
[----:B------:R-:W-:-:S05]  /*bbc0*/  LOP3.LUT R5, R5, 0xff, RZ, 0xc0, !PT ;  /* 0x000000ff05057812 */ /* 0x000fca00078ec0ff */
[----:B------:R0:W-:Y:S01]  /*bbd0*/  STG.E.U16 desc[UR36][R2.64], R5 ;  /* 0x0000000502007986 */ /* 0x0001e2000c101524 */
[----:B------:R-:W-:Y:S05]  /*bbe0*/  BRA `(.L_x_19011) ;  /* 0x0000000c00107947 */ /* 0x000fea0003800000 */
.L_x_19007:
        /* <DEDUP_REMOVED lines=10> */
.L_x_19015:
[----:B------:R-:W-:-:S04]  /*bc90*/  LOP3.LUT R5, R5, 0xff, RZ, 0xc0, !PT ;  /* 0x000000ff05057812 */ /* 0x000fc800078ec0ff */
[----:B------:R-:W0:Y:S02]  /*bca0*/  I2F.U16 R0, R5 ;  /* 0x0000000500007306 */ /* 0x000e240000101000 */
[----:B0-----:R-:W-:-:S05]  /*bcb0*/  F2FP.F16.F32.PACK_AB R0, RZ, R0 ;  /* 0x00000000ff00723e */ /* 0x001fca00000000ff */
[----:B------:R0:W-:Y:S01]  /*bcc0*/  STG.E.U16 desc[UR36][R2.64], R0 ;  /* 0x0000000002007986 */ /* 0x0001e2000c101524 */
[----:B------:R-:W-:Y:S05]  /*bcd0*/  BRA `(.L_x_19011) ;  /* 0x0000000800d47947 */ /* 0x000fea0003800000 */
.L_x_19014:
        /* <DEDUP_REMOVED lines=11> */
.L_x_19017:
[----:B------:R-:W-:-:S06]  /*bd90*/  LOP3.LUT R5, R5, 0xff, RZ, 0xc0, !PT ;  /* 0x000000ff05057812 */ /* 0x000fcc00078ec0ff */
[----:B------:R-:W0:Y:S02]  /*bda0*/  I2F.U16 R5, R5 ;  /* 0x0000000500057306 */ /* 0x000e240000101000 */
[----:B0-----:R-:W-:-:S04]  /*bdb0*/  F2FP.F16.F32.PACK_AB R5, RZ, R5 ;  /* 0x00000005ff05723e */ /* 0x001fc800000000ff */
[----:B------:R-:W-:-:S05]  /*bdc0*/  PRMT R5, R5, 0x5410, RZ ;  /* 0x0000541005057816 */ /* 0x000fca00000000ff */
[----:B------:R0:W-:Y:S01]  /*bdd0*/  STG.E desc[UR36][R2.64], R5 ;  /* 0x0000000502007986 */ /* 0x0001e2000c101924 */
[----:B------:R-:W-:Y:S05]  /*bde0*/  BRA `(.L_x_19011) ;  /* 0x0000000800907947 */ /* 0x000fea0003800000 */
.L_x_19016:
[----:B------:R-:W-:-:S06]  /*bdf0*/  LOP3.LUT R5, R5, 0xff, RZ, 0xc0, !PT ;  /* 0x000000ff05057812 */ /* 0x000fcc00078ec0ff */
[----:B------:R-:W0:Y:S02]  /*be00*/  I2F.F64.U16 R4, R5 ;  /* 0x0000000500047312 */ /* 0x000e240000101800 */
[----:B0-----:R0:W-:Y:S01]  /*be10*/  STG.E.64 desc[UR36][R2.64], R4 ;  /* 0x0000000402007986 */ /* 0x0011e2000c101b24 */
[----:B------:R-:W-:Y:S05]  /*be20*/  BRA `(.L_x_19011) ;  /* 0x0000000800807947 */ /* 0x000fea0003800000 */
.L_x_19006:
        /* <DEDUP_REMOVED lines=13> */
.L_x_19021:
        /* <DEDUP_REMOVED lines=18> */
.L_x_19023:
[----:B------:R-:W-:Y:S05]  /*c020*/  BSYNC.RECONVERGENT B0 ;  /* 0x0000000000007941 */ /* 0x000fea0003800200 */
.L_x_19022:
[----:B------:R0:W-:Y:S01]  /*c030*/  STG.E.U8 desc[UR36][R2.64], R0 ;  /* 0x0000000002007986 */ /* 0x0001e2000c101124 */
[----:B------:R-:W-:Y:S05]  /*c040*/  BRA `(.L_x_19011) ;  /* 0x0000000400f87947 */ /* 0x000fea0003800000 */
.L_x_19020:
        /* <DEDUP_REMOVED lines=18> */
.L_x_19025:
[----:B------:R-:W-:Y:S05]  /*c170*/  BSYNC.RECONVERGENT B0 ;  /* 0x0000000000007941 */ /* 0x000fea0003800200 */
.L_x_19024:
[----:B------:R0:W-:Y:S01]  /*c180*/  STG.E.U8 desc[UR36][R2.64], R0 ;  /* 0x0000000002007986 */ /* 0x0001e2000c101124 */
[----:B------:R-:W-:Y:S05]  /*c190*/  BRA `(.L_x_19011) ;  /* 0x0000000400a47947 */ /* 0x000fea0003800000 */
.L_x_19019:
        /* <DEDUP_REMOVED lines=23> */
.L_x_19027:
[----:B------:R-:W-:Y:S01]  /*c310*/  LOP3.LUT R4, R5, 0xff, RZ, 0xc0, !PT ;  /* 0x000000ff05047812 */ /* 0x000fe200078ec0ff */
[----:B------:R-:W-:-:S05]  /*c320*/  HFMA2 R5, -RZ, RZ, 0, 0 ;  /* 0x00000000ff057431 */ /* 0x000fca00000001ff */
[----:B------:R0:W-:Y:S01]  /*c330*/  STG.E.64 desc[UR36][R2.64], R4 ;  /* 0x0000000402007986 */ /* 0x0001e2000c101b24 */
[----:B------:R-:W-:Y:S05]  /*c340*/  BRA `(.L_x_19011) ;  /* 0x0000000400387947 */ /* 0x000fea0003800000 */
.L_x_19026:
[----:B------:R-:W-:-:S05]  /*c350*/  LOP3.LUT R5, R5, 0xff, RZ, 0xc0, !PT ;  /* 0x000000ff05057812 */ /* 0x000fca00078ec0ff */
[----:B------:R0:W-:Y:S01]  /*c360*/  STG.E desc[UR36][R2.64], R5 ;  /* 0x0000000502007986 */ /* 0x0001e2000c101924 */
[----:B------:R-:W-:Y:S05]  /*c370*/  BRA `(.L_x_19011) ;  /* 0x00000004002c7947 */ /* 0x000fea0003800000 */
.L_x_19018:
        /* <DEDUP_REMOVED lines=10> */
.L_x_19029:
[----:B------:R-:W-:Y:S02]  /*c420*/  LOP3.LUT R5, R5, 0xff, RZ, 0xc0, !PT ;  /* 0x000000ff05057812 */ /* 0x000fe400078ec0ff */
[----:B------:R-:W-:-:S04]  /*c430*/  CS2R R6, SRZ ;  /* 0x0000000000067805 */ /* 0x000fc8000001ff00 */
[----:B------:R-:W0:Y:S02]  /*c440*/  I2F.F64.U16 R4, R5 ;  /* 0x0000000500047312 */ /* 0x000e240000101800 */
[----:B0-----:R0:W-:Y:S01]  /*c450*/  STG.E.128 desc[UR36][R2.64], R4 ;  /* 0x0000000402007986 */ /* 0x0011e2000c101d24 */
[----:B------:R-:W-:Y:S05]  /*c460*/  BRA `(.L_x_19011) ;  /* 0x0000000000f07947 */ /* 0x000fea0003800000 */
.L_x_19028:
[----:B------:R-:W-:-:S09]  /*c470*/  UISETP.NE.AND UP0, UPT, UR4, 0xf, UPT ;  /* 0x0000000f0400788c */ /* 0x000fd2000bf05270 */
[----:B------:R-:W-:Y:S05]  /*c480*/  BRA.U !UP0, `(.L_x_19030) ;  /* 0x0000000108d87547 */ /* 0x000fea000b800000 */
[----:B------:R-:W-:-:S09]  /*c490*/  UISETP.NE.AND UP0, UPT, UR4, 0x17, UPT ;  /* 0x000000170400788c */ /* 0x000fd2000bf05270 */
[----:B------:R-:W-:Y:S05]  /*c4a0*/  BRA.U !UP0, `(.L_x_19031) ;  /* 0x0000000108887547 */ /* 0x000fea000b800000 */
[----:B------:R-:W-:-:S09]  /*c4b0*/  UISETP.NE.AND UP0, UPT, UR4, 0x18, UPT ;  /* 0x000000180400788c */ /* 0x000fd2000bf05270 */
[----:B------:R-:W-:Y:S05]  /*c4c0*/  BRA.U !UP0, `(.L_x_19032) ;  /* 0x0000000108447547 */ /* 0x000fea000b800000 */
.L_x_19010:
        /* <DEDUP_REMOVED lines=16> */
.L_x_19033:
[----:B------:R-:W-:Y:S05]  /*c5d0*/  BRA `(.L_x_19011) ;  /* 0x0000000000947947 */ /* 0x000fea0003800000 */
.L_x_19032:
[----:B------:R-:W-:Y:S01]  /*c5e0*/  LOP3.LUT R0, R5, 0xff, RZ, 0xc0, !PT ;  /* 0x000000ff05007812 */ /* 0x000fe200078ec0ff */
[----:B------:R-:W-:Y:S01]  /*c5f0*/  BSSY.RECONVERGENT B0, `(.L_x_19034) ;  /* 0x000000b000007945 */ /* 0x000fe20003800200 */
[----:B------:R-:W-:Y:S02]  /*c600*/  HFMA2 R5, -RZ, RZ, 0, 7.569789886474609375e-06 ;  /* 0x0000007fff057431 */ /* 0x000fe400000001ff */
        /* <DEDUP_REMOVED lines=9> */
.L_x_19035:
[----:B------:R-:W-:Y:S05]  /*c6a0*/  BSYNC.RECONVERGENT B0 ;  /* 0x0000000000007941 */ /* 0x000fea0003800200 */
.L_x_19034:
[----:B------:R0:W-:Y:S01]  /*c6b0*/  STG.E.U8 desc[UR36][R2.64], R5 ;  /* 0x0000000502007986 */ /* 0x0001e2000c101124 */
[----:B------:R-:W-:Y:S05]  /*c6c0*/  BRA `(.L_x_19011) ;  /* 0x0000000000587947 */ /* 0x000fea0003800000 */
.L_x_19031:
        /* <DEDUP_REMOVED lines=13> */
.L_x_19036:
[----:B------:R-:W-:Y:S01]  /*c7a0*/  IMAD.MOV.U32 R5, RZ, RZ, 0x7f ;  /* 0x0000007fff057424 */ /* 0x000fe200078e00ff */
[----:B------:R-:W-:-:S04]  /*c7b0*/  ISETP.GT.U32.AND P0, PT, R7, 0x7f800000, PT ;  /* 0x7f8000000700780c */ /* 0x000fc80003f04070 */
[----:B------:R-:W-:-:S05]  /*c7c0*/  SEL R5, R5, 0x7c, P0 ;  /* 0x0000007c05057807 */ /* 0x000fca0000000000 */
[----:B------:R0:W-:Y:S01]  /*c7d0*/  STG.E.U8 desc[UR36][R2.64], R5 ;  /* 0x0000000502007986 */ /* 0x0001e2000c101124 */
[----:B------:R-:W-:Y:S05]  /*c7e0*/  BRA `(.L_x_19011) ;  /* 0x0000000000107947 */ /* 0x000fea0003800000 */
.L_x_19030:
[----:B------:R-:W-:-:S04]  /*c7f0*/  LOP3.LUT R5, R5, 0xff, RZ, 0xc0, !PT ;  /* 0x000000ff05057812 */ /* 0x000fc800078ec0ff */
[----:B------:R-:W0:Y:S02]  /*c800*/  I2F.U16 R0, R5 ;  /* 0x0000000500007306 */ /* 0x000e240000101000 */
[----:B0-----:R-:W-:-:S05]  /*c810*/  F2FP.BF16.F32.PACK_AB R0, RZ, R0 ;  /* 0x00000000ff00723e */ /* 0x001fca00000010ff */
[----:B------:R0:W-:Y:S02]  /*c820*/  STG.E.U16 desc[UR36][R2.64], R0 ;  /* 0x0000000002007986 */ /* 0x0001e4000c101524 */
.L_x_19011:
[----:B------:R-:W-:Y:S05]  /*c830*/  BSYNC.RECONVERGENT B6 ;  /* 0x0000000000067941 */ /* 0x000fea0003800200 */
.L_x_19005:
[----:B------:R-:W-:-:S07]  /*c840*/  VIADD R17, R17, 0x80 ;  /* 0x0000008011117836 */ /* 0x000fce0000000000 */
.L_x_18937:
[----:B------:R-:W-:Y:S05]  /*c850*/  BSYNC.RECONVERGENT B7 ;  /* 0x0000000000077941 */ /* 0x000fea0003800200 */
.L_x_18936:
[----:B------:R-:W5:Y:S02]  /*c860*/  LDCU UR4, c[0x0][0x380] ;  /* 0x00007000ff0477ac */ /* 0x000f640008000800 */
[----:B-----5:R-:W-:-:S13]  /*c870*/  ISETP.GE.AND P0, PT, R17, UR4, PT ;  /* 0x0000000411007c0c */ /* 0x020fda000bf06270 */
[----:B------:R-:W-:Y:S05]  /*c880*/  @P0 EXIT ;  /* 0x000000000000094d */ /* 0x000fea0003800000 */
[----:B------:R-:W5:Y:S01]  /*c890*/  LDCU UR4, c[0x0][0x388] ;  /* 0x00007100ff0477ac */ /* 0x000f620008000800 */
[----:B------:R-:W-:Y:S01]  /*c8a0*/  IMAD.MOV.U32 R18, RZ, RZ, RZ ;  /* 0x000000ffff127224 */ /* 0x000fe200078e00ff */
[----:B------:R-:W-:Y:S01]  /*c8b0*/  MOV R16, RZ ;  /* 0x000000ff00107202 */ /* 0x000fe20000000f00 */
        /* <DEDUP_REMOVED lines=351> */
.L_x_19037:
[----:B------:R-:W1:Y:S01]  /*deb0*/  LDCU.64 UR8, c[0x0][0x5f0] ;  /* 0x0000be00ff0877ac */ /* 0x000e620008000a00 */
[----:B------:R-:W0:Y:S01]  /*dec0*/  LDCU.64 UR6, c[0x0][0x5e8] ;  /* 0x0000bd00ff0677ac */ /* 0x000e220008000a00 */
[----:B------:R-:W-:-:S04]  /*ded0*/  UPRMT UR4, UR39, 0x9910, URZ ;  /* 0x0000991027047896 */ /* 0x000fc800080000ff */
[----:B------:R-:W-:Y:S01]  /*dee0*/  UISETP.GT.AND UP0, UPT, UR4, 0x9, UPT ;  /* 0x000000090400788c */ /* 0x000fe2000bf04270 */
[----:B-1--4-:R-:W-:Y:S02]  /*def0*/  IADD3 R4, P1, PT, R0, UR8, RZ ;  /* 0x0000000800047c10 */ /* 0x012fe4000ff3e0ff */
[----:B0-----:R-:W-:-:S03]  /*df00*/  IADD3 R16, P0, PT, R16, UR6, RZ ;  /* 0x0000000610107c10 */ /* 0x001fc6000ff1e0ff */
[----:B--23--:R-:W-:Y:S01]  /*df10*/  IMAD.X R5, RZ, RZ, UR9, P1 ;  /* 0x00000009ff057e24 */ /* 0x00cfe200088e06ff */
        /* <DEDUP_REMOVED lines=12> */
.L_x_19041:
[----:B------:R0:W5:Y:S01]  /*dfe0*/  LDG.E.U8 R19, desc[UR36][R4.64] ;  /* 0x0000002404137981 */ /* 0x000162000c1e1100 */
[----:B------:R-:W-:Y:S05]  /*dff0*/  BRA `(.L_x_19043) ;  /* 0x0000000c005c7947 */ /* 0x000fea0003800000 */
.L_x_19040:
        /* <DEDUP_REMOVED lines=8> */
.L_x_19045:
[----:B------:R4:W5:Y:S01]  /*e080*/  LDG.E.U8 R19, desc[UR36][R4.64] ;  /* 0x0000002404137981 */ /* 0x000962000c1e1100 */
[----:B------:R-:W-:Y:S05]  /*e090*/  BRA `(.L_x_19043) ;  /* 0x0000000c00347947 */ /* 0x000fea0003800000 */
.L_x_19044:
[----:B------:R0:W5:Y:S01]  /*e0a0*/  LDG.E.U16 R19, desc[UR36][R4.64] ;  /* 0x0000002404137981 */ /* 0x000162000c1e1500 */
[----:B------:R-:W-:Y:S05]  /*e0b0*/  BRA `(.L_x_19043) ;  /* 0x0000000c002c7947 */ /* 0x000fea0003800000 */
.L_x_19039:
        /* <DEDUP_REMOVED lines=10> */
.L_x_19047:
[----:B------:R-:W2:Y:S02]  /*e160*/  LDG.E.U16 R2, desc[UR36][R4.64] ;  /* 0x0000002404027981 */ /* 0x000ea4000c1e1500 */
[----:B--2---:R-:W-:-:S06]  /*e170*/  HADD2.F32 R2, -RZ, R2.H0_H0 ;  /* 0x20000002ff027230 */ /* 0x004fcc0000004100 */
[----:B------:R-:W0:Y:S02]  /*e180*/  F2I.S64.TRUNC R2, R2 ;  /* 0x0000000200027311 */ /* 0x000e24000020d900 */
[----:B0-----:R-:W-:Y:S01]  /*e190*/  PRMT R19, R2, 0x7610, R19 ;  /* 0x0000761002137816 */ /* 0x001fe20000000013 */
[----:B------:R-:W-:Y:S06]  /*e1a0*/  BRA `(.L_x_19043) ;  /* 0x0000000800f07947 */ /* 0x000fec0003800000 */
.L_x_19046:
        /* <DEDUP_REMOVED lines=10> */
.L_x_19049:
[----:B------:R-:W2:Y:S02]  /*e250*/  LDG.E.U16 R4, desc[UR36][R4.64] ;  /* 0x0000002404047981 */ /* 0x000ea4000c1e1500 */
[----:B--2---:R-:W-:-:S06]  /*e260*/  HADD2.F32 R2, -RZ, R4.H0_H0 ;  /* 0x20000004ff027230 */ /* 0x004fcc0000004100 */
[----:B------:R-:W0:Y:S02]  /*e270*/  F2I.S64.TRUNC R2, R2 ;  /* 0x0000000200027311 */ /* 0x000e24000020d900 */
[----:B0-----:R-:W-:Y:S01]  /*e280*/  PRMT R19, R2, 0x7610, R19 ;  /* 0x0000761002137816 */ /* 0x001fe20000000013 */
[----:B------:R-:W-:Y:S06]  /*e290*/  BRA `(.L_x_19043) ;  /* 0x0000000800b47947 */ /* 0x000fec0003800000 */
.L_x_19048:
[----:B------:R-:W2:Y:S02]  /*e2a0*/  LDG.E.64 R2, desc[UR36][R4.64] ;  /* 0x0000002404027981 */ /* 0x000ea4000c1e1b00 */
[----:B--2---:R-:W0:Y:S02]  /*e2b0*/  F2I.S64.F64.TRUNC R2, R2 ;  /* 0x0000000200027311 */ /* 0x004e24000030d900 */
[----:B0-----:R-:W-:Y:S01]  /*e2c0*/  PRMT R19, R2, 0x7610, R19 ;  /* 0x0000761002137816 */ /* 0x001fe20000000013 */
[----:B------:R-:W-:Y:S06]  /*e2d0*/  BRA `(.L_x_19043) ;  /* 0x0000000800a47947 */ /* 0x000fec0003800000 */
.L_x_19038:
        /* <DEDUP_REMOVED lines=12> */
.L_x_19052:
[----:B------:R-:W2:Y:S02]  /*e3a0*/  LDG.E.64 R4, desc[UR36][R4.64] ;  /* 0x0000002404047981 */ /* 0x000ea4000c1e1b00 */
[----:B--2---:R-:W0:Y:S02]  /*e3b0*/  F2I.S64.F64.TRUNC R2, R4 ;  /* 0x0000000400027311 */ /* 0x004e24000030d900 */
[----:B0-----:R-:W-:Y:S01]  /*e3c0*/  PRMT R19, R2, 0x7610, R19 ;  /* 0x0000761002137816 */ /* 0x001fe20000000013 */
[----:B------:R-:W-:Y:S06]  /*e3d0*/  BRA `(.L_x_19043) ;  /* 0x0000000800647947 */ /* 0x000fec0003800000 */
.L_x_19051:
        /* <DEDUP_REMOVED lines=27> */
.L_x_19054:
        /* <DEDUP_REMOVED lines=14> */
.L_x_19053:
[----:B------:R-:W2:Y:S02]  /*e670*/  LDG.E.U16 R2, desc[UR36][R4.64] ;  /* 0x0000002404027981 */ /* 0x000ea4000c1e1500 */
[----:B--2---:R-:W-:-:S06]  /*e680*/  IMAD.U32 R2, R2, 0x10000, RZ ;  /* 0x0001000002027824 */ /* 0x004fcc00078e00ff */
[----:B------:R-:W0:Y:S02]  /*e690*/  F2I.S64.TRUNC R2, R2 ;  /* 0x0000000200027311 */ /* 0x000e24000020d900 */
[----:B0-----:R-:W-:Y:S01]  /*e6a0*/  PRMT R19, R2, 0x7610, R19 ;  /* 0x0000761002137816 */ /* 0x001fe20000000013 */
[----:B------:R-:W-:Y:S06]  /*e6b0*/  BRA `(.L_x_19043) ;  /* 0x0000000400ac7947 */ /* 0x000fec0003800000 */
.L_x_19050:
        /* <DEDUP_REMOVED lines=10> */
.L_x_19057:
        /* <DEDUP_REMOVED lines=21> */
.L_x_19061:
[----:B------:R-:W-:Y:S05]  /*e8b0*/  BSYNC.RECONVERGENT B1 ;  /* 0x0000000000017941 */ /* 0x000fea0003800200 */
.L_x_19060:
[----:B------:R-:W-:Y:S02]  /*e8c0*/  SHF.L.U32 R0, R0, 0x14, RZ ;  /* 0x0000001400007819 */ /* 0x000fe400000006ff */
[----:B------:R-:W-:-:S04]  /*e8d0*/  LEA R2, R2, 0x3b800000, 0x17 ;  /* 0x3b80000002027811 */ /* 0x000fc800078eb8ff */
[----:B------:R-:W-:-:S07]  /*e8e0*/  LOP3.LUT R2, R2, R0, R7, 0xfe, !PT ;  /* 0x0000000002027212 */ /* 0x000fce00078efe07 */
.L_x_19059:
[----:B------:R-:W-:Y:S05]  /*e8f0*/  BSYNC.RECONVERGENT B0 ;  /* 0x0000000000007941 */ /* 0x000fea0003800200 */
.L_x_19058:
[----:B------:R-:W0:Y:S02]  /*e900*/  F2I.S64.TRUNC R2, R2 ;  /* 0x0000000200027311 */ /* 0x000e24000020d900 */
[----:B0-----:R-:W-:Y:S01]  /*e910*/  PRMT R19, R2, 0x7610, R19 ;  /* 0x0000761002137816 */ /* 0x001fe20000000013 */
[----:B------:R-:W-:Y:S06]  /*e920*/  BRA `(.L_x_19043) ;  /* 0x0000000400107947 */ /* 0x000fec0003800000 */
.L_x_19056:
        /* <DEDUP_REMOVED lines=21> */
.L_x_19065:
[----:B------:R-:W-:Y:S05]  /*ea80*/  BSYNC.RECONVERGENT B1 ;  /* 0x0000000000017941 */ /* 0x000fea0003800200 */
.L_x_19064:
[----:B------:R-:W-:Y:S01]  /*ea90*/  IMAD.SHL.U32 R0, R0, 0x200000, RZ ;  /* 0x0020000000007824 */ /* 0x000fe200078e00ff */
[----:B------:R-:W-:-:S04]  /*eaa0*/  LEA R2, R2, 0x37800000, 0x17 ;  /* 0x3780000002027811 */ /* 0x000fc800078eb8ff */
[----:B------:R-:W-:-:S07]  /*eab0*/  LOP3.LUT R2, R2, R0, R7, 0xfe, !PT ;  /* 0x0000000002027212 */ /* 0x000fce00078efe07 */
.L_x_19063:
[----:B------:R-:W-:Y:S05]  /*eac0*/  BSYNC.RECONVERGENT B0 ;  /* 0x0000000000007941 */ /* 0x000fea0003800200 */
.L_x_19062:
[----:B------:R-:W0:Y:S02]  /*ead0*/  F2I.S64.TRUNC R2, R2 ;  /* 0x0000000200027311 */ /* 0x000e24000020d900 */
[----:B0-----:R-:W-:Y:S01]  /*eae0*/  PRMT R19, R2, 0x7610, R19 ;  /* 0x0000761002137816 */ /* 0x001fe20000000013 */
[----:B------:R-:W-:Y:S06]  /*eaf0*/  BRA `(.L_x_19043) ;  /* 0x00000000009c7947 */ /* 0x000fec0003800000 */
.L_x_19055:
        /* <DEDUP_REMOVED lines=14> */
.L_x_19069:
[----:B------:R-:W-:Y:S05]  /*ebe0*/  BSYNC.RECONVERGENT B0 ;  /* 0x0000000000007941 */ /* 0x000fea0003800200 */
.L_x_19068:
[----:B------:R-:W0:Y:S02]  /*ebf0*/  F2I.S64.TRUNC R2, R2 ;  /* 0x0000000200027311 */ /* 0x000e24000020d900 */
[----:B0-----:R-:W-:Y:S01]  /*ec00*/  PRMT R19, R2, 0x7610, R19 ;  /* 0x0000761002137816 */ /* 0x001fe20000000013 */
[----:B------:R-:W-:Y:S06]  /*ec10*/  BRA `(.L_x_19043) ;  /* 0x0000000000547947 */ /* 0x000fec0003800000 */
.L_x_19042:
        /* <DEDUP_REMOVED lines=16> */
.L_x_19070:
[----:B------:R-:W-:Y:S01]  /*ed20*/  PRMT R19, RZ, 0x7610, R19 ;  /* 0x00007610ff137816 */ /* 0x000fe20000000013 */
[----:B------:R-:W-:Y:S06]  /*ed30*/  BRA `(.L_x_19043) ;  /* 0x00000000000c7947 */ /* 0x000fec0003800000 */
.L_x_19067:
[----:B------:R0:W5:Y:S01]  /*ed40*/  LDG.E.U8 R19, desc[UR36][R4.64] ;  /* 0x0000002404137981 */ /* 0x000162000c1e1100 */
[----:B------:R-:W-:Y:S05]  /*ed50*/  BRA `(.L_x_19043) ;  /* 0x0000000000047947 */ /* 0x000fea0003800000 */
.L_x_19066:
[----:B------:R1:W5:Y:S02]  /*ed60*/  LDG.E.U8 R19, desc[UR36][R4.64] ;  /* 0x0000002404137981 */ /* 0x000364000c1e1100 */
.L_x_19043:
        /* <DEDUP_REMOVED lines=16> */
.L_x_19074:
[----:B------:R1:W5:Y:S01]  /*ee70*/  LDG.E.U8 R0, desc[UR36][R4.64] ;  /* 0x0000002404007981 */ /* 0x000362000c1e1100 */
[----:B------:R-:W-:Y:S05]  /*ee80*/  BRA `(.L_x_19076) ;  /* 0x0000000c005c7947 */ /* 0x000fea0003800000 */
.L_x_19073:
        /* <DEDUP_REMOVED lines=8> */
.L_x_19078:
[----:B------:R3:W5:Y:S01]  /*ef10*/  LDG.E.U8 R0, desc[UR36][R4.64] ;  /* 0x0000002404007981 */ /* 0x000762000c1e1100 */
[----:B------:R-:W-:Y:S05]  /*ef20*/  BRA `(.L_x_19076) ;  /* 0x0000000c00347947 */ /* 0x000fea0003800000 */
.L_x_19077:
[----:B------:R4:W5:Y:S01]  /*ef30*/  LDG.E.U16 R0, desc[UR36][R4.64] ;  /* 0x0000002404007981 */ /* 0x000962000c1e1500 */
[----:B------:R-:W-:Y:S05]  /*ef40*/  BRA `(.L_x_19076) ;  /* 0x0000000c002c7947 */ /* 0x000fea0003800000 */
.L_x_19072:
        /* <DEDUP_REMOVED lines=10> */
.L_x_19080:
[----:B------:R-:W2:Y:S02]  /*eff0*/  LDG.E.U16 R2, desc[UR36][R4.64] ;  /* 0x0000002404027981 */ /* 0x000ea4000c1e1500 */
[----:B--2---:R-:W-:-:S06]  /*f000*/  HADD2.F32 R2, -RZ, R2.H0_H0 ;  /* 0x20000002ff027230 */ /* 0x004fcc0000004100 */
[----:B------:R-:W0:Y:S02]  /*f010*/  F2I.S64.TRUNC R2, R2 ;  /* 0x0000000200027311 */ /* 0x000e24000020d900 */
[----:B0-----:R-:W-:Y:S01]  /*f020*/  PRMT R0, R2, 0x7610, R0 ;  /* 0x0000761002007816 */ /* 0x001fe20000000000 */
[----:B------:R-:W-:Y:S06]  /*f030*/  BRA `(.L_x_19076) ;  /* 0x0000000800f07947 */ /* 0x000fec0003800000 */
.L_x_19079:
        /* <DEDUP_REMOVED lines=10> */
.L_x_19082:
[----:B------:R-:W2:Y:S02]  /*f0e0*/  LDG.E.U16 R4, desc[UR36][R4.64] ;  /* 0x0000002404047981 */ /* 0x000ea4000c1e1500 */
[----:B--2---:R-:W-:-:S06]  /*f0f0*/  HADD2.F32 R2, -RZ, R4.H0_H0 ;  /* 0x20000004ff027230 */ /* 0x004fcc0000004100 */
[----:B------:R-:W0:Y:S02]  /*f100*/  F2I.S64.TRUNC R2, R2 ;  /* 0x0000000200027311 */ /* 0x000e24000020d900 */
[----:B0-----:R-:W-:Y:S01]  /*f110*/  PRMT R0, R2, 0x7610, R0 ;  /* 0x0000761002007816 */ /* 0x001fe20000000000 */
[----:B------:R-:W-:Y:S06]  /*f120*/  BRA `(.L_x_19076) ;  /* 0x0000000800b47947 */ /* 0x000fec0003800000 */
.L_x_19081:
[----:B------:R-:W2:Y:S02]  /*f130*/  LDG.E.64 R2, desc[UR36][R4.64] ;  /* 0x0000002404027981 */ /* 0x000ea4000c1e1b00 */
[----:B--2---:R-:W0:Y:S02]  /*f140*/  F2I.S64.F64.TRUNC R2, R2 ;  /* 0x0000000200027311 */ /* 0x004e24000030d900 */
[----:B0-----:R-:W-:Y:S01]  /*f150*/  PRMT R0, R2, 0x7610, R0 ;  /* 0x0000761002007816 */ /* 0x001fe20000000000 */
[----:B------:R-:W-:Y:S06]  /*f160*/  BRA `(.L_x_19076) ;  /* 0x0000000800a47947 */ /* 0x000fec0003800000 */
.L_x_19071:
        /* <DEDUP_REMOVED lines=12> */
.L_x_19085:
[----:B------:R-:W2:Y:S02]  /*f230*/  LDG.E.64 R4, desc[UR36][R4.64] ;  /* 0x0000002404047981 */ /* 0x000ea4000c1e1b00 */
[----:B--2---:R-:W0:Y:S02]  /*f240*/  F2I.S64.F64.TRUNC R2, R4 ;  /* 0x0000000400027311 */ /* 0x004e24000030d900 */
[----:B0-----:R-:W-:Y:S01]  /*f250*/  PRMT R0, R2, 0x7610, R0 ;  /* 0x0000761002007816 */ /* 0x001fe20000000000 */
[----:B------:R-:W-:Y:S06]  /*f260*/  BRA `(.L_x_19076) ;  /* 0x0000000800647947 */ /* 0x000fec0003800000 */
.L_x_19084:
        /* <DEDUP_REMOVED lines=27> */
.L_x_19087:
        /* <DEDUP_REMOVED lines=14> */
.L_x_19086:
[----:B------:R-:W2:Y:S02]  /*f500*/  LDG.E.U16 R2, desc[UR36][R4.64] ;  /* 0x0000002404027981 */ /* 0x000ea4000c1e1500 */
[----:B--2---:R-:W-:-:S06]  /*f510*/  SHF.L.U32 R2, R2, 0x10, RZ ;  /* 0x0000001002027819 */ /* 0x004fcc00000006ff */
[----:B------:R-:W0:Y:S02]  /*f520*/  F2I.S64.TRUNC R2, R2 ;  /* 0x0000000200027311 */ /* 0x000e24000020d900 */
[----:B0-----:R-:W-:Y:S01]  /*f530*/  PRMT R0, R2, 0x7610, R0 ;  /* 0x0000761002007816 */ /* 0x001fe20000000000 */
[----:B------:R-:W-:Y:S06]  /*f540*/  BRA `(.L_x_19076) ;  /* 0x0000000400ac7947 */ /* 0x000fec0003800000 */
.L_x_19083:
        /* <DEDUP_REMOVED lines=10> */
.L_x_19090:
        /* <DEDUP_REMOVED lines=21> */
.L_x_19094:
[----:B------:R-:W-:Y:S05]  /*f740*/  BSYNC.RECONVERGENT B1 ;  /* 0x0000000000017941 */ /* 0x000fea0003800200 */
.L_x_19093:
[----:B------:R-:W-:Y:S01]  /*f750*/  IMAD.SHL.U32 R0, R0, 0x100000, RZ ;  /* 0x0010000000007824 */ /* 0x000fe200078e00ff */
[----:B------:R-:W-:-:S04]  /*f760*/  LEA R2, R2, 0x3b800000, 0x17 ;  /* 0x3b80000002027811 */ /* 0x000fc800078eb8ff */
[----:B------:R-:W-:-:S07]  /*f770*/  LOP3.LUT R2, R2, R0, R7, 0xfe, !PT ;  /* 0x0000000002027212 */ /* 0x000fce00078efe07 */
.L_x_19092:
[----:B------:R-:W-:Y:S05]  /*f780*/  BSYNC.RECONVERGENT B0 ;  /* 0x0000000000007941 */ /* 0x000fea0003800200 */
.L_x_19091:
[----:B------:R-:W0:Y:S02]  /*f790*/  F2I.S64.TRUNC R2, R2 ;  /* 0x0000000200027311 */ /* 0x000e24000020d900 */
[----:B0-----:R-:W-:Y:S01]  /*f7a0*/  PRMT R0, R2, 0x7610, R0 ;  /* 0x0000761002007816 */ /* 0x001fe20000000000 */
[----:B------:R-:W-:Y:S06]  /*f7b0*/  BRA `(.L_x_19076) ;  /* 0x0000000400107947 */ /* 0x000fec0003800000 */
.L_x_19089:
        /* <DEDUP_REMOVED lines=21> */
.L_x_19098:
[----:B------:R-:W-:Y:S05]  /*f910*/  BSYNC.RECONVERGENT B1 ;  /* 0x0000000000017941 */ /* 0x000fea0003800200 */
.L_x_19097:
[----:B------:R-:W-:Y:S01]  /*f920*/  IMAD.SHL.U32 R0, R0, 0x200000, RZ ;  /* 0x0020000000007824 */ /* 0x000fe200078e00ff */
[----:B------:R-:W-:-:S04]  /*f930*/  LEA R2, R2, 0x37800000, 0x17 ;  /* 0x3780000002027811 */ /* 0x000fc800078eb8ff */
[----:B------:R-:W-:-:S07]  /*f940*/  LOP3.LUT R2, R2, R0, R7, 0xfe, !PT ;  /* 0x0000000002027212 */ /* 0x000fce00078efe07 */
.L_x_19096:
[----:B------:R-:W-:Y:S05]  /*f950*/  BSYNC.RECONVERGENT B0 ;  /* 0x0000000000007941 */ /* 0x000fea0003800200 */
.L_x_19095:
[----:B------:R-:W0:Y:S02]  /*f960*/  F2I.S64.TRUNC R2, R2 ;  /* 0x0000000200027311 */ /* 0x000e24000020d900 */
[----:B0-----:R-:W-:Y:S01]  /*f970*/  PRMT R0, R2, 0x7610, R0 ;  /* 0x0000761002007816 */ /* 0x001fe20000000000 */
[----:B------:R-:W-:Y:S06]  /*f980*/  BRA `(.L_x_19076) ;  /* 0x00000000009c7947 */ /* 0x000fec0003800000 */
.L_x_19088:
        /* <DEDUP_REMOVED lines=14> */
.L_x_19102:
[----:B------:R-:W-:Y:S05]  /*fa70*/  BSYNC.RECONVERGENT B0 ;  /* 0x0000000000007941 */ /* 0x000fea0003800200 */
.L_x_19101:
[----:B------:R-:W0:Y:S02]  /*fa80*/  F2I.S64.TRUNC R2, R2 ;  /* 0x0000000200027311 */ /* 0x000e24000020d900 */
[----:B0-----:R-:W-:Y:S01]  /*fa90*/  PRMT R0, R2, 0x7610, R0 ;  /* 0x0000761002007816 */ /* 0x001fe20000000000 */
[----:B------:R-:W-:Y:S06]  /*faa0*/  BRA `(.L_x_19076) ;  /* 0x0000000000547947 */ /* 0x000fec0003800000 */
.L_x_19075:
        /* <DEDUP_REMOVED lines=16> */
.L_x_19103:
[----:B------:R-:W-:Y:S01]  /*fbb0*/  PRMT R0, RZ, 0x7610, R0 ;  /* 0x00007610ff007816 */ /* 0x000fe20000000000 */
[----:B------:R-:W-:Y:S06]  /*fbc0*/  BRA `(.L_x_19076) ;  /* 0x00000000000c7947 */ /* 0x000fec0003800000 */
.L_x_19100:
[----:B------:R0:W5:Y:S01]  /*fbd0*/  LDG.E.U8 R0, desc[UR36][R4.64] ;  /* 0x0000002404007981 */ /* 0x000162000c1e1100 */
[----:B------:R-:W-:Y:S05]  /*fbe0*/  BRA `(.L_x_19076) ;  /* 0x0000000000047947 */ /* 0x000fea0003800000 */
.L_x_19099:
[----:B------:R0:W5:Y:S02]  /*fbf0*/  LDG.E.U8 R0, desc[UR36][R4.64] ;  /* 0x0000002404007981 */ /* 0x000164000c1e1100 */
.L_x_19076:
[----:B------:R-:W-:Y:S01]  /*fc00*/  UPRMT UR4, UR43, 0x9910, URZ ;  /* 0x000099102b047896 */ /* 0x000fe200080000ff */
[C---:B-----5:R-:W-:Y:S02]  /*fc10*/  LOP3.LUT R2, R0.reuse, 0xff, RZ, 0xc0, !PT ;  /* 0x000000ff00027812 */ /* 0x060fe400078ec0ff */
[----:B------:R-:W-:Y:S01]  /*fc20*/  LOP3.LUT R19, R19, 0xffff, RZ, 0xc0, !PT ;  /* 0x0000ffff13137812 */ /* 0x000fe200078ec0ff */
        /* <DEDUP_REMOVED lines=16> */
.L_x_19107:
[----:B------:R-:W-:Y:S01]  /*fd30*/  STG.E.U8 desc[UR36][R16.64], R3 ;  /* 0x0000000310007986 */ /* 0x000fe2000c101124 */
[----:B------:R-:W-:Y:S05]  /*fd40*/  EXIT ;  /* 0x000000000000794d */ /* 0x000fea0003800000 */
.L_x_19106:
        /* <DEDUP_REMOVED lines=8> */
[----:B------:R-:W-:Y:S01]  /*fdd0*/  STG.E.64 desc[UR36][R16.64], R2 ;  /* 0x0000000210007986 */ /* 0x000fe2000c101b24 */
[----:B------:R-:W-:Y:S05]  /*fde0*/  EXIT ;  /* 0x000000000000794d */ /* 0x000fea0003800000 */
.L_x_19110:
[----:B------:R-:W-:-:S05]  /*fdf0*/  LOP3.LUT R3, R3, 0xff, RZ, 0xc0, !PT ;  /* 0x000000ff03037812 */ /* 0x000fca00078ec0ff */
[----:B------:R-:W-:Y:S01]  /*fe00*/  STG.E desc[UR36][R16.64], R3 ;  /* 0x0000000310007986 */ /* 0x000fe2000c101924 */
[----:B------:R-:W-:Y:S05]  /*fe10*/  EXIT ;  /* 0x000000000000794d */ /* 0x000fea0003800000 */
.L_x_19109:
[----:B------:R-:W-:-:S05]  /*fe20*/  LOP3.LUT R3, R3, 0xff, RZ, 0xc0, !PT ;  /* 0x000000ff03037812 */ /* 0x000fca00078ec0ff */
[----:B------:R-:W-:Y:S01]  /*fe30*/  STG.E.U16 desc[UR36][R16.64], R3 ;  /* 0x0000000310007986 */ /* 0x000fe2000c101524 */
[----:B------:R-:W-:Y:S05]  /*fe40*/  EXIT ;  /* 0x000000000000794d */ /* 0x000fea0003800000 */
.L_x_19105:
[----:B------:R-:W-:-:S09]  /*fe50*/  UISETP.GT.AND UP0, UPT, UR4, 0x6, UPT ;  /* 0x000000060400788c */ /* 0x000fd2000bf04270 */
[----:B------:R-:W-:Y:S05]  /*fe60*/  BRA.U UP0, `(.L_x_19111) ;  /* 0x0000000100347547 */ /* 0x000fea000b800000 */
[----:B------:R-:W-:-:S09]  /*fe70*/  UISETP.NE.AND UP0, UPT, UR4, 0x5, UPT ;  /* 0x000000050400788c */ /* 0x000fd2000bf05270 */
[----:B------:R-:W-:Y:S05]  /*fe80*/  BRA.U !UP0, `(.L_x_19112) ;  /* 0x0000000108187547 */ /* 0x000fea000b800000 */
[----:B------:R-:W-:-:S09]  /*fe90*/  UISETP.NE.AND UP0, UPT, UR4, 0x6, UPT ;  /* 0x000000060400788c */ /* 0x000fd2000bf05270 */
[----:B------:R-:W-:Y:S05]  /*fea0*/  BRA.U UP0, `(.L_x_19108) ;  /* 0x0000000900207547 */ /* 0x000fea000b800000 */
[----:B------:R-:W-:-:S06]  /*feb0*/  LOP3.LUT R3, R3, 0xff, RZ, 0xc0, !PT ;  /* 0x000000ff03037812 */ /* 0x000fcc00078ec0ff */
[----:B------:R-:W5:Y:S02]  /*fec0*/  I2F.U16 R3, R3 ;  /* 0x0000000300037306 */ /* 0x000f640000101000 */
[----:B-----5:R-:W-:Y:S01]  /*fed0*/  STG.E desc[UR36][R16.64], R3 ;  /* 0x0000000310007986 */ /* 0x020fe2000c101924 */
[----:B------:R-:W-:Y:S05]  /*fee0*/  EXIT ;  /* 0x000000000000794d */ /* 0x000fea0003800000 */
.L_x_19112:
[----:B------:R-:W-:-:S04]  /*fef0*/  LOP3.LUT R3, R3, 0xff, RZ, 0xc0, !PT ;  /* 0x000000ff03037812 */ /* 0x000fc800078ec0ff */
[----:B------:R-:W5:Y:S02]  /*ff00*/  I2F.U16 R0, R3 ;  /* 0x0000000300007306 */ /* 0x000f640000101000 */
[----:B-----5:R-:W-:-:S05]  /*ff10*/  F2FP.F16.F32.PACK_AB R0, RZ, R0 ;  /* 0x00000000ff00723e */ /* 0x020fca00000000ff */
[----:B------:R-:W-:Y:S01]  /*ff20*/  STG.E.U16 desc[UR36][R16.64], R0 ;  /* 0x0000000010007986 */ /* 0x000fe2000c101524 */
[----:B------:R-:W-:Y:S05]  /*ff30*/  EXIT ;  /* 0x000000000000794d */ /* 0x000fea0003800000 */
.L_x_19111:
[----:B------:R-:W-:-:S09]  /*ff40*/  UISETP.NE.AND UP0, UPT, UR4, 0x7, UPT ;  /* 0x000000070400788c */ /* 0x000fd2000bf05270 */
[----:B------:R-:W-:Y:S05]  /*ff50*/  BRA.U !UP0, `(.L_x_19113) ;  /* 0x00000001083c7547 */ /* 0x000fea000b800000 */
[----:B------:R-:W-:-:S09]  /*ff60*/  UISETP.NE.AND UP0, UPT, UR4, 0x8, UPT ;  /* 0x000000080400788c */ /* 0x000fd2000bf05270 */
[----:B------:R-:W-:Y:S05]  /*ff70*/  BRA.U !UP0, `(.L_x_19114) ;  /* 0x00000001081c7547 */ /* 0x000fea000b800000 */
[----:B------:R-:W-:-:S09]  /*ff80*/  UISETP.NE.AND UP0, UPT, UR4, 0x9, UPT ;  /* 0x000000090400788c */ /* 0x000fd2000bf05270 */
[----:B------:R-:W-:Y:S05]  /*ff90*/  BRA.U UP0, `(.L_x_19108) ;  /* 0x0000000500e47547 */ /* 0x000fea000b800000 */
[----:B------:R-:W-:Y:S02]  /*ffa0*/  LOP3.LUT R3, R3, 0xff, RZ, 0xc0, !PT ;  /* 0x000000ff03037812 */ /* 0x000fe400078ec0ff */
[----:B01234-:R-:W-:Y:S02]  /*ffb0*/  MOV R5, RZ ;  /* 0x000000ff00057202 */ /* 0x01ffe40000000f00 */
[----:B------:R-:W0:Y:S03]  /*ffc0*/  I2F.U16 R4, R3 ;  /* 0x0000000300047306 */ /* 0x000e260000101000 */
[----:B0-----:R-:W-:Y:S01]  /*ffd0*/  STG.E.64 desc[UR36][R16.64], R4 ;  /* 0x0000000410007986 */ /* 0x001fe2000c101b24 */
[----:B------:R-:W-:Y:S05]  /*ffe0*/  EXIT ;  /* 0x000000000000794d */ /* 0x000fea0003800000 */
.L_x_19114:
[----:B------:R-:W-:-:S06]  /*fff0*/  LOP3.LUT R3, R3, 0xff, RZ, 0xc0, !PT ;  /* 0x000000ff03037812 */ /* 0x000fcc00078ec0ff */
[----:B------:R-:W5:Y:S02]  /*10000*/  I2F.U16 R3, R3 ;  /* 0x0000000300037306 */ /* 0x000f640000101000 */
[----:B-----5:R-:W-:-:S04]  /*10010*/  F2FP.F16.F32.PACK_AB R3, RZ, R3 ;  /* 0x00000003ff03723e */ /* 0x020fc800000000ff */
[----:B------:R-:W-:-:S05]  /*10020*/  PRMT R3, R3, 0x5410, RZ ;  /* 0x0000541003037816 */ /* 0x000fca00000000ff */
[----:B------:R-:W-:Y:S01]  /*10030*/  STG.E desc[UR36][R16.64], R3 ;  /* 0x0000000310007986 */ /* 0x000fe2000c101924 */
[----:B------:R-:W-:Y:S05]  /*10040*/  EXIT ;  /* 0x000000000000794d */ /* 0x000fea0003800000 */
.L_x_19113:
[----:B------:R-:W-:-:S06]  /*10050*/  LOP3.LUT R3, R3, 0xff, RZ, 0xc0, !PT ;  /* 0x000000ff03037812 */ /* 0x000fcc00078ec0ff */
[----:B------:R-:W5:Y:S02]  /*10060*/  I2F.F64.U16 R2, R3 ;  /* 0x0000000300027312 */ /* 0x000f640000101800 */
[----:B-----5:R-:W-:Y:S01]  /*10070*/  STG.E.64 desc[UR36][R16.64], R2 ;  /* 0x0000000210007986 */ /* 0x020fe2000c101b24 */
[----:B------:R-:W-:Y:S05]  /*10080*/  EXIT ;  /* 0x000000000000794d */ /* 0x000fea0003800000 */
.L_x_19104:
        /* <DEDUP_REMOVED lines=11> */
[----:B------:R-:W-:Y:S01]  /*10140*/  STG.E.U16 desc[UR36][R16.64], R3 ;  /* 0x0000000310007986 */ /* 0x000fe2000c101524 */
[----:B------:R-:W-:Y:S05]  /*10150*/  EXIT ;  /* 0x000000000000794d */ /* 0x000fea0003800000 */
.L_x_19118:
[----:B------:R-:W-:Y:S01]  /*10160*/  LOP3.LUT R3, R3, 0xff, RZ, 0xc0, !PT ;  /* 0x000000ff03037812 */ /* 0x000fe200078ec0ff */
[----:B------:R-:W-:Y:S01]  /*10170*/  BSSY.RECONVERGENT B0, `(.L_x_19119) ;  /* 0x0000011000007945 */ /* 0x000fe20003800200 */
[----:B------:R-:W-:-:S04]  /*10180*/  IMAD.MOV.U32 R8, RZ, RZ, 0x80 ;  /* 0x00000080ff087424 */ /* 0x000fc800078e00ff */
[----:B------:R-:W5:Y:S02]  /*10190*/  I2F.U16 R3, R3 ;  /* 0x0000000300037306 */ /* 0x000f640000101000 */
[----:B-----5:R-:W-:-:S13]  /*101a0*/  ISETP.GT.U32.AND P0, PT, R3, 0x437fffff, PT ;  /* 0x437fffff0300780c */ /* 0x020fda0003f04070 */
        /* <DEDUP_REMOVED lines=12> */
.L_x_19121:
[----:B------:R-:W-:-:S07]  /*10270*/  PRMT R8, R0, 0x7610, R8 ;  /* 0x0000761000087816 */ /* 0x000fce0000000008 */
.L_x_19120:
[----:B------:R-:W-:Y:S05]  /*10280*/  BSYNC.RECONVERGENT B0 ;  /* 0x0000000000007941 */ /* 0x000fea0003800200 */
.L_x_19119:
[----:B------:R-:W-:Y:S01]  /*10290*/  STG.E.U8 desc[UR36][R16.64], R8 ;  /* 0x0000000810007986 */ /* 0x000fe2000c101124 */
[----:B------:R-:W-:Y:S05]  /*102a0*/  EXIT ;  /* 0x000000000000794d */ /* 0x000fea0003800000 */
.L_x_19117:
        /* <DEDUP_REMOVED lines=17> */
.L_x_19124:
[----:B------:R-:W-:-:S07]  /*103c0*/  PRMT R8, R0, 0x7610, R8 ;  /* 0x0000761000087816 */ /* 0x000fce0000000008 */
.L_x_19123:
[----:B------:R-:W-:Y:S05]  /*103d0*/  BSYNC.RECONVERGENT B0 ;  /* 0x0000000000007941 */ /* 0x000fea0003800200 */
.L_x_19122:
[----:B------:R-:W-:Y:S01]  /*103e0*/  STG.E.U8 desc[UR36][R16.64], R8 ;  /* 0x0000000810007986 */ /* 0x000fe2000c101124 */
[----:B------:R-:W-:Y:S05]  /*103f0*/  EXIT ;  /* 0x000000000000794d */ /* 0x000fea0003800000 */
.L_x_19116:
[----:B------:R-:W-:-:S09]  /*10400*/  UISETP.NE.AND UP0, UPT, UR4, 0x1c, UPT ;  /* 0x0000001c0400788c */ /* 0x000fd2000bf05270 */
[----:B------:R-:W-:Y:S05]  /*10410*/  BRA.U !UP0, `(.L_x_19125) ;  /* 0x0000000108647547 */ /* 0x000fea000b800000 */
[----:B------:R-:W-:-:S09]  /*10420*/  UISETP.NE.AND UP0, UPT, UR4, 0x1d, UPT ;  /* 0x0000001d0400788c */ /* 0x000fd2000bf05270 */
[----:B------:R-:W-:Y:S05]  /*10430*/  BRA.U !UP0, `(.L_x_19126) ;  /* 0x00000001084c7547 */ /* 0x000fea000b800000 */
[----:B------:R-:W-:-:S09]  /*10440*/  UISETP.NE.AND UP0, UPT, UR4, 0x2c, UPT ;  /* 0x0000002c0400788c */ /* 0x000fd2000bf05270 */
[----:B------:R-:W-:Y:S05]  /*10450*/  BRA.U UP0, `(.L_x_19108) ;  /* 0x0000000100b47547 */ /* 0x000fea000b800000 */
[----:B------:R-:W-:Y:S01]  /*10460*/  LOP3.LUT R3, R3, 0xff, RZ, 0xc0, !PT ;  /* 0x000000ff03037812 */ /* 0x000fe200078ec0ff */
[----:B01234-:R-:W-:-:S05]  /*10470*/  IMAD.MOV.U32 R4, RZ, RZ, 0xff ;  /* 0x000000ffff047424 */ /* 0x01ffca00078e00ff */
[----:B------:R-:W0:Y:S02]  /*10480*/  I2F.U16 R3, R3 ;  /* 0x0000000300037306 */ /* 0x000e240000101000 */
[----:B0-----:R-:W-:-:S04]  /*10490*/  SHF.R.U32.HI R2, RZ, 0x17, R3 ;  /* 0x00000017ff027819 */ /* 0x001fc80000011603 */
[----:B------:R-:W-:-:S13]  /*104a0*/  ISETP.NE.AND P1, PT, R2, 0xff, PT ;  /* 0x000000ff0200780c */ /* 0x000fda0003f25270 */
[--C-:B------:R-:W-:Y:S02]  /*104b0*/  @P1 SHF.R.U32.HI R0, RZ, 0x16, R3.reuse ;  /* 0x00000016ff001819 */ /* 0x100fe40000011603 */
[--C-:B------:R-:W-:Y:S02]  /*104c0*/  @P1 LOP3.LUT P0, RZ, R2, 0x3fffff, R3.reuse, 0xf8, !PT ;  /* 0x003fffff02ff1812 */ /* 0x100fe4000780f803 */
[----:B------:R-:W-:Y:S02]  /*104d0*/  @P1 LOP3.LUT R0, R0, 0x1, RZ, 0xc0, !PT ;  /* 0x0000000100001812 */ /* 0x000fe400078ec0ff */
[----:B------:R-:W-:Y:S02]  /*104e0*/  PRMT R3, R4, 0x7610, R3 ;  /* 0x0000761004037816 */ /* 0x000fe40000000003 */
[----:B------:R-:W-:Y:S02]  /*104f0*/  @P1 ISETP.EQ.U32.AND P2, PT, R0, 0x1, P0 ;  /* 0x000000010000180c */ /* 0x000fe40000742070 */
[----:B------:R-:W-:-:S02]  /*10500*/  PLOP3.LUT P0, PT, PT, PT, PT, 0x80, 0x8 ;  /* 0x000000000008781c */ /* 0x000fc40003f0f070 */
[----:B------:R-:W-:Y:S02]  /*10510*/  @P1 PLOP3.LUT P0, PT, P2, PT, PT, 0x80, 0x8 ;  /* 0x000000000008181c */ /* 0x000fe4000170f070 */
[----:B------:R-:W-:-:S11]  /*10520*/  @P1 IADD3 R0, PT, PT, R2, 0x1, RZ ;  /* 0x0000000102001810 */ /* 0x000fd60007ffe0ff */
[----:B------:R-:W-:-:S04]  /*10530*/  @!P0 IMAD.MOV R0, RZ, RZ, R2 ;  /* 0x000000ffff008224 */ /* 0x000fc800078e0202 */
[----:B------:R-:W-:-:S05]  /*10540*/  @P1 IMAD.MOV.U32 R3, RZ, RZ, R0 ;  /* 0x000000ffff031224 */ /* 0x000fca00078e0000 */
[----:B------:R-:W-:Y:S01]  /*10550*/  STG.E.U8 desc[UR36][R16.64], R3 ;  /* 0x0000000310007986 */ /* 0x000fe2000c101124 */
[----:B------:R-:W-:Y:S05]  /*10560*/  EXIT ;  /* 0x000000000000794d */ /* 0x000fea0003800000 */
.L_x_19126:
[----:B------:R-:W-:Y:S01]  /*10570*/  LOP3.LUT R2, R3, 0xff, RZ, 0xc0, !PT ;  /* 0x000000ff03027812 */ /* 0x000fe200078ec0ff */
[----:B------:R-:W-:-:S05]  /*10580*/  IMAD.MOV.U32 R3, RZ, RZ, RZ ;  /* 0x000000ffff037224 */ /* 0x000fca00078e00ff */
[----:B------:R-:W-:Y:S01]  /*10590*/  STG.E.64 desc[UR36][R16.64], R2 ;  /* 0x0000000210007986 */ /* 0x000fe2000c101b24 */
[----:B------:R-:W-:Y:S05]  /*105a0*/  EXIT ;  /* 0x000000000000794d */ /* 0x000fea0003800000 */
.L_x_19125:
[----:B------:R-:W-:-:S05]  /*105b0*/  LOP3.LUT R3, R3, 0xff, RZ, 0xc0, !PT ;  /* 0x000000ff03037812 */ /* 0x000fca00078ec0ff */
[----:B------:R-:W-:Y:S01]  /*105c0*/  STG.E desc[UR36][R16.64], R3 ;  /* 0x0000000310007986 */ /* 0x000fe2000c101924 */
[----:B------:R-:W-:Y:S05]  /*105d0*/  EXIT ;  /* 0x000000000000794d */ /* 0x000fea0003800000 */
.L_x_19115:
        /* <DEDUP_REMOVED lines=10> */
.L_x_19128:
[----:B01234-:R-:W-:Y:S02]  /*10680*/  LOP3.LUT R4, R3, 0xff, RZ, 0xc0, !PT ;  /* 0x000000ff03047812 */ /* 0x01ffe400078ec0ff */
[----:B------:R-:W-:-:S04]  /*10690*/  CS2R R6, SRZ ;  /* 0x0000000000067805 */ /* 0x000fc8000001ff00 */
[----:B------:R-:W0:Y:S02]  /*106a0*/  I2F.F64.U16 R4, R4 ;  /* 0x0000000400047312 */ /* 0x000e240000101800 */
[----:B0-----:R-:W-:Y:S01]  /*106b0*/  STG.E.128 desc[UR36][R16.64], R4 ;  /* 0x0000000410007986 */ /* 0x001fe2000c101d24 */
[----:B------:R-:W-:Y:S05]  /*106c0*/  EXIT ;  /* 0x000000000000794d */ /* 0x000fea0003800000 */
.L_x_19127:
[----:B------:R-:W-:-:S09]  /*106d0*/  UISETP.NE.AND UP0, UPT, UR4, 0xf, UPT ;  /* 0x0000000f0400788c */ /* 0x000fd2000bf05270 */
[----:B------:R-:W-:Y:S05]  /*106e0*/  BRA.U !UP0, `(.L_x_19129) ;  /* 0x0000000108dc7547 */ /* 0x000fea000b800000 */
[----:B------:R-:W-:-:S09]  /*106f0*/  UISETP.NE.AND UP0, UPT, UR4, 0x17, UPT ;  /* 0x000000170400788c */ /* 0x000fd2000bf05270 */
[----:B------:R-:W-:Y:S05]  /*10700*/  BRA.U !UP0, `(.L_x_19130) ;  /* 0x0000000108887547 */ /* 0x000fea000b800000 */
[----:B------:R-:W-:-:S09]  /*10710*/  UISETP.NE.AND UP0, UPT, UR4, 0x18, UPT ;  /* 0x000000180400788c */ /* 0x000fd2000bf05270 */
[----:B------:R-:W-:Y:S05]  /*10720*/  BRA.U !UP0, `(.L_x_19131) ;  /* 0x0000000108447547 */ /* 0x000fea000b800000 */
.L_x_19108:
[----:B------:R-:W-:Y:S01]  /*10730*/  MOV R0, 0x0 ;  /* 0x0000000000007802 */ /* 0x000fe20000000f00 */
[----:B------:R-:W0:Y:S01]  /*10740*/  LDCU.64 UR4, c[0x4][0x138] ;  /* 0x01002700ff0477ac */ /* 0x000e220008000a00 */
[----:B------:R-:W-:Y:S02]  /*10750*/  HFMA2 R13, -RZ, RZ, 0, 0 ;  /* 0x00000000ff0d7431 */ /* 0x000fe400000001ff */
[----:B------:R-:W-:Y:S01]  /*10760*/  IMAD.MOV.U32 R8, RZ, RZ, 0x65 ;  /* 0x00000065ff087424 */ /* 0x000fe200078e00ff */
[----:B------:R0:W0:Y:S01]  /*10770*/  LDC.64 R2, c[0x4][R0] ;  /* 0x0100000000027b82 */ /* 0x0000220000000a00 */
[----:B------:R-:W5:Y:S01]  /*10780*/  LDCU.64 UR6, c[0x4][0x140] ;  /* 0x01002800ff0677ac */ /* 0x000f620008000a00 */
[----:B------:R-:W-:Y:S01]  /*10790*/  IMAD.MOV.U32 R12, RZ, RZ, 0x1 ;  /* 0x00000001ff0c7424 */ /* 0x000fe200078e00ff */
[----:B------:R-:W5:Y:S01]  /*107a0*/  LDCU.64 UR8, c[0x4][0x10] ;  /* 0x01000200ff0877ac */ /* 0x000f620008000a00 */
[----:B01234-:R-:W-:Y:S01]  /*107b0*/  MOV R4, UR4 ;  /* 0x0000000400047c02 */ /* 0x01ffe20008000f00 */
[----:B------:R-:W-:-:S02]  /*107c0*/  IMAD.U32 R5, RZ, RZ, UR5 ;  /* 0x00000005ff057e24 */ /* 0x000fc4000f8e00ff */
[----:B-----5:R-:W-:Y:S02]  /*107d0*/  IMAD.U32 R6, RZ, RZ, UR6 ;  /* 0x00000006ff067e24 */ /* 0x020fe4000f8e00ff */
[----:B------:R-:W-:Y:S01]  /*107e0*/  IMAD.U32 R7, RZ, RZ, UR7 ;  /* 0x00000007ff077e24 */ /* 0x000fe2000f8e00ff */
[----:B------:R-:W-:Y:S01]  /*107f0*/  MOV R10, UR8 ;  /* 0x00000008000a7c02 */ /* 0x000fe20008000f00 */
[----:B------:R-:W-:-:S07]  /*10800*/  IMAD.U32 R11, RZ, RZ, UR9 ;  /* 0x00000009ff0b7e24 */ /* 0x000fce000f8e00ff */
[----:B------:R-:W-:-:S07]  /*10810*/  LEPC R20, `(.L_x_19132) ;  /* 0x000000001014794e */ /* 0x000fce0000000000 */
[----:B------:R-:W-:Y:S05]  /*10820*/  CALL.ABS.NOINC R2 ;  /* 0x0000000002007343 */ /* 0x000fea0003c00000 */
.L_x_19132:
[----:B------:R-:W-:Y:S05]  /*10830*/  EXIT ;  /* 0x000000000000794d */ /* 0x000fea0003800000 */
.L_x_19131:
[----:B------:R-:W-:Y:S01]  /*10840*/  LOP3.LUT R0, R3, 0xff, RZ, 0xc0, !PT ;  /* 0x000000ff03007812 */ /* 0x000fe200078ec0ff */
[----:B------:R-:W-:Y:S01]  /*10850*/  BSSY.RECONVERGENT B0, `(.L_x_19133) ;  /* 0x000000b000007945 */ /* 0x000fe20003800200 */
[----:B------:R-:W-:Y:S02]  /*10860*/  IMAD.MOV.U32 R3, RZ, RZ, 0x7f ;  /* 0x0000007fff037424 */ /* 0x000fe400078e00ff */
[----:B01234-:R-:W0:Y:S02]  /*10870*/  I2F.U16 R5, R0 ;  /* 0x0000000000057306 */ /* 0x01fe240000101000 */
        /* <DEDUP_REMOVED lines=8> */
.L_x_19134:
[----:B------:R-:W-:Y:S05]  /*10900*/  BSYNC.RECONVERGENT B0 ;  /* 0x0000000000007941 */ /* 0x000fea0003800200 */
.L_x_19133:
[----:B------:R-:W-:Y:S01]  /*10910*/  STG.E.U8 desc[UR36][R16.64], R3 ;  /* 0x0000000310007986 */ /* 0x000fe2000c101124 */
[----:B------:R-:W-:Y:S05]  /*10920*/  EXIT ;  /* 0x000000000000794d */ /* 0x000fea0003800000 */
.L_x_19130:
[----:B------:R-:W-:-:S04]  /*10930*/  LOP3.LUT R3, R3, 0xff, RZ, 0xc0, !PT ;  /* 0x000000ff03037812 */ /* 0x000fc800078ec0ff */
[----:B01234-:R-:W0:Y:S02]  /*10940*/  I2F.U16 R5, R3 ;  /* 0x0000000300057306 */ /* 0x01fe240000101000 */
        /* <DEDUP_REMOVED lines=12> */
.L_x_19135:
[----:B------:R-:W-:Y:S01]  /*10a10*/  IMAD.MOV.U32 R3, RZ, RZ, 0x7f ;  /* 0x0000007fff037424 */ /* 0x000fe200078e00ff */
[----:B------:R-:W-:-:S04]  /*10a20*/  ISETP.GT.U32.AND P0, PT, R5, 0x7f800000, PT ;  /* 0x7f8000000500780c */ /* 0x000fc80003f04070 */
[----:B------:R-:W-:-:S05]  /*10a30*/  SEL R3, R3, 0x7c, P0 ;  /* 0x0000007c03037807 */ /* 0x000fca0000000000 */
[----:B------:R-:W-:Y:S01]  /*10a40*/  STG.E.U8 desc[UR36][R16.64], R3 ;  /* 0x0000000310007986 */ /* 0x000fe2000c101124 */
[----:B------:R-:W-:Y:S05]  /*10a50*/  EXIT ;  /* 0x000000000000794d */ /* 0x000fea0003800000 */
.L_x_19129:
[----:B------:R-:W-:-:S04]  /*10a60*/  LOP3.LUT R3, R3, 0xff, RZ, 0xc0, !PT ;  /* 0x000000ff03037812 */ /* 0x000fc800078ec0ff */
[----:B------:R-:W5:Y:S02]  /*10a70*/  I2F.U16 R0, R3 ;  /* 0x0000000300007306 */ /* 0x000f640000101000 */
[----:B-----5:R-:W-:-:S05]  /*10a80*/  F2FP.BF16.F32.PACK_AB R0, RZ, R0 ;  /* 0x00000000ff00723e */ /* 0x020fca00000010ff */
[----:B------:R-:W-:Y:S01]  /*10a90*/  STG.E.U16 desc[UR36][R16.64], R0 ;  /* 0x0000000010007986 */ /* 0x000fe2000c101524 */
[----:B------:R-:W-:Y:S05]  /*10aa0*/  EXIT ;  /* 0x000000000000794d */ /* 0x000fea0003800000 */
.L_x_19136:
        /* <DEDUP_REMOVED lines=13> */
.L_x_20953:


//--------------------- .text._ZN2at6native27unrolled_elementwise_kernelINS0_13BinaryFunctorIhhhZZZNS0_18lshift_kernel_cudaERNS_18TensorIteratorBaseEENKUlvE_clEvENKUlvE_clEvEUlhhE_EESt5arrayIPcLm3EELi4E23TrivialOffsetCalculatorILi2EjESC_ILi1EjENS0_6memory12LoadWithCastILi2EEENSF_13StoreWithCastILi1EEEEEviT_T0_T2_T3_T4_T5_ --------------------------
	.section	.text._ZN2at6native27unrolled_elementwise_kernelINS0_13BinaryFunctorIhhhZZZNS0_18lshift_kernel_cudaERNS_18TensorIteratorBaseEENKUlvE_clEvENKUlvE_clEvEUlhhE_EESt5arrayIPcLm3EELi4E23TrivialOffsetCalculatorILi2EjESC_ILi1EjENS0_6memory12LoadWithCastILi2EEENSF_13StoreWithCastILi1EEEEEviT_T0_T2_T3_T4_T5_,"ax",@progbits
	.align	128
        .global         _ZN2at6native27unrolled_elementwise_kernelINS0_13BinaryFunctorIhhhZZZNS0_18lshift_kernel_cudaERNS_18TensorIteratorBaseEENKUlvE_clEvENKUlvE_clEvEUlhhE_EESt5arrayIPcLm3EELi4E23TrivialOffsetCalculatorILi2EjESC_ILi1EjENS0_6memory12LoadWithCastILi2EEENSF_13StoreWithCastILi1EEEEEviT_T0_T2_T3_T4_T5_
        .type           _ZN2at6native27unrolled_elementwise_kernelINS0_13BinaryFunctorIhhhZZZNS0_18lshift_kernel_cudaERNS_18TensorIteratorBaseEENKUlvE_clEvENKUlvE_clEvEUlhhE_EESt5arrayIPcLm3EELi4E23TrivialOffsetCalculatorILi2EjESC_ILi1EjENS0_6memory12LoadWithCastILi2EEENSF_13StoreWithCastILi1EEEEEviT_T0_T2_T3_T4_T5_,@function
        .size           _ZN2at6native27unrolled_elementwise_kernelINS0_13BinaryFunctorIhhhZZZNS0_18lshift_kernel_cudaERNS_18TensorIteratorBaseEENKUlvE_clEvENKUlvE_clEvEUlhhE_EESt5arrayIPcLm3EELi4E23TrivialOffsetCalculatorILi2EjESC_ILi1EjENS0_6memory12LoadWithCastILi2EEENSF_13StoreWithCastILi1EEEEEviT_T0_T2_T3_T4_T5_,(.L_x_20954 - _ZN2at6native27unrolled_elementwise_kernelINS0_13BinaryFunctorIhhhZZZNS0_18lshift_kernel_cudaERNS_18TensorIteratorBaseEENKUlvE_clEvENKUlvE_clEvEUlhhE_EESt5arrayIPcLm3EELi4E23TrivialOffsetCalculatorILi2EjESC_ILi1EjENS0_6memory12LoadWithCastILi2EEENSF_13StoreWithCastILi1EEEEEviT_T0_T2_T3_T4_T5_)
        .other          _ZN2at6native27unrolled_elementwise_kernelINS0_13BinaryFunctorIhhhZZZNS0_18lshift_kernel_cudaERNS_18TensorIteratorBaseEENKUlvE_clEvENKUlvE_clEvEUlhhE_EESt5arrayIPcLm3EELi4E23TrivialOffsetCalculatorILi2EjESC_ILi1EjENS0_6memory12LoadWithCastILi2EEENSF_13StoreWithCastILi1EEEEEviT_T0_T2_T3_T4_T5_,@"STO_CUDA_ENTRY STV_DEFAULT"
_ZN2at6native27unrolled_elementwise_kernelINS0_13BinaryFunctorIhhhZZZNS0_18lshift_kernel_cudaERNS_18TensorIteratorBaseEENKUlvE_clEvENKUlvE_clEvEUlhhE_EESt5arrayIPcLm3EELi4E23TrivialOffsetCalculatorILi2EjESC_ILi1EjENS0_6memory12LoadWithCastILi2EEENSF_13StoreWithCastILi1EEEEEviT_T0_T2_T3_T4_T5_:
.text._ZN2at6native27unrolled_elementwise_kernelINS0_13BinaryFunctorIhhhZZZNS0_18lshift_kernel_cudaERNS_18TensorIteratorBaseEENKUlvE_clEvENKUlvE_clEvEUlhhE_EESt5arrayIPcLm3EELi4E23TrivialOffsetCalculatorILi2EjESC_ILi1EjENS0_6memory12LoadWithCastILi2EEENSF_13StoreWithCastILi1EEEEEviT_T0_T2_T3_T4_T5_:
        /* <DEDUP_REMOVED lines=33> */
.L_x_19142:
[----:B------:R3:W5:Y:S01]  /*0210*/  LDG.E.U8 R18, desc[UR36][R6.64] ;  /* 0x0000002406127981 */ /* 0x000762000c1e1100 */
[----:B------:R-:W-:Y:S05]  /*0220*/  BRA `(.L_x_19144) ;  /* 0x0000000c00607947 */ /* 0x000fea0003800000 */
.L_x_19141:
        /* <DEDUP_REMOVED lines=8> */
.L_x_19146:
[----:B------:R1:W5:Y:S01]  /*02b0*/  LDG.E.U8 R18, desc[UR36][R6.64] ;  /* 0x0000002406127981 */ /* 0x000362000c1e1100 */
[----:B------:R-:W-:Y:S05]  /*02c0*/  BRA `(.L_x_19144) ;  /* 0x0000000c00387947 */ /* 0x000fea0003800000 */
.L_x_19145:
[----:B------:R2:W5:Y:S01]  /*02d0*/  LDG.E.U16 R18, desc[UR36][R6.64] ;  /* 0x0000002406127981 */ /* 0x000562000c1e1500 */
[----:B------:R-:W-:Y:S05]  /*02e0*/  BRA `(.L_x_19144) ;  /* 0x0000000c00307947 */ /* 0x000fea0003800000 */
.L_x_19140:
        /* <DEDUP_REMOVED lines=10> */
.L_x_19148:
[----:B------:R-:W2:Y:S02]  /*0390*/  LDG.E.U16 R4, desc[UR36][R6.64] ;  /* 0x0000002406047981 */ /* 0x000ea4000c1e1500 */
[----:B--2---:R-:W-:-:S06]  /*03a0*/  HADD2.F32 R4, -RZ, R4.H0_H0 ;  /* 0x20000004ff047230 */ /* 0x004fcc0000004100 */
[----:B------:R-:W0:Y:S02]  /*03b0*/  F2I.S64.TRUNC R4, R4 ;  /* 0x0000000400047311 */ /* 0x000e24000020d900 */
[----:B0-----:R-:W-:Y:S01]  /*03c0*/  PRMT R18, R4, 0x7610, R18 ;  /* 0x0000761004127816 */ /* 0x001fe20000000012 */
[----:B------:R-:W-:Y:S06]  /*03d0*/  BRA `(.L_x_19144) ;  /* 0x0000000800f47947 */ /* 0x000fec0003800000 */
.L_x_19147:
        /* <DEDUP_REMOVED lines=10> */
.L_x_19150:
[----:B------:R-:W2:Y:S02]  /*0480*/  LDG.E.U16 R6, desc[UR36][R6.64] ;  /* 0x0000002406067981 */ /* 0x000ea4000c1e1500 */
[----:B--2---:R-:W-:-:S06]  /*0490*/  HADD2.F32 R4, -RZ, R6.H0_H0 ;  /* 0x20000006ff047230 */ /* 0x004fcc0000004100 */
[----:B------:R-:W0:Y:S02]  /*04a0*/  F2I.S64.TRUNC R4, R4 ;  /* 0x0000000400047311 */ /* 0x000e24000020d900 */
[----:B0-----:R-:W-:Y:S01]  /*04b0*/  PRMT R18, R4, 0x7610, R18 ;  /* 0x0000761004127816 */ /* 0x001fe20000000012 */
[----:B------:R-:W-:Y:S06]  /*04c0*/  BRA `(.L_x_19144) ;  /* 0x0000000800b87947 */ /* 0x000fec0003800000 */
.L_x_19149:
[----:B------:R-:W2:Y:S02]  /*04d0*/  LDG.E.64 R4, desc[UR36][R6.64] ;  /* 0x0000002406047981 */ /* 0x000ea4000c1e1b00 */
[----:B--2---:R-:W0:Y:S02]  /*04e0*/  F2I.S64.F64.TRUNC R4, R4 ;  /* 0x0000000400047311 */ /* 0x004e24000030d900 */
[----:B0-----:R-:W-:Y:S01]  /*04f0*/  PRMT R18, R4, 0x7610, R18 ;  /* 0x0000761004127816 */ /* 0x001fe20000000012 */
[----:B------:R-:W-:Y:S06]  /*0500*/  BRA `(.L_x_19144) ;  /* 0x0000000800a87947 */ /* 0x000fec0003800000 */
.L_x_19139:
        /* <DEDUP_REMOVED lines=12> */
.L_x_19153:
[----:B------:R-:W2:Y:S02]  /*05d0*/  LDG.E.64 R6, desc[UR36][R6.64] ;  /* 0x0000002406067981 */ /* 0x000ea4000c1e1b00 */
[----:B--2---:R-:W0:Y:S02]  /*05e0*/  F2I.S64.F64.TRUNC R4, R6 ;  /* 0x0000000600047311 */ /* 0x004e24000030d900 */
[----:B0-----:R-:W-:Y:S01]  /*05f0*/  PRMT R18, R4, 0x7610, R18 ;  /* 0x0000761004127816 */ /* 0x001fe20000000012 */
[----:B------:R-:W-:Y:S06]  /*0600*/  BRA `(.L_x_19144) ;  /* 0x0000000800687947 */ /* 0x000fec0003800000 */
.L_x_19152:
        /* <DEDUP_REMOVED lines=27> */
.L_x_19155:
        /* <DEDUP_REMOVED lines=15> */
.L_x_19154:
[----:B------:R-:W2:Y:S02]  /*08b0*/  LDG.E.U16 R4, desc[UR36][R6.64] ;  /* 0x0000002406047981 */ /* 0x000ea4000c1e1500 */
[----:B--2---:R-:W-:-:S06]  /*08c0*/  IMAD.U32 R4, R4, 0x10000, RZ ;  /* 0x0001000004047824 */ /* 0x004fcc00078e00ff */
[----:B------:R-:W0:Y:S02]  /*08d0*/  F2I.S64.TRUNC R4, R4 ;  /* 0x0000000400047311 */ /* 0x000e24000020d900 */
[----:B0-----:R-:W-:Y:S01]  /*08e0*/  PRMT R18, R4, 0x7610, R18 ;  /* 0x0000761004127816 */ /* 0x001fe20000000012 */
[----:B------:R-:W-:Y:S06]  /*08f0*/  BRA `(.L_x_19144) ;  /* 0x0000000400ac7947 */ /* 0x000fec0003800000 */
.L_x_19151:
        /* <DEDUP_REMOVED lines=10> */
.L_x_19158:
        /* <DEDUP_REMOVED lines=21> */
.L_x_19162:
[----:B------:R-:W-:Y:S05]  /*0af0*/  BSYNC.RECONVERGENT B1 ;  /* 0x0000000000017941 */ /* 0x000fea0003800200 */
.L_x_19161:
[----:B------:R-:W-:Y:S01]  /*0b00*/  IMAD.SHL.U32 R0, R0, 0x100000, RZ ;  /* 0x0010000000007824 */ /* 0x000fe200078e00ff */
[----:B------:R-:W-:-:S04]  /*0b10*/  LEA R3, R3, 0x3b800000, 0x17 ;  /* 0x3b80000003037811 */ /* 0x000fc800078eb8ff */
[----:B------:R-:W-:-:S07]  /*0b20*/  LOP3.LUT R4, R3, R0, R7, 0xfe, !PT ;  /* 0x0000000003047212 */ /* 0x000fce00078efe07 */
.L_x_19160:
[----:B------:R-:W-:Y:S05]  /*0b30*/  BSYNC.RECONVERGENT B0 ;  /* 0x0000000000007941 */ /* 0x000fea0003800200 */
.L_x_19159:
[----:B------:R-:W0:Y:S02]  /*0b40*/  F2I.S64.TRUNC R4, R4 ;  /* 0x0000000400047311 */ /* 0x000e24000020d900 */
[----:B0-----:R-:W-:Y:S01]  /*0b50*/  PRMT R18, R4, 0x7610, R18 ;  /* 0x0000761004127816 */ /* 0x001fe20000000012 */
[----:B------:R-:W-:Y:S06]  /*0b60*/  BRA `(.L_x_19144) ;  /* 0x0000000400107947 */ /* 0x000fec0003800000 */
.L_x_19157:
        /* <DEDUP_REMOVED lines=21> */
.L_x_19166:
[----:B------:R-:W-:Y:S05]  /*0cc0*/  BSYNC.RECONVERGENT B1 ;  /* 0x0000000000017941 */ /* 0x000fea0003800200 */
.L_x_19165:
[----:B------:R-:W-:Y:S01]  /*0cd0*/  IMAD.SHL.U32 R0, R0, 0x200000, RZ ;  /* 0x0020000000007824 */ /* 0x000fe200078e00ff */
[----:B------:R-:W-:-:S04]  /*0ce0*/  LEA R3, R3, 0x37800000, 0x17 ;  /* 0x3780000003037811 */ /* 0x000fc800078eb8ff */
[----:B------:R-:W-:-:S07]  /*0cf0*/  LOP3.LUT R4, R3, R0, R7, 0xfe, !PT ;  /* 0x0000000003047212 */ /* 0x000fce00078efe07 */
.L_x_19164:
[----:B------:R-:W-:Y:S05]  /*0d00*/  BSYNC.RECONVERGENT B0 ;  /* 0x0000000000007941 */ /* 0x000fea0003800200 */
.L_x_19163:
[----:B------:R-:W0:Y:S02]  /*0d10*/  F2I.S64.TRUNC R4, R4 ;  /* 0x0000000400047311 */ /* 0x000e24000020d900 */
[----:B0-----:R-:W-:Y:S01]  /*0d20*/  PRMT R18, R4, 0x7610, R18 ;  /* 0x0000761004127816 */ /* 0x001fe20000000012 */
[----:B------:R-:W-:Y:S06]  /*0d30*/  BRA `(.L_x_19144) ;  /* 0x00000000009c7947 */ /* 0x000fec0003800000 */
.L_x_19156:
[----:B------:R-:W-:-:S09]  /*0d40*/  UISETP.NE.AND UP0, UPT, UR4, 0x1c, UPT ;  /* 0x0000001c0400788c */ /* 0x000fd2000bf05270 */
[----:B------:R-:W-:Y:S05]  /*0d50*/  BRA.U !UP0, `(.L_x_19167) ;  /* 0x0000000108907547 */ /* 0x000fea000b800000 */
[----:B------:R-:W-:-:S09]  /*0d60*/  UISETP.NE.AND UP0, UPT, UR4, 0x1d, UPT ;  /* 0x0000001d0400788c */ /* 0x000fd2000bf05270 */
[----:B------:R-:W-:Y:S05]  /*0d70*/  BRA.U !UP0, `(.L_x_19168) ;  /* 0x0000000108807547 */ /* 0x000fea000b800000 */
[----:B------:R-:W-:-:S09]  /*0d80*/  UISETP.NE.AND UP0, UPT, UR4, 0x2c, UPT ;  /* 0x0000002c0400788c */ /* 0x000fd2000bf05270 */
[----:B------:R-:W-:Y:S05]  /*0d90*/  BRA.U !UP0, `(.L_x_19169) ;  /* 0x0000000108487547 */ /* 0x000fea000b800000 */
.L_x_19143:
        /* <DEDUP_REMOVED lines=16> */
.L_x_19170:
[----:B------:R-:W-:Y:S01]  /*0ea0*/  PRMT R18, RZ, 0x7610, R18 ;  /* 0x00007610ff127816 */ /* 0x000fe20000000012 */
[----:B------:R-:W-:Y:S06]  /*0eb0*/  BRA `(.L_x_19144) ;  /* 0x00000000003c7947 */ /* 0x000fec0003800000 */
.L_x_19169:
        /* <DEDUP_REMOVED lines=8> */
.L_x_19172:
[----:B------:R-:W-:Y:S05]  /*0f40*/  BSYNC.RECONVERGENT B0 ;  /* 0x0000000000007941 */ /* 0x000fea0003800200 */
.L_x_19171:
[----:B------:R-:W0:Y:S02]  /*0f50*/  F2I.S64.TRUNC R4, R4 ;  /* 0x0000000400047311 */ /* 0x000e24000020d900 */
[----:B0-----:R-:W-:Y:S01]  /*0f60*/  PRMT R18, R4, 0x7610, R18 ;  /* 0x0000761004127816 */ /* 0x001fe20000000012 */
[----:B------:R-:W-:Y:S06]  /*0f70*/  BRA `(.L_x_19144) ;  /* 0x00000000000c7947 */ /* 0x000fec0003800000 */
.L_x_19168:
[----:B------:R0:W5:Y:S01]  /*0f80*/  LDG.E.U8 R18, desc[UR36][R6.64] ;  /* 0x0000002406127981 */ /* 0x000162000c1e1100 */
[----:B------:R-:W-:Y:S05]  /*0f90*/  BRA `(.L_x_19144) ;  /* 0x0000000000047947 */ /* 0x000fea0003800000 */
.L_x_19167:
[----:B------:R0:W5:Y:S02]  /*0fa0*/  LDG.E.U8 R18, desc[UR36][R6.64] ;  /* 0x0000002406127981 */ /* 0x000164000c1e1100 */
.L_x_19144:
        /* <DEDUP_REMOVED lines=18> */
.L_x_19176:
[----:B------:R1:W5:Y:S01]  /*10d0*/  LDG.E.U8 R26, desc[UR36][R6.64] ;  /* 0x00000024061a7981 */ /* 0x000362000c1e1100 */
[----:B------:R-:W-:Y:S05]  /*10e0*/  BRA `(.L_x_19178) ;  /* 0x0000000c00607947 */ /* 0x000fea0003800000 */
.L_x_19175:
        /* <DEDUP_REMOVED lines=8> */
.L_x_19180:
[----:B------:R3:W5:Y:S01]  /*1170*/  LDG.E.U8 R26, desc[UR36][R6.64] ;  /* 0x00000024061a7981 */ /* 0x000762000c1e1100 */
[----:B------:R-:W-:Y:S05]  /*1180*/  BRA `(.L_x_19178) ;  /* 0x0000000c00387947 */ /* 0x000fea0003800000 */
.L_x_19179:
[----:B------:R2:W5:Y:S01]  /*1190*/  LDG.E.U16 R26, desc[UR36][R6.64] ;  /* 0x00000024061a7981 */ /* 0x000562000c1e1500 */
[----:B------:R-:W-:Y:S05]  /*11a0*/  BRA `(.L_x_19178) ;  /* 0x0000000c00307947 */ /* 0x000fea0003800000 */
.L_x_19174:
        /* <DEDUP_REMOVED lines=10> */
.L_x_19182:
[----:B------:R-:W2:Y:S02]  /*1250*/  LDG.E.U16 R4, desc[UR36][R6.64] ;  /* 0x0000002406047981 */ /* 0x000ea4000c1e1500 */
[----:B--2---:R-:W-:-:S06]  /*1260*/  HADD2.F32 R4, -RZ, R4.H0_H0 ;  /* 0x20000004ff047230 */ /* 0x004fcc0000004100 */
[----:B------:R-:W0:Y:S02]  /*1270*/  F2I.S64.TRUNC R4, R4 ;  /* 0x0000000400047311 */ /* 0x000e24000020d900 */
[----:B0-----:R-:W-:Y:S01]  /*1280*/  PRMT R26, R4, 0x7610, R26 ;  /* 0x00007610041a7816 */ /* 0x001fe2000000001a */
[----:B------:R-:W-:Y:S06]  /*1290*/  BRA `(.L_x_19178) ;  /* 0x0000000800f47947 */ /* 0x000fec0003800000 */
.L_x_19181:
        /* <DEDUP_REMOVED lines=10> */
.L_x_19184:
[----:B------:R-:W2:Y:S02]  /*1340*/  LDG.E.U16 R6, desc[UR36][R6.64] ;  /* 0x0000002406067981 */ /* 0x000ea4000c1e1500 */
[----:B--2---:R-:W-:-:S06]  /*1350*/  HADD2.F32 R4, -RZ, R6.H0_H0 ;  /* 0x20000006ff047230 */ /* 0x004fcc0000004100 */
[----:B------:R-:W0:Y:S02]  /*1360*/  F2I.S64.TRUNC R4, R4 ;  /* 0x0000000400047311 */ /* 0x000e24000020d900 */
[----:B0-----:R-:W-:Y:S01]  /*1370*/  PRMT R26, R4, 0x7610, R26 ;  /* 0x00007610041a7816 */ /* 0x001fe2000000001a */
[----:B------:R-:W-:Y:S06]  /*1380*/  BRA `(.L_x_19178) ;  /* 0x0000000800b87947 */ /* 0x000fec0003800000 */
.L_x_19183:
[----:B------:R-:W2:Y:S02]  /*1390*/  LDG.E.64 R4, desc[UR36][R6.64] ;  /* 0x0000002406047981 */ /* 0x000ea4000c1e1b00 */
[----:B--2---:R-:W0:Y:S02]  /*13a0*/  F2I.S64.F64.TRUNC R4, R4 ;  /* 0x0000000400047311 */ /* 0x004e24000030d900 */
[----:B0-----:R-:W-:Y:S01]  /*13b0*/  PRMT R26, R4, 0x7610, R26 ;  /* 0x00007610041a7816 */ /* 0x001fe2000000001a */
[----:B------:R-:W-:Y:S06]  /*13c0*/  BRA `(.L_x_19178) ;  /* 0x0000000800a87947 */ /* 0x000fec0003800000 */
.L_x_19173:
        /* <DEDUP_REMOVED lines=12> */
.L_x_19187:
[----:B------:R-:W2:Y:S02]  /*1490*/  LDG.E.64 R6, desc[UR36][R6.64] ;  /* 0x0000002406067981 */ /* 0x000ea4000c1e1b00 */
[----:B--2---:R-:W0:Y:S02]  /*14a0*/  F2I.S64.F64.TRUNC R4, R6 ;  /* 0x0000000600047311 */ /* 0x004e24000030d900 */
[----:B0-----:R-:W-:Y:S01]  /*14b0*/  PRMT R26, R4, 0x7610, R26 ;  /* 0x00007610041a7816 */ /* 0x001fe2000000001a */
[----:B------:R-:W-:Y:S06]  /*14c0*/  BRA `(.L_x_19178) ;  /* 0x0000000800687947 */ /* 0x000fec0003800000 */
.L_x_19186:
        /* <DEDUP_REMOVED lines=27> */
.L_x_19189:
        /* <DEDUP_REMOVED lines=15> */
.L_x_19188:
[----:B------:R-:W2:Y:S02]  /*1770*/  LDG.E.U16 R4, desc[UR36][R6.64] ;  /* 0x0000002406047981 */ /* 0x000ea4000c1e1500 */
[----:B--2---:R-:W-:-:S06]  /*1780*/  IMAD.U32 R4, R4, 0x10000, RZ ;  /* 0x0001000004047824 */ /* 0x004fcc00078e00ff */
[----:B------:R-:W0:Y:S02]  /*1790*/  F2I.S64.TRUNC R4, R4 ;  /* 0x0000000400047311 */ /* 0x000e24000020d900 */
[----:B0-----:R-:W-:Y:S01]  /*17a0*/  PRMT R26, R4, 0x7610, R26 ;  /* 0x00007610041a7816 */ /* 0x001fe2000000001a */
[----:B------:R-:W-:Y:S06]  /*17b0*/  BRA `(.L_x_19178) ;  /* 0x0000000400ac7947 */ /* 0x000fec0003800000 */
.L_x_19185:
        /* <DEDUP_REMOVED lines=10> */
.L_x_19192:
        /* <DEDUP_REMOVED lines=21> */
.L_x_19196:
[----:B------:R-:W-:Y:S05]  /*19b0*/  BSYNC.RECONVERGENT B1 ;  /* 0x0000000000017941 */ /* 0x000fea0003800200 */
.L_x_19195:
[----:B------:R-:W-:Y:S01]  /*19c0*/  IMAD.SHL.U32 R0, R0, 0x100000, RZ ;  /* 0x0010000000007824 */ /* 0x000fe200078e00ff */
[----:B------:R-:W-:-:S04]  /*19d0*/  LEA R3, R3, 0x3b800000, 0x17 ;  /* 0x3b80000003037811 */ /* 0x000fc800078eb8ff */
[----:B------:R-:W-:-:S07]  /*19e0*/  LOP3.LUT R4, R3, R0, R7, 0xfe, !PT ;  /* 0x0000000003047212 */ /* 0x000fce00078efe07 */
.L_x_19194:
[----:B------:R-:W-:Y:S05]  /*19f0*/  BSYNC.RECONVERGENT B0 ;  /* 0x0000000000007941 */ /* 0x000fea0003800200 */
.L_x_19193:
[----:B------:R-:W0:Y:S02]  /*1a00*/  F2I.S64.TRUNC R4, R4 ;  /* 0x0000000400047311 */ /* 0x000e24000020d900 */
[----:B0-----:R-:W-:Y:S01]  /*1a10*/  PRMT R26, R4, 0x7610, R26 ;  /* 0x00007610041a7816 */ /* 0x001fe2000000001a */
[----:B------:R-:W-:Y:S06]  /*1a20*/  BRA `(.L_x_19178) ;  /* 0x0000000400107947 */ /* 0x000fec0003800000 */
.L_x_19191:
        /* <DEDUP_REMOVED lines=21> */
.L_x_19200:
[----:B------:R-:W-:Y:S05]  /*1b80*/  BSYNC.RECONVERGENT B1 ;  /* 0x0000000000017941 */ /* 0x000fea0003800200 */
.L_x_19199:
[----:B------:R-:W-:Y:S01]  /*1b90*/  IMAD.SHL.U32 R0, R0, 0x200000, RZ ;  /* 0x0020000000007824 */ /* 0x000fe200078e00ff */
[----:B------:R-:W-:-:S04]  /*1ba0*/  LEA R3, R3, 0x37800000, 0x17 ;  /* 0x3780000003037811 */ /* 0x000fc800078eb8ff */
[----:B------:R-:W-:-:S07]  /*1bb0*/  LOP3.LUT R4, R3, R0, R7, 0xfe, !PT ;  /* 0x0000000003047212 */ /* 0x000fce00078efe07 */
.L_x_19198:
[----:B------:R-:W-:Y:S05]  /*1bc0*/  BSYNC.RECONVERGENT B0 ;  /* 0x0000000000007941 */ /* 0x000fea0003800200 */
.L_x_19197:
[----:B------:R-:W0:Y:S02]  /*1bd0*/  F2I.S64.TRUNC R4, R4 ;  /* 0x0000000400047311 */ /* 0x000e24000020d900 */
[----:B0-----:R-:W-:Y:S01]  /*1be0*/  PRMT R26, R4, 0x7610, R26 ;  /* 0x00007610041a7816 */ /* 0x001fe2000000001a */
[----:B------:R-:W-:Y:S06]  /*1bf0*/  BRA `(.L_x_19178) ;  /* 0x00000000009c7947 */ /* 0x000fec0003800000 */
.L_x_19190:
[----:B------:R-:W-:-:S09]  /*1c00*/  UISETP.NE.AND UP0, UPT, UR4, 0x1c, UPT ;  /* 0x0000001c0400788c */ /* 0x000fd2000bf05270 */
[----:B------:R-:W-:Y:S05]  /*1c10*/  BRA.U !UP0, `(.L_x_19201) ;  /* 0x0000000108907547 */ /* 0x000fea000b800000 */
[----:B------:R-:W-:-:S09]  /*1c20*/  UISETP.NE.AND UP0, UPT, UR4, 0x1d, UPT ;  /* 0x0000001d0400788c */ /* 0x000fd2000bf05270 */
[----:B------:R-:W-:Y:S05]  /*1c30*/  BRA.U !UP0, `(.L_x_19202) ;  /* 0x0000000108807547 */ /* 0x000fea000b800000 */
[----:B------:R-:W-:-:S09]  /*1c40*/  UISETP.NE.AND UP0, UPT, UR4, 0x2c, UPT ;  /* 0x0000002c0400788c */ /* 0x000fd2000bf05270 */
[----:B------:R-:W-:Y:S05]  /*1c50*/  BRA.U !UP0, `(.L_x_19203) ;  /* 0x0000000108487547 */ /* 0x000fea000b800000 */
.L_x_19177:
        /* <DEDUP_REMOVED lines=16> */
.L_x_19204:
[----:B------:R-:W-:Y:S01]  /*1d60*/  PRMT R26, RZ, 0x7610, R26 ;  /* 0x00007610ff1a7816 */ /* 0x000fe2000000001a */
[----:B------:R-:W-:Y:S06]  /*1d70*/  BRA `(.L_x_19178) ;  /* 0x00000000003c7947 */ /* 0x000fec0003800000 */
.L_x_19203:
        /* <DEDUP_REMOVED lines=8> */
.L_x_19206:
[----:B------:R-:W-:Y:S05]  /*1e00*/  BSYNC.RECONVERGENT B0 ;  /* 0x0000000000007941 */ /* 0x000fea0003800200 */
.L_x_19205:
[----:B------:R-:W0:Y:S02]  /*1e10*/  F2I.S64.TRUNC R4, R4 ;  /* 0x0000000400047311 */ /* 0x000e24000020d900 */
[----:B0-----:R-:W-:Y:S01]  /*1e20*/  PRMT R26, R4, 0x7610, R26 ;  /* 0x00007610041a7816 */ /* 0x001fe2000000001a */
[----:B------:R-:W-:Y:S06]  /*1e30*/  BRA `(.L_x_19178) ;  /* 0x00000000000c7947 */ /* 0x000fec0003800000 */
.L_x_19202:
[----:B------:R0:W5:Y:S01]  /*1e40*/  LDG.E.U8 R26, desc[UR36][R6.64] ;  /* 0x00000024061a7981 */ /* 0x000162000c1e1100 */
[----:B------:R-:W-:Y:S05]  /*1e50*/  BRA `(.L_x_19178) ;  /* 0x0000000000047947 */ /* 0x000fea0003800000 */
.L_x_19201:
[----:B------:R0:W5:Y:S02]  /*1e60*/  LDG.E.U8 R26, desc[UR36][R6.64] ;  /* 0x00000024061a7981 */ /* 0x000164000c1e1100 */
.L_x_19178:
[----:B-----5:R-:W-:Y:S01]  /*1e70*/  LOP3.LUT R17, R18, 0xff, RZ, 0xc0, !PT ;  /* 0x000000ff12117812 */ /* 0x020fe200078ec0ff */
[----:B------:R-:W-:-:S07]  /*1e80*/  VIADD R23, R25, 0x80 ;  /* 0x0000008019177836 */ /* 0x000fce0000000000 */
.L_x_19138:
[----:B------:R-:W-:Y:S05]  /*1e90*/  BSYNC.RECONVERGENT B6 ;  /* 0x0000000000067941 */ /* 0x000fea0003800200 */
.L_x_19137:
        /* <DEDUP_REMOVED lines=24> */
.L_x_19212:
[----:B------:R3:W5:Y:S01]  /*2020*/  LDG.E.U8 R22, desc[UR36][R6.64] ;  /* 0x0000002406167981 */ /* 0x000762000c1e1100 */
[----:B------:R-:W-:Y:S05]  /*2030*/  BRA `(.L_x_19214) ;  /* 0x0000000c00607947 */ /* 0x000fea0003800000 */
.L_x_19211:
        /* <DEDUP_REMOVED lines=8> */
.L_x_19216:
[----:B------:R0:W5:Y:S01]  /*20c0*/  LDG.E.U8 R22, desc[UR36][R6.64] ;  /* 0x0000002406167981 */ /* 0x000162000c1e1100 */
[----:B------:R-:W-:Y:S05]  /*20d0*/  BRA `(.L_x_19214) ;  /* 0x0000000c00387947 */ /* 0x000fea0003800000 */
.L_x_19215:
[----:B------:R0:W5:Y:S01]  /*20e0*/  LDG.E.U16 R22, desc[UR36][R6.64] ;  /* 0x0000002406167981 */ /* 0x000162000c1e1500 */
[----:B------:R-:W-:Y:S05]  /*20f0*/  BRA `(.L_x_19214) ;  /* 0x0000000c00307947 */ /* 0x000fea0003800000 */
.L_x_19210:
        /* <DEDUP_REMOVED lines=10> */
.L_x_19218:
[----:B------:R-:W2:Y:S02]  /*21a0*/  LDG.E.U16 R4, desc[UR36][R6.64] ;  /* 0x0000002406047981 */ /* 0x000ea4000c1e1500 */
[----:B--2---:R-:W-:-:S06]  /*21b0*/  HADD2.F32 R4, -RZ, R4.H0_H0 ;  /* 0x20000004ff047230 */ /* 0x004fcc0000004100 */
[----:B------:R-:W0:Y:S02]  /*21c0*/  F2I.S64.TRUNC R4, R4 ;  /* 0x0000000400047311 */ /* 0x000e24000020d900 */
[----:B0-----:R-:W-:Y:S01]  /*21d0*/  PRMT R22, R4, 0x7610, R22 ;  /* 0x0000761004167816 */ /* 0x001fe20000000016 */
[----:B------:R-:W-:Y:S06]  /*21e0*/  BRA `(.L_x_19214) ;  /* 0x0000000800f47947 */ /* 0x000fec0003800000 */
.L_x_19217:
        /* <DEDUP_REMOVED lines=10> */
.L_x_19220:
[----:B------:R-:W2:Y:S02]  /*2290*/  LDG.E.U16 R6, desc[UR36][R6.64] ;  /* 0x0000002406067981 */ /* 0x000ea4000c1e1500 */
[----:B--2---:R-:W-:-:S06]  /*22a0*/  HADD2.F32 R4, -RZ, R6.H0_H0 ;  /* 0x20000006ff047230 */ /* 0x004fcc0000004100 */
[----:B------:R-:W0:Y:S02]  /*22b0*/  F2I.S64.TRUNC R4, R4 ;  /* 0x0000000400047311 */ /* 0x000e24000020d900 */
[----:B0-----:R-:W-:Y:S01]  /*22c0*/  PRMT R22, R4, 0x7610, R22 ;  /* 0x0000761004167816 */ /* 0x001fe20000000016 */
[----:B------:R-:W-:Y:S06]  /*22d0*/  BRA `(.L_x_19214) ;  /* 0x0000000800b87947 */ /* 0x000fec0003800000 */
.L_x_19219:
[----:B------:R-:W2:Y:S02]  /*22e0*/  LDG.E.64 R4, desc[UR36][R6.64] ;  /* 0x0000002406047981 */ /* 0x000ea4000c1e1b00 */
[----:B--2---:R-:W0:Y:S02]  /*22f0*/  F2I.S64.F64.TRUNC R4, R4 ;  /* 0x0000000400047311 */ /* 0x004e24000030d900 */
[----:B0-----:R-:W-:Y:S01]  /*2300*/  PRMT R22, R4, 0x7610, R22 ;  /* 0x0000761004167816 */ /* 0x001fe20000000016 */
[----:B------:R-:W-:Y:S06]  /*2310*/  BRA `(.L_x_19214) ;  /* 0x0000000800a87947 */ /* 0x000fec0003800000 */
.L_x_19209:
        /* <DEDUP_REMOVED lines=12> */
.L_x_19223:
[----:B------:R-:W2:Y:S02]  /*23e0*/  LDG.E.64 R6, desc[UR36][R6.64] ;  /* 0x0000002406067981 */ /* 0x000ea4000c1e1b00 */
[----:B--2---:R-:W0:Y:S02]  /*23f0*/  F2I.S64.F64.TRUNC R4, R6 ;  /* 0x0000000600047311 */ /* 0x004e24000030d900 */
[----:B0-----:R-:W-:Y:S01]  /*2400*/  PRMT R22, R4, 0x7610, R22 ;  /* 0x0000761004167816 */ /* 0x001fe20000000016 */
[----:B------:R-:W-:Y:S06]  /*2410*/  BRA `(.L_x_19214) ;  /* 0x0000000800687947 */ /* 0x000fec0003800000 */
.L_x_19222:
        /* <DEDUP_REMOVED lines=27> */
.L_x_19225:
        /* <DEDUP_REMOVED lines=15> */
.L_x_19224:
[----:B------:R-:W2:Y:S02]  /*26c0*/  LDG.E.U16 R4, desc[UR36][R6.64] ;  /* 0x0000002406047981 */ /* 0x000ea4000c1e1500 */
[----:B--2---:R-:W-:-:S06]  /*26d0*/  IMAD.U32 R4, R4, 0x10000, RZ ;  /* 0x0001000004047824 */ /* 0x004fcc00078e00ff */
[----:B------:R-:W0:Y:S02]  /*26e0*/  F2I.S64.TRUNC R4, R4 ;  /* 0x0000000400047311 */ /* 0x000e24000020d900 */
[----:B0-----:R-:W-:Y:S01]  /*26f0*/  PRMT R22, R4, 0x7610, R22 ;  /* 0x0000761004167816 */ /* 0x001fe20000000016 */
[----:B------:R-:W-:Y:S06]  /*2700*/  BRA `(.L_x_19214) ;  /* 0x0000000400ac7947 */ /* 0x000fec0003800000 */
.L_x_19221:
        /* <DEDUP_REMOVED lines=10> */
.L_x_19228:
        /* <DEDUP_REMOVED lines=21> */
.L_x_19232:
[----:B------:R-:W-:Y:S05]  /*2900*/  BSYNC.RECONVERGENT B1 ;  /* 0x0000000000017941 */ /* 0x000fea0003800200 */
.L_x_19231:
[----:B------:R-:W-:Y:S01]  /*2910*/  IMAD.SHL.U32 R0, R0, 0x100000, RZ ;  /* 0x0010000000007824 */ /* 0x000fe200078e00ff */
[----:B------:R-:W-:-:S04]  /*2920*/  LEA R3, R3, 0x3b800000, 0x17 ;  /* 0x3b80000003037811 */ /* 0x000fc800078eb8ff */
[----:B------:R-:W-:-:S07]  /*2930*/  LOP3.LUT R4, R3, R0, R7, 0xfe, !PT ;  /* 0x0000000003047212 */ /* 0x000fce00078efe07 */
.L_x_19230:
[----:B------:R-:W-:Y:S05]  /*2940*/  BSYNC.RECONVERGENT B0 ;  /* 0x0000000000007941 */ /* 0x000fea0003800200 */
.L_x_19229:
[----:B------:R-:W0:Y:S02]  /*2950*/  F2I.S64.TRUNC R4, R4 ;  /* 0x0000000400047311 */ /* 0x000e24000020d900 */
[----:B0-----:R-:W-:Y:S01]  /*2960*/  PRMT R22, R4, 0x7610, R22 ;  /* 0x0000761004167816 */ /* 0x001fe20000000016 */
[----:B------:R-:W-:Y:S06]  /*2970*/  BRA `(.L_x_19214) ;  /* 0x0000000400107947 */ /* 0x000fec0003800000 */
.L_x_19227:
        /* <DEDUP_REMOVED lines=21> */
.L_x_19236:
[----:B------:R-:W-:Y:S05]  /*2ad0*/  BSYNC.RECONVERGENT B1 ;  /* 0x0000000000017941 */ /* 0x000fea0003800200 */
.L_x_19235:
[----:B------:R-:W-:Y:S01]  /*2ae0*/  IMAD.SHL.U32 R0, R0, 0x200000, RZ ;  /* 0x0020000000007824 */ /* 0x000fe200078e00ff */
[----:B------:R-:W-:-:S04]  /*2af0*/  LEA R3, R3, 0x37800000, 0x17 ;  /* 0x3780000003037811 */ /* 0x000fc800078eb8ff */
[----:B------:R-:W-:-:S07]  /*2b00*/  LOP3.LUT R4, R3, R0, R7, 0xfe, !PT ;  /* 0x0000000003047212 */ /* 0x000fce00078efe07 */
.L_x_19234:
[----:B------:R-:W-:Y:S05]  /*2b10*/  BSYNC.RECONVERGENT B0 ;  /* 0x0000000000007941 */ /* 0x000fea0003800200 */
.L_x_19233:
[----:B------:R-:W0:Y:S02]  /*2b20*/  F2I.S64.TRUNC R4, R4 ;  /* 0x0000000400047311 */ /* 0x000e24000020d900 */
[----:B0-----:R-:W-:Y:S01]  /*2b30*/  PRMT R22, R4, 0x7610, R22 ;  /* 0x0000761004167816 */ /* 0x001fe20000000016 */
[----:B------:R-:W-:Y:S06]  /*2b40*/  BRA `(.L_x_19214) ;  /* 0x00000000009c7947 */ /* 0x000fec0003800000 */
.L_x_19226:
        /* <DEDUP_REMOVED lines=14> */
.L_x_19240:
[----:B------:R-:W-:Y:S05]  /*2c30*/  BSYNC.RECONVERGENT B0 ;  /* 0x0000000000007941 */ /* 0x000fea0003800200 */
.L_x_19239:
[----:B------:R-:W0:Y:S02]  /*2c40*/  F2I.S64.TRUNC R4, R4 ;  /* 0x0000000400047311 */ /* 0x000e24000020d900 */
[----:B0-----:R-:W-:Y:S01]  /*2c50*/  PRMT R22, R4, 0x7610, R22 ;  /* 0x0000761004167816 */ /* 0x001fe20000000016 */
[----:B------:R-:W-:Y:S06]  /*2c60*/  BRA `(.L_x_19214) ;  /* 0x0000000000547947 */ /* 0x000fec0003800000 */
.L_x_19213:
        /* <DEDUP_REMOVED lines=16> */
.L_x_19241:
[----:B------:R-:W-:Y:S01]  /*2d70*/  PRMT R22, RZ, 0x7610, R22 ;  /* 0x00007610ff167816 */ /* 0x000fe20000000016 */
[----:B------:R-:W-:Y:S06]  /*2d80*/  BRA `(.L_x_19214) ;  /* 0x00000000000c7947 */ /* 0x000fec0003800000 */
.L_x_19238:
[----:B------:R0:W5:Y:S01]  /*2d90*/  LDG.E.U8 R22, desc[UR36][R6.64] ;  /* 0x0000002406167981 */ /* 0x000162000c1e1100 */
[----:B------:R-:W-:Y:S05]  /*2da0*/  BRA `(.L_x_19214) ;  /* 0x0000000000047947 */ /* 0x000fea0003800000 */
.L_x_19237:
[----:B------:R1:W5:Y:S02]  /*2db0*/  LDG.E.U8 R22, desc[UR36][R6.64] ;  /* 0x0000002406167981 */ /* 0x000364000c1e1100 */
.L_x_19214:
        /* <DEDUP_REMOVED lines=18> */
.L_x_19245:
[----:B------:R4:W5:Y:S01]  /*2ee0*/  LDG.E.U8 R24, desc[UR36][R6.64] ;  /* 0x0000002406187981 */ /* 0x000962000c1e1100 */
[----:B------:R-:W-:Y:S05]  /*2ef0*/  BRA `(.L_x_19247) ;  /* 0x0000000c00607947 */ /* 0x000fea0003800000 */
.L_x_19244:
        /* <DEDUP_REMOVED lines=8> */
.L_x_19249:
[----:B------:R0:W5:Y:S01]  /*2f80*/  LDG.E.U8 R24, desc[UR36][R6.64] ;  /* 0x0000002406187981 */ /* 0x000162000c1e1100 */
[----:B------:R-:W-:Y:S05]  /*2f90*/  BRA `(.L_x_19247) ;  /* 0x0000000c00387947 */ /* 0x000fea0003800000 */
.L_x_19248:
[----:B------:R0:W5:Y:S01]  /*2fa0*/  LDG.E.U16 R24, desc[UR36][R6.64] ;  /* 0x0000002406187981 */ /* 0x000162000c1e1500 */
[----:B------:R-:W-:Y:S05]  /*2fb0*/  BRA `(.L_x_19247) ;  /* 0x0000000c00307947 */ /* 0x000fea0003800000 */
.L_x_19243:
        /* <DEDUP_REMOVED lines=10> */
.L_x_19251:
[----:B------:R-:W2:Y:S02]  /*3060*/  LDG.E.U16 R4, desc[UR36][R6.64] ;  /* 0x0000002406047981 */ /* 0x000ea4000c1e1500 */
[----:B--2---:R-:W-:-:S06]  /*3070*/  HADD2.F32 R4, -RZ, R4.H0_H0 ;  /* 0x20000004ff047230 */ /* 0x004fcc0000004100 */
[----:B------:R-:W0:Y:S02]  /*3080*/  F2I.S64.TRUNC R4, R4 ;  /* 0x0000000400047311 */ /* 0x000e24000020d900 */
[----:B0-----:R-:W-:Y:S01]  /*3090*/  PRMT R24, R4, 0x7610, R24 ;  /* 0x0000761004187816 */ /* 0x001fe20000000018 */
[----:B------:R-:W-:Y:S06]  /*30a0*/  BRA `(.L_x_19247) ;  /* 0x0000000800f47947 */ /* 0x000fec0003800000 */
.L_x_19250:
        /* <DEDUP_REMOVED lines=10> */
.L_x_19253:
[----:B------:R-:W2:Y:S02]  /*3150*/  LDG.E.U16 R6, desc[UR36][R6.64] ;  /* 0x0000002406067981 */ /* 0x000ea4000c1e1500 */
[----:B--2---:R-:W-:-:S06]  /*3160*/  HADD2.F32 R4, -RZ, R6.H0_H0 ;  /* 0x20000006ff047230 */ /* 0x004fcc0000004100 */
[----:B------:R-:W0:Y:S02]  /*3170*/  F2I.S64.TRUNC R4, R4 ;  /* 0x0000000400047311 */ /* 0x000e24000020d900 */
[----:B0-----:R-:W-:Y:S01]  /*3180*/  PRMT R24, R4, 0x7610, R24 ;  /* 0x0000761004187816 */ /* 0x001fe20000000018 */
[----:B------:R-:W-:Y:S06]  /*3190*/  BRA `(.L_x_19247) ;  /* 0x0000000800b87947 */ /* 0x000fec0003800000 */
.L_x_19252:
[----:B------:R-:W2:Y:S02]  /*31a0*/  LDG.E.64 R4, desc[UR36][R6.64] ;  /* 0x0000002406047981 */ /* 0x000ea4000c1e1b00 */
[----:B--2---:R-:W0:Y:S02]  /*31b0*/  F2I.S64.F64.TRUNC R4, R4 ;  /* 0x0000000400047311 */ /* 0x004e24000030d900 */
[----:B0-----:R-:W-:Y:S01]  /*31c0*/  PRMT R24, R4, 0x7610, R24 ;  /* 0x0000761004187816 */ /* 0x001fe20000000018 */
[----:B------:R-:W-:Y:S06]  /*31d0*/  BRA `(.L_x_19247) ;  /* 0x0000000800a87947 */ /* 0x000fec0003800000 */
.L_x_19242:
        /* <DEDUP_REMOVED lines=12> */
.L_x_19256:
[----:B------:R-:W2:Y:S02]  /*32a0*/  LDG.E.64 R6, desc[UR36][R6.64] ;  /* 0x0000002406067981 */ /* 0x000ea4000c1e1b00 */
[----:B--2---:R-:W0:Y:S02]  /*32b0*/  F2I.S64.F64.TRUNC R4, R6 ;  /* 0x0000000600047311 */ /* 0x004e24000030d900 */
[----:B0-----:R-:W-:Y:S01]  /*32c0*/  PRMT R24, R4, 0x7610, R24 ;  /* 0x0000761004187816 */ /* 0x001fe20000000018 */
[----:B------:R-:W-:Y:S06]  /*32d0*/  BRA `(.L_x_19247) ;  /* 0x0000000800687947 */ /* 0x000fec0003800000 */
.L_x_19255:
        /* <DEDUP_REMOVED lines=27> */
.L_x_19258:
        /* <DEDUP_REMOVED lines=15> */
.L_x_19257:
[----:B------:R-:W2:Y:S02]  /*3580*/  LDG.E.U16 R4, desc[UR36][R6.64] ;  /* 0x0000002406047981 */ /* 0x000ea4000c1e1500 */
[----:B--2---:R-:W-:-:S06]  /*3590*/  IMAD.U32 R4, R4, 0x10000, RZ ;  /* 0x0001000004047824 */ /* 0x004fcc00078e00ff */
[----:B------:R-:W0:Y:S02]  /*35a0*/  F2I.S64.TRUNC R4, R4 ;  /* 0x0000000400047311 */ /* 0x000e24000020d900 */
[----:B0-----:R-:W-:Y:S01]  /*35b0*/  PRMT R24, R4, 0x7610, R24 ;  /* 0x0000761004187816 */ /* 0x001fe20000000018 */
[----:B------:R-:W-:Y:S06]  /*35c0*/  BRA `(.L_x_19247) ;  /* 0x0000000400ac7947 */ /* 0x000fec0003800000 */
.L_x_19254:
        /* <DEDUP_REMOVED lines=10> */
.L_x_19261:
        /* <DEDUP_REMOVED lines=21> */
.L_x_19265:
[----:B------:R-:W-:Y:S05]  /*37c0*/  BSYNC.RECONVERGENT B1 ;  /* 0x0000000000017941 */ /* 0x000fea0003800200 */
.L_x_19264:
[----:B------:R-:W-:Y:S01]  /*37d0*/  IMAD.SHL.U32 R0, R0, 0x100000, RZ ;  /* 0x0010000000007824 */ /* 0x000fe200078e00ff */
[----:B------:R-:W-:-:S04]  /*37e0*/  LEA R3, R3, 0x3b800000, 0x17 ;  /* 0x3b80000003037811 */ /* 0x000fc800078eb8ff */
[----:B------:R-:W-:-:S07]  /*37f0*/  LOP3.LUT R4, R3, R0, R7, 0xfe, !PT ;  /* 0x0000000003047212 */ /* 0x000fce00078efe07 */
.L_x_19263:
[----:B------:R-:W-:Y:S05]  /*3800*/  BSYNC.RECONVERGENT B0 ;  /* 0x0000000000007941 */ /* 0x000fea0003800200 */
.L_x_19262:
[----:B------:R-:W0:Y:S02]  /*3810*/  F2I.S64.TRUNC R4, R4 ;  /* 0x0000000400047311 */ /* 0x000e24000020d900 */
[----:B0-----:R-:W-:Y:S01]  /*3820*/  PRMT R24, R4, 0x7610, R24 ;  /* 0x0000761004187816 */ /* 0x001fe20000000018 */
[----:B------:R-:W-:Y:S06]  /*3830*/  BRA `(.L_x_19247) ;  /* 0x0000000400107947 */ /* 0x000fec0003800000 */
.L_x_19260:
        /* <DEDUP_REMOVED lines=21> */
.L_x_19269:
[----:B------:R-:W-:Y:S05]  /*3990*/  BSYNC.RECONVERGENT B1 ;  /* 0x0000000000017941 */ /* 0x000fea0003800200 */
.L_x_19268:
[----:B------:R-:W-:Y:S01]  /*39a0*/  IMAD.SHL.U32 R0, R0, 0x200000, RZ ;  /* 0x0020000000007824 */ /* 0x000fe200078e00ff */
[----:B------:R-:W-:-:S04]  /*39b0*/  LEA R3, R3, 0x37800000, 0x17 ;  /* 0x3780000003037811 */ /* 0x000fc800078eb8ff */
[----:B------:R-:W-:-:S07]  /*39c0*/  LOP3.LUT R4, R3, R0, R7, 0xfe, !PT ;  /* 0x0000000003047212 */ /* 0x000fce00078efe07 */
.L_x_19267:
[----:B------:R-:W-:Y:S05]  /*39d0*/  BSYNC.RECONVERGENT B0 ;  /* 0x0000000000007941 */ /* 0x000fea0003800200 */
.L_x_19266:
[----:B------:R-:W0:Y:S02]  /*39e0*/  F2I.S64.TRUNC R4, R4 ;  /* 0x0000000400047311 */ /* 0x000e24000020d900 */
[----:B0-----:R-:W-:Y:S01]  /*39f0*/  PRMT R24, R4, 0x7610, R24 ;  /* 0x0000761004187816 */ /* 0x001fe20000000018 */
[----:B------:R-:W-:Y:S06]  /*3a00*/  BRA `(.L_x_19247) ;  /* 0x00000000009c7947 */ /* 0x000fec0003800000 */
.L_x_19259:
        /* <DEDUP_REMOVED lines=14> */
.L_x_19273:
[----:B------:R-:W-:Y:S05]  /*3af0*/  BSYNC.RECONVERGENT B0 ;  /* 0x0000000000007941 */ /* 0x000fea0003800200 */
.L_x_19272:
[----:B------:R-:W0:Y:S02]  /*3b00*/  F2I.S64.TRUNC R4, R4 ;  /* 0x0000000400047311 */ /* 0x000e24000020d900 */
[----:B0-----:R-:W-:Y:S01]  /*3b10*/  PRMT R24, R4, 0x7610, R24 ;  /* 0x0000761004187816 */ /* 0x001fe20000000018 */
[----:B------:R-:W-:Y:S06]  /*3b20*/  BRA `(.L_x_19247) ;  /* 0x0000000000547947 */ /* 0x000fec0003800000 */
.L_x_19246:
        /* <DEDUP_REMOVED lines=16> */
.L_x_19274:
[----:B------:R-:W-:Y:S01]  /*3c30*/  PRMT R24, RZ, 0x7610, R24 ;  /* 0x00007610ff187816 */ /* 0x000fe20000000018 */
[----:B------:R-:W-:Y:S06]  /*3c40*/  BRA `(.L_x_19247) ;  /* 0x00000000000c7947 */ /* 0x000fec0003800000 */
.L_x_19271:
[----:B------:R1:W5:Y:S01]  /*3c50*/  LDG.E.U8 R24, desc[UR36][R6.64] ;  /* 0x0000002406187981 */ /* 0x000362000c1e1100 */
[----:B------:R-:W-:Y:S05]  /*3c60*/  BRA `(.L_x_19247) ;  /* 0x0000000000047947 */ /* 0x000fea0003800000 */
.L_x_19270:
[----:B------:R2:W5:Y:S02]  /*3c70*/  LDG.E.U8 R24, desc[UR36][R6.64] ;  /* 0x0000002406187981 */ /* 0x000564000c1e1100 */
.L_x_19247:
[----:B------:R-:W-:Y:S01]  /*3c80*/  VIADD R23, R23, 0x80 ;  /* 0x0000008017177836 */ /* 0x000fe20000000000 */
[----:B-----5:R-:W-:-:S07]  /*3c90*/  LOP3.LUT R22, R22, 0xff, RZ, 0xc0, !PT ;  /* 0x000000ff16167812 */ /* 0x020fce00078ec0ff */
.L_x_19208:
[----:B------:R-:W-:Y:S05]  /*3ca0*/  BSYNC.RECONVERGENT B6 ;  /* 0x0000000000067941 */ /* 0x000fea0003800200 */
.L_x_19207:
        /* <DEDUP_REMOVED lines=24> */
.L_x_19280:
[----:B------:R3:W5:Y:S01]  /*3e30*/  LDG.E.U8 R18, desc[UR36][R6.64] ;  /* 0x0000002406127981 */ /* 0x000762000c1e1100 */
[----:B------:R-:W-:Y:S05]  /*3e40*/  BRA `(.L_x_19282) ;  /* 0x0000000c00607947 */ /* 0x000fea0003800000 */
.L_x_19279:
        /* <DEDUP_REMOVED lines=8> */
.L_x_19284:
[----:B------:R0:W5:Y:S01]  /*3ed0*/  LDG.E.U8 R18, desc[UR36][R6.64] ;  /* 0x0000002406127981 */ /* 0x000162000c1e1100 */
[----:B------:R-:W-:Y:S05]  /*3ee0*/  BRA `(.L_x_19282) ;  /* 0x0000000c00387947 */ /* 0x000fea0003800000 */
.L_x_19283:
[----:B------:R0:W5:Y:S01]  /*3ef0*/  LDG.E.U16 R18, desc[UR36][R6.64] ;  /* 0x0000002406127981 */ /* 0x000162000c1e1500 */
[----:B------:R-:W-:Y:S05]  /*3f00*/  BRA `(.L_x_19282) ;  /* 0x0000000c00307947 */ /* 0x000fea0003800000 */
.L_x_19278:
        /* <DEDUP_REMOVED lines=10> */
.L_x_19286:
[----:B------:R-:W2:Y:S02]  /*3fb0*/  LDG.E.U16 R4, desc[UR36][R6.64] ;  /* 0x0000002406047981 */ /* 0x000ea4000c1e1500 */
[----:B--2---:R-:W-:-:S06]  /*3fc0*/  HADD2.F32 R4, -RZ, R4.H0_H0 ;  /* 0x20000004ff047230 */ /* 0x004fcc0000004100 */
[----:B------:R-:W0:Y:S02]  /*3fd0*/  F2I.S64.TRUNC R4, R4 ;  /* 0x0000000400047311 */ /* 0x000e24000020d900 */
[----:B0-----:R-:W-:Y:S01]  /*3fe0*/  PRMT R18, R4, 0x7610, R18 ;  /* 0x0000761004127816 */ /* 0x001fe20000000012 */
[----:B------:R-:W-:Y:S06]  /*3ff0*/  BRA `(.L_x_19282) ;  /* 0x0000000800f47947 */ /* 0x000fec0003800000 */
.L_x_19285:
        /* <DEDUP_REMOVED lines=10> */
.L_x_19288:
[----:B------:R-:W2:Y:S02]  /*40a0*/  LDG.E.U16 R6, desc[UR36][R6.64] ;  /* 0x0000002406067981 */ /* 0x000ea4000c1e1500 */
[----:B--2---:R-:W-:-:S06]  /*40b0*/  HADD2.F32 R4, -RZ, R6.H0_H0 ;  /* 0x20000006ff047230 */ /* 0x004fcc0000004100 */
[----:B------:R-:W0:Y:S02]  /*40c0*/  F2I.S64.TRUNC R4, R4 ;  /* 0x0000000400047311 */ /* 0x000e24000020d900 */
[----:B0-----:R-:W-:Y:S01]  /*40d0*/  PRMT R18, R4, 0x7610, R18 ;  /* 0x0000761004127816 */ /* 0x001fe20000000012 */
[----:B------:R-:W-:Y:S06]  /*40e0*/  BRA `(.L_x_19282) ;  /* 0x0000000800b87947 */ /* 0x000fec0003800000 */
.L_x_19287:
[----:B------:R-:W2:Y:S02]  /*40f0*/  LDG.E.64 R4, desc[UR36][R6.64] ;  /* 0x0000002406047981 */ /* 0x000ea4000c1e1b00 */
[----:B--2---:R-:W0:Y:S02]  /*4100*/  F2I.S64.F64.TRUNC R4, R4 ;  /* 0x0000000400047311 */ /* 0x004e24000030d900 */
[----:B0-----:R-:W-:Y:S01]  /*4110*/  PRMT R18, R4, 0x7610, R18 ;  /* 0x0000761004127816 */ /* 0x001fe20000000012 */
[----:B------:R-:W-:Y:S06]  /*4120*/  BRA `(.L_x_19282) ;  /* 0x0000000800a87947 */ /* 0x000fec0003800000 */
.L_x_19277:
        /* <DEDUP_REMOVED lines=12> */
.L_x_19291:
[----:B------:R-:W2:Y:S02]  /*41f0*/  LDG.E.64 R6, desc[UR36][R6.64] ;  /* 0x0000002406067981 */ /* 0x000ea4000c1e1b00 */
[----:B--2---:R-:W0:Y:S02]  /*4200*/  F2I.S64.F64.TRUNC R4, R6 ;  /* 0x0000000600047311 */ /* 0x004e24000030d900 */
[----:B0-----:R-:W-:Y:S01]  /*4210*/  PRMT R18, R4, 0x7610, R18 ;  /* 0x0000761004127816 */ /* 0x001fe20000000012 */
[----:B------:R-:W-:Y:S06]  /*4220*/  BRA `(.L_x_19282) ;  /* 0x0000000800687947 */ /* 0x000fec0003800000 */
.L_x_19290:
        /* <DEDUP_REMOVED lines=27> */
.L_x_19293:
        /* <DEDUP_REMOVED lines=15> */
.L_x_19292:
[----:B------:R-:W2:Y:S02]  /*44d0*/  LDG.E.U16 R4, desc[UR36][R6.64] ;  /* 0x0000002406047981 */ /* 0x000ea4000c1e1500 */
[----:B--2---:R-:W-:-:S06]  /*44e0*/  IMAD.U32 R4, R4, 0x10000, RZ ;  /* 0x0001000004047824 */ /* 0x004fcc00078e00ff */
[----:B------:R-:W0:Y:S02]  /*44f0*/  F2I.S64.TRUNC R4, R4 ;  /* 0x0000000400047311 */ /* 0x000e24000020d900 */
[----:B0-----:R-:W-:Y:S01]  /*4500*/  PRMT R18, R4, 0x7610, R18 ;  /* 0x0000761004127816 */ /* 0x001fe20000000012 */
[----:B------:R-:W-:Y:S06]  /*4510*/  BRA `(.L_x_19282) ;  /* 0x0000000400ac7947 */ /* 0x000fec0003800000 */
.L_x_19289:
        /* <DEDUP_REMOVED lines=10> */
.L_x_19296:
        /* <DEDUP_REMOVED lines=21> */
.L_x_19300:
[----:B------:R-:W-:Y:S05]  /*4710*/  BSYNC.RECONVERGENT B1 ;  /* 0x0000000000017941 */ /* 0x000fea0003800200 */
.L_x_19299:
[----:B------:R-:W-:Y:S01]  /*4720*/  IMAD.SHL.U32 R0, R0, 0x100000, RZ ;  /* 0x0010000000007824 */ /* 0x000fe200078e00ff */
[----:B------:R-:W-:-:S04]  /*4730*/  LEA R3, R3, 0x3b800000, 0x17 ;  /* 0x3b80000003037811 */ /* 0x000fc800078eb8ff */
[----:B------:R-:W-:-:S07]  /*4740*/  LOP3.LUT R4, R3, R0, R7, 0xfe, !PT ;  /* 0x0000000003047212 */ /* 0x000fce00078efe07 */
.L_x_19298:
[----:B------:R-:W-:Y:S05]  /*4750*/  BSYNC.RECONVERGENT B0 ;  /* 0x0000000000007941 */ /* 0x000fea0003800200 */
.L_x_19297:
[----:B------:R-:W0:Y:S02]  /*4760*/  F2I.S64.TRUNC R4, R4 ;  /* 0x0000000400047311 */ /* 0x000e24000020d900 */
[----:B0-----:R-:W-:Y:S01]  /*4770*/  PRMT R18, R4, 0x7610, R18 ;  /* 0x0000761004127816 */ /* 0x001fe20000000012 */
[----:B------:R-:W-:Y:S06]  /*4780*/  BRA `(.L_x_19282) ;  /* 0x0000000400107947 */ /* 0x000fec0003800000 */
.L_x_19295:
        /* <DEDUP_REMOVED lines=21> */
.L_x_19304:
[----:B------:R-:W-:Y:S05]  /*48e0*/  BSYNC.RECONVERGENT B1 ;  /* 0x0000000000017941 */ /* 0x000fea0003800200 */
.L_x_19303:
[----:B------:R-:W-:Y:S01]  /*48f0*/  IMAD.SHL.U32 R0, R0, 0x200000, RZ ;  /* 0x0020000000007824 */ /* 0x000fe200078e00ff */
[----:B------:R-:W-:-:S04]  /*4900*/  LEA R3, R3, 0x37800000, 0x17 ;  /* 0x3780000003037811 */ /* 0x000fc800078eb8ff */
[----:B------:R-:W-:-:S07]  /*4910*/  LOP3.LUT R4, R3, R0, R7, 0xfe, !PT ;  /* 0x0000000003047212 */ /* 0x000fce00078efe07 */
.L_x_19302:
[----:B------:R-:W-:Y:S05]  /*4920*/  BSYNC.RECONVERGENT B0 ;  /* 0x0000000000007941 */ /* 0x000fea0003800200 */
.L_x_19301:
[----:B------:R-:W0:Y:S02]  /*4930*/  F2I.S64.TRUNC R4, R4 ;  /* 0x0000000400047311 */ /* 0x000e24000020d900 */
[----:B0-----:R-:W-:Y:S01]  /*4940*/  PRMT R18, R4, 0x7610, R18 ;  /* 0x0000761004127816 */ /* 0x001fe20000000012 */
[----:B------:R-:W-:Y:S06]  /*4950*/  BRA `(.L_x_19282) ;  /* 0x00000000009c7947 */ /* 0x000fec0003800000 */
.L_x_19294:
        /* <DEDUP_REMOVED lines=14> */
.L_x_19308:
[----:B------:R-:W-:Y:S05]  /*4a40*/  BSYNC.RECONVERGENT B0 ;  /* 0x0000000000007941 */ /* 0x000fea0003800200 */
.L_x_19307:
[----:B------:R-:W0:Y:S02]  /*4a50*/  F2I.S64.TRUNC R4, R4 ;  /* 0x0000000400047311 */ /* 0x000e24000020d900 */
[----:B0-----:R-:W-:Y:S01]  /*4a60*/  PRMT R18, R4, 0x7610, R18 ;  /* 0x0000761004127816 */ /* 0x001fe20000000012 */
[----:B------:R-:W-:Y:S06]  /*4a70*/  BRA `(.L_x_19282) ;  /* 0x0000000000547947 */ /* 0x000fec0003800000 */
.L_x_19281:
        /* <DEDUP_REMOVED lines=16> */
.L_x_19309:
[----:B------:R-:W-:Y:S01]  /*4b80*/  PRMT R18, RZ, 0x7610, R18 ;  /* 0x00007610ff127816 */ /* 0x000fe20000000012 */
[----:B------:R-:W-:Y:S06]  /*4b90*/  BRA `(.L_x_19282) ;  /* 0x00000000000c7947 */ /* 0x000fec0003800000 */
.L_x_19306:
[----:B------:R1:W5:Y:S01]  /*4ba0*/  LDG.E.U8 R18, desc[UR36][R6.64] ;  /* 0x0000002406127981 */ /* 0x000362000c1e1100 */
[----:B------:R-:W-:Y:S05]  /*4bb0*/  BRA `(.L_x_19282) ;  /* 0x0000000000047947 */ /* 0x000fea0003800000 */
.L_x_19305:
[----:B------:R2:W5:Y:S02]  /*4bc0*/  LDG.E.U8 R18, desc[UR36][R6.64] ;  /* 0x0000002406127981 */ /* 0x000564000c1e1100 */
.L_x_19282:
        /* <DEDUP_REMOVED lines=19> */
.L_x_19313:
[----:B------:R0:W5:Y:S01]  /*4d00*/  LDG.E.U8 R19, desc[UR36][R6.64] ;  /* 0x0000002406137981 */ /* 0x000162000c1e1100 */
[----:B------:R-:W-:Y:S05]  /*4d10*/  BRA `(.L_x_19315) ;  /* 0x0000000c00607947 */ /* 0x000fea0003800000 */
.L_x_19312:
        /* <DEDUP_REMOVED lines=8> */
.L_x_19317:
[----:B------:R4:W5:Y:S01]  /*4da0*/  LDG.E.U8 R19, desc[UR36][R6.64] ;  /* 0x0000002406137981 */ /* 0x000962000c1e1100 */
[----:B------:R-:W-:Y:S05]  /*4db0*/  BRA `(.L_x_19315) ;  /* 0x0000000c00387947 */ /* 0x000fea0003800000 */
.L_x_19316:
[----:B------:R3:W5:Y:S01]  /*4dc0*/  LDG.E.U16 R19, desc[UR36][R6.64] ;  /* 0x0000002406137981 */ /* 0x000762000c1e1500 */
[----:B------:R-:W-:Y:S05]  /*4dd0*/  BRA `(.L_x_19315) ;  /* 0x0000000c00307947 */ /* 0x000fea0003800000 */
.L_x_19311:
        /* <DEDUP_REMOVED lines=10> */
.L_x_19319:
[----:B------:R-:W2:Y:S02]  /*4e80*/  LDG.E.U16 R4, desc[UR36][R6.64] ;  /* 0x0000002406047981 */ /* 0x000ea4000c1e1500 */
[----:B--2---:R-:W-:-:S06]  /*4e90*/  HADD2.F32 R4, -RZ, R4.H0_H0 ;  /* 0x20000004ff047230 */ /* 0x004fcc0000004100 */
[----:B------:R-:W0:Y:S02]  /*4ea0*/  F2I.S64.TRUNC R4, R4 ;  /* 0x0000000400047311 */ /* 0x000e24000020d900 */
[----:B0-----:R-:W-:Y:S01]  /*4eb0*/  PRMT R19, R4, 0x7610, R19 ;  /* 0x0000761004137816 */ /* 0x001fe20000000013 */
[----:B------:R-:W-:Y:S06]  /*4ec0*/  BRA `(.L_x_19315) ;  /* 0x0000000800f47947 */ /* 0x000fec0003800000 */
.L_x_19318:
        /* <DEDUP_REMOVED lines=10> */
.L_x_19321:
[----:B------:R-:W2:Y:S02]  /*4f70*/  LDG.E.U16 R6, desc[UR36][R6.64] ;  /* 0x0000002406067981 */ /* 0x000ea4000c1e1500 */
[----:B--2---:R-:W-:-:S06]  /*4f80*/  HADD2.F32 R4, -RZ, R6.H0_H0 ;  /* 0x20000006ff047230 */ /* 0x004fcc0000004100 */
[----:B------:R-:W0:Y:S02]  /*4f90*/  F2I.S64.TRUNC R4, R4 ;  /* 0x0000000400047311 */ /* 0x000e24000020d900 */
[----:B0-----:R-:W-:Y:S01]  /*4fa0*/  PRMT R19, R4, 0x7610, R19 ;  /* 0x0000761004137816 */ /* 0x001fe20000000013 */
[----:B------:R-:W-:Y:S06]  /*4fb0*/  BRA `(.L_x_19315) ;  /* 0x0000000800b87947 */ /* 0x000fec0003800000 */
.L_x_19320:
[----:B------:R-:W2:Y:S02]  /*4fc0*/  LDG.E.64 R4, desc[UR36][R6.64] ;  /* 0x0000002406047981 */ /* 0x000ea4000c1e1b00 */
[----:B--2---:R-:W0:Y:S02]  /*4fd0*/  F2I.S64.F64.TRUNC R4, R4 ;  /* 0x0000000400047311 */ /* 0x004e24000030d900 */
[----:B0-----:R-:W-:Y:S01]  /*4fe0*/  PRMT R19, R4, 0x7610, R19 ;  /* 0x0000761004137816 */ /* 0x001fe20000000013 */
[----:B------:R-:W-:Y:S06]  /*4ff0*/  BRA `(.L_x_19315) ;  /* 0x0000000800a87947 */ /* 0x000fec0003800000 */
.L_x_19310:
        /* <DEDUP_REMOVED lines=12> */
.L_x_19324:
[----:B------:R-:W2:Y:S02]  /*50c0*/  LDG.E.64 R6, desc[UR36][R6.64] ;  /* 0x0000002406067981 */ /* 0x000ea4000c1e1b00 */
[----:B--2---:R-:W0:Y:S02]  /*50d0*/  F2I.S64.F64.TRUNC R4, R6 ;  /* 0x0000000600047311 */ /* 0x004e24000030d900 */
[----:B0-----:R-:W-:Y:S01]  /*50e0*/  PRMT R19, R4, 0x7610, R19 ;  /* 0x0000761004137816 */ /* 0x001fe20000000013 */
[----:B------:R-:W-:Y:S06]  /*50f0*/  BRA `(.L_x_19315) ;  /* 0x0000000800687947 */ /* 0x000fec0003800000 */
.L_x_19323:
        /* <DEDUP_REMOVED lines=27> */
.L_x_19326:
        /* <DEDUP_REMOVED lines=15> */
.L_x_19325:
[----:B------:R-:W2:Y:S02]  /*53a0*/  LDG.E.U16 R4, desc[UR36][R6.64] ;  /* 0x0000002406047981 */ /* 0x000ea4000c1e1500 */
[----:B--2---:R-:W-:-:S06]  /*53b0*/  IMAD.U32 R4, R4, 0x10000, RZ ;  /* 0x0001000004047824 */ /* 0x004fcc00078e00ff */
[----:B------:R-:W0:Y:S02]  /*53c0*/  F2I.S64.TRUNC R4, R4 ;  /* 0x0000000400047311 */ /* 0x000e24000020d900 */
[----:B0-----:R-:W-:Y:S01]  /*53d0*/  PRMT R19, R4, 0x7610, R19 ;  /* 0x0000761004137816 */ /* 0x001fe20000000013 */
[----:B------:R-:W-:Y:S06]  /*53e0*/  BRA `(.L_x_19315) ;  /* 0x0000000400ac7947 */ /* 0x000fec0003800000 */
.L_x_19322:
        /* <DEDUP_REMOVED lines=10> */
.L_x_19329:
        /* <DEDUP_REMOVED lines=21> */
.L_x_19333:
[----:B------:R-:W-:Y:S05]  /*55e0*/  BSYNC.RECONVERGENT B1 ;  /* 0x0000000000017941 */ /* 0x000fea0003800200 */
.L_x_19332:
[----:B------:R-:W-:Y:S01]  /*55f0*/  IMAD.SHL.U32 R0, R0, 0x100000, RZ ;  /* 0x0010000000007824 */ /* 0x000fe200078e00ff */
[----:B------:R-:W-:-:S04]  /*5600*/  LEA R3, R3, 0x3b800000, 0x17 ;  /* 0x3b80000003037811 */ /* 0x000fc800078eb8ff */
[----:B------:R-:W-:-:S07]  /*5610*/  LOP3.LUT R4, R3, R0, R7, 0xfe, !PT ;  /* 0x0000000003047212 */ /* 0x000fce00078efe07 */
.L_x_19331:
[----:B------:R-:W-:Y:S05]  /*5620*/  BSYNC.RECONVERGENT B0 ;  /* 0x0000000000007941 */ /* 0x000fea0003800200 */
.L_x_19330:
[----:B------:R-:W0:Y:S02]  /*5630*/  F2I.S64.TRUNC R4, R4 ;  /* 0x0000000400047311 */ /* 0x000e24000020d900 */
[----:B0-----:R-:W-:Y:S01]  /*5640*/  PRMT R19, R4, 0x7610, R19 ;  /* 0x0000761004137816 */ /* 0x001fe20000000013 */
[----:B------:R-:W-:Y:S06]  /*5650*/  BRA `(.L_x_19315) ;  /* 0x0000000400107947 */ /* 0x000fec0003800000 */
.L_x_19328:
        /* <DEDUP_REMOVED lines=21> */
.L_x_19337:
[----:B------:R-:W-:Y:S05]  /*57b0*/  BSYNC.RECONVERGENT B1 ;  /* 0x0000000000017941 */ /* 0x000fea0003800200 */
.L_x_19336:
[----:B------:R-:W-:Y:S01]  /*57c0*/  IMAD.SHL.U32 R0, R0, 0x200000, RZ ;  /* 0x0020000000007824 */ /* 0x000fe200078e00ff */
[----:B------:R-:W-:-:S04]  /*57d0*/  LEA R3, R3, 0x37800000, 0x17 ;  /* 0x3780000003037811 */ /* 0x000fc800078eb8ff */
[----:B------:R-:W-:-:S07]  /*57e0*/  LOP3.LUT R4, R3, R0, R7, 0xfe, !PT ;  /* 0x0000000003047212 */ /* 0x000fce00078efe07 */
.L_x_19335:
[----:B------:R-:W-:Y:S05]  /*57f0*/  BSYNC.RECONVERGENT B0 ;  /* 0x0000000000007941 */ /* 0x000fea0003800200 */
.L_x_19334:
[----:B------:R-:W0:Y:S02]  /*5800*/  F2I.S64.TRUNC R4, R4 ;  /* 0x0000000400047311 */ /* 0x000e24000020d900 */
[----:B0-----:R-:W-:Y:S01]  /*5810*/  PRMT R19, R4, 0x7610, R19 ;  /* 0x0000761004137816 */ /* 0x001fe20000000013 */
[----:B------:R-:W-:Y:S06]  /*5820*/  BRA `(.L_x_19315) ;  /* 0x00000000009c7947 */ /* 0x000fec0003800000 */
.L_x_19327:
        /* <DEDUP_REMOVED lines=14> */
.L_x_19341:
[----:B------:R-:W-:Y:S05]  /*5910*/  BSYNC.RECONVERGENT B0 ;  /* 0x0000000000007941 */ /* 0x000fea0003800200 */
.L_x_19340:
[----:B------:R-:W0:Y:S02]  /*5920*/  F2I.S64.TRUNC R4, R4 ;  /* 0x0000000400047311 */ /* 0x000e24000020d900 */
[----:B0-----:R-:W-:Y:S01]  /*5930*/  PRMT R19, R4, 0x7610, R19 ;  /* 0x0000761004137816 */ /* 0x001fe20000000013 */
[----:B------:R-:W-:Y:S06]  /*5940*/  BRA `(.L_x_19315) ;  /* 0x0000000000547947 */ /* 0x000fec0003800000 */
.L_x_19314:
        /* <DEDUP_REMOVED lines=16> */
.L_x_19342:
[----:B------:R-:W-:Y:S01]  /*5a50*/  PRMT R19, RZ, 0x7610, R19 ;  /* 0x00007610ff137816 */ /* 0x000fe20000000013 */
[----:B------:R-:W-:Y:S06]  /*5a60*/  BRA `(.L_x_19315) ;  /* 0x00000000000c7947 */ /* 0x000fec0003800000 */
.L_x_19339:
[----:B------:R1:W5:Y:S01]  /*5a70*/  LDG.E.U8 R19, desc[UR36][R6.64] ;  /* 0x0000002406137981 */ /* 0x000362000c1e1100 */
[----:B------:R-:W-:Y:S05]  /*5a80*/  BRA `(.L_x_19315) ;  /* 0x0000000000047947 */ /* 0x000fea0003800000 */
.L_x_19338:
[----:B------:R2:W5:Y:S02]  /*5a90*/  LDG.E.U8 R19, desc[UR36][R6.64] ;  /* 0x0000002406137981 */ /* 0x000564000c1e1100 */
.L_x_19315:
[----:B------:R-:W-:Y:S01]  /*5aa0*/  VIADD R23, R23, 0x80 ;  /* 0x0000008017177836 */ /* 0x000fe20000000000 */
[----:B-----5:R-:W-:-:S07]  /*5ab0*/  LOP3.LUT R18, R18, 0xff, RZ, 0xc0, !PT ;  /* 0x000000ff12127812 */ /* 0x020fce00078ec0ff */
.L_x_19276:
[----:B------:R-:W-:Y:S05]  /*5ac0*/  BSYNC.RECONVERGENT B6 ;  /* 0x0000000000067941 */ /* 0x000fea0003800200 */
.L_x_19275:
        /* <DEDUP_REMOVED lines=24> */
.L_x_19348:
[----:B------:R0:W5:Y:S01]  /*5c50*/  LDG.E.U8 R23, desc[UR36][R6.64] ;  /* 0x0000002406177981 */ /* 0x000162000c1e1100 */
[----:B------:R-:W-:Y:S05]  /*5c60*/  BRA `(.L_x_19350) ;  /* 0x0000000c00607947 */ /* 0x000fea0003800000 */
.L_x_19347:
        /* <DEDUP_REMOVED lines=8> */
.L_x_19352:
[----:B------:R3:W5:Y:S01]  /*5cf0*/  LDG.E.U8 R23, desc[UR36][R6.64] ;  /* 0x0000002406177981 */ /* 0x000762000c1e1100 */
[----:B------:R-:W-:Y:S05]  /*5d00*/  BRA `(.L_x_19350) ;  /* 0x0000000c00387947 */ /* 0x000fea0003800000 */
.L_x_19351:
[----:B------:R2:W5:Y:S01]  /*5d10*/  LDG.E.U16 R23, desc[UR36][R6.64] ;  /* 0x0000002406177981 */ /* 0x000562000c1e1500 */
[----:B------:R-:W-:Y:S05]  /*5d20*/  BRA `(.L_x_19350) ;  /* 0x0000000c00307947 */ /* 0x000fea0003800000 */
.L_x_19346:
        /* <DEDUP_REMOVED lines=10> */
.L_x_19354:
[----:B------:R-:W2:Y:S02]  /*5dd0*/  LDG.E.U16 R4, desc[UR36][R6.64] ;  /* 0x0000002406047981 */ /* 0x000ea4000c1e1500 */
[----:B--2---:R-:W-:-:S06]  /*5de0*/  HADD2.F32 R4, -RZ, R4.H0_H0 ;  /* 0x20000004ff047230 */ /* 0x004fcc0000004100 */
[----:B------:R-:W0:Y:S02]  /*5df0*/  F2I.S64.TRUNC R4, R4 ;  /* 0x0000000400047311 */ /* 0x000e24000020d900 */
[----:B0-----:R-:W-:Y:S01]  /*5e00*/  PRMT R23, R4, 0x7610, R23 ;  /* 0x0000761004177816 */ /* 0x001fe20000000017 */
[----:B------:R-:W-:Y:S06]  /*5e10*/  BRA `(.L_x_19350) ;  /* 0x0000000800f47947 */ /* 0x000fec0003800000 */
.L_x_19353:
        /* <DEDUP_REMOVED lines=10> */
.L_x_19356:
[----:B------:R-:W2:Y:S02]  /*5ec0*/  LDG.E.U16 R6, desc[UR36][R6.64] ;  /* 0x0000002406067981 */ /* 0x000ea4000c1e1500 */
[----:B--2---:R-:W-:-:S06]  /*5ed0*/  HADD2.F32 R4, -RZ, R6.H0_H0 ;  /* 0x20000006ff047230 */ /* 0x004fcc0000004100 */
[----:B------:R-:W0:Y:S02]  /*5ee0*/  F2I.S64.TRUNC R4, R4 ;  /* 0x0000000400047311 */ /* 0x000e24000020d900 */
[----:B0-----:R-:W-:Y:S01]  /*5ef0*/  PRMT R23, R4, 0x7610, R23 ;  /* 0x0000761004177816 */ /* 0x001fe20000000017 */
[----:B------:R-:W-:Y:S06]  /*5f00*/  BRA `(.L_x_19350) ;  /* 0x0000000800b87947 */ /* 0x000fec0003800000 */
.L_x_19355:
[----:B------:R-:W2:Y:S02]  /*5f10*/  LDG.E.64 R4, desc[UR36][R6.64] ;  /* 0x0000002406047981 */ /* 0x000ea4000c1e1b00 */
[----:B--2---:R-:W0:Y:S02]  /*5f20*/  F2I.S64.F64.TRUNC R4, R4 ;  /* 0x0000000400047311 */ /* 0x004e24000030d900 */
[----:B0-----:R-:W-:Y:S01]  /*5f30*/  PRMT R23, R4, 0x7610, R23 ;  /* 0x0000761004177816 */ /* 0x001fe20000000017 */
[----:B------:R-:W-:Y:S06]  /*5f40*/  BRA `(.L_x_19350) ;  /* 0x0000000800a87947 */ /* 0x000fec0003800000 */
.L_x_19345:
        /* <DEDUP_REMOVED lines=12> */
.L_x_19359:
[----:B------:R-:W2:Y:S02]  /*6010*/  LDG.E.64 R6, desc[UR36][R6.64] ;  /* 0x0000002406067981 */ /* 0x000ea4000c1e1b00 */
[----:B--2---:R-:W0:Y:S02]  /*6020*/  F2I.S64.F64.TRUNC R4, R6 ;  /* 0x0000000600047311 */ /* 0x004e24000030d900 */
[----:B0-----:R-:W-:Y:S01]  /*6030*/  PRMT R23, R4, 0x7610, R23 ;  /* 0x0000761004177816 */ /* 0x001fe20000000017 */
[----:B------:R-:W-:Y:S06]  /*6040*/  BRA `(.L_x_19350) ;  /* 0x0000000800687947 */ /* 0x000fec0003800000 */
.L_x_19358:
        /* <DEDUP_REMOVED lines=27> */
.L_x_19361:
        /* <DEDUP_REMOVED lines=15> */
.L_x_19360:
[----:B------:R-:W2:Y:S02]  /*62f0*/  LDG.E.U16 R4, desc[UR36][R6.64] ;  /* 0x0000002406047981 */ /* 0x000ea4000c1e1500 */
[----:B--2---:R-:W-:-:S06]  /*6300*/  IMAD.U32 R4, R4, 0x10000, RZ ;  /* 0x0001000004047824 */ /* 0x004fcc00078e00ff */
[----:B------:R-:W0:Y:S02]  /*6310*/  F2I.S64.TRUNC R4, R4 ;  /* 0x0000000400047311 */ /* 0x000e24000020d900 */
[----:B0-----:R-:W-:Y:S01]  /*6320*/  PRMT R23, R4, 0x7610, R23 ;  /* 0x0000761004177816 */ /* 0x001fe20000000017 */
[----:B------:R-:W-:Y:S06]  /*6330*/  BRA `(.L_x_19350) ;  /* 0x0000000400ac7947 */ /* 0x000fec0003800000 */
.L_x_19357:
        /* <DEDUP_REMOVED lines=10> */
.L_x_19364:
        /* <DEDUP_REMOVED lines=21> */
.L_x_19368:
[----:B------:R-:W-:Y:S05]  /*6530*/  BSYNC.RECONVERGENT B1 ;  /* 0x0000000000017941 */ /* 0x000fea0003800200 */
.L_x_19367:
[----:B------:R-:W-:Y:S01]  /*6540*/  IMAD.SHL.U32 R0, R0, 0x100000, RZ ;  /* 0x0010000000007824 */ /* 0x000fe200078e00ff */
[----:B------:R-:W-:-:S04]  /*6550*/  LEA R3, R3, 0x3b800000, 0x17 ;  /* 0x3b80000003037811 */ /* 0x000fc800078eb8ff */
[----:B------:R-:W-:-:S07]  /*6560*/  LOP3.LUT R4, R3, R0, R7, 0xfe, !PT ;  /* 0x0000000003047212 */ /* 0x000fce00078efe07 */
.L_x_19366:
[----:B------:R-:W-:Y:S05]  /*6570*/  BSYNC.RECONVERGENT B0 ;  /* 0x0000000000007941 */ /* 0x000fea0003800200 */
.L_x_19365:
[----:B------:R-:W0:Y:S02]  /*6580*/  F2I.S64.TRUNC R4, R4 ;  /* 0x0000000400047311 */ /* 0x000e24000020d900 */
[----:B0-----:R-:W-:Y:S01]  /*6590*/  PRMT R23, R4, 0x7610, R23 ;  /* 0x0000761004177816 */ /* 0x001fe20000000017 */
[----:B------:R-:W-:Y:S06]  /*65a0*/  BRA `(.L_x_19350) ;  /* 0x0000000400107947 */ /* 0x000fec0003800000 */
.L_x_19363:
        /* <DEDUP_REMOVED lines=21> */
.L_x_19372:
[----:B------:R-:W-:Y:S05]  /*6700*/  BSYNC.RECONVERGENT B1 ;  /* 0x0000000000017941 */ /* 0x000fea0003800200 */
.L_x_19371:
[----:B------:R-:W-:Y:S01]  /*6710*/  IMAD.SHL.U32 R0, R0, 0x200000, RZ ;  /* 0x0020000000007824 */ /* 0x000fe200078e00ff */
[----:B------:R-:W-:-:S04]  /*6720*/  LEA R3, R3, 0x37800000, 0x17 ;  /* 0x3780000003037811 */ /* 0x000fc800078eb8ff */
[----:B------:R-:W-:-:S07]  /*6730*/  LOP3.LUT R4, R3, R0, R7, 0xfe, !PT ;  /* 0x0000000003047212 */ /* 0x000fce00078efe07 */
.L_x_19370:
[----:B------:R-:W-:Y:S05]  /*6740*/  BSYNC.RECONVERGENT B0 ;  /* 0x0000000000007941 */ /* 0x000fea0003800200 */
.L_x_19369:
[----:B------:R-:W0:Y:S02]  /*6750*/  F2I.S64.TRUNC R4, R4 ;  /* 0x0000000400047311 */ /* 0x000e24000020d900 */
[----:B0-----:R-:W-:Y:S01]  /*6760*/  PRMT R23, R4, 0x7610, R23 ;  /* 0x0000761004177816 */ /* 0x001fe20000000017 */
[----:B------:R-:W-:Y:S06]  /*6770*/  BRA `(.L_x_19350) ;  /* 0x00000000009c7947 */ /* 0x000fec0003800000 */
.L_x_19362:
        /* <DEDUP_REMOVED lines=14> */
.L_x_19376:
[----:B------:R-:W-:Y:S05]  /*6860*/  BSYNC.RECONVERGENT B0 ;  /* 0x0000000000007941 */ /* 0x000fea0003800200 */
.L_x_19375:
[----:B------:R-:W0:Y:S02]  /*6870*/  F2I.S64.TRUNC R4, R4 ;  /* 0x0000000400047311 */ /* 0x000e24000020d900 */
[----:B0-----:R-:W-:Y:S01]  /*6880*/  PRMT R23, R4, 0x7610, R23 ;  /* 0x0000761004177816 */ /* 0x001fe20000000017 */
[----:B------:R-:W-:Y:S06]  /*6890*/  BRA `(.L_x_19350) ;  /* 0x0000000000547947 */ /* 0x000fec0003800000 */
.L_x_19349:
        /* <DEDUP_REMOVED lines=16> */
.L_x_19377:
[----:B------:R-:W-:Y:S01]  /*69a0*/  PRMT R23, RZ, 0x7610, R23 ;  /* 0x00007610ff177816 */ /* 0x000fe20000000017 */
[----:B------:R-:W-:Y:S06]  /*69b0*/  BRA `(.L_x_19350) ;  /* 0x00000000000c7947 */ /* 0x000fec0003800000 */
.L_x_19374:
[----:B------:R0:W5:Y:S01]  /*69c0*/  LDG.E.U8 R23, desc[UR36][R6.64] ;  /* 0x0000002406177981 */ /* 0x000162000c1e1100 */
[----:B------:R-:W-:Y:S05]  /*69d0*/  BRA `(.L_x_19350) ;  /* 0x0000000000047947 */ /* 0x000fea0003800000 */
.L_x_19373:
[----:B------:R0:W5:Y:S02]  /*69e0*/  LDG.E.U8 R23, desc[UR36][R6.64] ;  /* 0x0000002406177981 */ /* 0x000164000c1e1100 */
.L_x_19350:
        /* <DEDUP_REMOVED lines=19> */
.L_x_19381:
[----:B------:R3:W5:Y:S01]  /*6b20*/  LDG.E.U8 R0, desc[UR36][R6.64] ;  /* 0x0000002406007981 */ /* 0x000762000c1e1100 */
[----:B------:R-:W-:Y:S05]  /*6b30*/  BRA `(.L_x_19383) ;  /* 0x0000000c00607947 */ /* 0x000fea0003800000 */
.L_x_19380:
        /* <DEDUP_REMOVED lines=8> */
.L_x_19385:
[----:B------:R0:W5:Y:S01]  /*6bc0*/  LDG.E.U8 R0, desc[UR36][R6.64] ;  /* 0x0000002406007981 */ /* 0x000162000c1e1100 */
[----:B------:R-:W-:Y:S05]  /*6bd0*/  BRA `(.L_x_19383) ;  /* 0x0000000c00387947 */ /* 0x000fea0003800000 */
.L_x_19384:
[----:B------:R0:W5:Y:S01]  /*6be0*/  LDG.E.U16 R0, desc[UR36][R6.64] ;  /* 0x0000002406007981 */ /* 0x000162000c1e1500 */
[----:B------:R-:W-:Y:S05]  /*6bf0*/  BRA `(.L_x_19383) ;  /* 0x0000000c00307947 */ /* 0x000fea0003800000 */
.L_x_19379:
        /* <DEDUP_REMOVED lines=10> */
.L_x_19387:
[----:B------:R-:W2:Y:S02]  /*6ca0*/  LDG.E.U16 R4, desc[UR36][R6.64] ;  /* 0x0000002406047981 */ /* 0x000ea4000c1e1500 */
[----:B--2---:R-:W-:-:S06]  /*6cb0*/  HADD2.F32 R4, -RZ, R4.H0_H0 ;  /* 0x20000004ff047230 */ /* 0x004fcc0000004100 */
[----:B------:R-:W0:Y:S02]  /*6cc0*/  F2I.S64.TRUNC R4, R4 ;  /* 0x0000000400047311 */ /* 0x000e24000020d900 */
[----:B0-----:R-:W-:Y:S01]  /*6cd0*/  PRMT R0, R4, 0x7610, R0 ;  /* 0x0000761004007816 */ /* 0x001fe20000000000 */
[----:B------:R-:W-:Y:S06]  /*6ce0*/  BRA `(.L_x_19383) ;  /* 0x0000000800f47947 */ /* 0x000fec0003800000 */
.L_x_19386:
        /* <DEDUP_REMOVED lines=10> */
.L_x_19389:
[----:B------:R-:W2:Y:S02]  /*6d90*/  LDG.E.U16 R6, desc[UR36][R6.64] ;  /* 0x0000002406067981 */ /* 0x000ea4000c1e1500 */
[----:B--2---:R-:W-:-:S06]  /*6da0*/  HADD2.F32 R4, -RZ, R6.H0_H0 ;  /* 0x20000006ff047230 */ /* 0x004fcc0000004100 */
[----:B------:R-:W0:Y:S02]  /*6db0*/  F2I.S64.TRUNC R4, R4 ;  /* 0x0000000400047311 */ /* 0x000e24000020d900 */
[----:B0-----:R-:W-:Y:S01]  /*6dc0*/  PRMT R0, R4, 0x7610, R0 ;  /* 0x0000761004007816 */ /* 0x001fe20000000000 */
[----:B------:R-:W-:Y:S06]  /*6dd0*/  BRA `(.L_x_19383) ;  /* 0x0000000800b87947 */ /* 0x000fec0003800000 */
.L_x_19388:
[----:B------:R-:W2:Y:S02]  /*6de0*/  LDG.E.64 R4, desc[UR36][R6.64] ;  /* 0x0000002406047981 */ /* 0x000ea4000c1e1b00 */
[----:B--2---:R-:W0:Y:S02]  /*6df0*/  F2I.S64.F64.TRUNC R4, R4 ;  /* 0x0000000400047311 */ /* 0x004e24000030d900 */
[----:B0-----:R-:W-:Y:S01]  /*6e00*/  PRMT R0, R4, 0x7610, R0 ;  /* 0x0000761004007816 */ /* 0x001fe20000000000 */
[----:B------:R-:W-:Y:S06]  /*6e10*/  BRA `(.L_x_19383) ;  /* 0x0000000800a87947 */ /* 0x000fec0003800000 */
.L_x_19378:
        /* <DEDUP_REMOVED lines=12> */
.L_x_19392:
[----:B------:R-:W2:Y:S02]  /*6ee0*/  LDG.E.64 R6, desc[UR36][R6.64] ;  /* 0x0000002406067981 */ /* 0x000ea4000c1e1b00 */
[----:B--2---:R-:W0:Y:S02]  /*6ef0*/  F2I.S64.F64.TRUNC R4, R6 ;  /* 0x0000000600047311 */ /* 0x004e24000030d900 */
[----:B0-----:R-:W-:Y:S01]  /*6f00*/  PRMT R0, R4, 0x7610, R0 ;  /* 0x0000761004007816 */ /* 0x001fe20000000000 */
[----:B------:R-:W-:Y:S06]  /*6f10*/  BRA `(.L_x_19383) ;  /* 0x0000000800687947 */ /* 0x000fec0003800000 */
.L_x_19391:
        /* <DEDUP_REMOVED lines=27> */
.L_x_19394:
        /* <DEDUP_REMOVED lines=15> */
.L_x_19393:
[----:B------:R-:W2:Y:S02]  /*71c0*/  LDG.E.U16 R4, desc[UR36][R6.64] ;  /* 0x0000002406047981 */ /* 0x000ea4000c1e1500 */
[----:B--2---:R-:W-:-:S06]  /*71d0*/  IMAD.U32 R4, R4, 0x10000, RZ ;  /* 0x0001000004047824 */ /* 0x004fcc00078e00ff */
[----:B------:R-:W0:Y:S02]  /*71e0*/  F2I.S64.TRUNC R4, R4 ;  /* 0x0000000400047311 */ /* 0x000e24000020d900 */
[----:B0-----:R-:W-:Y:S01]  /*71f0*/  PRMT R0, R4, 0x7610, R0 ;  /* 0x0000761004007816 */ /* 0x001fe20000000000 */
[----:B------:R-:W-:Y:S06]  /*7200*/  BRA `(.L_x_19383) ;  /* 0x0000000400ac7947 */ /* 0x000fec0003800000 */
.L_x_19390:
        /* <DEDUP_REMOVED lines=10> */
.L_x_19397:
        /* <DEDUP_REMOVED lines=21> */
.L_x_19401:
[----:B------:R-:W-:Y:S05]  /*7400*/  BSYNC.RECONVERGENT B1 ;  /* 0x0000000000017941 */ /* 0x000fea0003800200 */
.L_x_19400:
[----:B------:R-:W-:Y:S01]  /*7410*/  IMAD.SHL.U32 R0, R0, 0x100000, RZ ;  /* 0x0010000000007824 */ /* 0x000fe200078e00ff */
[----:B------:R-:W-:-:S04]  /*7420*/  LEA R3, R3, 0x3b800000, 0x17 ;  /* 0x3b80000003037811 */ /* 0x000fc800078eb8ff */
[----:B------:R-:W-:-:S07]  /*7430*/  LOP3.LUT R4, R3, R0, R7, 0xfe, !PT ;  /* 0x0000000003047212 */ /* 0x000fce00078efe07 */
.L_x_19399:
[----:B------:R-:W-:Y:S05]  /*7440*/  BSYNC.RECONVERGENT B0 ;  /* 0x0000000000007941 */ /* 0x000fea0003800200 */
.L_x_19398:
[----:B------:R-:W0:Y:S02]  /*7450*/  F2I.S64.TRUNC R4, R4 ;  /* 0x0000000400047311 */ /* 0x000e24000020d900 */
[----:B0-----:R-:W-:Y:S01]  /*7460*/  PRMT R0, R4, 0x7610, R0 ;  /* 0x0000761004007816 */ /* 0x001fe20000000000 */
[----:B------:R-:W-:Y:S06]  /*7470*/  BRA `(.L_x_19383) ;  /* 0x0000000400107947 */ /* 0x000fec0003800000 */
.L_x_19396:
        /* <DEDUP_REMOVED lines=21> */
.L_x_19405:
[----:B------:R-:W-:Y:S05]  /*75d0*/  BSYNC.RECONVERGENT B1 ;  /* 0x0000000000017941 */ /* 0x000fea0003800200 */
.L_x_19404:
[----:B------:R-:W-:Y:S01]  /*75e0*/  IMAD.SHL.U32 R0, R0, 0x200000, RZ ;  /* 0x0020000000007824 */ /* 0x000fe200078e00ff */
[----:B------:R-:W-:-:S04]  /*75f0*/  LEA R3, R3, 0x37800000, 0x17 ;  /* 0x3780000003037811 */ /* 0x000fc800078eb8ff */
[----:B------:R-:W-:-:S07]  /*7600*/  LOP3.LUT R4, R3, R0, R7, 0xfe, !PT ;  /* 0x0000000003047212 */ /* 0x000fce00078efe07 */
.L_x_19403:
[----:B------:R-:W-:Y:S05]  /*7610*/  BSYNC.RECONVERGENT B0 ;  /* 0x0000000000007941 */ /* 0x000fea0003800200 */
.L_x_19402:
[----:B------:R-:W0:Y:S02]  /*7620*/  F2I.S64.TRUNC R4, R4 ;  /* 0x0000000400047311 */ /* 0x000e24000020d900 */
[----:B0-----:R-:W-:Y:S01]  /*7630*/  PRMT R0, R4, 0x7610, R0 ;  /* 0x0000761004007816 */ /* 0x001fe20000000000 */
[----:B------:R-:W-:Y:S06]  /*7640*/  BRA `(.L_x_19383) ;  /* 0x00000000009c7947 */ /* 0x000fec0003800000 */
.L_x_19395:
        /* <DEDUP_REMOVED lines=14> */
.L_x_19409:
[----:B------:R-:W-:Y:S05]  /*7730*/  BSYNC.RECONVERGENT B0 ;  /* 0x0000000000007941 */ /* 0x000fea0003800200 */
.L_x_19408:
[----:B------:R-:W0:Y:S02]  /*7740*/  F2I.S64.TRUNC R4, R4 ;  /* 0x0000000400047311 */ /* 0x000e24000020d900 */
[----:B0-----:R-:W-:Y:S01]  /*7750*/  PRMT R0, R4, 0x7610, R0 ;  /* 0x0000761004007816 */ /* 0x001fe20000000000 */
[----:B------:R-:W-:Y:S06]  /*7760*/  BRA `(.L_x_19383) ;  /* 0x0000000000547947 */ /* 0x000fec0003800000 */
.L_x_19382:
        /* <DEDUP_REMOVED lines=16> */
.L_x_19410:
[----:B------:R-:W-:Y:S01]  /*7870*/  PRMT R0, RZ, 0x7610, R0 ;  /* 0x00007610ff007816 */ /* 0x000fe20000000000 */
[----:B------:R-:W-:Y:S06]  /*7880*/  BRA `(.L_x_19383) ;  /* 0x00000000000c7947 */ /* 0x000fec0003800000 */
.L_x_19407:
[----:B------:R1:W5:Y:S01]  /*7890*/  LDG.E.U8 R0, desc[UR36][R6.64] ;  /* 0x0000002406007981 */ /* 0x000362000c1e1100 */
[----:B------:R-:W-:Y:S05]  /*78a0*/  BRA `(.L_x_19383) ;  /* 0x0000000000047947 */ /* 0x000fea0003800000 */
.L_x_19406:
[----:B------:R0:W5:Y:S02]  /*78b0*/  LDG.E.U8 R0, desc[UR36][R6.64] ;  /* 0x0000002406007981 */ /* 0x000164000c1e1100 */
.L_x_19383:
[----:B-----5:R-:W-:-:S07]  /*78c0*/  LOP3.LUT R4, R23, 0xff, RZ, 0xc0, !PT ;  /* 0x000000ff17047812 */ /* 0x020fce00078ec0ff */
.L_x_19344:
[----:B------:R-:W-:Y:S05]  /*78d0*/  BSYNC.RECONVERGENT B6 ;  /* 0x0000000000067941 */ /* 0x000fea0003800200 */
.L_x_19343:
        /* <DEDUP_REMOVED lines=51> */
.L_x_19416:
[----:B------:R0:W-:Y:S01]  /*7c10*/  STG.E.U8 desc[UR36][R8.64], R3 ;  /* 0x0000000308007986 */ /* 0x0001e2000c101124 */
[----:B------:R-:W-:Y:S01]  /*7c20*/  IMAD.MOV.U32 R25, RZ, RZ, R23 ;  /* 0x000000ffff197224 */ /* 0x000fe200078e0017 */
[----:B------:R-:W-:Y:S06]  /*7c30*/  BRA `(.L_x_19412) ;  /* 0x0000000c00ac7947 */ /* 0x000fec0003800000 */
.L_x_19415:
        /* <DEDUP_REMOVED lines=11> */
.L_x_19419:
[----:B------:R-:W-:Y:S01]  /*7cf0*/  LOP3.LUT R3, R3, 0xff, RZ, 0xc0, !PT ;  /* 0x000000ff03037812 */ /* 0x000fe200078ec0ff */
[----:B------:R-:W-:-:S04]  /*7d00*/  IMAD.MOV.U32 R25, RZ, RZ, R23 ;  /* 0x000000ffff197224 */ /* 0x000fc800078e0017 */
[----:B------:R0:W-:Y:S01]  /*7d10*/  STG.E desc[UR36][R8.64], R3 ;  /* 0x0000000308007986 */ /* 0x0001e2000c101924 */
[----:B------:R-:W-:Y:S05]  /*7d20*/  BRA `(.L_x_19412) ;  /* 0x0000000c00707947 */ /* 0x000fea0003800000 */
.L_x_19418:
[----:B------:R-:W-:Y:S01]  /*7d30*/  LOP3.LUT R3, R3, 0xff, RZ, 0xc0, !PT ;  /* 0x000000ff03037812 */ /* 0x000fe200078ec0ff */
[----:B------:R-:W-:-:S04]  /*7d40*/  IMAD.MOV.U32 R25, RZ, RZ, R23 ;  /* 0x000000ffff197224 */ /* 0x000fc800078e0017 */
[----:B------:R0:W-:Y:S01]  /*7d50*/  STG.E.U16 desc[UR36][R8.64], R3 ;  /* 0x0000000308007986 */ /* 0x0001e2000c101524 */
[----:B------:R-:W-:Y:S05]  /*7d60*/  BRA `(.L_x_19412) ;  /* 0x0000000c00607947 */ /* 0x000fea0003800000 */
.L_x_19414:
        /* <DEDUP_REMOVED lines=11> */
.L_x_19421:
[----:B------:R-:W-:Y:S01]  /*7e20*/  LOP3.LUT R3, R3, 0xff, RZ, 0xc0, !PT ;  /* 0x000000ff03037812 */ /* 0x000fe200078ec0ff */
[----:B------:R-:W-:-:S03]  /*7e30*/  IMAD.MOV.U32 R25, RZ, RZ, R23 ;  /* 0x000000ffff197224 */ /* 0x000fc600078e0017 */
[----:B------:R-:W0:Y:S02]  /*7e40*/  I2F.U16 R0, R3 ;  /* 0x0000000300007306 */ /* 0x000e240000101000 */
[----:B0-----:R-:W-:-:S05]  /*7e50*/  F2FP.F16.F32.PACK_AB R0, RZ, R0 ;  /* 0x00000000ff00723e */ /* 0x001fca00000000ff */
[----:B------:R0:W-:Y:S01]  /*7e60*/  STG.E.U16 desc[UR36][R8.64], R0 ;  /* 0x0000000008007986 */ /* 0x0001e2000c101524 */
[----:B------:R-:W-:Y:S05]  /*7e70*/  BRA `(.L_x_19412) ;  /* 0x0000000c001c7947 */ /* 0x000fea0003800000 */
.L_x_19420:
        /* <DEDUP_REMOVED lines=12> */
.L_x_19423:
[----:B------:R-:W-:Y:S01]  /*7f40*/  LOP3.LUT R3, R3, 0xff, RZ, 0xc0, !PT ;  /* 0x000000ff03037812 */ /* 0x000fe200078ec0ff */
[----:B------:R-:W-:-:S05]  /*7f50*/  IMAD.MOV.U32 R25, RZ, RZ, R23 ;  /* 0x000000ffff197224 */ /* 0x000fca00078e0017 */
[----:B------:R-:W0:Y:S02]  /*7f60*/  I2F.U16 R3, R3 ;  /* 0x0000000300037306 */ /* 0x000e240000101000 */
[----:B0-----:R-:W-:-:S04]  /*7f70*/  F2FP.F16.F32.PACK_AB R3, RZ, R3 ;  /* 0x00000003ff03723e */ /* 0x001fc800000000ff */
[----:B------:R-:W-:-:S05]  /*7f80*/  PRMT R3, R3, 0x5410, RZ ;  /* 0x0000541003037816 */ /* 0x000fca00000000ff */
[----:B------:R0:W-:Y:S01]  /*7f90*/  STG.E desc[UR36][R8.64], R3 ;  /* 0x0000000308007986 */ /* 0x0001e2000c101924 */
[----:B------:R-:W-:Y:S05]  /*7fa0*/  BRA `(.L_x_19412) ;  /* 0x0000000800d07947 */ /* 0x000fea0003800000 */
.L_x_19422:
[----:B------:R-:W-:Y:S01]  /*7fb0*/  LOP3.LUT R4, R3, 0xff, RZ, 0xc0, !PT ;  /* 0x000000ff03047812 */ /* 0x000fe200078ec0ff */
[----:B------:R-:W-:-:S05]  /*7fc0*/  IMAD.MOV.U32 R25, RZ, RZ, R23 ;  /* 0x000000ffff197224 */ /* 0x000fca00078e0017 */
[----:B------:R-:W0:Y:S02]  /*7fd0*/  I2F.F64.U16 R4, R4 ;  /* 0x0000000400047312 */ /* 0x000e240000101800 */
[----:B0-----:R0:W-:Y:S01]  /*7fe0*/  STG.E.64 desc[UR36][R8.64], R4 ;  /* 0x0000000408007986 */ /* 0x0011e2000c101b24 */
[----:B------:R-:W-:Y:S05]  /*7ff0*/  BRA `(.L_x_19412) ;  /* 0x0000000800bc7947 */ /* 0x000fea0003800000 */
.L_x_19413:
        /* <DEDUP_REMOVED lines=13> */
.L_x_19426:
[----:B------:R-:W-:Y:S02]  /*80d0*/  LOP3.LUT R4, R3, 0xff, RZ, 0xc0, !PT ;  /* 0x000000ff03047812 */ /* 0x000fe400078ec0ff */
[----:B------:R-:W-:Y:S01]  /*80e0*/  CS2R R6, SRZ ;  /* 0x0000000000067805 */ /* 0x000fe2000001ff00 */
[----:B------:R-:W-:-:S03]  /*80f0*/  IMAD.MOV.U32 R25, RZ, RZ, R23 ;  /* 0x000000ffff197224 */ /* 0x000fc600078e0017 */
[----:B------:R-:W0:Y:S02]  /*8100*/  I2F.F64.U16 R4, R4 ;  /* 0x0000000400047312 */ /* 0x000e240000101800 */
[----:B0-----:R0:W-:Y:S01]  /*8110*/  STG.E.128 desc[UR36][R8.64], R4 ;  /* 0x0000000408007986 */ /* 0x0011e2000c101d24 */
[----:B------:R-:W-:Y:S05]  /*8120*/  BRA `(.L_x_19412) ;  /* 0x0000000800707947 */ /* 0x000fea0003800000 */
.L_x_19425:
        /* <DEDUP_REMOVED lines=18> */
.L_x_19430:
[----:B------:R-:W-:Y:S05]  /*8250*/  BSYNC.RECONVERGENT B0 ;  /* 0x0000000000007941 */ /* 0x000fea0003800200 */
.L_x_19429:
[----:B------:R0:W-:Y:S01]  /*8260*/  STG.E.U8 desc[UR36][R8.64], R3 ;  /* 0x0000000308007986 */ /* 0x0001e2000c101124 */
[----:B------:R-:W-:Y:S01]  /*8270*/  IMAD.MOV.U32 R25, RZ, RZ, R23 ;  /* 0x000000ffff197224 */ /* 0x000fe200078e0017 */
[----:B------:R-:W-:Y:S06]  /*8280*/  BRA `(.L_x_19412) ;  /* 0x0000000800187947 */ /* 0x000fec0003800000 */
.L_x_19428:
        /* <DEDUP_REMOVED lines=20> */
.L_x_19427:
[----:B------:R-:W-:Y:S01]  /*83d0*/  LOP3.LUT R3, R3, 0xff, RZ, 0xc0, !PT ;  /* 0x000000ff03037812 */ /* 0x000fe200078ec0ff */
[----:B------:R-:W-:-:S03]  /*83e0*/  IMAD.MOV.U32 R25, RZ, RZ, R23 ;  /* 0x000000ffff197224 */ /* 0x000fc600078e0017 */
[----:B------:R-:W0:Y:S02]  /*83f0*/  I2F.U16 R0, R3 ;  /* 0x0000000300007306 */ /* 0x000e240000101000 */
[----:B0-----:R-:W-:-:S05]  /*8400*/  F2FP.BF16.F32.PACK_AB R0, RZ, R0 ;  /* 0x00000000ff00723e */ /* 0x001fca00000010ff */
[----:B------:R0:W-:Y:S01]  /*8410*/  STG.E.U16 desc[UR36][R8.64], R0 ;  /* 0x0000000008007986 */ /* 0x0001e2000c101524 */
[----:B------:R-:W-:Y:S05]  /*8420*/  BRA `(.L_x_19412) ;  /* 0x0000000400b07947 */ /* 0x000fea0003800000 */
.L_x_19424:
        /* <DEDUP_REMOVED lines=12> */
.L_x_19433:
        /* <DEDUP_REMOVED lines=13> */
.L_x_19436:
[----:B------:R-:W-:-:S04]  /*85c0*/  SHF.R.U32.HI R0, RZ, 0x14, R3 ;  /* 0x00000014ff007819 */ /* 0x000fc80000011603 */
[----:B------:R-:W-:-:S04]  /*85d0*/  LOP3.LUT R0, R0, 0x1, RZ, 0xc0, !PT ;  /* 0x0000000100007812 */ /* 0x000fc800078ec0ff */
[----:B------:R-:W-:-:S04]  /*85e0*/  IADD3 R0, PT, PT, R3, 0x487ffff, R0 ;  /* 0x0487ffff03007810 */ /* 0x000fc80007ffe000 */
[----:B------:R-:W-:-:S04]  /*85f0*/  SHF.R.U32.HI R0, RZ, 0x14, R0 ;  /* 0x00000014ff007819 */ /* 0x000fc80000011600 */
[----:B------:R-:W-:-:S07]  /*8600*/  LOP3.LUT R0, R0, 0xff, RZ, 0xc0, !PT ;  /* 0x000000ff00007812 */ /* 0x000fce00078ec0ff */
.L_x_19437:
[----:B------:R-:W-:-:S07]  /*8610*/  PRMT R4, R0, 0x7610, R4 ;  /* 0x0000761000047816 */ /* 0x000fce0000000004 */
.L_x_19435:
[----:B------:R-:W-:Y:S05]  /*8620*/  BSYNC.RECONVERGENT B0 ;  /* 0x0000000000007941 */ /* 0x000fea0003800200 */
.L_x_19434:
[----:B------:R0:W-:Y:S01]  /*8630*/  STG.E.U8 desc[UR36][R8.64], R4 ;  /* 0x0000000408007986 */ /* 0x0001e2000c101124 */
[----:B------:R-:W-:Y:S01]  /*8640*/  IMAD.MOV.U32 R25, RZ, RZ, R23 ;  /* 0x000000ffff197224 */ /* 0x000fe200078e0017 */
[----:B------:R-:W-:Y:S06]  /*8650*/  BRA `(.L_x_19412) ;  /* 0x0000000400247947 */ /* 0x000fec0003800000 */
.L_x_19432:
        /* <DEDUP_REMOVED lines=13> */
.L_x_19440:
[----:B------:R-:W-:-:S04]  /*8730*/  SHF.R.U32.HI R0, RZ, 0x15, R3 ;  /* 0x00000015ff007819 */ /* 0x000fc80000011603 */
[----:B------:R-:W-:-:S04]  /*8740*/  LOP3.LUT R0, R0, 0x1, RZ, 0xc0, !PT ;  /* 0x0000000100007812 */ /* 0x000fc800078ec0ff */
[----:B------:R-:W-:-:S04]  /*8750*/  IADD3 R0, PT, PT, R3, 0x88fffff, R0 ;  /* 0x088fffff03007810 */ /* 0x000fc80007ffe000 */
[----:B------:R-:W-:-:S04]  /*8760*/  SHF.R.U32.HI R0, RZ, 0x15, R0 ;  /* 0x00000015ff007819 */ /* 0x000fc80000011600 */
[----:B------:R-:W-:-:S07]  /*8770*/  LOP3.LUT R0, R0, 0xff, RZ, 0xc0, !PT ;  /* 0x000000ff00007812 */ /* 0x000fce00078ec0ff */
.L_x_19441:
[----:B------:R-:W-:-:S07]  /*8780*/  PRMT R4, R0, 0x7610, R4 ;  /* 0x0000761000047816 */ /* 0x000fce0000000004 */
.L_x_19439:
[----:B------:R-:W-:Y:S05]  /*8790*/  BSYNC.RECONVERGENT B0 ;  /* 0x0000000000007941 */ /* 0x000fea0003800200 */
.L_x_19438:
[----:B------:R4:W-:Y:S01]  /*87a0*/  STG.E.U8 desc[UR36][R8.64], R4 ;  /* 0x0000000408007986 */ /* 0x0009e2000c101124 */
[----:B------:R-:W-:Y:S01]  /*87b0*/  IMAD.MOV.U32 R25, RZ, RZ, R23 ;  /* 0x000000ffff197224 */ /* 0x000fe200078e0017 */
[----:B------:R-:W-:Y:S06]  /*87c0*/  BRA `(.L_x_19412) ;  /* 0x0000000000c87947 */ /* 0x000fec0003800000 */
.L_x_19431:
[----:B------:R-:W-:-:S13]  /*87d0*/  ISETP.NE.AND P0, PT, R0, 0x1c, PT ;  /* 0x0000001c0000780c */ /* 0x000fda0003f05270 */
[----:B------:R-:W-:Y:S05]  /*87e0*/  @!P0 BRA `(.L_x_19442) ;  /* 0x0000000000b48947 */ /* 0x000fea0003800000 */
[----:B------:R-:W-:-:S13]  /*87f0*/  ISETP.NE.AND P0, PT, R0, 0x1d, PT ;  /* 0x0000001d0000780c */ /* 0x000fda0003f05270 */
[----:B------:R-:W-:Y:S05]  /*8800*/  @!P0 BRA `(.L_x_19443) ;  /* 0x0000000000988947 */ /* 0x000fea0003800000 */
[----:B------:R-:W-:-:S13]  /*8810*/  ISETP.NE.AND P0, PT, R0, 0x2c, PT ;  /* 0x0000002c0000780c */ /* 0x000fda0003f05270 */
[----:B------:R-:W-:Y:S05]  /*8820*/  @!P0 BRA `(.L_x_19444) ;  /* 0x0000000000488947 */ /* 0x000fea0003800000 */
.L_x_19417:
        /* <DEDUP_REMOVED lines=16> */
.L_x_19445:
[----:B------:R-:W-:Y:S01]  /*8930*/  IMAD.MOV.U32 R25, RZ, RZ, R23 ;  /* 0x000000ffff197224 */ /* 0x000fe200078e0017 */
[----:B------:R-:W-:Y:S06]  /*8940*/  BRA `(.L_x_19412) ;  /* 0x0000000000687947 */ /* 0x000fec0003800000 */
.L_x_19444:
        /* <DEDUP_REMOVED lines=18> */
.L_x_19443:
[----:B------:R-:W-:Y:S01]  /*8a70*/  LOP3.LUT R4, R3, 0xff, RZ, 0xc0, !PT ;  /* 0x000000ff03047812 */ /* 0x000fe200078ec0ff */
[----:B------:R-:W-:Y:S02]  /*8a80*/  IMAD.MOV.U32 R5, RZ, RZ, RZ ;  /* 0x000000ffff057224 */ /* 0x000fe400078e00ff */
[----:B------:R-:W-:-:S03]  /*8a90*/  IMAD.MOV.U32 R25, RZ, RZ, R23 ;  /* 0x000000ffff197224 */ /* 0x000fc600078e0017 */
[----:B------:R2:W-:Y:S01]  /*8aa0*/  STG.E.64 desc[UR36][R8.64], R4 ;  /* 0x0000000408007986 */ /* 0x0005e2000c101b24 */
[----:B------:R-:W-:Y:S05]  /*8ab0*/  BRA `(.L_x_19412) ;  /* 0x00000000000c7947 */ /* 0x000fea0003800000 */
.L_x_19442:
[----:B------:R-:W-:Y:S01]  /*8ac0*/  LOP3.LUT R3, R3, 0xff, RZ, 0xc0, !PT ;  /* 0x000000ff03037812 */ /* 0x000fe200078ec0ff */
[----:B------:R-:W-:-:S04]  /*8ad0*/  IMAD.MOV.U32 R25, RZ, RZ, R23 ;  /* 0x000000ffff197224 */ /* 0x000fc800078e0017 */
[----:B------:R1:W-:Y:S03]  /*8ae0*/  STG.E desc[UR36][R8.64], R3 ;  /* 0x0000000308007986 */ /* 0x0003e6000c101924 */
.L_x_19412:
[----:B------:R-:W-:Y:S05]  /*8af0*/  BSYNC.RECONVERGENT B6 ;  /* 0x0000000000067941 */ /* 0x000fea0003800200 */
.L_x_19411:
        /* <DEDUP_REMOVED lines=24> */
.L_x_19452:
[----:B------:R4:W-:Y:S01]  /*8c80*/  STG.E.U8 desc[UR36][R8.64], R22 ;  /* 0x0000001608007986 */ /* 0x0009e2000c101124 */
[----:B------:R-:W-:Y:S05]  /*8c90*/  BRA `(.L_x_19454) ;  /* 0x0000000c004c7947 */ /* 0x000fea0003800000 */
.L_x_19451:
        /* <DEDUP_REMOVED lines=10> */
.L_x_19456:
[----:B------:R-:W-:-:S05]  /*8d40*/  LOP3.LUT R3, R22, 0xff, RZ, 0xc0, !PT ;  /* 0x000000ff16037812 */ /* 0x000fca00078ec0ff */
[----:B------:R2:W-:Y:S01]  /*8d50*/  STG.E desc[UR36][R8.64], R3 ;  /* 0x0000000308007986 */ /* 0x0005e2000c101924 */
[----:B------:R-:W-:Y:S05]  /*8d60*/  BRA `(.L_x_19454) ;  /* 0x0000000c00187947 */ /* 0x000fea0003800000 */
.L_x_19455:
[----:B------:R-:W-:-:S05]  /*8d70*/  LOP3.LUT R3, R22, 0xff, RZ, 0xc0, !PT ;  /* 0x000000ff16037812 */ /* 0x000fca00078ec0ff */
[----:B------:R0:W-:Y:S01]  /*8d80*/  STG.E.U16 desc[UR36][R8.64], R3 ;  /* 0x0000000308007986 */ /* 0x0001e2000c101524 */
[----:B------:R-:W-:Y:S05]  /*8d90*/  BRA `(.L_x_19454) ;  /* 0x0000000c000c7947 */ /* 0x000fea0003800000 */
.L_x_19450:
        /* <DEDUP_REMOVED lines=10> */
.L_x_19458:
[----:B------:R-:W-:-:S04]  /*8e40*/  LOP3.LUT R22, R22, 0xff, RZ, 0xc0, !PT ;  /* 0x000000ff16167812 */ /* 0x000fc800078ec0ff */
[----:B------:R-:W0:Y:S02]  /*8e50*/  I2F.U16 R0, R22 ;  /* 0x0000001600007306 */ /* 0x000e240000101000 */
[----:B0-----:R-:W-:-:S05]  /*8e60*/  F2FP.F16.F32.PACK_AB R0, RZ, R0 ;  /* 0x00000000ff00723e */ /* 0x001fca00000000ff */
[----:B------:R0:W-:Y:S01]  /*8e70*/  STG.E.U16 desc[UR36][R8.64], R0 ;  /* 0x0000000008007986 */ /* 0x0001e2000c101524 */
[----:B------:R-:W-:Y:S05]  /*8e80*/  BRA `(.L_x_19454) ;  /* 0x0000000800d07947 */ /* 0x000fea0003800000 */
.L_x_19457:
        /* <DEDUP_REMOVED lines=11> */
.L_x_19460:
[----:B------:R-:W-:-:S06]  /*8f40*/  LOP3.LUT R22, R22, 0xff, RZ, 0xc0, !PT ;  /* 0x000000ff16167812 */ /* 0x000fcc00078ec0ff */
[----:B------:R-:W0:Y:S02]  /*8f50*/  I2F.U16 R22, R22 ;  /* 0x0000001600167306 */ /* 0x000e240000101000 */
[----:B0-----:R-:W-:-:S04]  /*8f60*/  F2FP.F16.F32.PACK_AB R3, RZ, R22 ;  /* 0x00000016ff03723e */ /* 0x001fc800000000ff */
[----:B------:R-:W-:-:S05]  /*8f70*/  PRMT R3, R3, 0x5410, RZ ;  /* 0x0000541003037816 */ /* 0x000fca00000000ff */
[----:B------:R0:W-:Y:S01]  /*8f80*/  STG.E desc[UR36][R8.64], R3 ;  /* 0x0000000308007986 */ /* 0x0001e2000c101924 */
[----:B------:R-:W-:Y:S05]  /*8f90*/  BRA `(.L_x_19454) ;  /* 0x00000008008c7947 */ /* 0x000fea0003800000 */
.L_x_19459:
[----:B------:R-:W-:-:S06]  /*8fa0*/  LOP3.LUT R4, R22, 0xff, RZ, 0xc0, !PT ;  /* 0x000000ff16047812 */ /* 0x000fcc00078ec0ff */
[----:B------:R-:W0:Y:S02]  /*8fb0*/  I2F.F64.U16 R4, R4 ;  /* 0x0000000400047312 */ /* 0x000e240000101800 */
[----:B0-----:R0:W-:Y:S01]  /*8fc0*/  STG.E.64 desc[UR36][R8.64], R4 ;  /* 0x0000000408007986 */ /* 0x0011e2000c101b24 */
[----:B------:R-:W-:Y:S05]  /*8fd0*/  BRA `(.L_x_19454) ;  /* 0x00000008007c7947 */ /* 0x000fea0003800000 */
.L_x_19449:
        /* <DEDUP_REMOVED lines=13> */
.L_x_19464:
        /* <DEDUP_REMOVED lines=17> */
.L_x_19467:
[----:B------:R-:W-:-:S07]  /*91c0*/  PRMT R4, R0, 0x7610, R4 ;  /* 0x0000761000047816 */ /* 0x000fce0000000004 */
.L_x_19466:
[----:B------:R-:W-:Y:S05]  /*91d0*/  BSYNC.RECONVERGENT B0 ;  /* 0x0000000000007941 */ /* 0x000fea0003800200 */
.L_x_19465:
[----:B------:R0:W-:Y:S01]  /*91e0*/  STG.E.U8 desc[UR36][R8.64], R4 ;  /* 0x0000000408007986 */ /* 0x0001e2000c101124 */
[----:B------:R-:W-:Y:S05]  /*91f0*/  BRA `(.L_x_19454) ;  /* 0x0000000400f47947 */ /* 0x000fea0003800000 */
.L_x_19463:
        /* <DEDUP_REMOVED lines=17> */
.L_x_19470:
[----:B------:R-:W-:-:S07]  /*9310*/  PRMT R4, R0, 0x7610, R4 ;  /* 0x0000761000047816 */ /* 0x000fce0000000004 */
.L_x_19469:
[----:B------:R-:W-:Y:S05]  /*9320*/  BSYNC.RECONVERGENT B0 ;  /* 0x0000000000007941 */ /* 0x000fea0003800200 */
.L_x_19468:
[----:B------:R0:W-:Y:S01]  /*9330*/  STG.E.U8 desc[UR36][R8.64], R4 ;  /* 0x0000000408007986 */ /* 0x0001e2000c101124 */
[----:B------:R-:W-:Y:S05]  /*9340*/  BRA `(.L_x_19454) ;  /* 0x0000000400a07947 */ /* 0x000fea0003800000 */
.L_x_19462:
        /* <DEDUP_REMOVED lines=22> */
.L_x_19472:
[----:B------:R-:W-:Y:S01]  /*94b0*/  LOP3.LUT R22, R22, 0xff, RZ, 0xc0, !PT ;  /* 0x000000ff16167812 */ /* 0x000fe200078ec0ff */
[----:B------:R-:W-:-:S05]  /*94c0*/  IMAD.MOV.U32 R23, RZ, RZ, RZ ;  /* 0x000000ffff177224 */ /* 0x000fca00078e00ff */
[----:B------:R0:W-:Y:S01]  /*94d0*/  STG.E.64 desc[UR36][R8.64], R22 ;  /* 0x0000001608007986 */ /* 0x0001e2000c101b24 */
[----:B------:R-:W-:Y:S05]  /*94e0*/  BRA `(.L_x_19454) ;  /* 0x0000000400387947 */ /* 0x000fea0003800000 */
.L_x_19471:
[----:B------:R-:W-:-:S05]  /*94f0*/  LOP3.LUT R3, R22, 0xff, RZ, 0xc0, !PT ;  /* 0x000000ff16037812 */ /* 0x000fca00078ec0ff */
[----:B------:R0:W-:Y:S01]  /*9500*/  STG.E desc[UR36][R8.64], R3 ;  /* 0x0000000308007986 */ /* 0x0001e2000c101924 */
[----:B------:R-:W-:Y:S05]  /*9510*/  BRA `(.L_x_19454) ;  /* 0x00000004002c7947 */ /* 0x000fea0003800000 */
.L_x_19461:
        /* <DEDUP_REMOVED lines=10> */
.L_x_19474:
[----:B------:R-:W-:Y:S02]  /*95c0*/  LOP3.LUT R4, R22, 0xff, RZ, 0xc0, !PT ;  /* 0x000000ff16047812 */ /* 0x000fe400078ec0ff */
[----:B------:R-:W-:-:S04]  /*95d0*/  CS2R R6, SRZ ;  /* 0x0000000000067805 */ /* 0x000fc8000001ff00 */
[----:B------:R-:W0:Y:S02]  /*95e0*/  I2F.F64.U16 R4, R4 ;  /* 0x0000000400047312 */ /* 0x000e240000101800 */
[----:B0-----:R0:W-:Y:S01]  /*95f0*/  STG.E.128 desc[UR36][R8.64], R4 ;  /* 0x0000000408007986 */ /* 0x0011e2000c101d24 */
[----:B------:R-:W-:Y:S05]  /*9600*/  BRA `(.L_x_19454) ;  /* 0x0000000000f07947 */ /* 0x000fea0003800000 */
.L_x_19473:
[----:B------:R-:W-:-:S13]  /*9610*/  ISETP.NE.AND P0, PT, R0, 0xf, PT ;  /* 0x0000000f0000780c */ /* 0x000fda0003f05270 */
[----:B------:R-:W-:Y:S05]  /*9620*/  @!P0 BRA `(.L_x_19475) ;  /* 0x0000000000d88947 */ /* 0x000fea0003800000 */
[----:B------:R-:W-:-:S13]  /*9630*/  ISETP.NE.AND P0, PT, R0, 0x17, PT ;  /* 0x000000170000780c */ /* 0x000fda0003f05270 */
[----:B------:R-:W-:Y:S05]  /*9640*/  @!P0 BRA `(.L_x_19476) ;  /* 0x0000000000888947 */ /* 0x000fea0003800000 */
[----:B------:R-:W-:-:S13]  /*9650*/  ISETP.NE.AND P0, PT, R0, 0x18, PT ;  /* 0x000000180000780c */ /* 0x000fda0003f05270 */
[----:B------:R-:W-:Y:S05]  /*9660*/  @!P0 BRA `(.L_x_19477) ;  /* 0x0000000000448947 */ /* 0x000fea0003800000 */
.L_x_19453:
        /* <DEDUP_REMOVED lines=16> */
.L_x_19478:
[----:B------:R-:W-:Y:S05]  /*9770*/  BRA `(.L_x_19454) ;  /* 0x0000000000947947 */ /* 0x000fea0003800000 */
.L_x_19477:
        /* <DEDUP_REMOVED lines=12> */
.L_x_19480:
[----:B------:R-:W-:Y:S05]  /*9840*/  BSYNC.RECONVERGENT B0 ;  /* 0x0000000000007941 */ /* 0x000fea0003800200 */
.L_x_19479:
[----:B------:R0:W-:Y:S01]  /*9850*/  STG.E.U8 desc[UR36][R8.64], R3 ;  /* 0x0000000308007986 */ /* 0x0001e2000c101124 */
[----:B------:R-:W-:Y:S05]  /*9860*/  BRA `(.L_x_19454) ;  /* 0x0000000000587947 */ /* 0x000fea0003800000 */
.L_x_19476:
        /* <DEDUP_REMOVED lines=13> */
.L_x_19481:
[----:B------:R-:W-:Y:S01]  /*9940*/  IMAD.MOV.U32 R3, RZ, RZ, 0x7f ;  /* 0x0000007fff037424 */ /* 0x000fe200078e00ff */
[----:B------:R-:W-:-:S04]  /*9950*/  ISETP.GT.U32.AND P0, PT, R5, 0x7f800000, PT ;  /* 0x7f8000000500780c */ /* 0x000fc80003f04070 */
[----:B------:R-:W-:-:S05]  /*9960*/  SEL R3, R3, 0x7c, P0 ;  /* 0x0000007c03037807 */ /* 0x000fca0000000000 */
[----:B------:R0:W-:Y:S01]  /*9970*/  STG.E.U8 desc[UR36][R8.64], R3 ;  /* 0x0000000308007986 */ /* 0x0001e2000c101124 */
[----:B------:R-:W-:Y:S05]  /*9980*/  BRA `(.L_x_19454) ;  /* 0x0000000000107947 */ /* 0x000fea0003800000 */
.L_x_19475:
[----:B------:R-:W-:-:S04]  /*9990*/  LOP3.LUT R22, R22, 0xff, RZ, 0xc0, !PT ;  /* 0x000000ff16167812 */ /* 0x000fc800078ec0ff */
[----:B------:R-:W0:Y:S02]  /*99a0*/  I2F.U16 R0, R22 ;  /* 0x0000001600007306 */ /* 0x000e240000101000 */
[----:B0-----:R-:W-:-:S05]  /*99b0*/  F2FP.BF16.F32.PACK_AB R0, RZ, R0 ;  /* 0x00000000ff00723e */ /* 0x001fca00000010ff */
[----:B------:R0:W-:Y:S02]  /*99c0*/  STG.E.U16 desc[UR36][R8.64], R0 ;  /* 0x0000000008007986 */ /* 0x0001e4000c101524 */
.L_x_19454:
[----:B------:R-:W-:Y:S05]  /*99d0*/  BSYNC.RECONVERGENT B6 ;  /* 0x0000000000067941 */ /* 0x000fea0003800200 */
.L_x_19448:
        /* <DEDUP_REMOVED lines=24> */
.L_x_19486:
[----:B------:R0:W-:Y:S01]  /*9b60*/  STG.E.U8 desc[UR36][R8.64], R18 ;  /* 0x0000001208007986 */ /* 0x0001e2000c101124 */
[----:B------:R-:W-:Y:S05]  /*9b70*/  BRA `(.L_x_19488) ;  /* 0x0000000c004c7947 */ /* 0x000fea0003800000 */
.L_x_19485:
        /* <DEDUP_REMOVED lines=10> */
.L_x_19490:
[----:B------:R-:W-:-:S05]  /*9c20*/  LOP3.LUT R3, R18, 0xff, RZ, 0xc0, !PT ;  /* 0x000000ff12037812 */ /* 0x000fca00078ec0ff */
[----:B------:R0:W-:Y:S01]  /*9c30*/  STG.E desc[UR36][R8.64], R3 ;  /* 0x0000000308007986 */ /* 0x0001e2000c101924 */
[----:B------:R-:W-:Y:S05]  /*9c40*/  BRA `(.L_x_19488) ;  /* 0x0000000c00187947 */ /* 0x000fea0003800000 */
.L_x_19489:
[----:B------:R-:W-:-:S05]  /*9c50*/  LOP3.LUT R3, R18, 0xff, RZ, 0xc0, !PT ;  /* 0x000000ff12037812 */ /* 0x000fca00078ec0ff */
[----:B------:R0:W-:Y:S01]  /*9c60*/  STG.E.U16 desc[UR36][R8.64], R3 ;  /* 0x0000000308007986 */ /* 0x0001e2000c101524 */
[----:B------:R-:W-:Y:S05]  /*9c70*/  BRA `(.L_x_19488) ;  /* 0x0000000c000c7947 */ /* 0x000fea0003800000 */
.L_x_19484:
        /* <DEDUP_REMOVED lines=10> */
.L_x_19492:
[----:B------:R-:W-:-:S04]  /*9d20*/  LOP3.LUT R18, R18, 0xff, RZ, 0xc0, !PT ;  /* 0x000000ff12127812 */ /* 0x000fc800078ec0ff */
[----:B------:R-:W0:Y:S02]  /*9d30*/  I2F.U16 R0, R18 ;  /* 0x0000001200007306 */ /* 0x000e240000101000 */
[----:B0-----:R-:W-:-:S05]  /*9d40*/  F2FP.F16.F32.PACK_AB R0, RZ, R0 ;  /* 0x00000000ff00723e */ /* 0x001fca00000000ff */
[----:B------:R0:W-:Y:S01]  /*9d50*/  STG.E.U16 desc[UR36][R8.64], R0 ;  /* 0x0000000008007986 */ /* 0x0001e2000c101524 */
[----:B------:R-:W-:Y:S05]  /*9d60*/  BRA `(.L_x_19488) ;  /* 0x0000000800d07947 */ /* 0x000fea0003800000 */
.L_x_19491:
        /* <DEDUP_REMOVED lines=11> */
.L_x_19494:
[----:B------:R-:W-:-:S06]  /*9e20*/  LOP3.LUT R18, R18, 0xff, RZ, 0xc0, !PT ;  /* 0x000000ff12127812 */ /* 0x000fcc00078ec0ff */
[----:B------:R-:W0:Y:S02]  /*9e30*/  I2F.U16 R18, R18 ;  /* 0x0000001200127306 */ /* 0x000e240000101000 */
[----:B0-----:R-:W-:-:S04]  /*9e40*/  F2FP.F16.F32.PACK_AB R3, RZ, R18 ;  /* 0x00000012ff03723e */ /* 0x001fc800000000ff */
[----:B------:R-:W-:-:S05]  /*9e50*/  PRMT R3, R3, 0x5410, RZ ;  /* 0x0000541003037816 */ /* 0x000fca00000000ff */
[----:B------:R3:W-:Y:S01]  /*9e60*/  STG.E desc[UR36][R8.64], R3 ;  /* 0x0000000308007986 */ /* 0x0007e2000c101924 */
[----:B------:R-:W-:Y:S05]  /*9e70*/  BRA `(.L_x_19488) ;  /* 0x00000008008c7947 */ /* 0x000fea0003800000 */
.L_x_19493:
[----:B------:R-:W-:-:S06]  /*9e80*/  LOP3.LUT R4, R18, 0xff, RZ, 0xc0, !PT ;  /* 0x000000ff12047812 */ /* 0x000fcc00078ec0ff */
[----:B------:R-:W0:Y:S02]  /*9e90*/  I2F.F64.U16 R4, R4 ;  /* 0x0000000400047312 */ /* 0x000e240000101800 */
[----:B0-----:R4:W-:Y:S01]  /*9ea0*/  STG.E.64 desc[UR36][R8.64], R4 ;  /* 0x0000000408007986 */ /* 0x0019e2000c101b24 */
[----:B------:R-:W-:Y:S05]  /*9eb0*/  BRA `(.L_x_19488) ;  /* 0x00000008007c7947 */ /* 0x000fea0003800000 */
.L_x_19483:
        /* <DEDUP_REMOVED lines=13> */
.L_x_19498:
        /* <DEDUP_REMOVED lines=17> */
.L_x_19501:
[----:B------:R-:W-:-:S07]  /*a0a0*/  PRMT R4, R0, 0x7610, R4 ;  /* 0x0000761000047816 */ /* 0x000fce0000000004 */
.L_x_19500:
[----:B------:R-:W-:Y:S05]  /*a0b0*/  BSYNC.RECONVERGENT B0 ;  /* 0x0000000000007941 */ /* 0x000fea0003800200 */
.L_x_19499:
[----:B------:R0:W-:Y:S01]  /*a0c0*/  STG.E.U8 desc[UR36][R8.64], R4 ;  /* 0x0000000408007986 */ /* 0x0001e2000c101124 */
[----:B------:R-:W-:Y:S05]  /*a0d0*/  BRA `(.L_x_19488) ;  /* 0x0000000400f47947 */ /* 0x000fea0003800000 */
.L_x_19497:
        /* <DEDUP_REMOVED lines=17> */
.L_x_19504:
[----:B------:R-:W-:-:S07]  /*a1f0*/  PRMT R4, R0, 0x7610, R4 ;  /* 0x0000761000047816 */ /* 0x000fce0000000004 */
.L_x_19503:
[----:B------:R-:W-:Y:S05]  /*a200*/  BSYNC.RECONVERGENT B0 ;  /* 0x0000000000007941 */ /* 0x000fea0003800200 */
.L_x_19502:
[----:B------:R0:W-:Y:S01]  /*a210*/  STG.E.U8 desc[UR36][R8.64], R4 ;  /* 0x0000000408007986 */ /* 0x0001e2000c101124 */
[----:B------:R-:W-:Y:S05]  /*a220*/  BRA `(.L_x_19488) ;  /* 0x0000000400a07947 */ /* 0x000fea0003800000 */
.L_x_19496:
        /* <DEDUP_REMOVED lines=22> */
.L_x_19506:
[----:B------:R-:W-:Y:S01]  /*a390*/  LOP3.LUT R4, R18, 0xff, RZ, 0xc0, !PT ;  /* 0x000000ff12047812 */ /* 0x000fe200078ec0ff */
[----:B------:R-:W-:-:S05]  /*a3a0*/  IMAD.MOV.U32 R5, RZ, RZ, RZ ;  /* 0x000000ffff057224 */ /* 0x000fca00078e00ff */
[----:B------:R0:W-:Y:S01]  /*a3b0*/  STG.E.64 desc[UR36][R8.64], R4 ;  /* 0x0000000408007986 */ /* 0x0001e2000c101b24 */
[----:B------:R-:W-:Y:S05]  /*a3c0*/  BRA `(.L_x_19488) ;  /* 0x0000000400387947 */ /* 0x000fea0003800000 */
.L_x_19505:
[----:B------:R-:W-:-:S05]  /*a3d0*/  LOP3.LUT R3, R18, 0xff, RZ, 0xc0, !PT ;  /* 0x000000ff12037812 */ /* 0x000fca00078ec0ff */
[----:B------:R0:W-:Y:S01]  /*a3e0*/  STG.E desc[UR36][R8.64], R3 ;  /* 0x0000000308007986 */ /* 0x0001e2000c101924 */
[----:B------:R-:W-:Y:S05]  /*a3f0*/  BRA `(.L_x_19488) ;  /* 0x00000004002c7947 */ /* 0x000fea0003800000 */
.L_x_19495:
        /* <DEDUP_REMOVED lines=10> */
.L_x_19508:
[----:B------:R-:W-:Y:S02]  /*a4a0*/  LOP3.LUT R4, R18, 0xff, RZ, 0xc0, !PT ;  /* 0x000000ff12047812 */ /* 0x000fe400078ec0ff */
[----:B------:R-:W-:-:S04]  /*a4b0*/  CS2R R6, SRZ ;  /* 0x0000000000067805 */ /* 0x000fc8000001ff00 */
[----:B------:R-:W0:Y:S02]  /*a4c0*/  I2F.F64.U16 R4, R4 ;  /* 0x0000000400047312 */ /* 0x000e240000101800 */
[----:B0-----:R0:W-:Y:S01]  /*a4d0*/  STG.E.128 desc[UR36][R8.64], R4 ;  /* 0x0000000408007986 */ /* 0x0011e2000c101d24 */
[----:B------:R-:W-:Y:S05]  /*a4e0*/  BRA `(.L_x_19488) ;  /* 0x0000000000f07947 */ /* 0x000fea0003800000 */
.L_x_19507:
[----:B------:R-:W-:-:S13]  /*a4f0*/  ISETP.NE.AND P0, PT, R0, 0xf, PT ;  /* 0x0000000f0000780c */ /* 0x000fda0003f05270 */
[----:B------:R-:W-:Y:S05]  /*a500*/  @!P0 BRA `(.L_x_19509) ;  /* 0x0000000000d88947 */ /* 0x000fea0003800000 */
[----:B------:R-:W-:-:S13]  /*a510*/  ISETP.NE.AND P0, PT, R0, 0x17, PT ;  /* 0x000000170000780c */ /* 0x000fda0003f05270 */
[----:B------:R-:W-:Y:S05]  /*a520*/  @!P0 BRA `(.L_x_19510) ;  /* 0x0000000000888947 */ /* 0x000fea0003800000 */
[----:B------:R-:W-:-:S13]  /*a530*/  ISETP.NE.AND P0, PT, R0, 0x18, PT ;  /* 0x000000180000780c */ /* 0x000fda0003f05270 */
[----:B------:R-:W-:Y:S05]  /*a540*/  @!P0 BRA `(.L_x_19511) ;  /* 0x0000000000448947 */ /* 0x000fea0003800000 */
.L_x_19487:
        /* <DEDUP_REMOVED lines=16> */
.L_x_19512:
[----:B------:R-:W-:Y:S05]  /*a650*/  BRA `(.L_x_19488) ;  /* 0x0000000000947947 */ /* 0x000fea0003800000 */
.L_x_19511:
        /* <DEDUP_REMOVED lines=12> */
.L_x_19514:
[----:B------:R-:W-:Y:S05]  /*a720*/  BSYNC.RECONVERGENT B0 ;  /* 0x0000000000007941 */ /* 0x000fea0003800200 */
.L_x_19513:
[----:B------:R0:W-:Y:S01]  /*a730*/  STG.E.U8 desc[UR36][R8.64], R3 ;  /* 0x0000000308007986 */ /* 0x0001e2000c101124 */
[----:B------:R-:W-:Y:S05]  /*a740*/  BRA `(.L_x_19488) ;  /* 0x0000000000587947 */ /* 0x000fea0003800000 */
.L_x_19510:
        /* <DEDUP_REMOVED lines=13> */
.L_x_19515:
[----:B------:R-:W-:Y:S01]  /*a820*/  IMAD.MOV.U32 R3, RZ, RZ, 0x7f ;  /* 0x0000007fff037424 */ /* 0x000fe200078e00ff */
[----:B------:R-:W-:-:S04]  /*a830*/  ISETP.GT.U32.AND P0, PT, R5, 0x7f800000, PT ;  /* 0x7f8000000500780c */ /* 0x000fc80003f04070 */
[----:B------:R-:W-:-:S05]  /*a840*/  SEL R3, R3, 0x7c, P0 ;  /* 0x0000007c03037807 */ /* 0x000fca0000000000 */
[----:B------:R0:W-:Y:S01]  /*a850*/  STG.E.U8 desc[UR36][R8.64], R3 ;  /* 0x0000000308007986 */ /* 0x0001e2000c101124 */
[----:B------:R-:W-:Y:S05]  /*a860*/  BRA `(.L_x_19488) ;  /* 0x0000000000107947 */ /* 0x000fea0003800000 */
.L_x_19509:
[----:B------:R-:W-:-:S04]  /*a870*/  LOP3.LUT R18, R18, 0xff, RZ, 0xc0, !PT ;  /* 0x000000ff12127812 */ /* 0x000fc800078ec0ff */
[----:B------:R-:W0:Y:S02]  /*a880*/  I2F.U16 R0, R18 ;  /* 0x0000001200007306 */ /* 0x000e240000101000 */
[----:B0-----:R-:W-:-:S05]  /*a890*/  F2FP.BF16.F32.PACK_AB R0, RZ, R0 ;  /* 0x00000000ff00723e */ /* 0x001fca00000010ff */
[----:B------:R0:W-:Y:S02]  /*a8a0*/  STG.E.U16 desc[UR36][R8.64], R0 ;  /* 0x0000000008007986 */ /* 0x0001e4000c101524 */
.L_x_19488:
[----:B------:R-:W-:Y:S05]  /*a8b0*/  BSYNC.RECONVERGENT B6 ;  /* 0x0000000000067941 */ /* 0x000fea0003800200 */
.L_x_19482:
[----:B------:R-:W-:-:S07]  /*a8c0*/  VIADD R25, R25, 0x80 ;  /* 0x0000008019197836 */ /* 0x000fce0000000000 */
.L_x_19447:
[----:B------:R-:W-:Y:S05]  /*a8d0*/  BSYNC.RECONVERGENT B7 ;  /* 0x0000000000077941 */ /* 0x000fea0003800200 */
.L_x_19446:
        /* <DEDUP_REMOVED lines=21> */
.L_x_19519:
[----:B------:R-:W-:Y:S01]  /*aa30*/  STG.E.U8 desc[UR36][R2.64], R19 ;  /* 0x0000001302007986 */ /* 0x000fe2000c101124 */
[----:B------:R-:W-:Y:S05]  /*aa40*/  EXIT ;  /* 0x000000000000794d */ /* 0x000fea0003800000 */
.L_x_19518:
        /* <DEDUP_REMOVED lines=10> */
.L_x_19522:
[----:B------:R-:W-:-:S05]  /*aaf0*/  LOP3.LUT R19, R19, 0xff, RZ, 0xc0, !PT ;  /* 0x000000ff13137812 */ /* 0x000fca00078ec0ff */
[----:B------:R-:W-:Y:S01]  /*ab00*/  STG.E desc[UR36][R2.64], R19 ;  /* 0x0000001302007986 */ /* 0x000fe2000c101924 */
[----:B------:R-:W-:Y:S05]  /*ab10*/  EXIT ;  /* 0x000000000000794d */ /* 0x000fea0003800000 */
.L_x_19521:
[----:B------:R-:W-:-:S05]  /*ab20*/  LOP3.LUT R19, R19, 0xff, RZ, 0xc0, !PT ;  /* 0x000000ff13137812 */ /* 0x000fca00078ec0ff */
[----:B------:R-:W-:Y:S01]  /*ab30*/  STG.E.U16 desc[UR36][R2.64], R19 ;  /* 0x0000001302007986 */ /* 0x000fe2000c101524 */
[----:B------:R-:W-:Y:S05]  /*ab40*/  EXIT ;  /* 0x000000000000794d */ /* 0x000fea0003800000 */
.L_x_19517:
        /* <DEDUP_REMOVED lines=10> */
.L_x_19524:
[----:B------:R-:W-:-:S04]  /*abf0*/  LOP3.LUT R19, R19, 0xff, RZ, 0xc0, !PT ;  /* 0x000000ff13137812 */ /* 0x000fc800078ec0ff */
[----:B------:R-:W0:Y:S02]  /*ac00*/  I2F.U16 R0, R19 ;  /* 0x0000001300007306 */ /* 0x000e240000101000 */
[----:B0-----:R-:W-:-:S05]  /*ac10*/  F2FP.F16.F32.PACK_AB R0, RZ, R0 ;  /* 0x00000000ff00723e */ /* 0x001fca00000000ff */
[----:B------:R-:W-:Y:S01]  /*ac20*/  STG.E.U16 desc[UR36][R2.64], R0 ;  /* 0x0000000002007986 */ /* 0x000fe2000c101524 */
[----:B------:R-:W-:Y:S05]  /*ac30*/  EXIT ;  /* 0x000000000000794d */ /* 0x000fea0003800000 */
.L_x_19523:
        /* <DEDUP_REMOVED lines=11> */
.L_x_19526:
[----:B------:R-:W-:-:S06]  /*acf0*/  LOP3.LUT R19, R19, 0xff, RZ, 0xc0, !PT ;  /* 0x000000ff13137812 */ /* 0x000fcc00078ec0ff */
[----:B------:R-:W0:Y:S02]  /*ad00*/  I2F.U16 R19, R19 ;  /* 0x0000001300137306 */ /* 0x000e240000101000 */
[----:B0-----:R-:W-:-:S04]  /*ad10*/  F2FP.F16.F32.PACK_AB R5, RZ, R19 ;  /* 0x00000013ff05723e */ /* 0x001fc800000000ff */
[----:B------:R-:W-:-:S05]  /*ad20*/  PRMT R5, R5, 0x5410, RZ ;  /* 0x0000541005057816 */ /* 0x000fca00000000ff */
[----:B------:R-:W-:Y:S01]  /*ad30*/  STG.E desc[UR36][R2.64], R5 ;  /* 0x0000000502007986 */ /* 0x000fe2000c101924 */
[----:B------:R-:W-:Y:S05]  /*ad40*/  EXIT ;  /* 0x000000000000794d */ /* 0x000fea0003800000 */
.L_x_19525:
[----:B------:R-:W-:-:S06]  /*ad50*/  LOP3.LUT R4, R19, 0xff, RZ, 0xc0, !PT ;  /* 0x000000ff13047812 */ /* 0x000fcc00078ec0ff */
[----:B------:R-:W0:Y:S02]  /*ad60*/  I2F.F64.U16 R4, R4 ;  /* 0x0000000400047312 */ /* 0x000e240000101800 */
[----:B0-----:R-:W-:Y:S01]  /*ad70*/  STG.E.64 desc[UR36][R2.64], R4 ;  /* 0x0000000402007986 */ /* 0x001fe2000c101b24 */
[----:B------:R-:W-:Y:S05]  /*ad80*/  EXIT ;  /* 0x000000000000794d */ /* 0x000fea0003800000 */
.L_x_19516:
        /* <DEDUP_REMOVED lines=13> */
.L_x_19530:
        /* <DEDUP_REMOVED lines=18> */
.L_x_19532:
[----:B------:R-:W-:Y:S05]  /*af80*/  BSYNC.RECONVERGENT B0 ;  /* 0x0000000000007941 */ /* 0x000fea0003800200 */
.L_x_19531:
[----:B------:R-:W-:Y:S01]  /*af90*/  STG.E.U8 desc[UR36][R2.64], R0 ;  /* 0x0000000002007986 */ /* 0x000fe2000c101124 */
[----:B------:R-:W-:Y:S05]  /*afa0*/  EXIT ;  /* 0x000000000000794d */ /* 0x000fea0003800000 */
.L_x_19529:
        /* <DEDUP_REMOVED lines=18> */
.L_x_19534:
[----:B------:R-:W-:Y:S05]  /*b0d0*/  BSYNC.RECONVERGENT B0 ;  /* 0x0000000000007941 */ /* 0x000fea0003800200 */
.L_x_19533:
[----:B------:R-:W-:Y:S01]  /*b0e0*/  STG.E.U8 desc[UR36][R2.64], R0 ;  /* 0x0000000002007986 */ /* 0x000fe2000c101124 */
[----:B------:R-:W-:Y:S05]  /*b0f0*/  EXIT ;  /* 0x000000000000794d */ /* 0x000fea0003800000 */
.L_x_19528:
        /* <DEDUP_REMOVED lines=22> */
.L_x_19536:
[----:B------:R-:W-:Y:S01]  /*b260*/  LOP3.LUT R4, R19, 0xff, RZ, 0xc0, !PT ;  /* 0x000000ff13047812 */ /* 0x000fe200078ec0ff */
[----:B------:R-:W-:-:S05]  /*b270*/  IMAD.MOV.U32 R5, RZ, RZ, RZ ;  /* 0x000000ffff057224 */ /* 0x000fca00078e00ff */
[----:B------:R-:W-:Y:S01]  /*b280*/  STG.E.64 desc[UR36][R2.64], R4 ;  /* 0x0000000402007986 */ /* 0x000fe2000c101b24 */
[----:B------:R-:W-:Y:S05]  /*b290*/  EXIT ;  /* 0x000000000000794d */ /* 0x000fea0003800000 */
.L_x_19535:
[----:B------:R-:W-:-:S05]  /*b2a0*/  LOP3.LUT R19, R19, 0xff, RZ, 0xc0, !PT ;  /* 0x000000ff13137812 */ /* 0x000fca00078ec0ff */
[----:B------:R-:W-:Y:S01]  /*b2b0*/  STG.E desc[UR36][R2.64], R19 ;  /* 0x0000001302007986 */ /* 0x000fe2000c101924 */
[----:B------:R-:W-:Y:S05]  /*b2c0*/  EXIT ;  /* 0x000000000000794d */ /* 0x000fea0003800000 */
.L_x_19527:
        /* <DEDUP_REMOVED lines=10> */
.L_x_19538:
[----:B------:R-:W-:Y:S02]  /*b370*/  LOP3.LUT R4, R19, 0xff, RZ, 0xc0, !PT ;  /* 0x000000ff13047812 */ /* 0x000fe400078ec0ff */
[----:B------:R-:W-:-:S04]  /*b380*/  CS2R R6, SRZ ;  /* 0x0000000000067805 */ /* 0x000fc8000001ff00 */
[----:B------:R-:W0:Y:S02]  /*b390*/  I2F.F64.U16 R4, R4 ;  /* 0x0000000400047312 */ /* 0x000e240000101800 */
[----:B0-----:R-:W-:Y:S01]  /*b3a0*/  STG.E.128 desc[UR36][R2.64], R4 ;  /* 0x0000000402007986 */ /* 0x001fe2000c101d24 */
[----:B------:R-:W-:Y:S05]  /*b3b0*/  EXIT ;  /* 0x000000000000794d */ /* 0x000fea0003800000 */
.L_x_19537:
[----:B------:R-:W-:-:S13]  /*b3c0*/  ISETP.NE.AND P0, PT, R0, 0xf, PT ;  /* 0x0000000f0000780c */ /* 0x000fda0003f05270 */
[----:B------:R-:W-:Y:S05]  /*b3d0*/  @!P0 BRA `(.L_x_19539) ;  /* 0x0000000000dc8947 */ /* 0x000fea0003800000 */
[----:B------:R-:W-:-:S13]  /*b3e0*/  ISETP.NE.AND P0, PT, R0, 0x17, PT ;  /* 0x000000170000780c */ /* 0x000fda0003f05270 */
[----:B------:R-:W-:Y:S05]  /*b3f0*/  @!P0 BRA `(.L_x_19540) ;  /* 0x0000000000888947 */ /* 0x000fea0003800000 */
[----:B------:R-:W-:-:S13]  /*b400*/  ISETP.NE.AND P0, PT, R0, 0x18, PT ;  /* 0x000000180000780c */ /* 0x000fda0003f05270 */
[----:B------:R-:W-:Y:S05]  /*b410*/  @!P0 BRA `(.L_x_19541) ;  /* 0x0000000000448947 */ /* 0x000fea0003800000 */
.L_x_19520:
        /* <DEDUP_REMOVED lines=16> */
.L_x_19542:
[----:B------:R-:W-:Y:S05]  /*b520*/  EXIT ;  /* 0x000000000000794d */ /* 0x000fea0003800000 */
.L_x_19541:
        /* <DEDUP_REMOVED lines=12> */
.L_x_19544:
[----:B------:R-:W-:Y:S05]  /*b5f0*/  BSYNC.RECONVERGENT B0 ;  /* 0x0000000000007941 */ /* 0x000fea0003800200 */
.L_x_19543:
[----:B------:R-:W-:Y:S01]  /*b600*/  STG.E.U8 desc[UR36][R2.64], R5 ;  /* 0x0000000502007986 */ /* 0x000fe2000c101124 */
[----:B------:R-:W-:Y:S05]  /*b610*/  EXIT ;  /* 0x000000000000794d */ /* 0x000fea0003800000 */
.L_x_19540:
        /* <DEDUP_REMOVED lines=14> */
.L_x_19545:
[----:B------:R-:W-:Y:S01]  /*b700*/  IMAD.MOV.U32 R5, RZ, RZ, 0x7f ;  /* 0x0000007fff057424 */ /* 0x000fe200078e00ff */
[----:B------:R-:W-:-:S04]  /*b710*/  ISETP.GT.U32.AND P0, PT, R19, 0x7f800000, PT ;  /* 0x7f8000001300780c */ /* 0x000fc80003f04070 */
[----:B------:R-:W-:-:S05]  /*b720*/  SEL R5, R5, 0x7c, P0 ;  /* 0x0000007c05057807 */ /* 0x000fca0000000000 */
[----:B------:R-:W-:Y:S01]  /*b730*/  STG.E.U8 desc[UR36][R2.64], R5 ;  /* 0x0000000502007986 */ /* 0x000fe2000c101124 */
[----:B------:R-:W-:Y:S05]  /*b740*/  EXIT ;  /* 0x000000000000794d */ /* 0x000fea0003800000 */
.L_x_19539:
[----:B------:R-:W-:-:S04]  /*b750*/  LOP3.LUT R19, R19, 0xff, RZ, 0xc0, !PT ;  /* 0x000000ff13137812 */ /* 0x000fc800078ec0ff */
[----:B------:R-:W0:Y:S02]  /*b760*/  I2F.U16 R0, R19 ;  /* 0x0000001300007306 */ /* 0x000e240000101000 */
[----:B0-----:R-:W-:-:S05]  /*b770*/  F2FP.BF16.F32.PACK_AB R0, RZ, R0 ;  /* 0x00000000ff00723e */ /* 0x001fca00000010ff */
[----:B------:R-:W-:Y:S01]  /*b780*/  STG.E.U16 desc[UR36][R2.64], R0 ;  /* 0x0000000002007986 */ /* 0x000fe2000c101524 */
[----:B------:R-:W-:Y:S05]  /*b790*/  EXIT ;  /* 0x000000000000794d */ /* 0x000fea0003800000 */
.L_x_19546:
        /* <DEDUP_REMOVED lines=14> */
.L_x_20954:


//--------------------- .text._ZN2at6native18elementwise_kernelILi128ELi4EZNS0_22gpu_kernel_impl_nocastINS0_13BinaryFunctorIhhhZZZNS0_18lshift_kernel_cudaERNS_18TensorIteratorBaseEENKUlvE_clEvENKUlvE_clEvEUlhhE_EEEEvS5_RKT_EUliE_EEviT1_ --------------------------
	.section	.text._ZN2at6native18elementwise_kernelILi128ELi4EZNS0_22gpu_kernel_impl_nocastINS0_13BinaryFunctorIhhhZZZNS0_18lshift_kernel_cudaERNS_18TensorIteratorBaseEENKUlvE_clEvENKUlvE_clEvEUlhhE_EEEEvS5_RKT_EUliE_EEviT1_,"ax",@progbits
	.align	128
        .global         _ZN2at6native18elementwise_kernelILi128ELi4EZNS0_22gpu_kernel_impl_nocastINS0_13BinaryFunctorIhhhZZZNS0_18lshift_kernel_cudaERNS_18TensorIteratorBaseEENKUlvE_clEvENKUlvE_clEvEUlhhE_EEEEvS5_RKT_EUliE_EEviT1_
        .type           _ZN2at6native18elementwise_kernelILi128ELi4EZNS0_22gpu_kernel_impl_nocastINS0_13BinaryFunctorIhhhZZZNS0_18lshift_kernel_cudaERNS_18TensorIteratorBaseEENKUlvE_clEvENKUlvE_clEvEUlhhE_EEEEvS5_RKT_EUliE_EEviT1_,@function
        .size           _ZN2at6native18elementwise_kernelILi128ELi4EZNS0_22gpu_kernel_impl_nocastINS0_13BinaryFunctorIhhhZZZNS0_18lshift_kernel_cudaERNS_18TensorIteratorBaseEENKUlvE_clEvENKUlvE_clEvEUlhhE_EEEEvS5_RKT_EUliE_EEviT1_,(.L_x_20955 - _ZN2at6native18elementwise_kernelILi128ELi4EZNS0_22gpu_kernel_impl_nocastINS0_13BinaryFunctorIhhhZZZNS0_18lshift_kernel_cudaERNS_18TensorIteratorBaseEENKUlvE_clEvENKUlvE_clEvEUlhhE_EEEEvS5_RKT_EUliE_EEviT1_)
        .other          _ZN2at6native18elementwise_kernelILi128ELi4EZNS0_22gpu_kernel_impl_nocastINS0_13BinaryFunctorIhhhZZZNS0_18lshift_kernel_cudaERNS_18TensorIteratorBaseEENKUlvE_clEvENKUlvE_clEvEUlhhE_EEEEvS5_RKT_EUliE_EEviT1_,@"STO_CUDA_ENTRY STV_DEFAULT"
_ZN2at6native18elementwise_kernelILi128ELi4EZNS0_22gpu_kernel_impl_nocastINS0_13BinaryFunctorIhhhZZZNS0_18lshift_kernel_cudaERNS_18TensorIteratorBaseEENKUlvE_clEvENKUlvE_clEvEUlhhE_EEEEvS5_RKT_EUliE_EEviT1_:
.text._ZN2at6native18elementwise_kernelILi128ELi4EZNS0_22gpu_kernel_impl_nocastINS0_13BinaryFunctorIhhhZZZNS0_18lshift_kernel_cudaERNS_18TensorIteratorBaseEENKUlvE_clEvENKUlvE_clEvEUlhhE_EEEEvS5_RKT_EUliE_EEviT1_:
        /* <DEDUP_REMOVED lines=37> */
.L_x_19550:
[----:B------:R-:W-:-:S13]  /*0250*/  ISETP.GE.AND P0, PT, R3, UR4, PT ;  /* 0x0000000403007c0c */ /* 0x000fda000bf06270 */
[----:B------:R-:W-:Y:S05]  /*0260*/  @P0 BREAK.RELIABLE B1 ;  /* 0x0000000000010942 */ /* 0x000fea0003800100 */
[----:B------:R-:W-:Y:S05]  /*0270*/  @P0 BRA `(.L_x_19551) ;  /* 0x00000000002c0947 */ /* 0x000fea0003800000 */
[----:B------:R-:W-:Y:S05]  /*0280*/  BSYNC.RELIABLE B1 ;  /* 0x0000000000017941 */ /* 0x000fea0003800100 */
.L_x_19549:
        /* <DEDUP_REMOVED lines=10> */
.L_x_19551:
[----:B------:R-:W-:Y:S05]  /*0330*/  BSYNC.RECONVERGENT B0 ;  /* 0x0000000000007941 */ /* 0x000fea0003800200 */
.L_x_19548:
        /* <DEDUP_REMOVED lines=13> */
.L_x_19547:
        /* <DEDUP_REMOVED lines=356> */
.L_x_19555:
        /* <DEDUP_REMOVED lines=366> */
.L_x_19557:
        /* <DEDUP_REMOVED lines=15> */
.L_x_19554:
[----:B------:R-:W-:-:S13]  /*3220*/  ISETP.GE.AND P0, PT, R3, UR4, PT ;  /* 0x0000000403007c0c */ /* 0x000fda000bf06270 */
[----:B------:R-:W-:Y:S05]  /*3230*/  @P0 BREAK.RELIABLE B1 ;  /* 0x0000000000010942 */ /* 0x000fea0003800100 */
[----:B------:R-:W-:Y:S05]  /*3240*/  @P0 BRA `(.L_x_19556) ;  /* 0x0000001400b00947 */ /* 0x000fea0003800000 */
[----:B------:R-:W-:Y:S05]  /*3250*/  BSYNC.RELIABLE B1 ;  /* 0x0000000000017941 */ /* 0x000fea0003800100 */
.L_x_19553:
        /* <DEDUP_REMOVED lines=348> */
.L_x_19558:
        /* <DEDUP_REMOVED lines=15> */
.L_x_19556:
[----:B------:R-:W-:Y:S05]  /*4910*/  BSYNC.RECONVERGENT B0 ;  /* 0x0000000000007941 */ /* 0x000fea0003800200 */
.L_x_19552:
        /* <DEDUP_REMOVED lines=351> */
.L_x_19559:
        /* <DEDUP_REMOVED lines=15> */
.L_x_19560:
        /* <DEDUP_REMOVED lines=16> */
.L_x_20955:


//--------------------- .text._ZN2at6native27unrolled_elementwise_kernelINS0_13BinaryFunctorIhhhZZZNS0_18lshift_kernel_cudaERNS_18TensorIteratorBaseEENKUlvE_clEvENKUlvE_clEvEUlhhE_EESt5arrayIPcLm3EELi4E23TrivialOffsetCalculatorILi2EjESC_ILi1EjENS0_6memory15LoadWithoutCastENSF_16StoreWithoutCastEEEviT_T0_T2_T3_T4_T5_ --------------------------
	.section	.text._ZN2at6native27unrolled_elementwise_kernelINS0_13BinaryFunctorIhhhZZZNS0_18lshift_kernel_cudaERNS_18TensorIteratorBaseEENKUlvE_clEvENKUlvE_clEvEUlhhE_EESt5arrayIPcLm3EELi4E23TrivialOffsetCalculatorILi2EjESC_ILi1EjENS0_6memory15LoadWithoutCastENSF_16StoreWithoutCastEEEviT_T0_T2_T3_T4_T5_,"ax",@progbits
	.align	128
        .global         _ZN2at6native27unrolled_elementwise_kernelINS0_13BinaryFunctorIhhhZZZNS0_18lshift_kernel_cudaERNS_18TensorIteratorBaseEENKUlvE_clEvENKUlvE_clEvEUlhhE_EESt5arrayIPcLm3EELi4E23TrivialOffsetCalculatorILi2EjESC_ILi1EjENS0_6memory15LoadWithoutCastENSF_16StoreWithoutCastEEEviT_T0_T2_T3_T4_T5_
        .type           _ZN2at6native27unrolled_elementwise_kernelINS0_13BinaryFunctorIhhhZZZNS0_18lshift_kernel_cudaERNS_18TensorIteratorBaseEENKUlvE_clEvENKUlvE_clEvEUlhhE_EESt5arrayIPcLm3EELi4E23TrivialOffsetCalculatorILi2EjESC_ILi1EjENS0_6memory15LoadWithoutCastENSF_16StoreWithoutCastEEEviT_T0_T2_T3_T4_T5_,@function
        .size           _ZN2at6native27unrolled_elementwise_kernelINS0_13BinaryFunctorIhhhZZZNS0_18lshift_kernel_cudaERNS_18TensorIteratorBaseEENKUlvE_clEvENKUlvE_clEvEUlhhE_EESt5arrayIPcLm3EELi4E23TrivialOffsetCalculatorILi2EjESC_ILi1EjENS0_6memory15LoadWithoutCastENSF_16StoreWithoutCastEEEviT_T0_T2_T3_T4_T5_,(.L_x_20956 - _ZN2at6native27unrolled_elementwise_kernelINS0_13BinaryFunctorIhhhZZZNS0_18lshift_kernel_cudaERNS_18TensorIteratorBaseEENKUlvE_clEvENKUlvE_clEvEUlhhE_EESt5arrayIPcLm3EELi4E23TrivialOffsetCalculatorILi2EjESC_ILi1EjENS0_6memory15LoadWithoutCastENSF_16StoreWithoutCastEEEviT_T0_T2_T3_T4_T5_)
        .other          _ZN2at6native27unrolled_elementwise_kernelINS0_13BinaryFunctorIhhhZZZNS0_18lshift_kernel_cudaERNS_18TensorIteratorBaseEENKUlvE_clEvENKUlvE_clEvEUlhhE_EESt5arrayIPcLm3EELi4E23TrivialOffsetCalculatorILi2EjESC_ILi1EjENS0_6memory15LoadWithoutCastENSF_16StoreWithoutCastEEEviT_T0_T2_T3_T4_T5_,@"STO_CUDA_ENTRY STV_DEFAULT"
_ZN2at6native27unrolled_elementwise_kernelINS0_13BinaryFunctorIhhhZZZNS0_18lshift_kernel_cudaERNS_18TensorIteratorBaseEENKUlvE_clEvENKUlvE_clEvEUlhhE_EESt5arrayIPcLm3EELi4E23TrivialOffsetCalculatorILi2EjESC_ILi1EjENS0_6memory15LoadWithoutCastENSF_16StoreWithoutCastEEEviT_T0_T2_T3_T4_T5_:
.text._ZN2at6native27unrolled_elementwise_kernelINS0_13BinaryFunctorIhhhZZZNS0_18lshift_kernel_cudaERNS_18TensorIteratorBaseEENKUlvE_clEvENKUlvE_clEvEUlhhE_EESt5arrayIPcLm3EELi4E23TrivialOffsetCalculatorILi2EjESC_ILi1EjENS0_6memory15LoadWithoutCastENSF_16StoreWithoutCastEEEviT_T0_T2_T3_T4_T5_:
        /* <DEDUP_REMOVED lines=100> */
.L_x_19562:
[----:B------:R-:W-:Y:S05]  /*0640*/  BSYNC.RECONVERGENT B0 ;  /* 0x0000000000007941 */ /* 0x000fea0003800200 */
.L_x_19561:
        /* <DEDUP_REMOVED lines=14> */
.L_x_19563:
        /* <DEDUP_REMOVED lines=13> */
.L_x_20956:


//--------------------- .text._ZN2at6native29vectorized_elementwise_kernelILi2ENS0_13BinaryFunctorIhhhZZZNS0_18lshift_kernel_cudaERNS_18TensorIteratorBaseEENKUlvE_clEvENKUlvE_clEvEUlhhE_EESt5arrayIPcLm3EEEEviT0_T1_ --------------------------
	.section	.text._ZN2at6native29vectorized_elementwise_kernelILi2ENS0_13BinaryFunctorIhhhZZZNS0_18lshift_kernel_cudaERNS_18TensorIteratorBaseEENKUlvE_clEvENKUlvE_clEvEUlhhE_EESt5arrayIPcLm3EEEEviT0_T1_,"ax",@progbits
	.align	128
        .global         _ZN2at6native29vectorized_elementwise_kernelILi2ENS0_13BinaryFunctorIhhhZZZNS0_18lshift_kernel_cudaERNS_18TensorIteratorBaseEENKUlvE_clEvENKUlvE_clEvEUlhhE_EESt5arrayIPcLm3EEEEviT0_T1_
        .type           _ZN2at6native29vectorized_elementwise_kernelILi2ENS0_13BinaryFunctorIhhhZZZNS0_18lshift_kernel_cudaERNS_18TensorIteratorBaseEENKUlvE_clEvENKUlvE_clEvEUlhhE_EESt5arrayIPcLm3EEEEviT0_T1_,@function
        .size           _ZN2at6native29vectorized_elementwise_kernelILi2ENS0_13BinaryFunctorIhhhZZZNS0_18lshift_kernel_cudaERNS_18TensorIteratorBaseEENKUlvE_clEvENKUlvE_clEvEUlhhE_EESt5arrayIPcLm3EEEEviT0_T1_,(.L_x_20957 - _ZN2at6native29vectorized_elementwise_kernelILi2ENS0_13BinaryFunctorIhhhZZZNS0_18lshift_kernel_cudaERNS_18TensorIteratorBaseEENKUlvE_clEvENKUlvE_clEvEUlhhE_EESt5arrayIPcLm3EEEEviT0_T1_)
        .other          _ZN2at6native29vectorized_elementwise_kernelILi2ENS0_13BinaryFunctorIhhhZZZNS0_18lshift_kernel_cudaERNS_18TensorIteratorBaseEENKUlvE_clEvENKUlvE_clEvEUlhhE_EESt5arrayIPcLm3EEEEviT0_T1_,@"STO_CUDA_ENTRY STV_DEFAULT"
_ZN2at6native29vectorized_elementwise_kernelILi2ENS0_13BinaryFunctorIhhhZZZNS0_18lshift_kernel_cudaERNS_18TensorIteratorBaseEENKUlvE_clEvENKUlvE_clEvEUlhhE_EESt5arrayIPcLm3EEEEviT0_T1_:
.text._ZN2at6native29vectorized_elementwise_kernelILi2ENS0_13BinaryFunctorIhhhZZZNS0_18lshift_kernel_cudaERNS_18TensorIteratorBaseEENKUlvE_clEvENKUlvE_clEvEUlhhE_EESt5arrayIPcLm3EEEEviT0_T1_:
        /* <DEDUP_REMOVED lines=192> */
.L_x_19567:
        /* <DEDUP_REMOVED lines=8> */
.L_x_19568:
        /* <DEDUP_REMOVED lines=8> */
.L_x_19569:
        /* <DEDUP_REMOVED lines=9> */
.L_x_19570:
[----:B------:R-:W-:Y:S05]  /*0d90*/  BSYNC.RELIABLE B1 ;  /* 0x0000000000017941 */ /* 0x000fea0003800100 */
.L_x_19566:
[----:B------:R-:W-:-:S13]  /*0da0*/  ISETP.GE.U32.AND P0, PT, R2, UR5, PT ;  /* 0x0000000502007c0c */ /* 0x000fda000bf06070 */
[----:B--2---:R-:W2:Y:S01]  /*0db0*/  @!P0 LDC.64 R6, c[0x0][0x388] ;  /* 0x0000e200ff068b82 */ /* 0x004ea20000000a00 */
[C---:B-1----:R-:W-:Y:S02]  /*0dc0*/  @!P0 VIADD R5, R2.reuse, UR4 ;  /* 0x0000000402058c36 */ /* 0x042fe40008000000 */
[----:B------:R-:W-:-:S03]  /*0dd0*/  @!P0 VIADD R2, R2, 0x80 ;  /* 0x0000008002028836 */ /* 0x000fc60000000000 */
[----:B--2---:R-:W-:-:S05]  /*0de0*/  @!P0 IADD3 R4, P1, PT, R5, R6, RZ ;  /* 0x0000000605048210 */ /* 0x004fca0007f3e0ff */
[----:B------:R-:W-:-:S05]  /*0df0*/  @!P0 IMAD.X R5, RZ, RZ, R7, P1 ;  /* 0x000000ffff058224 */ /* 0x000fca00008e0607 */
[----:B------:R2:W-:Y:S03]  /*0e00*/  @!P0 STG.E.U8 desc[UR12][R4.64], R8 ;  /* 0x0000000804008986 */ /* 0x0005e6000c10110c */
.L_x_19571:
[----:B------:R-:W-:Y:S05]  /*0e10*/  BSYNC.RECONVERGENT B0 ;  /* 0x0000000000007941 */ /* 0x000fea0003800200 */
.L_x_19565:
        /* <DEDUP_REMOVED lines=9> */
.L_x_19564:
        /* <DEDUP_REMOVED lines=75> */
.L_x_19572:
        /* <DEDUP_REMOVED lines=10> */
.L_x_20957:


//--------------------- .text._ZN2at6native29vectorized_elementwise_kernelILi4ENS0_13BinaryFunctorIhhhZZZNS0_18lshift_kernel_cudaERNS_18TensorIteratorBaseEENKUlvE_clEvENKUlvE_clEvEUlhhE_EESt5arrayIPcLm3EEEEviT0_T1_ --------------------------
	.section	.text._ZN2at6native29vectorized_elementwise_kernelILi4ENS0_13BinaryFunctorIhhhZZZNS0_18lshift_kernel_cudaERNS_18TensorIteratorBaseEENKUlvE_clEvENKUlvE_clEvEUlhhE_EESt5arrayIPcLm3EEEEviT0_T1_,"ax",@progbits
	.align	128
        .global         _ZN2at6native29vectorized_elementwise_kernelILi4ENS0_13BinaryFunctorIhhhZZZNS0_18lshift_kernel_cudaERNS_18TensorIteratorBaseEENKUlvE_clEvENKUlvE_clEvEUlhhE_EESt5arrayIPcLm3EEEEviT0_T1_
        .type           _ZN2at6native29vectorized_elementwise_kernelILi4ENS0_13BinaryFunctorIhhhZZZNS0_18lshift_kernel_cudaERNS_18TensorIteratorBaseEENKUlvE_clEvENKUlvE_clEvEUlhhE_EESt5arrayIPcLm3EEEEviT0_T1_,@function
        .size           _ZN2at6native29vectorized_elementwise_kernelILi4ENS0_13BinaryFunctorIhhhZZZNS0_18lshift_kernel_cudaERNS_18TensorIteratorBaseEENKUlvE_clEvENKUlvE_clEvEUlhhE_EESt5arrayIPcLm3EEEEviT0_T1_,(.L_x_20958 - _ZN2at6native29vectorized_elementwise_kernelILi4ENS0_13BinaryFunctorIhhhZZZNS0_18lshift_kernel_cudaERNS_18TensorIteratorBaseEENKUlvE_clEvENKUlvE_clEvEUlhhE_EESt5arrayIPcLm3EEEEviT0_T1_)
        .other          _ZN2at6native29vectorized_elementwise_kernelILi4ENS0_13BinaryFunctorIhhhZZZNS0_18lshift_kernel_cudaERNS_18TensorIteratorBaseEENKUlvE_clEvENKUlvE_clEvEUlhhE_EESt5arrayIPcLm3EEEEviT0_T1_,@"STO_CUDA_ENTRY STV_DEFAULT"
_ZN2at6native29vectorized_elementwise_kernelILi4ENS0_13BinaryFunctorIhhhZZZNS0_18lshift_kernel_cudaERNS_18TensorIteratorBaseEENKUlvE_clEvENKUlvE_clEvEUlhhE_EESt5arrayIPcLm3EEEEviT0_T1_:
.text._ZN2at6native29vectorized_elementwise_kernelILi4ENS0_13BinaryFunctorIhhhZZZNS0_18lshift_kernel_cudaERNS_18TensorIteratorBaseEENKUlvE_clEvENKUlvE_clEvEUlhhE_EESt5arrayIPcLm3EEEEviT0_T1_:
        /* <DEDUP_REMOVED lines=192> */
.L_x_19576:
        /* <DEDUP_REMOVED lines=8> */
.L_x_19577:
        /* <DEDUP_REMOVED lines=8> */
.L_x_19578:
        /* <DEDUP_REMOVED lines=9> */
.L_x_19579:
[----:B------:R-:W-:Y:S05]  /*0d90*/  BSYNC.RELIABLE B1 ;  /* 0x0000000000017941 */ /* 0x000fea0003800100 */
.L_x_19575:
[----:B------:R-:W-:-:S13]  /*0da0*/  ISETP.GE.U32.AND P0, PT, R2, UR5, PT ;  /* 0x0000000502007c0c */ /* 0x000fda000bf06070 */
[----:B--2---:R-:W2:Y:S01]  /*0db0*/  @!P0 LDC.64 R6, c[0x0][0x388] ;  /* 0x0000e200ff068b82 */ /* 0x004ea20000000a00 */
[C---:B-1----:R-:W-:Y:S02]  /*0dc0*/  @!P0 VIADD R5, R2.reuse, UR4 ;  /* 0x0000000402058c36 */ /* 0x042fe40008000000 */
[----:B------:R-:W-:-:S03]  /*0dd0*/  @!P0 VIADD R2, R2, 0x80 ;  /* 0x0000008002028836 */ /* 0x000fc60000000000 */
[----:B--2---:R-:W-:-:S05]  /*0de0*/  @!P0 IADD3 R4, P1, PT, R5, R6, RZ ;  /* 0x0000000605048210 */ /* 0x004fca0007f3e0ff */
[----:B------:R-:W-:-:S05]  /*0df0*/  @!P0 IMAD.X R5, RZ, RZ, R7, P1 ;  /* 0x000000ffff058224 */ /* 0x000fca00008e0607 */
[----:B------:R2:W-:Y:S03]  /*0e00*/  @!P0 STG.E.U8 desc[UR12][R4.64], R8 ;  /* 0x0000000804008986 */ /* 0x0005e6000c10110c */
.L_x_19580:
[----:B------:R-:W-:Y:S05]  /*0e10*/  BSYNC.RECONVERGENT B0 ;  /* 0x0000000000007941 */ /* 0x000fea0003800200 */
.L_x_19574:
        /* <DEDUP_REMOVED lines=9> */
.L_x_19573:
        /* <DEDUP_REMOVED lines=79> */
.L_x_19581:
        /* <DEDUP_REMOVED lines=14> */
.L_x_20958:


//--------------------- .text._ZN2at6native29vectorized_elementwise_kernelILi8ENS0_13BinaryFunctorIhhhZZZNS0_18lshift_kernel_cudaERNS_18TensorIteratorBaseEENKUlvE_clEvENKUlvE_clEvEUlhhE_EESt5arrayIPcLm3EEEEviT0_T1_ --------------------------
	.section	.text._ZN2at6native29vectorized_elementwise_kernelILi8ENS0_13BinaryFunctorIhhhZZZNS0_18lshift_kernel_cudaERNS_18TensorIteratorBaseEENKUlvE_clEvENKUlvE_clEvEUlhhE_EESt5arrayIPcLm3EEEEviT0_T1_,"ax",@progbits
	.align	128
        .global         _ZN2at6native29vectorized_elementwise_kernelILi8ENS0_13BinaryFunctorIhhhZZZNS0_18lshift_kernel_cudaERNS_18TensorIteratorBaseEENKUlvE_clEvENKUlvE_clEvEUlhhE_EESt5arrayIPcLm3EEEEviT0_T1_
        .type           _ZN2at6native29vectorized_elementwise_kernelILi8ENS0_13BinaryFunctorIhhhZZZNS0_18lshift_kernel_cudaERNS_18TensorIteratorBaseEENKUlvE_clEvENKUlvE_clEvEUlhhE_EESt5arrayIPcLm3EEEEviT0_T1_,@function
        .size           _ZN2at6native29vectorized_elementwise_kernelILi8ENS0_13BinaryFunctorIhhhZZZNS0_18lshift_kernel_cudaERNS_18TensorIteratorBaseEENKUlvE_clEvENKUlvE_clEvEUlhhE_EESt5arrayIPcLm3EEEEviT0_T1_,(.L_x_20959 - _ZN2at6native29vectorized_elementwise_kernelILi8ENS0_13BinaryFunctorIhhhZZZNS0_18lshift_kernel_cudaERNS_18TensorIteratorBaseEENKUlvE_clEvENKUlvE_clEvEUlhhE_EESt5arrayIPcLm3EEEEviT0_T1_)
        .other          _ZN2at6native29vectorized_elementwise_kernelILi8ENS0_13BinaryFunctorIhhhZZZNS0_18lshift_kernel_cudaERNS_18TensorIteratorBaseEENKUlvE_clEvENKUlvE_clEvEUlhhE_EESt5arrayIPcLm3EEEEviT0_T1_,@"STO_CUDA_ENTRY STV_DEFAULT"
_ZN2at6native29vectorized_elementwise_kernelILi8ENS0_13BinaryFunctorIhhhZZZNS0_18lshift_kernel_cudaERNS_18TensorIteratorBaseEENKUlvE_clEvENKUlvE_clEvEUlhhE_EESt5arrayIPcLm3EEEEviT0_T1_:
.text._ZN2at6native29vectorized_elementwise_kernelILi8ENS0_13BinaryFunctorIhhhZZZNS0_18lshift_kernel_cudaERNS_18TensorIteratorBaseEENKUlvE_clEvENKUlvE_clEvEUlhhE_EESt5arrayIPcLm3EEEEviT0_T1_:
[----:B------:R-:W-:Y:S01]  /*0000*/  LDC R1, c[0x0][0x37c] ;  /* 0x0000df00ff017b82 */ /* 0x000fe20000000800 */
[----:B------:R-:W-:Y:S05]  /*0010*/  EXIT ;  /* 0x000000000000794d */ /* 0x000fea0003800000 */
.L_x_19582:
        /* <DEDUP_REMOVED lines=14> */
.L_x_20959:


//--------------------- .text._ZN2at6native18elementwise_kernelILi128ELi4EZNS0_15gpu_kernel_implINS0_13BUnaryFunctorIhhhZZZNS0_18lshift_kernel_cudaERNS_18TensorIteratorBaseEENKUlvE_clEvENKUlvE_clEvEUlhhE_EEEEvS5_RKT_EUliE_EEviT1_ --------------------------
	.section	.text._ZN2at6native18elementwise_kernelILi128ELi4EZNS0_15gpu_kernel_implINS0_13BUnaryFunctorIhhhZZZNS0_18lshift_kernel_cudaERNS_18TensorIteratorBaseEENKUlvE_clEvENKUlvE_clEvEUlhhE_EEEEvS5_RKT_EUliE_EEviT1_,"ax",@progbits
	.align	128
        .global         _ZN2at6native18elementwise_kernelILi128ELi4EZNS0_15gpu_kernel_implINS0_13BUnaryFunctorIhhhZZZNS0_18lshift_kernel_cudaERNS_18TensorIteratorBaseEENKUlvE_clEvENKUlvE_clEvEUlhhE_EEEEvS5_RKT_EUliE_EEviT1_
        .type           _ZN2at6native18elementwise_kernelILi128ELi4EZNS0_15gpu_kernel_implINS0_13BUnaryFunctorIhhhZZZNS0_18lshift_kernel_cudaERNS_18TensorIteratorBaseEENKUlvE_clEvENKUlvE_clEvEUlhhE_EEEEvS5_RKT_EUliE_EEviT1_,@function
        .size           _ZN2at6native18elementwise_kernelILi128ELi4EZNS0_15gpu_kernel_implINS0_13BUnaryFunctorIhhhZZZNS0_18lshift_kernel_cudaERNS_18TensorIteratorBaseEENKUlvE_clEvENKUlvE_clEvEUlhhE_EEEEvS5_RKT_EUliE_EEviT1_,(.L_x_20960 - _ZN2at6native18elementwise_kernelILi128ELi4EZNS0_15gpu_kernel_implINS0_13BUnaryFunctorIhhhZZZNS0_18lshift_kernel_cudaERNS_18TensorIteratorBaseEENKUlvE_clEvENKUlvE_clEvEUlhhE_EEEEvS5_RKT_EUliE_EEviT1_)
        .other          _ZN2at6native18elementwise_kernelILi128ELi4EZNS0_15gpu_kernel_implINS0_13BUnaryFunctorIhhhZZZNS0_18lshift_kernel_cudaERNS_18TensorIteratorBaseEENKUlvE_clEvENKUlvE_clEvEUlhhE_EEEEvS5_RKT_EUliE_EEviT1_,@"STO_CUDA_ENTRY STV_DEFAULT"
_ZN2at6native18elementwise_kernelILi128ELi4EZNS0_15gpu_kernel_implINS0_13BUnaryFunctorIhhhZZZNS0_18lshift_kernel_cudaERNS_18TensorIteratorBaseEENKUlvE_clEvENKUlvE_clEvEUlhhE_EEEEvS5_RKT_EUliE_EEviT1_:
.text._ZN2at6native18elementwise_kernelILi128ELi4EZNS0_15gpu_kernel_implINS0_13BUnaryFunctorIhhhZZZNS0_18lshift_kernel_cudaERNS_18TensorIteratorBaseEENKUlvE_clEvENKUlvE_clEvEUlhhE_EEEEvS5_RKT_EUliE_EEviT1_:
        /* <DEDUP_REMOVED lines=320> */
.L_x_19585:
        /* <DEDUP_REMOVED lines=16> */
.L_x_19589:
[----:B------:R0:W5:Y:S01]  /*1500*/  LDG.E.U8 R0, desc[UR36][R4.64] ;  /* 0x0000002404007981 */ /* 0x000162000c1e1100 */
[----:B------:R-:W-:Y:S05]  /*1510*/  BRA `(.L_x_19591) ;  /* 0x0000000c005c7947 */ /* 0x000fea0003800000 */
.L_x_19588:
        /* <DEDUP_REMOVED lines=8> */
.L_x_19593:
[----:B------:R3:W5:Y:S01]  /*15a0*/  LDG.E.U8 R0, desc[UR36][R4.64] ;  /* 0x0000002404007981 */ /* 0x000762000c1e1100 */
[----:B------:R-:W-:Y:S05]  /*15b0*/  BRA `(.L_x_19591) ;  /* 0x0000000c00347947 */ /* 0x000fea0003800000 */
.L_x_19592:
[----:B------:R0:W5:Y:S01]  /*15c0*/  LDG.E.U16 R0, desc[UR36][R4.64] ;  /* 0x0000002404007981 */ /* 0x000162000c1e1500 */
[----:B------:R-:W-:Y:S05]  /*15d0*/  BRA `(.L_x_19591) ;  /* 0x0000000c002c7947 */ /* 0x000fea0003800000 */
.L_x_19587:
        /* <DEDUP_REMOVED lines=10> */
.L_x_19595:
[----:B------:R-:W2:Y:S02]  /*1680*/  LDG.E.U16 R2, desc[UR36][R4.64] ;  /* 0x0000002404027981 */ /* 0x000ea4000c1e1500 */
[----:B--2---:R-:W-:-:S06]  /*1690*/  HADD2.F32 R2, -RZ, R2.H0_H0 ;  /* 0x20000002ff027230 */ /* 0x004fcc0000004100 */
[----:B------:R-:W0:Y:S02]  /*16a0*/  F2I.S64.TRUNC R2, R2 ;  /* 0x0000000200027311 */ /* 0x000e24000020d900 */
[----:B0-----:R-:W-:Y:S01]  /*16b0*/  PRMT R0, R2, 0x7610, R0 ;  /* 0x0000761002007816 */ /* 0x001fe20000000000 */
[----:B------:R-:W-:Y:S06]  /*16c0*/  BRA `(.L_x_19591) ;  /* 0x0000000800f07947 */ /* 0x000fec0003800000 */
.L_x_19594:
        /* <DEDUP_REMOVED lines=10> */
.L_x_19597:
[----:B------:R-:W2:Y:S02]  /*1770*/  LDG.E.U16 R4, desc[UR36][R4.64] ;  /* 0x0000002404047981 */ /* 0x000ea4000c1e1500 */
[----:B--2---:R-:W-:-:S06]  /*1780*/  HADD2.F32 R2, -RZ, R4.H0_H0 ;  /* 0x20000004ff027230 */ /* 0x004fcc0000004100 */
[----:B------:R-:W0:Y:S02]  /*1790*/  F2I.S64.TRUNC R2, R2 ;  /* 0x0000000200027311 */ /* 0x000e24000020d900 */
[----:B0-----:R-:W-:Y:S01]  /*17a0*/  PRMT R0, R2, 0x7610, R0 ;  /* 0x0000761002007816 */ /* 0x001fe20000000000 */
[----:B------:R-:W-:Y:S06]  /*17b0*/  BRA `(.L_x_19591) ;  /* 0x0000000800b47947 */ /* 0x000fec0003800000 */
.L_x_19596:
[----:B------:R-:W2:Y:S02]  /*17c0*/  LDG.E.64 R2, desc[UR36][R4.64] ;  /* 0x0000002404027981 */ /* 0x000ea4000c1e1b00 */
[----:B--2---:R-:W0:Y:S02]  /*17d0*/  F2I.S64.F64.TRUNC R2, R2 ;  /* 0x0000000200027311 */ /* 0x004e24000030d900 */
[----:B0-----:R-:W-:Y:S01]  /*17e0*/  PRMT R0, R2, 0x7610, R0 ;  /* 0x0000761002007816 */ /* 0x001fe20000000000 */
[----:B------:R-:W-:Y:S06]  /*17f0*/  BRA `(.L_x_19591) ;  /* 0x0000000800a47947 */ /* 0x000fec0003800000 */
.L_x_19586:
        /* <DEDUP_REMOVED lines=12> */
.L_x_19600:
[----:B------:R-:W2:Y:S02]  /*18c0*/  LDG.E.64 R4, desc[UR36][R4.64] ;  /* 0x0000002404047981 */ /* 0x000ea4000c1e1b00 */
[----:B--2---:R-:W0:Y:S02]  /*18d0*/  F2I.S64.F64.TRUNC R2, R4 ;  /* 0x0000000400027311 */ /* 0x004e24000030d900 */
[----:B0-----:R-:W-:Y:S01]  /*18e0*/  PRMT R0, R2, 0x7610, R0 ;  /* 0x0000761002007816 */ /* 0x001fe20000000000 */
[----:B------:R-:W-:Y:S06]  /*18f0*/  BRA `(.L_x_19591) ;  /* 0x0000000800647947 */ /* 0x000fec0003800000 */
.L_x_19599:
        /* <DEDUP_REMOVED lines=27> */
.L_x_19602:
        /* <DEDUP_REMOVED lines=14> */
.L_x_19601:
[----:B------:R-:W2:Y:S02]  /*1b90*/  LDG.E.U16 R2, desc[UR36][R4.64] ;  /* 0x0000002404027981 */ /* 0x000ea4000c1e1500 */
[----:B--2---:R-:W-:-:S06]  /*1ba0*/  IMAD.U32 R2, R2, 0x10000, RZ ;  /* 0x0001000002027824 */ /* 0x004fcc00078e00ff */
[----:B------:R-:W0:Y:S02]  /*1bb0*/  F2I.S64.TRUNC R2, R2 ;  /* 0x0000000200027311 */ /* 0x000e24000020d900 */
[----:B0-----:R-:W-:Y:S01]  /*1bc0*/  PRMT R0, R2, 0x7610, R0 ;  /* 0x0000761002007816 */ /* 0x001fe20000000000 */
[----:B------:R-:W-:Y:S06]  /*1bd0*/  BRA `(.L_x_19591) ;  /* 0x0000000400ac7947 */ /* 0x000fec0003800000 */
.L_x_19598:
        /* <DEDUP_REMOVED lines=10> */
.L_x_19605:
        /* <DEDUP_REMOVED lines=21> */
.L_x_19609:
[----:B------:R-:W-:Y:S05]  /*1dd0*/  BSYNC.RECONVERGENT B1 ;  /* 0x0000000000017941 */ /* 0x000fea0003800200 */
.L_x_19608:
[----:B------:R-:W-:Y:S02]  /*1de0*/  SHF.L.U32 R0, R0, 0x14, RZ ;  /* 0x0000001400007819 */ /* 0x000fe400000006ff */
[----:B------:R-:W-:-:S04]  /*1df0*/  LEA R2, R2, 0x3b800000, 0x17 ;  /* 0x3b80000002027811 */ /* 0x000fc800078eb8ff */
[----:B------:R-:W-:-:S07]  /*1e00*/  LOP3.LUT R2, R2, R0, R7, 0xfe, !PT ;  /* 0x0000000002027212 */ /* 0x000fce00078efe07 */
.L_x_19607:
[----:B------:R-:W-:Y:S05]  /*1e10*/  BSYNC.RECONVERGENT B0 ;  /* 0x0000000000007941 */ /* 0x000fea0003800200 */
.L_x_19606:
[----:B------:R-:W0:Y:S02]  /*1e20*/  F2I.S64.TRUNC R2, R2 ;  /* 0x0000000200027311 */ /* 0x000e24000020d900 */
[----:B0-----:R-:W-:Y:S01]  /*1e30*/  PRMT R0, R2, 0x7610, R0 ;  /* 0x0000761002007816 */ /* 0x001fe20000000000 */
[----:B------:R-:W-:Y:S06]  /*1e40*/  BRA `(.L_x_19591) ;  /* 0x0000000400107947 */ /* 0x000fec0003800000 */
.L_x_19604:
        /* <DEDUP_REMOVED lines=21> */
.L_x_19613:
[----:B------:R-:W-:Y:S05]  /*1fa0*/  BSYNC.RECONVERGENT B1 ;  /* 0x0000000000017941 */ /* 0x000fea0003800200 */
.L_x_19612:
[----:B------:R-:W-:Y:S01]  /*1fb0*/  IMAD.SHL.U32 R0, R0, 0x200000, RZ ;  /* 0x0020000000007824 */ /* 0x000fe200078e00ff */
[----:B------:R-:W-:-:S04]  /*1fc0*/  LEA R2, R2, 0x37800000, 0x17 ;  /* 0x3780000002027811 */ /* 0x000fc800078eb8ff */
[----:B------:R-:W-:-:S07]  /*1fd0*/  LOP3.LUT R2, R2, R0, R7, 0xfe, !PT ;  /* 0x0000000002027212 */ /* 0x000fce00078efe07 */
.L_x_19611:
[----:B------:R-:W-:Y:S05]  /*1fe0*/  BSYNC.RECONVERGENT B0 ;  /* 0x0000000000007941 */ /* 0x000fea0003800200 */
.L_x_19610:
[----:B------:R-:W0:Y:S02]  /*1ff0*/  F2I.S64.TRUNC R2, R2 ;  /* 0x0000000200027311 */ /* 0x000e24000020d900 */
[----:B0-----:R-:W-:Y:S01]  /*2000*/  PRMT R0, R2, 0x7610, R0 ;  /* 0x0000761002007816 */ /* 0x001fe20000000000 */
[----:B------:R-:W-:Y:S06]  /*2010*/  BRA `(.L_x_19591) ;  /* 0x00000000009c7947 */ /* 0x000fec0003800000 */
.L_x_19603:
[----:B------:R-:W-:-:S09]  /*2020*/  UISETP.NE.AND UP0, UPT, UR4, 0x1c, UPT ;  /* 0x0000001c0400788c */ /* 0x000fd2000bf05270 */
[----:B------:R-:W-:Y:S05]  /*2030*/  BRA.U !UP0, `(.L_x_19614) ;  /* 0x0000000108907547 */ /* 0x000fea000b800000 */
[----:B------:R-:W-:-:S09]  /*2040*/  UISETP.NE.AND UP0, UPT, UR4, 0x1d, UPT ;  /* 0x0000001d0400788c */ /* 0x000fd2000bf05270 */
[----:B------:R-:W-:Y:S05]  /*2050*/  BRA.U !UP0, `(.L_x_19615) ;  /* 0x0000000108807547 */ /* 0x000fea000b800000 */
[----:B------:R-:W-:-:S09]  /*2060*/  UISETP.NE.AND UP0, UPT, UR4, 0x2c, UPT ;  /* 0x0000002c0400788c */ /* 0x000fd2000bf05270 */
[----:B------:R-:W-:Y:S05]  /*2070*/  BRA.U !UP0, `(.L_x_19616) ;  /* 0x0000000108487547 */ /* 0x000fea000b800000 */
.L_x_19590:
        /* <DEDUP_REMOVED lines=16> */
.L_x_19617:
[----:B------:R-:W-:Y:S01]  /*2180*/  PRMT R0, RZ, 0x7610, R0 ;  /* 0x00007610ff007816 */ /* 0x000fe20000000000 */
[----:B------:R-:W-:Y:S06]  /*2190*/  BRA `(.L_x_19591) ;  /* 0x00000000003c7947 */ /* 0x000fec0003800000 */
.L_x_19616:
        /* <DEDUP_REMOVED lines=8> */
.L_x_19619:
[----:B------:R-:W-:Y:S05]  /*2220*/  BSYNC.RECONVERGENT B0 ;  /* 0x0000000000007941 */ /* 0x000fea0003800200 */
.L_x_19618:
[----:B------:R-:W0:Y:S02]  /*2230*/  F2I.S64.TRUNC R2, R2 ;  /* 0x0000000200027311 */ /* 0x000e24000020d900 */
[----:B0-----:R-:W-:Y:S01]  /*2240*/  PRMT R0, R2, 0x7610, R0 ;  /* 0x0000761002007816 */ /* 0x001fe20000000000 */
[----:B------:R-:W-:Y:S06]  /*2250*/  BRA `(.L_x_19591) ;  /* 0x00000000000c7947 */ /* 0x000fec0003800000 */
.L_x_19615:
[----:B------:R2:W5:Y:S01]  /*2260*/  LDG.E.U8 R0, desc[UR36][R4.64] ;  /* 0x0000002404007981 */ /* 0x000562000c1e1100 */
[----:B------:R-:W-:Y:S05]  /*2270*/  BRA `(.L_x_19591) ;  /* 0x0000000000047947 */ /* 0x000fea0003800000 */
.L_x_19614:
[----:B------:R1:W5:Y:S02]  /*2280*/  LDG.E.U8 R0, desc[UR36][R4.64] ;  /* 0x0000002404007981 */ /* 0x000364000c1e1100 */
.L_x_19591:
[----:B------:R-:W0:Y:S01]  /*2290*/  LDCU.64 UR6, c[0x0][0x580] ;  /* 0x0000b000ff0677ac */ /* 0x000e220008000a00 */
[----:B-----5:R-:W-:Y:S01]  /*22a0*/  LOP3.LUT R3, R0, 0xffff, RZ, 0xc0, !PT ;  /* 0x0000ffff00037812 */ /* 0x020fe200078ec0ff */
[----:B------:R-:W-:Y:S01]  /*22b0*/  BSSY.RECONVERGENT B6, `(.L_x_19620) ;  /* 0x00000ea000067945 */ /* 0x000fe20003800200 */
[----:B------:R-:W-:Y:S01]  /*22c0*/  ISETP.GT.U32.AND P0, PT, R18, 0x7, PT ;  /* 0x000000071200780c */ /* 0x000fe20003f04070 */
[----:B------:R-:W-:Y:S01]  /*22d0*/  UPRMT UR4, UR41, 0x9910, URZ ;  /* 0x0000991029047896 */ /* 0x000fe200080000ff */
[----:B------:R-:W-:-:S03]  /*22e0*/  SHF.L.U32 R0, R3, R18, RZ ;  /* 0x0000001203007219 */ /* 0x000fc600000006ff */
[----:B------:R-:W-:Y:S01]  /*22f0*/  UISETP.GT.AND UP0, UPT, UR4, 0x9, UPT ;  /* 0x000000090400788c */ /* 0x000fe2000bf04270 */
        /* <DEDUP_REMOVED lines=14> */
.L_x_19624:
[----:B------:R3:W-:Y:S01]  /*23e0*/  STG.E.U8 desc[UR36][R2.64], R5 ;  /* 0x0000000502007986 */ /* 0x0007e2000c101124 */
[----:B------:R-:W-:Y:S05]  /*23f0*/  BRA `(.L_x_19626) ;  /* 0x0000000c00547947 */ /* 0x000fea0003800000 */
.L_x_19623:
        /* <DEDUP_REMOVED lines=10> */
.L_x_19628:
[----:B------:R-:W-:-:S05]  /*24a0*/  LOP3.LUT R5, R5, 0xff, RZ, 0xc0, !PT ;  /* 0x000000ff05057812 */ /* 0x000fca00078ec0ff */
[----:B------:R1:W-:Y:S01]  /*24b0*/  STG.E desc[UR36][R2.64], R5 ;  /* 0x0000000502007986 */ /* 0x0003e2000c101924 */
[----:B------:R-:W-:Y:S05]  /*24c0*/  BRA `(.L_x_19626) ;  /* 0x0000000c00207947 */ /* 0x000fea0003800000 */
.L_x_19627:
[----:B------:R-:W-:-:S05]  /*24d0*/  LOP3.LUT R5, R5, 0xff, RZ, 0xc0, !PT ;  /* 0x000000ff05057812 */ /* 0x000fca00078ec0ff */
[----:B------:R2:W-:Y:S01]  /*24e0*/  STG.E.U16 desc[UR36][R2.64], R5 ;  /* 0x0000000502007986 */ /* 0x0005e2000c101524 */
[----:B------:R-:W-:Y:S05]  /*24f0*/  BRA `(.L_x_19626) ;  /* 0x0000000c00147947 */ /* 0x000fea0003800000 */
.L_x_19622:
        /* <DEDUP_REMOVED lines=10> */
.L_x_19630:
[----:B------:R-:W-:-:S04]  /*25a0*/  LOP3.LUT R5, R5, 0xff, RZ, 0xc0, !PT ;  /* 0x000000ff05057812 */ /* 0x000fc800078ec0ff */
[----:B------:R-:W0:Y:S02]  /*25b0*/  I2F.U16 R0, R5 ;  /* 0x0000000500007306 */ /* 0x000e240000101000 */
[----:B0-----:R-:W-:-:S05]  /*25c0*/  F2FP.F16.F32.PACK_AB R0, RZ, R0 ;  /* 0x00000000ff00723e */ /* 0x001fca00000000ff */
[----:B------:R0:W-:Y:S01]  /*25d0*/  STG.E.U16 desc[UR36][R2.64], R0 ;  /* 0x0000000002007986 */ /* 0x0001e2000c101524 */
[----:B------:R-:W-:Y:S05]  /*25e0*/  BRA `(.L_x_19626) ;  /* 0x0000000800d87947 */ /* 0x000fea0003800000 */
.L_x_19629:
[----:B------:R-:W-:-:S09]  /*25f0*/  UISETP.NE.AND UP0, UPT, UR4, 0x7, UPT ;  /* 0x000000070400788c */ /* 0x000fd2000bf05270 */
[----:B------:R-:W-:Y:S05]  /*2600*/  BRA.U !UP0, `(.L_x_19631) ;  /* 0x00000001083c7547 */ /* 0x000fea000b800000 */
[----:B------:R-:W-:-:S09]  /*2610*/  UISETP.NE.AND UP0, UPT, UR4, 0x8, UPT ;  /* 0x000000080400788c */ /* 0x000fd2000bf05270 */
[----:B------:R-:W-:Y:S05]  /*2620*/  BRA.U !UP0, `(.L_x_19632) ;  /* 0x00000001081c7547 */ /* 0x000fea000b800000 */
[----:B------:R-:W-:-:S09]  /*2630*/  UISETP.NE.AND UP0, UPT, UR4, 0x9, UPT ;  /* 0x000000090400788c */ /* 0x000fd2000bf05270 */
[----:B------:R-:W-:Y:S05]  /*2640*/  BRA.U UP0, `(.L_x_19625) ;  /* 0x0000000900207547 */ /* 0x000fea000b800000 */
[----:B------:R-:W-:Y:S01]  /*2650*/  LOP3.LUT R5, R5, 0xff, RZ, 0xc0, !PT ;  /* 0x000000ff05057812 */ /* 0x000fe200078ec0ff */
[----:B------:R-:W-:-:S03]  /*2660*/  HFMA2 R7, -RZ, RZ, 0, 0 ;  /* 0x00000000ff077431 */ /* 0x000fc600000001ff */
[----:B------:R-:W0:Y:S02]  /*2670*/  I2F.U16 R6, R5 ;  /* 0x0000000500067306 */ /* 0x000e240000101000 */
[----:B0-----:R0:W-:Y:S01]  /*2680*/  STG.E.64 desc[UR36][R2.64], R6 ;  /* 0x0000000602007986 */ /* 0x0011e2000c101b24 */
[----:B------:R-:W-:Y:S05]  /*2690*/  BRA `(.L_x_19626) ;  /* 0x0000000800ac7947 */ /* 0x000fea0003800000 */
.L_x_19632:
[----:B------:R-:W-:-:S06]  /*26a0*/  LOP3.LUT R5, R5, 0xff, RZ, 0xc0, !PT ;  /* 0x000000ff05057812 */ /* 0x000fcc00078ec0ff */
[----:B------:R-:W0:Y:S02]  /*26b0*/  I2F.U16 R5, R5 ;  /* 0x0000000500057306 */ /* 0x000e240000101000 */
[----:B0-----:R-:W-:-:S04]  /*26c0*/  F2FP.F16.F32.PACK_AB R5, RZ, R5 ;  /* 0x00000005ff05723e */ /* 0x001fc800000000ff */
[----:B------:R-:W-:-:S05]  /*26d0*/  PRMT R5, R5, 0x5410, RZ ;  /* 0x0000541005057816 */ /* 0x000fca00000000ff */
[----:B------:R0:W-:Y:S01]  /*26e0*/  STG.E desc[UR36][R2.64], R5 ;  /* 0x0000000502007986 */ /* 0x0001e2000c101924 */
[----:B------:R-:W-:Y:S05]  /*26f0*/  BRA `(.L_x_19626) ;  /* 0x0000000800947947 */ /* 0x000fea0003800000 */
.L_x_19631:
[----:B------:R-:W-:-:S06]  /*2700*/  LOP3.LUT R5, R5, 0xff, RZ, 0xc0, !PT ;  /* 0x000000ff05057812 */ /* 0x000fcc00078ec0ff */
[----:B------:R-:W0:Y:S02]  /*2710*/  I2F.F64.U16 R4, R5 ;  /* 0x0000000500047312 */ /* 0x000e240000101800 */
[----:B0-----:R0:W-:Y:S01]  /*2720*/  STG.E.64 desc[UR36][R2.64], R4 ;  /* 0x0000000402007986 */ /* 0x0011e2000c101b24 */
[----:B------:R-:W-:Y:S05]  /*2730*/  BRA `(.L_x_19626) ;  /* 0x0000000800847947 */ /* 0x000fea0003800000 */
.L_x_19621:
        /* <DEDUP_REMOVED lines=12> */
.L_x_19635:
[----:B------:R-:W-:Y:S02]  /*2800*/  LOP3.LUT R5, R5, 0xff, RZ, 0xc0, !PT ;  /* 0x000000ff05057812 */ /* 0x000fe400078ec0ff */
[----:B------:R-:W-:-:S04]  /*2810*/  CS2R R6, SRZ ;  /* 0x0000000000067805 */ /* 0x000fc8000001ff00 */
[----:B------:R-:W0:Y:S02]  /*2820*/  I2F.F64.U16 R4, R5 ;  /* 0x0000000500047312 */ /* 0x000e240000101800 */
[----:B0-----:R0:W-:Y:S01]  /*2830*/  STG.E.128 desc[UR36][R2.64], R4 ;  /* 0x0000000402007986 */ /* 0x0011e2000c101d24 */
[----:B------:R-:W-:Y:S05]  /*2840*/  BRA `(.L_x_19626) ;  /* 0x0000000800407947 */ /* 0x000fea0003800000 */
.L_x_19634:
        /* <DEDUP_REMOVED lines=18> */
.L_x_19639:
[----:B------:R-:W-:Y:S05]  /*2970*/  BSYNC.RECONVERGENT B0 ;  /* 0x0000000000007941 */ /* 0x000fea0003800200 */
.L_x_19638:
[----:B------:R0:W-:Y:S01]  /*2980*/  STG.E.U8 desc[UR36][R2.64], R5 ;  /* 0x0000000502007986 */ /* 0x0001e2000c101124 */
[----:B------:R-:W-:Y:S05]  /*2990*/  BRA `(.L_x_19626) ;  /* 0x0000000400ec7947 */ /* 0x000fea0003800000 */
.L_x_19637:
        /* <DEDUP_REMOVED lines=17> */
.L_x_19636:
[----:B------:R-:W-:-:S04]  /*2ab0*/  LOP3.LUT R5, R5, 0xff, RZ, 0xc0, !PT ;  /* 0x000000ff05057812 */ /* 0x000fc800078ec0ff */
[----:B------:R-:W0:Y:S02]  /*2ac0*/  I2F.U16 R0, R5 ;  /* 0x0000000500007306 */ /* 0x000e240000101000 */
[----:B0-----:R-:W-:-:S05]  /*2ad0*/  F2FP.BF16.F32.PACK_AB R0, RZ, R0 ;  /* 0x00000000ff00723e */ /* 0x001fca00000010ff */
[----:B------:R0:W-:Y:S01]  /*2ae0*/  STG.E.U16 desc[UR36][R2.64], R0 ;  /* 0x0000000002007986 */ /* 0x0001e2000c101524 */
[----:B------:R-:W-:Y:S05]  /*2af0*/  BRA `(.L_x_19626) ;  /* 0x0000000400947947 */ /* 0x000fea0003800000 */
.L_x_19633:
        /* <DEDUP_REMOVED lines=11> */
.L_x_19642:
        /* <DEDUP_REMOVED lines=13> */
.L_x_19645:
[----:B------:R-:W-:-:S04]  /*2c80*/  SHF.R.U32.HI R0, RZ, 0x14, R5 ;  /* 0x00000014ff007819 */ /* 0x000fc80000011605 */
[----:B------:R-:W-:-:S04]  /*2c90*/  LOP3.LUT R0, R0, 0x1, RZ, 0xc0, !PT ;  /* 0x0000000100007812 */ /* 0x000fc800078ec0ff */
[----:B------:R-:W-:-:S04]  /*2ca0*/  IADD3 R0, PT, PT, R5, 0x487ffff, R0 ;  /* 0x0487ffff05007810 */ /* 0x000fc80007ffe000 */
[----:B------:R-:W-:-:S04]  /*2cb0*/  SHF.R.U32.HI R0, RZ, 0x14, R0 ;  /* 0x00000014ff007819 */ /* 0x000fc80000011600 */
[----:B------:R-:W-:-:S07]  /*2cc0*/  LOP3.LUT R4, R0, 0xff, RZ, 0xc0, !PT ;  /* 0x000000ff00047812 */ /* 0x000fce00078ec0ff */
.L_x_19646:
[----:B------:R-:W-:-:S07]  /*2cd0*/  PRMT R0, R4, 0x7610, R0 ;  /* 0x0000761004007816 */ /* 0x000fce0000000000 */
.L_x_19644:
[----:B------:R-:W-:Y:S05]  /*2ce0*/  BSYNC.RECONVERGENT B0 ;  /* 0x0000000000007941 */ /* 0x000fea0003800200 */
.L_x_19643:
[----:B------:R0:W-:Y:S01]  /*2cf0*/  STG.E.U8 desc[UR36][R2.64], R0 ;  /* 0x0000000002007986 */ /* 0x0001e2000c101124 */
[----:B------:R-:W-:Y:S05]  /*2d00*/  BRA `(.L_x_19626) ;  /* 0x0000000400107947 */ /* 0x000fea0003800000 */
.L_x_19641:
        /* <DEDUP_REMOVED lines=13> */
.L_x_19649:
[----:B------:R-:W-:-:S04]  /*2de0*/  SHF.R.U32.HI R0, RZ, 0x15, R5 ;  /* 0x00000015ff007819 */ /* 0x000fc80000011605 */
[----:B------:R-:W-:-:S04]  /*2df0*/  LOP3.LUT R0, R0, 0x1, RZ, 0xc0, !PT ;  /* 0x0000000100007812 */ /* 0x000fc800078ec0ff */
[----:B------:R-:W-:-:S04]  /*2e00*/  IADD3 R0, PT, PT, R5, 0x88fffff, R0 ;  /* 0x088fffff05007810 */ /* 0x000fc80007ffe000 */
[----:B------:R-:W-:-:S04]  /*2e10*/  SHF.R.U32.HI R0, RZ, 0x15, R0 ;  /* 0x00000015ff007819 */ /* 0x000fc80000011600 */
[----:B------:R-:W-:-:S07]  /*2e20*/  LOP3.LUT R4, R0, 0xff, RZ, 0xc0, !PT ;  /* 0x000000ff00047812 */ /* 0x000fce00078ec0ff */
.L_x_19650:
[----:B------:R-:W-:-:S07]  /*2e30*/  PRMT R0, R4, 0x7610, R0 ;  /* 0x0000761004007816 */ /* 0x000fce0000000000 */
.L_x_19648:
[----:B------:R-:W-:Y:S05]  /*2e40*/  BSYNC.RECONVERGENT B0 ;  /* 0x0000000000007941 */ /* 0x000fea0003800200 */
.L_x_19647:
[----:B------:R0:W-:Y:S01]  /*2e50*/  STG.E.U8 desc[UR36][R2.64], R0 ;  /* 0x0000000002007986 */ /* 0x0001e2000c101124 */
[----:B------:R-:W-:Y:S05]  /*2e60*/  BRA `(.L_x_19626) ;  /* 0x0000000000b87947 */ /* 0x000fea0003800000 */
.L_x_19640:
[----:B------:R-:W-:-:S09]  /*2e70*/  UISETP.NE.AND UP0, UPT, UR4, 0x1c, UPT ;  /* 0x0000001c0400788c */ /* 0x000fd2000bf05270 */
[----:B------:R-:W-:Y:S05]  /*2e80*/  BRA.U !UP0, `(.L_x_19651) ;  /* 0x0000000108a87547 */ /* 0x000fea000b800000 */
[----:B------:R-:W-:-:S09]  /*2e90*/  UISETP.NE.AND UP0, UPT, UR4, 0x1d, UPT ;  /* 0x0000001d0400788c */ /* 0x000fd2000bf05270 */
[----:B------:R-:W-:Y:S05]  /*2ea0*/  BRA.U !UP0, `(.L_x_19652) ;  /* 0x0000000108907547 */ /* 0x000fea000b800000 */
[----:B------:R-:W-:-:S09]  /*2eb0*/  UISETP.NE.AND UP0, UPT, UR4, 0x2c, UPT ;  /* 0x0000002c0400788c */ /* 0x000fd2000bf05270 */
[----:B------:R-:W-:Y:S05]  /*2ec0*/  BRA.U !UP0, `(.L_x_19653) ;  /* 0x0000000108447547 */ /* 0x000fea000b800000 */
.L_x_19625:
        /* <DEDUP_REMOVED lines=16> */
.L_x_19654:
[----:B------:R-:W-:Y:S05]  /*2fd0*/  BRA `(.L_x_19626) ;  /* 0x00000000005c7947 */ /* 0x000fea0003800000 */
.L_x_19653:
        /* <DEDUP_REMOVED lines=17> */
.L_x_19652:
[----:B------:R-:W-:Y:S01]  /*30f0*/  LOP3.LUT R4, R5, 0xff, RZ, 0xc0, !PT ;  /* 0x000000ff05047812 */ /* 0x000fe200078ec0ff */
[----:B------:R-:W-:-:S05]  /*3100*/  IMAD.MOV.U32 R5, RZ, RZ, RZ ;  /* 0x000000ffff057224 */ /* 0x000fca00078e00ff */
[----:B------:R0:W-:Y:S01]  /*3110*/  STG.E.64 desc[UR36][R2.64], R4 ;  /* 0x0000000402007986 */ /* 0x0001e2000c101b24 */
[----:B------:R-:W-:Y:S05]  /*3120*/  BRA `(.L_x_19626) ;  /* 0x0000000000087947 */ /* 0x000fea0003800000 */
.L_x_19651:
[----:B------:R-:W-:-:S05]  /*3130*/  LOP3.LUT R5, R5, 0xff, RZ, 0xc0, !PT ;  /* 0x000000ff05057812 */ /* 0x000fca00078ec0ff */
[----:B------:R0:W-:Y:S02]  /*3140*/  STG.E desc[UR36][R2.64], R5 ;  /* 0x0000000502007986 */ /* 0x0001e4000c101924 */
.L_x_19626:
[----:B------:R-:W-:Y:S05]  /*3150*/  BSYNC.RECONVERGENT B6 ;  /* 0x0000000000067941 */ /* 0x000fea0003800200 */
.L_x_19620:
[----:B------:R-:W-:-:S07]  /*3160*/  VIADD R17, R17, 0x80 ;  /* 0x0000008011117836 */ /* 0x000fce0000000000 */
.L_x_19584:
[----:B0-----:R-:W-:Y:S05]  /*3170*/  BSYNC.RECONVERGENT B7 ;  /* 0x0000000000077941 */ /* 0x001fea0003800200 */
.L_x_19583:
[----:B------:R-:W0:Y:S01]  /*3180*/  LDCU UR4, c[0x0][0x380] ;  /* 0x00007000ff0477ac */ /* 0x000e220008000800 */
[----:B------:R-:W-:Y:S01]  /*3190*/  BSSY.RECONVERGENT B7, `(.L_x_19655) ;  /* 0x0000308000077945 */ /* 0x000fe20003800200 */
[----:B0-----:R-:W-:-:S13]  /*31a0*/  ISETP.GE.AND P0, PT, R17, UR4, PT ;  /* 0x0000000411007c0c */ /* 0x001fda000bf06270 */
[----:B------:R-:W-:Y:S05]  /*31b0*/  @P0 BRA `(.L_x_19656) ;  /* 0x0000003000140947 */ /* 0x000fea0003800000 */
[----:B------:R-:W0:Y:S01]  /*31c0*/  LDCU UR4, c[0x0][0x388] ;  /* 0x00007100ff0477ac */ /* 0x000e220008000800 */
[----:B------:R-:W-:Y:S02]  /*31d0*/  HFMA2 R0, -RZ, RZ, 0, 0 ;  /* 0x00000000ff007431 */ /* 0x000fe400000001ff */
[----:B------:R-:W-:Y:S01]  /*31e0*/  IMAD.MOV.U32 R16, RZ, RZ, RZ ;  /* 0x000000ffff107224 */ /* 0x000fe200078e00ff */
[----:B0-----:R-:W-:-:S09]  /*31f0*/  UISETP.NE.AND UP0, UPT, UR4, URZ, UPT ;  /* 0x000000ff0400728c */ /* 0x001fd2000bf05270 */
        /* <DEDUP_REMOVED lines=299> */
.L_x_19657:
[----:B------:R-:W0:Y:S01]  /*44b0*/  LDCU.64 UR6, c[0x0][0x588] ;  /* 0x0000b100ff0677ac */ /* 0x000e220008000a00 */
[----:B------:R-:W-:-:S04]  /*44c0*/  UPRMT UR4, UR42, 0x9910, URZ ;  /* 0x000099102a047896 */ /* 0x000fc800080000ff */
[----:B------:R-:W-:Y:S01]  /*44d0*/  UISETP.GT.AND UP0, UPT, UR4, 0x9, UPT ;  /* 0x000000090400788c */ /* 0x000fe2000bf04270 */
[----:B0-----:R-:W-:-:S04]  /*44e0*/  IADD3 R4, P0, PT, R0, UR6, RZ ;  /* 0x0000000600047c10 */ /* 0x001fc8000ff1e0ff */
[----:B-1234-:R-:W-:-:S04]  /*44f0*/  IADD3.X R5, PT, PT, RZ, UR7, RZ, P0, !PT ;  /* 0x00000007ff057c10 */ /* 0x01efc800087fe4ff */
        /* <DEDUP_REMOVED lines=11> */
.L_x_19661:
[----:B------:R4:W5:Y:S01]  /*45b0*/  LDG.E.U8 R0, desc[UR36][R4.64] ;  /* 0x0000002404007981 */ /* 0x000962000c1e1100 */
[----:B------:R-:W-:Y:S05]  /*45c0*/  BRA `(.L_x_19663) ;  /* 0x0000000c005c7947 */ /* 0x000fea0003800000 */
.L_x_19660:
        /* <DEDUP_REMOVED lines=8> */
.L_x_19665:
[----:B------:R0:W5:Y:S01]  /*4650*/  LDG.E.U8 R0, desc[UR36][R4.64] ;  /* 0x0000002404007981 */ /* 0x000162000c1e1100 */
[----:B------:R-:W-:Y:S05]  /*4660*/  BRA `(.L_x_19663) ;  /* 0x0000000c00347947 */ /* 0x000fea0003800000 */
.L_x_19664:
[----:B------:R0:W5:Y:S01]  /*4670*/  LDG.E.U16 R0, desc[UR36][R4.64] ;  /* 0x0000002404007981 */ /* 0x000162000c1e1500 */
[----:B------:R-:W-:Y:S05]  /*4680*/  BRA `(.L_x_19663) ;  /* 0x0000000c002c7947 */ /* 0x000fea0003800000 */
.L_x_19659:
        /* <DEDUP_REMOVED lines=10> */
.L_x_19667:
[----:B------:R-:W2:Y:S02]  /*4730*/  LDG.E.U16 R2, desc[UR36][R4.64] ;  /* 0x0000002404027981 */ /* 0x000ea4000c1e1500 */
[----:B--2---:R-:W-:-:S06]  /*4740*/  HADD2.F32 R2, -RZ, R2.H0_H0 ;  /* 0x20000002ff027230 */ /* 0x004fcc0000004100 */
[----:B------:R-:W0:Y:S02]  /*4750*/  F2I.S64.TRUNC R2, R2 ;  /* 0x0000000200027311 */ /* 0x000e24000020d900 */
[----:B0-----:R-:W-:Y:S01]  /*4760*/  PRMT R0, R2, 0x7610, R0 ;  /* 0x0000761002007816 */ /* 0x001fe20000000000 */
[----:B------:R-:W-:Y:S06]  /*4770*/  BRA `(.L_x_19663) ;  /* 0x0000000800f07947 */ /* 0x000fec0003800000 */
.L_x_19666:
        /* <DEDUP_REMOVED lines=10> */
.L_x_19669:
[----:B------:R-:W2:Y:S02]  /*4820*/  LDG.E.U16 R4, desc[UR36][R4.64] ;  /* 0x0000002404047981 */ /* 0x000ea4000c1e1500 */
[----:B--2---:R-:W-:-:S06]  /*4830*/  HADD2.F32 R2, -RZ, R4.H0_H0 ;  /* 0x20000004ff027230 */ /* 0x004fcc0000004100 */
[----:B------:R-:W0:Y:S02]  /*4840*/  F2I.S64.TRUNC R2, R2 ;  /* 0x0000000200027311 */ /* 0x000e24000020d900 */
[----:B0-----:R-:W-:Y:S01]  /*4850*/  PRMT R0, R2, 0x7610, R0 ;  /* 0x0000761002007816 */ /* 0x001fe20000000000 */
[----:B------:R-:W-:Y:S06]  /*4860*/  BRA `(.L_x_19663) ;  /* 0x0000000800b47947 */ /* 0x000fec0003800000 */
.L_x_19668:
[----:B------:R-:W2:Y:S02]  /*4870*/  LDG.E.64 R2, desc[UR36][R4.64] ;  /* 0x0000002404027981 */ /* 0x000ea4000c1e1b00 */
[----:B--2---:R-:W0:Y:S02]  /*4880*/  F2I.S64.F64.TRUNC R2, R2 ;  /* 0x0000000200027311 */ /* 0x004e24000030d900 */
[----:B0-----:R-:W-:Y:S01]  /*4890*/  PRMT R0, R2, 0x7610, R0 ;  /* 0x0000761002007816 */ /* 0x001fe20000000000 */
[----:B------:R-:W-:Y:S06]  /*48a0*/  BRA `(.L_x_19663) ;  /* 0x0000000800a47947 */ /* 0x000fec0003800000 */
.L_x_19658:
        /* <DEDUP_REMOVED lines=12> */
.L_x_19672:
[----:B------:R-:W2:Y:S02]  /*4970*/  LDG.E.64 R4, desc[UR36][R4.64] ;  /* 0x0000002404047981 */ /* 0x000ea4000c1e1b00 */
[----:B--2---:R-:W0:Y:S02]  /*4980*/  F2I.S64.F64.TRUNC R2, R4 ;  /* 0x0000000400027311 */ /* 0x004e24000030d900 */
[----:B0-----:R-:W-:Y:S01]  /*4990*/  PRMT R0, R2, 0x7610, R0 ;  /* 0x0000761002007816 */ /* 0x001fe20000000000 */
[----:B------:R-:W-:Y:S06]  /*49a0*/  BRA `(.L_x_19663) ;  /* 0x0000000800647947 */ /* 0x000fec0003800000 */
.L_x_19671:
        /* <DEDUP_REMOVED lines=27> */
.L_x_19674:
        /* <DEDUP_REMOVED lines=14> */
.L_x_19673:
[----:B------:R-:W2:Y:S02]  /*4c40*/  LDG.E.U16 R2, desc[UR36][R4.64] ;  /* 0x0000002404027981 */ /* 0x000ea4000c1e1500 */
[----:B--2---:R-:W-:-:S06]  /*4c50*/  IMAD.U32 R2, R2, 0x10000, RZ ;  /* 0x0001000002027824 */ /* 0x004fcc00078e00ff */
[----:B------:R-:W0:Y:S02]  /*4c60*/  F2I.S64.TRUNC R2, R2 ;  /* 0x0000000200027311 */ /* 0x000e24000020d900 */
[----:B0-----:R-:W-:Y:S01]  /*4c70*/  PRMT R0, R2, 0x7610, R0 ;  /* 0x0000761002007816 */ /* 0x001fe20000000000 */
[----:B------:R-:W-:Y:S06]  /*4c80*/  BRA `(.L_x_19663) ;  /* 0x0000000400ac7947 */ /* 0x000fec0003800000 */
.L_x_19670:
        /* <DEDUP_REMOVED lines=10> */
.L_x_19677:
        /* <DEDUP_REMOVED lines=21> */
.L_x_19681:
[----:B------:R-:W-:Y:S05]  /*4e80*/  BSYNC.RECONVERGENT B1 ;  /* 0x0000000000017941 */ /* 0x000fea0003800200 */
.L_x_19680:
[----:B------:R-:W-:Y:S01]  /*4e90*/  IMAD.SHL.U32 R0, R0, 0x100000, RZ ;  /* 0x0010000000007824 */ /* 0x000fe200078e00ff */
[----:B------:R-:W-:-:S04]  /*4ea0*/  LEA R2, R2, 0x3b800000, 0x17 ;  /* 0x3b80000002027811 */ /* 0x000fc800078eb8ff */
[----:B------:R-:W-:-:S07]  /*4eb0*/  LOP3.LUT R2, R2, R0, R7, 0xfe, !PT ;  /* 0x0000000002027212 */ /* 0x000fce00078efe07 */
.L_x_19679:
[----:B------:R-:W-:Y:S05]  /*4ec0*/  BSYNC.RECONVERGENT B0 ;  /* 0x0000000000007941 */ /* 0x000fea0003800200 */
.L_x_19678:
[----:B------:R-:W0:Y:S02]  /*4ed0*/  F2I.S64.TRUNC R2, R2 ;  /* 0x0000000200027311 */ /* 0x000e24000020d900 */
[----:B0-----:R-:W-:Y:S01]  /*4ee0*/  PRMT R0, R2, 0x7610, R0 ;  /* 0x0000761002007816 */ /* 0x001fe20000000000 */
[----:B------:R-:W-:Y:S06]  /*4ef0*/  BRA `(.L_x_19663) ;  /* 0x0000000400107947 */ /* 0x000fec0003800000 */
.L_x_19676:
        /* <DEDUP_REMOVED lines=21> */
.L_x_19685:
[----:B------:R-:W-:Y:S05]  /*5050*/  BSYNC.RECONVERGENT B1 ;  /* 0x0000000000017941 */ /* 0x000fea0003800200 */
.L_x_19684:
[----:B------:R-:W-:Y:S02]  /*5060*/  SHF.L.U32 R0, R0, 0x15, RZ ;  /* 0x0000001500007819 */ /* 0x000fe400000006ff */
[----:B------:R-:W-:-:S04]  /*5070*/  LEA R2, R2, 0x37800000, 0x17 ;  /* 0x3780000002027811 */ /* 0x000fc800078eb8ff */
[----:B------:R-:W-:-:S07]  /*5080*/  LOP3.LUT R2, R2, R0, R7, 0xfe, !PT ;  /* 0x0000000002027212 */ /* 0x000fce00078efe07 */
.L_x_19683:
[----:B------:R-:W-:Y:S05]  /*5090*/  BSYNC.RECONVERGENT B0 ;  /* 0x0000000000007941 */ /* 0x000fea0003800200 */
.L_x_19682:
[----:B------:R-:W0:Y:S02]  /*50a0*/  F2I.S64.TRUNC R2, R2 ;  /* 0x0000000200027311 */ /* 0x000e24000020d900 */
[----:B0-----:R-:W-:Y:S01]  /*50b0*/  PRMT R0, R2, 0x7610, R0 ;  /* 0x0000761002007816 */ /* 0x001fe20000000000 */
[----:B------:R-:W-:Y:S06]  /*50c0*/  BRA `(.L_x_19663) ;  /* 0x00000000009c7947 */ /* 0x000fec0003800000 */
.L_x_19675:
        /* <DEDUP_REMOVED lines=14> */
.L_x_19689:
[----:B------:R-:W-:Y:S05]  /*51b0*/  BSYNC.RECONVERGENT B0 ;  /* 0x0000000000007941 */ /* 0x000fea0003800200 */
.L_x_19688:
[----:B------:R-:W0:Y:S02]  /*51c0*/  F2I.S64.TRUNC R2, R2 ;  /* 0x0000000200027311 */ /* 0x000e24000020d900 */
[----:B0-----:R-:W-:Y:S01]  /*51d0*/  PRMT R0, R2, 0x7610, R0 ;  /* 0x0000761002007816 */ /* 0x001fe20000000000 */
[----:B------:R-:W-:Y:S06]  /*51e0*/  BRA `(.L_x_19663) ;  /* 0x0000000000547947 */ /* 0x000fec0003800000 */
.L_x_19662:
        /* <DEDUP_REMOVED lines=16> */
.L_x_19690:
[----:B------:R-:W-:Y:S01]  /*52f0*/  PRMT R0, RZ, 0x7610, R0 ;  /* 0x00007610ff007816 */ /* 0x000fe20000000000 */
[----:B------:R-:W-:Y:S06]  /*5300*/  BRA `(.L_x_19663) ;  /* 0x00000000000c7947 */ /* 0x000fec0003800000 */
.L_x_19687:
[----:B------:R1:W5:Y:S01]  /*5310*/  LDG.E.U8 R0, desc[UR36][R4.64] ;  /* 0x0000002404007981 */ /* 0x000362000c1e1100 */
[----:B------:R-:W-:Y:S05]  /*5320*/  BRA `(.L_x_19663) ;  /* 0x0000000000047947 */ /* 0x000fea0003800000 */
.L_x_19686:
[----:B------:R2:W5:Y:S02]  /*5330*/  LDG.E.U8 R0, desc[UR36][R4.64] ;  /* 0x0000002404007981 */ /* 0x000564000c1e1100 */
.L_x_19663:
        /* <DEDUP_REMOVED lines=21> */
.L_x_19695:
[----:B------:R0:W-:Y:S01]  /*5490*/  STG.E.U8 desc[UR36][R2.64], R5 ;  /* 0x0000000502007986 */ /* 0x0001e2000c101124 */
[----:B------:R-:W-:Y:S05]  /*54a0*/  BRA `(.L_x_19697) ;  /* 0x0000000c00507947 */ /* 0x000fea0003800000 */
.L_x_19694:
        /* <DEDUP_REMOVED lines=10> */
.L_x_19699:
[----:B------:R-:W-:-:S05]  /*5550*/  LOP3.LUT R5, R5, 0xff, RZ, 0xc0, !PT ;  /* 0x000000ff05057812 */ /* 0x000fca00078ec0ff */
[----:B------:R0:W-:Y:S01]  /*5560*/  STG.E desc[UR36][R2.64], R5 ;  /* 0x0000000502007986 */ /* 0x0001e2000c101924 */
[----:B------:R-:W-:Y:S05]  /*5570*/  BRA `(.L_x_19697) ;  /* 0x0000000c001c7947 */ /* 0x000fea0003800000 */
.L_x_19698:
[----:B------:R-:W-:-:S05]  /*5580*/  LOP3.LUT R5, R5, 0xff, RZ, 0xc0, !PT ;  /* 0x000000ff05057812 */ /* 0x000fca00078ec0ff */
[----:B------:R0:W-:Y:S01]  /*5590*/  STG.E.U16 desc[UR36][R2.64], R5 ;  /* 0x0000000502007986 */ /* 0x0001e2000c101524 */
[----:B------:R-:W-:Y:S05]  /*55a0*/  BRA `(.L_x_19697) ;  /* 0x0000000c00107947 */ /* 0x000fea0003800000 */
.L_x_19693:
        /* <DEDUP_REMOVED lines=10> */
.L_x_19701:
[----:B------:R-:W-:-:S04]  /*5650*/  LOP3.LUT R5, R5, 0xff, RZ, 0xc0, !PT ;  /* 0x000000ff05057812 */ /* 0x000fc800078ec0ff */
[----:B------:R-:W0:Y:S02]  /*5660*/  I2F.U16 R0, R5 ;  /* 0x0000000500007306 */ /* 0x000e240000101000 */
[----:B0-----:R-:W-:-:S05]  /*5670*/  F2FP.F16.F32.PACK_AB R0, RZ, R0 ;  /* 0x00000000ff00723e */ /* 0x001fca00000000ff */
[----:B------:R0:W-:Y:S01]  /*5680*/  STG.E.U16 desc[UR36][R2.64], R0 ;  /* 0x0000000002007986 */ /* 0x0001e2000c101524 */
[----:B------:R-:W-:Y:S05]  /*5690*/  BRA `(.L_x_19697) ;  /* 0x0000000800d47947 */ /* 0x000fea0003800000 */
.L_x_19700:
        /* <DEDUP_REMOVED lines=11> */
.L_x_19703:
[----:B------:R-:W-:-:S06]  /*5750*/  LOP3.LUT R5, R5, 0xff, RZ, 0xc0, !PT ;  /* 0x000000ff05057812 */ /* 0x000fcc00078ec0ff */
[----:B------:R-:W0:Y:S02]  /*5760*/  I2F.U16 R5, R5 ;  /* 0x0000000500057306 */ /* 0x000e240000101000 */
[----:B0-----:R-:W-:-:S04]  /*5770*/  F2FP.F16.F32.PACK_AB R5, RZ, R5 ;  /* 0x00000005ff05723e */ /* 0x001fc800000000ff */
[----:B------:R-:W-:-:S05]  /*5780*/  PRMT R5, R5, 0x5410, RZ ;  /* 0x0000541005057816 */ /* 0x000fca00000000ff */
[----:B------:R0:W-:Y:S01]  /*5790*/  STG.E desc[UR36][R2.64], R5 ;  /* 0x0000000502007986 */ /* 0x0001e2000c101924 */
[----:B------:R-:W-:Y:S05]  /*57a0*/  BRA `(.L_x_19697) ;  /* 0x0000000800907947 */ /* 0x000fea0003800000 */
.L_x_19702:
[----:B------:R-:W-:-:S06]  /*57b0*/  LOP3.LUT R5, R5, 0xff, RZ, 0xc0, !PT ;  /* 0x000000ff05057812 */ /* 0x000fcc00078ec0ff */
[----:B------:R-:W0:Y:S02]  /*57c0*/  I2F.F64.U16 R4, R5 ;  /* 0x0000000500047312 */ /* 0x000e240000101800 */
[----:B0-----:R0:W-:Y:S01]  /*57d0*/  STG.E.64 desc[UR36][R2.64], R4 ;  /* 0x0000000402007986 */ /* 0x0011e2000c101b24 */
[----:B------:R-:W-:Y:S05]  /*57e0*/  BRA `(.L_x_19697) ;  /* 0x0000000800807947 */ /* 0x000fea0003800000 */
.L_x_19692:
        /* <DEDUP_REMOVED lines=13> */
.L_x_19707:
[----:B------:R-:W-:Y:S01]  /*58c0*/  LOP3.LUT R5, R5, 0xff, RZ, 0xc0, !PT ;  /* 0x000000ff05057812 */ /* 0x000fe200078ec0ff */
[----:B------:R-:W-:Y:S01]  /*58d0*/  BSSY.RECONVERGENT B0, `(.L_x_19708) ;  /* 0x0000011000007945 */ /* 0x000fe20003800200 */
[----:B------:R-:W-:-:S04]  /*58e0*/  MOV R0, 0x80 ;  /* 0x0000008000007802 */ /* 0x000fc80000000f00 */
        /* <DEDUP_REMOVED lines=15> */
.L_x_19709:
[----:B------:R-:W-:Y:S05]  /*59e0*/  BSYNC.RECONVERGENT B0 ;  /* 0x0000000000007941 */ /* 0x000fea0003800200 */
.L_x_19708:
[----:B------:R0:W-:Y:S01]  /*59f0*/  STG.E.U8 desc[UR36][R2.64], R0 ;  /* 0x0000000002007986 */ /* 0x0001e2000c101124 */
[----:B------:R-:W-:Y:S05]  /*5a00*/  BRA `(.L_x_19697) ;  /* 0x0000000400f87947 */ /* 0x000fea0003800000 */
.L_x_19706:
        /* <DEDUP_REMOVED lines=18> */
.L_x_19711:
[----:B------:R-:W-:Y:S05]  /*5b30*/  BSYNC.RECONVERGENT B0 ;  /* 0x0000000000007941 */ /* 0x000fea0003800200 */
.L_x_19710:
[----:B------:R0:W-:Y:S01]  /*5b40*/  STG.E.U8 desc[UR36][R2.64], R0 ;  /* 0x0000000002007986 */ /* 0x0001e2000c101124 */
[----:B------:R-:W-:Y:S05]  /*5b50*/  BRA `(.L_x_19697) ;  /* 0x0000000400a47947 */ /* 0x000fea0003800000 */
.L_x_19705:
[----:B------:R-:W-:-:S09]  /*5b60*/  UISETP.NE.AND UP0, UPT, UR4, 0x1c, UPT ;  /* 0x0000001c0400788c */ /* 0x000fd2000bf05270 */
[----:B------:R-:W-:Y:S05]  /*5b70*/  BRA.U !UP0, `(.L_x_19712) ;  /* 0x0000000108647547 */ /* 0x000fea000b800000 */
[----:B------:R-:W-:-:S09]  /*5b80*/  UISETP.NE.AND UP0, UPT, UR4, 0x1d, UPT ;  /* 0x0000001d0400788c */ /* 0x000fd2000bf05270 */
[----:B------:R-:W-:Y:S05]  /*5b90*/  BRA.U !UP0, `(.L_x_19713) ;  /* 0x00000001084c7547 */ /* 0x000fea000b800000 */
[----:B------:R-:W-:-:S09]  /*5ba0*/  UISETP.NE.AND UP0, UPT, UR4, 0x2c, UPT ;  /* 0x0000002c0400788c */ /* 0x000fd2000bf05270 */
[----:B------:R-:W-:Y:S05]  /*5bb0*/  BRA.U UP0, `(.L_x_19696) ;  /* 0x0000000100b47547 */ /* 0x000fea000b800000 */
[----:B------:R-:W-:Y:S01]  /*5bc0*/  LOP3.LUT R5, R5, 0xff, RZ, 0xc0, !PT ;  /* 0x000000ff05057812 */ /* 0x000fe200078ec0ff */
[----:B------:R-:W-:-:S05]  /*5bd0*/  HFMA2 R6, -RZ, RZ, 0, 1.5199184417724609375e-05 ;  /* 0x000000ffff067431 */ /* 0x000fca00000001ff */
        /* <DEDUP_REMOVED lines=15> */
.L_x_19713:
[----:B------:R-:W-:Y:S02]  /*5cd0*/  LOP3.LUT R4, R5, 0xff, RZ, 0xc0, !PT ;  /* 0x000000ff05047812 */ /* 0x000fe400078ec0ff */
[----:B------:R-:W-:-:S05]  /*5ce0*/  MOV R5, RZ ;  /* 0x000000ff00057202 */ /* 0x000fca0000000f00 */
[----:B------:R0:W-:Y:S01]  /*5cf0*/  STG.E.64 desc[UR36][R2.64], R4 ;  /* 0x0000000402007986 */ /* 0x0001e2000c101b24 */
[----:B------:R-:W-:Y:S05]  /*5d00*/  BRA `(.L_x_19697) ;  /* 0x0000000400387947 */ /* 0x000fea0003800000 */
.L_x_19712:
[----:B------:R-:W-:-:S05]  /*5d10*/  LOP3.LUT R5, R5, 0xff, RZ, 0xc0, !PT ;  /* 0x000000ff05057812 */ /* 0x000fca00078ec0ff */
[----:B------:R0:W-:Y:S01]  /*5d20*/  STG.E desc[UR36][R2.64], R5 ;  /* 0x0000000502007986 */ /* 0x0001e2000c101924 */
[----:B------:R-:W-:Y:S05]  /*5d30*/  BRA `(.L_x_19697) ;  /* 0x00000004002c7947 */ /* 0x000fea0003800000 */
.L_x_19704:
        /* <DEDUP_REMOVED lines=10> */
.L_x_19715:
[----:B------:R-:W-:Y:S02]  /*5de0*/  LOP3.LUT R5, R5, 0xff, RZ, 0xc0, !PT ;  /* 0x000000ff05057812 */ /* 0x000fe400078ec0ff */
[----:B------:R-:W-:-:S04]  /*5df0*/  CS2R R6, SRZ ;  /* 0x0000000000067805 */ /* 0x000fc8000001ff00 */
[----:B------:R-:W0:Y:S02]  /*5e00*/  I2F.F64.U16 R4, R5 ;  /* 0x0000000500047312 */ /* 0x000e240000101800 */
[----:B0-----:R4:W-:Y:S01]  /*5e10*/  STG.E.128 desc[UR36][R2.64], R4 ;  /* 0x0000000402007986 */ /* 0x0019e2000c101d24 */
[----:B------:R-:W-:Y:S05]  /*5e20*/  BRA `(.L_x_19697) ;  /* 0x0000000000f07947 */ /* 0x000fea0003800000 */
.L_x_19714:
[----:B------:R-:W-:-:S09]  /*5e30*/  UISETP.NE.AND UP0, UPT, UR4, 0xf, UPT ;  /* 0x0000000f0400788c */ /* 0x000fd2000bf05270 */
[----:B------:R-:W-:Y:S05]  /*5e40*/  BRA.U !UP0, `(.L_x_19716) ;  /* 0x0000000108d87547 */ /* 0x000fea000b800000 */
[----:B------:R-:W-:-:S09]  /*5e50*/  UISETP.NE.AND UP0, UPT, UR4, 0x17, UPT ;  /* 0x000000170400788c */ /* 0x000fd2000bf05270 */
[----:B------:R-:W-:Y:S05]  /*5e60*/  BRA.U !UP0, `(.L_x_19717) ;  /* 0x0000000108887547 */ /* 0x000fea000b800000 */
[----:B------:R-:W-:-:S09]  /*5e70*/  UISETP.NE.AND UP0, UPT, UR4, 0x18, UPT ;  /* 0x000000180400788c */ /* 0x000fd2000bf05270 */
[----:B------:R-:W-:Y:S05]  /*5e80*/  BRA.U !UP0, `(.L_x_19718) ;  /* 0x0000000108447547 */ /* 0x000fea000b800000 */
.L_x_19696:
        /* <DEDUP_REMOVED lines=16> */
.L_x_19719:
[----:B------:R-:W-:Y:S05]  /*5f90*/  BRA `(.L_x_19697) ;  /* 0x0000000000947947 */ /* 0x000fea0003800000 */
.L_x_19718:
        /* <DEDUP_REMOVED lines=12> */
.L_x_19721:
[----:B------:R-:W-:Y:S05]  /*6060*/  BSYNC.RECONVERGENT B0 ;  /* 0x0000000000007941 */ /* 0x000fea0003800200 */
.L_x_19720:
[----:B------:R3:W-:Y:S01]  /*6070*/  STG.E.U8 desc[UR36][R2.64], R5 ;  /* 0x0000000502007986 */ /* 0x0007e2000c101124 */
[----:B------:R-:W-:Y:S05]  /*6080*/  BRA `(.L_x_19697) ;  /* 0x0000000000587947 */ /* 0x000fea0003800000 */
.L_x_19717:
        /* <DEDUP_REMOVED lines=13> */
.L_x_19722:
[----:B------:R-:W-:Y:S01]  /*6160*/  IMAD.MOV.U32 R5, RZ, RZ, 0x7f ;  /* 0x0000007fff057424 */ /* 0x000fe200078e00ff */
[----:B------:R-:W-:-:S04]  /*6170*/  ISETP.GT.U32.AND P0, PT, R7, 0x7f800000, PT ;  /* 0x7f8000000700780c */ /* 0x000fc80003f04070 */
[----:B------:R-:W-:-:S05]  /*6180*/  SEL R5, R5, 0x7c, P0 ;  /* 0x0000007c05057807 */ /* 0x000fca0000000000 */
[----:B------:R2:W-:Y:S01]  /*6190*/  STG.E.U8 desc[UR36][R2.64], R5 ;  /* 0x0000000502007986 */ /* 0x0005e2000c101124 */
[----:B------:R-:W-:Y:S05]  /*61a0*/  BRA `(.L_x_19697) ;  /* 0x0000000000107947 */ /* 0x000fea0003800000 */
.L_x_19716:
[----:B------:R-:W-:-:S04]  /*61b0*/  LOP3.LUT R5, R5, 0xff, RZ, 0xc0, !PT ;  /* 0x000000ff05057812 */ /* 0x000fc800078ec0ff */
[----:B------:R-:W0:Y:S02]  /*61c0*/  I2F.U16 R0, R5 ;  /* 0x0000000500007306 */ /* 0x000e240000101000 */
[----:B0-----:R-:W-:-:S05]  /*61d0*/  F2FP.BF16.F32.PACK_AB R0, RZ, R0 ;  /* 0x00000000ff00723e */ /* 0x001fca00000010ff */
[----:B------:R0:W-:Y:S02]  /*61e0*/  STG.E.U16 desc[UR36][R2.64], R0 ;  /* 0x0000000002007986 */ /* 0x0001e4000c101524 */
.L_x_19697:
[----:B------:R-:W-:Y:S05]  /*61f0*/  BSYNC.RECONVERGENT B6 ;  /* 0x0000000000067941 */ /* 0x000fea0003800200 */
.L_x_19691:
[----:B------:R-:W-:-:S07]  /*6200*/  IADD3 R17, PT, PT, R17, 0x80, RZ ;  /* 0x0000008011117810 */ /* 0x000fce0007ffe0ff */
.L_x_19656:
[----:B------:R-:W-:Y:S05]  /*6210*/  BSYNC.RECONVERGENT B7 ;  /* 0x0000000000077941 */ /* 0x000fea0003800200 */
.L_x_19655:
        /* <DEDUP_REMOVED lines=307> */
.L_x_19725:
[----:B------:R-:W4:Y:S01]  /*7550*/  LDCU.64 UR6, c[0x0][0x588] ;  /* 0x0000b100ff0677ac */ /* 0x000f220008000a00 */
[----:B------:R-:W-:-:S04]  /*7560*/  UPRMT UR4, UR42, 0x9910, URZ ;  /* 0x000099102a047896 */ /* 0x000fc800080000ff */
[----:B------:R-:W-:Y:S01]  /*7570*/  UISETP.GT.AND UP0, UPT, UR4, 0x9, UPT ;  /* 0x000000090400788c */ /* 0x000fe2000bf04270 */
[----:B----4-:R-:W-:-:S05]  /*7580*/  IADD3 R4, P0, PT, R0, UR6, RZ ;  /* 0x0000000600047c10 */ /* 0x010fca000ff1e0ff */
[----:B-123--:R-:W-:-:S03]  /*7590*/  IMAD.X R5, RZ, RZ, UR7, P0 ;  /* 0x00000007ff057e24 */ /* 0x00efc600080e06ff */
        /* <DEDUP_REMOVED lines=11> */
.L_x_19729:
[----:B------:R0:W5:Y:S01]  /*7650*/  LDG.E.U8 R0, desc[UR36][R4.64] ;  /* 0x0000002404007981 */ /* 0x000162000c1e1100 */
[----:B------:R-:W-:Y:S05]  /*7660*/  BRA `(.L_x_19731) ;  /* 0x0000000c005c7947 */ /* 0x000fea0003800000 */
.L_x_19728:
        /* <DEDUP_REMOVED lines=8> */
.L_x_19733:
[----:B------:R3:W5:Y:S01]  /*76f0*/  LDG.E.U8 R0, desc[UR36][R4.64] ;  /* 0x0000002404007981 */ /* 0x000762000c1e1100 */
[----:B------:R-:W-:Y:S05]  /*7700*/  BRA `(.L_x_19731) ;  /* 0x0000000c00347947 */ /* 0x000fea0003800000 */
.L_x_19732:
[----:B------:R2:W5:Y:S01]  /*7710*/  LDG.E.U16 R0, desc[UR36][R4.64] ;  /* 0x0000002404007981 */ /* 0x000562000c1e1500 */
[----:B------:R-:W-:Y:S05]  /*7720*/  BRA `(.L_x_19731) ;  /* 0x0000000c002c7947 */ /* 0x000fea0003800000 */
.L_x_19727:
        /* <DEDUP_REMOVED lines=10> */
.L_x_19735:
[----:B------:R-:W2:Y:S02]  /*77d0*/  LDG.E.U16 R2, desc[UR36][R4.64] ;  /* 0x0000002404027981 */ /* 0x000ea4000c1e1500 */
[----:B--2---:R-:W-:-:S06]  /*77e0*/  HADD2.F32 R2, -RZ, R2.H0_H0 ;  /* 0x20000002ff027230 */ /* 0x004fcc0000004100 */
[----:B------:R-:W0:Y:S02]  /*77f0*/  F2I.S64.TRUNC R2, R2 ;  /* 0x0000000200027311 */ /* 0x000e24000020d900 */
[----:B0-----:R-:W-:Y:S01]  /*7800*/  PRMT R0, R2, 0x7610, R0 ;  /* 0x0000761002007816 */ /* 0x001fe20000000000 */
[----:B------:R-:W-:Y:S06]  /*7810*/  BRA `(.L_x_19731) ;  /* 0x0000000800f07947 */ /* 0x000fec0003800000 */
.L_x_19734:
        /* <DEDUP_REMOVED lines=10> */
.L_x_19737:
[----:B------:R-:W2:Y:S02]  /*78c0*/  LDG.E.U16 R4, desc[UR36][R4.64] ;  /* 0x0000002404047981 */ /* 0x000ea4000c1e1500 */
[----:B--2---:R-:W-:-:S06]  /*78d0*/  HADD2.F32 R2, -RZ, R4.H0_H0 ;  /* 0x20000004ff027230 */ /* 0x004fcc0000004100 */
[----:B------:R-:W0:Y:S02]  /*78e0*/  F2I.S64.TRUNC R2, R2 ;  /* 0x0000000200027311 */ /* 0x000e24000020d900 */
[----:B0-----:R-:W-:Y:S01]  /*78f0*/  PRMT R0, R2, 0x7610, R0 ;  /* 0x0000761002007816 */ /* 0x001fe20000000000 */
[----:B------:R-:W-:Y:S06]  /*7900*/  BRA `(.L_x_19731) ;  /* 0x0000000800b47947 */ /* 0x000fec0003800000 */
.L_x_19736:
[----:B------:R-:W2:Y:S02]  /*7910*/  LDG.E.64 R2, desc[UR36][R4.64] ;  /* 0x0000002404027981 */ /* 0x000ea4000c1e1b00 */
[----:B--2---:R-:W0:Y:S02]  /*7920*/  F2I.S64.F64.TRUNC R2, R2 ;  /* 0x0000000200027311 */ /* 0x004e24000030d900 */
[----:B0-----:R-:W-:Y:S01]  /*7930*/  PRMT R0, R2, 0x7610, R0 ;  /* 0x0000761002007816 */ /* 0x001fe20000000000 */
[----:B------:R-:W-:Y:S06]  /*7940*/  BRA `(.L_x_19731) ;  /* 0x0000000800a47947 */ /* 0x000fec0003800000 */
.L_x_19726:
        /* <DEDUP_REMOVED lines=12> */
.L_x_19740:
[----:B------:R-:W2:Y:S02]  /*7a10*/  LDG.E.64 R4, desc[UR36][R4.64] ;  /* 0x0000002404047981 */ /* 0x000ea4000c1e1b00 */
[----:B--2---:R-:W0:Y:S02]  /*7a20*/  F2I.S64.F64.TRUNC R2, R4 ;  /* 0x0000000400027311 */ /* 0x004e24000030d900 */
[----:B0-----:R-:W-:Y:S01]  /*7a30*/  PRMT R0, R2, 0x7610, R0 ;  /* 0x0000761002007816 */ /* 0x001fe20000000000 */
[----:B------:R-:W-:Y:S06]  /*7a40*/  BRA `(.L_x_19731) ;  /* 0x0000000800647947 */ /* 0x000fec0003800000 */
.L_x_19739:
        /* <DEDUP_REMOVED lines=27> */
.L_x_19742:
        /* <DEDUP_REMOVED lines=14> */
.L_x_19741:
[----:B------:R-:W2:Y:S02]  /*7ce0*/  LDG.E.U16 R2, desc[UR36][R4.64] ;  /* 0x0000002404027981 */ /* 0x000ea4000c1e1500 */
[----:B--2---:R-:W-:-:S06]  /*7cf0*/  IMAD.U32 R2, R2, 0x10000, RZ ;  /* 0x0001000002027824 */ /* 0x004fcc00078e00ff */
[----:B------:R-:W0:Y:S02]  /*7d00*/  F2I.S64.TRUNC R2, R2 ;  /* 0x0000000200027311 */ /* 0x000e24000020d900 */
[----:B0-----:R-:W-:Y:S01]  /*7d10*/  PRMT R0, R2, 0x7610, R0 ;  /* 0x0000761002007816 */ /* 0x001fe20000000000 */
[----:B------:R-:W-:Y:S06]  /*7d20*/  BRA `(.L_x_19731) ;  /* 0x0000000400ac7947 */ /* 0x000fec0003800000 */
.L_x_19738:
        /* <DEDUP_REMOVED lines=10> */
.L_x_19745:
        /* <DEDUP_REMOVED lines=21> */
.L_x_19749:
[----:B------:R-:W-:Y:S05]  /*7f20*/  BSYNC.RECONVERGENT B1 ;  /* 0x0000000000017941 */ /* 0x000fea0003800200 */
.L_x_19748:
[----:B------:R-:W-:Y:S02]  /*7f30*/  SHF.L.U32 R0, R0, 0x14, RZ ;  /* 0x0000001400007819 */ /* 0x000fe400000006ff */
[----:B------:R-:W-:-:S04]  /*7f40*/  LEA R2, R2, 0x3b800000, 0x17 ;  /* 0x3b80000002027811 */ /* 0x000fc800078eb8ff */
[----:B------:R-:W-:-:S07]  /*7f50*/  LOP3.LUT R2, R2, R0, R7, 0xfe, !PT ;  /* 0x0000000002027212 */ /* 0x000fce00078efe07 */
.L_x_19747:
[----:B------:R-:W-:Y:S05]  /*7f60*/  BSYNC.RECONVERGENT B0 ;  /* 0x0000000000007941 */ /* 0x000fea0003800200 */
.L_x_19746:
[----:B------:R-:W0:Y:S02]  /*7f70*/  F2I.S64.TRUNC R2, R2 ;  /* 0x0000000200027311 */ /* 0x000e24000020d900 */
[----:B0-----:R-:W-:Y:S01]  /*7f80*/  PRMT R0, R2, 0x7610, R0 ;  /* 0x0000761002007816 */ /* 0x001fe20000000000 */
[----:B------:R-:W-:Y:S06]  /*7f90*/  BRA `(.L_x_19731) ;  /* 0x0000000400107947 */ /* 0x000fec0003800000 */
.L_x_19744:
        /* <DEDUP_REMOVED lines=21> */
.L_x_19753:
[----:B------:R-:W-:Y:S05]  /*80f0*/  BSYNC.RECONVERGENT B1 ;  /* 0x0000000000017941 */ /* 0x000fea0003800200 */
.L_x_19752:
[----:B------:R-:W-:Y:S01]  /*8100*/  IMAD.SHL.U32 R0, R0, 0x200000, RZ ;  /* 0x0020000000007824 */ /* 0x000fe200078e00ff */
[----:B------:R-:W-:-:S04]  /*8110*/  LEA R2, R2, 0x37800000, 0x17 ;  /* 0x3780000002027811 */ /* 0x000fc800078eb8ff */
[----:B------:R-:W-:-:S07]  /*8120*/  LOP3.LUT R2, R2, R0, R7, 0xfe, !PT ;  /* 0x0000000002027212 */ /* 0x000fce00078efe07 */
.L_x_19751:
[----:B------:R-:W-:Y:S05]  /*8130*/  BSYNC.RECONVERGENT B0 ;  /* 0x0000000000007941 */ /* 0x000fea0003800200 */
.L_x_19750:
[----:B------:R-:W0:Y:S02]  /*8140*/  F2I.S64.TRUNC R2, R2 ;  /* 0x0000000200027311 */ /* 0x000e24000020d900 */
[----:B0-----:R-:W-:Y:S01]  /*8150*/  PRMT R0, R2, 0x7610, R0 ;  /* 0x0000761002007816 */ /* 0x001fe20000000000 */
[----:B------:R-:W-:Y:S06]  /*8160*/  BRA `(.L_x_19731) ;  /* 0x00000000009c7947 */ /* 0x000fec0003800000 */
.L_x_19743:
        /* <DEDUP_REMOVED lines=14> */
.L_x_19757:
[----:B------:R-:W-:Y:S05]  /*8250*/  BSYNC.RECONVERGENT B0 ;  /* 0x0000000000007941 */ /* 0x000fea0003800200 */
.L_x_19756:
[----:B------:R-:W0:Y:S02]  /*8260*/  F2I.S64.TRUNC R2, R2 ;  /* 0x0000000200027311 */ /* 0x000e24000020d900 */
[----:B0-----:R-:W-:Y:S01]  /*8270*/  PRMT R0, R2, 0x7610, R0 ;  /* 0x0000761002007816 */ /* 0x001fe20000000000 */
[----:B------:R-:W-:Y:S06]  /*8280*/  BRA `(.L_x_19731) ;  /* 0x0000000000547947 */ /* 0x000fec0003800000 */
.L_x_19730:
        /* <DEDUP_REMOVED lines=16> */
.L_x_19758:
[----:B------:R-:W-:Y:S01]  /*8390*/  PRMT R0, RZ, 0x7610, R0 ;  /* 0x00007610ff007816 */ /* 0x000fe20000000000 */
[----:B------:R-:W-:Y:S06]  /*83a0*/  BRA `(.L_x_19731) ;  /* 0x00000000000c7947 */ /* 0x000fec0003800000 */
.L_x_19755:
[----:B------:R0:W5:Y:S01]  /*83b0*/  LDG.E.U8 R0, desc[UR36][R4.64] ;  /* 0x0000002404007981 */ /* 0x000162000c1e1100 */
[----:B------:R-:W-:Y:S05]  /*83c0*/  BRA `(.L_x_19731) ;  /* 0x0000000000047947 */ /* 0x000fea0003800000 */
.L_x_19754:
[----:B------:R0:W5:Y:S02]  /*83d0*/  LDG.E.U8 R0, desc[UR36][R4.64] ;  /* 0x0000002404007981 */ /* 0x000164000c1e1100 */
.L_x_19731:
        /* <DEDUP_REMOVED lines=21> */
.L_x_19763:
[----:B------:R0:W-:Y:S01]  /*8530*/  STG.E.U8 desc[UR36][R2.64], R5 ;  /* 0x0000000502007986 */ /* 0x0001e2000c101124 */
[----:B------:R-:W-:Y:S05]  /*8540*/  BRA `(.L_x_19765) ;  /* 0x0000000c00507947 */ /* 0x000fea0003800000 */
.L_x_19762:
        /* <DEDUP_REMOVED lines=10> */
.L_x_19767:
[----:B------:R-:W-:-:S05]  /*85f0*/  LOP3.LUT R5, R5, 0xff, RZ, 0xc0, !PT ;  /* 0x000000ff05057812 */ /* 0x000fca00078ec0ff */
[----:B------:R0:W-:Y:S01]  /*8600*/  STG.E desc[UR36][R2.64], R5 ;  /* 0x0000000502007986 */ /* 0x0001e2000c101924 */
[----:B------:R-:W-:Y:S05]  /*8610*/  BRA `(.L_x_19765) ;  /* 0x0000000c001c7947 */ /* 0x000fea0003800000 */
.L_x_19766:
[----:B------:R-:W-:-:S05]  /*8620*/  LOP3.LUT R5, R5, 0xff, RZ, 0xc0, !PT ;  /* 0x000000ff05057812 */ /* 0x000fca00078ec0ff */
[----:B------:R0:W-:Y:S01]  /*8630*/  STG.E.U16 desc[UR36][R2.64], R5 ;  /* 0x0000000502007986 */ /* 0x0001e2000c101524 */
[----:B------:R-:W-:Y:S05]  /*8640*/  BRA `(.L_x_19765) ;  /* 0x0000000c00107947 */ /* 0x000fea0003800000 */
.L_x_19761:
        /* <DEDUP_REMOVED lines=10> */
.L_x_19769:
[----:B------:R-:W-:-:S04]  /*86f0*/  LOP3.LUT R5, R5, 0xff, RZ, 0xc0, !PT ;  /* 0x000000ff05057812 */ /* 0x000fc800078ec0ff */
[----:B------:R-:W0:Y:S02]  /*8700*/  I2F.U16 R0, R5 ;  /* 0x0000000500007306 */ /* 0x000e240000101000 */
[----:B0-----:R-:W-:-:S05]  /*8710*/  F2FP.F16.F32.PACK_AB R0, RZ, R0 ;  /* 0x00000000ff00723e */ /* 0x001fca00000000ff */
[----:B------:R0:W-:Y:S01]  /*8720*/  STG.E.U16 desc[UR36][R2.64], R0 ;  /* 0x0000000002007986 */ /* 0x0001e2000c101524 */
[----:B------:R-:W-:Y:S05]  /*8730*/  BRA `(.L_x_19765) ;  /* 0x0000000800d47947 */ /* 0x000fea0003800000 */
.L_x_19768:
[----:B------:R-:W-:-:S09]  /*8740*/  UISETP.NE.AND UP0, UPT, UR4, 0x7, UPT ;  /* 0x000000070400788c */ /* 0x000fd2000bf05270 */
[----:B------:R-:W-:Y:S05]  /*8750*/  BRA.U !UP0, `(.L_x_19770) ;  /* 0x00000001083c7547 */ /* 0x000fea000b800000 */
[----:B------:R-:W-:-:S09]  /*8760*/  UISETP.NE.AND UP0, UPT, UR4, 0x8, UPT ;  /* 0x000000080400788c */ /* 0x000fd2000bf05270 */
[----:B------:R-:W-:Y:S05]  /*8770*/  BRA.U !UP0, `(.L_x_19771) ;  /* 0x00000001081c7547 */ /* 0x000fea000b800000 */
[----:B------:R-:W-:-:S09]  /*8780*/  UISETP.NE.AND UP0, UPT, UR4, 0x9, UPT ;  /* 0x000000090400788c */ /* 0x000fd2000bf05270 */
[----:B------:R-:W-:Y:S05]  /*8790*/  BRA.U UP0, `(.L_x_19764) ;  /* 0x0000000500e47547 */ /* 0x000fea000b800000 */
[----:B------:R-:W-:Y:S02]  /*87a0*/  LOP3.LUT R5, R5, 0xff, RZ, 0xc0, !PT ;  /* 0x000000ff05057812 */ /* 0x000fe400078ec0ff */
[----:B------:R-:W-:Y:S02]  /*87b0*/  MOV R7, RZ ;  /* 0x000000ff00077202 */ /* 0x000fe40000000f00 */
[----:B------:R-:W0:Y:S03]  /*87c0*/  I2F.U16 R6, R5 ;  /* 0x0000000500067306 */ /* 0x000e260000101000 */
[----:B0-----:R0:W-:Y:S01]  /*87d0*/  STG.E.64 desc[UR36][R2.64], R6 ;  /* 0x0000000602007986 */ /* 0x0011e2000c101b24 */
[----:B------:R-:W-:Y:S05]  /*87e0*/  BRA `(.L_x_19765) ;  /* 0x0000000800a87947 */ /* 0x000fea0003800000 */
.L_x_19771:
[----:B------:R-:W-:-:S06]  /*87f0*/  LOP3.LUT R5, R5, 0xff, RZ, 0xc0, !PT ;  /* 0x000000ff05057812 */ /* 0x000fcc00078ec0ff */
[----:B------:R-:W0:Y:S02]  /*8800*/  I2F.U16 R5, R5 ;  /* 0x0000000500057306 */ /* 0x000e240000101000 */
[----:B0-----:R-:W-:-:S04]  /*8810*/  F2FP.F16.F32.PACK_AB R5, RZ, R5 ;  /* 0x00000005ff05723e */ /* 0x001fc800000000ff */
[----:B------:R-:W-:-:S05]  /*8820*/  PRMT R5, R5, 0x5410, RZ ;  /* 0x0000541005057816 */ /* 0x000fca00000000ff */
[----:B------:R0:W-:Y:S01]  /*8830*/  STG.E desc[UR36][R2.64], R5 ;  /* 0x0000000502007986 */ /* 0x0001e2000c101924 */
[----:B------:R-:W-:Y:S05]  /*8840*/  BRA `(.L_x_19765) ;  /* 0x0000000800907947 */ /* 0x000fea0003800000 */
.L_x_19770:
[----:B------:R-:W-:-:S06]  /*8850*/  LOP3.LUT R5, R5, 0xff, RZ, 0xc0, !PT ;  /* 0x000000ff05057812 */ /* 0x000fcc00078ec0ff */
[----:B------:R-:W0:Y:S02]  /*8860*/  I2F.F64.U16 R4, R5 ;  /* 0x0000000500047312 */ /* 0x000e240000101800 */
[----:B0-----:R0:W-:Y:S01]  /*8870*/  STG.E.64 desc[UR36][R2.64], R4 ;  /* 0x0000000402007986 */ /* 0x0011e2000c101b24 */
[----:B------:R-:W-:Y:S05]  /*8880*/  BRA `(.L_x_19765) ;  /* 0x0000000800807947 */ /* 0x000fea0003800000 */
.L_x_19760:
        /* <DEDUP_REMOVED lines=13> */
.L_x_19775:
        /* <DEDUP_REMOVED lines=18> */
.L_x_19777:
[----:B------:R-:W-:Y:S05]  /*8a80*/  BSYNC.RECONVERGENT B0 ;  /* 0x0000000000007941 */ /* 0x000fea0003800200 */
.L_x_19776:
[----:B------:R0:W-:Y:S01]  /*8a90*/  STG.E.U8 desc[UR36][R2.64], R0 ;  /* 0x0000000002007986 */ /* 0x0001e2000c101124 */
[----:B------:R-:W-:Y:S05]  /*8aa0*/  BRA `(.L_x_19765) ;  /* 0x0000000400f87947 */ /* 0x000fea0003800000 */
.L_x_19774:
        /* <DEDUP_REMOVED lines=18> */
.L_x_19779:
[----:B------:R-:W-:Y:S05]  /*8bd0*/  BSYNC.RECONVERGENT B0 ;  /* 0x0000000000007941 */ /* 0x000fea0003800200 */
.L_x_19778:
[----:B------:R0:W-:Y:S01]  /*8be0*/  STG.E.U8 desc[UR36][R2.64], R0 ;  /* 0x0000000002007986 */ /* 0x0001e2000c101124 */
[----:B------:R-:W-:Y:S05]  /*8bf0*/  BRA `(.L_x_19765) ;  /* 0x0000000400a47947 */ /* 0x000fea0003800000 */
.L_x_19773:
        /* <DEDUP_REMOVED lines=19> */
[----:B------:R-:W-:-:S05]  /*8d30*/  @!P0 IMAD.MOV R0, RZ, RZ, R4 ;  /* 0x000000ffff008224 */ /* 0x000fca00078e0204 */
[----:B------:R-:W-:-:S05]  /*8d40*/  @P1 MOV R5, R0 ;  /* 0x0000000000051202 */ /* 0x000fca0000000f00 */
[----:B------:R0:W-:Y:S01]  /*8d50*/  STG.E.U8 desc[UR36][R2.64], R5 ;  /* 0x0000000502007986 */ /* 0x0001e2000c101124 */
[----:B------:R-:W-:Y:S05]  /*8d60*/  BRA `(.L_x_19765) ;  /* 0x0000000400487947 */ /* 0x000fea0003800000 */
.L_x_19781:
[----:B------:R-:W-:Y:S01]  /*8d70*/  LOP3.LUT R4, R5, 0xff, RZ, 0xc0, !PT ;  /* 0x000000ff05047812 */ /* 0x000fe200078ec0ff */
[----:B------:R-:W-:-:S05]  /*8d80*/  IMAD.MOV.U32 R5, RZ, RZ, RZ ;  /* 0x000000ffff057224 */ /* 0x000fca00078e00ff */
[----:B------:R0:W-:Y:S01]  /*8d90*/  STG.E.64 desc[UR36][R2.64], R4 ;  /* 0x0000000402007986 */ /* 0x0001e2000c101b24 */
[----:B------:R-:W-:Y:S05]  /*8da0*/  BRA `(.L_x_19765) ;  /* 0x0000000400387947 */ /* 0x000fea0003800000 */
.L_x_19780:
[----:B------:R-:W-:-:S05]  /*8db0*/  LOP3.LUT R5, R5, 0xff, RZ, 0xc0, !PT ;  /* 0x000000ff05057812 */ /* 0x000fca00078ec0ff */
[----:B------:R0:W-:Y:S01]  /*8dc0*/  STG.E desc[UR36][R2.64], R5 ;  /* 0x0000000502007986 */ /* 0x0001e2000c101924 */
[----:B------:R-:W-:Y:S05]  /*8dd0*/  BRA `(.L_x_19765) ;  /* 0x00000004002c7947 */ /* 0x000fea0003800000 */
.L_x_19772:
        /* <DEDUP_REMOVED lines=10> */
.L_x_19783:
[----:B------:R-:W-:Y:S02]  /*8e80*/  LOP3.LUT R5, R5, 0xff, RZ, 0xc0, !PT ;  /* 0x000000ff05057812 */ /* 0x000fe400078ec0ff */
[----:B------:R-:W-:-:S04]  /*8e90*/  CS2R R6, SRZ ;  /* 0x0000000000067805 */ /* 0x000fc8000001ff00 */
[----:B------:R-:W0:Y:S02]  /*8ea0*/  I2F.F64.U16 R4, R5 ;  /* 0x0000000500047312 */ /* 0x000e240000101800 */
[----:B0-----:R4:W-:Y:S01]  /*8eb0*/  STG.E.128 desc[UR36][R2.64], R4 ;  /* 0x0000000402007986 */ /* 0x0019e2000c101d24 */
[----:B------:R-:W-:Y:S05]  /*8ec0*/  BRA `(.L_x_19765) ;  /* 0x0000000000f07947 */ /* 0x000fea0003800000 */
.L_x_19782:
[----:B------:R-:W-:-:S09]  /*8ed0*/  UISETP.NE.AND UP0, UPT, UR4, 0xf, UPT ;  /* 0x0000000f0400788c */ /* 0x000fd2000bf05270 */
[----:B------:R-:W-:Y:S05]  /*8ee0*/  BRA.U !UP0, `(.L_x_19784) ;  /* 0x0000000108d87547 */ /* 0x000fea000b800000 */
[----:B------:R-:W-:-:S09]  /*8ef0*/  UISETP.NE.AND UP0, UPT, UR4, 0x17, UPT ;  /* 0x000000170400788c */ /* 0x000fd2000bf05270 */
[----:B------:R-:W-:Y:S05]  /*8f00*/  BRA.U !UP0, `(.L_x_19785) ;  /* 0x0000000108887547 */ /* 0x000fea000b800000 */
[----:B------:R-:W-:-:S09]  /*8f10*/  UISETP.NE.AND UP0, UPT, UR4, 0x18, UPT ;  /* 0x000000180400788c */ /* 0x000fd2000bf05270 */
[----:B------:R-:W-:Y:S05]  /*8f20*/  BRA.U !UP0, `(.L_x_19786) ;  /* 0x0000000108447547 */ /* 0x000fea000b800000 */
.L_x_19764:
        /* <DEDUP_REMOVED lines=16> */
.L_x_19787:
[----:B------:R-:W-:Y:S05]  /*9030*/  BRA `(.L_x_19765) ;  /* 0x0000000000947947 */ /* 0x000fea0003800000 */
.L_x_19786:
        /* <DEDUP_REMOVED lines=12> */
.L_x_19789:
[----:B------:R-:W-:Y:S05]  /*9100*/  BSYNC.RECONVERGENT B0 ;  /* 0x0000000000007941 */ /* 0x000fea0003800200 */
.L_x_19788:
[----:B------:R3:W-:Y:S01]  /*9110*/  STG.E.U8 desc[UR36][R2.64], R5 ;  /* 0x0000000502007986 */ /* 0x0007e2000c101124 */
[----:B------:R-:W-:Y:S05]  /*9120*/  BRA `(.L_x_19765) ;  /* 0x0000000000587947 */ /* 0x000fea0003800000 */
.L_x_19785:
        /* <DEDUP_REMOVED lines=13> */
.L_x_19790:
[----:B------:R-:W-:Y:S02]  /*9200*/  ISETP.GT.U32.AND P0, PT, R7, 0x7f800000, PT ;  /* 0x7f8000000700780c */ /* 0x000fe40003f04070 */
[----:B------:R-:W-:-:S04]  /*9210*/  MOV R5, 0x7f ;  /* 0x0000007f00057802 */ /* 0x000fc80000000f00 */
[----:B------:R-:W-:-:S05]  /*9220*/  SEL R5, R5, 0x7c, P0 ;  /* 0x0000007c05057807 */ /* 0x000fca0000000000 */
[----:B------:R2:W-:Y:S01]  /*9230*/  STG.E.U8 desc[UR36][R2.64], R5 ;  /* 0x0000000502007986 */ /* 0x0005e2000c101124 */
[----:B------:R-:W-:Y:S05]  /*9240*/  BRA `(.L_x_19765) ;  /* 0x0000000000107947 */ /* 0x000fea0003800000 */
.L_x_19784:
[----:B------:R-:W-:-:S04]  /*9250*/  LOP3.LUT R5, R5, 0xff, RZ, 0xc0, !PT ;  /* 0x000000ff05057812 */ /* 0x000fc800078ec0ff */
[----:B------:R-:W0:Y:S02]  /*9260*/  I2F.U16 R0, R5 ;  /* 0x0000000500007306 */ /* 0x000e240000101000 */
[----:B0-----:R-:W-:-:S05]  /*9270*/  F2FP.BF16.F32.PACK_AB R0, RZ, R0 ;  /* 0x00000000ff00723e */ /* 0x001fca00000010ff */
[----:B------:R0:W-:Y:S02]  /*9280*/  STG.E.U16 desc[UR36][R2.64], R0 ;  /* 0x0000000002007986 */ /* 0x0001e4000c101524 */
.L_x_19765:
[----:B------:R-:W-:Y:S05]  /*9290*/  BSYNC.RECONVERGENT B6 ;  /* 0x0000000000067941 */ /* 0x000fea0003800200 */
.L_x_19759:
[----:B------:R-:W-:-:S07]  /*92a0*/  VIADD R17, R17, 0x80 ;  /* 0x0000008011117836 */ /* 0x000fce0000000000 */
.L_x_19724:
[----:B------:R-:W-:Y:S05]  /*92b0*/  BSYNC.RECONVERGENT B7 ;  /* 0x0000000000077941 */ /* 0x000fea0003800200 */
.L_x_19723:
        /* <DEDUP_REMOVED lines=306> */
.L_x_19791:
[----:B------:R-:W0:Y:S01]  /*a5e0*/  LDCU.128 UR8, c[0x0][0x580] ;  /* 0x0000b000ff0877ac */ /* 0x000e220008000c00 */
[----:B------:R-:W-:-:S04]  /*a5f0*/  UPRMT UR4, UR42, 0x9910, URZ ;  /* 0x000099102a047896 */ /* 0x000fc800080000ff */
[----:B------:R-:W-:Y:S01]  /*a600*/  UISETP.GT.AND UP0, UPT, UR4, 0x9, UPT ;  /* 0x000000090400788c */ /* 0x000fe2000bf04270 */
[----:B0-----:R-:W-:Y:S02]  /*a610*/  IADD3 R16, P0, PT, R16, UR8, RZ ;  /* 0x0000000810107c10 */ /* 0x001fe4000ff1e0ff */
[----:B----4-:R-:W-:-:S03]  /*a620*/  IADD3 R4, P1, PT, R0, UR10, RZ ;  /* 0x0000000a00047c10 */ /* 0x010fc6000ff3e0ff */
[----:B------:R-:W-:Y:S01]  /*a630*/  IMAD.X R17, RZ, RZ, UR9, P0 ;  /* 0x00000009ff117e24 */ /* 0x000fe200080e06ff */
[----:B-123--:R-:W-:Y:S02]  /*a640*/  IADD3.X R5, PT, PT, RZ, UR11, RZ, P1, !PT ;  /* 0x0000000bff057c10 */ /* 0x00efe40008ffe4ff */
        /* <DEDUP_REMOVED lines=11> */
.L_x_19795:
[----:B------:R4:W5:Y:S01]  /*a700*/  LDG.E.U8 R0, desc[UR36][R4.64] ;  /* 0x0000002404007981 */ /* 0x000962000c1e1100 */
[----:B------:R-:W-:Y:S05]  /*a710*/  BRA `(.L_x_19797) ;  /* 0x0000000c005c7947 */ /* 0x000fea0003800000 */
.L_x_19794:
        /* <DEDUP_REMOVED lines=8> */
.L_x_19799:
[----:B------:R2:W5:Y:S01]  /*a7a0*/  LDG.E.U8 R0, desc[UR36][R4.64] ;  /* 0x0000002404007981 */ /* 0x000562000c1e1100 */
[----:B------:R-:W-:Y:S05]  /*a7b0*/  BRA `(.L_x_19797) ;  /* 0x0000000c00347947 */ /* 0x000fea0003800000 */
.L_x_19798:
[----:B------:R0:W5:Y:S01]  /*a7c0*/  LDG.E.U16 R0, desc[UR36][R4.64] ;  /* 0x0000002404007981 */ /* 0x000162000c1e1500 */
[----:B------:R-:W-:Y:S05]  /*a7d0*/  BRA `(.L_x_19797) ;  /* 0x0000000c002c7947 */ /* 0x000fea0003800000 */
.L_x_19793:
        /* <DEDUP_REMOVED lines=10> */
.L_x_19801:
[----:B------:R-:W2:Y:S02]  /*a880*/  LDG.E.U16 R2, desc[UR36][R4.64] ;  /* 0x0000002404027981 */ /* 0x000ea4000c1e1500 */
[----:B--2---:R-:W-:-:S06]  /*a890*/  HADD2.F32 R2, -RZ, R2.H0_H0 ;  /* 0x20000002ff027230 */ /* 0x004fcc0000004100 */
[----:B------:R-:W0:Y:S02]  /*a8a0*/  F2I.S64.TRUNC R2, R2 ;  /* 0x0000000200027311 */ /* 0x000e24000020d900 */
[----:B0-----:R-:W-:Y:S01]  /*a8b0*/  PRMT R0, R2, 0x7610, R0 ;  /* 0x0000761002007816 */ /* 0x001fe20000000000 */
[----:B------:R-:W-:Y:S06]  /*a8c0*/  BRA `(.L_x_19797) ;  /* 0x0000000800f07947 */ /* 0x000fec0003800000 */
.L_x_19800:
        /* <DEDUP_REMOVED lines=10> */
.L_x_19803:
[----:B------:R-:W2:Y:S02]  /*a970*/  LDG.E.U16 R4, desc[UR36][R4.64] ;  /* 0x0000002404047981 */ /* 0x000ea4000c1e1500 */
[----:B--2---:R-:W-:-:S06]  /*a980*/  HADD2.F32 R2, -RZ, R4.H0_H0 ;  /* 0x20000004ff027230 */ /* 0x004fcc0000004100 */
[----:B------:R-:W0:Y:S02]  /*a990*/  F2I.S64.TRUNC R2, R2 ;  /* 0x0000000200027311 */ /* 0x000e24000020d900 */
[----:B0-----:R-:W-:Y:S01]  /*a9a0*/  PRMT R0, R2, 0x7610, R0 ;  /* 0x0000761002007816 */ /* 0x001fe20000000000 */
[----:B------:R-:W-:Y:S06]  /*a9b0*/  BRA `(.L_x_19797) ;  /* 0x0000000800b47947 */ /* 0x000fec0003800000 */
.L_x_19802:
[----:B------:R-:W2:Y:S02]  /*a9c0*/  LDG.E.64 R2, desc[UR36][R4.64] ;  /* 0x0000002404027981 */ /* 0x000ea4000c1e1b00 */
[----:B--2---:R-:W0:Y:S02]  /*a9d0*/  F2I.S64.F64.TRUNC R2, R2 ;  /* 0x0000000200027311 */ /* 0x004e24000030d900 */
[----:B0-----:R-:W-:Y:S01]  /*a9e0*/  PRMT R0, R2, 0x7610, R0 ;  /* 0x0000761002007816 */ /* 0x001fe20000000000 */
[----:B------:R-:W-:Y:S06]  /*a9f0*/  BRA `(.L_x_19797) ;  /* 0x0000000800a47947 */ /* 0x000fec0003800000 */
.L_x_19792:
        /* <DEDUP_REMOVED lines=12> */
.L_x_19806:
[----:B------:R-:W2:Y:S02]  /*aac0*/  LDG.E.64 R4, desc[UR36][R4.64] ;  /* 0x0000002404047981 */ /* 0x000ea4000c1e1b00 */
[----:B--2---:R-:W0:Y:S02]  /*aad0*/  F2I.S64.F64.TRUNC R2, R4 ;  /* 0x0000000400027311 */ /* 0x004e24000030d900 */
[----:B0-----:R-:W-:Y:S01]  /*aae0*/  PRMT R0, R2, 0x7610, R0 ;  /* 0x0000761002007816 */ /* 0x001fe20000000000 */
[----:B------:R-:W-:Y:S06]  /*aaf0*/  BRA `(.L_x_19797) ;  /* 0x0000000800647947 */ /* 0x000fec0003800000 */
.L_x_19805:
        /* <DEDUP_REMOVED lines=27> */
.L_x_19808:
        /* <DEDUP_REMOVED lines=14> */
.L_x_19807:
[----:B------:R-:W2:Y:S02]  /*ad90*/  LDG.E.U16 R2, desc[UR36][R4.64] ;  /* 0x0000002404027981 */ /* 0x000ea4000c1e1500 */
[----:B--2---:R-:W-:-:S06]  /*ada0*/  IMAD.U32 R2, R2, 0x10000, RZ ;  /* 0x0001000002027824 */ /* 0x004fcc00078e00ff */
[----:B------:R-:W0:Y:S02]  /*adb0*/  F2I.S64.TRUNC R2, R2 ;  /* 0x0000000200027311 */ /* 0x000e24000020d900 */
[----:B0-----:R-:W-:Y:S01]  /*adc0*/  PRMT R0, R2, 0x7610, R0 ;  /* 0x0000761002007816 */ /* 0x001fe20000000000 */
[----:B------:R-:W-:Y:S06]  /*add0*/  BRA `(.L_x_19797) ;  /* 0x0000000400ac7947 */ /* 0x000fec0003800000 */
.L_x_19804:
        /* <DEDUP_REMOVED lines=10> */
.L_x_19811:
        /* <DEDUP_REMOVED lines=21> */
.L_x_19815:
[----:B------:R-:W-:Y:S05]  /*afd0*/  BSYNC.RECONVERGENT B1 ;  /* 0x0000000000017941 */ /* 0x000fea0003800200 */
.L_x_19814:
[----:B------:R-:W-:Y:S02]  /*afe0*/  SHF.L.U32 R0, R0, 0x14, RZ ;  /* 0x0000001400007819 */ /* 0x000fe400000006ff */
[----:B------:R-:W-:-:S04]  /*aff0*/  LEA R2, R2, 0x3b800000, 0x17 ;  /* 0x3b80000002027811 */ /* 0x000fc800078eb8ff */
[----:B------:R-:W-:-:S07]  /*b000*/  LOP3.LUT R2, R2, R0, R7, 0xfe, !PT ;  /* 0x0000000002027212 */ /* 0x000fce00078efe07 */
.L_x_19813:
[----:B------:R-:W-:Y:S05]  /*b010*/  BSYNC.RECONVERGENT B0 ;  /* 0x0000000000007941 */ /* 0x000fea0003800200 */
.L_x_19812:
[----:B------:R-:W0:Y:S02]  /*b020*/  F2I.S64.TRUNC R2, R2 ;  /* 0x0000000200027311 */ /* 0x000e24000020d900 */
[----:B0-----:R-:W-:Y:S01]  /*b030*/  PRMT R0, R2, 0x7610, R0 ;  /* 0x0000761002007816 */ /* 0x001fe20000000000 */
[----:B------:R-:W-:Y:S06]  /*b040*/  BRA `(.L_x_19797) ;  /* 0x0000000400107947 */ /* 0x000fec0003800000 */
.L_x_19810:
        /* <DEDUP_REMOVED lines=21> */
.L_x_19819:
[----:B------:R-:W-:Y:S05]  /*b1a0*/  BSYNC.RECONVERGENT B1 ;  /* 0x0000000000017941 */ /* 0x000fea0003800200 */
.L_x_19818:
[----:B------:R-:W-:Y:S01]  /*b1b0*/  IMAD.SHL.U32 R0, R0, 0x200000, RZ ;  /* 0x0020000000007824 */ /* 0x000fe200078e00ff */
[----:B------:R-:W-:-:S04]  /*b1c0*/  LEA R2, R2, 0x37800000, 0x17 ;  /* 0x3780000002027811 */ /* 0x000fc800078eb8ff */
[----:B------:R-:W-:-:S07]  /*b1d0*/  LOP3.LUT R2, R2, R0, R7, 0xfe, !PT ;  /* 0x0000000002027212 */ /* 0x000fce00078efe07 */
.L_x_19817:
[----:B------:R-:W-:Y:S05]  /*b1e0*/  BSYNC.RECONVERGENT B0 ;  /* 0x0000000000007941 */ /* 0x000fea0003800200 */
.L_x_19816:
[----:B------:R-:W0:Y:S02]  /*b1f0*/  F2I.S64.TRUNC R2, R2 ;  /* 0x0000000200027311 */ /* 0x000e24000020d900 */
[----:B0-----:R-:W-:Y:S01]  /*b200*/  PRMT R0, R2, 0x7610, R0 ;  /* 0x0000761002007816 */ /* 0x001fe20000000000 */
[----:B------:R-:W-:Y:S06]  /*b210*/  BRA `(.L_x_19797) ;  /* 0x00000000009c7947 */ /* 0x000fec0003800000 */
.L_x_19809:
        /* <DEDUP_REMOVED lines=14> */
.L_x_19823:
[----:B------:R-:W-:Y:S05]  /*b300*/  BSYNC.RECONVERGENT B0 ;  /* 0x0000000000007941 */ /* 0x000fea0003800200 */
.L_x_19822:
[----:B------:R-:W0:Y:S02]  /*b310*/  F2I.S64.TRUNC R2, R2 ;  /* 0x0000000200027311 */ /* 0x000e24000020d900 */
[----:B0-----:R-:W-:Y:S01]  /*b320*/  PRMT R0, R2, 0x7610, R0 ;  /* 0x0000761002007816 */ /* 0x001fe20000000000 */
[----:B------:R-:W-:Y:S06]  /*b330*/  BRA `(.L_x_19797) ;  /* 0x0000000000547947 */ /* 0x000fec0003800000 */
.L_x_19796:
        /* <DEDUP_REMOVED lines=16> */
.L_x_19824:
[----:B------:R-:W-:Y:S01]  /*b440*/  PRMT R0, RZ, 0x7610, R0 ;  /* 0x00007610ff007816 */ /* 0x000fe20000000000 */
[----:B------:R-:W-:Y:S06]  /*b450*/  BRA `(.L_x_19797) ;  /* 0x00000000000c7947 */ /* 0x000fec0003800000 */
.L_x_19821:
[----:B------:R0:W5:Y:S01]  /*b460*/  LDG.E.U8 R0, desc[UR36][R4.64] ;  /* 0x0000002404007981 */ /* 0x000162000c1e1100 */
[----:B------:R-:W-:Y:S05]  /*b470*/  BRA `(.L_x_19797) ;  /* 0x0000000000047947 */ /* 0x000fea0003800000 */
.L_x_19820:
[----:B------:R0:W5:Y:S02]  /*b480*/  LDG.E.U8 R0, desc[UR36][R4.64] ;  /* 0x0000002404007981 */ /* 0x000164000c1e1100 */
.L_x_19797:
[----:B------:R-:W-:Y:S01]  /*b490*/  UPRMT UR4, UR41, 0x9910, URZ ;  /* 0x0000991029047896 */ /* 0x000fe200080000ff */
[----:B-----5:R-:W-:Y:S02]  /*b4a0*/  LOP3.LUT R3, R0, 0xffff, RZ, 0xc0, !PT ;  /* 0x0000ffff00037812 */ /* 0x020fe400078ec0ff */
        /* <DEDUP_REMOVED lines=15> */
.L_x_19828:
[----:B------:R-:W-:Y:S01]  /*b5a0*/  STG.E.U8 desc[UR36][R16.64], R3 ;  /* 0x0000000310007986 */ /* 0x000fe2000c101124 */
[----:B------:R-:W-:Y:S05]  /*b5b0*/  EXIT ;  /* 0x000000000000794d */ /* 0x000fea0003800000 */
.L_x_19827:
        /* <DEDUP_REMOVED lines=10> */
.L_x_19831:
[----:B------:R-:W-:-:S05]  /*b660*/  LOP3.LUT R3, R3, 0xff, RZ, 0xc0, !PT ;  /* 0x000000ff03037812 */ /* 0x000fca00078ec0ff */
[----:B------:R-:W-:Y:S01]  /*b670*/  STG.E desc[UR36][R16.64], R3 ;  /* 0x0000000310007986 */ /* 0x000fe2000c101924 */
[----:B------:R-:W-:Y:S05]  /*b680*/  EXIT ;  /* 0x000000000000794d */ /* 0x000fea0003800000 */
.L_x_19830:
[----:B------:R-:W-:-:S05]  /*b690*/  LOP3.LUT R3, R3, 0xff, RZ, 0xc0, !PT ;  /* 0x000000ff03037812 */ /* 0x000fca00078ec0ff */
[----:B------:R-:W-:Y:S01]  /*b6a0*/  STG.E.U16 desc[UR36][R16.64], R3 ;  /* 0x0000000310007986 */ /* 0x000fe2000c101524 */
[----:B------:R-:W-:Y:S05]  /*b6b0*/  EXIT ;  /* 0x000000000000794d */ /* 0x000fea0003800000 */
.L_x_19826:
        /* <DEDUP_REMOVED lines=10> */
.L_x_19833:
[----:B------:R-:W-:-:S04]  /*b760*/  LOP3.LUT R3, R3, 0xff, RZ, 0xc0, !PT ;  /* 0x000000ff03037812 */ /* 0x000fc800078ec0ff */
[----:B------:R-:W5:Y:S02]  /*b770*/  I2F.U16 R0, R3 ;  /* 0x0000000300007306 */ /* 0x000f640000101000 */
[----:B-----5:R-:W-:-:S05]  /*b780*/  F2FP.F16.F32.PACK_AB R0, RZ, R0 ;  /* 0x00000000ff00723e */ /* 0x020fca00000000ff */
[----:B------:R-:W-:Y:S01]  /*b790*/  STG.E.U16 desc[UR36][R16.64], R0 ;  /* 0x0000000010007986 */ /* 0x000fe2000c101524 */
[----:B------:R-:W-:Y:S05]  /*b7a0*/  EXIT ;  /* 0x000000000000794d */ /* 0x000fea0003800000 */
.L_x_19832:
[----:B------:R-:W-:-:S09]  /*b7b0*/  UISETP.NE.AND UP0, UPT, UR4, 0x7, UPT ;  /* 0x000000070400788c */ /* 0x000fd2000bf05270 */
[----:B------:R-:W-:Y:S05]  /*b7c0*/  BRA.U !UP0, `(.L_x_19834) ;  /* 0x00000001083c7547 */ /* 0x000fea000b800000 */
[----:B------:R-:W-:-:S09]  /*b7d0*/  UISETP.NE.AND UP0, UPT, UR4, 0x8, UPT ;  /* 0x000000080400788c */ /* 0x000fd2000bf05270 */
[----:B------:R-:W-:Y:S05]  /*b7e0*/  BRA.U !UP0, `(.L_x_19835) ;  /* 0x00000001081c7547 */ /* 0x000fea000b800000 */
[----:B------:R-:W-:-:S09]  /*b7f0*/  UISETP.NE.AND UP0, UPT, UR4, 0x9, UPT ;  /* 0x000000090400788c */ /* 0x000fd2000bf05270 */
[----:B------:R-:W-:Y:S05]  /*b800*/  BRA.U UP0, `(.L_x_19829) ;  /* 0x0000000500e47547 */ /* 0x000fea000b800000 */
[----:B------:R-:W-:Y:S01]  /*b810*/  LOP3.LUT R3, R3, 0xff, RZ, 0xc0, !PT ;  /* 0x000000ff03037812 */ /* 0x000fe200078ec0ff */
[----:B01234-:R-:W-:-:S03]  /*b820*/  IMAD.MOV.U32 R5, RZ, RZ, RZ ;  /* 0x000000ffff057224 */ /* 0x01ffc600078e00ff */
[----:B------:R-:W0:Y:S02]  /*b830*/  I2F.U16 R4, R3 ;  /* 0x0000000300047306 */ /* 0x000e240000101000 */
[----:B0-----:R-:W-:Y:S01]  /*b840*/  STG.E.64 desc[UR36][R16.64], R4 ;  /* 0x0000000410007986 */ /* 0x001fe2000c101b24 */
[----:B------:R-:W-:Y:S05]  /*b850*/  EXIT ;  /* 0x000000000000794d */ /* 0x000fea0003800000 */
.L_x_19835:
[----:B------:R-:W-:-:S06]  /*b860*/  LOP3.LUT R3, R3, 0xff, RZ, 0xc0, !PT ;  /* 0x000000ff03037812 */ /* 0x000fcc00078ec0ff */
[----:B------:R-:W5:Y:S02]  /*b870*/  I2F.U16 R3, R3 ;  /* 0x0000000300037306 */ /* 0x000f640000101000 */
[----:B-----5:R-:W-:-:S04]  /*b880*/  F2FP.F16.F32.PACK_AB R3, RZ, R3 ;  /* 0x00000003ff03723e */ /* 0x020fc800000000ff */
[----:B------:R-:W-:-:S05]  /*b890*/  PRMT R3, R3, 0x5410, RZ ;  /* 0x0000541003037816 */ /* 0x000fca00000000ff */
[----:B------:R-:W-:Y:S01]  /*b8a0*/  STG.E desc[UR36][R16.64], R3 ;  /* 0x0000000310007986 */ /* 0x000fe2000c101924 */
[----:B------:R-:W-:Y:S05]  /*b8b0*/  EXIT ;  /* 0x000000000000794d */ /* 0x000fea0003800000 */
.L_x_19834:
[----:B------:R-:W-:-:S06]  /*b8c0*/  LOP3.LUT R3, R3, 0xff, RZ, 0xc0, !PT ;  /* 0x000000ff03037812 */ /* 0x000fcc00078ec0ff */
[----:B------:R-:W5:Y:S02]  /*b8d0*/  I2F.F64.U16 R2, R3 ;  /* 0x0000000300027312 */ /* 0x000f640000101800 */
[----:B-----5:R-:W-:Y:S01]  /*b8e0*/  STG.E.64 desc[UR36][R16.64], R2 ;  /* 0x0000000210007986 */ /* 0x020fe2000c101b24 */
[----:B------:R-:W-:Y:S05]  /*b8f0*/  EXIT ;  /* 0x000000000000794d */ /* 0x000fea0003800000 */
.L_x_19825:
        /* <DEDUP_REMOVED lines=13> */
.L_x_19839:
        /* <DEDUP_REMOVED lines=17> */
.L_x_19842:
[----:B------:R-:W-:-:S07]  /*bae0*/  PRMT R8, R0, 0x7610, R8 ;  /* 0x0000761000087816 */ /* 0x000fce0000000008 */
.L_x_19841:
[----:B------:R-:W-:Y:S05]  /*baf0*/  BSYNC.RECONVERGENT B0 ;  /* 0x0000000000007941 */ /* 0x000fea0003800200 */
.L_x_19840:
[----:B------:R-:W-:Y:S01]  /*bb00*/  STG.E.U8 desc[UR36][R16.64], R8 ;  /* 0x0000000810007986 */ /* 0x000fe2000c101124 */
[----:B------:R-:W-:Y:S05]  /*bb10*/  EXIT ;  /* 0x000000000000794d */ /* 0x000fea0003800000 */
.L_x_19838:
[----:B------:R-:W-:Y:S01]  /*bb20*/  LOP3.LUT R3, R3, 0xff, RZ, 0xc0, !PT ;  /* 0x000000ff03037812 */ /* 0x000fe200078ec0ff */
[----:B------:R-:W-:Y:S01]  /*bb30*/  BSSY.RECONVERGENT B0, `(.L_x_19843) ;  /* 0x0000011000007945 */ /* 0x000fe20003800200 */
[----:B------:R-:W-:-:S04]  /*bb40*/  HFMA2 R8, -RZ, RZ, 0, 7.62939453125e-06 ;  /* 0x00000080ff087431 */ /* 0x000fc800000001ff */
        /* <DEDUP_REMOVED lines=14> */
.L_x_19845:
[----:B------:R-:W-:-:S07]  /*bc30*/  PRMT R8, R0, 0x7610, R8 ;  /* 0x0000761000087816 */ /* 0x000fce0000000008 */
.L_x_19844:
[----:B------:R-:W-:Y:S05]  /*bc40*/  BSYNC.RECONVERGENT B0 ;  /* 0x0000000000007941 */ /* 0x000fea0003800200 */
.L_x_19843:
[----:B------:R-:W-:Y:S01]  /*bc50*/  STG.E.U8 desc[UR36][R16.64], R8 ;  /* 0x0000000810007986 */ /* 0x000fe2000c101124 */
[----:B------:R-:W-:Y:S05]  /*bc60*/  EXIT ;  /* 0x000000000000794d */ /* 0x000fea0003800000 */
.L_x_19837:
        /* <DEDUP_REMOVED lines=21> */
[----:B------:R-:W-:Y:S01]  /*bdc0*/  STG.E.U8 desc[UR36][R16.64], R3 ;  /* 0x0000000310007986 */ /* 0x000fe2000c101124 */
[----:B------:R-:W-:Y:S05]  /*bdd0*/  EXIT ;  /* 0x000000000000794d */ /* 0x000fea0003800000 */
.L_x_19847:
[----:B------:R-:W-:Y:S01]  /*bde0*/  LOP3.LUT R2, R3, 0xff, RZ, 0xc0, !PT ;  /* 0x000000ff03027812 */ /* 0x000fe200078ec0ff */
[----:B------:R-:W-:-:S05]  /*bdf0*/  IMAD.MOV.U32 R3, RZ, RZ, RZ ;  /* 0x000000ffff037224 */ /* 0x000fca00078e00ff */
[----:B------:R-:W-:Y:S01]  /*be00*/  STG.E.64 desc[UR36][R16.64], R2 ;  /* 0x0000000210007986 */ /* 0x000fe2000c101b24 */
[----:B------:R-:W-:Y:S05]  /*be10*/  EXIT ;  /* 0x000000000000794d */ /* 0x000fea0003800000 */
.L_x_19846:
[----:B------:R-:W-:-:S05]  /*be20*/  LOP3.LUT R3, R3, 0xff, RZ, 0xc0, !PT ;  /* 0x000000ff03037812 */ /* 0x000fca00078ec0ff */
[----:B------:R-:W-:Y:S01]  /*be30*/  STG.E desc[UR36][R16.64], R3 ;  /* 0x0000000310007986 */ /* 0x000fe2000c101924 */
[----:B------:R-:W-:Y:S05]  /*be40*/  EXIT ;  /* 0x000000000000794d */ /* 0x000fea0003800000 */
.L_x_19836:
        /* <DEDUP_REMOVED lines=10> */
.L_x_19849:
[----:B01234-:R-:W-:Y:S02]  /*bef0*/  LOP3.LUT R4, R3, 0xff, RZ, 0xc0, !PT ;  /* 0x000000ff03047812 */ /* 0x01ffe400078ec0ff */
[----:B------:R-:W-:-:S04]  /*bf00*/  CS2R R6, SRZ ;  /* 0x0000000000067805 */ /* 0x000fc8000001ff00 */
[----:B------:R-:W0:Y:S02]  /*bf10*/  I2F.F64.U16 R4, R4 ;  /* 0x0000000400047312 */ /* 0x000e240000101800 */
[----:B0-----:R-:W-:Y:S01]  /*bf20*/  STG.E.128 desc[UR36][R16.64], R4 ;  /* 0x0000000410007986 */ /* 0x001fe2000c101d24 */
[----:B------:R-:W-:Y:S05]  /*bf30*/  EXIT ;  /* 0x000000000000794d */ /* 0x000fea0003800000 */
.L_x_19848:
[----:B------:R-:W-:-:S09]  /*bf40*/  UISETP.NE.AND UP0, UPT, UR4, 0xf, UPT ;  /* 0x0000000f0400788c */ /* 0x000fd2000bf05270 */
[----:B------:R-:W-:Y:S05]  /*bf50*/  BRA.U !UP0, `(.L_x_19850) ;  /* 0x0000000108dc7547 */ /* 0x000fea000b800000 */
[----:B------:R-:W-:-:S09]  /*bf60*/  UISETP.NE.AND UP0, UPT, UR4, 0x17, UPT ;  /* 0x000000170400788c */ /* 0x000fd2000bf05270 */
[----:B------:R-:W-:Y:S05]  /*bf70*/  BRA.U !UP0, `(.L_x_19851) ;  /* 0x0000000108887547 */ /* 0x000fea000b800000 */
[----:B------:R-:W-:-:S09]  /*bf80*/  UISETP.NE.AND UP0, UPT, UR4, 0x18, UPT ;  /* 0x000000180400788c */ /* 0x000fd2000bf05270 */
[----:B------:R-:W-:Y:S05]  /*bf90*/  BRA.U !UP0, `(.L_x_19852) ;  /* 0x0000000108447547 */ /* 0x000fea000b800000 */
.L_x_19829:
[----:B------:R-:W-:Y:S01]  /*bfa0*/  MOV R0, 0x0 ;  /* 0x0000000000007802 */ /* 0x000fe20000000f00 */
[----:B------:R-:W0:Y:S01]  /*bfb0*/  LDCU.64 UR4, c[0x4][0x138] ;  /* 0x01002700ff0477ac */ /* 0x000e220008000a00 */
[----:B------:R-:W-:Y:S02]  /*bfc0*/  HFMA2 R8, -RZ, RZ, 0, 6.020069122314453125e-06 ;  /* 0x00000065ff087431 */ /* 0x000fe400000001ff */
[----:B------:R-:W-:Y:S01]  /*bfd0*/  IMAD.MOV.U32 R12, RZ, RZ, 0x1 ;  /* 0x00000001ff0c7424 */ /* 0x000fe200078e00ff */
[----:B------:R0:W0:Y:S01]  /*bfe0*/  LDC.64 R2, c[0x4][R0] ;  /* 0x0100000000027b82 */ /* 0x0000220000000a00 */
[----:B------:R-:W5:Y:S01]  /*bff0*/  LDCU.64 UR6, c[0x4][0x140] ;  /* 0x01002800ff0677ac */ /* 0x000f620008000a00 */
[----:B------:R-:W-:Y:S01]  /*c000*/  IMAD.MOV.U32 R13, RZ, RZ, RZ ;  /* 0x000000ffff0d7224 */ /* 0x000fe200078e00ff */
[----:B------:R-:W5:Y:S01]  /*c010*/  LDCU.64 UR8, c[0x4][0x10] ;  /* 0x01000200ff0877ac */ /* 0x000f620008000a00 */
[----:B01234-:R-:W-:Y:S01]  /*c020*/  MOV R4, UR4 ;  /* 0x0000000400047c02 */ /* 0x01ffe20008000f00 */
[----:B------:R-:W-:-:S02]  /*c030*/  IMAD.U32 R5, RZ, RZ, UR5 ;  /* 0x00000005ff057e24 */ /* 0x000fc4000f8e00ff */
[----:B-----5:R-:W-:Y:S01]  /*c040*/  IMAD.U32 R6, RZ, RZ, UR6 ;  /* 0x00000006ff067e24 */ /* 0x020fe2000f8e00ff */
[----:B------:R-:W-:Y:S01]  /*c050*/  MOV R7, UR7 ;  /* 0x0000000700077c02 */ /* 0x000fe20008000f00 */
[----:B------:R-:W-:Y:S02]  /*c060*/  IMAD.U32 R10, RZ, RZ, UR8 ;  /* 0x00000008ff0a7e24 */ /* 0x000fe4000f8e00ff */
[----:B------:R-:W-:-:S07]  /*c070*/  IMAD.U32 R11, RZ, RZ, UR9 ;  /* 0x00000009ff0b7e24 */ /* 0x000fce000f8e00ff */
[----:B------:R-:W-:-:S07]  /*c080*/  LEPC R20, `(.L_x_19853) ;  /* 0x000000001014794e */ /* 0x000fce0000000000 */
[----:B------:R-:W-:Y:S05]  /*c090*/  CALL.ABS.NOINC R2 ;  /* 0x0000000002007343 */ /* 0x000fea0003c00000 */
.L_x_19853:
[----:B------:R-:W-:Y:S05]  /*c0a0*/  EXIT ;  /* 0x000000000000794d */ /* 0x000fea0003800000 */
.L_x_19852:
[----:B------:R-:W-:Y:S01]  /*c0b0*/  LOP3.LUT R0, R3, 0xff, RZ, 0xc0, !PT ;  /* 0x000000ff03007812 */ /* 0x000fe200078ec0ff */
[----:B------:R-:W-:Y:S01]  /*c0c0*/  BSSY.RECONVERGENT B0, `(.L_x_19854) ;  /* 0x000000b000007945 */ /* 0x000fe20003800200 */
[----:B------:R-:W-:Y:S02]  /*c0d0*/  MOV R3, 0x7f ;  /* 0x0000007f00037802 */ /* 0x000fe40000000f00 */
        /* <DEDUP_REMOVED lines=9> */
.L_x_19855:
[----:B------:R-:W-:Y:S05]  /*c170*/  BSYNC.RECONVERGENT B0 ;  /* 0x0000000000007941 */ /* 0x000fea0003800200 */
.L_x_19854:
[----:B------:R-:W-:Y:S01]  /*c180*/  STG.E.U8 desc[UR36][R16.64], R3 ;  /* 0x0000000310007986 */ /* 0x000fe2000c101124 */
[----:B------:R-:W-:Y:S05]  /*c190*/  EXIT ;  /* 0x000000000000794d */ /* 0x000fea0003800000 */
.L_x_19851:
        /* <DEDUP_REMOVED lines=14> */
.L_x_19856:
[----:B------:R-:W-:Y:S01]  /*c280*/  IMAD.MOV.U32 R3, RZ, RZ, 0x7f ;  /* 0x0000007fff037424 */ /* 0x000fe200078e00ff */
[----:B------:R-:W-:-:S04]  /*c290*/  ISETP.GT.U32.AND P0, PT, R5, 0x7f800000, PT ;  /* 0x7f8000000500780c */ /* 0x000fc80003f04070 */
[----:B------:R-:W-:-:S05]  /*c2a0*/  SEL R3, R3, 0x7c, P0 ;  /* 0x0000007c03037807 */ /* 0x000fca0000000000 */
[----:B------:R-:W-:Y:S01]  /*c2b0*/  STG.E.U8 desc[UR36][R16.64], R3 ;  /* 0x0000000310007986 */ /* 0x000fe2000c101124 */
[----:B------:R-:W-:Y:S05]  /*c2c0*/  EXIT ;  /* 0x000000000000794d */ /* 0x000fea0003800000 */
.L_x_19850:
[----:B------:R-:W-:-:S04]  /*c2d0*/  LOP3.LUT R3, R3, 0xff, RZ, 0xc0, !PT ;  /* 0x000000ff03037812 */ /* 0x000fc800078ec0ff */
[----:B------:R-:W5:Y:S02]  /*c2e0*/  I2F.U16 R0, R3 ;  /* 0x0000000300007306 */ /* 0x000f640000101000 */
[----:B-----5:R-:W-:-:S05]  /*c2f0*/  F2FP.BF16.F32.PACK_AB R0, RZ, R0 ;  /* 0x00000000ff00723e */ /* 0x020fca00000010ff */
[----:B------:R-:W-:Y:S01]  /*c300*/  STG.E.U16 desc[UR36][R16.64], R0 ;  /* 0x0000000010007986 */ /* 0x000fe2000c101524 */
[----:B------:R-:W-:Y:S05]  /*c310*/  EXIT ;  /* 0x000000000000794d */ /* 0x000fea0003800000 */
.L_x_19857:
        /* <DEDUP_REMOVED lines=14> */
.L_x_20960:


//--------------------- .text._ZN2at6native27unrolled_elementwise_kernelINS0_13BUnaryFunctorIhhhZZZNS0_18lshift_kernel_cudaERNS_18TensorIteratorBaseEENKUlvE_clEvENKUlvE_clEvEUlhhE_EESt5arrayIPcLm2EELi4E23TrivialOffsetCalculatorILi1EjESD_NS0_6memory12LoadWithCastILi1EEENSE_13StoreWithCastILi1EEEEEviT_T0_T2_T3_T4_T5_ --------------------------
	.section	.text._ZN2at6native27unrolled_elementwise_kernelINS0_13BUnaryFunctorIhhhZZZNS0_18lshift_kernel_cudaERNS_18TensorIteratorBaseEENKUlvE_clEvENKUlvE_clEvEUlhhE_EESt5arrayIPcLm2EELi4E23TrivialOffsetCalculatorILi1EjESD_NS0_6memory12LoadWithCastILi1EEENSE_13StoreWithCastILi1EEEEEviT_T0_T2_T3_T4_T5_,"ax",@progbits
	.align	128
        .global         _ZN2at6native27unrolled_elementwise_kernelINS0_13BUnaryFunctorIhhhZZZNS0_18lshift_kernel_cudaERNS_18TensorIteratorBaseEENKUlvE_clEvENKUlvE_clEvEUlhhE_EESt5arrayIPcLm2EELi4E23TrivialOffsetCalculatorILi1EjESD_NS0_6memory12LoadWithCastILi1EEENSE_13StoreWithCastILi1EEEEEviT_T0_T2_T3_T4_T5_
        .type           _ZN2at6native27unrolled_elementwise_kernelINS0_13BUnaryFunctorIhhhZZZNS0_18lshift_kernel_cudaERNS_18TensorIteratorBaseEENKUlvE_clEvENKUlvE_clEvEUlhhE_EESt5arrayIPcLm2EELi4E23TrivialOffsetCalculatorILi1EjESD_NS0_6memory12LoadWithCastILi1EEENSE_13StoreWithCastILi1EEEEEviT_T0_T2_T3_T4_T5_,@function
        .size           _ZN2at6native27unrolled_elementwise_kernelINS0_13BUnaryFunctorIhhhZZZNS0_18lshift_kernel_cudaERNS_18TensorIteratorBaseEENKUlvE_clEvENKUlvE_clEvEUlhhE_EESt5arrayIPcLm2EELi4E23TrivialOffsetCalculatorILi1EjESD_NS0_6memory12LoadWithCastILi1EEENSE_13StoreWithCastILi1EEEEEviT_T0_T2_T3_T4_T5_,(.L_x_20961 - _ZN2at6native27unrolled_elementwise_kernelINS0_13BUnaryFunctorIhhhZZZNS0_18lshift_kernel_cudaERNS_18TensorIteratorBaseEENKUlvE_clEvENKUlvE_clEvEUlhhE_EESt5arrayIPcLm2EELi4E23TrivialOffsetCalculatorILi1EjESD_NS0_6memory12LoadWithCastILi1EEENSE_13StoreWithCastILi1EEEEEviT_T0_T2_T3_T4_T5_)
        .other          _ZN2at6native27unrolled_elementwise_kernelINS0_13BUnaryFunctorIhhhZZZNS0_18lshift_kernel_cudaERNS_18TensorIteratorBaseEENKUlvE_clEvENKUlvE_clEvEUlhhE_EESt5arrayIPcLm2EELi4E23TrivialOffsetCalculatorILi1EjESD_NS0_6memory12LoadWithCastILi1EEENSE_13StoreWithCastILi1EEEEEviT_T0_T2_T3_T4_T5_,@"STO_CUDA_ENTRY STV_DEFAULT"
_ZN2at6native27unrolled_elementwise_kernelINS0_13BUnaryFunctorIhhhZZZNS0_18lshift_kernel_cudaERNS_18TensorIteratorBaseEENKUlvE_clEvENKUlvE_clEvEUlhhE_EESt5arrayIPcLm2EELi4E23TrivialOffsetCalculatorILi1EjESD_NS0_6memory12LoadWithCastILi1EEENSE_13StoreWithCastILi1EEEEEviT_T0_T2_T3_T4_T5_:
.text._ZN2at6native27unrolled_elementwise_kernelINS0_13BUnaryFunctorIhhhZZZNS0_18lshift_kernel_cudaERNS_18TensorIteratorBaseEENKUlvE_clEvENKUlvE_clEvEUlhhE_EESt5arrayIPcLm2EELi4E23TrivialOffsetCalculatorILi1EjESD_NS0_6memory12LoadWithCastILi1EEENSE_13StoreWithCastILi1EEEEEviT_T0_T2_T3_T4_T5_:
        /* <DEDUP_REMOVED lines=31> */
.L_x_19863:
[----:B------:R3:W5:Y:S01]  /*01f0*/  LDG.E.U8 R16, desc[UR36][R6.64] ;  /* 0x0000002406107981 */ /* 0x000762000c1e1100 */
[----:B------:R-:W-:Y:S05]  /*0200*/  BRA `(.L_x_19865) ;  /* 0x0000000c00607947 */ /* 0x000fea0003800000 */
.L_x_19862:
        /* <DEDUP_REMOVED lines=8> */
.L_x_19867:
[----:B------:R1:W5:Y:S01]  /*0290*/  LDG.E.U8 R16, desc[UR36][R6.64] ;  /* 0x0000002406107981 */ /* 0x000362000c1e1100 */
[----:B------:R-:W-:Y:S05]  /*02a0*/  BRA `(.L_x_19865) ;  /* 0x0000000c00387947 */ /* 0x000fea0003800000 */
.L_x_19866:
[----:B------:R2:W5:Y:S01]  /*02b0*/  LDG.E.U16 R16, desc[UR36][R6.64] ;  /* 0x0000002406107981 */ /* 0x000562000c1e1500 */
[----:B------:R-:W-:Y:S05]  /*02c0*/  BRA `(.L_x_19865) ;  /* 0x0000000c00307947 */ /* 0x000fea0003800000 */
.L_x_19861:
        /* <DEDUP_REMOVED lines=10> */
.L_x_19869:
[----:B------:R-:W2:Y:S02]  /*0370*/  LDG.E.U16 R4, desc[UR36][R6.64] ;  /* 0x0000002406047981 */ /* 0x000ea4000c1e1500 */
[----:B--2---:R-:W-:-:S06]  /*0380*/  HADD2.F32 R4, -RZ, R4.H0_H0 ;  /* 0x20000004ff047230 */ /* 0x004fcc0000004100 */
[----:B------:R-:W0:Y:S02]  /*0390*/  F2I.S64.TRUNC R4, R4 ;  /* 0x0000000400047311 */ /* 0x000e24000020d900 */
[----:B0-----:R-:W-:Y:S01]  /*03a0*/  PRMT R16, R4, 0x7610, R16 ;  /* 0x0000761004107816 */ /* 0x001fe20000000010 */
[----:B------:R-:W-:Y:S06]  /*03b0*/  BRA `(.L_x_19865) ;  /* 0x0000000800f47947 */ /* 0x000fec0003800000 */
.L_x_19868:
        /* <DEDUP_REMOVED lines=10> */
.L_x_19871:
[----:B------:R-:W2:Y:S02]  /*0460*/  LDG.E.U16 R6, desc[UR36][R6.64] ;  /* 0x0000002406067981 */ /* 0x000ea4000c1e1500 */
[----:B--2---:R-:W-:-:S06]  /*0470*/  HADD2.F32 R4, -RZ, R6.H0_H0 ;  /* 0x20000006ff047230 */ /* 0x004fcc0000004100 */
[----:B------:R-:W0:Y:S02]  /*0480*/  F2I.S64.TRUNC R4, R4 ;  /* 0x0000000400047311 */ /* 0x000e24000020d900 */
[----:B0-----:R-:W-:Y:S01]  /*0490*/  PRMT R16, R4, 0x7610, R16 ;  /* 0x0000761004107816 */ /* 0x001fe20000000010 */
[----:B------:R-:W-:Y:S06]  /*04a0*/  BRA `(.L_x_19865) ;  /* 0x0000000800b87947 */ /* 0x000fec0003800000 */
.L_x_19870:
[----:B------:R-:W2:Y:S02]  /*04b0*/  LDG.E.64 R4, desc[UR36][R6.64] ;  /* 0x0000002406047981 */ /* 0x000ea4000c1e1b00 */
[----:B--2---:R-:W0:Y:S02]  /*04c0*/  F2I.S64.F64.TRUNC R4, R4 ;  /* 0x0000000400047311 */ /* 0x004e24000030d900 */
[----:B0-----:R-:W-:Y:S01]  /*04d0*/  PRMT R16, R4, 0x7610, R16 ;  /* 0x0000761004107816 */ /* 0x001fe20000000010 */
[----:B------:R-:W-:Y:S06]  /*04e0*/  BRA `(.L_x_19865) ;  /* 0x0000000800a87947 */ /* 0x000fec0003800000 */
.L_x_19860:
        /* <DEDUP_REMOVED lines=12> */
.L_x_19874:
[----:B------:R-:W2:Y:S02]  /*05b0*/  LDG.E.64 R6, desc[UR36][R6.64] ;  /* 0x0000002406067981 */ /* 0x000ea4000c1e1b00 */
[----:B--2---:R-:W0:Y:S02]  /*05c0*/  F2I.S64.F64.TRUNC R4, R6 ;  /* 0x0000000600047311 */ /* 0x004e24000030d900 */
[----:B0-----:R-:W-:Y:S01]  /*05d0*/  PRMT R16, R4, 0x7610, R16 ;  /* 0x0000761004107816 */ /* 0x001fe20000000010 */
[----:B------:R-:W-:Y:S06]  /*05e0*/  BRA `(.L_x_19865) ;  /* 0x0000000800687947 */ /* 0x000fec0003800000 */
.L_x_19873:
        /* <DEDUP_REMOVED lines=27> */
.L_x_19876:
        /* <DEDUP_REMOVED lines=15> */
.L_x_19875:
[----:B------:R-:W2:Y:S02]  /*0890*/  LDG.E.U16 R4, desc[UR36][R6.64] ;  /* 0x0000002406047981 */ /* 0x000ea4000c1e1500 */
[----:B--2---:R-:W-:-:S06]  /*08a0*/  IMAD.U32 R4, R4, 0x10000, RZ ;  /* 0x0001000004047824 */ /* 0x004fcc00078e00ff */
[----:B------:R-:W0:Y:S02]  /*08b0*/  F2I.S64.TRUNC R4, R4 ;  /* 0x0000000400047311 */ /* 0x000e24000020d900 */
[----:B0-----:R-:W-:Y:S01]  /*08c0*/  PRMT R16, R4, 0x7610, R16 ;  /* 0x0000761004107816 */ /* 0x001fe20000000010 */
[----:B------:R-:W-:Y:S06]  /*08d0*/  BRA `(.L_x_19865) ;  /* 0x0000000400ac7947 */ /* 0x000fec0003800000 */
.L_x_19872:
        /* <DEDUP_REMOVED lines=10> */
.L_x_19879:
        /* <DEDUP_REMOVED lines=21> */
.L_x_19883:
[----:B------:R-:W-:Y:S05]  /*0ad0*/  BSYNC.RECONVERGENT B1 ;  /* 0x0000000000017941 */ /* 0x000fea0003800200 */
.L_x_19882:
[----:B------:R-:W-:Y:S01]  /*0ae0*/  IMAD.SHL.U32 R0, R0, 0x100000, RZ ;  /* 0x0010000000007824 */ /* 0x000fe200078e00ff */
[----:B------:R-:W-:-:S04]  /*0af0*/  LEA R3, R3, 0x3b800000, 0x17 ;  /* 0x3b80000003037811 */ /* 0x000fc800078eb8ff */
[----:B------:R-:W-:-:S07]  /*0b00*/  LOP3.LUT R4, R3, R0, R7, 0xfe, !PT ;  /* 0x0000000003047212 */ /* 0x000fce00078efe07 */
.L_x_19881:
[----:B------:R-:W-:Y:S05]  /*0b10*/  BSYNC.RECONVERGENT B0 ;  /* 0x0000000000007941 */ /* 0x000fea0003800200 */
.L_x_19880:
[----:B------:R-:W0:Y:S02]  /*0b20*/  F2I.S64.TRUNC R4, R4 ;  /* 0x0000000400047311 */ /* 0x000e24000020d900 */
[----:B0-----:R-:W-:Y:S01]  /*0b30*/  PRMT R16, R4, 0x7610, R16 ;  /* 0x0000761004107816 */ /* 0x001fe20000000010 */
[----:B------:R-:W-:Y:S06]  /*0b40*/  BRA `(.L_x_19865) ;  /* 0x0000000400107947 */ /* 0x000fec0003800000 */
.L_x_19878:
        /* <DEDUP_REMOVED lines=21> */
.L_x_19887:
[----:B------:R-:W-:Y:S05]  /*0ca0*/  BSYNC.RECONVERGENT B1 ;  /* 0x0000000000017941 */ /* 0x000fea0003800200 */
.L_x_19886:
[----:B------:R-:W-:Y:S01]  /*0cb0*/  IMAD.SHL.U32 R0, R0, 0x200000, RZ ;  /* 0x0020000000007824 */ /* 0x000fe200078e00ff */
[----:B------:R-:W-:-:S04]  /*0cc0*/  LEA R3, R3, 0x37800000, 0x17 ;  /* 0x3780000003037811 */ /* 0x000fc800078eb8ff */
[----:B------:R-:W-:-:S07]  /*0cd0*/  LOP3.LUT R4, R3, R0, R7, 0xfe, !PT ;  /* 0x0000000003047212 */ /* 0x000fce00078efe07 */
.L_x_19885:
[----:B------:R-:W-:Y:S05]  /*0ce0*/  BSYNC.RECONVERGENT B0 ;  /* 0x0000000000007941 */ /* 0x000fea0003800200 */
.L_x_19884:
[----:B------:R-:W0:Y:S02]  /*0cf0*/  F2I.S64.TRUNC R4, R4 ;  /* 0x0000000400047311 */ /* 0x000e24000020d900 */
[----:B0-----:R-:W-:Y:S01]  /*0d00*/  PRMT R16, R4, 0x7610, R16 ;  /* 0x0000761004107816 */ /* 0x001fe20000000010 */
[----:B------:R-:W-:Y:S06]  /*0d10*/  BRA `(.L_x_19865) ;  /* 0x00000000009c7947 */ /* 0x000fec0003800000 */
.L_x_19877:
[----:B------:R-:W-:-:S09]  /*0d20*/  UISETP.NE.AND UP0, UPT, UR4, 0x1c, UPT ;  /* 0x0000001c0400788c */ /* 0x000fd2000bf05270 */
[----:B------:R-:W-:Y:S05]  /*0d30*/  BRA.U !UP0, `(.L_x_19888) ;  /* 0x0000000108907547 */ /* 0x000fea000b800000 */
[----:B------:R-:W-:-:S09]  /*0d40*/  UISETP.NE.AND UP0, UPT, UR4, 0x1d, UPT ;  /* 0x0000001d0400788c */ /* 0x000fd2000bf05270 */
[----:B------:R-:W-:Y:S05]  /*0d50*/  BRA.U !UP0, `(.L_x_19889) ;  /* 0x0000000108807547 */ /* 0x000fea000b800000 */
[----:B------:R-:W-:-:S09]  /*0d60*/  UISETP.NE.AND UP0, UPT, UR4, 0x2c, UPT ;  /* 0x0000002c0400788c */ /* 0x000fd2000bf05270 */
[----:B------:R-:W-:Y:S05]  /*0d70*/  BRA.U !UP0, `(.L_x_19890) ;  /* 0x0000000108487547 */ /* 0x000fea000b800000 */
.L_x_19864:
        /* <DEDUP_REMOVED lines=16> */
.L_x_19891:
[----:B------:R-:W-:Y:S01]  /*0e80*/  PRMT R16, RZ, 0x7610, R16 ;  /* 0x00007610ff107816 */ /* 0x000fe20000000010 */
[----:B------:R-:W-:Y:S06]  /*0e90*/  BRA `(.L_x_19865) ;  /* 0x00000000003c7947 */ /* 0x000fec0003800000 */
.L_x_19890:
        /* <DEDUP_REMOVED lines=8> */
.L_x_19893:
[----:B------:R-:W-:Y:S05]  /*0f20*/  BSYNC.RECONVERGENT B0 ;  /* 0x0000000000007941 */ /* 0x000fea0003800200 */
.L_x_19892:
[----:B------:R-:W0:Y:S02]  /*0f30*/  F2I.S64.TRUNC R4, R4 ;  /* 0x0000000400047311 */ /* 0x000e24000020d900 */
[----:B0-----:R-:W-:Y:S01]  /*0f40*/  PRMT R16, R4, 0x7610, R16 ;  /* 0x0000761004107816 */ /* 0x001fe20000000010 */
[----:B------:R-:W-:Y:S06]  /*0f50*/  BRA `(.L_x_19865) ;  /* 0x00000000000c7947 */ /* 0x000fec0003800000 */
.L_x_19889:
[----:B------:R0:W5:Y:S01]  /*0f60*/  LDG.E.U8 R16, desc[UR36][R6.64] ;  /* 0x0000002406107981 */ /* 0x000162000c1e1100 */
[----:B------:R-:W-:Y:S05]  /*0f70*/  BRA `(.L_x_19865) ;  /* 0x0000000000047947 */ /* 0x000fea0003800000 */
.L_x_19888:
[----:B------:R0:W5:Y:S02]  /*0f80*/  LDG.E.U8 R16, desc[UR36][R6.64] ;  /* 0x0000002406107981 */ /* 0x000164000c1e1100 */
.L_x_19865:
[----:B-----5:R-:W-:Y:S01]  /*0f90*/  LOP3.LUT R16, R16, 0xff, RZ, 0xc0, !PT ;  /* 0x000000ff10107812 */ /* 0x020fe200078ec0ff */
[----:B------:R-:W-:-:S07]  /*0fa0*/  VIADD R19, R2, 0x80 ;  /* 0x0000008002137836 */ /* 0x000fce0000000000 */
.L_x_19859:
[----:B------:R-:W-:Y:S05]  /*0fb0*/  BSYNC.RECONVERGENT B6 ;  /* 0x0000000000067941 */ /* 0x000fea0003800200 */
.L_x_19858:
        /* <DEDUP_REMOVED lines=23> */
.L_x_19899:
[----:B------:R0:W5:Y:S01]  /*1130*/  LDG.E.U8 R17, desc[UR36][R6.64] ;  /* 0x0000002406117981 */ /* 0x000162000c1e1100 */
[----:B------:R-:W-:Y:S05]  /*1140*/  BRA `(.L_x_19901) ;  /* 0x0000000c00607947 */ /* 0x000fea0003800000 */
.L_x_19898:
        /* <DEDUP_REMOVED lines=8> */
.L_x_19903:
[----:B------:R4:W5:Y:S01]  /*11d0*/  LDG.E.U8 R17, desc[UR36][R6.64] ;  /* 0x0000002406117981 */ /* 0x000962000c1e1100 */
[----:B------:R-:W-:Y:S05]  /*11e0*/  BRA `(.L_x_19901) ;  /* 0x0000000c00387947 */ /* 0x000fea0003800000 */
.L_x_19902:
[----:B------:R0:W5:Y:S01]  /*11f0*/  LDG.E.U16 R17, desc[UR36][R6.64] ;  /* 0x0000002406117981 */ /* 0x000162000c1e1500 */
[----:B------:R-:W-:Y:S05]  /*1200*/  BRA `(.L_x_19901) ;  /* 0x0000000c00307947 */ /* 0x000fea0003800000 */
.L_x_19897:
        /* <DEDUP_REMOVED lines=10> */
.L_x_19905:
[----:B------:R-:W2:Y:S02]  /*12b0*/  LDG.E.U16 R4, desc[UR36][R6.64] ;  /* 0x0000002406047981 */ /* 0x000ea4000c1e1500 */
[----:B--2---:R-:W-:-:S06]  /*12c0*/  HADD2.F32 R4, -RZ, R4.H0_H0 ;  /* 0x20000004ff047230 */ /* 0x004fcc0000004100 */
[----:B------:R-:W0:Y:S02]  /*12d0*/  F2I.S64.TRUNC R4, R4 ;  /* 0x0000000400047311 */ /* 0x000e24000020d900 */
[----:B0-----:R-:W-:Y:S01]  /*12e0*/  PRMT R17, R4, 0x7610, R17 ;  /* 0x0000761004117816 */ /* 0x001fe20000000011 */
[----:B------:R-:W-:Y:S06]  /*12f0*/  BRA `(.L_x_19901) ;  /* 0x0000000800f47947 */ /* 0x000fec0003800000 */
.L_x_19904:
        /* <DEDUP_REMOVED lines=10> */
.L_x_19907:
[----:B------:R-:W2:Y:S02]  /*13a0*/  LDG.E.U16 R6, desc[UR36][R6.64] ;  /* 0x0000002406067981 */ /* 0x000ea4000c1e1500 */
[----:B--2---:R-:W-:-:S06]  /*13b0*/  HADD2.F32 R4, -RZ, R6.H0_H0 ;  /* 0x20000006ff047230 */ /* 0x004fcc0000004100 */
[----:B------:R-:W0:Y:S02]  /*13c0*/  F2I.S64.TRUNC R4, R4 ;  /* 0x0000000400047311 */ /* 0x000e24000020d900 */
[----:B0-----:R-:W-:Y:S01]  /*13d0*/  PRMT R17, R4, 0x7610, R17 ;  /* 0x0000761004117816 */ /* 0x001fe20000000011 */
[----:B------:R-:W-:Y:S06]  /*13e0*/  BRA `(.L_x_19901) ;  /* 0x0000000800b87947 */ /* 0x000fec0003800000 */
.L_x_19906:
[----:B------:R-:W2:Y:S02]  /*13f0*/  LDG.E.64 R4, desc[UR36][R6.64] ;  /* 0x0000002406047981 */ /* 0x000ea4000c1e1b00 */
[----:B--2---:R-:W0:Y:S02]  /*1400*/  F2I.S64.F64.TRUNC R4, R4 ;  /* 0x0000000400047311 */ /* 0x004e24000030d900 */
[----:B0-----:R-:W-:Y:S01]  /*1410*/  PRMT R17, R4, 0x7610, R17 ;  /* 0x0000761004117816 */ /* 0x001fe20000000011 */
[----:B------:R-:W-:Y:S06]  /*1420*/  BRA `(.L_x_19901) ;  /* 0x0000000800a87947 */ /* 0x000fec0003800000 */
.L_x_19896:
        /* <DEDUP_REMOVED lines=12> */
.L_x_19910:
[----:B------:R-:W2:Y:S02]  /*14f0*/  LDG.E.64 R6, desc[UR36][R6.64] ;  /* 0x0000002406067981 */ /* 0x000ea4000c1e1b00 */
[----:B--2---:R-:W0:Y:S02]  /*1500*/  F2I.S64.F64.TRUNC R4, R6 ;  /* 0x0000000600047311 */ /* 0x004e24000030d900 */
[----:B0-----:R-:W-:Y:S01]  /*1510*/  PRMT R17, R4, 0x7610, R17 ;  /* 0x0000761004117816 */ /* 0x001fe20000000011 */
[----:B------:R-:W-:Y:S06]  /*1520*/  BRA `(.L_x_19901) ;  /* 0x0000000800687947 */ /* 0x000fec0003800000 */
.L_x_19909:
        /* <DEDUP_REMOVED lines=27> */
.L_x_19912:
        /* <DEDUP_REMOVED lines=15> */
.L_x_19911:
[----:B------:R-:W2:Y:S02]  /*17d0*/  LDG.E.U16 R4, desc[UR36][R6.64] ;  /* 0x0000002406047981 */ /* 0x000ea4000c1e1500 */
[----:B--2---:R-:W-:-:S06]  /*17e0*/  IMAD.U32 R4, R4, 0x10000, RZ ;  /* 0x0001000004047824 */ /* 0x004fcc00078e00ff */
[----:B------:R-:W0:Y:S02]  /*17f0*/  F2I.S64.TRUNC R4, R4 ;  /* 0x0000000400047311 */ /* 0x000e24000020d900 */
[----:B0-----:R-:W-:Y:S01]  /*1800*/  PRMT R17, R4, 0x7610, R17 ;  /* 0x0000761004117816 */ /* 0x001fe20000000011 */
[----:B------:R-:W-:Y:S06]  /*1810*/  BRA `(.L_x_19901) ;  /* 0x0000000400ac7947 */ /* 0x000fec0003800000 */
.L_x_19908:
        /* <DEDUP_REMOVED lines=10> */
.L_x_19915:
        /* <DEDUP_REMOVED lines=21> */
.L_x_19919:
[----:B------:R-:W-:Y:S05]  /*1a10*/  BSYNC.RECONVERGENT B1 ;  /* 0x0000000000017941 */ /* 0x000fea0003800200 */
.L_x_19918:
[----:B------:R-:W-:Y:S01]  /*1a20*/  IMAD.SHL.U32 R0, R0, 0x100000, RZ ;  /* 0x0010000000007824 */ /* 0x000fe200078e00ff */
[----:B------:R-:W-:-:S04]  /*1a30*/  LEA R3, R3, 0x3b800000, 0x17 ;  /* 0x3b80000003037811 */ /* 0x000fc800078eb8ff */
[----:B------:R-:W-:-:S07]  /*1a40*/  LOP3.LUT R4, R3, R0, R7, 0xfe, !PT ;  /* 0x0000000003047212 */ /* 0x000fce00078efe07 */
.L_x_19917:
[----:B------:R-:W-:Y:S05]  /*1a50*/  BSYNC.RECONVERGENT B0 ;  /* 0x0000000000007941 */ /* 0x000fea0003800200 */
.L_x_19916:
[----:B------:R-:W0:Y:S02]  /*1a60*/  F2I.S64.TRUNC R4, R4 ;  /* 0x0000000400047311 */ /* 0x000e24000020d900 */
[----:B0-----:R-:W-:Y:S01]  /*1a70*/  PRMT R17, R4, 0x7610, R17 ;  /* 0x0000761004117816 */ /* 0x001fe20000000011 */
[----:B------:R-:W-:Y:S06]  /*1a80*/  BRA `(.L_x_19901) ;  /* 0x0000000400107947 */ /* 0x000fec0003800000 */
.L_x_19914:
        /* <DEDUP_REMOVED lines=21> */
.L_x_19923:
[----:B------:R-:W-:Y:S05]  /*1be0*/  BSYNC.RECONVERGENT B1 ;  /* 0x0000000000017941 */ /* 0x000fea0003800200 */
.L_x_19922:
[----:B------:R-:W-:Y:S01]  /*1bf0*/  IMAD.SHL.U32 R0, R0, 0x200000, RZ ;  /* 0x0020000000007824 */ /* 0x000fe200078e00ff */
[----:B------:R-:W-:-:S04]  /*1c00*/  LEA R3, R3, 0x37800000, 0x17 ;  /* 0x3780000003037811 */ /* 0x000fc800078eb8ff */
[----:B------:R-:W-:-:S07]  /*1c10*/  LOP3.LUT R4, R3, R0, R7, 0xfe, !PT ;  /* 0x0000000003047212 */ /* 0x000fce00078efe07 */
.L_x_19921:
[----:B------:R-:W-:Y:S05]  /*1c20*/  BSYNC.RECONVERGENT B0 ;  /* 0x0000000000007941 */ /* 0x000fea0003800200 */
.L_x_19920:
[----:B------:R-:W0:Y:S02]  /*1c30*/  F2I.S64.TRUNC R4, R4 ;  /* 0x0000000400047311 */ /* 0x000e24000020d900 */
[----:B0-----:R-:W-:Y:S01]  /*1c40*/  PRMT R17, R4, 0x7610, R17 ;  /* 0x0000761004117816 */ /* 0x001fe20000000011 */
[----:B------:R-:W-:Y:S06]  /*1c50*/  BRA `(.L_x_19901) ;  /* 0x00000000009c7947 */ /* 0x000fec0003800000 */
.L_x_19913:
        /* <DEDUP_REMOVED lines=14> */
.L_x_19927:
[----:B------:R-:W-:Y:S05]  /*1d40*/  BSYNC.RECONVERGENT B0 ;  /* 0x0000000000007941 */ /* 0x000fea0003800200 */
.L_x_19926:
[----:B------:R-:W0:Y:S02]  /*1d50*/  F2I.S64.TRUNC R4, R4 ;  /* 0x0000000400047311 */ /* 0x000e24000020d900 */
[----:B0-----:R-:W-:Y:S01]  /*1d60*/  PRMT R17, R4, 0x7610, R17 ;  /* 0x0000761004117816 */ /* 0x001fe20000000011 */
[----:B------:R-:W-:Y:S06]  /*1d70*/  BRA `(.L_x_19901) ;  /* 0x0000000000547947 */ /* 0x000fec0003800000 */
.L_x_19900:
        /* <DEDUP_REMOVED lines=16> */
.L_x_19928:
[----:B------:R-:W-:Y:S01]  /*1e80*/  PRMT R17, RZ, 0x7610, R17 ;  /* 0x00007610ff117816 */ /* 0x000fe20000000011 */
[----:B------:R-:W-:Y:S06]  /*1e90*/  BRA `(.L_x_19901) ;  /* 0x00000000000c7947 */ /* 0x000fec0003800000 */
.L_x_19925:
[----:B------:R1:W5:Y:S01]  /*1ea0*/  LDG.E.U8 R17, desc[UR36][R6.64] ;  /* 0x0000002406117981 */ /* 0x000362000c1e1100 */
[----:B------:R-:W-:Y:S05]  /*1eb0*/  BRA `(.L_x_19901) ;  /* 0x0000000000047947 */ /* 0x000fea0003800000 */
.L_x_19924:
[----:B------:R0:W5:Y:S02]  /*1ec0*/  LDG.E.U8 R17, desc[UR36][R6.64] ;  /* 0x0000002406117981 */ /* 0x000164000c1e1100 */
.L_x_19901:
[----:B------:R-:W-:Y:S01]  /*1ed0*/  VIADD R19, R19, 0x80 ;  /* 0x0000008013137836 */ /* 0x000fe20000000000 */
[----:B-----5:R-:W-:-:S07]  /*1ee0*/  LOP3.LUT R17, R17, 0xff, RZ, 0xc0, !PT ;  /* 0x000000ff11117812 */ /* 0x020fce00078ec0ff */
.L_x_19895:
[----:B------:R-:W-:Y:S05]  /*1ef0*/  BSYNC.RECONVERGENT B6 ;  /* 0x0000000000067941 */ /* 0x000fea0003800200 */
.L_x_19894:
        /* <DEDUP_REMOVED lines=23> */
.L_x_19934:
[----:B------:R0:W5:Y:S01]  /*2070*/  LDG.E.U8 R18, desc[UR36][R6.64] ;  /* 0x0000002406127981 */ /* 0x000162000c1e1100 */
[----:B------:R-:W-:Y:S05]  /*2080*/  BRA `(.L_x_19936) ;  /* 0x0000000c00607947 */ /* 0x000fea0003800000 */
.L_x_19933:
        /* <DEDUP_REMOVED lines=8> */
.L_x_19938:
[----:B------:R3:W5:Y:S01]  /*2110*/  LDG.E.U8 R18, desc[UR36][R6.64] ;  /* 0x0000002406127981 */ /* 0x000762000c1e1100 */
[----:B------:R-:W-:Y:S05]  /*2120*/  BRA `(.L_x_19936) ;  /* 0x0000000c00387947 */ /* 0x000fea0003800000 */
.L_x_19937:
[----:B------:R0:W5:Y:S01]  /*2130*/  LDG.E.U16 R18, desc[UR36][R6.64] ;  /* 0x0000002406127981 */ /* 0x000162000c1e1500 */
[----:B------:R-:W-:Y:S05]  /*2140*/  BRA `(.L_x_19936) ;  /* 0x0000000c00307947 */ /* 0x000fea0003800000 */
.L_x_19932:
        /* <DEDUP_REMOVED lines=10> */
.L_x_19940:
[----:B------:R-:W2:Y:S02]  /*21f0*/  LDG.E.U16 R4, desc[UR36][R6.64] ;  /* 0x0000002406047981 */ /* 0x000ea4000c1e1500 */
[----:B--2---:R-:W-:-:S06]  /*2200*/  HADD2.F32 R4, -RZ, R4.H0_H0 ;  /* 0x20000004ff047230 */ /* 0x004fcc0000004100 */
[----:B------:R-:W0:Y:S02]  /*2210*/  F2I.S64.TRUNC R4, R4 ;  /* 0x0000000400047311 */ /* 0x000e24000020d900 */
[----:B0-----:R-:W-:Y:S01]  /*2220*/  PRMT R18, R4, 0x7610, R18 ;  /* 0x0000761004127816 */ /* 0x001fe20000000012 */
[----:B------:R-:W-:Y:S06]  /*2230*/  BRA `(.L_x_19936) ;  /* 0x0000000800f47947 */ /* 0x000fec0003800000 */
.L_x_19939:
        /* <DEDUP_REMOVED lines=10> */
.L_x_19942:
[----:B------:R-:W2:Y:S02]  /*22e0*/  LDG.E.U16 R6, desc[UR36][R6.64] ;  /* 0x0000002406067981 */ /* 0x000ea4000c1e1500 */
[----:B--2---:R-:W-:-:S06]  /*22f0*/  HADD2.F32 R4, -RZ, R6.H0_H0 ;  /* 0x20000006ff047230 */ /* 0x004fcc0000004100 */
[----:B------:R-:W0:Y:S02]  /*2300*/  F2I.S64.TRUNC R4, R4 ;  /* 0x0000000400047311 */ /* 0x000e24000020d900 */
[----:B0-----:R-:W-:Y:S01]  /*2310*/  PRMT R18, R4, 0x7610, R18 ;  /* 0x0000761004127816 */ /* 0x001fe20000000012 */
[----:B------:R-:W-:Y:S06]  /*2320*/  BRA `(.L_x_19936) ;  /* 0x0000000800b87947 */ /* 0x000fec0003800000 */
.L_x_19941:
[----:B------:R-:W2:Y:S02]  /*2330*/  LDG.E.64 R4, desc[UR36][R6.64] ;  /* 0x0000002406047981 */ /* 0x000ea4000c1e1b00 */
[----:B--2---:R-:W0:Y:S02]  /*2340*/  F2I.S64.F64.TRUNC R4, R4 ;  /* 0x0000000400047311 */ /* 0x004e24000030d900 */
[----:B0-----:R-:W-:Y:S01]  /*2350*/  PRMT R18, R4, 0x7610, R18 ;  /* 0x0000761004127816 */ /* 0x001fe20000000012 */
[----:B------:R-:W-:Y:S06]  /*2360*/  BRA `(.L_x_19936) ;  /* 0x0000000800a87947 */ /* 0x000fec0003800000 */
.L_x_19931:
        /* <DEDUP_REMOVED lines=12> */
.L_x_19945:
[----:B------:R-:W2:Y:S02]  /*2430*/  LDG.E.64 R6, desc[UR36][R6.64] ;  /* 0x0000002406067981 */ /* 0x000ea4000c1e1b00 */
[----:B--2---:R-:W0:Y:S02]  /*2440*/  F2I.S64.F64.TRUNC R4, R6 ;  /* 0x0000000600047311 */ /* 0x004e24000030d900 */
[----:B0-----:R-:W-:Y:S01]  /*2450*/  PRMT R18, R4, 0x7610, R18 ;  /* 0x0000761004127816 */ /* 0x001fe20000000012 */
[----:B------:R-:W-:Y:S06]  /*2460*/  BRA `(.L_x_19936) ;  /* 0x0000000800687947 */ /* 0x000fec0003800000 */
.L_x_19944:
        /* <DEDUP_REMOVED lines=27> */
.L_x_19947:
        /* <DEDUP_REMOVED lines=15> */
.L_x_19946:
[----:B------:R-:W2:Y:S02]  /*2710*/  LDG.E.U16 R4, desc[UR36][R6.64] ;  /* 0x0000002406047981 */ /* 0x000ea4000c1e1500 */
[----:B--2---:R-:W-:-:S06]  /*2720*/  IMAD.U32 R4, R4, 0x10000, RZ ;  /* 0x0001000004047824 */ /* 0x004fcc00078e00ff */
[----:B------:R-:W0:Y:S02]  /*2730*/  F2I.S64.TRUNC R4, R4 ;  /* 0x0000000400047311 */ /* 0x000e24000020d900 */
[----:B0-----:R-:W-:Y:S01]  /*2740*/  PRMT R18, R4, 0x7610, R18 ;  /* 0x0000761004127816 */ /* 0x001fe20000000012 */
[----:B------:R-:W-:Y:S06]  /*2750*/  BRA `(.L_x_19936) ;  /* 0x0000000400ac7947 */ /* 0x000fec0003800000 */
.L_x_19943:
        /* <DEDUP_REMOVED lines=10> */
.L_x_19950:
        /* <DEDUP_REMOVED lines=21> */
.L_x_19954:
[----:B------:R-:W-:Y:S05]  /*2950*/  BSYNC.RECONVERGENT B1 ;  /* 0x0000000000017941 */ /* 0x000fea0003800200 */
.L_x_19953:
[----:B------:R-:W-:Y:S01]  /*2960*/  IMAD.SHL.U32 R0, R0, 0x100000, RZ ;  /* 0x0010000000007824 */ /* 0x000fe200078e00ff */
[----:B------:R-:W-:-:S04]  /*2970*/  LEA R3, R3, 0x3b800000, 0x17 ;  /* 0x3b80000003037811 */ /* 0x000fc800078eb8ff */
[----:B------:R-:W-:-:S07]  /*2980*/  LOP3.LUT R4, R3, R0, R7, 0xfe, !PT ;  /* 0x0000000003047212 */ /* 0x000fce00078efe07 */
.L_x_19952:
[----:B------:R-:W-:Y:S05]  /*2990*/  BSYNC.RECONVERGENT B0 ;  /* 0x0000000000007941 */ /* 0x000fea0003800200 */
.L_x_19951:
[----:B------:R-:W0:Y:S02]  /*29a0*/  F2I.S64.TRUNC R4, R4 ;  /* 0x0000000400047311 */ /* 0x000e24000020d900 */
[----:B0-----:R-:W-:Y:S01]  /*29b0*/  PRMT R18, R4, 0x7610, R18 ;  /* 0x0000761004127816 */ /* 0x001fe20000000012 */
[----:B------:R-:W-:Y:S06]  /*29c0*/  BRA `(.L_x_19936) ;  /* 0x0000000400107947 */ /* 0x000fec0003800000 */
.L_x_19949:
        /* <DEDUP_REMOVED lines=21> */
.L_x_19958:
[----:B------:R-:W-:Y:S05]  /*2b20*/  BSYNC.RECONVERGENT B1 ;  /* 0x0000000000017941 */ /* 0x000fea0003800200 */
.L_x_19957:
[----:B------:R-:W-:Y:S01]  /*2b30*/  IMAD.SHL.U32 R0, R0, 0x200000, RZ ;  /* 0x0020000000007824 */ /* 0x000fe200078e00ff */
[----:B------:R-:W-:-:S04]  /*2b40*/  LEA R3, R3, 0x37800000, 0x17 ;  /* 0x3780000003037811 */ /* 0x000fc800078eb8ff */
[----:B------:R-:W-:-:S07]  /*2b50*/  LOP3.LUT R4, R3, R0, R7, 0xfe, !PT ;  /* 0x0000000003047212 */ /* 0x000fce00078efe07 */
.L_x_19956:
[----:B------:R-:W-:Y:S05]  /*2b60*/  BSYNC.RECONVERGENT B0 ;  /* 0x0000000000007941 */ /* 0x000fea0003800200 */
.L_x_19955:
[----:B------:R-:W0:Y:S02]  /*2b70*/  F2I.S64.TRUNC R4, R4 ;  /* 0x0000000400047311 */ /* 0x000e24000020d900 */
[----:B0-----:R-:W-:Y:S01]  /*2b80*/  PRMT R18, R4, 0x7610, R18 ;  /* 0x0000761004127816 */ /* 0x001fe20000000012 */
[----:B------:R-:W-:Y:S06]  /*2b90*/  BRA `(.L_x_19936) ;  /* 0x00000000009c7947 */ /* 0x000fec0003800000 */
.L_x_19948:
        /* <DEDUP_REMOVED lines=14> */
.L_x_19962:
[----:B------:R-:W-:Y:S05]  /*2c80*/  BSYNC.RECONVERGENT B0 ;  /* 0x0000000000007941 */ /* 0x000fea0003800200 */
.L_x_19961:
[----:B------:R-:W0:Y:S02]  /*2c90*/  F2I.S64.TRUNC R4, R4 ;  /* 0x0000000400047311 */ /* 0x000e24000020d900 */
[----:B0-----:R-:W-:Y:S01]  /*2ca0*/  PRMT R18, R4, 0x7610, R18 ;  /* 0x0000761004127816 */ /* 0x001fe20000000012 */
[----:B------:R-:W-:Y:S06]  /*2cb0*/  BRA `(.L_x_19936) ;  /* 0x0000000000547947 */ /* 0x000fec0003800000 */
.L_x_19935:
        /* <DEDUP_REMOVED lines=16> */
.L_x_19963:
[----:B------:R-:W-:Y:S01]  /*2dc0*/  PRMT R18, RZ, 0x7610, R18 ;  /* 0x00007610ff127816 */ /* 0x000fe20000000012 */
[----:B------:R-:W-:Y:S06]  /*2dd0*/  BRA `(.L_x_19936) ;  /* 0x00000000000c7947 */ /* 0x000fec0003800000 */
.L_x_19960:
[----:B------:R2:W5:Y:S01]  /*2de0*/  LDG.E.U8 R18, desc[UR36][R6.64] ;  /* 0x0000002406127981 */ /* 0x000562000c1e1100 */
[----:B------:R-:W-:Y:S05]  /*2df0*/  BRA `(.L_x_19936) ;  /* 0x0000000000047947 */ /* 0x000fea0003800000 */
.L_x_19959:
[----:B------:R1:W5:Y:S02]  /*2e00*/  LDG.E.U8 R18, desc[UR36][R6.64] ;  /* 0x0000002406127981 */ /* 0x000364000c1e1100 */
.L_x_19936:
[----:B------:R-:W-:Y:S01]  /*2e10*/  VIADD R19, R19, 0x80 ;  /* 0x0000008013137836 */ /* 0x000fe20000000000 */
[----:B-----5:R-:W-:-:S07]  /*2e20*/  LOP3.LUT R18, R18, 0xff, RZ, 0xc0, !PT ;  /* 0x000000ff12127812 */ /* 0x020fce00078ec0ff */
.L_x_19930:
[----:B------:R-:W-:Y:S05]  /*2e30*/  BSYNC.RECONVERGENT B6 ;  /* 0x0000000000067941 */ /* 0x000fea0003800200 */
.L_x_19929:
        /* <DEDUP_REMOVED lines=24> */
.L_x_19969:
[----:B------:R0:W5:Y:S01]  /*2fc0*/  LDG.E.U8 R0, desc[UR36][R6.64] ;  /* 0x0000002406007981 */ /* 0x000162000c1e1100 */
[----:B------:R-:W-:Y:S05]  /*2fd0*/  BRA `(.L_x_19971) ;  /* 0x0000000c00607947 */ /* 0x000fea0003800000 */
.L_x_19968:
        /* <DEDUP_REMOVED lines=8> */
.L_x_19973:
[----:B------:R4:W5:Y:S01]  /*3060*/  LDG.E.U8 R0, desc[UR36][R6.64] ;  /* 0x0000002406007981 */ /* 0x000962000c1e1100 */
[----:B------:R-:W-:Y:S05]  /*3070*/  BRA `(.L_x_19971) ;  /* 0x0000000c00387947 */ /* 0x000fea0003800000 */
.L_x_19972:
[----:B------:R3:W5:Y:S01]  /*3080*/  LDG.E.U16 R0, desc[UR36][R6.64] ;  /* 0x0000002406007981 */ /* 0x000762000c1e1500 */
[----:B------:R-:W-:Y:S05]  /*3090*/  BRA `(.L_x_19971) ;  /* 0x0000000c00307947 */ /* 0x000fea0003800000 */
.L_x_19967:
        /* <DEDUP_REMOVED lines=10> */
.L_x_19975:
[----:B------:R-:W2:Y:S02]  /*3140*/  LDG.E.U16 R4, desc[UR36][R6.64] ;  /* 0x0000002406047981 */ /* 0x000ea4000c1e1500 */
[----:B--2---:R-:W-:-:S06]  /*3150*/  HADD2.F32 R4, -RZ, R4.H0_H0 ;  /* 0x20000004ff047230 */ /* 0x004fcc0000004100 */
[----:B------:R-:W0:Y:S02]  /*3160*/  F2I.S64.TRUNC R4, R4 ;  /* 0x0000000400047311 */ /* 0x000e24000020d900 */
[----:B0-----:R-:W-:Y:S01]  /*3170*/  PRMT R0, R4, 0x7610, R0 ;  /* 0x0000761004007816 */ /* 0x001fe20000000000 */
[----:B------:R-:W-:Y:S06]  /*3180*/  BRA `(.L_x_19971) ;  /* 0x0000000800f47947 */ /* 0x000fec0003800000 */
.L_x_19974:
        /* <DEDUP_REMOVED lines=10> */
.L_x_19977:
[----:B------:R-:W2:Y:S02]  /*3230*/  LDG.E.U16 R6, desc[UR36][R6.64] ;  /* 0x0000002406067981 */ /* 0x000ea4000c1e1500 */
[----:B--2---:R-:W-:-:S06]  /*3240*/  HADD2.F32 R4, -RZ, R6.H0_H0 ;  /* 0x20000006ff047230 */ /* 0x004fcc0000004100 */
[----:B------:R-:W0:Y:S02]  /*3250*/  F2I.S64.TRUNC R4, R4 ;  /* 0x0000000400047311 */ /* 0x000e24000020d900 */
[----:B0-----:R-:W-:Y:S01]  /*3260*/  PRMT R0, R4, 0x7610, R0 ;  /* 0x0000761004007816 */ /* 0x001fe20000000000 */
[----:B------:R-:W-:Y:S06]  /*3270*/  BRA `(.L_x_19971) ;  /* 0x0000000800b87947 */ /* 0x000fec0003800000 */
.L_x_19976:
[----:B------:R-:W2:Y:S02]  /*3280*/  LDG.E.64 R4, desc[UR36][R6.64] ;  /* 0x0000002406047981 */ /* 0x000ea4000c1e1b00 */
[----:B--2---:R-:W0:Y:S02]  /*3290*/  F2I.S64.F64.TRUNC R4, R4 ;  /* 0x0000000400047311 */ /* 0x004e24000030d900 */
[----:B0-----:R-:W-:Y:S01]  /*32a0*/  PRMT R0, R4, 0x7610, R0 ;  /* 0x0000761004007816 */ /* 0x001fe20000000000 */
[----:B------:R-:W-:Y:S06]  /*32b0*/  BRA `(.L_x_19971) ;  /* 0x0000000800a87947 */ /* 0x000fec0003800000 */
.L_x_19966:
        /* <DEDUP_REMOVED lines=12> */
.L_x_19980:
[----:B------:R-:W2:Y:S02]  /*3380*/  LDG.E.64 R6, desc[UR36][R6.64] ;  /* 0x0000002406067981 */ /* 0x000ea4000c1e1b00 */
[----:B--2---:R-:W0:Y:S02]  /*3390*/  F2I.S64.F64.TRUNC R4, R6 ;  /* 0x0000000600047311 */ /* 0x004e24000030d900 */
[----:B0-----:R-:W-:Y:S01]  /*33a0*/  PRMT R0, R4, 0x7610, R0 ;  /* 0x0000761004007816 */ /* 0x001fe20000000000 */
[----:B------:R-:W-:Y:S06]  /*33b0*/  BRA `(.L_x_19971) ;  /* 0x0000000800687947 */ /* 0x000fec0003800000 */
.L_x_19979:
        /* <DEDUP_REMOVED lines=27> */
.L_x_19982:
        /* <DEDUP_REMOVED lines=15> */
.L_x_19981:
[----:B------:R-:W2:Y:S02]  /*3660*/  LDG.E.U16 R4, desc[UR36][R6.64] ;  /* 0x0000002406047981 */ /* 0x000ea4000c1e1500 */
[----:B--2---:R-:W-:-:S06]  /*3670*/  IMAD.U32 R4, R4, 0x10000, RZ ;  /* 0x0001000004047824 */ /* 0x004fcc00078e00ff */
[----:B------:R-:W0:Y:S02]  /*3680*/  F2I.S64.TRUNC R4, R4 ;  /* 0x0000000400047311 */ /* 0x000e24000020d900 */
[----:B0-----:R-:W-:Y:S01]  /*3690*/  PRMT R0, R4, 0x7610, R0 ;  /* 0x0000761004007816 */ /* 0x001fe20000000000 */
[----:B------:R-:W-:Y:S06]  /*36a0*/  BRA `(.L_x_19971) ;  /* 0x0000000400ac7947 */ /* 0x000fec0003800000 */
.L_x_19978:
        /* <DEDUP_REMOVED lines=10> */
.L_x_19985:
        /* <DEDUP_REMOVED lines=21> */
.L_x_19989:
[----:B------:R-:W-:Y:S05]  /*38a0*/  BSYNC.RECONVERGENT B1 ;  /* 0x0000000000017941 */ /* 0x000fea0003800200 */
.L_x_19988:
[----:B------:R-:W-:Y:S01]  /*38b0*/  IMAD.SHL.U32 R0, R0, 0x100000, RZ ;  /* 0x0010000000007824 */ /* 0x000fe200078e00ff */
[----:B------:R-:W-:-:S04]  /*38c0*/  LEA R3, R3, 0x3b800000, 0x17 ;  /* 0x3b80000003037811 */ /* 0x000fc800078eb8ff */
[----:B------:R-:W-:-:S07]  /*38d0*/  LOP3.LUT R4, R3, R0, R7, 0xfe, !PT ;  /* 0x0000000003047212 */ /* 0x000fce00078efe07 */
.L_x_19987:
[----:B------:R-:W-:Y:S05]  /*38e0*/  BSYNC.RECONVERGENT B0 ;  /* 0x0000000000007941 */ /* 0x000fea0003800200 */
.L_x_19986:
[----:B------:R-:W0:Y:S02]  /*38f0*/  F2I.S64.TRUNC R4, R4 ;  /* 0x0000000400047311 */ /* 0x000e24000020d900 */
[----:B0-----:R-:W-:Y:S01]  /*3900*/  PRMT R0, R4, 0x7610, R0 ;  /* 0x0000761004007816 */ /* 0x001fe20000000000 */
[----:B------:R-:W-:Y:S06]  /*3910*/  BRA `(.L_x_19971) ;  /* 0x0000000400107947 */ /* 0x000fec0003800000 */
.L_x_19984:
        /* <DEDUP_REMOVED lines=21> */
.L_x_19993:
[----:B------:R-:W-:Y:S05]  /*3a70*/  BSYNC.RECONVERGENT B1 ;  /* 0x0000000000017941 */ /* 0x000fea0003800200 */
.L_x_19992:
[----:B------:R-:W-:Y:S01]  /*3a80*/  IMAD.SHL.U32 R0, R0, 0x200000, RZ ;  /* 0x0020000000007824 */ /* 0x000fe200078e00ff */
[----:B------:R-:W-:-:S04]  /*3a90*/  LEA R3, R3, 0x37800000, 0x17 ;  /* 0x3780000003037811 */ /* 0x000fc800078eb8ff */
[----:B------:R-:W-:-:S07]  /*3aa0*/  LOP3.LUT R4, R3, R0, R7, 0xfe, !PT ;  /* 0x0000000003047212 */ /* 0x000fce00078efe07 */
.L_x_19991:
[----:B------:R-:W-:Y:S05]  /*3ab0*/  BSYNC.RECONVERGENT B0 ;  /* 0x0000000000007941 */ /* 0x000fea0003800200 */
.L_x_19990:
[----:B------:R-:W0:Y:S02]  /*3ac0*/  F2I.S64.TRUNC R4, R4 ;  /* 0x0000000400047311 */ /* 0x000e24000020d900 */
[----:B0-----:R-:W-:Y:S01]  /*3ad0*/  PRMT R0, R4, 0x7610, R0 ;  /* 0x0000761004007816 */ /* 0x001fe20000000000 */
[----:B------:R-:W-:Y:S06]  /*3ae0*/  BRA `(.L_x_19971) ;  /* 0x00000000009c7947 */ /* 0x000fec0003800000 */
.L_x_19983:
        /* <DEDUP_REMOVED lines=14> */
.L_x_19997:
[----:B------:R-:W-:Y:S05]  /*3bd0*/  BSYNC.RECONVERGENT B0 ;  /* 0x0000000000007941 */ /* 0x000fea0003800200 */
.L_x_19996:
[----:B------:R-:W0:Y:S02]  /*3be0*/  F2I.S64.TRUNC R4, R4 ;  /* 0x0000000400047311 */ /* 0x000e24000020d900 */
[----:B0-----:R-:W-:Y:S01]  /*3bf0*/  PRMT R0, R4, 0x7610, R0 ;  /* 0x0000761004007816 */ /* 0x001fe20000000000 */
[----:B------:R-:W-:Y:S06]  /*3c00*/  BRA `(.L_x_19971) ;  /* 0x0000000000547947 */ /* 0x000fec0003800000 */
.L_x_19970:
        /* <DEDUP_REMOVED lines=16> */
.L_x_19998:
[----:B------:R-:W-:Y:S01]  /*3d10*/  PRMT R0, RZ, 0x7610, R0 ;  /* 0x00007610ff007816 */ /* 0x000fe20000000000 */
[----:B------:R-:W-:Y:S06]  /*3d20*/  BRA `(.L_x_19971) ;  /* 0x00000000000c7947 */ /* 0x000fec0003800000 */
.L_x_19995:
[----:B------:R2:W5:Y:S01]  /*3d30*/  LDG.E.U8 R0, desc[UR36][R6.64] ;  /* 0x0000002406007981 */ /* 0x000562000c1e1100 */
[----:B------:R-:W-:Y:S05]  /*3d40*/  BRA `(.L_x_19971) ;  /* 0x0000000000047947 */ /* 0x000fea0003800000 */
.L_x_19994:
[----:B------:R1:W5:Y:S02]  /*3d50*/  LDG.E.U8 R0, desc[UR36][R6.64] ;  /* 0x0000002406007981 */ /* 0x000364000c1e1100 */
.L_x_19971:
[----:B-----5:R-:W-:-:S07]  /*3d60*/  LOP3.LUT R0, R0, 0xff, RZ, 0xc0, !PT ;  /* 0x000000ff00007812 */ /* 0x020fce00078ec0ff */
.L_x_19965:
[----:B------:R-:W-:Y:S05]  /*3d70*/  BSYNC.RECONVERGENT B6 ;  /* 0x0000000000067941 */ /* 0x000fea0003800200 */
.L_x_19964:
[----:B------:R-:W1:Y:S01]  /*3d80*/  LDC.U8 R19, c[0x0][0x3a4] ;  /* 0x0000e900ff137b82 */ /* 0x000e620000000000 */
[----:B------:R-:W-:Y:S01]  /*3d90*/  ISETP.GE.AND P1, PT, R2, R22, PT ;  /* 0x000000160200720c */ /* 0x000fe20003f26270 */
[----:B------:R-:W-:Y:S01]  /*3da0*/  BSSY.RECONVERGENT B8, `(.L_x_19999) ;  /* 0x00002d8000087945 */ /* 0x000fe20003800200 */
[----:B0-----:R-:W-:-:S03]  /*3db0*/  ISETP.GT.U32.AND P0, PT, R25, 0x7, PT ;  /* 0x000000071900780c */ /* 0x001fc60003f04070 */
        /* <DEDUP_REMOVED lines=32> */
.L_x_20006:
[----:B------:R0:W-:Y:S01]  /*3fc0*/  STG.E.U8 desc[UR36][R8.64], R5 ;  /* 0x0000000508007986 */ /* 0x0001e2000c101124 */
[----:B------:R-:W-:Y:S05]  /*3fd0*/  BRA `(.L_x_20008) ;  /* 0x0000000c00507947 */ /* 0x000fea0003800000 */
.L_x_20005:
        /* <DEDUP_REMOVED lines=10> */
.L_x_20010:
[----:B------:R-:W-:-:S05]  /*4080*/  LOP3.LUT R5, R5, 0xff, RZ, 0xc0, !PT ;  /* 0x000000ff05057812 */ /* 0x000fca00078ec0ff */
[----:B------:R0:W-:Y:S01]  /*4090*/  STG.E desc[UR36][R8.64], R5 ;  /* 0x0000000508007986 */ /* 0x0001e2000c101924 */
[----:B------:R-:W-:Y:S05]  /*40a0*/  BRA `(.L_x_20008) ;  /* 0x0000000c001c7947 */ /* 0x000fea0003800000 */
.L_x_20009:
[----:B------:R-:W-:-:S05]  /*40b0*/  LOP3.LUT R3, R5, 0xff, RZ, 0xc0, !PT ;  /* 0x000000ff05037812 */ /* 0x000fca00078ec0ff */
[----:B------:R0:W-:Y:S01]  /*40c0*/  STG.E.U16 desc[UR36][R8.64], R3 ;  /* 0x0000000308007986 */ /* 0x0001e2000c101524 */
[----:B------:R-:W-:Y:S05]  /*40d0*/  BRA `(.L_x_20008) ;  /* 0x0000000c00107947 */ /* 0x000fea0003800000 */
.L_x_20004:
        /* <DEDUP_REMOVED lines=10> */
.L_x_20012:
[----:B------:R-:W-:-:S04]  /*4180*/  LOP3.LUT R5, R5, 0xff, RZ, 0xc0, !PT ;  /* 0x000000ff05057812 */ /* 0x000fc800078ec0ff */
[----:B------:R-:W0:Y:S02]  /*4190*/  I2F.U16 R0, R5 ;  /* 0x0000000500007306 */ /* 0x000e240000101000 */
[----:B0-----:R-:W-:-:S05]  /*41a0*/  F2FP.F16.F32.PACK_AB R0, RZ, R0 ;  /* 0x00000000ff00723e */ /* 0x001fca00000000ff */
[----:B------:R0:W-:Y:S01]  /*41b0*/  STG.E.U16 desc[UR36][R8.64], R0 ;  /* 0x0000000008007986 */ /* 0x0001e2000c101524 */
[----:B------:R-:W-:Y:S05]  /*41c0*/  BRA `(.L_x_20008) ;  /* 0x0000000800d47947 */ /* 0x000fea0003800000 */
.L_x_20011:
[----:B------:R-:W-:-:S13]  /*41d0*/  ISETP.NE.AND P0, PT, R0, 0x7, PT ;  /* 0x000000070000780c */ /* 0x000fda0003f05270 */
[----:B------:R-:W-:Y:S05]  /*41e0*/  @!P0 BRA `(.L_x_20013) ;  /* 0x00000000003c8947 */ /* 0x000fea0003800000 */
[----:B------:R-:W-:-:S13]  /*41f0*/  ISETP.NE.AND P0, PT, R0, 0x8, PT ;  /* 0x000000080000780c */ /* 0x000fda0003f05270 */
[----:B------:R-:W-:Y:S05]  /*4200*/  @!P0 BRA `(.L_x_20014) ;  /* 0x00000000001c8947 */ /* 0x000fea0003800000 */
[----:B------:R-:W-:-:S13]  /*4210*/  ISETP.NE.AND P0, PT, R0, 0x9, PT ;  /* 0x000000090000780c */ /* 0x000fda0003f05270 */
[----:B------:R-:W-:Y:S05]  /*4220*/  @P0 BRA `(.L_x_20007) ;  /* 0x0000000800200947 */ /* 0x000fea0003800000 */
[----:B------:R-:W-:Y:S01]  /*4230*/  LOP3.LUT R5, R5, 0xff, RZ, 0xc0, !PT ;  /* 0x000000ff05057812 */ /* 0x000fe200078ec0ff */
[----:B--234-:R-:W-:-:S03]  /*4240*/  IMAD.MOV.U32 R7, RZ, RZ, RZ ;  /* 0x000000ffff077224 */ /* 0x01cfc600078e00ff */
[----:B------:R-:W0:Y:S02]  /*4250*/  I2F.U16 R6, R5 ;  /* 0x0000000500067306 */ /* 0x000e240000101000 */
[----:B0-----:R0:W-:Y:S01]  /*4260*/  STG.E.64 desc[UR36][R8.64], R6 ;  /* 0x0000000608007986 */ /* 0x0011e2000c101b24 */
[----:B------:R-:W-:Y:S05]  /*4270*/  BRA `(.L_x_20008) ;  /* 0x0000000800a87947 */ /* 0x000fea0003800000 */
.L_x_20014:
[----:B------:R-:W-:-:S06]  /*4280*/  LOP3.LUT R5, R5, 0xff, RZ, 0xc0, !PT ;  /* 0x000000ff05057812 */ /* 0x000fcc00078ec0ff */
[----:B------:R-:W0:Y:S02]  /*4290*/  I2F.U16 R5, R5 ;  /* 0x0000000500057306 */ /* 0x000e240000101000 */
[----:B0-----:R-:W-:-:S04]  /*42a0*/  F2FP.F16.F32.PACK_AB R3, RZ, R5 ;  /* 0x00000005ff03723e */ /* 0x001fc800000000ff */
[----:B------:R-:W-:-:S05]  /*42b0*/  PRMT R3, R3, 0x5410, RZ ;  /* 0x0000541003037816 */ /* 0x000fca00000000ff */
[----:B------:R0:W-:Y:S01]  /*42c0*/  STG.E desc[UR36][R8.64], R3 ;  /* 0x0000000308007986 */ /* 0x0001e2000c101924 */
[----:B------:R-:W-:Y:S05]  /*42d0*/  BRA `(.L_x_20008) ;  /* 0x0000000800907947 */ /* 0x000fea0003800000 */
.L_x_20013:
[----:B------:R-:W-:-:S06]  /*42e0*/  LOP3.LUT R5, R5, 0xff, RZ, 0xc0, !PT ;  /* 0x000000ff05057812 */ /* 0x000fcc00078ec0ff */
[----:B------:R-:W0:Y:S02]  /*42f0*/  I2F.F64.U16 R4, R5 ;  /* 0x0000000500047312 */ /* 0x000e240000101800 */
[----:B0-----:R0:W-:Y:S01]  /*4300*/  STG.E.64 desc[UR36][R8.64], R4 ;  /* 0x0000000408007986 */ /* 0x0011e2000c101b24 */
[----:B------:R-:W-:Y:S05]  /*4310*/  BRA `(.L_x_20008) ;  /* 0x0000000800807947 */ /* 0x000fea0003800000 */
.L_x_20003:
        /* <DEDUP_REMOVED lines=12> */
.L_x_20017:
[----:B------:R-:W-:Y:S02]  /*43e0*/  LOP3.LUT R5, R5, 0xff, RZ, 0xc0, !PT ;  /* 0x000000ff05057812 */ /* 0x000fe400078ec0ff */
[----:B--234-:R-:W-:-:S04]  /*43f0*/  CS2R R6, SRZ ;  /* 0x0000000000067805 */ /* 0x01cfc8000001ff00 */
[----:B------:R-:W0:Y:S02]  /*4400*/  I2F.F64.U16 R4, R5 ;  /* 0x0000000500047312 */ /* 0x000e240000101800 */
[----:B0-----:R0:W-:Y:S01]  /*4410*/  STG.E.128 desc[UR36][R8.64], R4 ;  /* 0x0000000408007986 */ /* 0x0011e2000c101d24 */
[----:B------:R-:W-:Y:S05]  /*4420*/  BRA `(.L_x_20008) ;  /* 0x00000008003c7947 */ /* 0x000fea0003800000 */
.L_x_20016:
        /* <DEDUP_REMOVED lines=8> */
[----:B------:R-:W-:-:S04]  /*44b0*/  IMAD.MOV.U32 R3, RZ, RZ, 0x7f ;  /* 0x0000007fff037424 */ /* 0x000fc800078e00ff */
        /* <DEDUP_REMOVED lines=9> */
.L_x_20021:
[----:B------:R-:W-:Y:S05]  /*4550*/  BSYNC.RECONVERGENT B0 ;  /* 0x0000000000007941 */ /* 0x000fea0003800200 */
.L_x_20020:
[----:B------:R0:W-:Y:S01]  /*4560*/  STG.E.U8 desc[UR36][R8.64], R3 ;  /* 0x0000000308007986 */ /* 0x0001e2000c101124 */
[----:B------:R-:W-:Y:S05]  /*4570*/  BRA `(.L_x_20008) ;  /* 0x0000000400e87947 */ /* 0x000fea0003800000 */
.L_x_20019:
[----:B------:R-:W-:-:S06]  /*4580*/  LOP3.LUT R5, R5, 0xff, RZ, 0xc0, !PT ;  /* 0x000000ff05057812 */ /* 0x000fcc00078ec0ff */
        /* <DEDUP_REMOVED lines=16> */
.L_x_20018:
[----:B------:R-:W-:-:S04]  /*4690*/  LOP3.LUT R5, R5, 0xff, RZ, 0xc0, !PT ;  /* 0x000000ff05057812 */ /* 0x000fc800078ec0ff */
[----:B------:R-:W0:Y:S02]  /*46a0*/  I2F.U16 R0, R5 ;  /* 0x0000000500007306 */ /* 0x000e240000101000 */
[----:B0-----:R-:W-:-:S05]  /*46b0*/  F2FP.BF16.F32.PACK_AB R0, RZ, R0 ;  /* 0x00000000ff00723e */ /* 0x001fca00000010ff */
[----:B------:R0:W-:Y:S01]  /*46c0*/  STG.E.U16 desc[UR36][R8.64], R0 ;  /* 0x0000000008007986 */ /* 0x0001e2000c101524 */
[----:B------:R-:W-:Y:S05]  /*46d0*/  BRA `(.L_x_20008) ;  /* 0x0000000400907947 */ /* 0x000fea0003800000 */
.L_x_20015:
        /* <DEDUP_REMOVED lines=11> */
.L_x_20024:
        /* <DEDUP_REMOVED lines=13> */
.L_x_20027:
[----:B------:R-:W-:-:S04]  /*4860*/  SHF.R.U32.HI R0, RZ, 0x14, R5 ;  /* 0x00000014ff007819 */ /* 0x000fc80000011605 */
[----:B------:R-:W-:-:S04]  /*4870*/  LOP3.LUT R0, R0, 0x1, RZ, 0xc0, !PT ;  /* 0x0000000100007812 */ /* 0x000fc800078ec0ff */
[----:B------:R-:W-:-:S04]  /*4880*/  IADD3 R0, PT, PT, R5, 0x487ffff, R0 ;  /* 0x0487ffff05007810 */ /* 0x000fc80007ffe000 */
[----:B------:R-:W-:-:S04]  /*4890*/  SHF.R.U32.HI R0, RZ, 0x14, R0 ;  /* 0x00000014ff007819 */ /* 0x000fc80000011600 */
[----:B------:R-:W-:-:S07]  /*48a0*/  LOP3.LUT R0, R0, 0xff, RZ, 0xc0, !PT ;  /* 0x000000ff00007812 */ /* 0x000fce00078ec0ff */
.L_x_20028:
[----:B------:R-:W-:-:S07]  /*48b0*/  PRMT R4, R0, 0x7610, R4 ;  /* 0x0000761000047816 */ /* 0x000fce0000000004 */
.L_x_20026:
[----:B------:R-:W-:Y:S05]  /*48c0*/  BSYNC.RECONVERGENT B0 ;  /* 0x0000000000007941 */ /* 0x000fea0003800200 */
.L_x_20025:
[----:B------:R0:W-:Y:S01]  /*48d0*/  STG.E.U8 desc[UR36][R8.64], R4 ;  /* 0x0000000408007986 */ /* 0x0001e2000c101124 */
[----:B------:R-:W-:Y:S05]  /*48e0*/  BRA `(.L_x_20008) ;  /* 0x00000004000c7947 */ /* 0x000fea0003800000 */
.L_x_20023:
        /* <DEDUP_REMOVED lines=13> */
.L_x_20031:
[----:B------:R-:W-:-:S04]  /*49c0*/  SHF.R.U32.HI R0, RZ, 0x15, R5 ;  /* 0x00000015ff007819 */ /* 0x000fc80000011605 */
[----:B------:R-:W-:-:S04]  /*49d0*/  LOP3.LUT R0, R0, 0x1, RZ, 0xc0, !PT ;  /* 0x0000000100007812 */ /* 0x000fc800078ec0ff */
[----:B------:R-:W-:-:S04]  /*49e0*/  IADD3 R0, PT, PT, R5, 0x88fffff, R0 ;  /* 0x088fffff05007810 */ /* 0x000fc80007ffe000 */
[----:B------:R-:W-:-:S04]  /*49f0*/  SHF.R.U32.HI R0, RZ, 0x15, R0 ;  /* 0x00000015ff007819 */ /* 0x000fc80000011600 */
[----:B------:R-:W-:-:S07]  /*4a00*/  LOP3.LUT R0, R0, 0xff, RZ, 0xc0, !PT ;  /* 0x000000ff00007812 */ /* 0x000fce00078ec0ff */
.L_x_20032:
[----:B------:R-:W-:-:S07]  /*4a10*/  PRMT R4, R0, 0x7610, R4 ;  /* 0x0000761000047816 */ /* 0x000fce0000000004 */
.L_x_20030:
[----:B------:R-:W-:Y:S05]  /*4a20*/  BSYNC.RECONVERGENT B0 ;  /* 0x0000000000007941 */ /* 0x000fea0003800200 */
.L_x_20029:
[----:B------:R0:W-:Y:S01]  /*4a30*/  STG.E.U8 desc[UR36][R8.64], R4 ;  /* 0x0000000408007986 */ /* 0x0001e2000c101124 */
[----:B------:R-:W-:Y:S05]  /*4a40*/  BRA `(.L_x_20008) ;  /* 0x0000000000b47947 */ /* 0x000fea0003800000 */
.L_x_20022:
[----:B------:R-:W-:-:S13]  /*4a50*/  ISETP.NE.AND P0, PT, R0, 0x1c, PT ;  /* 0x0000001c0000780c */ /* 0x000fda0003f05270 */
[----:B------:R-:W-:Y:S05]  /*4a60*/  @!P0 BRA `(.L_x_20033) ;  /* 0x0000000000a48947 */ /* 0x000fea0003800000 */
[----:B------:R-:W-:-:S13]  /*4a70*/  ISETP.NE.AND P0, PT, R0, 0x1d, PT ;  /* 0x0000001d0000780c */ /* 0x000fda0003f05270 */
[----:B------:R-:W-:Y:S05]  /*4a80*/  @!P0 BRA `(.L_x_20034) ;  /* 0x00000000008c8947 */ /* 0x000fea0003800000 */
[----:B------:R-:W-:-:S13]  /*4a90*/  ISETP.NE.AND P0, PT, R0, 0x2c, PT ;  /* 0x0000002c0000780c */ /* 0x000fda0003f05270 */
[----:B------:R-:W-:Y:S05]  /*4aa0*/  @!P0 BRA `(.L_x_20035) ;  /* 0x0000000000448947 */ /* 0x000fea0003800000 */
.L_x_20007:
        /* <DEDUP_REMOVED lines=16> */
.L_x_20036:
[----:B------:R-:W-:Y:S05]  /*4bb0*/  BRA `(.L_x_20008) ;  /* 0x0000000000587947 */ /* 0x000fea0003800000 */
.L_x_20035:
        /* <DEDUP_REMOVED lines=16> */
.L_x_20034:
[----:B------:R-:W-:Y:S01]  /*4cc0*/  LOP3.LUT R4, R5, 0xff, RZ, 0xc0, !PT ;  /* 0x000000ff05047812 */ /* 0x000fe200078ec0ff */
[----:B------:R-:W-:-:S05]  /*4cd0*/  IMAD.MOV.U32 R5, RZ, RZ, RZ ;  /* 0x000000ffff057224 */ /* 0x000fca00078e00ff */
[----:B------:R0:W-:Y:S01]  /*4ce0*/  STG.E.64 desc[UR36][R8.64], R4 ;  /* 0x0000000408007986 */ /* 0x0001e2000c101b24 */
[----:B------:R-:W-:Y:S05]  /*4cf0*/  BRA `(.L_x_20008) ;  /* 0x0000000000087947 */ /* 0x000fea0003800000 */
.L_x_20033:
[----:B------:R-:W-:-:S05]  /*4d00*/  LOP3.LUT R5, R5, 0xff, RZ, 0xc0, !PT ;  /* 0x000000ff05057812 */ /* 0x000fca00078ec0ff */
[----:B------:R0:W-:Y:S02]  /*4d10*/  STG.E desc[UR36][R8.64], R5 ;  /* 0x0000000508007986 */ /* 0x0001e4000c101924 */
.L_x_20008:
[----:B------:R-:W-:Y:S05]  /*4d20*/  BSYNC.RECONVERGENT B6 ;  /* 0x0000000000067941 */ /* 0x000fea0003800200 */
.L_x_20002:
        /* <DEDUP_REMOVED lines=24> */
.L_x_20042:
[----:B------:R0:W-:Y:S01]  /*4eb0*/  STG.E.U8 desc[UR36][R8.64], R18 ;  /* 0x0000001208007986 */ /* 0x0001e2000c101124 */
[----:B------:R-:W-:Y:S05]  /*4ec0*/  BRA `(.L_x_20044) ;  /* 0x0000000c004c7947 */ /* 0x000fea0003800000 */
.L_x_20041:
        /* <DEDUP_REMOVED lines=10> */
.L_x_20046:
[----:B------:R-:W-:-:S05]  /*4f70*/  LOP3.LUT R3, R18, 0xff, RZ, 0xc0, !PT ;  /* 0x000000ff12037812 */ /* 0x000fca00078ec0ff */
[----:B------:R0:W-:Y:S01]  /*4f80*/  STG.E desc[UR36][R8.64], R3 ;  /* 0x0000000308007986 */ /* 0x0001e2000c101924 */
[----:B------:R-:W-:Y:S05]  /*4f90*/  BRA `(.L_x_20044) ;  /* 0x0000000c00187947 */ /* 0x000fea0003800000 */
.L_x_20045:
[----:B------:R-:W-:-:S05]  /*4fa0*/  LOP3.LUT R3, R18, 0xff, RZ, 0xc0, !PT ;  /* 0x000000ff12037812 */ /* 0x000fca00078ec0ff */
[----:B------:R0:W-:Y:S01]  /*4fb0*/  STG.E.U16 desc[UR36][R8.64], R3 ;  /* 0x0000000308007986 */ /* 0x0001e2000c101524 */
[----:B------:R-:W-:Y:S05]  /*4fc0*/  BRA `(.L_x_20044) ;  /* 0x0000000c000c7947 */ /* 0x000fea0003800000 */
.L_x_20040:
        /* <DEDUP_REMOVED lines=10> */
.L_x_20048:
[----:B------:R-:W-:-:S04]  /*5070*/  LOP3.LUT R18, R18, 0xff, RZ, 0xc0, !PT ;  /* 0x000000ff12127812 */ /* 0x000fc800078ec0ff */
[----:B------:R-:W0:Y:S02]  /*5080*/  I2F.U16 R0, R18 ;  /* 0x0000001200007306 */ /* 0x000e240000101000 */
[----:B0-----:R-:W-:-:S05]  /*5090*/  F2FP.F16.F32.PACK_AB R0, RZ, R0 ;  /* 0x00000000ff00723e */ /* 0x001fca00000000ff */
[----:B------:R0:W-:Y:S01]  /*50a0*/  STG.E.U16 desc[UR36][R8.64], R0 ;  /* 0x0000000008007986 */ /* 0x0001e2000c101524 */
[----:B------:R-:W-:Y:S05]  /*50b0*/  BRA `(.L_x_20044) ;  /* 0x0000000800d07947 */ /* 0x000fea0003800000 */
.L_x_20047:
        /* <DEDUP_REMOVED lines=11> */
.L_x_20050:
[----:B------:R-:W-:-:S06]  /*5170*/  LOP3.LUT R18, R18, 0xff, RZ, 0xc0, !PT ;  /* 0x000000ff12127812 */ /* 0x000fcc00078ec0ff */
[----:B------:R-:W0:Y:S02]  /*5180*/  I2F.U16 R18, R18 ;  /* 0x0000001200127306 */ /* 0x000e240000101000 */
[----:B0-----:R-:W-:-:S04]  /*5190*/  F2FP.F16.F32.PACK_AB R3, RZ, R18 ;  /* 0x00000012ff03723e */ /* 0x001fc800000000ff */
[----:B------:R-:W-:-:S05]  /*51a0*/  PRMT R3, R3, 0x5410, RZ ;  /* 0x0000541003037816 */ /* 0x000fca00000000ff */
[----:B------:R0:W-:Y:S01]  /*51b0*/  STG.E desc[UR36][R8.64], R3 ;  /* 0x0000000308007986 */ /* 0x0001e2000c101924 */
[----:B------:R-:W-:Y:S05]  /*51c0*/  BRA `(.L_x_20044) ;  /* 0x00000008008c7947 */ /* 0x000fea0003800000 */
.L_x_20049:
[----:B------:R-:W-:-:S06]  /*51d0*/  LOP3.LUT R4, R18, 0xff, RZ, 0xc0, !PT ;  /* 0x000000ff12047812 */ /* 0x000fcc00078ec0ff */
[----:B------:R-:W0:Y:S02]  /*51e0*/  I2F.F64.U16 R4, R4 ;  /* 0x0000000400047312 */ /* 0x000e240000101800 */
[----:B0-----:R0:W-:Y:S01]  /*51f0*/  STG.E.64 desc[UR36][R8.64], R4 ;  /* 0x0000000408007986 */ /* 0x0011e2000c101b24 */
[----:B------:R-:W-:Y:S05]  /*5200*/  BRA `(.L_x_20044) ;  /* 0x00000008007c7947 */ /* 0x000fea0003800000 */
.L_x_20039:
        /* <DEDUP_REMOVED lines=13> */
.L_x_20054:
        /* <DEDUP_REMOVED lines=17> */
.L_x_20057:
[----:B------:R-:W-:-:S07]  /*53f0*/  PRMT R4, R0, 0x7610, R4 ;  /* 0x0000761000047816 */ /* 0x000fce0000000004 */
.L_x_20056:
[----:B------:R-:W-:Y:S05]  /*5400*/  BSYNC.RECONVERGENT B0 ;  /* 0x0000000000007941 */ /* 0x000fea0003800200 */
.L_x_20055:
[----:B------:R0:W-:Y:S01]  /*5410*/  STG.E.U8 desc[UR36][R8.64], R4 ;  /* 0x0000000408007986 */ /* 0x0001e2000c101124 */
[----:B------:R-:W-:Y:S05]  /*5420*/  BRA `(.L_x_20044) ;  /* 0x0000000400f47947 */ /* 0x000fea0003800000 */
.L_x_20053:
        /* <DEDUP_REMOVED lines=17> */
.L_x_20060:
[----:B------:R-:W-:-:S07]  /*5540*/  PRMT R4, R0, 0x7610, R4 ;  /* 0x0000761000047816 */ /* 0x000fce0000000004 */
.L_x_20059:
[----:B------:R-:W-:Y:S05]  /*5550*/  BSYNC.RECONVERGENT B0 ;  /* 0x0000000000007941 */ /* 0x000fea0003800200 */
.L_x_20058:
[----:B------:R0:W-:Y:S01]  /*5560*/  STG.E.U8 desc[UR36][R8.64], R4 ;  /* 0x0000000408007986 */ /* 0x0001e2000c101124 */
[----:B------:R-:W-:Y:S05]  /*5570*/  BRA `(.L_x_20044) ;  /* 0x0000000400a07947 */ /* 0x000fea0003800000 */
.L_x_20052:
        /* <DEDUP_REMOVED lines=22> */
.L_x_20062:
[----:B------:R-:W-:Y:S01]  /*56e0*/  LOP3.LUT R4, R18, 0xff, RZ, 0xc0, !PT ;  /* 0x000000ff12047812 */ /* 0x000fe200078ec0ff */
[----:B------:R-:W-:-:S05]  /*56f0*/  IMAD.MOV.U32 R5, RZ, RZ, RZ ;  /* 0x000000ffff057224 */ /* 0x000fca00078e00ff */
[----:B------:R0:W-:Y:S01]  /*5700*/  STG.E.64 desc[UR36][R8.64], R4 ;  /* 0x0000000408007986 */ /* 0x0001e2000c101b24 */
[----:B------:R-:W-:Y:S05]  /*5710*/  BRA `(.L_x_20044) ;  /* 0x0000000400387947 */ /* 0x000fea0003800000 */
.L_x_20061:
[----:B------:R-:W-:-:S05]  /*5720*/  LOP3.LUT R3, R18, 0xff, RZ, 0xc0, !PT ;  /* 0x000000ff12037812 */ /* 0x000fca00078ec0ff */
[----:B------:R0:W-:Y:S01]  /*5730*/  STG.E desc[UR36][R8.64], R3 ;  /* 0x0000000308007986 */ /* 0x0001e2000c101924 */
[----:B------:R-:W-:Y:S05]  /*5740*/  BRA `(.L_x_20044) ;  /* 0x00000004002c7947 */ /* 0x000fea0003800000 */
.L_x_20051:
        /* <DEDUP_REMOVED lines=10> */
.L_x_20064:
[----:B------:R-:W-:Y:S02]  /*57f0*/  LOP3.LUT R4, R18, 0xff, RZ, 0xc0, !PT ;  /* 0x000000ff12047812 */ /* 0x000fe400078ec0ff */
[----:B--234-:R-:W-:-:S04]  /*5800*/  CS2R R6, SRZ ;  /* 0x0000000000067805 */ /* 0x01cfc8000001ff00 */
[----:B------:R-:W0:Y:S02]  /*5810*/  I2F.F64.U16 R4, R4 ;  /* 0x0000000400047312 */ /* 0x000e240000101800 */
[----:B0-----:R0:W-:Y:S01]  /*5820*/  STG.E.128 desc[UR36][R8.64], R4 ;  /* 0x0000000408007986 */ /* 0x0011e2000c101d24 */
[----:B------:R-:W-:Y:S05]  /*5830*/  BRA `(.L_x_20044) ;  /* 0x0000000000f07947 */ /* 0x000fea0003800000 */
.L_x_20063:
[----:B------:R-:W-:-:S13]  /*5840*/  ISETP.NE.AND P0, PT, R0, 0xf, PT ;  /* 0x0000000f0000780c */ /* 0x000fda0003f05270 */
[----:B------:R-:W-:Y:S05]  /*5850*/  @!P0 BRA `(.L_x_20065) ;  /* 0x0000000000d88947 */ /* 0x000fea0003800000 */
[----:B------:R-:W-:-:S13]  /*5860*/  ISETP.NE.AND P0, PT, R0, 0x17, PT ;  /* 0x000000170000780c */ /* 0x000fda0003f05270 */
[----:B------:R-:W-:Y:S05]  /*5870*/  @!P0 BRA `(.L_x_20066) ;  /* 0x0000000000888947 */ /* 0x000fea0003800000 */
[----:B------:R-:W-:-:S13]  /*5880*/  ISETP.NE.AND P0, PT, R0, 0x18, PT ;  /* 0x000000180000780c */ /* 0x000fda0003f05270 */
[----:B------:R-:W-:Y:S05]  /*5890*/  @!P0 BRA `(.L_x_20067) ;  /* 0x0000000000448947 */ /* 0x000fea0003800000 */
.L_x_20043:
        /* <DEDUP_REMOVED lines=16> */
.L_x_20068:
[----:B------:R-:W-:Y:S05]  /*59a0*/  BRA `(.L_x_20044) ;  /* 0x0000000000947947 */ /* 0x000fea0003800000 */
.L_x_20067:
        /* <DEDUP_REMOVED lines=12> */
.L_x_20070:
[----:B------:R-:W-:Y:S05]  /*5a70*/  BSYNC.RECONVERGENT B0 ;  /* 0x0000000000007941 */ /* 0x000fea0003800200 */
.L_x_20069:
[----:B------:R0:W-:Y:S01]  /*5a80*/  STG.E.U8 desc[UR36][R8.64], R3 ;  /* 0x0000000308007986 */ /* 0x0001e2000c101124 */
[----:B------:R-:W-:Y:S05]  /*5a90*/  BRA `(.L_x_20044) ;  /* 0x0000000000587947 */ /* 0x000fea0003800000 */
.L_x_20066:
        /* <DEDUP_REMOVED lines=13> */
.L_x_20071:
[----:B------:R-:W-:Y:S01]  /*5b70*/  IMAD.MOV.U32 R3, RZ, RZ, 0x7f ;  /* 0x0000007fff037424 */ /* 0x000fe200078e00ff */
[----:B------:R-:W-:-:S04]  /*5b80*/  ISETP.GT.U32.AND P0, PT, R5, 0x7f800000, PT ;  /* 0x7f8000000500780c */ /* 0x000fc80003f04070 */
[----:B------:R-:W-:-:S05]  /*5b90*/  SEL R3, R3, 0x7c, P0 ;  /* 0x0000007c03037807 */ /* 0x000fca0000000000 */
[----:B------:R0:W-:Y:S01]  /*5ba0*/  STG.E.U8 desc[UR36][R8.64], R3 ;  /* 0x0000000308007986 */ /* 0x0001e2000c101124 */
[----:B------:R-:W-:Y:S05]  /*5bb0*/  BRA `(.L_x_20044) ;  /* 0x0000000000107947 */ /* 0x000fea0003800000 */
.L_x_20065:
[----:B------:R-:W-:-:S04]  /*5bc0*/  LOP3.LUT R18, R18, 0xff, RZ, 0xc0, !PT ;  /* 0x000000ff12127812 */ /* 0x000fc800078ec0ff */
[----:B------:R-:W0:Y:S02]  /*5bd0*/  I2F.U16 R0, R18 ;  /* 0x0000001200007306 */ /* 0x000e240000101000 */
[----:B0-----:R-:W-:-:S05]  /*5be0*/  F2FP.BF16.F32.PACK_AB R0, RZ, R0 ;  /* 0x00000000ff00723e */ /* 0x001fca00000010ff */
[----:B------:R0:W-:Y:S02]  /*5bf0*/  STG.E.U16 desc[UR36][R8.64], R0 ;  /* 0x0000000008007986 */ /* 0x0001e4000c101524 */
.L_x_20044:
[----:B------:R-:W-:Y:S05]  /*5c00*/  BSYNC.RECONVERGENT B6 ;  /* 0x0000000000067941 */ /* 0x000fea0003800200 */
.L_x_20038:
[----:B------:R-:W-:-:S07]  /*5c10*/  VIADD R2, R2, 0x80 ;  /* 0x0000008002027836 */ /* 0x000fce0000000000 */
.L_x_20001:
[----:B------:R-:W-:-:S13]  /*5c20*/  ISETP.GE.AND P0, PT, R2, R22, PT ;  /* 0x000000160200720c */ /* 0x000fda0003f06270 */
[----:B------:R-:W-:Y:S05]  /*5c30*/  @P0 BREAK.RELIABLE B7 ;  /* 0x0000000000070942 */ /* 0x000fea0003800100 */
[----:B------:R-:W-:Y:S05]  /*5c40*/  @P0 BRA `(.L_x_20037) ;  /* 0x0000000c00b40947 */ /* 0x000fea0003800000 */
[----:B------:R-:W-:Y:S05]  /*5c50*/  BSYNC.RELIABLE B7 ;  /* 0x0000000000077941 */ /* 0x000fea0003800100 */
.L_x_20000:
        /* <DEDUP_REMOVED lines=21> */
.L_x_20076:
[----:B------:R0:W-:Y:S01]  /*5db0*/  STG.E.U8 desc[UR36][R8.64], R17 ;  /* 0x0000001108007986 */ /* 0x0001e2000c101124 */
[----:B------:R-:W-:Y:S05]  /*5dc0*/  BRA `(.L_x_20078) ;  /* 0x0000000c004c7947 */ /* 0x000fea0003800000 */
.L_x_20075:
        /* <DEDUP_REMOVED lines=10> */
.L_x_20080:
[----:B------:R-:W-:-:S05]  /*5e70*/  LOP3.LUT R17, R17, 0xff, RZ, 0xc0, !PT ;  /* 0x000000ff11117812 */ /* 0x000fca00078ec0ff */
[----:B------:R0:W-:Y:S01]  /*5e80*/  STG.E desc[UR36][R8.64], R17 ;  /* 0x0000001108007986 */ /* 0x0001e2000c101924 */
[----:B------:R-:W-:Y:S05]  /*5e90*/  BRA `(.L_x_20078) ;  /* 0x0000000c00187947 */ /* 0x000fea0003800000 */
.L_x_20079:
[----:B------:R-:W-:-:S05]  /*5ea0*/  LOP3.LUT R17, R17, 0xff, RZ, 0xc0, !PT ;  /* 0x000000ff11117812 */ /* 0x000fca00078ec0ff */
[----:B------:R0:W-:Y:S01]  /*5eb0*/  STG.E.U16 desc[UR36][R8.64], R17 ;  /* 0x0000001108007986 */ /* 0x0001e2000c101524 */
[----:B------:R-:W-:Y:S05]  /*5ec0*/  BRA `(.L_x_20078) ;  /* 0x0000000c000c7947 */ /* 0x000fea0003800000 */
.L_x_20074:
        /* <DEDUP_REMOVED lines=10> */
.L_x_20082:
[----:B------:R-:W-:-:S04]  /*5f70*/  LOP3.LUT R17, R17, 0xff, RZ, 0xc0, !PT ;  /* 0x000000ff11117812 */ /* 0x000fc800078ec0ff */
[----:B------:R-:W0:Y:S02]  /*5f80*/  I2F.U16 R0, R17 ;  /* 0x0000001100007306 */ /* 0x000e240000101000 */
[----:B0-----:R-:W-:-:S05]  /*5f90*/  F2FP.F16.F32.PACK_AB R0, RZ, R0 ;  /* 0x00000000ff00723e */ /* 0x001fca00000000ff */
[----:B------:R0:W-:Y:S01]  /*5fa0*/  STG.E.U16 desc[UR36][R8.64], R0 ;  /* 0x0000000008007986 */ /* 0x0001e2000c101524 */
[----:B------:R-:W-:Y:S05]  /*5fb0*/  BRA `(.L_x_20078) ;  /* 0x0000000800d07947 */ /* 0x000fea0003800000 */
.L_x_20081:
        /* <DEDUP_REMOVED lines=11> */
.L_x_20084:
[----:B------:R-:W-:-:S06]  /*6070*/  LOP3.LUT R17, R17, 0xff, RZ, 0xc0, !PT ;  /* 0x000000ff11117812 */ /* 0x000fcc00078ec0ff */
[----:B------:R-:W0:Y:S02]  /*6080*/  I2F.U16 R17, R17 ;  /* 0x0000001100117306 */ /* 0x000e240000101000 */
[----:B0-----:R-:W-:-:S04]  /*6090*/  F2FP.F16.F32.PACK_AB R3, RZ, R17 ;  /* 0x00000011ff03723e */ /* 0x001fc800000000ff */
[----:B------:R-:W-:-:S05]  /*60a0*/  PRMT R3, R3, 0x5410, RZ ;  /* 0x0000541003037816 */ /* 0x000fca00000000ff */
[----:B------:R0:W-:Y:S01]  /*60b0*/  STG.E desc[UR36][R8.64], R3 ;  /* 0x0000000308007986 */ /* 0x0001e2000c101924 */
[----:B------:R-:W-:Y:S05]  /*60c0*/  BRA `(.L_x_20078) ;  /* 0x00000008008c7947 */ /* 0x000fea0003800000 */
.L_x_20083:
[----:B------:R-:W-:-:S06]  /*60d0*/  LOP3.LUT R4, R17, 0xff, RZ, 0xc0, !PT ;  /* 0x000000ff11047812 */ /* 0x000fcc00078ec0ff */
[----:B------:R-:W0:Y:S02]  /*60e0*/  I2F.F64.U16 R4, R4 ;  /* 0x0000000400047312 */ /* 0x000e240000101800 */
[----:B0-----:R0:W-:Y:S01]  /*60f0*/  STG.E.64 desc[UR36][R8.64], R4 ;  /* 0x0000000408007986 */ /* 0x0011e2000c101b24 */
[----:B------:R-:W-:Y:S05]  /*6100*/  BRA `(.L_x_20078) ;  /* 0x00000008007c7947 */ /* 0x000fea0003800000 */
.L_x_20073:
        /* <DEDUP_REMOVED lines=13> */
.L_x_20088:
        /* <DEDUP_REMOVED lines=17> */
.L_x_20091:
[----:B------:R-:W-:-:S07]  /*62f0*/  PRMT R4, R0, 0x7610, R4 ;  /* 0x0000761000047816 */ /* 0x000fce0000000004 */
.L_x_20090:
[----:B------:R-:W-:Y:S05]  /*6300*/  BSYNC.RECONVERGENT B0 ;  /* 0x0000000000007941 */ /* 0x000fea0003800200 */
.L_x_20089:
[----:B------:R0:W-:Y:S01]  /*6310*/  STG.E.U8 desc[UR36][R8.64], R4 ;  /* 0x0000000408007986 */ /* 0x0001e2000c101124 */
[----:B------:R-:W-:Y:S05]  /*6320*/  BRA `(.L_x_20078) ;  /* 0x0000000400f47947 */ /* 0x000fea0003800000 */
.L_x_20087:
        /* <DEDUP_REMOVED lines=17> */
.L_x_20094:
[----:B------:R-:W-:-:S07]  /*6440*/  PRMT R4, R0, 0x7610, R4 ;  /* 0x0000761000047816 */ /* 0x000fce0000000004 */
.L_x_20093:
[----:B------:R-:W-:Y:S05]  /*6450*/  BSYNC.RECONVERGENT B0 ;  /* 0x0000000000007941 */ /* 0x000fea0003800200 */
.L_x_20092:
[----:B------:R0:W-:Y:S01]  /*6460*/  STG.E.U8 desc[UR36][R8.64], R4 ;  /* 0x0000000408007986 */ /* 0x0001e2000c101124 */
[----:B------:R-:W-:Y:S05]  /*6470*/  BRA `(.L_x_20078) ;  /* 0x0000000400a07947 */ /* 0x000fea0003800000 */
.L_x_20086:
        /* <DEDUP_REMOVED lines=22> */
.L_x_20096:
[----:B------:R-:W-:Y:S01]  /*65e0*/  LOP3.LUT R4, R17, 0xff, RZ, 0xc0, !PT ;  /* 0x000000ff11047812 */ /* 0x000fe200078ec0ff */
[----:B------:R-:W-:-:S05]  /*65f0*/  IMAD.MOV.U32 R5, RZ, RZ, RZ ;  /* 0x000000ffff057224 */ /* 0x000fca00078e00ff */
[----:B------:R0:W-:Y:S01]  /*6600*/  STG.E.64 desc[UR36][R8.64], R4 ;  /* 0x0000000408007986 */ /* 0x0001e2000c101b24 */
[----:B------:R-:W-:Y:S05]  /*6610*/  BRA `(.L_x_20078) ;  /* 0x0000000400387947 */ /* 0x000fea0003800000 */
.L_x_20095:
[----:B------:R-:W-:-:S05]  /*6620*/  LOP3.LUT R17, R17, 0xff, RZ, 0xc0, !PT ;  /* 0x000000ff11117812 */ /* 0x000fca00078ec0ff */
[----:B------:R0:W-:Y:S01]  /*6630*/  STG.E desc[UR36][R8.64], R17 ;  /* 0x0000001108007986 */ /* 0x0001e2000c101924 */
[----:B------:R-:W-:Y:S05]  /*6640*/  BRA `(.L_x_20078) ;  /* 0x00000004002c7947 */ /* 0x000fea0003800000 */
.L_x_20085:
        /* <DEDUP_REMOVED lines=10> */
.L_x_20098:
[----:B------:R-:W-:Y:S02]  /*66f0*/  LOP3.LUT R4, R17, 0xff, RZ, 0xc0, !PT ;  /* 0x000000ff11047812 */ /* 0x000fe400078ec0ff */
[----:B--234-:R-:W-:-:S04]  /*6700*/  CS2R R6, SRZ ;  /* 0x0000000000067805 */ /* 0x01cfc8000001ff00 */
[----:B------:R-:W0:Y:S02]  /*6710*/  I2F.F64.U16 R4, R4 ;  /* 0x0000000400047312 */ /* 0x000e240000101800 */
[----:B0-----:R0:W-:Y:S01]  /*6720*/  STG.E.128 desc[UR36][R8.64], R4 ;  /* 0x0000000408007986 */ /* 0x0011e2000c101d24 */
[----:B------:R-:W-:Y:S05]  /*6730*/  BRA `(.L_x_20078) ;  /* 0x0000000000f07947 */ /* 0x000fea0003800000 */
.L_x_20097:
[----:B------:R-:W-:-:S13]  /*6740*/  ISETP.NE.AND P0, PT, R0, 0xf, PT ;  /* 0x0000000f0000780c */ /* 0x000fda0003f05270 */
[----:B------:R-:W-:Y:S05]  /*6750*/  @!P0 BRA `(.L_x_20099) ;  /* 0x0000000000d88947 */ /* 0x000fea0003800000 */
[----:B------:R-:W-:-:S13]  /*6760*/  ISETP.NE.AND P0, PT, R0, 0x17, PT ;  /* 0x000000170000780c */ /* 0x000fda0003f05270 */
[----:B------:R-:W-:Y:S05]  /*6770*/  @!P0 BRA `(.L_x_20100) ;  /* 0x0000000000888947 */ /* 0x000fea0003800000 */
[----:B------:R-:W-:-:S13]  /*6780*/  ISETP.NE.AND P0, PT, R0, 0x18, PT ;  /* 0x000000180000780c */ /* 0x000fda0003f05270 */
[----:B------:R-:W-:Y:S05]  /*6790*/  @!P0 BRA `(.L_x_20101) ;  /* 0x0000000000448947 */ /* 0x000fea0003800000 */
.L_x_20077:
        /* <DEDUP_REMOVED lines=16> */
.L_x_20102:
[----:B------:R-:W-:Y:S05]  /*68a0*/  BRA `(.L_x_20078) ;  /* 0x0000000000947947 */ /* 0x000fea0003800000 */
.L_x_20101:
        /* <DEDUP_REMOVED lines=12> */
.L_x_20104:
[----:B------:R-:W-:Y:S05]  /*6970*/  BSYNC.RECONVERGENT B0 ;  /* 0x0000000000007941 */ /* 0x000fea0003800200 */
.L_x_20103:
[----:B------:R0:W-:Y:S01]  /*6980*/  STG.E.U8 desc[UR36][R8.64], R3 ;  /* 0x0000000308007986 */ /* 0x0001e2000c101124 */
[----:B------:R-:W-:Y:S05]  /*6990*/  BRA `(.L_x_20078) ;  /* 0x0000000000587947 */ /* 0x000fea0003800000 */
.L_x_20100:
[----:B------:R-:W-:-:S06]  /*69a0*/  LOP3.LUT R17, R17, 0xff, RZ, 0xc0, !PT ;  /* 0x000000ff11117812 */ /* 0x000fcc00078ec0ff */
[----:B------:R-:W0:Y:S02]  /*69b0*/  I2F.U16 R17, R17 ;  /* 0x0000001100117306 */ /* 0x000e240000101000 */
[----:B0-----:R-:W-:-:S13]  /*69c0*/  ISETP.GT.U32.AND P0, PT, R17, 0x477fffff, PT ;  /* 0x477fffff1100780c */ /* 0x001fda0003f04070 */
[----:B------:R-:W-:Y:S05]  /*69d0*/  @P0 BRA `(.L_x_20105) ;  /* 0x0000000000240947 */ /* 0x000fea0003800000 */
[----:B------:R-:W-:-:S13]  /*69e0*/  ISETP.GE.U32.AND P0, PT, R17, 0x38800000, PT ;  /* 0x388000001100780c */ /* 0x000fda0003f06070 */
[----:B------:R-:W-:Y:S01]  /*69f0*/  @P0 SHF.R.U32.HI R0, RZ, 0x15, R17 ;  /* 0x00000015ff000819 */ /* 0x000fe20000011611 */
[----:B------:R-:W-:-:S03]  /*6a00*/  @!P0 FADD.FTZ R5, R17, 128 ;  /* 0x4300000011058421 */ /* 0x000fc60000010000 */
[----:B------:R-:W-:-:S04]  /*6a10*/  @P0 LOP3.LUT R0, R0, 0x1, RZ, 0xc0, !PT ;  /* 0x0000000100000812 */ /* 0x000fc800078ec0ff */
[----:B------:R-:W-:-:S04]  /*6a20*/  @P0 IADD3 R0, PT, PT, R17, 0x80fffff, R0 ;  /* 0x080fffff11000810 */ /* 0x000fc80007ffe000 */
[----:B------:R-:W-:-:S05]  /*6a30*/  @P0 SHF.R.U32.HI R3, RZ, 0x15, R0 ;  /* 0x00000015ff030819 */ /* 0x000fca0000011600 */
[----:B------:R0:W-:Y:S04]  /*6a40*/  @P0 STG.E.U8 desc[UR36][R8.64], R3 ;  /* 0x0000000308000986 */ /* 0x0001e8000c101124 */
[----:B------:R0:W-:Y:S01]  /*6a50*/  @!P0 STG.E.U8 desc[UR36][R8.64], R5 ;  /* 0x0000000508008986 */ /* 0x0001e2000c101124 */
[----:B------:R-:W-:Y:S05]  /*6a60*/  BRA `(.L_x_20078) ;  /* 0x0000000000247947 */ /* 0x000fea0003800000 */
.L_x_20105:
[----:B------:R-:W-:Y:S01]  /*6a70*/  IMAD.MOV.U32 R3, RZ, RZ, 0x7f ;  /* 0x0000007fff037424 */ /* 0x000fe200078e00ff */
[----:B------:R-:W-:-:S04]  /*6a80*/  ISETP.GT.U32.AND P0, PT, R17, 0x7f800000, PT ;  /* 0x7f8000001100780c */ /* 0x000fc80003f04070 */
[----:B------:R-:W-:-:S05]  /*6a90*/  SEL R3, R3, 0x7c, P0 ;  /* 0x0000007c03037807 */ /* 0x000fca0000000000 */
[----:B------:R0:W-:Y:S01]  /*6aa0*/  STG.E.U8 desc[UR36][R8.64], R3 ;  /* 0x0000000308007986 */ /* 0x0001e2000c101124 */
[----:B------:R-:W-:Y:S05]  /*6ab0*/  BRA `(.L_x_20078) ;  /* 0x0000000000107947 */ /* 0x000fea0003800000 */
.L_x_20099:
[----:B------:R-:W-:-:S04]  /*6ac0*/  LOP3.LUT R17, R17, 0xff, RZ, 0xc0, !PT ;  /* 0x000000ff11117812 */ /* 0x000fc800078ec0ff */
[----:B------:R-:W0:Y:S02]  /*6ad0*/  I2F.U16 R0, R17 ;  /* 0x0000001100007306 */ /* 0x000e240000101000 */
[----:B0-----:R-:W-:-:S05]  /*6ae0*/  F2FP.BF16.F32.PACK_AB R0, RZ, R0 ;  /* 0x00000000ff00723e */ /* 0x001fca00000010ff */
[----:B------:R0:W-:Y:S02]  /*6af0*/  STG.E.U16 desc[UR36][R8.64], R0 ;  /* 0x0000000008007986 */ /* 0x0001e4000c101524 */
.L_x_20078:
[----:B------:R-:W-:Y:S05]  /*6b00*/  BSYNC.RECONVERGENT B6 ;  /* 0x0000000000067941 */ /* 0x000fea0003800200 */
.L_x_20072:
[----:B------:R-:W-:-:S07]  /*6b10*/  VIADD R2, R2, 0x80 ;  /* 0x0000008002027836 */ /* 0x000fce0000000000 */
.L_x_20037:
[----:B------:R-:W-:Y:S05]  /*6b20*/  BSYNC.RECONVERGENT B8 ;  /* 0x0000000000087941 */ /* 0x000fea0003800200 */
.L_x_19999:
        /* <DEDUP_REMOVED lines=21> */
.L_x_20109:
[----:B------:R-:W-:Y:S01]  /*6c80*/  STG.E.U8 desc[UR36][R2.64], R16 ;  /* 0x0000001002007986 */ /* 0x000fe2000c101124 */
[----:B------:R-:W-:Y:S05]  /*6c90*/  EXIT ;  /* 0x000000000000794d */ /* 0x000fea0003800000 */
.L_x_20108:
        /* <DEDUP_REMOVED lines=10> */
.L_x_20112:
[----:B------:R-:W-:-:S05]  /*6d40*/  LOP3.LUT R5, R16, 0xff, RZ, 0xc0, !PT ;  /* 0x000000ff10057812 */ /* 0x000fca00078ec0ff */
[----:B------:R-:W-:Y:S01]  /*6d50*/  STG.E desc[UR36][R2.64], R5 ;  /* 0x0000000502007986 */ /* 0x000fe2000c101924 */
[----:B------:R-:W-:Y:S05]  /*6d60*/  EXIT ;  /* 0x000000000000794d */ /* 0x000fea0003800000 */
.L_x_20111:
[----:B------:R-:W-:-:S05]  /*6d70*/  LOP3.LUT R5, R16, 0xff, RZ, 0xc0, !PT ;  /* 0x000000ff10057812 */ /* 0x000fca00078ec0ff */
[----:B------:R-:W-:Y:S01]  /*6d80*/  STG.E.U16 desc[UR36][R2.64], R5 ;  /* 0x0000000502007986 */ /* 0x000fe2000c101524 */
[----:B------:R-:W-:Y:S05]  /*6d90*/  EXIT ;  /* 0x000000000000794d */ /* 0x000fea0003800000 */
.L_x_20107:
        /* <DEDUP_REMOVED lines=10> */
.L_x_20114:
[----:B------:R-:W-:-:S04]  /*6e40*/  LOP3.LUT R16, R16, 0xff, RZ, 0xc0, !PT ;  /* 0x000000ff10107812 */ /* 0x000fc800078ec0ff */
[----:B------:R-:W0:Y:S02]  /*6e50*/  I2F.U16 R0, R16 ;  /* 0x0000001000007306 */ /* 0x000e240000101000 */
[----:B0-----:R-:W-:-:S05]  /*6e60*/  F2FP.F16.F32.PACK_AB R0, RZ, R0 ;  /* 0x00000000ff00723e */ /* 0x001fca00000000ff */
[----:B------:R-:W-:Y:S01]  /*6e70*/  STG.E.U16 desc[UR36][R2.64], R0 ;  /* 0x0000000002007986 */ /* 0x000fe2000c101524 */
[----:B------:R-:W-:Y:S05]  /*6e80*/  EXIT ;  /* 0x000000000000794d */ /* 0x000fea0003800000 */
.L_x_20113:
        /* <DEDUP_REMOVED lines=9> */
[----:B0-----:R-:W-:Y:S01]  /*6f20*/  STG.E.64 desc[UR36][R2.64], R16 ;  /* 0x0000001002007986 */ /* 0x001fe2000c101b24 */
[----:B------:R-:W-:Y:S05]  /*6f30*/  EXIT ;  /* 0x000000000000794d */ /* 0x000fea0003800000 */
.L_x_20116:
[----:B------:R-:W-:-:S06]  /*6f40*/  LOP3.LUT R16, R16, 0xff, RZ, 0xc0, !PT ;  /* 0x000000ff10107812 */ /* 0x000fcc00078ec0ff */
[----:B------:R-:W0:Y:S02]  /*6f50*/  I2F.U16 R16, R16 ;  /* 0x0000001000107306 */ /* 0x000e240000101000 */
[----:B0-----:R-:W-:-:S04]  /*6f60*/  F2FP.F16.F32.PACK_AB R5, RZ, R16 ;  /* 0x00000010ff05723e */ /* 0x001fc800000000ff */
[----:B------:R-:W-:-:S05]  /*6f70*/  PRMT R5, R5, 0x5410, RZ ;  /* 0x0000541005057816 */ /* 0x000fca00000000ff */
[----:B------:R-:W-:Y:S01]  /*6f80*/  STG.E desc[UR36][R2.64], R5 ;  /* 0x0000000502007986 */ /* 0x000fe2000c101924 */
[----:B------:R-:W-:Y:S05]  /*6f90*/  EXIT ;  /* 0x000000000000794d */ /* 0x000fea0003800000 */
.L_x_20115:
[----:B------:R-:W-:-:S06]  /*6fa0*/  LOP3.LUT R4, R16, 0xff, RZ, 0xc0, !PT ;  /* 0x000000ff10047812 */ /* 0x000fcc00078ec0ff */
[----:B------:R-:W0:Y:S02]  /*6fb0*/  I2F.F64.U16 R4, R4 ;  /* 0x0000000400047312 */ /* 0x000e240000101800 */
[----:B0-----:R-:W-:Y:S01]  /*6fc0*/  STG.E.64 desc[UR36][R2.64], R4 ;  /* 0x0000000402007986 */ /* 0x001fe2000c101b24 */
[----:B------:R-:W-:Y:S05]  /*6fd0*/  EXIT ;  /* 0x000000000000794d */ /* 0x000fea0003800000 */
.L_x_20106:
        /* <DEDUP_REMOVED lines=13> */
.L_x_20120:
        /* <DEDUP_REMOVED lines=18> */
.L_x_20122:
[----:B------:R-:W-:Y:S05]  /*71d0*/  BSYNC.RECONVERGENT B0 ;  /* 0x0000000000007941 */ /* 0x000fea0003800200 */
.L_x_20121:
[----:B------:R-:W-:Y:S01]  /*71e0*/  STG.E.U8 desc[UR36][R2.64], R0 ;  /* 0x0000000002007986 */ /* 0x000fe2000c101124 */
[----:B------:R-:W-:Y:S05]  /*71f0*/  EXIT ;  /* 0x000000000000794d */ /* 0x000fea0003800000 */
.L_x_20119:
        /* <DEDUP_REMOVED lines=18> */
.L_x_20124:
[----:B------:R-:W-:Y:S05]  /*7320*/  BSYNC.RECONVERGENT B0 ;  /* 0x0000000000007941 */ /* 0x000fea0003800200 */
.L_x_20123:
[----:B------:R-:W-:Y:S01]  /*7330*/  STG.E.U8 desc[UR36][R2.64], R0 ;  /* 0x0000000002007986 */ /* 0x000fe2000c101124 */
[----:B------:R-:W-:Y:S05]  /*7340*/  EXIT ;  /* 0x000000000000794d */ /* 0x000fea0003800000 */
.L_x_20118:
        /* <DEDUP_REMOVED lines=22> */
.L_x_20126:
[----:B------:R-:W-:Y:S01]  /*74b0*/  LOP3.LUT R16, R16, 0xff, RZ, 0xc0, !PT ;  /* 0x000000ff10107812 */ /* 0x000fe200078ec0ff */
[----:B------:R-:W-:-:S05]  /*74c0*/  IMAD.MOV.U32 R17, RZ, RZ, RZ ;  /* 0x000000ffff117224 */ /* 0x000fca00078e00ff */
[----:B------:R-:W-:Y:S01]  /*74d0*/  STG.E.64 desc[UR36][R2.64], R16 ;  /* 0x0000001002007986 */ /* 0x000fe2000c101b24 */
[----:B------:R-:W-:Y:S05]  /*74e0*/  EXIT ;  /* 0x000000000000794d */ /* 0x000fea0003800000 */
.L_x_20125:
[----:B------:R-:W-:-:S05]  /*74f0*/  LOP3.LUT R5, R16, 0xff, RZ, 0xc0, !PT ;  /* 0x000000ff10057812 */ /* 0x000fca00078ec0ff */
[----:B------:R-:W-:Y:S01]  /*7500*/  STG.E desc[UR36][R2.64], R5 ;  /* 0x0000000502007986 */ /* 0x000fe2000c101924 */
[----:B------:R-:W-:Y:S05]  /*7510*/  EXIT ;  /* 0x000000000000794d */ /* 0x000fea0003800000 */
.L_x_20117:
        /* <DEDUP_REMOVED lines=10> */
.L_x_20128:
[----:B------:R-:W-:Y:S02]  /*75c0*/  LOP3.LUT R4, R16, 0xff, RZ, 0xc0, !PT ;  /* 0x000000ff10047812 */ /* 0x000fe400078ec0ff */
[----:B--234-:R-:W-:-:S04]  /*75d0*/  CS2R R6, SRZ ;  /* 0x0000000000067805 */ /* 0x01cfc8000001ff00 */
[----:B------:R-:W0:Y:S02]  /*75e0*/  I2F.F64.U16 R4, R4 ;  /* 0x0000000400047312 */ /* 0x000e240000101800 */
[----:B0-----:R-:W-:Y:S01]  /*75f0*/  STG.E.128 desc[UR36][R2.64], R4 ;  /* 0x0000000402007986 */ /* 0x001fe2000c101d24 */
[----:B------:R-:W-:Y:S05]  /*7600*/  EXIT ;  /* 0x000000000000794d */ /* 0x000fea0003800000 */
.L_x_20127:
[----:B------:R-:W-:-:S13]  /*7610*/  ISETP.NE.AND P0, PT, R0, 0xf, PT ;  /* 0x0000000f0000780c */ /* 0x000fda0003f05270 */
[----:B------:R-:W-:Y:S05]  /*7620*/  @!P0 BRA `(.L_x_20129) ;  /* 0x0000000000dc8947 */ /* 0x000fea0003800000 */
[----:B------:R-:W-:-:S13]  /*7630*/  ISETP.NE.AND P0, PT, R0, 0x17, PT ;  /* 0x000000170000780c */ /* 0x000fda0003f05270 */
[----:B------:R-:W-:Y:S05]  /*7640*/  @!P0 BRA `(.L_x_20130) ;  /* 0x0000000000888947 */ /* 0x000fea0003800000 */
[----:B------:R-:W-:-:S13]  /*7650*/  ISETP.NE.AND P0, PT, R0, 0x18, PT ;  /* 0x000000180000780c */ /* 0x000fda0003f05270 */
[----:B------:R-:W-:Y:S05]  /*7660*/  @!P0 BRA `(.L_x_20131) ;  /* 0x0000000000448947 */ /* 0x000fea0003800000 */
.L_x_20110:
        /* <DEDUP_REMOVED lines=16> */
.L_x_20132:
[----:B------:R-:W-:Y:S05]  /*7770*/  EXIT ;  /* 0x000000000000794d */ /* 0x000fea0003800000 */
.L_x_20131:
[----:B------:R-:W-:Y:S01]  /*7780*/  LOP3.LUT R16, R16, 0xff, RZ, 0xc0, !PT ;  /* 0x000000ff10107812 */ /* 0x000fe200078ec0ff */
[----:B------:R-:W-:Y:S01]  /*7790*/  BSSY.RECONVERGENT B0, `(.L_x_20133) ;  /* 0x000000b000007945 */ /* 0x000fe20003800200 */
[----:B------:R-:W-:Y:S02]  /*77a0*/  IMAD.MOV.U32 R5, RZ, RZ, 0x7f ;  /* 0x0000007fff057424 */ /* 0x000fe400078e00ff */
[----:B--234-:R-:W0:Y:S02]  /*77b0*/  I2F.U16 R7, R16 ;  /* 0x0000001000077306 */ /* 0x01ce240000101000 */
        /* <DEDUP_REMOVED lines=8> */
.L_x_20134:
[----:B------:R-:W-:Y:S05]  /*7840*/  BSYNC.RECONVERGENT B0 ;  /* 0x0000000000007941 */ /* 0x000fea0003800200 */
.L_x_20133:
[----:B------:R-:W-:Y:S01]  /*7850*/  STG.E.U8 desc[UR36][R2.64], R5 ;  /* 0x0000000502007986 */ /* 0x000fe2000c101124 */
[----:B------:R-:W-:Y:S05]  /*7860*/  EXIT ;  /* 0x000000000000794d */ /* 0x000fea0003800000 */
.L_x_20130:
[----:B------:R-:W-:-:S04]  /*7870*/  LOP3.LUT R16, R16, 0xff, RZ, 0xc0, !PT ;  /* 0x000000ff10107812 */ /* 0x000fc800078ec0ff */
[----:B--234-:R-:W0:Y:S02]  /*7880*/  I2F.U16 R7, R16 ;  /* 0x0000001000077306 */ /* 0x01ce240000101000 */
        /* <DEDUP_REMOVED lines=12> */
.L_x_20135:
[----:B------:R-:W-:Y:S01]  /*7950*/  IMAD.MOV.U32 R5, RZ, RZ, 0x7f ;  /* 0x0000007fff057424 */ /* 0x000fe200078e00ff */
[----:B------:R-:W-:-:S04]  /*7960*/  ISETP.GT.U32.AND P0, PT, R7, 0x7f800000, PT ;  /* 0x7f8000000700780c */ /* 0x000fc80003f04070 */
[----:B------:R-:W-:-:S05]  /*7970*/  SEL R5, R5, 0x7c, P0 ;  /* 0x0000007c05057807 */ /* 0x000fca0000000000 */
[----:B------:R-:W-:Y:S01]  /*7980*/  STG.E.U8 desc[UR36][R2.64], R5 ;  /* 0x0000000502007986 */ /* 0x000fe2000c101124 */
[----:B------:R-:W-:Y:S05]  /*7990*/  EXIT ;  /* 0x000000000000794d */ /* 0x000fea0003800000 */
.L_x_20129:
[----:B------:R-:W-:-:S04]  /*79a0*/  LOP3.LUT R16, R16, 0xff, RZ, 0xc0, !PT ;  /* 0x000000ff10107812 */ /* 0x000fc800078ec0ff */
[----:B------:R-:W0:Y:S02]  /*79b0*/  I2F.U16 R0, R16 ;  /* 0x0000001000007306 */ /* 0x000e240000101000 */
[----:B0-----:R-:W-:-:S05]  /*79c0*/  F2FP.BF16.F32.PACK_AB R0, RZ, R0 ;  /* 0x00000000ff00723e */ /* 0x001fca00000010ff */
[----:B------:R-:W-:Y:S01]  /*79d0*/  STG.E.U16 desc[UR36][R2.64], R0 ;  /* 0x0000000002007986 */ /* 0x000fe2000c101524 */
[----:B------:R-:W-:Y:S05]  /*79e0*/  EXIT ;  /* 0x000000000000794d */ /* 0x000fea0003800000 */
.L_x_20136:
        /* <DEDUP_REMOVED lines=9> */
.L_x_20961:


//--------------------- .text._ZN2at6native18elementwise_kernelILi128ELi4EZNS0_22gpu_kernel_impl_nocastINS0_13BUnaryFunctorIhhhZZZNS0_18lshift_kernel_cudaERNS_18TensorIteratorBaseEENKUlvE_clEvENKUlvE_clEvEUlhhE_EEEEvS5_RKT_EUliE_EEviT1_ --------------------------
	.section	.text._ZN2at6native18elementwise_kernelILi128ELi4EZNS0_22gpu_kernel_impl_nocastINS0_13BUnaryFunctorIhhhZZZNS0_18lshift_kernel_cudaERNS_18TensorIteratorBaseEENKUlvE_clEvENKUlvE_clEvEUlhhE_EEEEvS5_RKT_EUliE_EEviT1_,"ax",@progbits
	.align	128
        .global         _ZN2at6native18elementwise_kernelILi128ELi4EZNS0_22gpu_kernel_impl_nocastINS0_13BUnaryFunctorIhhhZZZNS0_18lshift_kernel_cudaERNS_18TensorIteratorBaseEENKUlvE_clEvENKUlvE_clEvEUlhhE_EEEEvS5_RKT_EUliE_EEviT1_
        .type           _ZN2at6native18elementwise_kernelILi128ELi4EZNS0_22gpu_kernel_impl_nocastINS0_13BUnaryFunctorIhhhZZZNS0_18lshift_kernel_cudaERNS_18TensorIteratorBaseEENKUlvE_clEvENKUlvE_clEvEUlhhE_EEEEvS5_RKT_EUliE_EEviT1_,@function
        .size           _ZN2at6native18elementwise_kernelILi128ELi4EZNS0_22gpu_kernel_impl_nocastINS0_13BUnaryFunctorIhhhZZZNS0_18lshift_kernel_cudaERNS_18TensorIteratorBaseEENKUlvE_clEvENKUlvE_clEvEUlhhE_EEEEvS5_RKT_EUliE_EEviT1_,(.L_x_20962 - _ZN2at6native18elementwise_kernelILi128ELi4EZNS0_22gpu_kernel_impl_nocastINS0_13BUnaryFunctorIhhhZZZNS0_18lshift_kernel_cudaERNS_18TensorIteratorBaseEENKUlvE_clEvENKUlvE_clEvEUlhhE_EEEEvS5_RKT_EUliE_EEviT1_)
        .other          _ZN2at6native18elementwise_kernelILi128ELi4EZNS0_22gpu_kernel_impl_nocastINS0_13BUnaryFunctorIhhhZZZNS0_18lshift_kernel_cudaERNS_18TensorIteratorBaseEENKUlvE_clEvENKUlvE_clEvEUlhhE_EEEEvS5_RKT_EUliE_EEviT1_,@"STO_CUDA_ENTRY STV_DEFAULT"
_ZN2at6native18elementwise_kernelILi128ELi4EZNS0_22gpu_kernel_impl_nocastINS0_13BUnaryFunctorIhhhZZZNS0_18lshift_kernel_cudaERNS_18TensorIteratorBaseEENKUlvE_clEvENKUlvE_clEvEUlhhE_EEEEvS5_RKT_EUliE_EEviT1_:
.text._ZN2at6native18elementwise_kernelILi128ELi4EZNS0_22gpu_kernel_impl_nocastINS0_13BUnaryFunctorIhhhZZZNS0_18lshift_kernel_cudaERNS_18TensorIteratorBaseEENKUlvE_clEvENKUlvE_clEvEUlhhE_EEEEvS5_RKT_EUliE_EEviT1_:
        /* <DEDUP_REMOVED lines=34> */
.L_x_20140:
[----:B------:R-:W-:-:S13]  /*0220*/  ISETP.GE.AND P0, PT, R3, UR4, PT ;  /* 0x0000000403007c0c */ /* 0x000fda000bf06270 */
[----:B------:R-:W-:Y:S05]  /*0230*/  @P0 BREAK.RELIABLE B1 ;  /* 0x0000000000010942 */ /* 0x000fea0003800100 */
[----:B------:R-:W-:Y:S05]  /*0240*/  @P0 BRA `(.L_x_20141) ;  /* 0x0000000000240947 */ /* 0x000fea0003800000 */
[----:B------:R-:W-:Y:S05]  /*0250*/  BSYNC.RELIABLE B1 ;  /* 0x0000000000017941 */ /* 0x000fea0003800100 */
.L_x_20139:
        /* <DEDUP_REMOVED lines=8> */
.L_x_20141:
[----:B------:R-:W-:Y:S05]  /*02e0*/  BSYNC.RECONVERGENT B0 ;  /* 0x0000000000007941 */ /* 0x000fea0003800200 */
.L_x_20138:
        /* <DEDUP_REMOVED lines=11> */
.L_x_20137:
        /* <DEDUP_REMOVED lines=306> */
.L_x_20145:
        /* <DEDUP_REMOVED lines=312> */
.L_x_20147:
        /* <DEDUP_REMOVED lines=11> */
.L_x_20144:
[----:B------:R-:W-:-:S13]  /*2af0*/  ISETP.GE.AND P0, PT, R3, UR4, PT ;  /* 0x0000000403007c0c */ /* 0x000fda000bf06270 */
[----:B------:R-:W-:Y:S05]  /*2b00*/  @P0 BREAK.RELIABLE B1 ;  /* 0x0000000000010942 */ /* 0x000fea0003800100 */
[----:B------:R-:W-:Y:S05]  /*2b10*/  @P0 BRA `(.L_x_20146) ;  /* 0x0000001000d80947 */ /* 0x000fea0003800000 */
[----:B------:R-:W-:Y:S05]  /*2b20*/  BSYNC.RELIABLE B1 ;  /* 0x0000000000017941 */ /* 0x000fea0003800100 */
.L_x_20143:
        /* <DEDUP_REMOVED lines=298> */
.L_x_20148:
        /* <DEDUP_REMOVED lines=11> */
.L_x_20146:
[----:B------:R-:W-:Y:S05]  /*3e80*/  BSYNC.RECONVERGENT B0 ;  /* 0x0000000000007941 */ /* 0x000fea0003800200 */
.L_x_20142:
        /* <DEDUP_REMOVED lines=301> */
.L_x_20149:
        /* <DEDUP_REMOVED lines=11> */
.L_x_20150:
        /* <DEDUP_REMOVED lines=15> */
.L_x_20962:


//--------------------- .text._ZN2at6native27unrolled_elementwise_kernelINS0_13BUnaryFunctorIhhhZZZNS0_18lshift_kernel_cudaERNS_18TensorIteratorBaseEENKUlvE_clEvENKUlvE_clEvEUlhhE_EESt5arrayIPcLm2EELi4E23TrivialOffsetCalculatorILi1EjESD_NS0_6memory15LoadWithoutCastENSE_16StoreWithoutCastEEEviT_T0_T2_T3_T4_T5_ --------------------------
	.section	.text._ZN2at6native27unrolled_elementwise_kernelINS0_13BUnaryFunctorIhhhZZZNS0_18lshift_kernel_cudaERNS_18TensorIteratorBaseEENKUlvE_clEvENKUlvE_clEvEUlhhE_EESt5arrayIPcLm2EELi4E23TrivialOffsetCalculatorILi1EjESD_NS0_6memory15LoadWithoutCastENSE_16StoreWithoutCastEEEviT_T0_T2_T3_T4_T5_,"ax",@progbits
	.align	128
        .global         _ZN2at6native27unrolled_elementwise_kernelINS0_13BUnaryFunctorIhhhZZZNS0_18lshift_kernel_cudaERNS_18TensorIteratorBaseEENKUlvE_clEvENKUlvE_clEvEUlhhE_EESt5arrayIPcLm2EELi4E23TrivialOffsetCalculatorILi1EjESD_NS0_6memory15LoadWithoutCastENSE_16StoreWithoutCastEEEviT_T0_T2_T3_T4_T5_
        .type           _ZN2at6native27unrolled_elementwise_kernelINS0_13BUnaryFunctorIhhhZZZNS0_18lshift_kernel_cudaERNS_18TensorIteratorBaseEENKUlvE_clEvENKUlvE_clEvEUlhhE_EESt5arrayIPcLm2EELi4E23TrivialOffsetCalculatorILi1EjESD_NS0_6memory15LoadWithoutCastENSE_16StoreWithoutCastEEEviT_T0_T2_T3_T4_T5_,@function
        .size           _ZN2at6native27unrolled_elementwise_kernelINS0_13BUnaryFunctorIhhhZZZNS0_18lshift_kernel_cudaERNS_18TensorIteratorBaseEENKUlvE_clEvENKUlvE_clEvEUlhhE_EESt5arrayIPcLm2EELi4E23TrivialOffsetCalculatorILi1EjESD_NS0_6memory15LoadWithoutCastENSE_16StoreWithoutCastEEEviT_T0_T2_T3_T4_T5_,(.L_x_20963 - _ZN2at6native27unrolled_elementwise_kernelINS0_13BUnaryFunctorIhhhZZZNS0_18lshift_kernel_cudaERNS_18TensorIteratorBaseEENKUlvE_clEvENKUlvE_clEvEUlhhE_EESt5arrayIPcLm2EELi4E23TrivialOffsetCalculatorILi1EjESD_NS0_6memory15LoadWithoutCastENSE_16StoreWithoutCastEEEviT_T0_T2_T3_T4_T5_)
        .other          _ZN2at6native27unrolled_elementwise_kernelINS0_13BUnaryFunctorIhhhZZZNS0_18lshift_kernel_cudaERNS_18TensorIteratorBaseEENKUlvE_clEvENKUlvE_clEvEUlhhE_EESt5arrayIPcLm2EELi4E23TrivialOffsetCalculatorILi1EjESD_NS0_6memory15LoadWithoutCastENSE_16StoreWithoutCastEEEviT_T0_T2_T3_T4_T5_,@"STO_CUDA_ENTRY STV_DEFAULT"
_ZN2at6native27unrolled_elementwise_kernelINS0_13BUnaryFunctorIhhhZZZNS0_18lshift_kernel_cudaERNS_18TensorIteratorBaseEENKUlvE_clEvENKUlvE_clEvEUlhhE_EESt5arrayIPcLm2EELi4E23TrivialOffsetCalculatorILi1EjESD_NS0_6memory15LoadWithoutCastENSE_16StoreWithoutCastEEEviT_T0_T2_T3_T4_T5_:
.text._ZN2at6native27unrolled_elementwise_kernelINS0_13BUnaryFunctorIhhhZZZNS0_18lshift_kernel_cudaERNS_18TensorIteratorBaseEENKUlvE_clEvENKUlvE_clEvEUlhhE_EESt5arrayIPcLm2EELi4E23TrivialOffsetCalculatorILi1EjESD_NS0_6memory15LoadWithoutCastENSE_16StoreWithoutCastEEEviT_T0_T2_T3_T4_T5_:
        /* <DEDUP_REMOVED lines=66> */
.L_x_20153:
[----:B------:R-:W-:Y:S05]  /*0420*/  BSYNC.RELIABLE B1 ;  /* 0x0000000000017941 */ /* 0x000fea0003800100 */
.L_x_20152:
[----:B------:R-:W-:-:S13]  /*0430*/  ISETP.GE.AND P0, PT, R5, R4, PT ;  /* 0x000000040500720c */ /* 0x000fda0003f06270 */
[----:B------:R-:W1:Y:S01]  /*0440*/  @!P0 LDC.64 R8, c[0x0][0x388] ;  /* 0x0000e200ff088b82 */ /* 0x000e620000000a00 */
[----:B0-----:R-:W-:Y:S02]  /*0450*/  @!P0 IMAD R3, R0, 0x200, R5 ;  /* 0x0000020000038824 */ /* 0x001fe400078e0205 */
[----:B------:R-:W-:-:S03]  /*0460*/  @!P0 VIADD R5, R5, 0x80 ;  /* 0x0000008005058836 */ /* 0x000fc60000000000 */
[----:B-1----:R-:W-:-:S05]  /*0470*/  @!P0 IADD3 R2, P1, PT, R3, R8, RZ ;  /* 0x0000000803028210 */ /* 0x002fca0007f3e0ff */
[----:B------:R-:W-:-:S05]  /*0480*/  @!P0 IMAD.X R3, RZ, RZ, R9, P1 ;  /* 0x000000ffff038224 */ /* 0x000fca00008e0609 */
[----:B------:R1:W-:Y:S03]  /*0490*/  @!P0 STG.E.U8 desc[UR4][R2.64], R7 ;  /* 0x0000000702008986 */ /* 0x0003e6000c101104 */
.L_x_20154:
[----:B------:R-:W-:Y:S05]  /*04a0*/  BSYNC.RECONVERGENT B0 ;  /* 0x0000000000007941 */ /* 0x000fea0003800200 */
.L_x_20151:
        /* <DEDUP_REMOVED lines=9> */
.L_x_20155:
        /* <DEDUP_REMOVED lines=12> */
.L_x_20963:


//--------------------- .text._ZN2at6native29vectorized_elementwise_kernelILi2ENS0_13BUnaryFunctorIhhhZZZNS0_18lshift_kernel_cudaERNS_18TensorIteratorBaseEENKUlvE_clEvENKUlvE_clEvEUlhhE_EESt5arrayIPcLm2EEEEviT0_T1_ --------------------------
	.section	.text._ZN2at6native29vectorized_elementwise_kernelILi2ENS0_13BUnaryFunctorIhhhZZZNS0_18lshift_kernel_cudaERNS_18TensorIteratorBaseEENKUlvE_clEvENKUlvE_clEvEUlhhE_EESt5arrayIPcLm2EEEEviT0_T1_,"ax",@progbits
	.align	128
        .global         _ZN2at6native29vectorized_elementwise_kernelILi2ENS0_13BUnaryFunctorIhhhZZZNS0_18lshift_kernel_cudaERNS_18TensorIteratorBaseEENKUlvE_clEvENKUlvE_clEvEUlhhE_EESt5arrayIPcLm2EEEEviT0_T1_
        .type           _ZN2at6native29vectorized_elementwise_kernelILi2ENS0_13BUnaryFunctorIhhhZZZNS0_18lshift_kernel_cudaERNS_18TensorIteratorBaseEENKUlvE_clEvENKUlvE_clEvEUlhhE_EESt5arrayIPcLm2EEEEviT0_T1_,@function
        .size           _ZN2at6native29vectorized_elementwise_kernelILi2ENS0_13BUnaryFunctorIhhhZZZNS0_18lshift_kernel_cudaERNS_18TensorIteratorBaseEENKUlvE_clEvENKUlvE_clEvEUlhhE_EESt5arrayIPcLm2EEEEviT0_T1_,(.L_x_20964 - _ZN2at6native29vectorized_elementwise_kernelILi2ENS0_13BUnaryFunctorIhhhZZZNS0_18lshift_kernel_cudaERNS_18TensorIteratorBaseEENKUlvE_clEvENKUlvE_clEvEUlhhE_EESt5arrayIPcLm2EEEEviT0_T1_)
        .other          _ZN2at6native29vectorized_elementwise_kernelILi2ENS0_13BUnaryFunctorIhhhZZZNS0_18lshift_kernel_cudaERNS_18TensorIteratorBaseEENKUlvE_clEvENKUlvE_clEvEUlhhE_EESt5arrayIPcLm2EEEEviT0_T1_,@"STO_CUDA_ENTRY STV_DEFAULT"
_ZN2at6native29vectorized_elementwise_kernelILi2ENS0_13BUnaryFunctorIhhhZZZNS0_18lshift_kernel_cudaERNS_18TensorIteratorBaseEENKUlvE_clEvENKUlvE_clEvEUlhhE_EESt5arrayIPcLm2EEEEviT0_T1_:
.text._ZN2at6native29vectorized_elementwise_kernelILi2ENS0_13BUnaryFunctorIhhhZZZNS0_18lshift_kernel_cudaERNS_18TensorIteratorBaseEENKUlvE_clEvENKUlvE_clEvEUlhhE_EESt5arrayIPcLm2EEEEviT0_T1_:
        /* <DEDUP_REMOVED lines=109> */
.L_x_20159:
        /* <DEDUP_REMOVED lines=8> */
.L_x_20160:
        /* <DEDUP_REMOVED lines=8> */
.L_x_20161:
        /* <DEDUP_REMOVED lines=8> */
.L_x_20162:
        /* <DEDUP_REMOVED lines=9> */
.L_x_20163:
[----:B------:R-:W-:Y:S05]  /*08e0*/  BSYNC.RELIABLE B1 ;  /* 0x0000000000017941 */ /* 0x000fea0003800100 */
.L_x_20158:
[----:B------:R-:W-:-:S13]  /*08f0*/  ISETP.GE.U32.AND P0, PT, R0, UR5, PT ;  /* 0x0000000500007c0c */ /* 0x000fda000bf06070 */
[----:B012---:R-:W0:Y:S01]  /*0900*/  @!P0 LDC.64 R6, c[0x0][0x388] ;  /* 0x0000e200ff068b82 */ /* 0x007e220000000a00 */
[C---:B------:R-:W-:Y:S02]  /*0910*/  @!P0 VIADD R5, R0.reuse, UR4 ;  /* 0x0000000400058c36 */ /* 0x040fe40008000000 */
[----:B------:R-:W-:-:S03]  /*0920*/  @!P0 VIADD R0, R0, 0x80 ;  /* 0x0000008000008836 */ /* 0x000fc60000000000 */
[----:B0-----:R-:W-:-:S05]  /*0930*/  @!P0 IADD3 R4, P1, PT, R5, R6, RZ ;  /* 0x0000000605048210 */ /* 0x001fca0007f3e0ff */
[----:B------:R-:W-:-:S05]  /*0940*/  @!P0 IMAD.X R5, RZ, RZ, R7, P1 ;  /* 0x000000ffff058224 */ /* 0x000fca00008e0607 */
[----:B------:R3:W-:Y:S03]  /*0950*/  @!P0 STG.E.U8 desc[UR8][R4.64], R3 ;  /* 0x0000000304008986 */ /* 0x0007e6000c101108 */
.L_x_20164:
[----:B------:R-:W-:Y:S05]  /*0960*/  BSYNC.RECONVERGENT B0 ;  /* 0x0000000000007941 */ /* 0x000fea0003800200 */
.L_x_20157:
        /* <DEDUP_REMOVED lines=9> */
.L_x_20156:
        /* <DEDUP_REMOVED lines=51> */
.L_x_20165:
        /* <DEDUP_REMOVED lines=13> */
.L_x_20964:


//--------------------- .text._ZN2at6native29vectorized_elementwise_kernelILi4ENS0_13BUnaryFunctorIhhhZZZNS0_18lshift_kernel_cudaERNS_18TensorIteratorBaseEENKUlvE_clEvENKUlvE_clEvEUlhhE_EESt5arrayIPcLm2EEEEviT0_T1_ --------------------------
	.section	.text._ZN2at6native29vectorized_elementwise_kernelILi4ENS0_13BUnaryFunctorIhhhZZZNS0_18lshift_kernel_cudaERNS_18TensorIteratorBaseEENKUlvE_clEvENKUlvE_clEvEUlhhE_EESt5arrayIPcLm2EEEEviT0_T1_,"ax",@progbits
	.align	128
        .global         _ZN2at6native29vectorized_elementwise_kernelILi4ENS0_13BUnaryFunctorIhhhZZZNS0_18lshift_kernel_cudaERNS_18TensorIteratorBaseEENKUlvE_clEvENKUlvE_clEvEUlhhE_EESt5arrayIPcLm2EEEEviT0_T1_
        .type           _ZN2at6native29vectorized_elementwise_kernelILi4ENS0_13BUnaryFunctorIhhhZZZNS0_18lshift_kernel_cudaERNS_18TensorIteratorBaseEENKUlvE_clEvENKUlvE_clEvEUlhhE_EESt5arrayIPcLm2EEEEviT0_T1_,@function
        .size           _ZN2at6native29vectorized_elementwise_kernelILi4ENS0_13BUnaryFunctorIhhhZZZNS0_18lshift_kernel_cudaERNS_18TensorIteratorBaseEENKUlvE_clEvENKUlvE_clEvEUlhhE_EESt5arrayIPcLm2EEEEviT0_T1_,(.L_x_20965 - _ZN2at6native29vectorized_elementwise_kernelILi4ENS0_13BUnaryFunctorIhhhZZZNS0_18lshift_kernel_cudaERNS_18TensorIteratorBaseEENKUlvE_clEvENKUlvE_clEvEUlhhE_EESt5arrayIPcLm2EEEEviT0_T1_)
        .other          _ZN2at6native29vectorized_elementwise_kernelILi4ENS0_13BUnaryFunctorIhhhZZZNS0_18lshift_kernel_cudaERNS_18TensorIteratorBaseEENKUlvE_clEvENKUlvE_clEvEUlhhE_EESt5arrayIPcLm2EEEEviT0_T1_,@"STO_CUDA_ENTRY STV_DEFAULT"
_ZN2at6native29vectorized_elementwise_kernelILi4ENS0_13BUnaryFunctorIhhhZZZNS0_18lshift_kernel_cudaERNS_18TensorIteratorBaseEENKUlvE_clEvENKUlvE_clEvEUlhhE_EESt5arrayIPcLm2EEEEviT0_T1_:
.text._ZN2at6native29vectorized_elementwise_kernelILi4ENS0_13BUnaryFunctorIhhhZZZNS0_18lshift_kernel_cudaERNS_18TensorIteratorBaseEENKUlvE_clEvENKUlvE_clEvEUlhhE_EESt5arrayIPcLm2EEEEviT0_T1_:
        /* <DEDUP_REMOVED lines=109> */
.L_x_20169:
        /* <DEDUP_REMOVED lines=8> */
.L_x_20170:
        /* <DEDUP_REMOVED lines=8> */
.L_x_20171:
        /* <DEDUP_REMOVED lines=8> */
.L_x_20172:
        /* <DEDUP_REMOVED lines=9> */
.L_x_20173:
[----:B------:R-:W-:Y:S05]  /*08e0*/  BSYNC.RELIABLE B1 ;  /* 0x0000000000017941 */ /* 0x000fea0003800100 */
.L_x_20168:
[----:B------:R-:W-:-:S13]  /*08f0*/  ISETP.GE.U32.AND P0, PT, R0, UR5, PT ;  /* 0x0000000500007c0c */ /* 0x000fda000bf06070 */
[----:B012---:R-:W0:Y:S01]  /*0900*/  @!P0 LDC.64 R6, c[0x0][0x388] ;  /* 0x0000e200ff068b82 */ /* 0x007e220000000a00 */
[C---:B------:R-:W-:Y:S02]  /*0910*/  @!P0 VIADD R5, R0.reuse, UR4 ;  /* 0x0000000400058c36 */ /* 0x040fe40008000000 */
[----:B------:R-:W-:-:S03]  /*0920*/  @!P0 VIADD R0, R0, 0x80 ;  /* 0x0000008000008836 */ /* 0x000fc60000000000 */
[----:B0-----:R-:W-:-:S05]  /*0930*/  @!P0 IADD3 R4, P1, PT, R5, R6, RZ ;  /* 0x0000000605048210 */ /* 0x001fca0007f3e0ff */
[----:B------:R-:W-:-:S05]  /*0940*/  @!P0 IMAD.X R5, RZ, RZ, R7, P1 ;  /* 0x000000ffff058224 */ /* 0x000fca00008e0607 */
[----:B------:R3:W-:Y:S03]  /*0950*/  @!P0 STG.E.U8 desc[UR8][R4.64], R3 ;  /* 0x0000000304008986 */ /* 0x0007e6000c101108 */
.L_x_20174:
[----:B------:R-:W-:Y:S05]  /*0960*/  BSYNC.RECONVERGENT B0 ;  /* 0x0000000000007941 */ /* 0x000fea0003800200 */
.L_x_20167:
        /* <DEDUP_REMOVED lines=9> */
.L_x_20166:
        /* <DEDUP_REMOVED lines=57> */
.L_x_20175:
        /* <DEDUP_REMOVED lines=15> */
.L_x_20965:


//--------------------- .text._ZN2at6native29vectorized_elementwise_kernelILi8ENS0_13BUnaryFunctorIhhhZZZNS0_18lshift_kernel_cudaERNS_18TensorIteratorBaseEENKUlvE_clEvENKUlvE_clEvEUlhhE_EESt5arrayIPcLm2EEEEviT0_T1_ --------------------------
	.section	.text._ZN2at6native29vectorized_elementwise_kernelILi8ENS0_13BUnaryFunctorIhhhZZZNS0_18lshift_kernel_cudaERNS_18TensorIteratorBaseEENKUlvE_clEvENKUlvE_clEvEUlhhE_EESt5arrayIPcLm2EEEEviT0_T1_,"ax",@progbits
	.align	128
        .global         _ZN2at6native29vectorized_elementwise_kernelILi8ENS0_13BUnaryFunctorIhhhZZZNS0_18lshift_kernel_cudaERNS_18TensorIteratorBaseEENKUlvE_clEvENKUlvE_clEvEUlhhE_EESt5arrayIPcLm2EEEEviT0_T1_
        .type           _ZN2at6native29vectorized_elementwise_kernelILi8ENS0_13BUnaryFunctorIhhhZZZNS0_18lshift_kernel_cudaERNS_18TensorIteratorBaseEENKUlvE_clEvENKUlvE_clEvEUlhhE_EESt5arrayIPcLm2EEEEviT0_T1_,@function
        .size           _ZN2at6native29vectorized_elementwise_kernelILi8ENS0_13BUnaryFunctorIhhhZZZNS0_18lshift_kernel_cudaERNS_18TensorIteratorBaseEENKUlvE_clEvENKUlvE_clEvEUlhhE_EESt5arrayIPcLm2EEEEviT0_T1_,(.L_x_20966 - _ZN2at6native29vectorized_elementwise_kernelILi8ENS0_13BUnaryFunctorIhhhZZZNS0_18lshift_kernel_cudaERNS_18TensorIteratorBaseEENKUlvE_clEvENKUlvE_clEvEUlhhE_EESt5arrayIPcLm2EEEEviT0_T1_)
        .other          _ZN2at6native29vectorized_elementwise_kernelILi8ENS0_13BUnaryFunctorIhhhZZZNS0_18lshift_kernel_cudaERNS_18TensorIteratorBaseEENKUlvE_clEvENKUlvE_clEvEUlhhE_EESt5arrayIPcLm2EEEEviT0_T1_,@"STO_CUDA_ENTRY STV_DEFAULT"
_ZN2at6native29vectorized_elementwise_kernelILi8ENS0_13BUnaryFunctorIhhhZZZNS0_18lshift_kernel_cudaERNS_18TensorIteratorBaseEENKUlvE_clEvENKUlvE_clEvEUlhhE_EESt5arrayIPcLm2EEEEviT0_T1_:
.text._ZN2at6native29vectorized_elementwise_kernelILi8ENS0_13BUnaryFunctorIhhhZZZNS0_18lshift_kernel_cudaERNS_18TensorIteratorBaseEENKUlvE_clEvENKUlvE_clEvEUlhhE_EESt5arrayIPcLm2EEEEviT0_T1_:
[----:B------:R-:W-:Y:S01]  /*0000*/  LDC R1, c[0x0][0x37c] ;  /* 0x0000df00ff017b82 */ /* 0x000fe20000000800 */
[----:B------:R-:W-:Y:S05]  /*0010*/  EXIT ;  /* 0x000000000000794d */ /* 0x000fea0003800000 */
.L_x_20176:
        /* <DEDUP_REMOVED lines=14> */
.L_x_20966:


//--------------------- .text._ZN2at6native18elementwise_kernelILi128ELi4EZNS0_15gpu_kernel_implINS0_13AUnaryFunctorIhhhZZZNS0_18lshift_kernel_cudaERNS_18TensorIteratorBaseEENKUlvE_clEvENKUlvE_clEvEUlhhE_EEEEvS5_RKT_EUliE_EEviT1_ --------------------------
	.section	.text._ZN2at6native18elementwise_kernelILi128ELi4EZNS0_15gpu_kernel_implINS0_13AUnaryFunctorIhhhZZZNS0_18lshift_kernel_cudaERNS_18TensorIteratorBaseEENKUlvE_clEvENKUlvE_clEvEUlhhE_EEEEvS5_RKT_EUliE_EEviT1_,"ax",@progbits
	.align	128
        .global         _ZN2at6native18elementwise_kernelILi128ELi4EZNS0_15gpu_kernel_implINS0_13AUnaryFunctorIhhhZZZNS0_18lshift_kernel_cudaERNS_18TensorIteratorBaseEENKUlvE_clEvENKUlvE_clEvEUlhhE_EEEEvS5_RKT_EUliE_EEviT1_
        .type           _ZN2at6native18elementwise_kernelILi128ELi4EZNS0_15gpu_kernel_implINS0_13AUnaryFunctorIhhhZZZNS0_18lshift_kernel_cudaERNS_18TensorIteratorBaseEENKUlvE_clEvENKUlvE_clEvEUlhhE_EEEEvS5_RKT_EUliE_EEviT1_,@function
        .size           _ZN2at6native18elementwise_kernelILi128ELi4EZNS0_15gpu_kernel_implINS0_13AUnaryFunctorIhhhZZZNS0_18lshift_kernel_cudaERNS_18TensorIteratorBaseEENKUlvE_clEvENKUlvE_clEvEUlhhE_EEEEvS5_RKT_EUliE_EEviT1_,(.L_x_20967 - _ZN2at6native18elementwise_kernelILi128ELi4EZNS0_15gpu_kernel_implINS0_13AUnaryFunctorIhhhZZZNS0_18lshift_kernel_cudaERNS_18TensorIteratorBaseEENKUlvE_clEvENKUlvE_clEvEUlhhE_EEEEvS5_RKT_EUliE_EEviT1_)
        .other          _ZN2at6native18elementwise_kernelILi128ELi4EZNS0_15gpu_kernel_implINS0_13AUnaryFunctorIhhhZZZNS0_18lshift_kernel_cudaERNS_18TensorIteratorBaseEENKUlvE_clEvENKUlvE_clEvEUlhhE_EEEEvS5_RKT_EUliE_EEviT1_,@"STO_CUDA_ENTRY STV_DEFAULT"
_ZN2at6native18elementwise_kernelILi128ELi4EZNS0_15gpu_kernel_implINS0_13AUnaryFunctorIhhhZZZNS0_18lshift_kernel_cudaERNS_18TensorIteratorBaseEENKUlvE_clEvENKUlvE_clEvEUlhhE_EEEEvS5_RKT_EUliE_EEviT1_:
.text._ZN2at6native18elementwise_kernelILi128ELi4EZNS0_15gpu_kernel_implINS0_13AUnaryFunctorIhhhZZZNS0_18lshift_kernel_cudaERNS_18TensorIteratorBaseEENKUlvE_clEvENKUlvE_clEvEUlhhE_EEEEvS5_RKT_EUliE_EEviT1_:
        /* <DEDUP_REMOVED lines=320> */
.L_x_20179:
        /* <DEDUP_REMOVED lines=16> */
.L_x_20183:
[----:B------:R0:W5:Y:S01]  /*1500*/  LDG.E.U8 R0, desc[UR36][R4.64] ;  /* 0x0000002404007981 */ /* 0x000162000c1e1100 */
[----:B------:R-:W-:Y:S05]  /*1510*/  BRA `(.L_x_20185) ;  /* 0x0000000c005c7947 */ /* 0x000fea0003800000 */
.L_x_20182:
        /* <DEDUP_REMOVED lines=8> */
.L_x_20187:
[----:B------:R3:W5:Y:S01]  /*15a0*/  LDG.E.U8 R0, desc[UR36][R4.64] ;  /* 0x0000002404007981 */ /* 0x000762000c1e1100 */
[----:B------:R-:W-:Y:S05]  /*15b0*/  BRA `(.L_x_20185) ;  /* 0x0000000c00347947 */ /* 0x000fea0003800000 */
.L_x_20186:
[----:B------:R0:W5:Y:S01]  /*15c0*/  LDG.E.U16 R0, desc[UR36][R4.64] ;  /* 0x0000002404007981 */ /* 0x000162000c1e1500 */
[----:B------:R-:W-:Y:S05]  /*15d0*/  BRA `(.L_x_20185) ;  /* 0x0000000c002c7947 */ /* 0x000fea0003800000 */
.L_x_20181:
        /* <DEDUP_REMOVED lines=10> */
.L_x_20189:
[----:B------:R-:W2:Y:S02]  /*1680*/  LDG.E.U16 R2, desc[UR36][R4.64] ;  /* 0x0000002404027981 */ /* 0x000ea4000c1e1500 */
[----:B--2---:R-:W-:-:S06]  /*1690*/  HADD2.F32 R2, -RZ, R2.H0_H0 ;  /* 0x20000002ff027230 */ /* 0x004fcc0000004100 */
[----:B------:R-:W0:Y:S02]  /*16a0*/  F2I.S64.TRUNC R2, R2 ;  /* 0x0000000200027311 */ /* 0x000e24000020d900 */
[----:B0-----:R-:W-:Y:S01]  /*16b0*/  PRMT R0, R2, 0x7610, R0 ;  /* 0x0000761002007816 */ /* 0x001fe20000000000 */
[----:B------:R-:W-:Y:S06]  /*16c0*/  BRA `(.L_x_20185) ;  /* 0x0000000800f07947 */ /* 0x000fec0003800000 */
.L_x_20188:
        /* <DEDUP_REMOVED lines=10> */
.L_x_20191:
[----:B------:R-:W2:Y:S02]  /*1770*/  LDG.E.U16 R4, desc[UR36][R4.64] ;  /* 0x0000002404047981 */ /* 0x000ea4000c1e1500 */
[----:B--2---:R-:W-:-:S06]  /*1780*/  HADD2.F32 R2, -RZ, R4.H0_H0 ;  /* 0x20000004ff027230 */ /* 0x004fcc0000004100 */
[----:B------:R-:W0:Y:S02]  /*1790*/  F2I.S64.TRUNC R2, R2 ;  /* 0x0000000200027311 */ /* 0x000e24000020d900 */
[----:B0-----:R-:W-:Y:S01]  /*17a0*/  PRMT R0, R2, 0x7610, R0 ;  /* 0x0000761002007816 */ /* 0x001fe20000000000 */
[----:B------:R-:W-:Y:S06]  /*17b0*/  BRA `(.L_x_20185) ;  /* 0x0000000800b47947 */ /* 0x000fec0003800000 */
.L_x_20190:
[----:B------:R-:W2:Y:S02]  /*17c0*/  LDG.E.64 R2, desc[UR36][R4.64] ;  /* 0x0000002404027981 */ /* 0x000ea4000c1e1b00 */
[----:B--2---:R-:W0:Y:S02]  /*17d0*/  F2I.S64.F64.TRUNC R2, R2 ;  /* 0x0000000200027311 */ /* 0x004e24000030d900 */
[----:B0-----:R-:W-:Y:S01]  /*17e0*/  PRMT R0, R2, 0x7610, R0 ;  /* 0x0000761002007816 */ /* 0x001fe20000000000 */
[----:B------:R-:W-:Y:S06]  /*17f0*/  BRA `(.L_x_20185) ;  /* 0x0000000800a47947 */ /* 0x000fec0003800000 */
.L_x_20180:
        /* <DEDUP_REMOVED lines=12> */
.L_x_20194:
[----:B------:R-:W2:Y:S02]  /*18c0*/  LDG.E.64 R4, desc[UR36][R4.64] ;  /* 0x0000002404047981 */ /* 0x000ea4000c1e1b00 */
[----:B--2---:R-:W0:Y:S02]  /*18d0*/  F2I.S64.F64.TRUNC R2, R4 ;  /* 0x0000000400027311 */ /* 0x004e24000030d900 */
[----:B0-----:R-:W-:Y:S01]  /*18e0*/  PRMT R0, R2, 0x7610, R0 ;  /* 0x0000761002007816 */ /* 0x001fe20000000000 */
[----:B------:R-:W-:Y:S06]  /*18f0*/  BRA `(.L_x_20185) ;  /* 0x0000000800647947 */ /* 0x000fec0003800000 */
.L_x_20193:
        /* <DEDUP_REMOVED lines=27> */
.L_x_20196:
        /* <DEDUP_REMOVED lines=14> */
.L_x_20195:
[----:B------:R-:W2:Y:S02]  /*1b90*/  LDG.E.U16 R2, desc[UR36][R4.64] ;  /* 0x0000002404027981 */ /* 0x000ea4000c1e1500 */
[----:B--2---:R-:W-:-:S06]  /*1ba0*/  IMAD.U32 R2, R2, 0x10000, RZ ;  /* 0x0001000002027824 */ /* 0x004fcc00078e00ff */
[----:B------:R-:W0:Y:S02]  /*1bb0*/  F2I.S64.TRUNC R2, R2 ;  /* 0x0000000200027311 */ /* 0x000e24000020d900 */
[----:B0-----:R-:W-:Y:S01]  /*1bc0*/  PRMT R0, R2, 0x7610, R0 ;  /* 0x0000761002007816 */ /* 0x001fe20000000000 */
[----:B------:R-:W-:Y:S06]  /*1bd0*/  BRA `(.L_x_20185) ;  /* 0x0000000400ac7947 */ /* 0x000fec0003800000 */
.L_x_20192:
        /* <DEDUP_REMOVED lines=10> */
.L_x_20199:
        /* <DEDUP_REMOVED lines=21> */
.L_x_20203:
[----:B------:R-:W-:Y:S05]  /*1dd0*/  BSYNC.RECONVERGENT B1 ;  /* 0x0000000000017941 */ /* 0x000fea0003800200 */
.L_x_20202:
[----:B------:R-:W-:Y:S02]  /*1de0*/  SHF.L.U32 R0, R0, 0x14, RZ ;  /* 0x0000001400007819 */ /* 0x000fe400000006ff */
[----:B------:R-:W-:-:S04]  /*1df0*/  LEA R2, R2, 0x3b800000, 0x17 ;  /* 0x3b80000002027811 */ /* 0x000fc800078eb8ff */
[----:B------:R-:W-:-:S07]  /*1e00*/  LOP3.LUT R2, R2, R0, R7, 0xfe, !PT ;  /* 0x0000000002027212 */ /* 0x000fce00078efe07 */
.L_x_20201:
[----:B------:R-:W-:Y:S05]  /*1e10*/  BSYNC.RECONVERGENT B0 ;  /* 0x0000000000007941 */ /* 0x000fea0003800200 */
.L_x_20200:
[----:B------:R-:W0:Y:S02]  /*1e20*/  F2I.S64.TRUNC R2, R2 ;  /* 0x0000000200027311 */ /* 0x000e24000020d900 */
[----:B0-----:R-:W-:Y:S01]  /*1e30*/  PRMT R0, R2, 0x7610, R0 ;  /* 0x0000761002007816 */ /* 0x001fe20000000000 */
[----:B------:R-:W-:Y:S06]  /*1e40*/  BRA `(.L_x_20185) ;  /* 0x0000000400107947 */ /* 0x000fec0003800000 */
.L_x_20198:
        /* <DEDUP_REMOVED lines=21> */
.L_x_20207:
[----:B------:R-:W-:Y:S05]  /*1fa0*/  BSYNC.RECONVERGENT B1 ;  /* 0x0000000000017941 */ /* 0x000fea0003800200 */
.L_x_20206:
[----:B------:R-:W-:Y:S01]  /*1fb0*/  IMAD.SHL.U32 R0, R0, 0x200000, RZ ;  /* 0x0020000000007824 */ /* 0x000fe200078e00ff */
[----:B------:R-:W-:-:S04]  /*1fc0*/  LEA R2, R2, 0x37800000, 0x17 ;  /* 0x3780000002027811 */ /* 0x000fc800078eb8ff */
[----:B------:R-:W-:-:S07]  /*1fd0*/  LOP3.LUT R2, R2, R0, R7, 0xfe, !PT ;  /* 0x0000000002027212 */ /* 0x000fce00078efe07 */
.L_x_20205:
[----:B------:R-:W-:Y:S05]  /*1fe0*/  BSYNC.RECONVERGENT B0 ;  /* 0x0000000000007941 */ /* 0x000fea0003800200 */
.L_x_20204:
[----:B------:R-:W0:Y:S02]  /*1ff0*/  F2I.S64.TRUNC R2, R2 ;  /* 0x0000000200027311 */ /* 0x000e24000020d900 */
[----:B0-----:R-:W-:Y:S01]  /*2000*/  PRMT R0, R2, 0x7610, R0 ;  /* 0x0000761002007816 */ /* 0x001fe20000000000 */
[----:B------:R-:W-:Y:S06]  /*2010*/  BRA `(.L_x_20185) ;  /* 0x00000000009c7947 */ /* 0x000fec0003800000 */
.L_x_20197:
[----:B------:R-:W-:-:S09]  /*2020*/  UISETP.NE.AND UP0, UPT, UR4, 0x1c, UPT ;  /* 0x0000001c0400788c */ /* 0x000fd2000bf05270 */
[----:B------:R-:W-:Y:S05]  /*2030*/  BRA.U !UP0, `(.L_x_20208) ;  /* 0x0000000108907547 */ /* 0x000fea000b800000 */
[----:B------:R-:W-:-:S09]  /*2040*/  UISETP.NE.AND UP0, UPT, UR4, 0x1d, UPT ;  /* 0x0000001d0400788c */ /* 0x000fd2000bf05270 */
[----:B------:R-:W-:Y:S05]  /*2050*/  BRA.U !UP0, `(.L_x_20209) ;  /* 0x0000000108807547 */ /* 0x000fea000b800000 */
[----:B------:R-:W-:-:S09]  /*2060*/  UISETP.NE.AND UP0, UPT, UR4, 0x2c, UPT ;  /* 0x0000002c0400788c */ /* 0x000fd2000bf05270 */
[----:B------:R-:W-:Y:S05]  /*2070*/  BRA.U !UP0, `(.L_x_20210) ;  /* 0x0000000108487547 */ /* 0x000fea000b800000 */
.L_x_20184:
        /* <DEDUP_REMOVED lines=16> */
.L_x_20211:
[----:B------:R-:W-:Y:S01]  /*2180*/  PRMT R0, RZ, 0x7610, R0 ;  /* 0x00007610ff007816 */ /* 0x000fe20000000000 */
[----:B------:R-:W-:Y:S06]  /*2190*/  BRA `(.L_x_20185) ;  /* 0x00000000003c7947 */ /* 0x000fec0003800000 */
.L_x_20210:
        /* <DEDUP_REMOVED lines=8> */
.L_x_20213:
[----:B------:R-:W-:Y:S05]  /*2220*/  BSYNC.RECONVERGENT B0 ;  /* 0x0000000000007941 */ /* 0x000fea0003800200 */
.L_x_20212:
[----:B------:R-:W0:Y:S02]  /*2230*/  F2I.S64.TRUNC R2, R2 ;  /* 0x0000000200027311 */ /* 0x000e24000020d900 */
[----:B0-----:R-:W-:Y:S01]  /*2240*/  PRMT R0, R2, 0x7610, R0 ;  /* 0x0000761002007816 */ /* 0x001fe20000000000 */
[----:B------:R-:W-:Y:S06]  /*2250*/  BRA `(.L_x_20185) ;  /* 0x00000000000c7947 */ /* 0x000fec0003800000 */
.L_x_20209:
[----:B------:R2:W5:Y:S01]  /*2260*/  LDG.E.U8 R0, desc[UR36][R4.64] ;  /* 0x0000002404007981 */ /* 0x000562000c1e1100 */
[----:B------:R-:W-:Y:S05]  /*2270*/  BRA `(.L_x_20185) ;  /* 0x0000000000047947 */ /* 0x000fea0003800000 */
.L_x_20208:
[----:B------:R1:W5:Y:S02]  /*2280*/  LDG.E.U8 R0, desc[UR36][R4.64] ;  /* 0x0000002404007981 */ /* 0x000364000c1e1100 */
.L_x_20185:
[----:B------:R-:W0:Y:S01]  /*2290*/  LDCU.64 UR6, c[0x0][0x580] ;  /* 0x0000b000ff0677ac */ /* 0x000e220008000a00 */
[C---:B-----5:R-:W-:Y:S01]  /*22a0*/  LOP3.LUT R2, R0.reuse, 0xff, RZ, 0xc0, !PT ;  /* 0x000000ff00027812 */ /* 0x060fe200078ec0ff */
[----:B------:R-:W-:Y:S01]  /*22b0*/  BSSY.RECONVERGENT B6, `(.L_x_20214) ;  /* 0x00000eb000067945 */ /* 0x000fe20003800200 */
[----:B------:R-:W-:Y:S01]  /*22c0*/  LOP3.LUT R3, R0, 0xff, RZ, 0xc0, !PT ;  /* 0x000000ff00037812 */ /* 0x000fe200078ec0ff */
[----:B------:R-:W-:Y:S01]  /*22d0*/  UPRMT UR4, UR41, 0x9910, URZ ;  /* 0x0000991029047896 */ /* 0x000fe200080000ff */
[----:B------:R-:W-:Y:S02]  /*22e0*/  ISETP.GT.U32.AND P0, PT, R2, 0x7, PT ;  /* 0x000000070200780c */ /* 0x000fe40003f04070 */
[----:B------:R-:W-:Y:S01]  /*22f0*/  SHF.L.U32 R0, R18, R3, RZ ;  /* 0x0000000312007219 */ /* 0x000fe200000006ff */
[----:B------:R-:W-:-:S03]  /*2300*/  UISETP.GT.AND UP0, UPT, UR4, 0x9, UPT ;  /* 0x000000090400788c */ /* 0x000fc6000bf04270 */
        /* <DEDUP_REMOVED lines=14> */
.L_x_20218:
[----:B------:R3:W-:Y:S01]  /*23f0*/  STG.E.U8 desc[UR36][R2.64], R5 ;  /* 0x0000000502007986 */ /* 0x0007e2000c101124 */
[----:B------:R-:W-:Y:S05]  /*2400*/  BRA `(.L_x_20220) ;  /* 0x0000000c00547947 */ /* 0x000fea0003800000 */
.L_x_20217:
        /* <DEDUP_REMOVED lines=10> */
.L_x_20222:
[----:B------:R-:W-:-:S05]  /*24b0*/  LOP3.LUT R5, R5, 0xff, RZ, 0xc0, !PT ;  /* 0x000000ff05057812 */ /* 0x000fca00078ec0ff */
[----:B------:R1:W-:Y:S01]  /*24c0*/  STG.E desc[UR36][R2.64], R5 ;  /* 0x0000000502007986 */ /* 0x0003e2000c101924 */
[----:B------:R-:W-:Y:S05]  /*24d0*/  BRA `(.L_x_20220) ;  /* 0x0000000c00207947 */ /* 0x000fea0003800000 */
.L_x_20221:
[----:B------:R-:W-:-:S05]  /*24e0*/  LOP3.LUT R5, R5, 0xff, RZ, 0xc0, !PT ;  /* 0x000000ff05057812 */ /* 0x000fca00078ec0ff */
[----:B------:R2:W-:Y:S01]  /*24f0*/  STG.E.U16 desc[UR36][R2.64], R5 ;  /* 0x0000000502007986 */ /* 0x0005e2000c101524 */
[----:B------:R-:W-:Y:S05]  /*2500*/  BRA `(.L_x_20220) ;  /* 0x0000000c00147947 */ /* 0x000fea0003800000 */
.L_x_20216:
        /* <DEDUP_REMOVED lines=10> */
.L_x_20224:
[----:B------:R-:W-:-:S04]  /*25b0*/  LOP3.LUT R5, R5, 0xff, RZ, 0xc0, !PT ;  /* 0x000000ff05057812 */ /* 0x000fc800078ec0ff */
[----:B------:R-:W0:Y:S02]  /*25c0*/  I2F.U16 R0, R5 ;  /* 0x0000000500007306 */ /* 0x000e240000101000 */
[----:B0-----:R-:W-:-:S05]  /*25d0*/  F2FP.F16.F32.PACK_AB R0, RZ, R0 ;  /* 0x00000000ff00723e */ /* 0x001fca00000000ff */
[----:B------:R0:W-:Y:S01]  /*25e0*/  STG.E.U16 desc[UR36][R2.64], R0 ;  /* 0x0000000002007986 */ /* 0x0001e2000c101524 */
[----:B------:R-:W-:Y:S05]  /*25f0*/  BRA `(.L_x_20220) ;  /* 0x0000000800d87947 */ /* 0x000fea0003800000 */
.L_x_20223:
        /* <DEDUP_REMOVED lines=11> */
.L_x_20226:
[----:B------:R-:W-:-:S06]  /*26b0*/  LOP3.LUT R5, R5, 0xff, RZ, 0xc0, !PT ;  /* 0x000000ff05057812 */ /* 0x000fcc00078ec0ff */
[----:B------:R-:W0:Y:S02]  /*26c0*/  I2F.U16 R5, R5 ;  /* 0x0000000500057306 */ /* 0x000e240000101000 */
[----:B0-----:R-:W-:-:S04]  /*26d0*/  F2FP.F16.F32.PACK_AB R5, RZ, R5 ;  /* 0x00000005ff05723e */ /* 0x001fc800000000ff */
[----:B------:R-:W-:-:S05]  /*26e0*/  PRMT R5, R5, 0x5410, RZ ;  /* 0x0000541005057816 */ /* 0x000fca00000000ff */
[----:B------:R0:W-:Y:S01]  /*26f0*/  STG.E desc[UR36][R2.64], R5 ;  /* 0x0000000502007986 */ /* 0x0001e2000c101924 */
[----:B------:R-:W-:Y:S05]  /*2700*/  BRA `(.L_x_20220) ;  /* 0x0000000800947947 */ /* 0x000fea0003800000 */
.L_x_20225:
[----:B------:R-:W-:-:S06]  /*2710*/  LOP3.LUT R5, R5, 0xff, RZ, 0xc0, !PT ;  /* 0x000000ff05057812 */ /* 0x000fcc00078ec0ff */
[----:B------:R-:W0:Y:S02]  /*2720*/  I2F.F64.U16 R4, R5 ;  /* 0x0000000500047312 */ /* 0x000e240000101800 */
[----:B0-----:R0:W-:Y:S01]  /*2730*/  STG.E.64 desc[UR36][R2.64], R4 ;  /* 0x0000000402007986 */ /* 0x0011e2000c101b24 */
[----:B------:R-:W-:Y:S05]  /*2740*/  BRA `(.L_x_20220) ;  /* 0x0000000800847947 */ /* 0x000fea0003800000 */
.L_x_20215:
        /* <DEDUP_REMOVED lines=12> */
.L_x_20229:
[----:B------:R-:W-:Y:S02]  /*2810*/  LOP3.LUT R5, R5, 0xff, RZ, 0xc0, !PT ;  /* 0x000000ff05057812 */ /* 0x000fe400078ec0ff */
[----:B------:R-:W-:-:S04]  /*2820*/  CS2R R6, SRZ ;  /* 0x0000000000067805 */ /* 0x000fc8000001ff00 */
[----:B------:R-:W0:Y:S02]  /*2830*/  I2F.F64.U16 R4, R5 ;  /* 0x0000000500047312 */ /* 0x000e240000101800 */
[----:B0-----:R0:W-:Y:S01]  /*2840*/  STG.E.128 desc[UR36][R2.64], R4 ;  /* 0x0000000402007986 */ /* 0x0011e2000c101d24 */
[----:B------:R-:W-:Y:S05]  /*2850*/  BRA `(.L_x_20220) ;  /* 0x0000000800407947 */ /* 0x000fea0003800000 */
.L_x_20228:
        /* <DEDUP_REMOVED lines=18> */
.L_x_20233:
[----:B------:R-:W-:Y:S05]  /*2980*/  BSYNC.RECONVERGENT B0 ;  /* 0x0000000000007941 */ /* 0x000fea0003800200 */
.L_x_20232:
[----:B------:R0:W-:Y:S01]  /*2990*/  STG.E.U8 desc[UR36][R2.64], R5 ;  /* 0x0000000502007986 */ /* 0x0001e2000c101124 */
[----:B------:R-:W-:Y:S05]  /*29a0*/  BRA `(.L_x_20220) ;  /* 0x0000000400ec7947 */ /* 0x000fea0003800000 */
.L_x_20231:
        /* <DEDUP_REMOVED lines=17> */
.L_x_20230:
[----:B------:R-:W-:-:S04]  /*2ac0*/  LOP3.LUT R5, R5, 0xff, RZ, 0xc0, !PT ;  /* 0x000000ff05057812 */ /* 0x000fc800078ec0ff */
[----:B------:R-:W0:Y:S02]  /*2ad0*/  I2F.U16 R0, R5 ;  /* 0x0000000500007306 */ /* 0x000e240000101000 */
[----:B0-----:R-:W-:-:S05]  /*2ae0*/  F2FP.BF16.F32.PACK_AB R0, RZ, R0 ;  /* 0x00000000ff00723e */ /* 0x001fca00000010ff */
[----:B------:R0:W-:Y:S01]  /*2af0*/  STG.E.U16 desc[UR36][R2.64], R0 ;  /* 0x0000000002007986 */ /* 0x0001e2000c101524 */
[----:B------:R-:W-:Y:S05]  /*2b00*/  BRA `(.L_x_20220) ;  /* 0x0000000400947947 */ /* 0x000fea0003800000 */
.L_x_20227:
        /* <DEDUP_REMOVED lines=11> */
.L_x_20236:
        /* <DEDUP_REMOVED lines=13> */
.L_x_20239:
[----:B------:R-:W-:-:S04]  /*2c90*/  SHF.R.U32.HI R0, RZ, 0x14, R5 ;  /* 0x00000014ff007819 */ /* 0x000fc80000011605 */
[----:B------:R-:W-:-:S04]  /*2ca0*/  LOP3.LUT R0, R0, 0x1, RZ, 0xc0, !PT ;  /* 0x0000000100007812 */ /* 0x000fc800078ec0ff */
[----:B------:R-:W-:-:S04]  /*2cb0*/  IADD3 R0, PT, PT, R5, 0x487ffff, R0 ;  /* 0x0487ffff05007810 */ /* 0x000fc80007ffe000 */
[----:B------:R-:W-:-:S04]  /*2cc0*/  SHF.R.U32.HI R0, RZ, 0x14, R0 ;  /* 0x00000014ff007819 */ /* 0x000fc80000011600 */
[----:B------:R-:W-:-:S07]  /*2cd0*/  LOP3.LUT R4, R0, 0xff, RZ, 0xc0, !PT ;  /* 0x000000ff00047812 */ /* 0x000fce00078ec0ff */
.L_x_20240:
[----:B------:R-:W-:-:S07]  /*2ce0*/  PRMT R0, R4, 0x7610, R0 ;  /* 0x0000761004007816 */ /* 0x000fce0000000000 */
.L_x_20238:
[----:B------:R-:W-:Y:S05]  /*2cf0*/  BSYNC.RECONVERGENT B0 ;  /* 0x0000000000007941 */ /* 0x000fea0003800200 */
.L_x_20237:
[----:B------:R0:W-:Y:S01]  /*2d00*/  STG.E.U8 desc[UR36][R2.64], R0 ;  /* 0x0000000002007986 */ /* 0x0001e2000c101124 */
[----:B------:R-:W-:Y:S05]  /*2d10*/  BRA `(.L_x_20220) ;  /* 0x0000000400107947 */ /* 0x000fea0003800000 */
.L_x_20235:
        /* <DEDUP_REMOVED lines=13> */
.L_x_20243:
[----:B------:R-:W-:-:S04]  /*2df0*/  SHF.R.U32.HI R0, RZ, 0x15, R5 ;  /* 0x00000015ff007819 */ /* 0x000fc80000011605 */
[----:B------:R-:W-:-:S04]  /*2e00*/  LOP3.LUT R0, R0, 0x1, RZ, 0xc0, !PT ;  /* 0x0000000100007812 */ /* 0x000fc800078ec0ff */
[----:B------:R-:W-:-:S04]  /*2e10*/  IADD3 R0, PT, PT, R5, 0x88fffff, R0 ;  /* 0x088fffff05007810 */ /* 0x000fc80007ffe000 */
[----:B------:R-:W-:-:S04]  /*2e20*/  SHF.R.U32.HI R0, RZ, 0x15, R0 ;  /* 0x00000015ff007819 */ /* 0x000fc80000011600 */
[----:B------:R-:W-:-:S07]  /*2e30*/  LOP3.LUT R4, R0, 0xff, RZ, 0xc0, !PT ;  /* 0x000000ff00047812 */ /* 0x000fce00078ec0ff */
.L_x_20244:
[----:B------:R-:W-:-:S07]  /*2e40*/  PRMT R0, R4, 0x7610, R0 ;  /* 0x0000761004007816 */ /* 0x000fce0000000000 */
.L_x_20242:
[----:B------:R-:W-:Y:S05]  /*2e50*/  BSYNC.RECONVERGENT B0 ;  /* 0x0000000000007941 */ /* 0x000fea0003800200 */
.L_x_20241:
[----:B------:R0:W-:Y:S01]  /*2e60*/  STG.E.U8 desc[UR36][R2.64], R0 ;  /* 0x0000000002007986 */ /* 0x0001e2000c101124 */
[----:B------:R-:W-:Y:S05]  /*2e70*/  BRA `(.L_x_20220) ;  /* 0x0000000000b87947 */ /* 0x000fea0003800000 */
.L_x_20234:
[----:B------:R-:W-:-:S09]  /*2e80*/  UISETP.NE.AND UP0, UPT, UR4, 0x1c, UPT ;  /* 0x0000001c0400788c */ /* 0x000fd2000bf05270 */
[----:B------:R-:W-:Y:S05]  /*2e90*/  BRA.U !UP0, `(.L_x_20245) ;  /* 0x0000000108a87547 */ /* 0x000fea000b800000 */
[----:B------:R-:W-:-:S09]  /*2ea0*/  UISETP.NE.AND UP0, UPT, UR4, 0x1d, UPT ;  /* 0x0000001d0400788c */ /* 0x000fd2000bf05270 */
[----:B------:R-:W-:Y:S05]  /*2eb0*/  BRA.U !UP0, `(.L_x_20246) ;  /* 0x0000000108907547 */ /* 0x000fea000b800000 */
[----:B------:R-:W-:-:S09]  /*2ec0*/  UISETP.NE.AND UP0, UPT, UR4, 0x2c, UPT ;  /* 0x0000002c0400788c */ /* 0x000fd2000bf05270 */
[----:B------:R-:W-:Y:S05]  /*2ed0*/  BRA.U !UP0, `(.L_x_20247) ;  /* 0x0000000108447547 */ /* 0x000fea000b800000 */
.L_x_20219:
        /* <DEDUP_REMOVED lines=16> */
.L_x_20248:
[----:B------:R-:W-:Y:S05]  /*2fe0*/  BRA `(.L_x_20220) ;  /* 0x00000000005c7947 */ /* 0x000fea0003800000 */
.L_x_20247:
        /* <DEDUP_REMOVED lines=17> */
.L_x_20246:
[----:B------:R-:W-:Y:S01]  /*3100*/  LOP3.LUT R4, R5, 0xff, RZ, 0xc0, !PT ;  /* 0x000000ff05047812 */ /* 0x000fe200078ec0ff */
[----:B------:R-:W-:-:S05]  /*3110*/  IMAD.MOV.U32 R5, RZ, RZ, RZ ;  /* 0x000000ffff057224 */ /* 0x000fca00078e00ff */
[----:B------:R0:W-:Y:S01]  /*3120*/  STG.E.64 desc[UR36][R2.64], R4 ;  /* 0x0000000402007986 */ /* 0x0001e2000c101b24 */
[----:B------:R-:W-:Y:S05]  /*3130*/  BRA `(.L_x_20220) ;  /* 0x0000000000087947 */ /* 0x000fea0003800000 */
.L_x_20245:
[----:B------:R-:W-:-:S05]  /*3140*/  LOP3.LUT R5, R5, 0xff, RZ, 0xc0, !PT ;  /* 0x000000ff05057812 */ /* 0x000fca00078ec0ff */
[----:B------:R0:W-:Y:S02]  /*3150*/  STG.E desc[UR36][R2.64], R5 ;  /* 0x0000000502007986 */ /* 0x0001e4000c101924 */
.L_x_20220:
[----:B------:R-:W-:Y:S05]  /*3160*/  BSYNC.RECONVERGENT B6 ;  /* 0x0000000000067941 */ /* 0x000fea0003800200 */
.L_x_20214:
[----:B------:R-:W-:-:S07]  /*3170*/  VIADD R17, R17, 0x80 ;  /* 0x0000008011117836 */ /* 0x000fce0000000000 */
.L_x_20178:
[----:B0-----:R-:W-:Y:S05]  /*3180*/  BSYNC.RECONVERGENT B7 ;  /* 0x0000000000077941 */ /* 0x001fea0003800200 */
.L_x_20177:
        /* <DEDUP_REMOVED lines=307> */
.L_x_20251:
        /* <DEDUP_REMOVED lines=16> */
.L_x_20255:
[----:B------:R4:W5:Y:S01]  /*45c0*/  LDG.E.U8 R0, desc[UR36][R4.64] ;  /* 0x0000002404007981 */ /* 0x000962000c1e1100 */
[----:B------:R-:W-:Y:S05]  /*45d0*/  BRA `(.L_x_20257) ;  /* 0x0000000c005c7947 */ /* 0x000fea0003800000 */
.L_x_20254:
        /* <DEDUP_REMOVED lines=8> */
.L_x_20259:
[----:B------:R0:W5:Y:S01]  /*4660*/  LDG.E.U8 R0, desc[UR36][R4.64] ;  /* 0x0000002404007981 */ /* 0x000162000c1e1100 */
[----:B------:R-:W-:Y:S05]  /*4670*/  BRA `(.L_x_20257) ;  /* 0x0000000c00347947 */ /* 0x000fea0003800000 */
.L_x_20258:
[----:B------:R0:W5:Y:S01]  /*4680*/  LDG.E.U16 R0, desc[UR36][R4.64] ;  /* 0x0000002404007981 */ /* 0x000162000c1e1500 */
[----:B------:R-:W-:Y:S05]  /*4690*/  BRA `(.L_x_20257) ;  /* 0x0000000c002c7947 */ /* 0x000fea0003800000 */
.L_x_20253:
        /* <DEDUP_REMOVED lines=10> */
.L_x_20261:
[----:B------:R-:W2:Y:S02]  /*4740*/  LDG.E.U16 R2, desc[UR36][R4.64] ;  /* 0x0000002404027981 */ /* 0x000ea4000c1e1500 */
[----:B--2---:R-:W-:-:S06]  /*4750*/  HADD2.F32 R2, -RZ, R2.H0_H0 ;  /* 0x20000002ff027230 */ /* 0x004fcc0000004100 */
[----:B------:R-:W0:Y:S02]  /*4760*/  F2I.S64.TRUNC R2, R2 ;  /* 0x0000000200027311 */ /* 0x000e24000020d900 */
[----:B0-----:R-:W-:Y:S01]  /*4770*/  PRMT R0, R2, 0x7610, R0 ;  /* 0x0000761002007816 */ /* 0x001fe20000000000 */
[----:B------:R-:W-:Y:S06]  /*4780*/  BRA `(.L_x_20257) ;  /* 0x0000000800f07947 */ /* 0x000fec0003800000 */
.L_x_20260:
        /* <DEDUP_REMOVED lines=10> */
.L_x_20263:
[----:B------:R-:W2:Y:S02]  /*4830*/  LDG.E.U16 R4, desc[UR36][R4.64] ;  /* 0x0000002404047981 */ /* 0x000ea4000c1e1500 */
[----:B--2---:R-:W-:-:S06]  /*4840*/  HADD2.F32 R2, -RZ, R4.H0_H0 ;  /* 0x20000004ff027230 */ /* 0x004fcc0000004100 */
[----:B------:R-:W0:Y:S02]  /*4850*/  F2I.S64.TRUNC R2, R2 ;  /* 0x0000000200027311 */ /* 0x000e24000020d900 */
[----:B0-----:R-:W-:Y:S01]  /*4860*/  PRMT R0, R2, 0x7610, R0 ;  /* 0x0000761002007816 */ /* 0x001fe20000000000 */
[----:B------:R-:W-:Y:S06]  /*4870*/  BRA `(.L_x_20257) ;  /* 0x0000000800b47947 */ /* 0x000fec0003800000 */
.L_x_20262:
[----:B------:R-:W2:Y:S02]  /*4880*/  LDG.E.64 R2, desc[UR36][R4.64] ;  /* 0x0000002404027981 */ /* 0x000ea4000c1e1b00 */
[----:B--2---:R-:W0:Y:S02]  /*4890*/  F2I.S64.F64.TRUNC R2, R2 ;  /* 0x0000000200027311 */ /* 0x004e24000030d900 */
[----:B0-----:R-:W-:Y:S01]  /*48a0*/  PRMT R0, R2, 0x7610, R0 ;  /* 0x0000761002007816 */ /* 0x001fe20000000000 */
[----:B------:R-:W-:Y:S06]  /*48b0*/  BRA `(.L_x_20257) ;  /* 0x0000000800a47947 */ /* 0x000fec0003800000 */
.L_x_20252:
        /* <DEDUP_REMOVED lines=12> */
.L_x_20266:
[----:B------:R-:W2:Y:S02]  /*4980*/  LDG.E.64 R4, desc[UR36][R4.64] ;  /* 0x0000002404047981 */ /* 0x000ea4000c1e1b00 */
[----:B--2---:R-:W0:Y:S02]  /*4990*/  F2I.S64.F64.TRUNC R2, R4 ;  /* 0x0000000400027311 */ /* 0x004e24000030d900 */
[----:B0-----:R-:W-:Y:S01]  /*49a0*/  PRMT R0, R2, 0x7610, R0 ;  /* 0x0000761002007816 */ /* 0x001fe20000000000 */
[----:B------:R-:W-:Y:S06]  /*49b0*/  BRA `(.L_x_20257) ;  /* 0x0000000800647947 */ /* 0x000fec0003800000 */
.L_x_20265:
        /* <DEDUP_REMOVED lines=27> */
.L_x_20268:
        /* <DEDUP_REMOVED lines=14> */
.L_x_20267:
[----:B------:R-:W2:Y:S02]  /*4c50*/  LDG.E.U16 R2, desc[UR36][R4.64] ;  /* 0x0000002404027981 */ /* 0x000ea4000c1e1500 */
[----:B--2---:R-:W-:-:S06]  /*4c60*/  IMAD.U32 R2, R2, 0x10000, RZ ;  /* 0x0001000002027824 */ /* 0x004fcc00078e00ff */
[----:B------:R-:W0:Y:S02]  /*4c70*/  F2I.S64.TRUNC R2, R2 ;  /* 0x0000000200027311 */ /* 0x000e24000020d900 */
[----:B0-----:R-:W-:Y:S01]  /*4c80*/  PRMT R0, R2, 0x7610, R0 ;  /* 0x0000761002007816 */ /* 0x001fe20000000000 */
[----:B------:R-:W-:Y:S06]  /*4c90*/  BRA `(.L_x_20257) ;  /* 0x0000000400ac7947 */ /* 0x000fec0003800000 */
.L_x_20264:
        /* <DEDUP_REMOVED lines=10> */
.L_x_20271:
        /* <DEDUP_REMOVED lines=21> */
.L_x_20275:
[----:B------:R-:W-:Y:S05]  /*4e90*/  BSYNC.RECONVERGENT B1 ;  /* 0x0000000000017941 */ /* 0x000fea0003800200 */
.L_x_20274:
[----:B------:R-:W-:Y:S01]  /*4ea0*/  IMAD.SHL.U32 R0, R0, 0x100000, RZ ;  /* 0x0010000000007824 */ /* 0x000fe200078e00ff */
[----:B------:R-:W-:-:S04]  /*4eb0*/  LEA R2, R2, 0x3b800000, 0x17 ;  /* 0x3b80000002027811 */ /* 0x000fc800078eb8ff */
[----:B------:R-:W-:-:S07]  /*4ec0*/  LOP3.LUT R2, R2, R0, R7, 0xfe, !PT ;  /* 0x0000000002027212 */ /* 0x000fce00078efe07 */
.L_x_20273:
[----:B------:R-:W-:Y:S05]  /*4ed0*/  BSYNC.RECONVERGENT B0 ;  /* 0x0000000000007941 */ /* 0x000fea0003800200 */
.L_x_20272:
[----:B------:R-:W0:Y:S02]  /*4ee0*/  F2I.S64.TRUNC R2, R2 ;  /* 0x0000000200027311 */ /* 0x000e24000020d900 */
[----:B0-----:R-:W-:Y:S01]  /*4ef0*/  PRMT R0, R2, 0x7610, R0 ;  /* 0x0000761002007816 */ /* 0x001fe20000000000 */
[----:B------:R-:W-:Y:S06]  /*4f00*/  BRA `(.L_x_20257) ;  /* 0x0000000400107947 */ /* 0x000fec0003800000 */
.L_x_20270:
        /* <DEDUP_REMOVED lines=21> */
.L_x_20279:
[----:B------:R-:W-:Y:S05]  /*5060*/  BSYNC.RECONVERGENT B1 ;  /* 0x0000000000017941 */ /* 0x000fea0003800200 */
.L_x_20278:
[----:B------:R-:W-:Y:S02]  /*5070*/  SHF.L.U32 R0, R0, 0x15, RZ ;  /* 0x0000001500007819 */ /* 0x000fe400000006ff */
[----:B------:R-:W-:-:S04]  /*5080*/  LEA R2, R2, 0x37800000, 0x17 ;  /* 0x3780000002027811 */ /* 0x000fc800078eb8ff */
[----:B------:R-:W-:-:S07]  /*5090*/  LOP3.LUT R2, R2, R0, R7, 0xfe, !PT ;  /* 0x0000000002027212 */ /* 0x000fce00078efe07 */
.L_x_20277:
[----:B------:R-:W-:Y:S05]  /*50a0*/  BSYNC.RECONVERGENT B0 ;  /* 0x0000000000007941 */ /* 0x000fea0003800200 */
.L_x_20276:
[----:B------:R-:W0:Y:S02]  /*50b0*/  F2I.S64.TRUNC R2, R2 ;  /* 0x0000000200027311 */ /* 0x000e24000020d900 */
[----:B0-----:R-:W-:Y:S01]  /*50c0*/  PRMT R0, R2, 0x7610, R0 ;  /* 0x0000761002007816 */ /* 0x001fe20000000000 */
[----:B------:R-:W-:Y:S06]  /*50d0*/  BRA `(.L_x_20257) ;  /* 0x00000000009c7947 */ /* 0x000fec0003800000 */
.L_x_20269:
        /* <DEDUP_REMOVED lines=14> */
.L_x_20283:
[----:B------:R-:W-:Y:S05]  /*51c0*/  BSYNC.RECONVERGENT B0 ;  /* 0x0000000000007941 */ /* 0x000fea0003800200 */
.L_x_20282:
[----:B------:R-:W0:Y:S02]  /*51d0*/  F2I.S64.TRUNC R2, R2 ;  /* 0x0000000200027311 */ /* 0x000e24000020d900 */
[----:B0-----:R-:W-:Y:S01]  /*51e0*/  PRMT R0, R2, 0x7610, R0 ;  /* 0x0000761002007816 */ /* 0x001fe20000000000 */
[----:B------:R-:W-:Y:S06]  /*51f0*/  BRA `(.L_x_20257) ;  /* 0x0000000000547947 */ /* 0x000fec0003800000 */
.L_x_20256:
        /* <DEDUP_REMOVED lines=16> */
.L_x_20284:
[----:B------:R-:W-:Y:S01]  /*5300*/  PRMT R0, RZ, 0x7610, R0 ;  /* 0x00007610ff007816 */ /* 0x000fe20000000000 */
[----:B------:R-:W-:Y:S06]  /*5310*/  BRA `(.L_x_20257) ;  /* 0x00000000000c7947 */ /* 0x000fec0003800000 */
.L_x_20281:
[----:B------:R1:W5:Y:S01]  /*5320*/  LDG.E.U8 R0, desc[UR36][R4.64] ;  /* 0x0000002404007981 */ /* 0x000362000c1e1100 */
[----:B------:R-:W-:Y:S05]  /*5330*/  BRA `(.L_x_20257) ;  /* 0x0000000000047947 */ /* 0x000fea0003800000 */
.L_x_20280:
[----:B------:R2:W5:Y:S02]  /*5340*/  LDG.E.U8 R0, desc[UR36][R4.64] ;  /* 0x0000002404007981 */ /* 0x000564000c1e1100 */
.L_x_20257:
        /* <DEDUP_REMOVED lines=22> */
.L_x_20289:
[----:B------:R0:W-:Y:S01]  /*54b0*/  STG.E.U8 desc[UR36][R2.64], R5 ;  /* 0x0000000502007986 */ /* 0x0001e2000c101124 */
[----:B------:R-:W-:Y:S05]  /*54c0*/  BRA `(.L_x_20291) ;  /* 0x0000000c00507947 */ /* 0x000fea0003800000 */
.L_x_20288:
        /* <DEDUP_REMOVED lines=10> */
.L_x_20293:
[----:B------:R-:W-:-:S05]  /*5570*/  LOP3.LUT R5, R5, 0xff, RZ, 0xc0, !PT ;  /* 0x000000ff05057812 */ /* 0x000fca00078ec0ff */
[----:B------:R0:W-:Y:S01]  /*5580*/  STG.E desc[UR36][R2.64], R5 ;  /* 0x0000000502007986 */ /* 0x0001e2000c101924 */
[----:B------:R-:W-:Y:S05]  /*5590*/  BRA `(.L_x_20291) ;  /* 0x0000000c001c7947 */ /* 0x000fea0003800000 */
.L_x_20292:
[----:B------:R-:W-:-:S05]  /*55a0*/  LOP3.LUT R5, R5, 0xff, RZ, 0xc0, !PT ;  /* 0x000000ff05057812 */ /* 0x000fca00078ec0ff */
[----:B------:R0:W-:Y:S01]  /*55b0*/  STG.E.U16 desc[UR36][R2.64], R5 ;  /* 0x0000000502007986 */ /* 0x0001e2000c101524 */
[----:B------:R-:W-:Y:S05]  /*55c0*/  BRA `(.L_x_20291) ;  /* 0x0000000c00107947 */ /* 0x000fea0003800000 */
.L_x_20287:
        /* <DEDUP_REMOVED lines=10> */
.L_x_20295:
[----:B------:R-:W-:-:S04]  /*5670*/  LOP3.LUT R5, R5, 0xff, RZ, 0xc0, !PT ;  /* 0x000000ff05057812 */ /* 0x000fc800078ec0ff */
[----:B------:R-:W0:Y:S02]  /*5680*/  I2F.U16 R0, R5 ;  /* 0x0000000500007306 */ /* 0x000e240000101000 */
[----:B0-----:R-:W-:-:S05]  /*5690*/  F2FP.F16.F32.PACK_AB R0, RZ, R0 ;  /* 0x00000000ff00723e */ /* 0x001fca00000000ff */
[----:B------:R0:W-:Y:S01]  /*56a0*/  STG.E.U16 desc[UR36][R2.64], R0 ;  /* 0x0000000002007986 */ /* 0x0001e2000c101524 */
[----:B------:R-:W-:Y:S05]  /*56b0*/  BRA `(.L_x_20291) ;  /* 0x0000000800d47947 */ /* 0x000fea0003800000 */
.L_x_20294:
        /* <DEDUP_REMOVED lines=11> */
.L_x_20297:
[----:B------:R-:W-:-:S06]  /*5770*/  LOP3.LUT R5, R5, 0xff, RZ, 0xc0, !PT ;  /* 0x000000ff05057812 */ /* 0x000fcc00078ec0ff */
[----:B------:R-:W0:Y:S02]  /*5780*/  I2F.U16 R5, R5 ;  /* 0x0000000500057306 */ /* 0x000e240000101000 */
[----:B0-----:R-:W-:-:S04]  /*5790*/  F2FP.F16.F32.PACK_AB R5, RZ, R5 ;  /* 0x00000005ff05723e */ /* 0x001fc800000000ff */
[----:B------:R-:W-:-:S05]  /*57a0*/  PRMT R5, R5, 0x5410, RZ ;  /* 0x0000541005057816 */ /* 0x000fca00000000ff */
[----:B------:R0:W-:Y:S01]  /*57b0*/  STG.E desc[UR36][R2.64], R5 ;  /* 0x0000000502007986 */ /* 0x0001e2000c101924 */
[----:B------:R-:W-:Y:S05]  /*57c0*/  BRA `(.L_x_20291) ;  /* 0x0000000800907947 */ /* 0x000fea0003800000 */
.L_x_20296:
[----:B------:R-:W-:-:S06]  /*57d0*/  LOP3.LUT R5, R5, 0xff, RZ, 0xc0, !PT ;  /* 0x000000ff05057812 */ /* 0x000fcc00078ec0ff */
[----:B------:R-:W0:Y:S02]  /*57e0*/  I2F.F64.U16 R4, R5 ;  /* 0x0000000500047312 */ /* 0x000e240000101800 */
[----:B0-----:R0:W-:Y:S01]  /*57f0*/  STG.E.64 desc[UR36][R2.64], R4 ;  /* 0x0000000402007986 */ /* 0x0011e2000c101b24 */
[----:B------:R-:W-:Y:S05]  /*5800*/  BRA `(.L_x_20291) ;  /* 0x0000000800807947 */ /* 0x000fea0003800000 */
.L_x_20286:
        /* <DEDUP_REMOVED lines=13> */
.L_x_20301:
        /* <DEDUP_REMOVED lines=18> */
.L_x_20303:
[----:B------:R-:W-:Y:S05]  /*5a00*/  BSYNC.RECONVERGENT B0 ;  /* 0x0000000000007941 */ /* 0x000fea0003800200 */
.L_x_20302:
[----:B------:R0:W-:Y:S01]  /*5a10*/  STG.E.U8 desc[UR36][R2.64], R0 ;  /* 0x0000000002007986 */ /* 0x0001e2000c101124 */
[----:B------:R-:W-:Y:S05]  /*5a20*/  BRA `(.L_x_20291) ;  /* 0x0000000400f87947 */ /* 0x000fea0003800000 */
.L_x_20300:
        /* <DEDUP_REMOVED lines=18> */
.L_x_20305:
[----:B------:R-:W-:Y:S05]  /*5b50*/  BSYNC.RECONVERGENT B0 ;  /* 0x0000000000007941 */ /* 0x000fea0003800200 */
.L_x_20304:
[----:B------:R0:W-:Y:S01]  /*5b60*/  STG.E.U8 desc[UR36][R2.64], R0 ;  /* 0x0000000002007986 */ /* 0x0001e2000c101124 */
[----:B------:R-:W-:Y:S05]  /*5b70*/  BRA `(.L_x_20291) ;  /* 0x0000000400a47947 */ /* 0x000fea0003800000 */
.L_x_20299:
        /* <DEDUP_REMOVED lines=23> */
.L_x_20307:
[----:B------:R-:W-:Y:S02]  /*5cf0*/  LOP3.LUT R4, R5, 0xff, RZ, 0xc0, !PT ;  /* 0x000000ff05047812 */ /* 0x000fe400078ec0ff */
[----:B------:R-:W-:-:S05]  /*5d00*/  MOV R5, RZ ;  /* 0x000000ff00057202 */ /* 0x000fca0000000f00 */
[----:B------:R0:W-:Y:S01]  /*5d10*/  STG.E.64 desc[UR36][R2.64], R4 ;  /* 0x0000000402007986 */ /* 0x0001e2000c101b24 */
[----:B------:R-:W-:Y:S05]  /*5d20*/  BRA `(.L_x_20291) ;  /* 0x0000000400387947 */ /* 0x000fea0003800000 */
.L_x_20306:
[----:B------:R-:W-:-:S05]  /*5d30*/  LOP3.LUT R5, R5, 0xff, RZ, 0xc0, !PT ;  /* 0x000000ff05057812 */ /* 0x000fca00078ec0ff */
[----:B------:R0:W-:Y:S01]  /*5d40*/  STG.E desc[UR36][R2.64], R5 ;  /* 0x0000000502007986 */ /* 0x0001e2000c101924 */
[----:B------:R-:W-:Y:S05]  /*5d50*/  BRA `(.L_x_20291) ;  /* 0x00000004002c7947 */ /* 0x000fea0003800000 */
.L_x_20298:
        /* <DEDUP_REMOVED lines=10> */
.L_x_20309:
[----:B------:R-:W-:Y:S02]  /*5e00*/  LOP3.LUT R5, R5, 0xff, RZ, 0xc0, !PT ;  /* 0x000000ff05057812 */ /* 0x000fe400078ec0ff */
[----:B------:R-:W-:-:S04]  /*5e10*/  CS2R R6, SRZ ;  /* 0x0000000000067805 */ /* 0x000fc8000001ff00 */
[----:B------:R-:W0:Y:S02]  /*5e20*/  I2F.F64.U16 R4, R5 ;  /* 0x0000000500047312 */ /* 0x000e240000101800 */
[----:B0-----:R4:W-:Y:S01]  /*5e30*/  STG.E.128 desc[UR36][R2.64], R4 ;  /* 0x0000000402007986 */ /* 0x0019e2000c101d24 */
[----:B------:R-:W-:Y:S05]  /*5e40*/  BRA `(.L_x_20291) ;  /* 0x0000000000f07947 */ /* 0x000fea0003800000 */
.L_x_20308:
[----:B------:R-:W-:-:S09]  /*5e50*/  UISETP.NE.AND UP0, UPT, UR4, 0xf, UPT ;  /* 0x0000000f0400788c */ /* 0x000fd2000bf05270 */
[----:B------:R-:W-:Y:S05]  /*5e60*/  BRA.U !UP0, `(.L_x_20310) ;  /* 0x0000000108d87547 */ /* 0x000fea000b800000 */
[----:B------:R-:W-:-:S09]  /*5e70*/  UISETP.NE.AND UP0, UPT, UR4, 0x17, UPT ;  /* 0x000000170400788c */ /* 0x000fd2000bf05270 */
[----:B------:R-:W-:Y:S05]  /*5e80*/  BRA.U !UP0, `(.L_x_20311) ;  /* 0x0000000108887547 */ /* 0x000fea000b800000 */
[----:B------:R-:W-:-:S09]  /*5e90*/  UISETP.NE.AND UP0, UPT, UR4, 0x18, UPT ;  /* 0x000000180400788c */ /* 0x000fd2000bf05270 */
[----:B------:R-:W-:Y:S05]  /*5ea0*/  BRA.U !UP0, `(.L_x_20312) ;  /* 0x0000000108447547 */ /* 0x000fea000b800000 */
.L_x_20290:
        /* <DEDUP_REMOVED lines=16> */
.L_x_20313:
[----:B------:R-:W-:Y:S05]  /*5fb0*/  BRA `(.L_x_20291) ;  /* 0x0000000000947947 */ /* 0x000fea0003800000 */
.L_x_20312:
        /* <DEDUP_REMOVED lines=12> */
.L_x_20315:
[----:B------:R-:W-:Y:S05]  /*6080*/  BSYNC.RECONVERGENT B0 ;  /* 0x0000000000007941 */ /* 0x000fea0003800200 */
.L_x_20314:
[----:B------:R3:W-:Y:S01]  /*6090*/  STG.E.U8 desc[UR36][R2.64], R5 ;  /* 0x0000000502007986 */ /* 0x0007e2000c101124 */
[----:B------:R-:W-:Y:S05]  /*60a0*/  BRA `(.L_x_20291) ;  /* 0x0000000000587947 */ /* 0x000fea0003800000 */
.L_x_20311:
        /* <DEDUP_REMOVED lines=13> */
.L_x_20316:
[----:B------:R-:W-:Y:S01]  /*6180*/  IMAD.MOV.U32 R5, RZ, RZ, 0x7f ;  /* 0x0000007fff057424 */ /* 0x000fe200078e00ff */
[----:B------:R-:W-:-:S04]  /*6190*/  ISETP.GT.U32.AND P0, PT, R7, 0x7f800000, PT ;  /* 0x7f8000000700780c */ /* 0x000fc80003f04070 */
[----:B------:R-:W-:-:S05]  /*61a0*/  SEL R5, R5, 0x7c, P0 ;  /* 0x0000007c05057807 */ /* 0x000fca0000000000 */
[----:B------:R2:W-:Y:S01]  /*61b0*/  STG.E.U8 desc[UR36][R2.64], R5 ;  /* 0x0000000502007986 */ /* 0x0005e2000c101124 */
[----:B------:R-:W-:Y:S05]  /*61c0*/  BRA `(.L_x_20291) ;  /* 0x0000000000107947 */ /* 0x000fea0003800000 */
.L_x_20310:
[----:B------:R-:W-:-:S04]  /*61d0*/  LOP3.LUT R5, R5, 0xff, RZ, 0xc0, !PT ;  /* 0x000000ff05057812 */ /* 0x000fc800078ec0ff */
[----:B------:R-:W0:Y:S02]  /*61e0*/  I2F.U16 R0, R5 ;  /* 0x0000000500007306 */ /* 0x000e240000101000 */
[----:B0-----:R-:W-:-:S05]  /*61f0*/  F2FP.BF16.F32.PACK_AB R0, RZ, R0 ;  /* 0x00000000ff00723e */ /* 0x001fca00000010ff */
[----:B------:R0:W-:Y:S02]  /*6200*/  STG.E.U16 desc[UR36][R2.64], R0 ;  /* 0x0000000002007986 */ /* 0x0001e4000c101524 */
.L_x_20291:
[----:B------:R-:W-:Y:S05]  /*6210*/  BSYNC.RECONVERGENT B6 ;  /* 0x0000000000067941 */ /* 0x000fea0003800200 */
.L_x_20285:
[----:B------:R-:W-:-:S07]  /*6220*/  IADD3 R17, PT, PT, R17, 0x80, RZ ;  /* 0x0000008011117810 */ /* 0x000fce0007ffe0ff */
.L_x_20250:
[----:B------:R-:W-:Y:S05]  /*6230*/  BSYNC.RECONVERGENT B7 ;  /* 0x0000000000077941 */ /* 0x000fea0003800200 */
.L_x_20249:
        /* <DEDUP_REMOVED lines=307> */
.L_x_20319:
        /* <DEDUP_REMOVED lines=16> */
.L_x_20323:
[----:B------:R0:W5:Y:S01]  /*7670*/  LDG.E.U8 R0, desc[UR36][R4.64] ;  /* 0x0000002404007981 */ /* 0x000162000c1e1100 */
[----:B------:R-:W-:Y:S05]  /*7680*/  BRA `(.L_x_20325) ;  /* 0x0000000c005c7947 */ /* 0x000fea0003800000 */
.L_x_20322:
        /* <DEDUP_REMOVED lines=8> */
.L_x_20327:
[----:B------:R3:W5:Y:S01]  /*7710*/  LDG.E.U8 R0, desc[UR36][R4.64] ;  /* 0x0000002404007981 */ /* 0x000762000c1e1100 */
[----:B------:R-:W-:Y:S05]  /*7720*/  BRA `(.L_x_20325) ;  /* 0x0000000c00347947 */ /* 0x000fea0003800000 */
.L_x_20326:
[----:B------:R2:W5:Y:S01]  /*7730*/  LDG.E.U16 R0, desc[UR36][R4.64] ;  /* 0x0000002404007981 */ /* 0x000562000c1e1500 */
[----:B------:R-:W-:Y:S05]  /*7740*/  BRA `(.L_x_20325) ;  /* 0x0000000c002c7947 */ /* 0x000fea0003800000 */
.L_x_20321:
        /* <DEDUP_REMOVED lines=10> */
.L_x_20329:
[----:B------:R-:W2:Y:S02]  /*77f0*/  LDG.E.U16 R2, desc[UR36][R4.64] ;  /* 0x0000002404027981 */ /* 0x000ea4000c1e1500 */
[----:B--2---:R-:W-:-:S06]  /*7800*/  HADD2.F32 R2, -RZ, R2.H0_H0 ;  /* 0x20000002ff027230 */ /* 0x004fcc0000004100 */
[----:B------:R-:W0:Y:S02]  /*7810*/  F2I.S64.TRUNC R2, R2 ;  /* 0x0000000200027311 */ /* 0x000e24000020d900 */
[----:B0-----:R-:W-:Y:S01]  /*7820*/  PRMT R0, R2, 0x7610, R0 ;  /* 0x0000761002007816 */ /* 0x001fe20000000000 */
[----:B------:R-:W-:Y:S06]  /*7830*/  BRA `(.L_x_20325) ;  /* 0x0000000800f07947 */ /* 0x000fec0003800000 */
.L_x_20328:
        /* <DEDUP_REMOVED lines=10> */
.L_x_20331:
[----:B------:R-:W2:Y:S02]  /*78e0*/  LDG.E.U16 R4, desc[UR36][R4.64] ;  /* 0x0000002404047981 */ /* 0x000ea4000c1e1500 */
[----:B--2---:R-:W-:-:S06]  /*78f0*/  HADD2.F32 R2, -RZ, R4.H0_H0 ;  /* 0x20000004ff027230 */ /* 0x004fcc0000004100 */
[----:B------:R-:W0:Y:S02]  /*7900*/  F2I.S64.TRUNC R2, R2 ;  /* 0x0000000200027311 */ /* 0x000e24000020d900 */
[----:B0-----:R-:W-:Y:S01]  /*7910*/  PRMT R0, R2, 0x7610, R0 ;  /* 0x0000761002007816 */ /* 0x001fe20000000000 */
[----:B------:R-:W-:Y:S06]  /*7920*/  BRA `(.L_x_20325) ;  /* 0x0000000800b47947 */ /* 0x000fec0003800000 */
.L_x_20330:
[----:B------:R-:W2:Y:S02]  /*7930*/  LDG.E.64 R2, desc[UR36][R4.64] ;  /* 0x0000002404027981 */ /* 0x000ea4000c1e1b00 */
[----:B--2---:R-:W0:Y:S02]  /*7940*/  F2I.S64.F64.TRUNC R2, R2 ;  /* 0x0000000200027311 */ /* 0x004e24000030d900 */
[----:B0-----:R-:W-:Y:S01]  /*7950*/  PRMT R0, R2, 0x7610, R0 ;  /* 0x0000761002007816 */ /* 0x001fe20000000000 */
[----:B------:R-:W-:Y:S06]  /*7960*/  BRA `(.L_x_20325) ;  /* 0x0000000800a47947 */ /* 0x000fec0003800000 */
.L_x_20320:
        /* <DEDUP_REMOVED lines=12> */
.L_x_20334:
[----:B------:R-:W2:Y:S02]  /*7a30*/  LDG.E.64 R4, desc[UR36][R4.64] ;  /* 0x0000002404047981 */ /* 0x000ea4000c1e1b00 */
[----:B--2---:R-:W0:Y:S02]  /*7a40*/  F2I.S64.F64.TRUNC R2, R4 ;  /* 0x0000000400027311 */ /* 0x004e24000030d900 */
[----:B0-----:R-:W-:Y:S01]  /*7a50*/  PRMT R0, R2, 0x7610, R0 ;  /* 0x0000761002007816 */ /* 0x001fe20000000000 */
[----:B------:R-:W-:Y:S06]  /*7a60*/  BRA `(.L_x_20325) ;  /* 0x0000000800647947 */ /* 0x000fec0003800000 */
.L_x_20333:
        /* <DEDUP_REMOVED lines=27> */
.L_x_20336:
        /* <DEDUP_REMOVED lines=14> */
.L_x_20335:
[----:B------:R-:W2:Y:S02]  /*7d00*/  LDG.E.U16 R2, desc[UR36][R4.64] ;  /* 0x0000002404027981 */ /* 0x000ea4000c1e1500 */
[----:B--2---:R-:W-:-:S06]  /*7d10*/  IMAD.U32 R2, R2, 0x10000, RZ ;  /* 0x0001000002027824 */ /* 0x004fcc00078e00ff */
[----:B------:R-:W0:Y:S02]  /*7d20*/  F2I.S64.TRUNC R2, R2 ;  /* 0x0000000200027311 */ /* 0x000e24000020d900 */
[----:B0-----:R-:W-:Y:S01]  /*7d30*/  PRMT R0, R2, 0x7610, R0 ;  /* 0x0000761002007816 */ /* 0x001fe20000000000 */
[----:B------:R-:W-:Y:S06]  /*7d40*/  BRA `(.L_x_20325) ;  /* 0x0000000400ac7947 */ /* 0x000fec0003800000 */
.L_x_20332:
        /* <DEDUP_REMOVED lines=10> */
.L_x_20339:
        /* <DEDUP_REMOVED lines=21> */
.L_x_20343:
[----:B------:R-:W-:Y:S05]  /*7f40*/  BSYNC.RECONVERGENT B1 ;  /* 0x0000000000017941 */ /* 0x000fea0003800200 */
.L_x_20342:
[----:B------:R-:W-:Y:S02]  /*7f50*/  SHF.L.U32 R0, R0, 0x14, RZ ;  /* 0x0000001400007819 */ /* 0x000fe400000006ff */
[----:B------:R-:W-:-:S04]  /*7f60*/  LEA R2, R2, 0x3b800000, 0x17 ;  /* 0x3b80000002027811 */ /* 0x000fc800078eb8ff */
[----:B------:R-:W-:-:S07]  /*7f70*/  LOP3.LUT R2, R2, R0, R7, 0xfe, !PT ;  /* 0x0000000002027212 */ /* 0x000fce00078efe07 */
.L_x_20341:
[----:B------:R-:W-:Y:S05]  /*7f80*/  BSYNC.RECONVERGENT B0 ;  /* 0x0000000000007941 */ /* 0x000fea0003800200 */
.L_x_20340:
[----:B------:R-:W0:Y:S02]  /*7f90*/  F2I.S64.TRUNC R2, R2 ;  /* 0x0000000200027311 */ /* 0x000e24000020d900 */
[----:B0-----:R-:W-:Y:S01]  /*7fa0*/  PRMT R0, R2, 0x7610, R0 ;  /* 0x0000761002007816 */ /* 0x001fe20000000000 */
[----:B------:R-:W-:Y:S06]  /*7fb0*/  BRA `(.L_x_20325) ;  /* 0x0000000400107947 */ /* 0x000fec0003800000 */
.L_x_20338:
        /* <DEDUP_REMOVED lines=21> */
.L_x_20347:
[----:B------:R-:W-:Y:S05]  /*8110*/  BSYNC.RECONVERGENT B1 ;  /* 0x0000000000017941 */ /* 0x000fea0003800200 */
.L_x_20346:
[----:B------:R-:W-:Y:S01]  /*8120*/  IMAD.SHL.U32 R0, R0, 0x200000, RZ ;  /* 0x0020000000007824 */ /* 0x000fe200078e00ff */
[----:B------:R-:W-:-:S04]  /*8130*/  LEA R2, R2, 0x37800000, 0x17 ;  /* 0x3780000002027811 */ /* 0x000fc800078eb8ff */
[----:B------:R-:W-:-:S07]  /*8140*/  LOP3.LUT R2, R2, R0, R7, 0xfe, !PT ;  /* 0x0000000002027212 */ /* 0x000fce00078efe07 */
.L_x_20345:
[----:B------:R-:W-:Y:S05]  /*8150*/  BSYNC.RECONVERGENT B0 ;  /* 0x0000000000007941 */ /* 0x000fea0003800200 */
.L_x_20344:
[----:B------:R-:W0:Y:S02]  /*8160*/  F2I.S64.TRUNC R2, R2 ;  /* 0x0000000200027311 */ /* 0x000e24000020d900 */
[----:B0-----:R-:W-:Y:S01]  /*8170*/  PRMT R0, R2, 0x7610, R0 ;  /* 0x0000761002007816 */ /* 0x001fe20000000000 */
[----:B------:R-:W-:Y:S06]  /*8180*/  BRA `(.L_x_20325) ;  /* 0x00000000009c7947 */ /* 0x000fec0003800000 */
.L_x_20337:
        /* <DEDUP_REMOVED lines=14> */
.L_x_20351:
[----:B------:R-:W-:Y:S05]  /*8270*/  BSYNC.RECONVERGENT B0 ;  /* 0x0000000000007941 */ /* 0x000fea0003800200 */
.L_x_20350:
[----:B------:R-:W0:Y:S02]  /*8280*/  F2I.S64.TRUNC R2, R2 ;  /* 0x0000000200027311 */ /* 0x000e24000020d900 */
[----:B0-----:R-:W-:Y:S01]  /*8290*/  PRMT R0, R2, 0x7610, R0 ;  /* 0x0000761002007816 */ /* 0x001fe20000000000 */
[----:B------:R-:W-:Y:S06]  /*82a0*/  BRA `(.L_x_20325) ;  /* 0x0000000000547947 */ /* 0x000fec0003800000 */
.L_x_20324:
        /* <DEDUP_REMOVED lines=16> */
.L_x_20352:
[----:B------:R-:W-:Y:S01]  /*83b0*/  PRMT R0, RZ, 0x7610, R0 ;  /* 0x00007610ff007816 */ /* 0x000fe20000000000 */
[----:B------:R-:W-:Y:S06]  /*83c0*/  BRA `(.L_x_20325) ;  /* 0x00000000000c7947 */ /* 0x000fec0003800000 */
.L_x_20349:
[----:B------:R0:W5:Y:S01]  /*83d0*/  LDG.E.U8 R0, desc[UR36][R4.64] ;  /* 0x0000002404007981 */ /* 0x000162000c1e1100 */
[----:B------:R-:W-:Y:S05]  /*83e0*/  BRA `(.L_x_20325) ;  /* 0x0000000000047947 */ /* 0x000fea0003800000 */
.L_x_20348:
[----:B------:R0:W5:Y:S02]  /*83f0*/  LDG.E.U8 R0, desc[UR36][R4.64] ;  /* 0x0000002404007981 */ /* 0x000164000c1e1100 */
.L_x_20325:
        /* <DEDUP_REMOVED lines=22> */
.L_x_20357:
[----:B------:R0:W-:Y:S01]  /*8560*/  STG.E.U8 desc[UR36][R2.64], R5 ;  /* 0x0000000502007986 */ /* 0x0001e2000c101124 */
[----:B------:R-:W-:Y:S05]  /*8570*/  BRA `(.L_x_20359) ;  /* 0x0000000c00507947 */ /* 0x000fea0003800000 */
.L_x_20356:
        /* <DEDUP_REMOVED lines=10> */
.L_x_20361:
[----:B------:R-:W-:-:S05]  /*8620*/  LOP3.LUT R5, R5, 0xff, RZ, 0xc0, !PT ;  /* 0x000000ff05057812 */ /* 0x000fca00078ec0ff */
[----:B------:R0:W-:Y:S01]  /*8630*/  STG.E desc[UR36][R2.64], R5 ;  /* 0x0000000502007986 */ /* 0x0001e2000c101924 */
[----:B------:R-:W-:Y:S05]  /*8640*/  BRA `(.L_x_20359) ;  /* 0x0000000c001c7947 */ /* 0x000fea0003800000 */
.L_x_20360:
[----:B------:R-:W-:-:S05]  /*8650*/  LOP3.LUT R5, R5, 0xff, RZ, 0xc0, !PT ;  /* 0x000000ff05057812 */ /* 0x000fca00078ec0ff */
[----:B------:R0:W-:Y:S01]  /*8660*/  STG.E.U16 desc[UR36][R2.64], R5 ;  /* 0x0000000502007986 */ /* 0x0001e2000c101524 */
[----:B------:R-:W-:Y:S05]  /*8670*/  BRA `(.L_x_20359) ;  /* 0x0000000c00107947 */ /* 0x000fea0003800000 */
.L_x_20355:
        /* <DEDUP_REMOVED lines=10> */
.L_x_20363:
[----:B------:R-:W-:-:S04]  /*8720*/  LOP3.LUT R5, R5, 0xff, RZ, 0xc0, !PT ;  /* 0x000000ff05057812 */ /* 0x000fc800078ec0ff */
[----:B------:R-:W0:Y:S02]  /*8730*/  I2F.U16 R0, R5 ;  /* 0x0000000500007306 */ /* 0x000e240000101000 */
[----:B0-----:R-:W-:-:S05]  /*8740*/  F2FP.F16.F32.PACK_AB R0, RZ, R0 ;  /* 0x00000000ff00723e */ /* 0x001fca00000000ff */
[----:B------:R0:W-:Y:S01]  /*8750*/  STG.E.U16 desc[UR36][R2.64], R0 ;  /* 0x0000000002007986 */ /* 0x0001e2000c101524 */
[----:B------:R-:W-:Y:S05]  /*8760*/  BRA `(.L_x_20359) ;  /* 0x0000000800d47947 */ /* 0x000fea0003800000 */
.L_x_20362:
        /* <DEDUP_REMOVED lines=11> */
.L_x_20365:
[----:B------:R-:W-:-:S06]  /*8820*/  LOP3.LUT R5, R5, 0xff, RZ, 0xc0, !PT ;  /* 0x000000ff05057812 */ /* 0x000fcc00078ec0ff */
[----:B------:R-:W0:Y:S02]  /*8830*/  I2F.U16 R5, R5 ;  /* 0x0000000500057306 */ /* 0x000e240000101000 */
[----:B0-----:R-:W-:-:S04]  /*8840*/  F2FP.F16.F32.PACK_AB R5, RZ, R5 ;  /* 0x00000005ff05723e */ /* 0x001fc800000000ff */
[----:B------:R-:W-:-:S05]  /*8850*/  PRMT R5, R5, 0x5410, RZ ;  /* 0x0000541005057816 */ /* 0x000fca00000000ff */
[----:B------:R0:W-:Y:S01]  /*8860*/  STG.E desc[UR36][R2.64], R5 ;  /* 0x0000000502007986 */ /* 0x0001e2000c101924 */
[----:B------:R-:W-:Y:S05]  /*8870*/  BRA `(.L_x_20359) ;  /* 0x0000000800907947 */ /* 0x000fea0003800000 */
.L_x_20364:
[----:B------:R-:W-:-:S06]  /*8880*/  LOP3.LUT R5, R5, 0xff, RZ, 0xc0, !PT ;  /* 0x000000ff05057812 */ /* 0x000fcc00078ec0ff */
[----:B------:R-:W0:Y:S02]  /*8890*/  I2F.F64.U16 R4, R5 ;  /* 0x0000000500047312 */ /* 0x000e240000101800 */
[----:B0-----:R0:W-:Y:S01]  /*88a0*/  STG.E.64 desc[UR36][R2.64], R4 ;  /* 0x0000000402007986 */ /* 0x0011e2000c101b24 */
[----:B------:R-:W-:Y:S05]  /*88b0*/  BRA `(.L_x_20359) ;  /* 0x0000000800807947 */ /* 0x000fea0003800000 */
.L_x_20354:
        /* <DEDUP_REMOVED lines=13> */
.L_x_20369:
        /* <DEDUP_REMOVED lines=18> */
.L_x_20371:
[----:B------:R-:W-:Y:S05]  /*8ab0*/  BSYNC.RECONVERGENT B0 ;  /* 0x0000000000007941 */ /* 0x000fea0003800200 */
.L_x_20370:
[----:B------:R0:W-:Y:S01]  /*8ac0*/  STG.E.U8 desc[UR36][R2.64], R0 ;  /* 0x0000000002007986 */ /* 0x0001e2000c101124 */
[----:B------:R-:W-:Y:S05]  /*8ad0*/  BRA `(.L_x_20359) ;  /* 0x0000000400f87947 */ /* 0x000fea0003800000 */
.L_x_20368:
        /* <DEDUP_REMOVED lines=18> */
.L_x_20373:
[----:B------:R-:W-:Y:S05]  /*8c00*/  BSYNC.RECONVERGENT B0 ;  /* 0x0000000000007941 */ /* 0x000fea0003800200 */
.L_x_20372:
[----:B------:R0:W-:Y:S01]  /*8c10*/  STG.E.U8 desc[UR36][R2.64], R0 ;  /* 0x0000000002007986 */ /* 0x0001e2000c101124 */
[----:B------:R-:W-:Y:S05]  /*8c20*/  BRA `(.L_x_20359) ;  /* 0x0000000400a47947 */ /* 0x000fea0003800000 */
.L_x_20367:
        /* <DEDUP_REMOVED lines=23> */
.L_x_20375:
[----:B------:R-:W-:Y:S01]  /*8da0*/  LOP3.LUT R4, R5, 0xff, RZ, 0xc0, !PT ;  /* 0x000000ff05047812 */ /* 0x000fe200078ec0ff */
[----:B------:R-:W-:-:S05]  /*8db0*/  IMAD.MOV.U32 R5, RZ, RZ, RZ ;  /* 0x000000ffff057224 */ /* 0x000fca00078e00ff */
[----:B------:R0:W-:Y:S01]  /*8dc0*/  STG.E.64 desc[UR36][R2.64], R4 ;  /* 0x0000000402007986 */ /* 0x0001e2000c101b24 */
[----:B------:R-:W-:Y:S05]  /*8dd0*/  BRA `(.L_x_20359) ;  /* 0x0000000400387947 */ /* 0x000fea0003800000 */
.L_x_20374:
[----:B------:R-:W-:-:S05]  /*8de0*/  LOP3.LUT R5, R5, 0xff, RZ, 0xc0, !PT ;  /* 0x000000ff05057812 */ /* 0x000fca00078ec0ff */
[----:B------:R0:W-:Y:S01]  /*8df0*/  STG.E desc[UR36][R2.64], R5 ;  /* 0x0000000502007986 */ /* 0x0001e2000c101924 */
[----:B------:R-:W-:Y:S05]  /*8e00*/  BRA `(.L_x_20359) ;  /* 0x00000004002c7947 */ /* 0x000fea0003800000 */
.L_x_20366:
        /* <DEDUP_REMOVED lines=10> */
.L_x_20377:
[----:B------:R-:W-:Y:S02]  /*8eb0*/  LOP3.LUT R5, R5, 0xff, RZ, 0xc0, !PT ;  /* 0x000000ff05057812 */ /* 0x000fe400078ec0ff */
[----:B------:R-:W-:-:S04]  /*8ec0*/  CS2R R6, SRZ ;  /* 0x0000000000067805 */ /* 0x000fc8000001ff00 */
[----:B------:R-:W0:Y:S02]  /*8ed0*/  I2F.F64.U16 R4, R5 ;  /* 0x0000000500047312 */ /* 0x000e240000101800 */
[----:B0-----:R4:W-:Y:S01]  /*8ee0*/  STG.E.128 desc[UR36][R2.64], R4 ;  /* 0x0000000402007986 */ /* 0x0019e2000c101d24 */
[----:B------:R-:W-:Y:S05]  /*8ef0*/  BRA `(.L_x_20359) ;  /* 0x0000000000f07947 */ /* 0x000fea0003800000 */
.L_x_20376:
[----:B------:R-:W-:-:S09]  /*8f00*/  UISETP.NE.AND UP0, UPT, UR4, 0xf, UPT ;  /* 0x0000000f0400788c */ /* 0x000fd2000bf05270 */
[----:B------:R-:W-:Y:S05]  /*8f10*/  BRA.U !UP0, `(.L_x_20378) ;  /* 0x0000000108d87547 */ /* 0x000fea000b800000 */
[----:B------:R-:W-:-:S09]  /*8f20*/  UISETP.NE.AND UP0, UPT, UR4, 0x17, UPT ;  /* 0x000000170400788c */ /* 0x000fd2000bf05270 */
[----:B------:R-:W-:Y:S05]  /*8f30*/  BRA.U !UP0, `(.L_x_20379) ;  /* 0x0000000108887547 */ /* 0x000fea000b800000 */
[----:B------:R-:W-:-:S09]  /*8f40*/  UISETP.NE.AND UP0, UPT, UR4, 0x18, UPT ;  /* 0x000000180400788c */ /* 0x000fd2000bf05270 */
[----:B------:R-:W-:Y:S05]  /*8f50*/  BRA.U !UP0, `(.L_x_20380) ;  /* 0x0000000108447547 */ /* 0x000fea000b800000 */
.L_x_20358:
        /* <DEDUP_REMOVED lines=16> */
.L_x_20381:
[----:B------:R-:W-:Y:S05]  /*9060*/  BRA `(.L_x_20359) ;  /* 0x0000000000947947 */ /* 0x000fea0003800000 */
.L_x_20380:
        /* <DEDUP_REMOVED lines=12> */
.L_x_20383:
[----:B------:R-:W-:Y:S05]  /*9130*/  BSYNC.RECONVERGENT B0 ;  /* 0x0000000000007941 */ /* 0x000fea0003800200 */
.L_x_20382:
[----:B------:R3:W-:Y:S01]  /*9140*/  STG.E.U8 desc[UR36][R2.64], R5 ;  /* 0x0000000502007986 */ /* 0x0007e2000c101124 */
[----:B------:R-:W-:Y:S05]  /*9150*/  BRA `(.L_x_20359) ;  /* 0x0000000000587947 */ /* 0x000fea0003800000 */
.L_x_20379:
        /* <DEDUP_REMOVED lines=13> */
.L_x_20384:
[----:B------:R-:W-:Y:S02]  /*9230*/  ISETP.GT.U32.AND P0, PT, R7, 0x7f800000, PT ;  /* 0x7f8000000700780c */ /* 0x000fe40003f04070 */
[----:B------:R-:W-:-:S04]  /*9240*/  MOV R5, 0x7f ;  /* 0x0000007f00057802 */ /* 0x000fc80000000f00 */
[----:B------:R-:W-:-:S05]  /*9250*/  SEL R5, R5, 0x7c, P0 ;  /* 0x0000007c05057807 */ /* 0x000fca0000000000 */
[----:B------:R2:W-:Y:S01]  /*9260*/  STG.E.U8 desc[UR36][R2.64], R5 ;  /* 0x0000000502007986 */ /* 0x0005e2000c101124 */
[----:B------:R-:W-:Y:S05]  /*9270*/  BRA `(.L_x_20359) ;  /* 0x0000000000107947 */ /* 0x000fea0003800000 */
.L_x_20378:
[----:B------:R-:W-:-:S04]  /*9280*/  LOP3.LUT R5, R5, 0xff, RZ, 0xc0, !PT ;  /* 0x000000ff05057812 */ /* 0x000fc800078ec0ff */
[----:B------:R-:W0:Y:S02]  /*9290*/  I2F.U16 R0, R5 ;  /* 0x0000000500007306 */ /* 0x000e240000101000 */
[----:B0-----:R-:W-:-:S05]  /*92a0*/  F2FP.BF16.F32.PACK_AB R0, RZ, R0 ;  /* 0x00000000ff00723e */ /* 0x001fca00000010ff */
[----:B------:R0:W-:Y:S02]  /*92b0*/  STG.E.U16 desc[UR36][R2.64], R0 ;  /* 0x0000000002007986 */ /* 0x0001e4000c101524 */
.L_x_20359:
[----:B------:R-:W-:Y:S05]  /*92c0*/  BSYNC.RECONVERGENT B6 ;  /* 0x0000000000067941 */ /* 0x000fea0003800200 */
.L_x_20353:
[----:B------:R-:W-:-:S07]  /*92d0*/  VIADD R17, R17, 0x80 ;  /* 0x0000008011117836 */ /* 0x000fce0000000000 */
.L_x_20318:
[----:B------:R-:W-:Y:S05]  /*92e0*/  BSYNC.RECONVERGENT B7 ;  /* 0x0000000000077941 */ /* 0x000fea0003800200 */
.L_x_20317:
        /* <DEDUP_REMOVED lines=306> */
.L_x_20385:
        /* <DEDUP_REMOVED lines=18> */
.L_x_20389:
[----:B------:R4:W5:Y:S01]  /*a730*/  LDG.E.U8 R0, desc[UR36][R4.64] ;  /* 0x0000002404007981 */ /* 0x000962000c1e1100 */
[----:B------:R-:W-:Y:S05]  /*a740*/  BRA `(.L_x_20391) ;  /* 0x0000000c005c7947 */ /* 0x000fea0003800000 */
.L_x_20388:
        /* <DEDUP_REMOVED lines=8> */
.L_x_20393:
[----:B------:R2:W5:Y:S01]  /*a7d0*/  LDG.E.U8 R0, desc[UR36][R4.64] ;  /* 0x0000002404007981 */ /* 0x000562000c1e1100 */
[----:B------:R-:W-:Y:S05]  /*a7e0*/  BRA `(.L_x_20391) ;  /* 0x0000000c00347947 */ /* 0x000fea0003800000 */
.L_x_20392:
[----:B------:R0:W5:Y:S01]  /*a7f0*/  LDG.E.U16 R0, desc[UR36][R4.64] ;  /* 0x0000002404007981 */ /* 0x000162000c1e1500 */
[----:B------:R-:W-:Y:S05]  /*a800*/  BRA `(.L_x_20391) ;  /* 0x0000000c002c7947 */ /* 0x000fea0003800000 */
.L_x_20387:
        /* <DEDUP_REMOVED lines=10> */
.L_x_20395:
[----:B------:R-:W2:Y:S02]  /*a8b0*/  LDG.E.U16 R2, desc[UR36][R4.64] ;  /* 0x0000002404027981 */ /* 0x000ea4000c1e1500 */
[----:B--2---:R-:W-:-:S06]  /*a8c0*/  HADD2.F32 R2, -RZ, R2.H0_H0 ;  /* 0x20000002ff027230 */ /* 0x004fcc0000004100 */
[----:B------:R-:W0:Y:S02]  /*a8d0*/  F2I.S64.TRUNC R2, R2 ;  /* 0x0000000200027311 */ /* 0x000e24000020d900 */
[----:B0-----:R-:W-:Y:S01]  /*a8e0*/  PRMT R0, R2, 0x7610, R0 ;  /* 0x0000761002007816 */ /* 0x001fe20000000000 */
[----:B------:R-:W-:Y:S06]  /*a8f0*/  BRA `(.L_x_20391) ;  /* 0x0000000800f07947 */ /* 0x000fec0003800000 */
.L_x_20394:
        /* <DEDUP_REMOVED lines=10> */
.L_x_20397:
[----:B------:R-:W2:Y:S02]  /*a9a0*/  LDG.E.U16 R4, desc[UR36][R4.64] ;  /* 0x0000002404047981 */ /* 0x000ea4000c1e1500 */
[----:B--2---:R-:W-:-:S06]  /*a9b0*/  HADD2.F32 R2, -RZ, R4.H0_H0 ;  /* 0x20000004ff027230 */ /* 0x004fcc0000004100 */
[----:B------:R-:W0:Y:S02]  /*a9c0*/  F2I.S64.TRUNC R2, R2 ;  /* 0x0000000200027311 */ /* 0x000e24000020d900 */
[----:B0-----:R-:W-:Y:S01]  /*a9d0*/  PRMT R0, R2, 0x7610, R0 ;  /* 0x0000761002007816 */ /* 0x001fe20000000000 */
[----:B------:R-:W-:Y:S06]  /*a9e0*/  BRA `(.L_x_20391) ;  /* 0x0000000800b47947 */ /* 0x000fec0003800000 */
.L_x_20396:
[----:B------:R-:W2:Y:S02]  /*a9f0*/  LDG.E.64 R2, desc[UR36][R4.64] ;  /* 0x0000002404027981 */ /* 0x000ea4000c1e1b00 */
[----:B--2---:R-:W0:Y:S02]  /*aa00*/  F2I.S64.F64.TRUNC R2, R2 ;  /* 0x0000000200027311 */ /* 0x004e24000030d900 */
[----:B0-----:R-:W-:Y:S01]  /*aa10*/  PRMT R0, R2, 0x7610, R0 ;  /* 0x0000761002007816 */ /* 0x001fe20000000000 */
[----:B------:R-:W-:Y:S06]  /*aa20*/  BRA `(.L_x_20391) ;  /* 0x0000000800a47947 */ /* 0x000fec0003800000 */
.L_x_20386:
        /* <DEDUP_REMOVED lines=12> */
.L_x_20400:
[----:B------:R-:W2:Y:S02]  /*aaf0*/  LDG.E.64 R4, desc[UR36][R4.64] ;  /* 0x0000002404047981 */ /* 0x000ea4000c1e1b00 */
[----:B--2---:R-:W0:Y:S02]  /*ab00*/  F2I.S64.F64.TRUNC R2, R4 ;  /* 0x0000000400027311 */ /* 0x004e24000030d900 */
[----:B0-----:R-:W-:Y:S01]  /*ab10*/  PRMT R0, R2, 0x7610, R0 ;  /* 0x0000761002007816 */ /* 0x001fe20000000000 */
[----:B------:R-:W-:Y:S06]  /*ab20*/  BRA `(.L_x_20391) ;  /* 0x0000000800647947 */ /* 0x000fec0003800000 */
.L_x_20399:
        /* <DEDUP_REMOVED lines=27> */
.L_x_20402:
        /* <DEDUP_REMOVED lines=14> */
.L_x_20401:
[----:B------:R-:W2:Y:S02]  /*adc0*/  LDG.E.U16 R2, desc[UR36][R4.64] ;  /* 0x0000002404027981 */ /* 0x000ea4000c1e1500 */
[----:B--2---:R-:W-:-:S06]  /*add0*/  IMAD.U32 R2, R2, 0x10000, RZ ;  /* 0x0001000002027824 */ /* 0x004fcc00078e00ff */
[----:B------:R-:W0:Y:S02]  /*ade0*/  F2I.S64.TRUNC R2, R2 ;  /* 0x0000000200027311 */ /* 0x000e24000020d900 */
[----:B0-----:R-:W-:Y:S01]  /*adf0*/  PRMT R0, R2, 0x7610, R0 ;  /* 0x0000761002007816 */ /* 0x001fe20000000000 */
[----:B------:R-:W-:Y:S06]  /*ae00*/  BRA `(.L_x_20391) ;  /* 0x0000000400ac7947 */ /* 0x000fec0003800000 */
.L_x_20398:
        /* <DEDUP_REMOVED lines=10> */
.L_x_20405:
        /* <DEDUP_REMOVED lines=21> */
.L_x_20409:
[----:B------:R-:W-:Y:S05]  /*b000*/  BSYNC.RECONVERGENT B1 ;  /* 0x0000000000017941 */ /* 0x000fea0003800200 */
.L_x_20408:
[----:B------:R-:W-:Y:S02]  /*b010*/  SHF.L.U32 R0, R0, 0x14, RZ ;  /* 0x0000001400007819 */ /* 0x000fe400000006ff */
[----:B------:R-:W-:-:S04]  /*b020*/  LEA R2, R2, 0x3b800000, 0x17 ;  /* 0x3b80000002027811 */ /* 0x000fc800078eb8ff */
[----:B------:R-:W-:-:S07]  /*b030*/  LOP3.LUT R2, R2, R0, R7, 0xfe, !PT ;  /* 0x0000000002027212 */ /* 0x000fce00078efe07 */
.L_x_20407:
[----:B------:R-:W-:Y:S05]  /*b040*/  BSYNC.RECONVERGENT B0 ;  /* 0x0000000000007941 */ /* 0x000fea0003800200 */
.L_x_20406:
[----:B------:R-:W0:Y:S02]  /*b050*/  F2I.S64.TRUNC R2, R2 ;  /* 0x0000000200027311 */ /* 0x000e24000020d900 */
[----:B0-----:R-:W-:Y:S01]  /*b060*/  PRMT R0, R2, 0x7610, R0 ;  /* 0x0000761002007816 */ /* 0x001fe20000000000 */
[----:B------:R-:W-:Y:S06]  /*b070*/  BRA `(.L_x_20391) ;  /* 0x0000000400107947 */ /* 0x000fec0003800000 */
.L_x_20404:
        /* <DEDUP_REMOVED lines=21> */
.L_x_20413:
[----:B------:R-:W-:Y:S05]  /*b1d0*/  BSYNC.RECONVERGENT B1 ;  /* 0x0000000000017941 */ /* 0x000fea0003800200 */
.L_x_20412:
[----:B------:R-:W-:Y:S01]  /*b1e0*/  IMAD.SHL.U32 R0, R0, 0x200000, RZ ;  /* 0x0020000000007824 */ /* 0x000fe200078e00ff */
[----:B------:R-:W-:-:S04]  /*b1f0*/  LEA R2, R2, 0x37800000, 0x17 ;  /* 0x3780000002027811 */ /* 0x000fc800078eb8ff */
[----:B------:R-:W-:-:S07]  /*b200*/  LOP3.LUT R2, R2, R0, R7, 0xfe, !PT ;  /* 0x0000000002027212 */ /* 0x000fce00078efe07 */
.L_x_20411:
[----:B------:R-:W-:Y:S05]  /*b210*/  BSYNC.RECONVERGENT B0 ;  /* 0x0000000000007941 */ /* 0x000fea0003800200 */
.L_x_20410:
[----:B------:R-:W0:Y:S02]  /*b220*/  F2I.S64.TRUNC R2, R2 ;  /* 0x0000000200027311 */ /* 0x000e24000020d900 */
[----:B0-----:R-:W-:Y:S01]  /*b230*/  PRMT R0, R2, 0x7610, R0 ;  /* 0x0000761002007816 */ /* 0x001fe20000000000 */
[----:B------:R-:W-:Y:S06]  /*b240*/  BRA `(.L_x_20391) ;  /* 0x00000000009c7947 */ /* 0x000fec0003800000 */
.L_x_20403:
        /* <DEDUP_REMOVED lines=14> */
.L_x_20417:
[----:B------:R-:W-:Y:S05]  /*b330*/  BSYNC.RECONVERGENT B0 ;  /* 0x0000000000007941 */ /* 0x000fea0003800200 */
.L_x_20416:
[----:B------:R-:W0:Y:S02]  /*b340*/  F2I.S64.TRUNC R2, R2 ;  /* 0x0000000200027311 */ /* 0x000e24000020d900 */
[----:B0-----:R-:W-:Y:S01]  /*b350*/  PRMT R0, R2, 0x7610, R0 ;  /* 0x0000761002007816 */ /* 0x001fe20000000000 */
[----:B------:R-:W-:Y:S06]  /*b360*/  BRA `(.L_x_20391) ;  /* 0x0000000000547947 */ /* 0x000fec0003800000 */
.L_x_20390:
        /* <DEDUP_REMOVED lines=16> */
.L_x_20418:
[----:B------:R-:W-:Y:S01]  /*b470*/  PRMT R0, RZ, 0x7610, R0 ;  /* 0x00007610ff007816 */ /* 0x000fe20000000000 */
[----:B------:R-:W-:Y:S06]  /*b480*/  BRA `(.L_x_20391) ;  /* 0x00000000000c7947 */ /* 0x000fec0003800000 */
.L_x_20415:
[----:B------:R0:W5:Y:S01]  /*b490*/  LDG.E.U8 R0, desc[UR36][R4.64] ;  /* 0x0000002404007981 */ /* 0x000162000c1e1100 */
[----:B------:R-:W-:Y:S05]  /*b4a0*/  BRA `(.L_x_20391) ;  /* 0x0000000000047947 */ /* 0x000fea0003800000 */
.L_x_20414:
[----:B------:R0:W5:Y:S02]  /*b4b0*/  LDG.E.U8 R0, desc[UR36][R4.64] ;  /* 0x0000002404007981 */ /* 0x000164000c1e1100 */
.L_x_20391:
[----:B------:R-:W-:Y:S01]  /*b4c0*/  UPRMT UR4, UR41, 0x9910, URZ ;  /* 0x0000991029047896 */ /* 0x000fe200080000ff */
[C---:B-----5:R-:W-:Y:S02]  /*b4d0*/  LOP3.LUT R2, R0.reuse, 0xff, RZ, 0xc0, !PT ;  /* 0x000000ff00027812 */ /* 0x060fe400078ec0ff */
        /* <DEDUP_REMOVED lines=16> */
.L_x_20422:
[----:B------:R-:W-:Y:S01]  /*b5e0*/  STG.E.U8 desc[UR36][R16.64], R3 ;  /* 0x0000000310007986 */ /* 0x000fe2000c101124 */
[----:B------:R-:W-:Y:S05]  /*b5f0*/  EXIT ;  /* 0x000000000000794d */ /* 0x000fea0003800000 */
.L_x_20421:
        /* <DEDUP_REMOVED lines=10> */
.L_x_20425:
[----:B------:R-:W-:-:S05]  /*b6a0*/  LOP3.LUT R3, R3, 0xff, RZ, 0xc0, !PT ;  /* 0x000000ff03037812 */ /* 0x000fca00078ec0ff */
[----:B------:R-:W-:Y:S01]  /*b6b0*/  STG.E desc[UR36][R16.64], R3 ;  /* 0x0000000310007986 */ /* 0x000fe2000c101924 */
[----:B------:R-:W-:Y:S05]  /*b6c0*/  EXIT ;  /* 0x000000000000794d */ /* 0x000fea0003800000 */
.L_x_20424:
[----:B------:R-:W-:-:S05]  /*b6d0*/  LOP3.LUT R3, R3, 0xff, RZ, 0xc0, !PT ;  /* 0x000000ff03037812 */ /* 0x000fca00078ec0ff */
[----:B------:R-:W-:Y:S01]  /*b6e0*/  STG.E.U16 desc[UR36][R16.64], R3 ;  /* 0x0000000310007986 */ /* 0x000fe2000c101524 */
[----:B------:R-:W-:Y:S05]  /*b6f0*/  EXIT ;  /* 0x000000000000794d */ /* 0x000fea0003800000 */
.L_x_20420:
        /* <DEDUP_REMOVED lines=10> */
.L_x_20427:
[----:B------:R-:W-:-:S04]  /*b7a0*/  LOP3.LUT R3, R3, 0xff, RZ, 0xc0, !PT ;  /* 0x000000ff03037812 */ /* 0x000fc800078ec0ff */
[----:B------:R-:W5:Y:S02]  /*b7b0*/  I2F.U16 R0, R3 ;  /* 0x0000000300007306 */ /* 0x000f640000101000 */
[----:B-----5:R-:W-:-:S05]  /*b7c0*/  F2FP.F16.F32.PACK_AB R0, RZ, R0 ;  /* 0x00000000ff00723e */ /* 0x020fca00000000ff */
[----:B------:R-:W-:Y:S01]  /*b7d0*/  STG.E.U16 desc[UR36][R16.64], R0 ;  /* 0x0000000010007986 */ /* 0x000fe2000c101524 */
[----:B------:R-:W-:Y:S05]  /*b7e0*/  EXIT ;  /* 0x000000000000794d */ /* 0x000fea0003800000 */
.L_x_20426:
        /* <DEDUP_REMOVED lines=11> */
.L_x_20429:
[----:B------:R-:W-:-:S06]  /*b8a0*/  LOP3.LUT R3, R3, 0xff, RZ, 0xc0, !PT ;  /* 0x000000ff03037812 */ /* 0x000fcc00078ec0ff */
[----:B------:R-:W5:Y:S02]  /*b8b0*/  I2F.U16 R3, R3 ;  /* 0x0000000300037306 */ /* 0x000f640000101000 */
[----:B-----5:R-:W-:-:S04]  /*b8c0*/  F2FP.F16.F32.PACK_AB R3, RZ, R3 ;  /* 0x00000003ff03723e */ /* 0x020fc800000000ff */
[----:B------:R-:W-:-:S05]  /*b8d0*/  PRMT R3, R3, 0x5410, RZ ;  /* 0x0000541003037816 */ /* 0x000fca00000000ff */
[----:B------:R-:W-:Y:S01]  /*b8e0*/  STG.E desc[UR36][R16.64], R3 ;  /* 0x0000000310007986 */ /* 0x000fe2000c101924 */
[----:B------:R-:W-:Y:S05]  /*b8f0*/  EXIT ;  /* 0x000000000000794d */ /* 0x000fea0003800000 */
.L_x_20428:
[----:B------:R-:W-:-:S06]  /*b900*/  LOP3.LUT R3, R3, 0xff, RZ, 0xc0, !PT ;  /* 0x000000ff03037812 */ /* 0x000fcc00078ec0ff */
[----:B------:R-:W5:Y:S02]  /*b910*/  I2F.F64.U16 R2, R3 ;  /* 0x0000000300027312 */ /* 0x000f640000101800 */
[----:B-----5:R-:W-:Y:S01]  /*b920*/  STG.E.64 desc[UR36][R16.64], R2 ;  /* 0x0000000210007986 */ /* 0x020fe2000c101b24 */
[----:B------:R-:W-:Y:S05]  /*b930*/  EXIT ;  /* 0x000000000000794d */ /* 0x000fea0003800000 */
.L_x_20419:
        /* <DEDUP_REMOVED lines=13> */
.L_x_20433:
        /* <DEDUP_REMOVED lines=17> */
.L_x_20436:
[----:B------:R-:W-:-:S07]  /*bb20*/  PRMT R8, R0, 0x7610, R8 ;  /* 0x0000761000087816 */ /* 0x000fce0000000008 */
.L_x_20435:
[----:B------:R-:W-:Y:S05]  /*bb30*/  BSYNC.RECONVERGENT B0 ;  /* 0x0000000000007941 */ /* 0x000fea0003800200 */
.L_x_20434:
[----:B------:R-:W-:Y:S01]  /*bb40*/  STG.E.U8 desc[UR36][R16.64], R8 ;  /* 0x0000000810007986 */ /* 0x000fe2000c101124 */
[----:B------:R-:W-:Y:S05]  /*bb50*/  EXIT ;  /* 0x000000000000794d */ /* 0x000fea0003800000 */
.L_x_20432:
        /* <DEDUP_REMOVED lines=17> */
.L_x_20439:
[----:B------:R-:W-:-:S07]  /*bc70*/  PRMT R8, R0, 0x7610, R8 ;  /* 0x0000761000087816 */ /* 0x000fce0000000008 */
.L_x_20438:
[----:B------:R-:W-:Y:S05]  /*bc80*/  BSYNC.RECONVERGENT B0 ;  /* 0x0000000000007941 */ /* 0x000fea0003800200 */
.L_x_20437:
[----:B------:R-:W-:Y:S01]  /*bc90*/  STG.E.U8 desc[UR36][R16.64], R8 ;  /* 0x0000000810007986 */ /* 0x000fe2000c101124 */
[----:B------:R-:W-:Y:S05]  /*bca0*/  EXIT ;  /* 0x000000000000794d */ /* 0x000fea0003800000 */
.L_x_20431:
        /* <DEDUP_REMOVED lines=23> */
.L_x_20441:
[----:B------:R-:W-:Y:S01]  /*be20*/  LOP3.LUT R2, R3, 0xff, RZ, 0xc0, !PT ;  /* 0x000000ff03027812 */ /* 0x000fe200078ec0ff */
[----:B------:R-:W-:-:S05]  /*be30*/  IMAD.MOV.U32 R3, RZ, RZ, RZ ;  /* 0x000000ffff037224 */ /* 0x000fca00078e00ff */
[----:B------:R-:W-:Y:S01]  /*be40*/  STG.E.64 desc[UR36][R16.64], R2 ;  /* 0x0000000210007986 */ /* 0x000fe2000c101b24 */
[----:B------:R-:W-:Y:S05]  /*be50*/  EXIT ;  /* 0x000000000000794d */ /* 0x000fea0003800000 */
.L_x_20440:
[----:B------:R-:W-:-:S05]  /*be60*/  LOP3.LUT R3, R3, 0xff, RZ, 0xc0, !PT ;  /* 0x000000ff03037812 */ /* 0x000fca00078ec0ff */
[----:B------:R-:W-:Y:S01]  /*be70*/  STG.E desc[UR36][R16.64], R3 ;  /* 0x0000000310007986 */ /* 0x000fe2000c101924 */
[----:B------:R-:W-:Y:S05]  /*be80*/  EXIT ;  /* 0x000000000000794d */ /* 0x000fea0003800000 */
.L_x_20430:
        /* <DEDUP_REMOVED lines=10> */
.L_x_20443:
[----:B01234-:R-:W-:Y:S02]  /*bf30*/  LOP3.LUT R4, R3, 0xff, RZ, 0xc0, !PT ;  /* 0x000000ff03047812 */ /* 0x01ffe400078ec0ff */
[----:B------:R-:W-:-:S04]  /*bf40*/  CS2R R6, SRZ ;  /* 0x0000000000067805 */ /* 0x000fc8000001ff00 */
[----:B------:R-:W0:Y:S02]  /*bf50*/  I2F.F64.U16 R4, R4 ;  /* 0x0000000400047312 */ /* 0x000e240000101800 */
[----:B0-----:R-:W-:Y:S01]  /*bf60*/  STG.E.128 desc[UR36][R16.64], R4 ;  /* 0x0000000410007986 */ /* 0x001fe2000c101d24 */
[----:B------:R-:W-:Y:S05]  /*bf70*/  EXIT ;  /* 0x000000000000794d */ /* 0x000fea0003800000 */
.L_x_20442:
[----:B------:R-:W-:-:S09]  /*bf80*/  UISETP.NE.AND UP0, UPT, UR4, 0xf, UPT ;  /* 0x0000000f0400788c */ /* 0x000fd2000bf05270 */
[----:B------:R-:W-:Y:S05]  /*bf90*/  BRA.U !UP0, `(.L_x_20444) ;  /* 0x0000000108dc7547 */ /* 0x000fea000b800000 */
[----:B------:R-:W-:-:S09]  /*bfa0*/  UISETP.NE.AND UP0, UPT, UR4, 0x17, UPT ;  /* 0x000000170400788c */ /* 0x000fd2000bf05270 */
[----:B------:R-:W-:Y:S05]  /*bfb0*/  BRA.U !UP0, `(.L_x_20445) ;  /* 0x0000000108887547 */ /* 0x000fea000b800000 */
[----:B------:R-:W-:-:S09]  /*bfc0*/  UISETP.NE.AND UP0, UPT, UR4, 0x18, UPT ;  /* 0x000000180400788c */ /* 0x000fd2000bf05270 */
[----:B------:R-:W-:Y:S05]  /*bfd0*/  BRA.U !UP0, `(.L_x_20446) ;  /* 0x0000000108447547 */ /* 0x000fea000b800000 */
.L_x_20423:
        /* <DEDUP_REMOVED lines=16> */
.L_x_20447:
[----:B------:R-:W-:Y:S05]  /*c0e0*/  EXIT ;  /* 0x000000000000794d */ /* 0x000fea0003800000 */
.L_x_20446:
        /* <DEDUP_REMOVED lines=12> */
.L_x_20449:
[----:B------:R-:W-:Y:S05]  /*c1b0*/  BSYNC.RECONVERGENT B0 ;  /* 0x0000000000007941 */ /* 0x000fea0003800200 */
.L_x_20448:
[----:B------:R-:W-:Y:S01]  /*c1c0*/  STG.E.U8 desc[UR36][R16.64], R3 ;  /* 0x0000000310007986 */ /* 0x000fe2000c101124 */
[----:B------:R-:W-:Y:S05]  /*c1d0*/  EXIT ;  /* 0x000000000000794d */ /* 0x000fea0003800000 */
.L_x_20445:
        /* <DEDUP_REMOVED lines=14> */
.L_x_20450:
[----:B------:R-:W-:Y:S01]  /*c2c0*/  IMAD.MOV.U32 R3, RZ, RZ, 0x7f ;  /* 0x0000007fff037424 */ /* 0x000fe200078e00ff */
[----:B------:R-:W-:-:S04]  /*c2d0*/  ISETP.GT.U32.AND P0, PT, R5, 0x7f800000, PT ;  /* 0x7f8000000500780c */ /* 0x000fc80003f04070 */
[----:B------:R-:W-:-:S05]  /*c2e0*/  SEL R3, R3, 0x7c, P0 ;  /* 0x0000007c03037807 */ /* 0x000fca0000000000 */
[----:B------:R-:W-:Y:S01]  /*c2f0*/  STG.E.U8 desc[UR36][R16.64], R3 ;  /* 0x0000000310007986 */ /* 0x000fe2000c101124 */
[----:B------:R-:W-:Y:S05]  /*c300*/  EXIT ;  /* 0x000000000000794d */ /* 0x000fea0003800000 */
.L_x_20444:
[----:B------:R-:W-:-:S04]  /*c310*/  LOP3.LUT R3, R3, 0xff, RZ, 0xc0, !PT ;  /* 0x000000ff03037812 */ /* 0x000fc800078ec0ff */
[----:B------:R-:W5:Y:S02]  /*c320*/  I2F.U16 R0, R3 ;  /* 0x0000000300007306 */ /* 0x000f640000101000 */
[----:B-----5:R-:W-:-:S05]  /*c330*/  F2FP.BF16.F32.PACK_AB R0, RZ, R0 ;  /* 0x00000000ff00723e */ /* 0x020fca00000010ff */
[----:B------:R-:W-:Y:S01]  /*c340*/  STG.E.U16 desc[UR36][R16.64], R0 ;  /* 0x0000000010007986 */ /* 0x000fe2000c101524 */
[----:B------:R-:W-:Y:S05]  /*c350*/  EXIT ;  /* 0x000000000000794d */ /* 0x000fea0003800000 */
.L_x_20451:
        /* <DEDUP_REMOVED lines=10> */
.L_x_20967:


//--------------------- .text._ZN2at6native27unrolled_elementwise_kernelINS0_13AUnaryFunctorIhhhZZZNS0_18lshift_kernel_cudaERNS_18TensorIteratorBaseEENKUlvE_clEvENKUlvE_clEvEUlhhE_EESt5arrayIPcLm2EELi4E23TrivialOffsetCalculatorILi1EjESD_NS0_6memory12LoadWithCastILi1EEENSE_13StoreWithCastILi1EEEEEviT_T0_T2_T3_T4_T5_ --------------------------
	.section	.text._ZN2at6native27unrolled_elementwise_kernelINS0_13AUnaryFunctorIhhhZZZNS0_18lshift_kernel_cudaERNS_18TensorIteratorBaseEENKUlvE_clEvENKUlvE_clEvEUlhhE_EESt5arrayIPcLm2EELi4E23TrivialOffsetCalculatorILi1EjESD_NS0_6memory12LoadWithCastILi1EEENSE_13StoreWithCastILi1EEEEEviT_T0_T2_T3_T4_T5_,"ax",@progbits
	.align	128
        .global         _ZN2at6native27unrolled_elementwise_kernelINS0_13AUnaryFunctorIhhhZZZNS0_18lshift_kernel_cudaERNS_18TensorIteratorBaseEENKUlvE_clEvENKUlvE_clEvEUlhhE_EESt5arrayIPcLm2EELi4E23TrivialOffsetCalculatorILi1EjESD_NS0_6memory12LoadWithCastILi1EEENSE_13StoreWithCastILi1EEEEEviT_T0_T2_T3_T4_T5_
        .type           _ZN2at6native27unrolled_elementwise_kernelINS0_13AUnaryFunctorIhhhZZZNS0_18lshift_kernel_cudaERNS_18TensorIteratorBaseEENKUlvE_clEvENKUlvE_clEvEUlhhE_EESt5arrayIPcLm2EELi4E23TrivialOffsetCalculatorILi1EjESD_NS0_6memory12LoadWithCastILi1EEENSE_13StoreWithCastILi1EEEEEviT_T0_T2_T3_T4_T5_,@function
        .size           _ZN2at6native27unrolled_elementwise_kernelINS0_13AUnaryFunctorIhhhZZZNS0_18lshift_kernel_cudaERNS_18TensorIteratorBaseEENKUlvE_clEvENKUlvE_clEvEUlhhE_EESt5arrayIPcLm2EELi4E23TrivialOffsetCalculatorILi1EjESD_NS0_6memory12LoadWithCastILi1EEENSE_13StoreWithCastILi1EEEEEviT_T0_T2_T3_T4_T5_,(.L_x_20968 - _ZN2at6native27unrolled_elementwise_kernelINS0_13AUnaryFunctorIhhhZZZNS0_18lshift_kernel_cudaERNS_18TensorIteratorBaseEENKUlvE_clEvENKUlvE_clEvEUlhhE_EESt5arrayIPcLm2EELi4E23TrivialOffsetCalculatorILi1EjESD_NS0_6memory12LoadWithCastILi1EEENSE_13StoreWithCastILi1EEEEEviT_T0_T2_T3_T4_T5_)
        .other          _ZN2at6native27unrolled_elementwise_kernelINS0_13AUnaryFunctorIhhhZZZNS0_18lshift_kernel_cudaERNS_18TensorIteratorBaseEENKUlvE_clEvENKUlvE_clEvEUlhhE_EESt5arrayIPcLm2EELi4E23TrivialOffsetCalculatorILi1EjESD_NS0_6memory12LoadWithCastILi1EEENSE_13StoreWithCastILi1EEEEEviT_T0_T2_T3_T4_T5_,@"STO_CUDA_ENTRY STV_DEFAULT"
_ZN2at6native27unrolled_elementwise_kernelINS0_13AUnaryFunctorIhhhZZZNS0_18lshift_kernel_cudaERNS_18TensorIteratorBaseEENKUlvE_clEvENKUlvE_clEvEUlhhE_EESt5arrayIPcLm2EELi4E23TrivialOffsetCalculatorILi1EjESD_NS0_6memory12LoadWithCastILi1EEENSE_13StoreWithCastILi1EEEEEviT_T0_T2_T3_T4_T5_:
.text._ZN2at6native27unrolled_elementwise_kernelINS0_13AUnaryFunctorIhhhZZZNS0_18lshift_kernel_cudaERNS_18TensorIteratorBaseEENKUlvE_clEvENKUlvE_clEvEUlhhE_EESt5arrayIPcLm2EELi4E23TrivialOffsetCalculatorILi1EjESD_NS0_6memory12LoadWithCastILi1EEENSE_13StoreWithCastILi1EEEEEviT_T0_T2_T3_T4_T5_:
        /* <DEDUP_REMOVED lines=31> */
.L_x_20457:
[----:B------:R3:W5:Y:S01]  /*01f0*/  LDG.E.U8 R17, desc[UR36][R6.64] ;  /* 0x0000002406117981 */ /* 0x000762000c1e1100 */
[----:B------:R-:W-:Y:S05]  /*0200*/  BRA `(.L_x_20459) ;  /* 0x0000000c00607947 */ /* 0x000fea0003800000 */
.L_x_20456:
        /* <DEDUP_REMOVED lines=8> */
.L_x_20461:
[----:B------:R1:W5:Y:S01]  /*0290*/  LDG.E.U8 R17, desc[UR36][R6.64] ;  /* 0x0000002406117981 */ /* 0x000362000c1e1100 */
[----:B------:R-:W-:Y:S05]  /*02a0*/  BRA `(.L_x_20459) ;  /* 0x0000000c00387947 */ /* 0x000fea0003800000 */
.L_x_20460:
[----:B------:R2:W5:Y:S01]  /*02b0*/  LDG.E.U16 R17, desc[UR36][R6.64] ;  /* 0x0000002406117981 */ /* 0x000562000c1e1500 */
[----:B------:R-:W-:Y:S05]  /*02c0*/  BRA `(.L_x_20459) ;  /* 0x0000000c00307947 */ /* 0x000fea0003800000 */
.L_x_20455:
        /* <DEDUP_REMOVED lines=10> */
.L_x_20463:
[----:B------:R-:W2:Y:S02]  /*0370*/  LDG.E.U16 R4, desc[UR36][R6.64] ;  /* 0x0000002406047981 */ /* 0x000ea4000c1e1500 */
[----:B--2---:R-:W-:-:S06]  /*0380*/  HADD2.F32 R4, -RZ, R4.H0_H0 ;  /* 0x20000004ff047230 */ /* 0x004fcc0000004100 */
[----:B------:R-:W0:Y:S02]  /*0390*/  F2I.S64.TRUNC R4, R4 ;  /* 0x0000000400047311 */ /* 0x000e24000020d900 */
[----:B0-----:R-:W-:Y:S01]  /*03a0*/  PRMT R17, R4, 0x7610, R17 ;  /* 0x0000761004117816 */ /* 0x001fe20000000011 */
[----:B------:R-:W-:Y:S06]  /*03b0*/  BRA `(.L_x_20459) ;  /* 0x0000000800f47947 */ /* 0x000fec0003800000 */
.L_x_20462:
        /* <DEDUP_REMOVED lines=10> */
.L_x_20465:
[----:B------:R-:W2:Y:S02]  /*0460*/  LDG.E.U16 R6, desc[UR36][R6.64] ;  /* 0x0000002406067981 */ /* 0x000ea4000c1e1500 */
[----:B--2---:R-:W-:-:S06]  /*0470*/  HADD2.F32 R4, -RZ, R6.H0_H0 ;  /* 0x20000006ff047230 */ /* 0x004fcc0000004100 */
[----:B------:R-:W0:Y:S02]  /*0480*/  F2I.S64.TRUNC R4, R4 ;  /* 0x0000000400047311 */ /* 0x000e24000020d900 */
[----:B0-----:R-:W-:Y:S01]  /*0490*/  PRMT R17, R4, 0x7610, R17 ;  /* 0x0000761004117816 */ /* 0x001fe20000000011 */
[----:B------:R-:W-:Y:S06]  /*04a0*/  BRA `(.L_x_20459) ;  /* 0x0000000800b87947 */ /* 0x000fec0003800000 */
.L_x_20464:
[----:B------:R-:W2:Y:S02]  /*04b0*/  LDG.E.64 R4, desc[UR36][R6.64] ;  /* 0x0000002406047981 */ /* 0x000ea4000c1e1b00 */
[----:B--2---:R-:W0:Y:S02]  /*04c0*/  F2I.S64.F64.TRUNC R4, R4 ;  /* 0x0000000400047311 */ /* 0x004e24000030d900 */
[----:B0-----:R-:W-:Y:S01]  /*04d0*/  PRMT R17, R4, 0x7610, R17 ;  /* 0x0000761004117816 */ /* 0x001fe20000000011 */
[----:B------:R-:W-:Y:S06]  /*04e0*/  BRA `(.L_x_20459) ;  /* 0x0000000800a87947 */ /* 0x000fec0003800000 */
.L_x_20454:
        /* <DEDUP_REMOVED lines=12> */
.L_x_20468:
[----:B------:R-:W2:Y:S02]  /*05b0*/  LDG.E.64 R6, desc[UR36][R6.64] ;  /* 0x0000002406067981 */ /* 0x000ea4000c1e1b00 */
[----:B--2---:R-:W0:Y:S02]  /*05c0*/  F2I.S64.F64.TRUNC R4, R6 ;  /* 0x0000000600047311 */ /* 0x004e24000030d900 */
[----:B0-----:R-:W-:Y:S01]  /*05d0*/  PRMT R17, R4, 0x7610, R17 ;  /* 0x0000761004117816 */ /* 0x001fe20000000011 */
[----:B------:R-:W-:Y:S06]  /*05e0*/  BRA `(.L_x_20459) ;  /* 0x0000000800687947 */ /* 0x000fec0003800000 */
.L_x_20467:
        /* <DEDUP_REMOVED lines=27> */
.L_x_20470:
        /* <DEDUP_REMOVED lines=15> */
.L_x_20469:
[----:B------:R-:W2:Y:S02]  /*0890*/  LDG.E.U16 R4, desc[UR36][R6.64] ;  /* 0x0000002406047981 */ /* 0x000ea4000c1e1500 */
[----:B--2---:R-:W-:-:S06]  /*08a0*/  IMAD.U32 R4, R4, 0x10000, RZ ;  /* 0x0001000004047824 */ /* 0x004fcc00078e00ff */
[----:B------:R-:W0:Y:S02]  /*08b0*/  F2I.S64.TRUNC R4, R4 ;  /* 0x0000000400047311 */ /* 0x000e24000020d900 */
[----:B0-----:R-:W-:Y:S01]  /*08c0*/  PRMT R17, R4, 0x7610, R17 ;  /* 0x0000761004117816 */ /* 0x001fe20000000011 */
[----:B------:R-:W-:Y:S06]  /*08d0*/  BRA `(.L_x_20459) ;  /* 0x0000000400ac7947 */ /* 0x000fec0003800000 */
.L_x_20466:
        /* <DEDUP_REMOVED lines=10> */
.L_x_20473:
        /* <DEDUP_REMOVED lines=21> */
.L_x_20477:
[----:B------:R-:W-:Y:S05]  /*0ad0*/  BSYNC.RECONVERGENT B1 ;  /* 0x0000000000017941 */ /* 0x000fea0003800200 */
.L_x_20476:
[----:B------:R-:W-:Y:S01]  /*0ae0*/  IMAD.SHL.U32 R0, R0, 0x100000, RZ ;  /* 0x0010000000007824 */ /* 0x000fe200078e00ff */
[----:B------:R-:W-:-:S04]  /*0af0*/  LEA R3, R3, 0x3b800000, 0x17 ;  /* 0x3b80000003037811 */ /* 0x000fc800078eb8ff */
[----:B------:R-:W-:-:S07]  /*0b00*/  LOP3.LUT R4, R3, R0, R7, 0xfe, !PT ;  /* 0x0000000003047212 */ /* 0x000fce00078efe07 */
.L_x_20475:
[----:B------:R-:W-:Y:S05]  /*0b10*/  BSYNC.RECONVERGENT B0 ;  /* 0x0000000000007941 */ /* 0x000fea0003800200 */
.L_x_20474:
[----:B------:R-:W0:Y:S02]  /*0b20*/  F2I.S64.TRUNC R4, R4 ;  /* 0x0000000400047311 */ /* 0x000e24000020d900 */
[----:B0-----:R-:W-:Y:S01]  /*0b30*/  PRMT R17, R4, 0x7610, R17 ;  /* 0x0000761004117816 */ /* 0x001fe20000000011 */
[----:B------:R-:W-:Y:S06]  /*0b40*/  BRA `(.L_x_20459) ;  /* 0x0000000400107947 */ /* 0x000fec0003800000 */
.L_x_20472:
        /* <DEDUP_REMOVED lines=21> */
.L_x_20481:
[----:B------:R-:W-:Y:S05]  /*0ca0*/  BSYNC.RECONVERGENT B1 ;  /* 0x0000000000017941 */ /* 0x000fea0003800200 */
.L_x_20480:
[----:B------:R-:W-:Y:S01]  /*0cb0*/  IMAD.SHL.U32 R0, R0, 0x200000, RZ ;  /* 0x0020000000007824 */ /* 0x000fe200078e00ff */
[----:B------:R-:W-:-:S04]  /*0cc0*/  LEA R3, R3, 0x37800000, 0x17 ;  /* 0x3780000003037811 */ /* 0x000fc800078eb8ff */
[----:B------:R-:W-:-:S07]  /*0cd0*/  LOP3.LUT R4, R3, R0, R7, 0xfe, !PT ;  /* 0x0000000003047212 */ /* 0x000fce00078efe07 */
.L_x_20479:
[----:B------:R-:W-:Y:S05]  /*0ce0*/  BSYNC.RECONVERGENT B0 ;  /* 0x0000000000007941 */ /* 0x000fea0003800200 */
.L_x_20478:
[----:B------:R-:W0:Y:S02]  /*0cf0*/  F2I.S64.TRUNC R4, R4 ;  /* 0x0000000400047311 */ /* 0x000e24000020d900 */
[----:B0-----:R-:W-:Y:S01]  /*0d00*/  PRMT R17, R4, 0x7610, R17 ;  /* 0x0000761004117816 */ /* 0x001fe20000000011 */
[----:B------:R-:W-:Y:S06]  /*0d10*/  BRA `(.L_x_20459) ;  /* 0x00000000009c7947 */ /* 0x000fec0003800000 */
.L_x_20471:
[----:B------:R-:W-:-:S09]  /*0d20*/  UISETP.NE.AND UP0, UPT, UR4, 0x1c, UPT ;  /* 0x0000001c0400788c */ /* 0x000fd2000bf05270 */
[----:B------:R-:W-:Y:S05]  /*0d30*/  BRA.U !UP0, `(.L_x_20482) ;  /* 0x0000000108907547 */ /* 0x000fea000b800000 */
[----:B------:R-:W-:-:S09]  /*0d40*/  UISETP.NE.AND UP0, UPT, UR4, 0x1d, UPT ;  /* 0x0000001d0400788c */ /* 0x000fd2000bf05270 */
[----:B------:R-:W-:Y:S05]  /*0d50*/  BRA.U !UP0, `(.L_x_20483) ;  /* 0x0000000108807547 */ /* 0x000fea000b800000 */
[----:B------:R-:W-:-:S09]  /*0d60*/  UISETP.NE.AND UP0, UPT, UR4, 0x2c, UPT ;  /* 0x0000002c0400788c */ /* 0x000fd2000bf05270 */
[----:B------:R-:W-:Y:S05]  /*0d70*/  BRA.U !UP0, `(.L_x_20484) ;  /* 0x0000000108487547 */ /* 0x000fea000b800000 */
.L_x_20458:
        /* <DEDUP_REMOVED lines=16> */
.L_x_20485:
[----:B------:R-:W-:Y:S01]  /*0e80*/  PRMT R17, RZ, 0x7610, R17 ;  /* 0x00007610ff117816 */ /* 0x000fe20000000011 */
[----:B------:R-:W-:Y:S06]  /*0e90*/  BRA `(.L_x_20459) ;  /* 0x00000000003c7947 */ /* 0x000fec0003800000 */
.L_x_20484:
        /* <DEDUP_REMOVED lines=8> */
.L_x_20487:
[----:B------:R-:W-:Y:S05]  /*0f20*/  BSYNC.RECONVERGENT B0 ;  /* 0x0000000000007941 */ /* 0x000fea0003800200 */
.L_x_20486:
[----:B------:R-:W0:Y:S02]  /*0f30*/  F2I.S64.TRUNC R4, R4 ;  /* 0x0000000400047311 */ /* 0x000e24000020d900 */
[----:B0-----:R-:W-:Y:S01]  /*0f40*/  PRMT R17, R4, 0x7610, R17 ;  /* 0x0000761004117816 */ /* 0x001fe20000000011 */
[----:B------:R-:W-:Y:S06]  /*0f50*/  BRA `(.L_x_20459) ;  /* 0x00000000000c7947 */ /* 0x000fec0003800000 */
.L_x_20483:
[----:B------:R0:W5:Y:S01]  /*0f60*/  LDG.E.U8 R17, desc[UR36][R6.64] ;  /* 0x0000002406117981 */ /* 0x000162000c1e1100 */
[----:B------:R-:W-:Y:S05]  /*0f70*/  BRA `(.L_x_20459) ;  /* 0x0000000000047947 */ /* 0x000fea0003800000 */
.L_x_20482:
[----:B------:R0:W5:Y:S02]  /*0f80*/  LDG.E.U8 R17, desc[UR36][R6.64] ;  /* 0x0000002406117981 */ /* 0x000164000c1e1100 */
.L_x_20459:
[----:B------:R-:W-:-:S07]  /*0f90*/  VIADD R23, R25, 0x80 ;  /* 0x0000008019177836 */ /* 0x000fce0000000000 */
.L_x_20453:
[----:B------:R-:W-:Y:S05]  /*0fa0*/  BSYNC.RECONVERGENT B6 ;  /* 0x0000000000067941 */ /* 0x000fea0003800200 */
.L_x_20452:
        /* <DEDUP_REMOVED lines=23> */
.L_x_20493:
[----:B------:R0:W5:Y:S01]  /*1120*/  LDG.E.U8 R18, desc[UR36][R6.64] ;  /* 0x0000002406127981 */ /* 0x000162000c1e1100 */
[----:B------:R-:W-:Y:S05]  /*1130*/  BRA `(.L_x_20495) ;  /* 0x0000000c00607947 */ /* 0x000fea0003800000 */
.L_x_20492:
        /* <DEDUP_REMOVED lines=8> */
.L_x_20497:
[----:B------:R4:W5:Y:S01]  /*11c0*/  LDG.E.U8 R18, desc[UR36][R6.64] ;  /* 0x0000002406127981 */ /* 0x000962000c1e1100 */
[----:B------:R-:W-:Y:S05]  /*11d0*/  BRA `(.L_x_20495) ;  /* 0x0000000c00387947 */ /* 0x000fea0003800000 */
.L_x_20496:
[----:B------:R0:W5:Y:S01]  /*11e0*/  LDG.E.U16 R18, desc[UR36][R6.64] ;  /* 0x0000002406127981 */ /* 0x000162000c1e1500 */
[----:B------:R-:W-:Y:S05]  /*11f0*/  BRA `(.L_x_20495) ;  /* 0x0000000c00307947 */ /* 0x000fea0003800000 */
.L_x_20491:
        /* <DEDUP_REMOVED lines=10> */
.L_x_20499:
[----:B------:R-:W2:Y:S02]  /*12a0*/  LDG.E.U16 R4, desc[UR36][R6.64] ;  /* 0x0000002406047981 */ /* 0x000ea4000c1e1500 */
[----:B--2---:R-:W-:-:S06]  /*12b0*/  HADD2.F32 R4, -RZ, R4.H0_H0 ;  /* 0x20000004ff047230 */ /* 0x004fcc0000004100 */
[----:B------:R-:W0:Y:S02]  /*12c0*/  F2I.S64.TRUNC R4, R4 ;  /* 0x0000000400047311 */ /* 0x000e24000020d900 */
[----:B0-----:R-:W-:Y:S01]  /*12d0*/  PRMT R18, R4, 0x7610, R18 ;  /* 0x0000761004127816 */ /* 0x001fe20000000012 */
[----:B------:R-:W-:Y:S06]  /*12e0*/  BRA `(.L_x_20495) ;  /* 0x0000000800f47947 */ /* 0x000fec0003800000 */
.L_x_20498:
        /* <DEDUP_REMOVED lines=10> */
.L_x_20501:
[----:B------:R-:W2:Y:S02]  /*1390*/  LDG.E.U16 R6, desc[UR36][R6.64] ;  /* 0x0000002406067981 */ /* 0x000ea4000c1e1500 */
[----:B--2---:R-:W-:-:S06]  /*13a0*/  HADD2.F32 R4, -RZ, R6.H0_H0 ;  /* 0x20000006ff047230 */ /* 0x004fcc0000004100 */
[----:B------:R-:W0:Y:S02]  /*13b0*/  F2I.S64.TRUNC R4, R4 ;  /* 0x0000000400047311 */ /* 0x000e24000020d900 */
[----:B0-----:R-:W-:Y:S01]  /*13c0*/  PRMT R18, R4, 0x7610, R18 ;  /* 0x0000761004127816 */ /* 0x001fe20000000012 */
[----:B------:R-:W-:Y:S06]  /*13d0*/  BRA `(.L_x_20495) ;  /* 0x0000000800b87947 */ /* 0x000fec0003800000 */
.L_x_20500:
[----:B------:R-:W2:Y:S02]  /*13e0*/  LDG.E.64 R4, desc[UR36][R6.64] ;  /* 0x0000002406047981 */ /* 0x000ea4000c1e1b00 */
[----:B--2---:R-:W0:Y:S02]  /*13f0*/  F2I.S64.F64.TRUNC R4, R4 ;  /* 0x0000000400047311 */ /* 0x004e24000030d900 */
[----:B0-----:R-:W-:Y:S01]  /*1400*/  PRMT R18, R4, 0x7610, R18 ;  /* 0x0000761004127816 */ /* 0x001fe20000000012 */
[----:B------:R-:W-:Y:S06]  /*1410*/  BRA `(.L_x_20495) ;  /* 0x0000000800a87947 */ /* 0x000fec0003800000 */
.L_x_20490:
        /* <DEDUP_REMOVED lines=12> */
.L_x_20504:
[----:B------:R-:W2:Y:S02]  /*14e0*/  LDG.E.64 R6, desc[UR36][R6.64] ;  /* 0x0000002406067981 */ /* 0x000ea4000c1e1b00 */
[----:B--2---:R-:W0:Y:S02]  /*14f0*/  F2I.S64.F64.TRUNC R4, R6 ;  /* 0x0000000600047311 */ /* 0x004e24000030d900 */
[----:B0-----:R-:W-:Y:S01]  /*1500*/  PRMT R18, R4, 0x7610, R18 ;  /* 0x0000761004127816 */ /* 0x001fe20000000012 */
[----:B------:R-:W-:Y:S06]  /*1510*/  BRA `(.L_x_20495) ;  /* 0x0000000800687947 */ /* 0x000fec0003800000 */
.L_x_20503:
        /* <DEDUP_REMOVED lines=27> */
.L_x_20506:
        /* <DEDUP_REMOVED lines=15> */
.L_x_20505:
[----:B------:R-:W2:Y:S02]  /*17c0*/  LDG.E.U16 R4, desc[UR36][R6.64] ;  /* 0x0000002406047981 */ /* 0x000ea4000c1e1500 */
[----:B--2---:R-:W-:-:S06]  /*17d0*/  IMAD.U32 R4, R4, 0x10000, RZ ;  /* 0x0001000004047824 */ /* 0x004fcc00078e00ff */
[----:B------:R-:W0:Y:S02]  /*17e0*/  F2I.S64.TRUNC R4, R4 ;  /* 0x0000000400047311 */ /* 0x000e24000020d900 */
[----:B0-----:R-:W-:Y:S01]  /*17f0*/  PRMT R18, R4, 0x7610, R18 ;  /* 0x0000761004127816 */ /* 0x001fe20000000012 */
[----:B------:R-:W-:Y:S06]  /*1800*/  BRA `(.L_x_20495) ;  /* 0x0000000400ac7947 */ /* 0x000fec0003800000 */
.L_x_20502:
        /* <DEDUP_REMOVED lines=10> */
.L_x_20509:
        /* <DEDUP_REMOVED lines=21> */
.L_x_20513:
[----:B------:R-:W-:Y:S05]  /*1a00*/  BSYNC.RECONVERGENT B1 ;  /* 0x0000000000017941 */ /* 0x000fea0003800200 */
.L_x_20512:
[----:B------:R-:W-:Y:S01]  /*1a10*/  IMAD.SHL.U32 R0, R0, 0x100000, RZ ;  /* 0x0010000000007824 */ /* 0x000fe200078e00ff */
[----:B------:R-:W-:-:S04]  /*1a20*/  LEA R3, R3, 0x3b800000, 0x17 ;  /* 0x3b80000003037811 */ /* 0x000fc800078eb8ff */
[----:B------:R-:W-:-:S07]  /*1a30*/  LOP3.LUT R4, R3, R0, R7, 0xfe, !PT ;  /* 0x0000000003047212 */ /* 0x000fce00078efe07 */
.L_x_20511:
[----:B------:R-:W-:Y:S05]  /*1a40*/  BSYNC.RECONVERGENT B0 ;  /* 0x0000000000007941 */ /* 0x000fea0003800200 */
.L_x_20510:
[----:B------:R-:W0:Y:S02]  /*1a50*/  F2I.S64.TRUNC R4, R4 ;  /* 0x0000000400047311 */ /* 0x000e24000020d900 */
[----:B0-----:R-:W-:Y:S01]  /*1a60*/  PRMT R18, R4, 0x7610, R18 ;  /* 0x0000761004127816 */ /* 0x001fe20000000012 */
[----:B------:R-:W-:Y:S06]  /*1a70*/  BRA `(.L_x_20495) ;  /* 0x0000000400107947 */ /* 0x000fec0003800000 */
.L_x_20508:
        /* <DEDUP_REMOVED lines=21> */
.L_x_20517:
[----:B------:R-:W-:Y:S05]  /*1bd0*/  BSYNC.RECONVERGENT B1 ;  /* 0x0000000000017941 */ /* 0x000fea0003800200 */
.L_x_20516:
[----:B------:R-:W-:Y:S01]  /*1be0*/  IMAD.SHL.U32 R0, R0, 0x200000, RZ ;  /* 0x0020000000007824 */ /* 0x000fe200078e00ff */
[----:B------:R-:W-:-:S04]  /*1bf0*/  LEA R3, R3, 0x37800000, 0x17 ;  /* 0x3780000003037811 */ /* 0x000fc800078eb8ff */
[----:B------:R-:W-:-:S07]  /*1c00*/  LOP3.LUT R4, R3, R0, R7, 0xfe, !PT ;  /* 0x0000000003047212 */ /* 0x000fce00078efe07 */
.L_x_20515:
[----:B------:R-:W-:Y:S05]  /*1c10*/  BSYNC.RECONVERGENT B0 ;  /* 0x0000000000007941 */ /* 0x000fea0003800200 */
.L_x_20514:
[----:B------:R-:W0:Y:S02]  /*1c20*/  F2I.S64.TRUNC R4, R4 ;  /* 0x0000000400047311 */ /* 0x000e24000020d900 */
[----:B0-----:R-:W-:Y:S01]  /*1c30*/  PRMT R18, R4, 0x7610, R18 ;  /* 0x0000761004127816 */ /* 0x001fe20000000012 */
[----:B------:R-:W-:Y:S06]  /*1c40*/  BRA `(.L_x_20495) ;  /* 0x00000000009c7947 */ /* 0x000fec0003800000 */
.L_x_20507:
        /* <DEDUP_REMOVED lines=14> */
.L_x_20521:
[----:B------:R-:W-:Y:S05]  /*1d30*/  BSYNC.RECONVERGENT B0 ;  /* 0x0000000000007941 */ /* 0x000fea0003800200 */
.L_x_20520:
[----:B------:R-:W0:Y:S02]  /*1d40*/  F2I.S64.TRUNC R4, R4 ;  /* 0x0000000400047311 */ /* 0x000e24000020d900 */
[----:B0-----:R-:W-:Y:S01]  /*1d50*/  PRMT R18, R4, 0x7610, R18 ;  /* 0x0000761004127816 */ /* 0x001fe20000000012 */
[----:B------:R-:W-:Y:S06]  /*1d60*/  BRA `(.L_x_20495) ;  /* 0x0000000000547947 */ /* 0x000fec0003800000 */
.L_x_20494:
        /* <DEDUP_REMOVED lines=16> */
.L_x_20522:
[----:B------:R-:W-:Y:S01]  /*1e70*/  PRMT R18, RZ, 0x7610, R18 ;  /* 0x00007610ff127816 */ /* 0x000fe20000000012 */
[----:B------:R-:W-:Y:S06]  /*1e80*/  BRA `(.L_x_20495) ;  /* 0x00000000000c7947 */ /* 0x000fec0003800000 */
.L_x_20519:
[----:B------:R1:W5:Y:S01]  /*1e90*/  LDG.E.U8 R18, desc[UR36][R6.64] ;  /* 0x0000002406127981 */ /* 0x000362000c1e1100 */
[----:B------:R-:W-:Y:S05]  /*1ea0*/  BRA `(.L_x_20495) ;  /* 0x0000000000047947 */ /* 0x000fea0003800000 */
.L_x_20518:
[----:B------:R0:W5:Y:S02]  /*1eb0*/  LDG.E.U8 R18, desc[UR36][R6.64] ;  /* 0x0000002406127981 */ /* 0x000164000c1e1100 */
.L_x_20495:
[----:B------:R-:W-:-:S07]  /*1ec0*/  VIADD R23, R23, 0x80 ;  /* 0x0000008017177836 */ /* 0x000fce0000000000 */
.L_x_20489:
[----:B------:R-:W-:Y:S05]  /*1ed0*/  BSYNC.RECONVERGENT B6 ;  /* 0x0000000000067941 */ /* 0x000fea0003800200 */
.L_x_20488:
        /* <DEDUP_REMOVED lines=23> */
.L_x_20528:
[----:B------:R0:W5:Y:S01]  /*2050*/  LDG.E.U8 R19, desc[UR36][R6.64] ;  /* 0x0000002406137981 */ /* 0x000162000c1e1100 */
[----:B------:R-:W-:Y:S05]  /*2060*/  BRA `(.L_x_20530) ;  /* 0x0000000c00607947 */ /* 0x000fea0003800000 */
.L_x_20527:
        /* <DEDUP_REMOVED lines=8> */
.L_x_20532:
[----:B------:R3:W5:Y:S01]  /*20f0*/  LDG.E.U8 R19, desc[UR36][R6.64] ;  /* 0x0000002406137981 */ /* 0x000762000c1e1100 */
[----:B------:R-:W-:Y:S05]  /*2100*/  BRA `(.L_x_20530) ;  /* 0x0000000c00387947 */ /* 0x000fea0003800000 */
.L_x_20531:
[----:B------:R0:W5:Y:S01]  /*2110*/  LDG.E.U16 R19, desc[UR36][R6.64] ;  /* 0x0000002406137981 */ /* 0x000162000c1e1500 */
[----:B------:R-:W-:Y:S05]  /*2120*/  BRA `(.L_x_20530) ;  /* 0x0000000c00307947 */ /* 0x000fea0003800000 */
.L_x_20526:
        /* <DEDUP_REMOVED lines=10> */
.L_x_20534:
[----:B------:R-:W2:Y:S02]  /*21d0*/  LDG.E.U16 R4, desc[UR36][R6.64] ;  /* 0x0000002406047981 */ /* 0x000ea4000c1e1500 */
[----:B--2---:R-:W-:-:S06]  /*21e0*/  HADD2.F32 R4, -RZ, R4.H0_H0 ;  /* 0x20000004ff047230 */ /* 0x004fcc0000004100 */
[----:B------:R-:W0:Y:S02]  /*21f0*/  F2I.S64.TRUNC R4, R4 ;  /* 0x0000000400047311 */ /* 0x000e24000020d900 */
[----:B0-----:R-:W-:Y:S01]  /*2200*/  PRMT R19, R4, 0x7610, R19 ;  /* 0x0000761004137816 */ /* 0x001fe20000000013 */
[----:B------:R-:W-:Y:S06]  /*2210*/  BRA `(.L_x_20530) ;  /* 0x0000000800f47947 */ /* 0x000fec0003800000 */
.L_x_20533:
        /* <DEDUP_REMOVED lines=10> */
.L_x_20536:
[----:B------:R-:W2:Y:S02]  /*22c0*/  LDG.E.U16 R6, desc[UR36][R6.64] ;  /* 0x0000002406067981 */ /* 0x000ea4000c1e1500 */
[----:B--2---:R-:W-:-:S06]  /*22d0*/  HADD2.F32 R4, -RZ, R6.H0_H0 ;  /* 0x20000006ff047230 */ /* 0x004fcc0000004100 */
[----:B------:R-:W0:Y:S02]  /*22e0*/  F2I.S64.TRUNC R4, R4 ;  /* 0x0000000400047311 */ /* 0x000e24000020d900 */
[----:B0-----:R-:W-:Y:S01]  /*22f0*/  PRMT R19, R4, 0x7610, R19 ;  /* 0x0000761004137816 */ /* 0x001fe20000000013 */
[----:B------:R-:W-:Y:S06]  /*2300*/  BRA `(.L_x_20530) ;  /* 0x0000000800b87947 */ /* 0x000fec0003800000 */
.L_x_20535:
[----:B------:R-:W2:Y:S02]  /*2310*/  LDG.E.64 R4, desc[UR36][R6.64] ;  /* 0x0000002406047981 */ /* 0x000ea4000c1e1b00 */
[----:B--2---:R-:W0:Y:S02]  /*2320*/  F2I.S64.F64.TRUNC R4, R4 ;  /* 0x0000000400047311 */ /* 0x004e24000030d900 */
[----:B0-----:R-:W-:Y:S01]  /*2330*/  PRMT R19, R4, 0x7610, R19 ;  /* 0x0000761004137816 */ /* 0x001fe20000000013 */
[----:B------:R-:W-:Y:S06]  /*2340*/  BRA `(.L_x_20530) ;  /* 0x0000000800a87947 */ /* 0x000fec0003800000 */
.L_x_20525:
        /* <DEDUP_REMOVED lines=12> */
.L_x_20539:
[----:B------:R-:W2:Y:S02]  /*2410*/  LDG.E.64 R6, desc[UR36][R6.64] ;  /* 0x0000002406067981 */ /* 0x000ea4000c1e1b00 */
[----:B--2---:R-:W0:Y:S02]  /*2420*/  F2I.S64.F64.TRUNC R4, R6 ;  /* 0x0000000600047311 */ /* 0x004e24000030d900 */
[----:B0-----:R-:W-:Y:S01]  /*2430*/  PRMT R19, R4, 0x7610, R19 ;  /* 0x0000761004137816 */ /* 0x001fe20000000013 */
[----:B------:R-:W-:Y:S06]  /*2440*/  BRA `(.L_x_20530) ;  /* 0x0000000800687947 */ /* 0x000fec0003800000 */
.L_x_20538:
        /* <DEDUP_REMOVED lines=27> */
.L_x_20541:
        /* <DEDUP_REMOVED lines=15> */
.L_x_20540:
[----:B------:R-:W2:Y:S02]  /*26f0*/  LDG.E.U16 R4, desc[UR36][R6.64] ;  /* 0x0000002406047981 */ /* 0x000ea4000c1e1500 */
[----:B--2---:R-:W-:-:S06]  /*2700*/  IMAD.U32 R4, R4, 0x10000, RZ ;  /* 0x0001000004047824 */ /* 0x004fcc00078e00ff */
[----:B------:R-:W0:Y:S02]  /*2710*/  F2I.S64.TRUNC R4, R4 ;  /* 0x0000000400047311 */ /* 0x000e24000020d900 */
[----:B0-----:R-:W-:Y:S01]  /*2720*/  PRMT R19, R4, 0x7610, R19 ;  /* 0x0000761004137816 */ /* 0x001fe20000000013 */
[----:B------:R-:W-:Y:S06]  /*2730*/  BRA `(.L_x_20530) ;  /* 0x0000000400ac7947 */ /* 0x000fec0003800000 */
.L_x_20537:
        /* <DEDUP_REMOVED lines=10> */
.L_x_20544:
        /* <DEDUP_REMOVED lines=21> */
.L_x_20548:
[----:B------:R-:W-:Y:S05]  /*2930*/  BSYNC.RECONVERGENT B1 ;  /* 0x0000000000017941 */ /* 0x000fea0003800200 */
.L_x_20547:
[----:B------:R-:W-:Y:S01]  /*2940*/  IMAD.SHL.U32 R0, R0, 0x100000, RZ ;  /* 0x0010000000007824 */ /* 0x000fe200078e00ff */
[----:B------:R-:W-:-:S04]  /*2950*/  LEA R3, R3, 0x3b800000, 0x17 ;  /* 0x3b80000003037811 */ /* 0x000fc800078eb8ff */
[----:B------:R-:W-:-:S07]  /*2960*/  LOP3.LUT R4, R3, R0, R7, 0xfe, !PT ;  /* 0x0000000003047212 */ /* 0x000fce00078efe07 */
.L_x_20546:
[----:B------:R-:W-:Y:S05]  /*2970*/  BSYNC.RECONVERGENT B0 ;  /* 0x0000000000007941 */ /* 0x000fea0003800200 */
.L_x_20545:
[----:B------:R-:W0:Y:S02]  /*2980*/  F2I.S64.TRUNC R4, R4 ;  /* 0x0000000400047311 */ /* 0x000e24000020d900 */
[----:B0-----:R-:W-:Y:S01]  /*2990*/  PRMT R19, R4, 0x7610, R19 ;  /* 0x0000761004137816 */ /* 0x001fe20000000013 */
[----:B------:R-:W-:Y:S06]  /*29a0*/  BRA `(.L_x_20530) ;  /* 0x0000000400107947 */ /* 0x000fec0003800000 */
.L_x_20543:
        /* <DEDUP_REMOVED lines=21> */
.L_x_20552:
[----:B------:R-:W-:Y:S05]  /*2b00*/  BSYNC.RECONVERGENT B1 ;  /* 0x0000000000017941 */ /* 0x000fea0003800200 */
.L_x_20551:
[----:B------:R-:W-:Y:S01]  /*2b10*/  IMAD.SHL.U32 R0, R0, 0x200000, RZ ;  /* 0x0020000000007824 */ /* 0x000fe200078e00ff */
[----:B------:R-:W-:-:S04]  /*2b20*/  LEA R3, R3, 0x37800000, 0x17 ;  /* 0x3780000003037811 */ /* 0x000fc800078eb8ff */
[----:B------:R-:W-:-:S07]  /*2b30*/  LOP3.LUT R4, R3, R0, R7, 0xfe, !PT ;  /* 0x0000000003047212 */ /* 0x000fce00078efe07 */
.L_x_20550:
[----:B------:R-:W-:Y:S05]  /*2b40*/  BSYNC.RECONVERGENT B0 ;  /* 0x0000000000007941 */ /* 0x000fea0003800200 */
.L_x_20549:
[----:B------:R-:W0:Y:S02]  /*2b50*/  F2I.S64.TRUNC R4, R4 ;  /* 0x0000000400047311 */ /* 0x000e24000020d900 */
[----:B0-----:R-:W-:Y:S01]  /*2b60*/  PRMT R19, R4, 0x7610, R19 ;  /* 0x0000761004137816 */ /* 0x001fe20000000013 */
[----:B------:R-:W-:Y:S06]  /*2b70*/  BRA `(.L_x_20530) ;  /* 0x00000000009c7947 */ /* 0x000fec0003800000 */
.L_x_20542:
        /* <DEDUP_REMOVED lines=14> */
.L_x_20556:
[----:B------:R-:W-:Y:S05]  /*2c60*/  BSYNC.RECONVERGENT B0 ;  /* 0x0000000000007941 */ /* 0x000fea0003800200 */
.L_x_20555:
[----:B------:R-:W0:Y:S02]  /*2c70*/  F2I.S64.TRUNC R4, R4 ;  /* 0x0000000400047311 */ /* 0x000e24000020d900 */
[----:B0-----:R-:W-:Y:S01]  /*2c80*/  PRMT R19, R4, 0x7610, R19 ;  /* 0x0000761004137816 */ /* 0x001fe20000000013 */
[----:B------:R-:W-:Y:S06]  /*2c90*/  BRA `(.L_x_20530) ;  /* 0x0000000000547947 */ /* 0x000fec0003800000 */
.L_x_20529:
        /* <DEDUP_REMOVED lines=16> */
.L_x_20557:
[----:B------:R-:W-:Y:S01]  /*2da0*/  PRMT R19, RZ, 0x7610, R19 ;  /* 0x00007610ff137816 */ /* 0x000fe20000000013 */
[----:B------:R-:W-:Y:S06]  /*2db0*/  BRA `(.L_x_20530) ;  /* 0x00000000000c7947 */ /* 0x000fec0003800000 */
.L_x_20554:
[----:B------:R2:W5:Y:S01]  /*2dc0*/  LDG.E.U8 R19, desc[UR36][R6.64] ;  /* 0x0000002406137981 */ /* 0x000562000c1e1100 */
[----:B------:R-:W-:Y:S05]  /*2dd0*/  BRA `(.L_x_20530) ;  /* 0x0000000000047947 */ /* 0x000fea0003800000 */
.L_x_20553:
[----:B------:R1:W5:Y:S02]  /*2de0*/  LDG.E.U8 R19, desc[UR36][R6.64] ;  /* 0x0000002406137981 */ /* 0x000364000c1e1100 */
.L_x_20530:
[----:B------:R-:W-:-:S07]  /*2df0*/  VIADD R23, R23, 0x80 ;  /* 0x0000008017177836 */ /* 0x000fce0000000000 */
.L_x_20524:
[----:B------:R-:W-:Y:S05]  /*2e00*/  BSYNC.RECONVERGENT B6 ;  /* 0x0000000000067941 */ /* 0x000fea0003800200 */
.L_x_20523:
        /* <DEDUP_REMOVED lines=23> */
.L_x_20563:
[----:B------:R0:W5:Y:S01]  /*2f80*/  LDG.E.U8 R22, desc[UR36][R6.64] ;  /* 0x0000002406167981 */ /* 0x000162000c1e1100 */
[----:B------:R-:W-:Y:S05]  /*2f90*/  BRA `(.L_x_20559) ;  /* 0x0000000c005c7947 */ /* 0x000fea0003800000 */
.L_x_20562:
        /* <DEDUP_REMOVED lines=8> */
.L_x_20566:
[----:B------:R0:W5:Y:S01]  /*3020*/  LDG.E.U8 R22, desc[UR36][R6.64] ;  /* 0x0000002406167981 */ /* 0x000162000c1e1100 */
[----:B------:R-:W-:Y:S05]  /*3030*/  BRA `(.L_x_20559) ;  /* 0x0000000c00347947 */ /* 0x000fea0003800000 */
.L_x_20565:
[----:B------:R0:W5:Y:S01]  /*3040*/  LDG.E.U16 R22, desc[UR36][R6.64] ;  /* 0x0000002406167981 */ /* 0x000162000c1e1500 */
[----:B------:R-:W-:Y:S05]  /*3050*/  BRA `(.L_x_20559) ;  /* 0x0000000c002c7947 */ /* 0x000fea0003800000 */
.L_x_20561:
        /* <DEDUP_REMOVED lines=10> */
.L_x_20568:
[----:B------:R-:W2:Y:S02]  /*3100*/  LDG.E.U16 R4, desc[UR36][R6.64] ;  /* 0x0000002406047981 */ /* 0x000ea4000c1e1500 */
[----:B--2---:R-:W-:-:S06]  /*3110*/  HADD2.F32 R4, -RZ, R4.H0_H0 ;  /* 0x20000004ff047230 */ /* 0x004fcc0000004100 */
[----:B------:R-:W0:Y:S02]  /*3120*/  F2I.S64.TRUNC R4, R4 ;  /* 0x0000000400047311 */ /* 0x000e24000020d900 */
[----:B0-----:R-:W-:Y:S01]  /*3130*/  PRMT R22, R4, 0x7610, R22 ;  /* 0x0000761004167816 */ /* 0x001fe20000000016 */
[----:B------:R-:W-:Y:S06]  /*3140*/  BRA `(.L_x_20559) ;  /* 0x0000000800f07947 */ /* 0x000fec0003800000 */
.L_x_20567:
        /* <DEDUP_REMOVED lines=10> */
.L_x_20570:
[----:B------:R-:W2:Y:S02]  /*31f0*/  LDG.E.U16 R6, desc[UR36][R6.64] ;  /* 0x0000002406067981 */ /* 0x000ea4000c1e1500 */
[----:B--2---:R-:W-:-:S06]  /*3200*/  HADD2.F32 R4, -RZ, R6.H0_H0 ;  /* 0x20000006ff047230 */ /* 0x004fcc0000004100 */
[----:B------:R-:W0:Y:S02]  /*3210*/  F2I.S64.TRUNC R4, R4 ;  /* 0x0000000400047311 */ /* 0x000e24000020d900 */
[----:B0-----:R-:W-:Y:S01]  /*3220*/  PRMT R22, R4, 0x7610, R22 ;  /* 0x0000761004167816 */ /* 0x001fe20000000016 */
[----:B------:R-:W-:Y:S06]  /*3230*/  BRA `(.L_x_20559) ;  /* 0x0000000800b47947 */ /* 0x000fec0003800000 */
.L_x_20569:
[----:B------:R-:W2:Y:S02]  /*3240*/  LDG.E.64 R4, desc[UR36][R6.64] ;  /* 0x0000002406047981 */ /* 0x000ea4000c1e1b00 */
[----:B--2---:R-:W0:Y:S02]  /*3250*/  F2I.S64.F64.TRUNC R4, R4 ;  /* 0x0000000400047311 */ /* 0x004e24000030d900 */
[----:B0-----:R-:W-:Y:S01]  /*3260*/  PRMT R22, R4, 0x7610, R22 ;  /* 0x0000761004167816 */ /* 0x001fe20000000016 */
[----:B------:R-:W-:Y:S06]  /*3270*/  BRA `(.L_x_20559) ;  /* 0x0000000800a47947 */ /* 0x000fec0003800000 */
.L_x_20560:
        /* <DEDUP_REMOVED lines=12> */
.L_x_20573:
[----:B------:R-:W2:Y:S02]  /*3340*/  LDG.E.64 R6, desc[UR36][R6.64] ;  /* 0x0000002406067981 */ /* 0x000ea4000c1e1b00 */
[----:B--2---:R-:W0:Y:S02]  /*3350*/  F2I.S64.F64.TRUNC R4, R6 ;  /* 0x0000000600047311 */ /* 0x004e24000030d900 */
[----:B0-----:R-:W-:Y:S01]  /*3360*/  PRMT R22, R4, 0x7610, R22 ;  /* 0x0000761004167816 */ /* 0x001fe20000000016 */
[----:B------:R-:W-:Y:S06]  /*3370*/  BRA `(.L_x_20559) ;  /* 0x0000000800647947 */ /* 0x000fec0003800000 */
.L_x_20572:
        /* <DEDUP_REMOVED lines=27> */
.L_x_20575:
        /* <DEDUP_REMOVED lines=15> */
.L_x_20574:
[----:B------:R-:W2:Y:S02]  /*3620*/  LDG.E.U16 R4, desc[UR36][R6.64] ;  /* 0x0000002406047981 */ /* 0x000ea4000c1e1500 */
[----:B--2---:R-:W-:-:S06]  /*3630*/  IMAD.U32 R4, R4, 0x10000, RZ ;  /* 0x0001000004047824 */ /* 0x004fcc00078e00ff */
[----:B------:R-:W0:Y:S02]  /*3640*/  F2I.S64.TRUNC R4, R4 ;  /* 0x0000000400047311 */ /* 0x000e24000020d900 */
[----:B0-----:R-:W-:Y:S01]  /*3650*/  PRMT R22, R4, 0x7610, R22 ;  /* 0x0000761004167816 */ /* 0x001fe20000000016 */
[----:B------:R-:W-:Y:S06]  /*3660*/  BRA `(.L_x_20559) ;  /* 0x0000000400a87947 */ /* 0x000fec0003800000 */
.L_x_20571:
        /* <DEDUP_REMOVED lines=10> */
.L_x_20578:
        /* <DEDUP_REMOVED lines=21> */
.L_x_20582:
[----:B------:R-:W-:Y:S05]  /*3860*/  BSYNC.RECONVERGENT B1 ;  /* 0x0000000000017941 */ /* 0x000fea0003800200 */
.L_x_20581:
[----:B------:R-:W-:Y:S01]  /*3870*/  IMAD.SHL.U32 R0, R0, 0x100000, RZ ;  /* 0x0010000000007824 */ /* 0x000fe200078e00ff */
[----:B------:R-:W-:-:S04]  /*3880*/  LEA R3, R3, 0x3b800000, 0x17 ;  /* 0x3b80000003037811 */ /* 0x000fc800078eb8ff */
[----:B------:R-:W-:-:S07]  /*3890*/  LOP3.LUT R4, R3, R0, R7, 0xfe, !PT ;  /* 0x0000000003047212 */ /* 0x000fce00078efe07 */
.L_x_20580:
[----:B------:R-:W-:Y:S05]  /*38a0*/  BSYNC.RECONVERGENT B0 ;  /* 0x0000000000007941 */ /* 0x000fea0003800200 */
.L_x_20579:
[----:B------:R-:W0:Y:S02]  /*38b0*/  F2I.S64.TRUNC R4, R4 ;  /* 0x0000000400047311 */ /* 0x000e24000020d900 */
[----:B0-----:R-:W-:Y:S01]  /*38c0*/  PRMT R22, R4, 0x7610, R22 ;  /* 0x0000761004167816 */ /* 0x001fe20000000016 */
[----:B------:R-:W-:Y:S06]  /*38d0*/  BRA `(.L_x_20559) ;  /* 0x00000004000c7947 */ /* 0x000fec0003800000 */
.L_x_20577:
        /* <DEDUP_REMOVED lines=21> */
.L_x_20586:
[----:B------:R-:W-:Y:S05]  /*3a30*/  BSYNC.RECONVERGENT B1 ;  /* 0x0000000000017941 */ /* 0x000fea0003800200 */
.L_x_20585:
[----:B------:R-:W-:Y:S01]  /*3a40*/  IMAD.SHL.U32 R0, R0, 0x200000, RZ ;  /* 0x0020000000007824 */ /* 0x000fe200078e00ff */
[----:B------:R-:W-:-:S04]  /*3a50*/  LEA R3, R3, 0x37800000, 0x17 ;  /* 0x3780000003037811 */ /* 0x000fc800078eb8ff */
[----:B------:R-:W-:-:S07]  /*3a60*/  LOP3.LUT R4, R3, R0, R7, 0xfe, !PT ;  /* 0x0000000003047212 */ /* 0x000fce00078efe07 */
.L_x_20584:
[----:B------:R-:W-:Y:S05]  /*3a70*/  BSYNC.RECONVERGENT B0 ;  /* 0x0000000000007941 */ /* 0x000fea0003800200 */
.L_x_20583:
[----:B------:R-:W0:Y:S02]  /*3a80*/  F2I.S64.TRUNC R4, R4 ;  /* 0x0000000400047311 */ /* 0x000e24000020d900 */
[----:B0-----:R-:W-:Y:S01]  /*3a90*/  PRMT R22, R4, 0x7610, R22 ;  /* 0x0000761004167816 */ /* 0x001fe20000000016 */
[----:B------:R-:W-:Y:S06]  /*3aa0*/  BRA `(.L_x_20559) ;  /* 0x0000000000987947 */ /* 0x000fec0003800000 */
.L_x_20576:
        /* <DEDUP_REMOVED lines=14> */
.L_x_20590:
[----:B------:R-:W-:Y:S05]  /*3b90*/  BSYNC.RECONVERGENT B0 ;  /* 0x0000000000007941 */ /* 0x000fea0003800200 */
.L_x_20589:
[----:B------:R-:W0:Y:S02]  /*3ba0*/  F2I.S64.TRUNC R4, R4 ;  /* 0x0000000400047311 */ /* 0x000e24000020d900 */
[----:B0-----:R-:W-:Y:S01]  /*3bb0*/  PRMT R22, R4, 0x7610, R22 ;  /* 0x0000761004167816 */ /* 0x001fe20000000016 */
[----:B------:R-:W-:Y:S06]  /*3bc0*/  BRA `(.L_x_20559) ;  /* 0x0000000000507947 */ /* 0x000fec0003800000 */
.L_x_20564:
        /* <DEDUP_REMOVED lines=16> */
.L_x_20591:
[----:B------:R-:W-:Y:S05]  /*3cd0*/  BRA `(.L_x_20559) ;  /* 0x00000000000c7947 */ /* 0x000fea0003800000 */
.L_x_20588:
[----:B------:R0:W5:Y:S01]  /*3ce0*/  LDG.E.U8 R22, desc[UR36][R6.64] ;  /* 0x0000002406167981 */ /* 0x000162000c1e1100 */
[----:B------:R-:W-:Y:S05]  /*3cf0*/  BRA `(.L_x_20559) ;  /* 0x0000000000047947 */ /* 0x000fea0003800000 */
.L_x_20587:
[----:B------:R0:W5:Y:S02]  /*3d00*/  LDG.E.U8 R22, desc[UR36][R6.64] ;  /* 0x0000002406167981 */ /* 0x000164000c1e1100 */
.L_x_20559:
[----:B------:R-:W-:Y:S05]  /*3d10*/  BSYNC.RECONVERGENT B6 ;  /* 0x0000000000067941 */ /* 0x000fea0003800200 */
.L_x_20558:
        /* <DEDUP_REMOVED lines=14> */
[----:B0-----:R-:W-:Y:S02]  /*3e00*/  @!P0 SHF.L.U32 R0, R7, R0, RZ ;  /* 0x0000000007008219 */ /* 0x001fe400000006ff */
        /* <DEDUP_REMOVED lines=36> */
.L_x_20597:
[----:B------:R0:W-:Y:S01]  /*4050*/  STG.E.U8 desc[UR36][R8.64], R3 ;  /* 0x0000000308007986 */ /* 0x0001e2000c101124 */
[----:B------:R-:W-:Y:S01]  /*4060*/  IMAD.MOV.U32 R25, RZ, RZ, R23 ;  /* 0x000000ffff197224 */ /* 0x000fe200078e0017 */
[----:B------:R-:W-:Y:S06]  /*4070*/  BRA `(.L_x_20593) ;  /* 0x0000000c00ac7947 */ /* 0x000fec0003800000 */
.L_x_20596:
        /* <DEDUP_REMOVED lines=11> */
.L_x_20600:
[----:B------:R-:W-:Y:S01]  /*4130*/  LOP3.LUT R3, R3, 0xff, RZ, 0xc0, !PT ;  /* 0x000000ff03037812 */ /* 0x000fe200078ec0ff */
[----:B------:R-:W-:-:S04]  /*4140*/  IMAD.MOV.U32 R25, RZ, RZ, R23 ;  /* 0x000000ffff197224 */ /* 0x000fc800078e0017 */
[----:B------:R0:W-:Y:S01]  /*4150*/  STG.E desc[UR36][R8.64], R3 ;  /* 0x0000000308007986 */ /* 0x0001e2000c101924 */
[----:B------:R-:W-:Y:S05]  /*4160*/  BRA `(.L_x_20593) ;  /* 0x0000000c00707947 */ /* 0x000fea0003800000 */
.L_x_20599:
[----:B------:R-:W-:Y:S01]  /*4170*/  LOP3.LUT R3, R3, 0xff, RZ, 0xc0, !PT ;  /* 0x000000ff03037812 */ /* 0x000fe200078ec0ff */
[----:B------:R-:W-:-:S04]  /*4180*/  IMAD.MOV.U32 R25, RZ, RZ, R23 ;  /* 0x000000ffff197224 */ /* 0x000fc800078e0017 */
[----:B------:R0:W-:Y:S01]  /*4190*/  STG.E.U16 desc[UR36][R8.64], R3 ;  /* 0x0000000308007986 */ /* 0x0001e2000c101524 */
[----:B------:R-:W-:Y:S05]  /*41a0*/  BRA `(.L_x_20593) ;  /* 0x0000000c00607947 */ /* 0x000fea0003800000 */
.L_x_20595:
        /* <DEDUP_REMOVED lines=11> */
.L_x_20602:
[----:B------:R-:W-:Y:S01]  /*4260*/  LOP3.LUT R3, R3, 0xff, RZ, 0xc0, !PT ;  /* 0x000000ff03037812 */ /* 0x000fe200078ec0ff */
[----:B------:R-:W-:-:S03]  /*4270*/  IMAD.MOV.U32 R25, RZ, RZ, R23 ;  /* 0x000000ffff197224 */ /* 0x000fc600078e0017 */
[----:B------:R-:W0:Y:S02]  /*4280*/  I2F.U16 R0, R3 ;  /* 0x0000000300007306 */ /* 0x000e240000101000 */
[----:B0-----:R-:W-:-:S05]  /*4290*/  F2FP.F16.F32.PACK_AB R0, RZ, R0 ;  /* 0x00000000ff00723e */ /* 0x001fca00000000ff */
[----:B------:R0:W-:Y:S01]  /*42a0*/  STG.E.U16 desc[UR36][R8.64], R0 ;  /* 0x0000000008007986 */ /* 0x0001e2000c101524 */
[----:B------:R-:W-:Y:S05]  /*42b0*/  BRA `(.L_x_20593) ;  /* 0x0000000c001c7947 */ /* 0x000fea0003800000 */
.L_x_20601:
        /* <DEDUP_REMOVED lines=12> */
.L_x_20604:
[----:B------:R-:W-:Y:S01]  /*4380*/  LOP3.LUT R3, R3, 0xff, RZ, 0xc0, !PT ;  /* 0x000000ff03037812 */ /* 0x000fe200078ec0ff */
[----:B------:R-:W-:-:S05]  /*4390*/  IMAD.MOV.U32 R25, RZ, RZ, R23 ;  /* 0x000000ffff197224 */ /* 0x000fca00078e0017 */
[----:B------:R-:W0:Y:S02]  /*43a0*/  I2F.U16 R3, R3 ;  /* 0x0000000300037306 */ /* 0x000e240000101000 */
[----:B0-----:R-:W-:-:S04]  /*43b0*/  F2FP.F16.F32.PACK_AB R3, RZ, R3 ;  /* 0x00000003ff03723e */ /* 0x001fc800000000ff */
[----:B------:R-:W-:-:S05]  /*43c0*/  PRMT R3, R3, 0x5410, RZ ;  /* 0x0000541003037816 */ /* 0x000fca00000000ff */
[----:B------:R0:W-:Y:S01]  /*43d0*/  STG.E desc[UR36][R8.64], R3 ;  /* 0x0000000308007986 */ /* 0x0001e2000c101924 */
[----:B------:R-:W-:Y:S05]  /*43e0*/  BRA `(.L_x_20593) ;  /* 0x0000000800d07947 */ /* 0x000fea0003800000 */
.L_x_20603:
[----:B------:R-:W-:Y:S01]  /*43f0*/  LOP3.LUT R4, R3, 0xff, RZ, 0xc0, !PT ;  /* 0x000000ff03047812 */ /* 0x000fe200078ec0ff */
[----:B------:R-:W-:-:S05]  /*4400*/  IMAD.MOV.U32 R25, RZ, RZ, R23 ;  /* 0x000000ffff197224 */ /* 0x000fca00078e0017 */
[----:B------:R-:W0:Y:S02]  /*4410*/  I2F.F64.U16 R4, R4 ;  /* 0x0000000400047312 */ /* 0x000e240000101800 */
[----:B0-----:R0:W-:Y:S01]  /*4420*/  STG.E.64 desc[UR36][R8.64], R4 ;  /* 0x0000000408007986 */ /* 0x0011e2000c101b24 */
[----:B------:R-:W-:Y:S05]  /*4430*/  BRA `(.L_x_20593) ;  /* 0x0000000800bc7947 */ /* 0x000fea0003800000 */
.L_x_20594:
        /* <DEDUP_REMOVED lines=13> */
.L_x_20607:
[----:B------:R-:W-:Y:S02]  /*4510*/  LOP3.LUT R4, R3, 0xff, RZ, 0xc0, !PT ;  /* 0x000000ff03047812 */ /* 0x000fe400078ec0ff */
[----:B------:R-:W-:Y:S01]  /*4520*/  CS2R R6, SRZ ;  /* 0x0000000000067805 */ /* 0x000fe2000001ff00 */
[----:B------:R-:W-:-:S03]  /*4530*/  IMAD.MOV.U32 R25, RZ, RZ, R23 ;  /* 0x000000ffff197224 */ /* 0x000fc600078e0017 */
[----:B------:R-:W0:Y:S02]  /*4540*/  I2F.F64.U16 R4, R4 ;  /* 0x0000000400047312 */ /* 0x000e240000101800 */
[----:B0-----:R0:W-:Y:S01]  /*4550*/  STG.E.128 desc[UR36][R8.64], R4 ;  /* 0x0000000408007986 */ /* 0x0011e2000c101d24 */
[----:B------:R-:W-:Y:S05]  /*4560*/  BRA `(.L_x_20593) ;  /* 0x0000000800707947 */ /* 0x000fea0003800000 */
.L_x_20606:
        /* <DEDUP_REMOVED lines=18> */
.L_x_20611:
[----:B------:R-:W-:Y:S05]  /*4690*/  BSYNC.RECONVERGENT B0 ;  /* 0x0000000000007941 */ /* 0x000fea0003800200 */
.L_x_20610:
[----:B------:R0:W-:Y:S01]  /*46a0*/  STG.E.U8 desc[UR36][R8.64], R3 ;  /* 0x0000000308007986 */ /* 0x0001e2000c101124 */
[----:B------:R-:W-:Y:S01]  /*46b0*/  IMAD.MOV.U32 R25, RZ, RZ, R23 ;  /* 0x000000ffff197224 */ /* 0x000fe200078e0017 */
[----:B------:R-:W-:Y:S06]  /*46c0*/  BRA `(.L_x_20593) ;  /* 0x0000000800187947 */ /* 0x000fec0003800000 */
.L_x_20609:
        /* <DEDUP_REMOVED lines=20> */
.L_x_20608:
[----:B------:R-:W-:Y:S01]  /*4810*/  LOP3.LUT R3, R3, 0xff, RZ, 0xc0, !PT ;  /* 0x000000ff03037812 */ /* 0x000fe200078ec0ff */
[----:B------:R-:W-:-:S03]  /*4820*/  IMAD.MOV.U32 R25, RZ, RZ, R23 ;  /* 0x000000ffff197224 */ /* 0x000fc600078e0017 */
[----:B------:R-:W0:Y:S02]  /*4830*/  I2F.U16 R0, R3 ;  /* 0x0000000300007306 */ /* 0x000e240000101000 */
[----:B0-----:R-:W-:-:S05]  /*4840*/  F2FP.BF16.F32.PACK_AB R0, RZ, R0 ;  /* 0x00000000ff00723e */ /* 0x001fca00000010ff */
[----:B------:R0:W-:Y:S01]  /*4850*/  STG.E.U16 desc[UR36][R8.64], R0 ;  /* 0x0000000008007986 */ /* 0x0001e2000c101524 */
[----:B------:R-:W-:Y:S05]  /*4860*/  BRA `(.L_x_20593) ;  /* 0x0000000400b07947 */ /* 0x000fea0003800000 */
.L_x_20605:
        /* <DEDUP_REMOVED lines=12> */
.L_x_20614:
        /* <DEDUP_REMOVED lines=13> */
.L_x_20617:
[----:B------:R-:W-:-:S04]  /*4a00*/  SHF.R.U32.HI R0, RZ, 0x14, R3 ;  /* 0x00000014ff007819 */ /* 0x000fc80000011603 */
[----:B------:R-:W-:-:S04]  /*4a10*/  LOP3.LUT R0, R0, 0x1, RZ, 0xc0, !PT ;  /* 0x0000000100007812 */ /* 0x000fc800078ec0ff */
[----:B------:R-:W-:-:S04]  /*4a20*/  IADD3 R0, PT, PT, R3, 0x487ffff, R0 ;  /* 0x0487ffff03007810 */ /* 0x000fc80007ffe000 */
[----:B------:R-:W-:-:S04]  /*4a30*/  SHF.R.U32.HI R0, RZ, 0x14, R0 ;  /* 0x00000014ff007819 */ /* 0x000fc80000011600 */
[----:B------:R-:W-:-:S07]  /*4a40*/  LOP3.LUT R0, R0, 0xff, RZ, 0xc0, !PT ;  /* 0x000000ff00007812 */ /* 0x000fce00078ec0ff */
.L_x_20618:
[----:B------:R-:W-:-:S07]  /*4a50*/  PRMT R4, R0, 0x7610, R4 ;  /* 0x0000761000047816 */ /* 0x000fce0000000004 */
.L_x_20616:
[----:B------:R-:W-:Y:S05]  /*4a60*/  BSYNC.RECONVERGENT B0 ;  /* 0x0000000000007941 */ /* 0x000fea0003800200 */
.L_x_20615:
[----:B------:R4:W-:Y:S01]  /*4a70*/  STG.E.U8 desc[UR36][R8.64], R4 ;  /* 0x0000000408007986 */ /* 0x0009e2000c101124 */
[----:B------:R-:W-:Y:S01]  /*4a80*/  IMAD.MOV.U32 R25, RZ, RZ, R23 ;  /* 0x000000ffff197224 */ /* 0x000fe200078e0017 */
[----:B------:R-:W-:Y:S06]  /*4a90*/  BRA `(.L_x_20593) ;  /* 0x0000000400247947 */ /* 0x000fec0003800000 */
.L_x_20613:
        /* <DEDUP_REMOVED lines=13> */
.L_x_20621:
[----:B------:R-:W-:-:S04]  /*4b70*/  SHF.R.U32.HI R0, RZ, 0x15, R3 ;  /* 0x00000015ff007819 */ /* 0x000fc80000011603 */
[----:B------:R-:W-:-:S04]  /*4b80*/  LOP3.LUT R0, R0, 0x1, RZ, 0xc0, !PT ;  /* 0x0000000100007812 */ /* 0x000fc800078ec0ff */
[----:B------:R-:W-:-:S04]  /*4b90*/  IADD3 R0, PT, PT, R3, 0x88fffff, R0 ;  /* 0x088fffff03007810 */ /* 0x000fc80007ffe000 */
[----:B------:R-:W-:-:S04]  /*4ba0*/  SHF.R.U32.HI R0, RZ, 0x15, R0 ;  /* 0x00000015ff007819 */ /* 0x000fc80000011600 */
[----:B------:R-:W-:-:S07]  /*4bb0*/  LOP3.LUT R0, R0, 0xff, RZ, 0xc0, !PT ;  /* 0x000000ff00007812 */ /* 0x000fce00078ec0ff */
.L_x_20622:
[----:B------:R-:W-:-:S07]  /*4bc0*/  PRMT R4, R0, 0x7610, R4 ;  /* 0x0000761000047816 */ /* 0x000fce0000000004 */
.L_x_20620:
[----:B------:R-:W-:Y:S05]  /*4bd0*/  BSYNC.RECONVERGENT B0 ;  /* 0x0000000000007941 */ /* 0x000fea0003800200 */
.L_x_20619:
[----:B------:R3:W-:Y:S01]  /*4be0*/  STG.E.U8 desc[UR36][R8.64], R4 ;  /* 0x0000000408007986 */ /* 0x0007e2000c101124 */
[----:B------:R-:W-:Y:S01]  /*4bf0*/  IMAD.MOV.U32 R25, RZ, RZ, R23 ;  /* 0x000000ffff197224 */ /* 0x000fe200078e0017 */
[----:B------:R-:W-:Y:S06]  /*4c00*/  BRA `(.L_x_20593) ;  /* 0x0000000000c87947 */ /* 0x000fec0003800000 */
.L_x_20612:
[----:B------:R-:W-:-:S13]  /*4c10*/  ISETP.NE.AND P0, PT, R0, 0x1c, PT ;  /* 0x0000001c0000780c */ /* 0x000fda0003f05270 */
[----:B------:R-:W-:Y:S05]  /*4c20*/  @!P0 BRA `(.L_x_20623) ;  /* 0x0000000000b48947 */ /* 0x000fea0003800000 */
[----:B------:R-:W-:-:S13]  /*4c30*/  ISETP.NE.AND P0, PT, R0, 0x1d, PT ;  /* 0x0000001d0000780c */ /* 0x000fda0003f05270 */
[----:B------:R-:W-:Y:S05]  /*4c40*/  @!P0 BRA `(.L_x_20624) ;  /* 0x0000000000988947 */ /* 0x000fea0003800000 */
[----:B------:R-:W-:-:S13]  /*4c50*/  ISETP.NE.AND P0, PT, R0, 0x2c, PT ;  /* 0x0000002c0000780c */ /* 0x000fda0003f05270 */
[----:B------:R-:W-:Y:S05]  /*4c60*/  @!P0 BRA `(.L_x_20625) ;  /* 0x0000000000488947 */ /* 0x000fea0003800000 */
.L_x_20598:
        /* <DEDUP_REMOVED lines=16> */
.L_x_20626:
[----:B------:R-:W-:Y:S01]  /*4d70*/  IMAD.MOV.U32 R25, RZ, RZ, R23 ;  /* 0x000000ffff197224 */ /* 0x000fe200078e0017 */
[----:B------:R-:W-:Y:S06]  /*4d80*/  BRA `(.L_x_20593) ;  /* 0x0000000000687947 */ /* 0x000fec0003800000 */
.L_x_20625:
        /* <DEDUP_REMOVED lines=18> */
.L_x_20624:
[----:B------:R-:W-:Y:S01]  /*4eb0*/  LOP3.LUT R4, R3, 0xff, RZ, 0xc0, !PT ;  /* 0x000000ff03047812 */ /* 0x000fe200078ec0ff */
[----:B------:R-:W-:Y:S02]  /*4ec0*/  IMAD.MOV.U32 R5, RZ, RZ, RZ ;  /* 0x000000ffff057224 */ /* 0x000fe400078e00ff */
[----:B------:R-:W-:-:S03]  /*4ed0*/  IMAD.MOV.U32 R25, RZ, RZ, R23 ;  /* 0x000000ffff197224 */ /* 0x000fc600078e0017 */
[----:B------:R1:W-:Y:S01]  /*4ee0*/  STG.E.64 desc[UR36][R8.64], R4 ;  /* 0x0000000408007986 */ /* 0x0003e2000c101b24 */
[----:B------:R-:W-:Y:S05]  /*4ef0*/  BRA `(.L_x_20593) ;  /* 0x00000000000c7947 */ /* 0x000fea0003800000 */
.L_x_20623:
[----:B------:R-:W-:Y:S01]  /*4f00*/  LOP3.LUT R3, R3, 0xff, RZ, 0xc0, !PT ;  /* 0x000000ff03037812 */ /* 0x000fe200078ec0ff */
[----:B------:R-:W-:-:S04]  /*4f10*/  IMAD.MOV.U32 R25, RZ, RZ, R23 ;  /* 0x000000ffff197224 */ /* 0x000fc800078e0017 */
[----:B------:R0:W-:Y:S03]  /*4f20*/  STG.E desc[UR36][R8.64], R3 ;  /* 0x0000000308007986 */ /* 0x0001e6000c101924 */
.L_x_20593:
[----:B------:R-:W-:Y:S05]  /*4f30*/  BSYNC.RECONVERGENT B6 ;  /* 0x0000000000067941 */ /* 0x000fea0003800200 */
.L_x_20592:
        /* <DEDUP_REMOVED lines=24> */
.L_x_20633:
[----:B------:R0:W-:Y:S01]  /*50c0*/  STG.E.U8 desc[UR36][R8.64], R22 ;  /* 0x0000001608007986 */ /* 0x0001e2000c101124 */
[----:B------:R-:W-:Y:S05]  /*50d0*/  BRA `(.L_x_20635) ;  /* 0x0000000c004c7947 */ /* 0x000fea0003800000 */
.L_x_20632:
        /* <DEDUP_REMOVED lines=10> */
.L_x_20637:
[----:B------:R-:W-:-:S05]  /*5180*/  LOP3.LUT R3, R22, 0xff, RZ, 0xc0, !PT ;  /* 0x000000ff16037812 */ /* 0x000fca00078ec0ff */
[----:B------:R0:W-:Y:S01]  /*5190*/  STG.E desc[UR36][R8.64], R3 ;  /* 0x0000000308007986 */ /* 0x0001e2000c101924 */
[----:B------:R-:W-:Y:S05]  /*51a0*/  BRA `(.L_x_20635) ;  /* 0x0000000c00187947 */ /* 0x000fea0003800000 */
.L_x_20636:
[----:B------:R-:W-:-:S05]  /*51b0*/  LOP3.LUT R3, R22, 0xff, RZ, 0xc0, !PT ;  /* 0x000000ff16037812 */ /* 0x000fca00078ec0ff */
[----:B------:R0:W-:Y:S01]  /*51c0*/  STG.E.U16 desc[UR36][R8.64], R3 ;  /* 0x0000000308007986 */ /* 0x0001e2000c101524 */
[----:B------:R-:W-:Y:S05]  /*51d0*/  BRA `(.L_x_20635) ;  /* 0x0000000c000c7947 */ /* 0x000fea0003800000 */
.L_x_20631:
        /* <DEDUP_REMOVED lines=10> */
.L_x_20639:
[----:B------:R-:W-:-:S04]  /*5280*/  LOP3.LUT R22, R22, 0xff, RZ, 0xc0, !PT ;  /* 0x000000ff16167812 */ /* 0x000fc800078ec0ff */
[----:B------:R-:W0:Y:S02]  /*5290*/  I2F.U16 R0, R22 ;  /* 0x0000001600007306 */ /* 0x000e240000101000 */
[----:B0-----:R-:W-:-:S05]  /*52a0*/  F2FP.F16.F32.PACK_AB R0, RZ, R0 ;  /* 0x00000000ff00723e */ /* 0x001fca00000000ff */
[----:B------:R0:W-:Y:S01]  /*52b0*/  STG.E.U16 desc[UR36][R8.64], R0 ;  /* 0x0000000008007986 */ /* 0x0001e2000c101524 */
[----:B------:R-:W-:Y:S05]  /*52c0*/  BRA `(.L_x_20635) ;  /* 0x0000000800d07947 */ /* 0x000fea0003800000 */
.L_x_20638:
        /* <DEDUP_REMOVED lines=11> */
.L_x_20641:
[----:B------:R-:W-:-:S06]  /*5380*/  LOP3.LUT R22, R22, 0xff, RZ, 0xc0, !PT ;  /* 0x000000ff16167812 */ /* 0x000fcc00078ec0ff */
[----:B------:R-:W0:Y:S02]  /*5390*/  I2F.U16 R22, R22 ;  /* 0x0000001600167306 */ /* 0x000e240000101000 */
[----:B0-----:R-:W-:-:S04]  /*53a0*/  F2FP.F16.F32.PACK_AB R3, RZ, R22 ;  /* 0x00000016ff03723e */ /* 0x001fc800000000ff */
[----:B------:R-:W-:-:S05]  /*53b0*/  PRMT R3, R3, 0x5410, RZ ;  /* 0x0000541003037816 */ /* 0x000fca00000000ff */
[----:B------:R0:W-:Y:S01]  /*53c0*/  STG.E desc[UR36][R8.64], R3 ;  /* 0x0000000308007986 */ /* 0x0001e2000c101924 */
[----:B------:R-:W-:Y:S05]  /*53d0*/  BRA `(.L_x_20635) ;  /* 0x00000008008c7947 */ /* 0x000fea0003800000 */
.L_x_20640:
[----:B------:R-:W-:-:S06]  /*53e0*/  LOP3.LUT R4, R22, 0xff, RZ, 0xc0, !PT ;  /* 0x000000ff16047812 */ /* 0x000fcc00078ec0ff */
[----:B------:R-:W0:Y:S02]  /*53f0*/  I2F.F64.U16 R4, R4 ;  /* 0x0000000400047312 */ /* 0x000e240000101800 */
[----:B0-----:R0:W-:Y:S01]  /*5400*/  STG.E.64 desc[UR36][R8.64], R4 ;  /* 0x0000000408007986 */ /* 0x0011e2000c101b24 */
[----:B------:R-:W-:Y:S05]  /*5410*/  BRA `(.L_x_20635) ;  /* 0x00000008007c7947 */ /* 0x000fea0003800000 */
.L_x_20630:
        /* <DEDUP_REMOVED lines=13> */
.L_x_20645:
        /* <DEDUP_REMOVED lines=17> */
.L_x_20648:
[----:B------:R-:W-:-:S07]  /*5600*/  PRMT R4, R0, 0x7610, R4 ;  /* 0x0000761000047816 */ /* 0x000fce0000000004 */
.L_x_20647:
[----:B------:R-:W-:Y:S05]  /*5610*/  BSYNC.RECONVERGENT B0 ;  /* 0x0000000000007941 */ /* 0x000fea0003800200 */
.L_x_20646:
[----:B------:R0:W-:Y:S01]  /*5620*/  STG.E.U8 desc[UR36][R8.64], R4 ;  /* 0x0000000408007986 */ /* 0x0001e2000c101124 */
[----:B------:R-:W-:Y:S05]  /*5630*/  BRA `(.L_x_20635) ;  /* 0x0000000400f47947 */ /* 0x000fea0003800000 */
.L_x_20644:
        /* <DEDUP_REMOVED lines=17> */
.L_x_20651:
[----:B------:R-:W-:-:S07]  /*5750*/  PRMT R4, R0, 0x7610, R4 ;  /* 0x0000761000047816 */ /* 0x000fce0000000004 */
.L_x_20650:
[----:B------:R-:W-:Y:S05]  /*5760*/  BSYNC.RECONVERGENT B0 ;  /* 0x0000000000007941 */ /* 0x000fea0003800200 */
.L_x_20649:
[----:B------:R0:W-:Y:S01]  /*5770*/  STG.E.U8 desc[UR36][R8.64], R4 ;  /* 0x0000000408007986 */ /* 0x0001e2000c101124 */
[----:B------:R-:W-:Y:S05]  /*5780*/  BRA `(.L_x_20635) ;  /* 0x0000000400a07947 */ /* 0x000fea0003800000 */
.L_x_20643:
        /* <DEDUP_REMOVED lines=22> */
.L_x_20653:
[----:B------:R-:W-:Y:S01]  /*58f0*/  LOP3.LUT R22, R22, 0xff, RZ, 0xc0, !PT ;  /* 0x000000ff16167812 */ /* 0x000fe200078ec0ff */
[----:B------:R-:W-:-:S05]  /*5900*/  IMAD.MOV.U32 R23, RZ, RZ, RZ ;  /* 0x000000ffff177224 */ /* 0x000fca00078e00ff */
[----:B------:R0:W-:Y:S01]  /*5910*/  STG.E.64 desc[UR36][R8.64], R22 ;  /* 0x0000001608007986 */ /* 0x0001e2000c101b24 */
[----:B------:R-:W-:Y:S05]  /*5920*/  BRA `(.L_x_20635) ;  /* 0x0000000400387947 */ /* 0x000fea0003800000 */
.L_x_20652:
[----:B------:R-:W-:-:S05]  /*5930*/  LOP3.LUT R3, R22, 0xff, RZ, 0xc0, !PT ;  /* 0x000000ff16037812 */ /* 0x000fca00078ec0ff */
[----:B------:R0:W-:Y:S01]  /*5940*/  STG.E desc[UR36][R8.64], R3 ;  /* 0x0000000308007986 */ /* 0x0001e2000c101924 */
[----:B------:R-:W-:Y:S05]  /*5950*/  BRA `(.L_x_20635) ;  /* 0x00000004002c7947 */ /* 0x000fea0003800000 */
.L_x_20642:
        /* <DEDUP_REMOVED lines=10> */
.L_x_20655:
[----:B------:R-:W-:Y:S02]  /*5a00*/  LOP3.LUT R4, R22, 0xff, RZ, 0xc0, !PT ;  /* 0x000000ff16047812 */ /* 0x000fe400078ec0ff */
[----:B------:R-:W-:-:S04]  /*5a10*/  CS2R R6, SRZ ;  /* 0x0000000000067805 */ /* 0x000fc8000001ff00 */
[----:B------:R-:W0:Y:S02]  /*5a20*/  I2F.F64.U16 R4, R4 ;  /* 0x0000000400047312 */ /* 0x000e240000101800 */
[----:B0-----:R4:W-:Y:S01]  /*5a30*/  STG.E.128 desc[UR36][R8.64], R4 ;  /* 0x0000000408007986 */ /* 0x0019e2000c101d24 */
[----:B------:R-:W-:Y:S05]  /*5a40*/  BRA `(.L_x_20635) ;  /* 0x0000000000f07947 */ /* 0x000fea0003800000 */
.L_x_20654:
[----:B------:R-:W-:-:S13]  /*5a50*/  ISETP.NE.AND P0, PT, R0, 0xf, PT ;  /* 0x0000000f0000780c */ /* 0x000fda0003f05270 */
[----:B------:R-:W-:Y:S05]  /*5a60*/  @!P0 BRA `(.L_x_20656) ;  /* 0x0000000000d88947 */ /* 0x000fea0003800000 */
[----:B------:R-:W-:-:S13]  /*5a70*/  ISETP.NE.AND P0, PT, R0, 0x17, PT ;  /* 0x000000170000780c */ /* 0x000fda0003f05270 */
[----:B------:R-:W-:Y:S05]  /*5a80*/  @!P0 BRA `(.L_x_20657) ;  /* 0x0000000000888947 */ /* 0x000fea0003800000 */
[----:B------:R-:W-:-:S13]  /*5a90*/  ISETP.NE.AND P0, PT, R0, 0x18, PT ;  /* 0x000000180000780c */ /* 0x000fda0003f05270 */
[----:B------:R-:W-:Y:S05]  /*5aa0*/  @!P0 BRA `(.L_x_20658) ;  /* 0x0000000000448947 */ /* 0x000fea0003800000 */
.L_x_20634:
        /* <DEDUP_REMOVED lines=16> */
.L_x_20659:
[----:B------:R-:W-:Y:S05]  /*5bb0*/  BRA `(.L_x_20635) ;  /* 0x0000000000947947 */ /* 0x000fea0003800000 */
.L_x_20658:
        /* <DEDUP_REMOVED lines=12> */
.L_x_20661:
[----:B------:R-:W-:Y:S05]  /*5c80*/  BSYNC.RECONVERGENT B0 ;  /* 0x0000000000007941 */ /* 0x000fea0003800200 */
.L_x_20660:
[----:B------:R1:W-:Y:S01]  /*5c90*/  STG.E.U8 desc[UR36][R8.64], R3 ;  /* 0x0000000308007986 */ /* 0x0003e2000c101124 */
[----:B------:R-:W-:Y:S05]  /*5ca0*/  BRA `(.L_x_20635) ;  /* 0x0000000000587947 */ /* 0x000fea0003800000 */
.L_x_20657:
        /* <DEDUP_REMOVED lines=13> */
.L_x_20662:
[----:B------:R-:W-:Y:S01]  /*5d80*/  IMAD.MOV.U32 R3, RZ, RZ, 0x7f ;  /* 0x0000007fff037424 */ /* 0x000fe200078e00ff */
[----:B------:R-:W-:-:S04]  /*5d90*/  ISETP.GT.U32.AND P0, PT, R5, 0x7f800000, PT ;  /* 0x7f8000000500780c */ /* 0x000fc80003f04070 */
[----:B------:R-:W-:-:S05]  /*5da0*/  SEL R3, R3, 0x7c, P0 ;  /* 0x0000007c03037807 */ /* 0x000fca0000000000 */
[----:B------:R2:W-:Y:S01]  /*5db0*/  STG.E.U8 desc[UR36][R8.64], R3 ;  /* 0x0000000308007986 */ /* 0x0005e2000c101124 */
[----:B------:R-:W-:Y:S05]  /*5dc0*/  BRA `(.L_x_20635) ;  /* 0x0000000000107947 */ /* 0x000fea0003800000 */
.L_x_20656:
[----:B------:R-:W-:-:S04]  /*5dd0*/  LOP3.LUT R22, R22, 0xff, RZ, 0xc0, !PT ;  /* 0x000000ff16167812 */ /* 0x000fc800078ec0ff */
[----:B------:R-:W0:Y:S02]  /*5de0*/  I2F.U16 R0, R22 ;  /* 0x0000001600007306 */ /* 0x000e240000101000 */
[----:B0-----:R-:W-:-:S05]  /*5df0*/  F2FP.BF16.F32.PACK_AB R0, RZ, R0 ;  /* 0x00000000ff00723e */ /* 0x001fca00000010ff */
[----:B------:R0:W-:Y:S02]  /*5e00*/  STG.E.U16 desc[UR36][R8.64], R0 ;  /* 0x0000000008007986 */ /* 0x0001e4000c101524 */
.L_x_20635:
[----:B------:R-:W-:Y:S05]  /*5e10*/  BSYNC.RECONVERGENT B6 ;  /* 0x0000000000067941 */ /* 0x000fea0003800200 */
.L_x_20629:
        /* <DEDUP_REMOVED lines=24> */
.L_x_20667:
[----:B------:R3:W-:Y:S01]  /*5fa0*/  STG.E.U8 desc[UR36][R8.64], R18 ;  /* 0x0000001208007986 */ /* 0x0007e2000c101124 */
[----:B------:R-:W-:Y:S05]  /*5fb0*/  BRA `(.L_x_20669) ;  /* 0x0000000c004c7947 */ /* 0x000fea0003800000 */
.L_x_20666:
        /* <DEDUP_REMOVED lines=10> */
.L_x_20671:
[----:B------:R-:W-:-:S05]  /*6060*/  LOP3.LUT R3, R18, 0xff, RZ, 0xc0, !PT ;  /* 0x000000ff12037812 */ /* 0x000fca00078ec0ff */
[----:B------:R2:W-:Y:S01]  /*6070*/  STG.E desc[UR36][R8.64], R3 ;  /* 0x0000000308007986 */ /* 0x0005e2000c101924 */
[----:B------:R-:W-:Y:S05]  /*6080*/  BRA `(.L_x_20669) ;  /* 0x0000000c00187947 */ /* 0x000fea0003800000 */
.L_x_20670:
[----:B------:R-:W-:-:S05]  /*6090*/  LOP3.LUT R3, R18, 0xff, RZ, 0xc0, !PT ;  /* 0x000000ff12037812 */ /* 0x000fca00078ec0ff */
[----:B------:R0:W-:Y:S01]  /*60a0*/  STG.E.U16 desc[UR36][R8.64], R3 ;  /* 0x0000000308007986 */ /* 0x0001e2000c101524 */
[----:B------:R-:W-:Y:S05]  /*60b0*/  BRA `(.L_x_20669) ;  /* 0x0000000c000c7947 */ /* 0x000fea0003800000 */
.L_x_20665:
        /* <DEDUP_REMOVED lines=10> */
.L_x_20673:
[----:B------:R-:W-:-:S04]  /*6160*/  LOP3.LUT R18, R18, 0xff, RZ, 0xc0, !PT ;  /* 0x000000ff12127812 */ /* 0x000fc800078ec0ff */
[----:B------:R-:W0:Y:S02]  /*6170*/  I2F.U16 R0, R18 ;  /* 0x0000001200007306 */ /* 0x000e240000101000 */
[----:B0-----:R-:W-:-:S05]  /*6180*/  F2FP.F16.F32.PACK_AB R0, RZ, R0 ;  /* 0x00000000ff00723e */ /* 0x001fca00000000ff */
[----:B------:R0:W-:Y:S01]  /*6190*/  STG.E.U16 desc[UR36][R8.64], R0 ;  /* 0x0000000008007986 */ /* 0x0001e2000c101524 */
[----:B------:R-:W-:Y:S05]  /*61a0*/  BRA `(.L_x_20669) ;  /* 0x0000000800d07947 */ /* 0x000fea0003800000 */
.L_x_20672:
        /* <DEDUP_REMOVED lines=11> */
.L_x_20675:
[----:B------:R-:W-:-:S06]  /*6260*/  LOP3.LUT R18, R18, 0xff, RZ, 0xc0, !PT ;  /* 0x000000ff12127812 */ /* 0x000fcc00078ec0ff */
[----:B------:R-:W0:Y:S02]  /*6270*/  I2F.U16 R18, R18 ;  /* 0x0000001200127306 */ /* 0x000e240000101000 */
[----:B0-----:R-:W-:-:S04]  /*6280*/  F2FP.F16.F32.PACK_AB R3, RZ, R18 ;  /* 0x00000012ff03723e */ /* 0x001fc800000000ff */
[----:B------:R-:W-:-:S05]  /*6290*/  PRMT R3, R3, 0x5410, RZ ;  /* 0x0000541003037816 */ /* 0x000fca00000000ff */
[----:B------:R0:W-:Y:S01]  /*62a0*/  STG.E desc[UR36][R8.64], R3 ;  /* 0x0000000308007986 */ /* 0x0001e2000c101924 */
[----:B------:R-:W-:Y:S05]  /*62b0*/  BRA `(.L_x_20669) ;  /* 0x00000008008c7947 */ /* 0x000fea0003800000 */
.L_x_20674:
[----:B------:R-:W-:-:S06]  /*62c0*/  LOP3.LUT R4, R18, 0xff, RZ, 0xc0, !PT ;  /* 0x000000ff12047812 */ /* 0x000fcc00078ec0ff */
[----:B------:R-:W0:Y:S02]  /*62d0*/  I2F.F64.U16 R4, R4 ;  /* 0x0000000400047312 */ /* 0x000e240000101800 */
[----:B0-----:R0:W-:Y:S01]  /*62e0*/  STG.E.64 desc[UR36][R8.64], R4 ;  /* 0x0000000408007986 */ /* 0x0011e2000c101b24 */
[----:B------:R-:W-:Y:S05]  /*62f0*/  BRA `(.L_x_20669) ;  /* 0x00000008007c7947 */ /* 0x000fea0003800000 */
.L_x_20664:
        /* <DEDUP_REMOVED lines=13> */
.L_x_20679:
        /* <DEDUP_REMOVED lines=17> */
.L_x_20682:
[----:B------:R-:W-:-:S07]  /*64e0*/  PRMT R4, R0, 0x7610, R4 ;  /* 0x0000761000047816 */ /* 0x000fce0000000004 */
.L_x_20681:
[----:B------:R-:W-:Y:S05]  /*64f0*/  BSYNC.RECONVERGENT B0 ;  /* 0x0000000000007941 */ /* 0x000fea0003800200 */
.L_x_20680:
[----:B------:R0:W-:Y:S01]  /*6500*/  STG.E.U8 desc[UR36][R8.64], R4 ;  /* 0x0000000408007986 */ /* 0x0001e2000c101124 */
[----:B------:R-:W-:Y:S05]  /*6510*/  BRA `(.L_x_20669) ;  /* 0x0000000400f47947 */ /* 0x000fea0003800000 */
.L_x_20678:
        /* <DEDUP_REMOVED lines=17> */
.L_x_20685:
[----:B------:R-:W-:-:S07]  /*6630*/  PRMT R4, R0, 0x7610, R4 ;  /* 0x0000761000047816 */ /* 0x000fce0000000004 */
.L_x_20684:
[----:B------:R-:W-:Y:S05]  /*6640*/  BSYNC.RECONVERGENT B0 ;  /* 0x0000000000007941 */ /* 0x000fea0003800200 */
.L_x_20683:
[----:B------:R0:W-:Y:S01]  /*6650*/  STG.E.U8 desc[UR36][R8.64], R4 ;  /* 0x0000000408007986 */ /* 0x0001e2000c101124 */
[----:B------:R-:W-:Y:S05]  /*6660*/  BRA `(.L_x_20669) ;  /* 0x0000000400a07947 */ /* 0x000fea0003800000 */
.L_x_20677:
        /* <DEDUP_REMOVED lines=22> */
.L_x_20687:
[----:B------:R-:W-:Y:S01]  /*67d0*/  LOP3.LUT R4, R18, 0xff, RZ, 0xc0, !PT ;  /* 0x000000ff12047812 */ /* 0x000fe200078ec0ff */
[----:B------:R-:W-:-:S05]  /*67e0*/  IMAD.MOV.U32 R5, RZ, RZ, RZ ;  /* 0x000000ffff057224 */ /* 0x000fca00078e00ff */
[----:B------:R0:W-:Y:S01]  /*67f0*/  STG.E.64 desc[UR36][R8.64], R4 ;  /* 0x0000000408007986 */ /* 0x0001e2000c101b24 */
[----:B------:R-:W-:Y:S05]  /*6800*/  BRA `(.L_x_20669) ;  /* 0x0000000400387947 */ /* 0x000fea0003800000 */
.L_x_20686:
[----:B------:R-:W-:-:S05]  /*6810*/  LOP3.LUT R3, R18, 0xff, RZ, 0xc0, !PT ;  /* 0x000000ff12037812 */ /* 0x000fca00078ec0ff */
[----:B------:R0:W-:Y:S01]  /*6820*/  STG.E desc[UR36][R8.64], R3 ;  /* 0x0000000308007986 */ /* 0x0001e2000c101924 */
[----:B------:R-:W-:Y:S05]  /*6830*/  BRA `(.L_x_20669) ;  /* 0x00000004002c7947 */ /* 0x000fea0003800000 */
.L_x_20676:
        /* <DEDUP_REMOVED lines=10> */
.L_x_20689:
[----:B------:R-:W-:Y:S02]  /*68e0*/  LOP3.LUT R4, R18, 0xff, RZ, 0xc0, !PT ;  /* 0x000000ff12047812 */ /* 0x000fe400078ec0ff */
[----:B------:R-:W-:-:S04]  /*68f0*/  CS2R R6, SRZ ;  /* 0x0000000000067805 */ /* 0x000fc8000001ff00 */
[----:B------:R-:W0:Y:S02]  /*6900*/  I2F.F64.U16 R4, R4 ;  /* 0x0000000400047312 */ /* 0x000e240000101800 */
[----:B0-----:R0:W-:Y:S01]  /*6910*/  STG.E.128 desc[UR36][R8.64], R4 ;  /* 0x0000000408007986 */ /* 0x0011e2000c101d24 */
[----:B------:R-:W-:Y:S05]  /*6920*/  BRA `(.L_x_20669) ;  /* 0x0000000000f07947 */ /* 0x000fea0003800000 */
.L_x_20688:
[----:B------:R-:W-:-:S13]  /*6930*/  ISETP.NE.AND P0, PT, R0, 0xf, PT ;  /* 0x0000000f0000780c */ /* 0x000fda0003f05270 */
[----:B------:R-:W-:Y:S05]  /*6940*/  @!P0 BRA `(.L_x_20690) ;  /* 0x0000000000d88947 */ /* 0x000fea0003800000 */
[----:B------:R-:W-:-:S13]  /*6950*/  ISETP.NE.AND P0, PT, R0, 0x17, PT ;  /* 0x000000170000780c */ /* 0x000fda0003f05270 */
[----:B------:R-:W-:Y:S05]  /*6960*/  @!P0 BRA `(.L_x_20691) ;  /* 0x0000000000888947 */ /* 0x000fea0003800000 */
[----:B------:R-:W-:-:S13]  /*6970*/  ISETP.NE.AND P0, PT, R0, 0x18, PT ;  /* 0x000000180000780c */ /* 0x000fda0003f05270 */
[----:B------:R-:W-:Y:S05]  /*6980*/  @!P0 BRA `(.L_x_20692) ;  /* 0x0000000000448947 */ /* 0x000fea0003800000 */
.L_x_20668:
        /* <DEDUP_REMOVED lines=16> */
.L_x_20693:
[----:B------:R-:W-:Y:S05]  /*6a90*/  BRA `(.L_x_20669) ;  /* 0x0000000000947947 */ /* 0x000fea0003800000 */
.L_x_20692:
        /* <DEDUP_REMOVED lines=12> */
.L_x_20695:
[----:B------:R-:W-:Y:S05]  /*6b60*/  BSYNC.RECONVERGENT B0 ;  /* 0x0000000000007941 */ /* 0x000fea0003800200 */
.L_x_20694:
[----:B------:R0:W-:Y:S01]  /*6b70*/  STG.E.U8 desc[UR36][R8.64], R3 ;  /* 0x0000000308007986 */ /* 0x0001e2000c101124 */
[----:B------:R-:W-:Y:S05]  /*6b80*/  BRA `(.L_x_20669) ;  /* 0x0000000000587947 */ /* 0x000fea0003800000 */
.L_x_20691:
        /* <DEDUP_REMOVED lines=13> */
.L_x_20696:
[----:B------:R-:W-:Y:S01]  /*6c60*/  IMAD.MOV.U32 R3, RZ, RZ, 0x7f ;  /* 0x0000007fff037424 */ /* 0x000fe200078e00ff */
[----:B------:R-:W-:-:S04]  /*6c70*/  ISETP.GT.U32.AND P0, PT, R5, 0x7f800000, PT ;  /* 0x7f8000000500780c */ /* 0x000fc80003f04070 */
[----:B------:R-:W-:-:S05]  /*6c80*/  SEL R3, R3, 0x7c, P0 ;  /* 0x0000007c03037807 */ /* 0x000fca0000000000 */
[----:B------:R0:W-:Y:S01]  /*6c90*/  STG.E.U8 desc[UR36][R8.64], R3 ;  /* 0x0000000308007986 */ /* 0x0001e2000c101124 */
[----:B------:R-:W-:Y:S05]  /*6ca0*/  BRA `(.L_x_20669) ;  /* 0x0000000000107947 */ /* 0x000fea0003800000 */
.L_x_20690:
[----:B------:R-:W-:-:S04]  /*6cb0*/  LOP3.LUT R18, R18, 0xff, RZ, 0xc0, !PT ;  /* 0x000000ff12127812 */ /* 0x000fc800078ec0ff */
[----:B------:R-:W0:Y:S02]  /*6cc0*/  I2F.U16 R0, R18 ;  /* 0x0000001200007306 */ /* 0x000e240000101000 */
[----:B0-----:R-:W-:-:S05]  /*6cd0*/  F2FP.BF16.F32.PACK_AB R0, RZ, R0 ;  /* 0x00000000ff00723e */ /* 0x001fca00000010ff */
[----:B------:R0:W-:Y:S02]  /*6ce0*/  STG.E.U16 desc[UR36][R8.64], R0 ;  /* 0x0000000008007986 */ /* 0x0001e4000c101524 */
.L_x_20669:
[----:B------:R-:W-:Y:S05]  /*6cf0*/  BSYNC.RECONVERGENT B6 ;  /* 0x0000000000067941 */ /* 0x000fea0003800200 */
.L_x_20663:
[----:B------:R-:W-:-:S07]  /*6d00*/  VIADD R25, R25, 0x80 ;  /* 0x0000008019197836 */ /* 0x000fce0000000000 */
.L_x_20628:
[----:B------:R-:W-:Y:S05]  /*6d10*/  BSYNC.RECONVERGENT B7 ;  /* 0x0000000000077941 */ /* 0x000fea0003800200 */
.L_x_20627:
        /* <DEDUP_REMOVED lines=21> */
.L_x_20700:
[----:B------:R-:W-:Y:S01]  /*6e70*/  STG.E.U8 desc[UR36][R2.64], R19 ;  /* 0x0000001302007986 */ /* 0x000fe2000c101124 */
[----:B------:R-:W-:Y:S05]  /*6e80*/  EXIT ;  /* 0x000000000000794d */ /* 0x000fea0003800000 */
.L_x_20699:
        /* <DEDUP_REMOVED lines=10> */
.L_x_20703:
[----:B------:R-:W-:-:S05]  /*6f30*/  LOP3.LUT R19, R19, 0xff, RZ, 0xc0, !PT ;  /* 0x000000ff13137812 */ /* 0x000fca00078ec0ff */
[----:B------:R-:W-:Y:S01]  /*6f40*/  STG.E desc[UR36][R2.64], R19 ;  /* 0x0000001302007986 */ /* 0x000fe2000c101924 */
[----:B------:R-:W-:Y:S05]  /*6f50*/  EXIT ;  /* 0x000000000000794d */ /* 0x000fea0003800000 */
.L_x_20702:
[----:B------:R-:W-:-:S05]  /*6f60*/  LOP3.LUT R19, R19, 0xff, RZ, 0xc0, !PT ;  /* 0x000000ff13137812 */ /* 0x000fca00078ec0ff */
[----:B------:R-:W-:Y:S01]  /*6f70*/  STG.E.U16 desc[UR36][R2.64], R19 ;  /* 0x0000001302007986 */ /* 0x000fe2000c101524 */
[----:B------:R-:W-:Y:S05]  /*6f80*/  EXIT ;  /* 0x000000000000794d */ /* 0x000fea0003800000 */
.L_x_20698:
        /* <DEDUP_REMOVED lines=10> */
.L_x_20705:
[----:B------:R-:W-:-:S04]  /*7030*/  LOP3.LUT R19, R19, 0xff, RZ, 0xc0, !PT ;  /* 0x000000ff13137812 */ /* 0x000fc800078ec0ff */
[----:B------:R-:W0:Y:S02]  /*7040*/  I2F.U16 R0, R19 ;  /* 0x0000001300007306 */ /* 0x000e240000101000 */
[----:B0-----:R-:W-:-:S05]  /*7050*/  F2FP.F16.F32.PACK_AB R0, RZ, R0 ;  /* 0x00000000ff00723e */ /* 0x001fca00000000ff */
[----:B------:R-:W-:Y:S01]  /*7060*/  STG.E.U16 desc[UR36][R2.64], R0 ;  /* 0x0000000002007986 */ /* 0x000fe2000c101524 */
[----:B------:R-:W-:Y:S05]  /*7070*/  EXIT ;  /* 0x000000000000794d */ /* 0x000fea0003800000 */
.L_x_20704:
        /* <DEDUP_REMOVED lines=11> */
.L_x_20707:
[----:B------:R-:W-:-:S06]  /*7130*/  LOP3.LUT R19, R19, 0xff, RZ, 0xc0, !PT ;  /* 0x000000ff13137812 */ /* 0x000fcc00078ec0ff */
[----:B------:R-:W0:Y:S02]  /*7140*/  I2F.U16 R19, R19 ;  /* 0x0000001300137306 */ /* 0x000e240000101000 */
[----:B0-----:R-:W-:-:S04]  /*7150*/  F2FP.F16.F32.PACK_AB R5, RZ, R19 ;  /* 0x00000013ff05723e */ /* 0x001fc800000000ff */
[----:B------:R-:W-:-:S05]  /*7160*/  PRMT R5, R5, 0x5410, RZ ;  /* 0x0000541005057816 */ /* 0x000fca00000000ff */
[----:B------:R-:W-:Y:S01]  /*7170*/  STG.E desc[UR36][R2.64], R5 ;  /* 0x0000000502007986 */ /* 0x000fe2000c101924 */
[----:B------:R-:W-:Y:S05]  /*7180*/  EXIT ;  /* 0x000000000000794d */ /* 0x000fea0003800000 */
.L_x_20706:
[----:B------:R-:W-:-:S06]  /*7190*/  LOP3.LUT R4, R19, 0xff, RZ, 0xc0, !PT ;  /* 0x000000ff13047812 */ /* 0x000fcc00078ec0ff */
[----:B------:R-:W0:Y:S02]  /*71a0*/  I2F.F64.U16 R4, R4 ;  /* 0x0000000400047312 */ /* 0x000e240000101800 */
[----:B0-----:R-:W-:Y:S01]  /*71b0*/  STG.E.64 desc[UR36][R2.64], R4 ;  /* 0x0000000402007986 */ /* 0x001fe2000c101b24 */
[----:B------:R-:W-:Y:S05]  /*71c0*/  EXIT ;  /* 0x000000000000794d */ /* 0x000fea0003800000 */
.L_x_20697:
        /* <DEDUP_REMOVED lines=13> */
.L_x_20711:
        /* <DEDUP_REMOVED lines=18> */
.L_x_20713:
[----:B------:R-:W-:Y:S05]  /*73c0*/  BSYNC.RECONVERGENT B0 ;  /* 0x0000000000007941 */ /* 0x000fea0003800200 */
.L_x_20712:
[----:B------:R-:W-:Y:S01]  /*73d0*/  STG.E.U8 desc[UR36][R2.64], R0 ;  /* 0x0000000002007986 */ /* 0x000fe2000c101124 */
[----:B------:R-:W-:Y:S05]  /*73e0*/  EXIT ;  /* 0x000000000000794d */ /* 0x000fea0003800000 */
.L_x_20710:
        /* <DEDUP_REMOVED lines=18> */
.L_x_20715:
[----:B------:R-:W-:Y:S05]  /*7510*/  BSYNC.RECONVERGENT B0 ;  /* 0x0000000000007941 */ /* 0x000fea0003800200 */
.L_x_20714:
[----:B------:R-:W-:Y:S01]  /*7520*/  STG.E.U8 desc[UR36][R2.64], R0 ;  /* 0x0000000002007986 */ /* 0x000fe2000c101124 */
[----:B------:R-:W-:Y:S05]  /*7530*/  EXIT ;  /* 0x000000000000794d */ /* 0x000fea0003800000 */
.L_x_20709:
        /* <DEDUP_REMOVED lines=22> */
.L_x_20717:
[----:B------:R-:W-:Y:S01]  /*76a0*/  LOP3.LUT R4, R19, 0xff, RZ, 0xc0, !PT ;  /* 0x000000ff13047812 */ /* 0x000fe200078ec0ff */
[----:B------:R-:W-:-:S05]  /*76b0*/  IMAD.MOV.U32 R5, RZ, RZ, RZ ;  /* 0x000000ffff057224 */ /* 0x000fca00078e00ff */
[----:B------:R-:W-:Y:S01]  /*76c0*/  STG.E.64 desc[UR36][R2.64], R4 ;  /* 0x0000000402007986 */ /* 0x000fe2000c101b24 */
[----:B------:R-:W-:Y:S05]  /*76d0*/  EXIT ;  /* 0x000000000000794d */ /* 0x000fea0003800000 */
.L_x_20716:
[----:B------:R-:W-:-:S05]  /*76e0*/  LOP3.LUT R19, R19, 0xff, RZ, 0xc0, !PT ;  /* 0x000000ff13137812 */ /* 0x000fca00078ec0ff */
[----:B------:R-:W-:Y:S01]  /*76f0*/  STG.E desc[UR36][R2.64], R19 ;  /* 0x0000001302007986 */ /* 0x000fe2000c101924 */
[----:B------:R-:W-:Y:S05]  /*7700*/  EXIT ;  /* 0x000000000000794d */ /* 0x000fea0003800000 */
.L_x_20708:
        /* <DEDUP_REMOVED lines=10> */
.L_x_20719:
[----:B------:R-:W-:Y:S02]  /*77b0*/  LOP3.LUT R4, R19, 0xff, RZ, 0xc0, !PT ;  /* 0x000000ff13047812 */ /* 0x000fe400078ec0ff */
[----:B------:R-:W-:-:S04]  /*77c0*/  CS2R R6, SRZ ;  /* 0x0000000000067805 */ /* 0x000fc8000001ff00 */
[----:B------:R-:W0:Y:S02]  /*77d0*/  I2F.F64.U16 R4, R4 ;  /* 0x0000000400047312 */ /* 0x000e240000101800 */
[----:B0-----:R-:W-:Y:S01]  /*77e0*/  STG.E.128 desc[UR36][R2.64], R4 ;  /* 0x0000000402007986 */ /* 0x001fe2000c101d24 */
[----:B------:R-:W-:Y:S05]  /*77f0*/  EXIT ;  /* 0x000000000000794d */ /* 0x000fea0003800000 */
.L_x_20718:
[----:B------:R-:W-:-:S13]  /*7800*/  ISETP.NE.AND P0, PT, R0, 0xf, PT ;  /* 0x0000000f0000780c */ /* 0x000fda0003f05270 */
[----:B------:R-:W-:Y:S05]  /*7810*/  @!P0 BRA `(.L_x_20720) ;  /* 0x0000000000dc8947 */ /* 0x000fea0003800000 */
[----:B------:R-:W-:-:S13]  /*7820*/  ISETP.NE.AND P0, PT, R0, 0x17, PT ;  /* 0x000000170000780c */ /* 0x000fda0003f05270 */
[----:B------:R-:W-:Y:S05]  /*7830*/  @!P0 BRA `(.L_x_20721) ;  /* 0x0000000000888947 */ /* 0x000fea0003800000 */
[----:B------:R-:W-:-:S13]  /*7840*/  ISETP.NE.AND P0, PT, R0, 0x18, PT ;  /* 0x000000180000780c */ /* 0x000fda0003f05270 */
[----:B------:R-:W-:Y:S05]  /*7850*/  @!P0 BRA `(.L_x_20722) ;  /* 0x0000000000448947 */ /* 0x000fea0003800000 */
.L_x_20701:
        /* <DEDUP_REMOVED lines=16> */
.L_x_20723:
[----:B------:R-:W-:Y:S05]  /*7960*/  EXIT ;  /* 0x000000000000794d */ /* 0x000fea0003800000 */
.L_x_20722:
        /* <DEDUP_REMOVED lines=12> */
.L_x_20725:
[----:B------:R-:W-:Y:S05]  /*7a30*/  BSYNC.RECONVERGENT B0 ;  /* 0x0000000000007941 */ /* 0x000fea0003800200 */
.L_x_20724:
[----:B------:R-:W-:Y:S01]  /*7a40*/  STG.E.U8 desc[UR36][R2.64], R5 ;  /* 0x0000000502007986 */ /* 0x000fe2000c101124 */
[----:B------:R-:W-:Y:S05]  /*7a50*/  EXIT ;  /* 0x000000000000794d */ /* 0x000fea0003800000 */
.L_x_20721:
        /* <DEDUP_REMOVED lines=14> */
.L_x_20726:
[----:B------:R-:W-:Y:S01]  /*7b40*/  IMAD.MOV.U32 R5, RZ, RZ, 0x7f ;  /* 0x0000007fff057424 */ /* 0x000fe200078e00ff */
[----:B------:R-:W-:-:S04]  /*7b50*/  ISETP.GT.U32.AND P0, PT, R19, 0x7f800000, PT ;  /* 0x7f8000001300780c */ /* 0x000fc80003f04070 */
[----:B------:R-:W-:-:S05]  /*7b60*/  SEL R5, R5, 0x7c, P0 ;  /* 0x0000007c05057807 */ /* 0x000fca0000000000 */
[----:B------:R-:W-:Y:S01]  /*7b70*/  STG.E.U8 desc[UR36][R2.64], R5 ;  /* 0x0000000502007986 */ /* 0x000fe2000c101124 */
[----:B------:R-:W-:Y:S05]  /*7b80*/  EXIT ;  /* 0x000000000000794d */ /* 0x000fea0003800000 */
.L_x_20720:
[----:B------:R-:W-:-:S04]  /*7b90*/  LOP3.LUT R19, R19, 0xff, RZ, 0xc0, !PT ;  /* 0x000000ff13137812 */ /* 0x000fc800078ec0ff */
[----:B------:R-:W0:Y:S02]  /*7ba0*/  I2F.U16 R0, R19 ;  /* 0x0000001300007306 */ /* 0x000e240000101000 */
[----:B0-----:R-:W-:-:S05]  /*7bb0*/  F2FP.BF16.F32.PACK_AB R0, RZ, R0 ;  /* 0x00000000ff00723e */ /* 0x001fca00000010ff */
[----:B------:R-:W-:Y:S01]  /*7bc0*/  STG.E.U16 desc[UR36][R2.64], R0 ;  /* 0x0000000002007986 */ /* 0x000fe2000c101524 */
[----:B------:R-:W-:Y:S05]  /*7bd0*/  EXIT ;  /* 0x000000000000794d */ /* 0x000fea0003800000 */
.L_x_20727:
        /* <DEDUP_REMOVED lines=10> */
.L_x_20968:


//--------------------- .text._ZN2at6native18elementwise_kernelILi128ELi4EZNS0_22gpu_kernel_impl_nocastINS0_13AUnaryFunctorIhhhZZZNS0_18lshift_kernel_cudaERNS_18TensorIteratorBaseEENKUlvE_clEvENKUlvE_clEvEUlhhE_EEEEvS5_RKT_EUliE_EEviT1_ --------------------------
	.section	.text._ZN2at6native18elementwise_kernelILi128ELi4EZNS0_22gpu_kernel_impl_nocastINS0_13AUnaryFunctorIhhhZZZNS0_18lshift_kernel_cudaERNS_18TensorIteratorBaseEENKUlvE_clEvENKUlvE_clEvEUlhhE_EEEEvS5_RKT_EUliE_EEviT1_,"ax",@progbits
	.align	128
        .global         _ZN2at6native18elementwise_kernelILi128ELi4EZNS0_22gpu_kernel_impl_nocastINS0_13AUnaryFunctorIhhhZZZNS0_18lshift_kernel_cudaERNS_18TensorIteratorBaseEENKUlvE_clEvENKUlvE_clEvEUlhhE_EEEEvS5_RKT_EUliE_EEviT1_
        .type           _ZN2at6native18elementwise_kernelILi128ELi4EZNS0_22gpu_kernel_impl_nocastINS0_13AUnaryFunctorIhhhZZZNS0_18lshift_kernel_cudaERNS_18TensorIteratorBaseEENKUlvE_clEvENKUlvE_clEvEUlhhE_EEEEvS5_RKT_EUliE_EEviT1_,@function
        .size           _ZN2at6native18elementwise_kernelILi128ELi4EZNS0_22gpu_kernel_impl_nocastINS0_13AUnaryFunctorIhhhZZZNS0_18lshift_kernel_cudaERNS_18TensorIteratorBaseEENKUlvE_clEvENKUlvE_clEvEUlhhE_EEEEvS5_RKT_EUliE_EEviT1_,(.L_x_20969 - _ZN2at6native18elementwise_kernelILi128ELi4EZNS0_22gpu_kernel_impl_nocastINS0_13AUnaryFunctorIhhhZZZNS0_18lshift_kernel_cudaERNS_18TensorIteratorBaseEENKUlvE_clEvENKUlvE_clEvEUlhhE_EEEEvS5_RKT_EUliE_EEviT1_)
        .other          _ZN2at6native18elementwise_kernelILi128ELi4EZNS0_22gpu_kernel_impl_nocastINS0_13AUnaryFunctorIhhhZZZNS0_18lshift_kernel_cudaERNS_18TensorIteratorBaseEENKUlvE_clEvENKUlvE_clEvEUlhhE_EEEEvS5_RKT_EUliE_EEviT1_,@"STO_CUDA_ENTRY STV_DEFAULT"
_ZN2at6native18elementwise_kernelILi128ELi4EZNS0_22gpu_kernel_impl_nocastINS0_13AUnaryFunctorIhhhZZZNS0_18lshift_kernel_cudaERNS_18TensorIteratorBaseEENKUlvE_clEvENKUlvE_clEvEUlhhE_EEEEvS5_RKT_EUliE_EEviT1_:
.text._ZN2at6native18elementwise_kernelILi128ELi4EZNS0_22gpu_kernel_impl_nocastINS0_13AUnaryFunctorIhhhZZZNS0_18lshift_kernel_cudaERNS_18TensorIteratorBaseEENKUlvE_clEvENKUlvE_clEvEUlhhE_EEEEvS5_RKT_EUliE_EEviT1_:
        /* <DEDUP_REMOVED lines=34> */
.L_x_20731:
[----:B------:R-:W-:-:S13]  /*0220*/  ISETP.GE.AND P0, PT, R3, UR4, PT ;  /* 0x0000000403007c0c */ /* 0x000fda000bf06270 */
[----:B------:R-:W-:Y:S05]  /*0230*/  @P0 BREAK.RELIABLE B1 ;  /* 0x0000000000010942 */ /* 0x000fea0003800100 */
[----:B------:R-:W-:Y:S05]  /*0240*/  @P0 BRA `(.L_x_20732) ;  /* 0x0000000000240947 */ /* 0x000fea0003800000 */
[----:B------:R-:W-:Y:S05]  /*0250*/  BSYNC.RELIABLE B1 ;  /* 0x0000000000017941 */ /* 0x000fea0003800100 */
.L_x_20730:
        /* <DEDUP_REMOVED lines=8> */
.L_x_20732:
[----:B------:R-:W-:Y:S05]  /*02e0*/  BSYNC.RECONVERGENT B0 ;  /* 0x0000000000007941 */ /* 0x000fea0003800200 */
.L_x_20729:
        /* <DEDUP_REMOVED lines=11> */
.L_x_20728:
        /* <DEDUP_REMOVED lines=306> */
.L_x_20736:
        /* <DEDUP_REMOVED lines=312> */
.L_x_20738:
        /* <DEDUP_REMOVED lines=11> */
.L_x_20735:
[----:B------:R-:W-:-:S13]  /*2af0*/  ISETP.GE.AND P0, PT, R3, UR4, PT ;  /* 0x0000000403007c0c */ /* 0x000fda000bf06270 */
[----:B------:R-:W-:Y:S05]  /*2b00*/  @P0 BREAK.RELIABLE B1 ;  /* 0x0000000000010942 */ /* 0x000fea0003800100 */
[----:B------:R-:W-:Y:S05]  /*2b10*/  @P0 BRA `(.L_x_20737) ;  /* 0x0000001000d80947 */ /* 0x000fea0003800000 */
[----:B------:R-:W-:Y:S05]  /*2b20*/  BSYNC.RELIABLE B1 ;  /* 0x0000000000017941 */ /* 0x000fea0003800100 */
.L_x_20734:
        /* <DEDUP_REMOVED lines=298> */
.L_x_20739:
        /* <DEDUP_REMOVED lines=11> */
.L_x_20737:
[----:B------:R-:W-:Y:S05]  /*3e80*/  BSYNC.RECONVERGENT B0 ;  /* 0x0000000000007941 */ /* 0x000fea0003800200 */
.L_x_20733:
        /* <DEDUP_REMOVED lines=301> */
.L_x_20740:
        /* <DEDUP_REMOVED lines=11> */
.L_x_20741:
        /* <DEDUP_REMOVED lines=15> */
.L_x_20969:


//--------------------- .text._ZN2at6native27unrolled_elementwise_kernelINS0_13AUnaryFunctorIhhhZZZNS0_18lshift_kernel_cudaERNS_18TensorIteratorBaseEENKUlvE_clEvENKUlvE_clEvEUlhhE_EESt5arrayIPcLm2EELi4E23TrivialOffsetCalculatorILi1EjESD_NS0_6memory15LoadWithoutCastENSE_16StoreWithoutCastEEEviT_T0_T2_T3_T4_T5_ --------------------------
	.section	.text._ZN2at6native27unrolled_elementwise_kernelINS0_13AUnaryFunctorIhhhZZZNS0_18lshift_kernel_cudaERNS_18TensorIteratorBaseEENKUlvE_clEvENKUlvE_clEvEUlhhE_EESt5arrayIPcLm2EELi4E23TrivialOffsetCalculatorILi1EjESD_NS0_6memory15LoadWithoutCastENSE_16StoreWithoutCastEEEviT_T0_T2_T3_T4_T5_,"ax",@progbits
	.align	128
        .global         _ZN2at6native27unrolled_elementwise_kernelINS0_13AUnaryFunctorIhhhZZZNS0_18lshift_kernel_cudaERNS_18TensorIteratorBaseEENKUlvE_clEvENKUlvE_clEvEUlhhE_EESt5arrayIPcLm2EELi4E23TrivialOffsetCalculatorILi1EjESD_NS0_6memory15LoadWithoutCastENSE_16StoreWithoutCastEEEviT_T0_T2_T3_T4_T5_
        .type           _ZN2at6native27unrolled_elementwise_kernelINS0_13AUnaryFunctorIhhhZZZNS0_18lshift_kernel_cudaERNS_18TensorIteratorBaseEENKUlvE_clEvENKUlvE_clEvEUlhhE_EESt5arrayIPcLm2EELi4E23TrivialOffsetCalculatorILi1EjESD_NS0_6memory15LoadWithoutCastENSE_16StoreWithoutCastEEEviT_T0_T2_T3_T4_T5_,@function
        .size           _ZN2at6native27unrolled_elementwise_kernelINS0_13AUnaryFunctorIhhhZZZNS0_18lshift_kernel_cudaERNS_18TensorIteratorBaseEENKUlvE_clEvENKUlvE_clEvEUlhhE_EESt5arrayIPcLm2EELi4E23TrivialOffsetCalculatorILi1EjESD_NS0_6memory15LoadWithoutCastENSE_16StoreWithoutCastEEEviT_T0_T2_T3_T4_T5_,(.L_x_20970 - _ZN2at6native27unrolled_elementwise_kernelINS0_13AUnaryFunctorIhhhZZZNS0_18lshift_kernel_cudaERNS_18TensorIteratorBaseEENKUlvE_clEvENKUlvE_clEvEUlhhE_EESt5arrayIPcLm2EELi4E23TrivialOffsetCalculatorILi1EjESD_NS0_6memory15LoadWithoutCastENSE_16StoreWithoutCastEEEviT_T0_T2_T3_T4_T5_)
        .other          _ZN2at6native27unrolled_elementwise_kernelINS0_13AUnaryFunctorIhhhZZZNS0_18lshift_kernel_cudaERNS_18TensorIteratorBaseEENKUlvE_clEvENKUlvE_clEvEUlhhE_EESt5arrayIPcLm2EELi4E23TrivialOffsetCalculatorILi1EjESD_NS0_6memory15LoadWithoutCastENSE_16StoreWithoutCastEEEviT_T0_T2_T3_T4_T5_,@"STO_CUDA_ENTRY STV_DEFAULT"
_ZN2at6native27unrolled_elementwise_kernelINS0_13AUnaryFunctorIhhhZZZNS0_18lshift_kernel_cudaERNS_18TensorIteratorBaseEENKUlvE_clEvENKUlvE_clEvEUlhhE_EESt5arrayIPcLm2EELi4E23TrivialOffsetCalculatorILi1EjESD_NS0_6memory15LoadWithoutCastENSE_16StoreWithoutCastEEEviT_T0_T2_T3_T4_T5_:
.text._ZN2at6native27unrolled_elementwise_kernelINS0_13AUnaryFunctorIhhhZZZNS0_18lshift_kernel_cudaERNS_18TensorIteratorBaseEENKUlvE_clEvENKUlvE_clEvEUlhhE_EESt5arrayIPcLm2EELi4E23TrivialOffsetCalculatorILi1EjESD_NS0_6memory15LoadWithoutCastENSE_16StoreWithoutCastEEEviT_T0_T2_T3_T4_T5_:
        /* <DEDUP_REMOVED lines=81> */
.L_x_20743:
[----:B------:R-:W-:Y:S05]  /*0510*/  BSYNC.RECONVERGENT B0 ;  /* 0x0000000000007941 */ /* 0x000fea0003800200 */
.L_x_20742:
        /* <DEDUP_REMOVED lines=14> */
.L_x_20744:
        /* <DEDUP_REMOVED lines=16> */
.L_x_20970:


//--------------------- .text._ZN2at6native29vectorized_elementwise_kernelILi2ENS0_13AUnaryFunctorIhhhZZZNS0_18lshift_kernel_cudaERNS_18TensorIteratorBaseEENKUlvE_clEvENKUlvE_clEvEUlhhE_EESt5arrayIPcLm2EEEEviT0_T1_ --------------------------
	.section	.text._ZN2at6native29vectorized_elementwise_kernelILi2ENS0_13AUnaryFunctorIhhhZZZNS0_18lshift_kernel_cudaERNS_18TensorIteratorBaseEENKUlvE_clEvENKUlvE_clEvEUlhhE_EESt5arrayIPcLm2EEEEviT0_T1_,"ax",@progbits
	.align	128
        .global         _ZN2at6native29vectorized_elementwise_kernelILi2ENS0_13AUnaryFunctorIhhhZZZNS0_18lshift_kernel_cudaERNS_18TensorIteratorBaseEENKUlvE_clEvENKUlvE_clEvEUlhhE_EESt5arrayIPcLm2EEEEviT0_T1_
        .type           _ZN2at6native29vectorized_elementwise_kernelILi2ENS0_13AUnaryFunctorIhhhZZZNS0_18lshift_kernel_cudaERNS_18TensorIteratorBaseEENKUlvE_clEvENKUlvE_clEvEUlhhE_EESt5arrayIPcLm2EEEEviT0_T1_,@function
        .size           _ZN2at6native29vectorized_elementwise_kernelILi2ENS0_13AUnaryFunctorIhhhZZZNS0_18lshift_kernel_cudaERNS_18TensorIteratorBaseEENKUlvE_clEvENKUlvE_clEvEUlhhE_EESt5arrayIPcLm2EEEEviT0_T1_,(.L_x_20971 - _ZN2at6native29vectorized_elementwise_kernelILi2ENS0_13AUnaryFunctorIhhhZZZNS0_18lshift_kernel_cudaERNS_18TensorIteratorBaseEENKUlvE_clEvENKUlvE_clEvEUlhhE_EESt5arrayIPcLm2EEEEviT0_T1_)
        .other          _ZN2at6native29vectorized_elementwise_kernelILi2ENS0_13AUnaryFunctorIhhhZZZNS0_18lshift_kernel_cudaERNS_18TensorIteratorBaseEENKUlvE_clEvENKUlvE_clEvEUlhhE_EESt5arrayIPcLm2EEEEviT0_T1_,@"STO_CUDA_ENTRY STV_DEFAULT"
_ZN2at6native29vectorized_elementwise_kernelILi2ENS0_13AUnaryFunctorIhhhZZZNS0_18lshift_kernel_cudaERNS_18TensorIteratorBaseEENKUlvE_clEvENKUlvE_clEvEUlhhE_EESt5arrayIPcLm2EEEEviT0_T1_:
.text._ZN2at6native29vectorized_elementwise_kernelILi2ENS0_13AUnaryFunctorIhhhZZZNS0_18lshift_kernel_cudaERNS_18TensorIteratorBaseEENKUlvE_clEvENKUlvE_clEvEUlhhE_EESt5arrayIPcLm2EEEEviT0_T1_:
        /* <DEDUP_REMOVED lines=152> */
.L_x_20748:
        /* <DEDUP_REMOVED lines=8> */
.L_x_20749:
        /* <DEDUP_REMOVED lines=8> */
.L_x_20750:
        /* <DEDUP_REMOVED lines=9> */
.L_x_20751:
[----:B------:R-:W-:Y:S05]  /*0b10*/  BSYNC.RELIABLE B1 ;  /* 0x0000000000017941 */ /* 0x000fea0003800100 */
.L_x_20747:
[----:B------:R-:W-:-:S13]  /*0b20*/  ISETP.GE.U32.AND P0, PT, R2, UR5, PT ;  /* 0x0000000502007c0c */ /* 0x000fda000bf06070 */
[----:B--2---:R-:W2:Y:S01]  /*0b30*/  @!P0 LDC.64 R6, c[0x0][0x388] ;  /* 0x0000e200ff068b82 */ /* 0x004ea20000000a00 */
[C---:B-1----:R-:W-:Y:S02]  /*0b40*/  @!P0 VIADD R5, R2.reuse, UR4 ;  /* 0x0000000402058c36 */ /* 0x042fe40008000000 */
[----:B------:R-:W-:-:S03]  /*0b50*/  @!P0 VIADD R2, R2, 0x80 ;  /* 0x0000008002028836 */ /* 0x000fc60000000000 */
[----:B--2---:R-:W-:-:S05]  /*0b60*/  @!P0 IADD3 R4, P1, PT, R5, R6, RZ ;  /* 0x0000000605048210 */ /* 0x004fca0007f3e0ff */
[----:B------:R-:W-:-:S05]  /*0b70*/  @!P0 IMAD.X R5, RZ, RZ, R7, P1 ;  /* 0x000000ffff058224 */ /* 0x000fca00008e0607 */
[----:B------:R2:W-:Y:S03]  /*0b80*/  @!P0 STG.E.U8 desc[UR8][R4.64], R10 ;  /* 0x0000000a04008986 */ /* 0x0005e6000c101108 */
.L_x_20752:
[----:B------:R-:W-:Y:S05]  /*0b90*/  BSYNC.RECONVERGENT B0 ;  /* 0x0000000000007941 */ /* 0x000fea0003800200 */
.L_x_20746:
        /* <DEDUP_REMOVED lines=9> */
.L_x_20745:
        /* <DEDUP_REMOVED lines=58> */
.L_x_20753:
        /* <DEDUP_REMOVED lines=11> */
.L_x_20971:


//--------------------- .text._ZN2at6native29vectorized_elementwise_kernelILi4ENS0_13AUnaryFunctorIhhhZZZNS0_18lshift_kernel_cudaERNS_18TensorIteratorBaseEENKUlvE_clEvENKUlvE_clEvEUlhhE_EESt5arrayIPcLm2EEEEviT0_T1_ --------------------------
	.section	.text._ZN2at6native29vectorized_elementwise_kernelILi4ENS0_13AUnaryFunctorIhhhZZZNS0_18lshift_kernel_cudaERNS_18TensorIteratorBaseEENKUlvE_clEvENKUlvE_clEvEUlhhE_EESt5arrayIPcLm2EEEEviT0_T1_,"ax",@progbits
	.align	128
        .global         _ZN2at6native29vectorized_elementwise_kernelILi4ENS0_13AUnaryFunctorIhhhZZZNS0_18lshift_kernel_cudaERNS_18TensorIteratorBaseEENKUlvE_clEvENKUlvE_clEvEUlhhE_EESt5arrayIPcLm2EEEEviT0_T1_
        .type           _ZN2at6native29vectorized_elementwise_kernelILi4ENS0_13AUnaryFunctorIhhhZZZNS0_18lshift_kernel_cudaERNS_18TensorIteratorBaseEENKUlvE_clEvENKUlvE_clEvEUlhhE_EESt5arrayIPcLm2EEEEviT0_T1_,@function
        .size           _ZN2at6native29vectorized_elementwise_kernelILi4ENS0_13AUnaryFunctorIhhhZZZNS0_18lshift_kernel_cudaERNS_18TensorIteratorBaseEENKUlvE_clEvENKUlvE_clEvEUlhhE_EESt5arrayIPcLm2EEEEviT0_T1_,(.L_x_20972 - _ZN2at6native29vectorized_elementwise_kernelILi4ENS0_13AUnaryFunctorIhhhZZZNS0_18lshift_kernel_cudaERNS_18TensorIteratorBaseEENKUlvE_clEvENKUlvE_clEvEUlhhE_EESt5arrayIPcLm2EEEEviT0_T1_)
        .other          _ZN2at6native29vectorized_elementwise_kernelILi4ENS0_13AUnaryFunctorIhhhZZZNS0_18lshift_kernel_cudaERNS_18TensorIteratorBaseEENKUlvE_clEvENKUlvE_clEvEUlhhE_EESt5arrayIPcLm2EEEEviT0_T1_,@"STO_CUDA_ENTRY STV_DEFAULT"
_ZN2at6native29vectorized_elementwise_kernelILi4ENS0_13AUnaryFunctorIhhhZZZNS0_18lshift_kernel_cudaERNS_18TensorIteratorBaseEENKUlvE_clEvENKUlvE_clEvEUlhhE_EESt5arrayIPcLm2EEEEviT0_T1_:
.text._ZN2at6native29vectorized_elementwise_kernelILi4ENS0_13AUnaryFunctorIhhhZZZNS0_18lshift_kernel_cudaERNS_18TensorIteratorBaseEENKUlvE_clEvENKUlvE_clEvEUlhhE_EESt5arrayIPcLm2EEEEviT0_T1_:
        /* <DEDUP_REMOVED lines=152> */
.L_x_20757:
        /* <DEDUP_REMOVED lines=8> */
.L_x_20758:
        /* <DEDUP_REMOVED lines=8> */
.L_x_20759:
        /* <DEDUP_REMOVED lines=9> */
.L_x_20760:
[----:B------:R-:W-:Y:S05]  /*0b10*/  BSYNC.RELIABLE B1 ;  /* 0x0000000000017941 */ /* 0x000fea0003800100 */
.L_x_20756:
[----:B------:R-:W-:-:S13]  /*0b20*/  ISETP.GE.U32.AND P0, PT, R2, UR5, PT ;  /* 0x0000000502007c0c */ /* 0x000fda000bf06070 */
[----:B--2---:R-:W2:Y:S01]  /*0b30*/  @!P0 LDC.64 R6, c[0x0][0x388] ;  /* 0x0000e200ff068b82 */ /* 0x004ea20000000a00 */
[C---:B-1----:R-:W-:Y:S02]  /*0b40*/  @!P0 VIADD R5, R2.reuse, UR4 ;  /* 0x0000000402058c36 */ /* 0x042fe40008000000 */
[----:B------:R-:W-:-:S03]  /*0b50*/  @!P0 VIADD R2, R2, 0x80 ;  /* 0x0000008002028836 */ /* 0x000fc60000000000 */
[----:B--2---:R-:W-:-:S05]  /*0b60*/  @!P0 IADD3 R4, P1, PT, R5, R6, RZ ;  /* 0x0000000605048210 */ /* 0x004fca0007f3e0ff */
[----:B------:R-:W-:-:S05]  /*0b70*/  @!P0 IMAD.X R5, RZ, RZ, R7, P1 ;  /* 0x000000ffff058224 */ /* 0x000fca00008e0607 */
[----:B------:R2:W-:Y:S03]  /*0b80*/  @!P0 STG.E.U8 desc[UR8][R4.64], R10 ;  /* 0x0000000a04008986 */ /* 0x0005e6000c101108 */
.L_x_20761:
[----:B------:R-:W-:Y:S05]  /*0b90*/  BSYNC.RECONVERGENT B0 ;  /* 0x0000000000007941 */ /* 0x000fea0003800200 */
.L_x_20755:
        /* <DEDUP_REMOVED lines=9> */
.L_x_20754:
        /* <DEDUP_REMOVED lines=64> */
.L_x_20762:
        /* <DEDUP_REMOVED lines=13> */
.L_x_20972:


//--------------------- .text._ZN2at6native29vectorized_elementwise_kernelILi8ENS0_13AUnaryFunctorIhhhZZZNS0_18lshift_kernel_cudaERNS_18TensorIteratorBaseEENKUlvE_clEvENKUlvE_clEvEUlhhE_EESt5arrayIPcLm2EEEEviT0_T1_ --------------------------
	.section	.text._ZN2at6native29vectorized_elementwise_kernelILi8ENS0_13AUnaryFunctorIhhhZZZNS0_18lshift_kernel_cudaERNS_18TensorIteratorBaseEENKUlvE_clEvENKUlvE_clEvEUlhhE_EESt5arrayIPcLm2EEEEviT0_T1_,"ax",@progbits
	.align	128
        .global         _ZN2at6native29vectorized_elementwise_kernelILi8ENS0_13AUnaryFunctorIhhhZZZNS0_18lshift_kernel_cudaERNS_18TensorIteratorBaseEENKUlvE_clEvENKUlvE_clEvEUlhhE_EESt5arrayIPcLm2EEEEviT0_T1_
        .type           _ZN2at6native29vectorized_elementwise_kernelILi8ENS0_13AUnaryFunctorIhhhZZZNS0_18lshift_kernel_cudaERNS_18TensorIteratorBaseEENKUlvE_clEvENKUlvE_clEvEUlhhE_EESt5arrayIPcLm2EEEEviT0_T1_,@function
        .size           _ZN2at6native29vectorized_elementwise_kernelILi8ENS0_13AUnaryFunctorIhhhZZZNS0_18lshift_kernel_cudaERNS_18TensorIteratorBaseEENKUlvE_clEvENKUlvE_clEvEUlhhE_EESt5arrayIPcLm2EEEEviT0_T1_,(.L_x_20973 - _ZN2at6native29vectorized_elementwise_kernelILi8ENS0_13AUnaryFunctorIhhhZZZNS0_18lshift_kernel_cudaERNS_18TensorIteratorBaseEENKUlvE_clEvENKUlvE_clEvEUlhhE_EESt5arrayIPcLm2EEEEviT0_T1_)
        .other          _ZN2at6native29vectorized_elementwise_kernelILi8ENS0_13AUnaryFunctorIhhhZZZNS0_18lshift_kernel_cudaERNS_18TensorIteratorBaseEENKUlvE_clEvENKUlvE_clEvEUlhhE_EESt5arrayIPcLm2EEEEviT0_T1_,@"STO_CUDA_ENTRY STV_DEFAULT"
_ZN2at6native29vectorized_elementwise_kernelILi8ENS0_13AUnaryFunctorIhhhZZZNS0_18lshift_kernel_cudaERNS_18TensorIteratorBaseEENKUlvE_clEvENKUlvE_clEvEUlhhE_EESt5arrayIPcLm2EEEEviT0_T1_:
.text._ZN2at6native29vectorized_elementwise_kernelILi8ENS0_13AUnaryFunctorIhhhZZZNS0_18lshift_kernel_cudaERNS_18TensorIteratorBaseEENKUlvE_clEvENKUlvE_clEvEUlhhE_EESt5arrayIPcLm2EEEEviT0_T1_:
[----:B------:R-:W-:Y:S01]  /*0000*/  LDC R1, c[0x0][0x37c] ;  /* 0x0000df00ff017b82 */ /* 0x000fe20000000800 */
[----:B------:R-:W-:Y:S05]  /*0010*/  EXIT ;  /* 0x000000000000794d */ /* 0x000fea0003800000 */
.L_x_20763:
        /* <DEDUP_REMOVED lines=14> */
.L_x_20973:


//--------------------- .nv.global.init           --------------------------
	.section	.nv.global.init,"aw",@progbits
.nv.global.init:
	.type		$str$6,@object
	.size		$str$6,(__unnamed_3 - $str$6)
$str$6:
        /*0000*/ 	.byte	0x66, 0x61, 0x6c, 0x73, 0x65, 0x00
	.type		__unnamed_3,@object
	.size		__unnamed_3,(__unnamed_7 - __unnamed_3)
__unnamed_3:
        /*0006*/ 	.byte	0x66, 0x65, 0x74, 0x63, 0x68, 0x5f, 0x61, 0x6e, 0x64, 0x5f, 0x63, 0x61, 0x73, 0x74, 0x00
	.type		__unnamed_7,@object
	.size		__unnamed_7,(__unnamed_9 - __unnamed_7)
__unnamed_7:
        /*0015*/ 	.byte	0x66, 0x65, 0x74, 0x63, 0x68, 0x5f, 0x61, 0x6e, 0x64, 0x5f, 0x63, 0x61, 0x73, 0x74, 0x00
	.type		__unnamed_9,@object
	.size		__unnamed_9,(__unnamed_1 - __unnamed_9)
__unnamed_9:
        /*0024*/ 	.byte	0x66, 0x65, 0x74, 0x63, 0x68, 0x5f, 0x61, 0x6e, 0x64, 0x5f, 0x63, 0x61, 0x73, 0x74, 0x00
	.type		__unnamed_1,@object
	.size		__unnamed_1,(__unnamed_5 - __unnamed_1)
__unnamed_1:
        /*0033*/ 	.byte	0x66, 0x65, 0x74, 0x63, 0x68, 0x5f, 0x61, 0x6e, 0x64, 0x5f, 0x63, 0x61, 0x73, 0x74, 0x00
	.type		__unnamed_5,@object
	.size		__unnamed_5,(__unnamed_4 - __unnamed_5)
__unnamed_5:
        /*0042*/ 	.byte	0x66, 0x65, 0x74, 0x63, 0x68, 0x5f, 0x61, 0x6e, 0x64, 0x5f, 0x63, 0x61, 0x73, 0x74, 0x00
	.type		__unnamed_4,@object
	.size		__unnamed_4,(__unnamed_8 - __unnamed_4)
__unnamed_4:
        /*0051*/ 	.byte	0x63, 0x61, 0x73, 0x74, 0x5f, 0x61, 0x6e, 0x64, 0x5f, 0x73, 0x74, 0x6f, 0x72, 0x65, 0x00
	.type		__unnamed_8,@object
	.size		__unnamed_8,(__unnamed_10 - __unnamed_8)
__unnamed_8:
        /*0060*/ 	.byte	0x63, 0x61, 0x73, 0x74, 0x5f, 0x61, 0x6e, 0x64, 0x5f, 0x73, 0x74, 0x6f, 0x72, 0x65, 0x00
	.type		__unnamed_10,@object
	.size		__unnamed_10,(__unnamed_2 - __unnamed_10)
__unnamed_10:
        /*006f*/ 	.byte	0x63, 0x61, 0x73, 0x74, 0x5f, 0x61, 0x6e, 0x64, 0x5f, 0x73, 0x74, 0x6f, 0x72, 0x65, 0x00
	.type		__unnamed_2,@object
	.size		__unnamed_2,(__unnamed_6 - __unnamed_2)
__unnamed_2:
        /*007e*/ 	.byte	0x63, 0x61, 0x73, 0x74, 0x5f, 0x61, 0x6e, 0x64, 0x5f, 0x73, 0x74, 0x6f, 0x72, 0x65, 0x00
	.type		__unnamed_6,@object
	.size		__unnamed_6,($str$7 - __unnamed_6)
__unnamed_6:
        /*008d*/ 	.byte	0x63, 0x61, 0x73, 0x74, 0x5f, 0x61, 0x6e, 0x64, 0x5f, 0x73, 0x74, 0x6f, 0x72, 0x65, 0x00
	.type		$str$7,@object
	.size		$str$7,(.L_39 - $str$7)
$str$7:
        /*009c*/ 	.byte	0x2f, 0x72, 0x6f, 0x6f, 0x74, 0x2f, 0x2e, 0x70, 0x79, 0x65, 0x6e, 0x76, 0x2f, 0x76, 0x65, 0x72
        /*00ac*/ 	.byte	0x73, 0x69, 0x6f, 0x6e, 0x73, 0x2f, 0x33, 0x2e, 0x31, 0x33, 0x2e, 0x31, 0x32, 0x2f, 0x6c, 0x69
        /*00bc*/ 	.byte	0x62, 0x2f, 0x70, 0x79, 0x74, 0x68, 0x6f, 0x6e, 0x33, 0x2e, 0x31, 0x33, 0x2f, 0x73, 0x69, 0x74
        /*00cc*/ 	.byte	0x65, 0x2d, 0x70, 0x61, 0x63, 0x6b, 0x61, 0x67, 0x65, 0x73, 0x2f, 0x74, 0x6f, 0x72, 0x63, 0x68
        /*00dc*/ 	.byte	0x2f, 0x69, 0x6e, 0x63, 0x6c, 0x75, 0x64, 0x65, 0x2f, 0x63, 0x31, 0x30, 0x2f, 0x63, 0x6f, 0x72
        /*00ec*/ 	.byte	0x65, 0x2f, 0x44, 0x79, 0x6e, 0x61, 0x6d, 0x69, 0x63, 0x43, 0x61, 0x73, 0x74, 0x2e, 0x68, 0x00
.L_39:


//--------------------- .nv.shared.reserved.0     --------------------------
	.section	.nv.shared.reserved.0,"aw",@nobits
	.weak		__nv_reservedSMEM_offset_0_alias
	.size		__nv_reservedSMEM_offset_0_alias, 0, 64
	.other		__nv_reservedSMEM_offset_0_alias,@"STO_CUDA_RESERVED_SHARED STV_DEFAULT"
__nv_reservedSMEM_offset_0_alias:
	.zero		0
	.zero		64


//--------------------- .nv.global                --------------------------
	.section	.nv.global,"aw",@nobits
.nv.global:
	.type		_ZN55_INTERNAL_a41f8c43_24_BinaryShiftOpsKernels_cu_56459f8e4cuda3std3__48in_placeE,@object
	.size		_ZN55_INTERNAL_a41f8c43_24_BinaryShiftOpsKernels_cu_56459f8e4cuda3std3__48in_placeE,(_ZN55_INTERNAL_a41f8c43_24_BinaryShiftOpsKernels_cu_56459f8e4cuda3std6ranges3__45__cpo8distanceE - _ZN55_INTERNAL_a41f8c43_24_BinaryShiftOpsKernels_cu_56459f8e4cuda3std3__48in_placeE)
_ZN55_INTERNAL_a41f8c43_24_BinaryShiftOpsKernels_cu_56459f8e4cuda3std3__48in_placeE:
	.zero		1
	.type		_ZN55_INTERNAL_a41f8c43_24_BinaryShiftOpsKernels_cu_56459f8e4cuda3std6ranges3__45__cpo8distanceE,@object
	.size		_ZN55_INTERNAL_a41f8c43_24_BinaryShiftOpsKernels_cu_56459f8e4cuda3std6ranges3__45__cpo8distanceE,(_ZN55_INTERNAL_a41f8c43_24_BinaryShiftOpsKernels_cu_56459f8e4cuda3std3__45__cpo6cbeginE - _ZN55_INTERNAL_a41f8c43_24_BinaryShiftOpsKernels_cu_56459f8e4cuda3std6ranges3__45__cpo8distanceE)
_ZN55_INTERNAL_a41f8c43_24_BinaryShiftOpsKernels_cu_56459f8e4cuda3std6ranges3__45__cpo8distanceE:
	.zero		1
	.type		_ZN55_INTERNAL_a41f8c43_24_BinaryShiftOpsKernels_cu_56459f8e4cuda3std3__45__cpo6cbeginE,@object
	.size		_ZN55_INTERNAL_a41f8c43_24_BinaryShiftOpsKernels_cu_56459f8e4cuda3std3__45__cpo6cbeginE,(_ZN55_INTERNAL_a41f8c43_24_BinaryShiftOpsKernels_cu_56459f8e4cuda3std6ranges3__45__cpo7advanceE - _ZN55_INTERNAL_a41f8c43_24_BinaryShiftOpsKernels_cu_56459f8e4cuda3std3__45__cpo6cbeginE)
_ZN55_INTERNAL_a41f8c43_24_BinaryShiftOpsKernels_cu_56459f8e4cuda3std3__45__cpo6cbeginE:
	.zero		1
	.type		_ZN55_INTERNAL_a41f8c43_24_BinaryShiftOpsKernels_cu_56459f8e4cuda3std6ranges3__45__cpo7advanceE,@object
	.size		_ZN55_INTERNAL_a41f8c43_24_BinaryShiftOpsKernels_cu_56459f8e4cuda3std6ranges3__45__cpo7advanceE,(_ZN55_INTERNAL_a41f8c43_24_BinaryShiftOpsKernels_cu_56459f8e4cuda3std3__45__cpo7crbeginE - _ZN55_INTERNAL_a41f8c43_24_BinaryShiftOpsKernels_cu_56459f8e4cuda3std6ranges3__45__cpo7advanceE)
_ZN55_INTERNAL_a41f8c43_24_BinaryShiftOpsKernels_cu_56459f8e4cuda3std6ranges3__45__cpo7advanceE:
	.zero		1
	.type		_ZN55_INTERNAL_a41f8c43_24_BinaryShiftOpsKernels_cu_56459f8e4cuda3std3__45__cpo7crbeginE,@object
	.size		_ZN55_INTERNAL_a41f8c43_24_BinaryShiftOpsKernels_cu_56459f8e4cuda3std3__45__cpo7crbeginE,(_ZN55_INTERNAL_a41f8c43_24_BinaryShiftOpsKernels_cu_56459f8e4cuda3std6ranges3__45__cpo4dataE - _ZN55_INTERNAL_a41f8c43_24_BinaryShiftOpsKernels_cu_56459f8e4cuda3std3__45__cpo7crbeginE)
_ZN55_INTERNAL_a41f8c43_24_BinaryShiftOpsKernels_cu_56459f8e4cuda3std3__45__cpo7crbeginE:
	.zero		1
	.type		_ZN55_INTERNAL_a41f8c43_24_BinaryShiftOpsKernels_cu_56459f8e4cuda3std6ranges3__45__cpo4dataE,@object
	.size		_ZN55_INTERNAL_a41f8c43_24_BinaryShiftOpsKernels_cu_56459f8e4cuda3std6ranges3__45__cpo4dataE,(_ZN55_INTERNAL_a41f8c43_24_BinaryShiftOpsKernels_cu_56459f8e4cuda3std6ranges3__45__cpo5beginE - _ZN55_INTERNAL_a41f8c43_24_BinaryShiftOpsKernels_cu_56459f8e4cuda3std6ranges3__45__cpo4dataE)
_ZN55_INTERNAL_a41f8c43_24_BinaryShiftOpsKernels_cu_56459f8e4cuda3std6ranges3__45__cpo4dataE:
	.zero		1
	.type		_ZN55_INTERNAL_a41f8c43_24_BinaryShiftOpsKernels_cu_56459f8e4cuda3std6ranges3__45__cpo5beginE,@object
	.size		_ZN55_INTERNAL_a41f8c43_24_BinaryShiftOpsKernels_cu_56459f8e4cuda3std6ranges3__45__cpo5beginE,(_ZN55_INTERNAL_a41f8c43_24_BinaryShiftOpsKernels_cu_56459f8e4cuda3std3__457_GLOBAL__N__a41f8c43_24_BinaryShiftOpsKernels_cu_56459f8e6ignoreE - _ZN55_INTERNAL_a41f8c43_24_BinaryShiftOpsKernels_cu_56459f8e4cuda3std6ranges3__45__cpo5beginE)
_ZN55_INTERNAL_a41f8c43_24_BinaryShiftOpsKernels_cu_56459f8e4cuda3std6ranges3__45__cpo5beginE:
	.zero		1
	.type		_ZN55_INTERNAL_a41f8c43_24_BinaryShiftOpsKernels_cu_56459f8e4cuda3std3__457_GLOBAL__N__a41f8c43_24_BinaryShiftOpsKernels_cu_56459f8e6ignoreE,@object
	.size		_ZN55_INTERNAL_a41f8c43_24_BinaryShiftOpsKernels_cu_56459f8e4cuda3std3__457_GLOBAL__N__a41f8c43_24_BinaryShiftOpsKernels_cu_56459f8e6ignoreE,(_ZN55_INTERNAL_a41f8c43_24_BinaryShiftOpsKernels_cu_56459f8e4cuda3std6ranges3__45__cpo4sizeE - _ZN55_INTERNAL_a41f8c43_24_BinaryShiftOpsKernels_cu_56459f8e4cuda3std3__457_GLOBAL__N__a41f8c43_24_BinaryShiftOpsKernels_cu_56459f8e6ignoreE)
_ZN55_INTERNAL_a41f8c43_24_BinaryShiftOpsKernels_cu_56459f8e4cuda3std3__457_GLOBAL__N__a41f8c43_24_BinaryShiftOpsKernels_cu_56459f8e6ignoreE:
	.zero		1
	.type		_ZN55_INTERNAL_a41f8c43_24_BinaryShiftOpsKernels_cu_56459f8e4cuda3std6ranges3__45__cpo4sizeE,@object
	.size		_ZN55_INTERNAL_a41f8c43_24_BinaryShiftOpsKernels_cu_56459f8e4cuda3std6ranges3__45__cpo4sizeE,(_ZN55_INTERNAL_a41f8c43_24_BinaryShiftOpsKernels_cu_56459f8e4cuda3std3__45__cpo5beginE - _ZN55_INTERNAL_a41f8c43_24_BinaryShiftOpsKernels_cu_56459f8e4cuda3std6ranges3__45__cpo4sizeE)
_ZN55_INTERNAL_a41f8c43_24_BinaryShiftOpsKernels_cu_56459f8e4cuda3std6ranges3__45__cpo4sizeE:
	.zero		1
	.type		_ZN55_INTERNAL_a41f8c43_24_BinaryShiftOpsKernels_cu_56459f8e4cuda3std3__45__cpo5beginE,@object
	.size		_ZN55_INTERNAL_a41f8c43_24_BinaryShiftOpsKernels_cu_56459f8e4cuda3std3__45__cpo5beginE,(_ZN55_INTERNAL_a41f8c43_24_BinaryShiftOpsKernels_cu_56459f8e4cuda3std6ranges3__45__cpo6cbeginE - _ZN55_INTERNAL_a41f8c43_24_BinaryShiftOpsKernels_cu_56459f8e4cuda3std3__45__cpo5beginE)
_ZN55_INTERNAL_a41f8c43_24_BinaryShiftOpsKernels_cu_56459f8e4cuda3std3__45__cpo5beginE:
	.zero		1
	.type		_ZN55_INTERNAL_a41f8c43_24_BinaryShiftOpsKernels_cu_56459f8e4cuda3std6ranges3__45__cpo6cbeginE,@object
	.size		_ZN55_INTERNAL_a41f8c43_24_BinaryShiftOpsKernels_cu_56459f8e4cuda3std6ranges3__45__cpo6cbeginE,(_ZN55_INTERNAL_a41f8c43_24_BinaryShiftOpsKernels_cu_56459f8e4cuda3std3__45__cpo6rbeginE - _ZN55_INTERNAL_a41f8c43_24_BinaryShiftOpsKernels_cu_56459f8e4cuda3std6ranges3__45__cpo6cbeginE)
_ZN55_INTERNAL_a41f8c43_24_BinaryShiftOpsKernels_cu_56459f8e4cuda3std6ranges3__45__cpo6cbeginE:
	.zero		1
	.type		_ZN55_INTERNAL_a41f8c43_24_BinaryShiftOpsKernels_cu_56459f8e4cuda3std3__45__cpo6rbeginE,@object
	.size		_ZN55_INTERNAL_a41f8c43_24_BinaryShiftOpsKernels_cu_56459f8e4cuda3std3__45__cpo6rbeginE,(_ZN55_INTERNAL_a41f8c43_24_BinaryShiftOpsKernels_cu_56459f8e4cuda3std6ranges3__45__cpo4nextE - _ZN55_INTERNAL_a41f8c43_24_BinaryShiftOpsKernels_cu_56459f8e4cuda3std3__45__cpo6rbeginE)
_ZN55_INTERNAL_a41f8c43_24_BinaryShiftOpsKernels_cu_56459f8e4cuda3std3__45__cpo6rbeginE:
	.zero		1
	.type		_ZN55_INTERNAL_a41f8c43_24_BinaryShiftOpsKernels_cu_56459f8e4cuda3std6ranges3__45__cpo4nextE,@object
	.size		_ZN55_INTERNAL_a41f8c43_24_BinaryShiftOpsKernels_cu_56459f8e4cuda3std6ranges3__45__cpo4nextE,(_ZN55_INTERNAL_a41f8c43_24_BinaryShiftOpsKernels_cu_56459f8e4cuda3std6ranges3__45__cpo4swapE - _ZN55_INTERNAL_a41f8c43_24_BinaryShiftOpsKernels_cu_56459f8e4cuda3std6ranges3__45__cpo4nextE)
_ZN55_INTERNAL_a41f8c43_24_BinaryShiftOpsKernels_cu_56459f8e4cuda3std6ranges3__45__cpo4nextE:
	.zero		1
	.type		_ZN55_INTERNAL_a41f8c43_24_BinaryShiftOpsKernels_cu_56459f8e4cuda3std6ranges3__45__cpo4swapE,@object
	.size		_ZN55_INTERNAL_a41f8c43_24_BinaryShiftOpsKernels_cu_56459f8e4cuda3std6ranges3__45__cpo4swapE,(_ZN55_INTERNAL_a41f8c43_24_BinaryShiftOpsKernels_cu_56459f8e4cuda3std3__420unreachable_sentinelE - _ZN55_INTERNAL_a41f8c43_24_BinaryShiftOpsKernels_cu_56459f8e4cuda3std6ranges3__45__cpo4swapE)
_ZN55_INTERNAL_a41f8c43_24_BinaryShiftOpsKernels_cu_56459f8e4cuda3std6ranges3__45__cpo4swapE:
	.zero		1
	.type		_ZN55_INTERNAL_a41f8c43_24_BinaryShiftOpsKernels_cu_56459f8e4cuda3std3__420unreachable_sentinelE,@object
	.size		_ZN55_INTERNAL_a41f8c43_24_BinaryShiftOpsKernels_cu_56459f8e4cuda3std3__420unreachable_sentinelE,(_ZN55_INTERNAL_a41f8c43_24_BinaryShiftOpsKernels_cu_56459f8e6thrust24THRUST_300001_SM_1030_NS6system6detail10sequential3seqE - _ZN55_INTERNAL_a41f8c43_24_BinaryShiftOpsKernels_cu_56459f8e4cuda3std3__420unreachable_sentinelE)
_ZN55_INTERNAL_a41f8c43_24_BinaryShiftOpsKernels_cu_56459f8e4cuda3std3__420unreachable_sentinelE:
	.zero		1
	.type		_ZN55_INTERNAL_a41f8c43_24_BinaryShiftOpsKernels_cu_56459f8e6thrust24THRUST_300001_SM_1030_NS6system6detail10sequential3seqE,@object
	.size		_ZN55_INTERNAL_a41f8c43_24_BinaryShiftOpsKernels_cu_56459f8e6thrust24THRUST_300001_SM_1030_NS6system6detail10sequential3seqE,(_ZN55_INTERNAL_a41f8c43_24_BinaryShiftOpsKernels_cu_56459f8e4cuda3std3__45__cpo4cendE - _ZN55_INTERNAL_a41f8c43_24_BinaryShiftOpsKernels_cu_56459f8e6thrust24THRUST_300001_SM_1030_NS6system6detail10sequential3seqE)
_ZN55_INTERNAL_a41f8c43_24_BinaryShiftOpsKernels_cu_56459f8e6thrust24THRUST_300001_SM_1030_NS6system6detail10sequential3seqE:
	.zero		1
	.type		_ZN55_INTERNAL_a41f8c43_24_BinaryShiftOpsKernels_cu_56459f8e4cuda3std3__45__cpo4cendE,@object
	.size		_ZN55_INTERNAL_a41f8c43_24_BinaryShiftOpsKernels_cu_56459f8e4cuda3std3__45__cpo4cendE,(_ZN55_INTERNAL_a41f8c43_24_BinaryShiftOpsKernels_cu_56459f8e4cuda3std6ranges3__45__cpo9iter_swapE - _ZN55_INTERNAL_a41f8c43_24_BinaryShiftOpsKernels_cu_56459f8e4cuda3std3__45__cpo4cendE)
_ZN55_INTERNAL_a41f8c43_24_BinaryShiftOpsKernels_cu_56459f8e4cuda3std3__45__cpo4cendE:
	.zero		1
	.type		_ZN55_INTERNAL_a41f8c43_24_BinaryShiftOpsKernels_cu_56459f8e4cuda3std6ranges3__45__cpo9iter_swapE,@object
	.size		_ZN55_INTERNAL_a41f8c43_24_BinaryShiftOpsKernels_cu_56459f8e4cuda3std6ranges3__45__cpo9iter_swapE,(_ZN55_INTERNAL_a41f8c43_24_BinaryShiftOpsKernels_cu_56459f8e4cuda3std3__45__cpo5crendE - _ZN55_INTERNAL_a41f8c43_24_BinaryShiftOpsKernels_cu_56459f8e4cuda3std6ranges3__45__cpo9iter_swapE)
_ZN55_INTERNAL_a41f8c43_24_BinaryShiftOpsKernels_cu_56459f8e4cuda3std6ranges3__45__cpo9iter_swapE:
	.zero		1
	.type		_ZN55_INTERNAL_a41f8c43_24_BinaryShiftOpsKernels_cu_56459f8e4cuda3std3__45__cpo5crendE,@object
	.size		_ZN55_INTERNAL_a41f8c43_24_BinaryShiftOpsKernels_cu_56459f8e4cuda3std3__45__cpo5crendE,(_ZN55_INTERNAL_a41f8c43_24_BinaryShiftOpsKernels_cu_56459f8e4cuda3std6ranges3__45__cpo5cdataE - _ZN55_INTERNAL_a41f8c43_24_BinaryShiftOpsKernels_cu_56459f8e4cuda3std3__45__cpo5crendE)
_ZN55_INTERNAL_a41f8c43_24_BinaryShiftOpsKernels_cu_56459f8e4cuda3std3__45__cpo5crendE:
	.zero		1
	.type		_ZN55_INTERNAL_a41f8c43_24_BinaryShiftOpsKernels_cu_56459f8e4cuda3std6ranges3__45__cpo5cdataE,@object
	.size		_ZN55_INTERNAL_a41f8c43_24_BinaryShiftOpsKernels_cu_56459f8e4cuda3std6ranges3__45__cpo5cdataE,(_ZN55_INTERNAL_a41f8c43_24_BinaryShiftOpsKernels_cu_56459f8e4cuda3std6ranges3__45__cpo3endE - _ZN55_INTERNAL_a41f8c43_24_BinaryShiftOpsKernels_cu_56459f8e4cuda3std6ranges3__45__cpo5cdataE)
_ZN55_INTERNAL_a41f8c43_24_BinaryShiftOpsKernels_cu_56459f8e4cuda3std6ranges3__45__cpo5cdataE:
	.zero		1
	.type		_ZN55_INTERNAL_a41f8c43_24_BinaryShiftOpsKernels_cu_56459f8e4cuda3std6ranges3__45__cpo3endE,@object
	.size		_ZN55_INTERNAL_a41f8c43_24_BinaryShiftOpsKernels_cu_56459f8e4cuda3std6ranges3__45__cpo3endE,(_ZN55_INTERNAL_a41f8c43_24_BinaryShiftOpsKernels_cu_56459f8e4cuda3std3__419piecewise_constructE - _ZN55_INTERNAL_a41f8c43_24_BinaryShiftOpsKernels_cu_56459f8e4cuda3std6ranges3__45__cpo3endE)
_ZN55_INTERNAL_a41f8c43_24_BinaryShiftOpsKernels_cu_56459f8e4cuda3std6ranges3__45__cpo3endE:
	.zero		1
	.type		_ZN55_INTERNAL_a41f8c43_24_BinaryShiftOpsKernels_cu_56459f8e4cuda3std3__419piecewise_constructE,@object
	.size		_ZN55_INTERNAL_a41f8c43_24_BinaryShiftOpsKernels_cu_56459f8e4cuda3std3__419piecewise_constructE,(_ZN55_INTERNAL_a41f8c43_24_BinaryShiftOpsKernels_cu_56459f8e4cuda3std6ranges3__45__cpo5ssizeE - _ZN55_INTERNAL_a41f8c43_24_BinaryShiftOpsKernels_cu_56459f8e4cuda3std3__419piecewise_constructE)
_ZN55_INTERNAL_a41f8c43_24_BinaryShiftOpsKernels_cu_56459f8e4cuda3std3__419piecewise_constructE:
	.zero		1
	.type		_ZN55_INTERNAL_a41f8c43_24_BinaryShiftOpsKernels_cu_56459f8e4cuda3std6ranges3__45__cpo5ssizeE,@object
	.size		_ZN55_INTERNAL_a41f8c43_24_BinaryShiftOpsKernels_cu_56459f8e4cuda3std6ranges3__45__cpo5ssizeE,(_ZN55_INTERNAL_a41f8c43_24_BinaryShiftOpsKernels_cu_56459f8e4cuda3std3__45__cpo3endE - _ZN55_INTERNAL_a41f8c43_24_BinaryShiftOpsKernels_cu_56459f8e4cuda3std6ranges3__45__cpo5ssizeE)
_ZN55_INTERNAL_a41f8c43_24_BinaryShiftOpsKernels_cu_56459f8e4cuda3std6ranges3__45__cpo5ssizeE:
	.zero		1
	.type		_ZN55_INTERNAL_a41f8c43_24_BinaryShiftOpsKernels_cu_56459f8e4cuda3std3__45__cpo3endE,@object
	.size		_ZN55_INTERNAL_a41f8c43_24_BinaryShiftOpsKernels_cu_56459f8e4cuda3std3__45__cpo3endE,(_ZN55_INTERNAL_a41f8c43_24_BinaryShiftOpsKernels_cu_56459f8e4cuda3std6ranges3__45__cpo4cendE - _ZN55_INTERNAL_a41f8c43_24_BinaryShiftOpsKernels_cu_56459f8e4cuda3std3__45__cpo3endE)
_ZN55_INTERNAL_a41f8c43_24_BinaryShiftOpsKernels_cu_56459f8e4cuda3std3__45__cpo3endE:
	.zero		1
	.type		_ZN55_INTERNAL_a41f8c43_24_BinaryShiftOpsKernels_cu_56459f8e4cuda3std6ranges3__45__cpo4cendE,@object
	.size		_ZN55_INTERNAL_a41f8c43_24_BinaryShiftOpsKernels_cu_56459f8e4cuda3std6ranges3__45__cpo4cendE,(_ZN55_INTERNAL_a41f8c43_24_BinaryShiftOpsKernels_cu_56459f8e4cuda3std3__45__cpo4rendE - _ZN55_INTERNAL_a41f8c43_24_BinaryShiftOpsKernels_cu_56459f8e4cuda3std6ranges3__45__cpo4cendE)
_ZN55_INTERNAL_a41f8c43_24_BinaryShiftOpsKernels_cu_56459f8e4cuda3std6ranges3__45__cpo4cendE:
	.zero		1
	.type		_ZN55_INTERNAL_a41f8c43_24_BinaryShiftOpsKernels_cu_56459f8e4cuda3std3__45__cpo4rendE,@object
	.size		_ZN55_INTERNAL_a41f8c43_24_BinaryShiftOpsKernels_cu_56459f8e4cuda3std3__45__cpo4rendE,(_ZN55_INTERNAL_a41f8c43_24_BinaryShiftOpsKernels_cu_56459f8e4cuda3std6ranges3__45__cpo4prevE - _ZN55_INTERNAL_a41f8c43_24_BinaryShiftOpsKernels_cu_56459f8e4cuda3std3__45__cpo4rendE)
_ZN55_INTERNAL_a41f8c43_24_BinaryShiftOpsKernels_cu_56459f8e4cuda3std3__45__cpo4rendE:
	.zero		1
	.type		_ZN55_INTERNAL_a41f8c43_24_BinaryShiftOpsKernels_cu_56459f8e4cuda3std6ranges3__45__cpo4prevE,@object
	.size		_ZN55_INTERNAL_a41f8c43_24_BinaryShiftOpsKernels_cu_56459f8e4cuda3std6ranges3__45__cpo4prevE,(_ZN55_INTERNAL_a41f8c43_24_BinaryShiftOpsKernels_cu_56459f8e4cuda3std6ranges3__45__cpo9iter_moveE - _ZN55_INTERNAL_a41f8c43_24_BinaryShiftOpsKernels_cu_56459f8e4cuda3std6ranges3__45__cpo4prevE)
_ZN55_INTERNAL_a41f8c43_24_BinaryShiftOpsKernels_cu_56459f8e4cuda3std6ranges3__45__cpo4prevE:
	.zero		1
	.type		_ZN55_INTERNAL_a41f8c43_24_BinaryShiftOpsKernels_cu_56459f8e4cuda3std6ranges3__45__cpo9iter_moveE,@object
	.size		_ZN55_INTERNAL_a41f8c43_24_BinaryShiftOpsKernels_cu_56459f8e4cuda3std6ranges3__45__cpo9iter_moveE,(.L_23 - _ZN55_INTERNAL_a41f8c43_24_BinaryShiftOpsKernels_cu_56459f8e4cuda3std6ranges3__45__cpo9iter_moveE)
_ZN55_INTERNAL_a41f8c43_24_BinaryShiftOpsKernels_cu_56459f8e4cuda3std6ranges3__45__cpo9iter_moveE:
	.zero		1
.L_23:


//--------------------- .nv.constant0._ZN2at6native18elementwise_kernelILi128ELi4EZNS0_15gpu_kernel_implINS0_13BinaryFunctorIsssZZZNS0_18rshift_kernel_cudaERNS_18TensorIteratorBaseEENKUlvE_clEvENKUlvE3_clEvEUlssE_EEEEvS5_RKT_EUliE_EEviT1_ --------------------------
	.section	.nv.constant0._ZN2at6native18elementwise_kernelILi128ELi4EZNS0_15gpu_kernel_implINS0_13BinaryFunctorIsssZZZNS0_18rshift_kernel_cudaERNS_18TensorIteratorBaseEENKUlvE_clEvENKUlvE3_clEvEUlssE_EEEEvS5_RKT_EUliE_EEviT1_,"a",@progbits
	.sectionflags	@""
	.align	4
.nv.constant0._ZN2at6native18elementwise_kernelILi128ELi4EZNS0_15gpu_kernel_implINS0_13BinaryFunctorIsssZZZNS0_18rshift_kernel_cudaERNS_18TensorIteratorBaseEENKUlvE_clEvENKUlvE3_clEvEUlssE_EEEEvS5_RKT_EUliE_EEviT1_:
	.zero		1552


//--------------------- .nv.constant0._ZN2at6native27unrolled_elementwise_kernelINS0_13BinaryFunctorIsssZZZNS0_18rshift_kernel_cudaERNS_18TensorIteratorBaseEENKUlvE_clEvENKUlvE3_clEvEUlssE_EESt5arrayIPcLm3EELi4E23TrivialOffsetCalculatorILi2EjESC_ILi1EjENS0_6memory12LoadWithCastILi2EEENSF_13StoreWithCastILi1EEEEEviT_T0_T2_T3_T4_T5_ --------------------------
	.section	.nv.constant0._ZN2at6native27unrolled_elementwise_kernelINS0_13BinaryFunctorIsssZZZNS0_18rshift_kernel_cudaERNS_18TensorIteratorBaseEENKUlvE_clEvENKUlvE3_clEvEUlssE_EESt5arrayIPcLm3EELi4E23TrivialOffsetCalculatorILi2EjESC_ILi1EjENS0_6memory12LoadWithCastILi2EEENSF_13StoreWithCastILi1EEEEEviT_T0_T2_T3_T4_T5_,"a",@progbits
	.sectionflags	@""
	.align	4
.nv.constant0._ZN2at6native27unrolled_elementwise_kernelINS0_13BinaryFunctorIsssZZZNS0_18rshift_kernel_cudaERNS_18TensorIteratorBaseEENKUlvE_clEvENKUlvE3_clEvEUlssE_EESt5arrayIPcLm3EELi4E23TrivialOffsetCalculatorILi2EjESC_ILi1EjENS0_6memory12LoadWithCastILi2EEENSF_13StoreWithCastILi1EEEEEviT_T0_T2_T3_T4_T5_:
	.zero		952


//--------------------- .nv.constant0._ZN2at6native18elementwise_kernelILi128ELi4EZNS0_22gpu_kernel_impl_nocastINS0_13BinaryFunctorIsssZZZNS0_18rshift_kernel_cudaERNS_18TensorIteratorBaseEENKUlvE_clEvENKUlvE3_clEvEUlssE_EEEEvS5_RKT_EUliE_EEviT1_ --------------------------
	.section	.nv.constant0._ZN2at6native18elementwise_kernelILi128ELi4EZNS0_22gpu_kernel_impl_nocastINS0_13BinaryFunctorIsssZZZNS0_18rshift_kernel_cudaERNS_18TensorIteratorBaseEENKUlvE_clEvENKUlvE3_clEvEUlssE_EEEEvS5_RKT_EUliE_EEviT1_,"a",@progbits
	.sectionflags	@""
	.align	4
.nv.constant0._ZN2at6native18elementwise_kernelILi128ELi4EZNS0_22gpu_kernel_impl_nocastINS0_13BinaryFunctorIsssZZZNS0_18rshift_kernel_cudaERNS_18TensorIteratorBaseEENKUlvE_clEvENKUlvE3_clEvEUlssE_EEEEvS5_RKT_EUliE_EEviT1_:
	.zero		1552


//--------------------- .nv.constant0._ZN2at6native27unrolled_elementwise_kernelINS0_13BinaryFunctorIsssZZZNS0_18rshift_kernel_cudaERNS_18TensorIteratorBaseEENKUlvE_clEvENKUlvE3_clEvEUlssE_EESt5arrayIPcLm3EELi4E23TrivialOffsetCalculatorILi2EjESC_ILi1EjENS0_6memory15LoadWithoutCastENSF_16StoreWithoutCastEEEviT_T0_T2_T3_T4_T5_ --------------------------
	.section	.nv.constant0._ZN2at6native27unrolled_elementwise_kernelINS0_13BinaryFunctorIsssZZZNS0_18rshift_kernel_cudaERNS_18TensorIteratorBaseEENKUlvE_clEvENKUlvE3_clEvEUlssE_EESt5arrayIPcLm3EELi4E23TrivialOffsetCalculatorILi2EjESC_ILi1EjENS0_6memory15LoadWithoutCastENSF_16StoreWithoutCastEEEviT_T0_T2_T3_T4_T5_,"a",@progbits
	.sectionflags	@""
	.align	4
.nv.constant0._ZN2at6native27unrolled_elementwise_kernelINS0_13BinaryFunctorIsssZZZNS0_18rshift_kernel_cudaERNS_18TensorIteratorBaseEENKUlvE_clEvENKUlvE3_clEvEUlssE_EESt5arrayIPcLm3EELi4E23TrivialOffsetCalculatorILi2EjESC_ILi1EjENS0_6memory15LoadWithoutCastENSF_16StoreWithoutCastEEEviT_T0_T2_T3_T4_T5_:
	.zero		932


//--------------------- .nv.constant0._ZN2at6native29vectorized_elementwise_kernelILi2ENS0_13BinaryFunctorIsssZZZNS0_18rshift_kernel_cudaERNS_18TensorIteratorBaseEENKUlvE_clEvENKUlvE3_clEvEUlssE_EESt5arrayIPcLm3EEEEviT0_T1_ --------------------------
	.section	.nv.constant0._ZN2at6native29vectorized_elementwise_kernelILi2ENS0_13BinaryFunctorIsssZZZNS0_18rshift_kernel_cudaERNS_18TensorIteratorBaseEENKUlvE_clEvENKUlvE3_clEvEUlssE_EESt5arrayIPcLm3EEEEviT0_T1_,"a",@progbits
	.sectionflags	@""
	.align	4
.nv.constant0._ZN2at6native29vectorized_elementwise_kernelILi2ENS0_13BinaryFunctorIsssZZZNS0_18rshift_kernel_cudaERNS_18TensorIteratorBaseEENKUlvE_clEvENKUlvE3_clEvEUlssE_EESt5arrayIPcLm3EEEEviT0_T1_:
	.zero		928


//--------------------- .nv.constant0._ZN2at6native29vectorized_elementwise_kernelILi4ENS0_13BinaryFunctorIsssZZZNS0_18rshift_kernel_cudaERNS_18TensorIteratorBaseEENKUlvE_clEvENKUlvE3_clEvEUlssE_EESt5arrayIPcLm3EEEEviT0_T1_ --------------------------
	.section	.nv.constant0._ZN2at6native29vectorized_elementwise_kernelILi4ENS0_13BinaryFunctorIsssZZZNS0_18rshift_kernel_cudaERNS_18TensorIteratorBaseEENKUlvE_clEvENKUlvE3_clEvEUlssE_EESt5arrayIPcLm3EEEEviT0_T1_,"a",@progbits
	.sectionflags	@""
	.align	4
.nv.constant0._ZN2at6native29vectorized_elementwise_kernelILi4ENS0_13BinaryFunctorIsssZZZNS0_18rshift_kernel_cudaERNS_18TensorIteratorBaseEENKUlvE_clEvENKUlvE3_clEvEUlssE_EESt5arrayIPcLm3EEEEviT0_T1_:
	.zero		928


//--------------------- .nv.constant0._ZN2at6native29vectorized_elementwise_kernelILi8ENS0_13BinaryFunctorIsssZZZNS0_18rshift_kernel_cudaERNS_18TensorIteratorBaseEENKUlvE_clEvENKUlvE3_clEvEUlssE_EESt5arrayIPcLm3EEEEviT0_T1_ --------------------------
	.section	.nv.constant0._ZN2at6native29vectorized_elementwise_kernelILi8ENS0_13BinaryFunctorIsssZZZNS0_18rshift_kernel_cudaERNS_18TensorIteratorBaseEENKUlvE_clEvENKUlvE3_clEvEUlssE_EESt5arrayIPcLm3EEEEviT0_T1_,"a",@progbits
	.sectionflags	@""
	.align	4
.nv.constant0._ZN2at6native29vectorized_elementwise_kernelILi8ENS0_13BinaryFunctorIsssZZZNS0_18rshift_kernel_cudaERNS_18TensorIteratorBaseEENKUlvE_clEvENKUlvE3_clEvEUlssE_EESt5arrayIPcLm3EEEEviT0_T1_:
	.zero		928


//--------------------- .nv.constant0._ZN2at6native18elementwise_kernelILi128ELi4EZNS0_15gpu_kernel_implINS0_13BUnaryFunctorIsssZZZNS0_18rshift_kernel_cudaERNS_18TensorIteratorBaseEENKUlvE_clEvENKUlvE3_clEvEUlssE_EEEEvS5_RKT_EUliE_EEviT1_ --------------------------
	.section	.nv.constant0._ZN2at6native18elementwise_kernelILi128ELi4EZNS0_15gpu_kernel_implINS0_13BUnaryFunctorIsssZZZNS0_18rshift_kernel_cudaERNS_18TensorIteratorBaseEENKUlvE_clEvENKUlvE3_clEvEUlssE_EEEEvS5_RKT_EUliE_EEviT1_,"a",@progbits
	.sectionflags	@""
	.align	4
.nv.constant0._ZN2at6native18elementwise_kernelILi128ELi4EZNS0_15gpu_kernel_implINS0_13BUnaryFunctorIsssZZZNS0_18rshift_kernel_cudaERNS_18TensorIteratorBaseEENKUlvE_clEvENKUlvE3_clEvEUlssE_EEEEvS5_RKT_EUliE_EEviT1_:
	.zero		1440


//--------------------- .nv.constant0._ZN2at6native27unrolled_elementwise_kernelINS0_13BUnaryFunctorIsssZZZNS0_18rshift_kernel_cudaERNS_18TensorIteratorBaseEENKUlvE_clEvENKUlvE3_clEvEUlssE_EESt5arrayIPcLm2EELi4E23TrivialOffsetCalculatorILi1EjESD_NS0_6memory12LoadWithCastILi1EEENSE_13StoreWithCastILi1EEEEEviT_T0_T2_T3_T4_T5_ --------------------------
	.section	.nv.constant0._ZN2at6native27unrolled_elementwise_kernelINS0_13BUnaryFunctorIsssZZZNS0_18rshift_kernel_cudaERNS_18TensorIteratorBaseEENKUlvE_clEvENKUlvE3_clEvEUlssE_EESt5arrayIPcLm2EELi4E23TrivialOffsetCalculatorILi1EjESD_NS0_6memory12LoadWithCastILi1EEENSE_13StoreWithCastILi1EEEEEviT_T0_T2_T3_T4_T5_,"a",@progbits
	.sectionflags	@""
	.align	4
.nv.constant0._ZN2at6native27unrolled_elementwise_kernelINS0_13BUnaryFunctorIsssZZZNS0_18rshift_kernel_cudaERNS_18TensorIteratorBaseEENKUlvE_clEvENKUlvE3_clEvEUlssE_EESt5arrayIPcLm2EELi4E23TrivialOffsetCalculatorILi1EjESD_NS0_6memory12LoadWithCastILi1EEENSE_13StoreWithCastILi1EEEEEviT_T0_T2_T3_T4_T5_:
	.zero		940


//--------------------- .nv.constant0._ZN2at6native18elementwise_kernelILi128ELi4EZNS0_22gpu_kernel_impl_nocastINS0_13BUnaryFunctorIsssZZZNS0_18rshift_kernel_cudaERNS_18TensorIteratorBaseEENKUlvE_clEvENKUlvE3_clEvEUlssE_EEEEvS5_RKT_EUliE_EEviT1_ --------------------------
	.section	.nv.constant0._ZN2at6native18elementwise_kernelILi128ELi4EZNS0_22gpu_kernel_impl_nocastINS0_13BUnaryFunctorIsssZZZNS0_18rshift_kernel_cudaERNS_18TensorIteratorBaseEENKUlvE_clEvENKUlvE3_clEvEUlssE_EEEEvS5_RKT_EUliE_EEviT1_,"a",@progbits
	.sectionflags	@""
	.align	4
.nv.constant0._ZN2at6native18elementwise_kernelILi128ELi4EZNS0_22gpu_kernel_impl_nocastINS0_13BUnaryFunctorIsssZZZNS0_18rshift_kernel_cudaERNS_18TensorIteratorBaseEENKUlvE_clEvENKUlvE3_clEvEUlssE_EEEEvS5_RKT_EUliE_EEviT1_:
	.zero		1440


//--------------------- .nv.constant0._ZN2at6native27unrolled_elementwise_kernelINS0_13BUnaryFunctorIsssZZZNS0_18rshift_kernel_cudaERNS_18TensorIteratorBaseEENKUlvE_clEvENKUlvE3_clEvEUlssE_EESt5arrayIPcLm2EELi4E23TrivialOffsetCalculatorILi1EjESD_NS0_6memory15LoadWithoutCastENSE_16StoreWithoutCastEEEviT_T0_T2_T3_T4_T5_ --------------------------
	.section	.nv.constant0._ZN2at6native27unrolled_elementwise_kernelINS0_13BUnaryFunctorIsssZZZNS0_18rshift_kernel_cudaERNS_18TensorIteratorBaseEENKUlvE_clEvENKUlvE3_clEvEUlssE_EESt5arrayIPcLm2EELi4E23TrivialOffsetCalculatorILi1EjESD_NS0_6memory15LoadWithoutCastENSE_16StoreWithoutCastEEEviT_T0_T2_T3_T4_T5_,"a",@progbits
	.sectionflags	@""
	.align	4
.nv.constant0._ZN2at6native27unrolled_elementwise_kernelINS0_13BUnaryFunctorIsssZZZNS0_18rshift_kernel_cudaERNS_18TensorIteratorBaseEENKUlvE_clEvENKUlvE3_clEvEUlssE_EESt5arrayIPcLm2EELi4E23TrivialOffsetCalculatorILi1EjESD_NS0_6memory15LoadWithoutCastENSE_16StoreWithoutCastEEEviT_T0_T2_T3_T4_T5_:
	.zero		924


//--------------------- .nv.constant0._ZN2at6native29vectorized_elementwise_kernelILi2ENS0_13BUnaryFunctorIsssZZZNS0_18rshift_kernel_cudaERNS_18TensorIteratorBaseEENKUlvE_clEvENKUlvE3_clEvEUlssE_EESt5arrayIPcLm2EEEEviT0_T1_ --------------------------
	.section	.nv.constant0._ZN2at6native29vectorized_elementwise_kernelILi2ENS0_13BUnaryFunctorIsssZZZNS0_18rshift_kernel_cudaERNS_18TensorIteratorBaseEENKUlvE_clEvENKUlvE3_clEvEUlssE_EESt5arrayIPcLm2EEEEviT0_T1_,"a",@progbits
	.sectionflags	@""
	.align	4
.nv.constant0._ZN2at6native29vectorized_elementwise_kernelILi2ENS0_13BUnaryFunctorIsssZZZNS0_18rshift_kernel_cudaERNS_18TensorIteratorBaseEENKUlvE_clEvENKUlvE3_clEvEUlssE_EESt5arrayIPcLm2EEEEviT0_T1_:
	.zero		920


//--------------------- .nv.constant0._ZN2at6native29vectorized_elementwise_kernelILi4ENS0_13BUnaryFunctorIsssZZZNS0_18rshift_kernel_cudaERNS_18TensorIteratorBaseEENKUlvE_clEvENKUlvE3_clEvEUlssE_EESt5arrayIPcLm2EEEEviT0_T1_ --------------------------
	.section	.nv.constant0._ZN2at6native29vectorized_elementwise_kernelILi4ENS0_13BUnaryFunctorIsssZZZNS0_18rshift_kernel_cudaERNS_18TensorIteratorBaseEENKUlvE_clEvENKUlvE3_clEvEUlssE_EESt5arrayIPcLm2EEEEviT0_T1_,"a",@progbits
	.sectionflags	@""
	.align	4
.nv.constant0._ZN2at6native29vectorized_elementwise_kernelILi4ENS0_13BUnaryFunctorIsssZZZNS0_18rshift_kernel_cudaERNS_18TensorIteratorBaseEENKUlvE_clEvENKUlvE3_clEvEUlssE_EESt5arrayIPcLm2EEEEviT0_T1_:
	.zero		920


//--------------------- .nv.constant0._ZN2at6native29vectorized_elementwise_kernelILi8ENS0_13BUnaryFunctorIsssZZZNS0_18rshift_kernel_cudaERNS_18TensorIteratorBaseEENKUlvE_clEvENKUlvE3_clEvEUlssE_EESt5arrayIPcLm2EEEEviT0_T1_ --------------------------
	.section	.nv.constant0._ZN2at6native29vectorized_elementwise_kernelILi8ENS0_13BUnaryFunctorIsssZZZNS0_18rshift_kernel_cudaERNS_18TensorIteratorBaseEENKUlvE_clEvENKUlvE3_clEvEUlssE_EESt5arrayIPcLm2EEEEviT0_T1_,"a",@progbits
	.sectionflags	@""
	.align	4
.nv.constant0._ZN2at6native29vectorized_elementwise_kernelILi8ENS0_13BUnaryFunctorIsssZZZNS0_18rshift_kernel_cudaERNS_18TensorIteratorBaseEENKUlvE_clEvENKUlvE3_clEvEUlssE_EESt5arrayIPcLm2EEEEviT0_T1_:
	.zero		920


//--------------------- .nv.constant0._ZN2at6native18elementwise_kernelILi128ELi4EZNS0_15gpu_kernel_implINS0_13AUnaryFunctorIsssZZZNS0_18rshift_kernel_cudaERNS_18TensorIteratorBaseEENKUlvE_clEvENKUlvE3_clEvEUlssE_EEEEvS5_RKT_EUliE_EEviT1_ --------------------------
	.section	.nv.constant0._ZN2at6native18elementwise_kernelILi128ELi4EZNS0_15gpu_kernel_implINS0_13AUnaryFunctorIsssZZZNS0_18rshift_kernel_cudaERNS_18TensorIteratorBaseEENKUlvE_clEvENKUlvE3_clEvEUlssE_EEEEvS5_RKT_EUliE_EEviT1_,"a",@progbits
	.sectionflags	@""
	.align	4
.nv.constant0._ZN2at6native18elementwise_kernelILi128ELi4EZNS0_15gpu_kernel_implINS0_13AUnaryFunctorIsssZZZNS0_18rshift_kernel_cudaERNS_18TensorIteratorBaseEENKUlvE_clEvENKUlvE3_clEvEUlssE_EEEEvS5_RKT_EUliE_EEviT1_:
	.zero		1440


//--------------------- .nv.constant0._ZN2at6native27unrolled_elementwise_kernelINS0_13AUnaryFunctorIsssZZZNS0_18rshift_kernel_cudaERNS_18TensorIteratorBaseEENKUlvE_clEvENKUlvE3_clEvEUlssE_EESt5arrayIPcLm2EELi4E23TrivialOffsetCalculatorILi1EjESD_NS0_6memory12LoadWithCastILi1EEENSE_13StoreWithCastILi1EEEEEviT_T0_T2_T3_T4_T5_ --------------------------
	.section	.nv.constant0._ZN2at6native27unrolled_elementwise_kernelINS0_13AUnaryFunctorIsssZZZNS0_18rshift_kernel_cudaERNS_18TensorIteratorBaseEENKUlvE_clEvENKUlvE3_clEvEUlssE_EESt5arrayIPcLm2EELi4E23TrivialOffsetCalculatorILi1EjESD_NS0_6memory12LoadWithCastILi1EEENSE_13StoreWithCastILi1EEEEEviT_T0_T2_T3_T4_T5_,"a",@progbits
	.sectionflags	@""
	.align	4
.nv.constant0._ZN2at6native27unrolled_elementwise_kernelINS0_13AUnaryFunctorIsssZZZNS0_18rshift_kernel_cudaERNS_18TensorIteratorBaseEENKUlvE_clEvENKUlvE3_clEvEUlssE_EESt5arrayIPcLm2EELi4E23TrivialOffsetCalculatorILi1EjESD_NS0_6memory12LoadWithCastILi1EEENSE_13StoreWithCastILi1EEEEEviT_T0_T2_T3_T4_T5_:
	.zero		940


//--------------------- .nv.constant0._ZN2at6native18elementwise_kernelILi128ELi4EZNS0_22gpu_kernel_impl_nocastINS0_13AUnaryFunctorIsssZZZNS0_18rshift_kernel_cudaERNS_18TensorIteratorBaseEENKUlvE_clEvENKUlvE3_clEvEUlssE_EEEEvS5_RKT_EUliE_EEviT1_ --------------------------
	.section	.nv.constant0._ZN2at6native18elementwise_kernelILi128ELi4EZNS0_22gpu_kernel_impl_nocastINS0_13AUnaryFunctorIsssZZZNS0_18rshift_kernel_cudaERNS_18TensorIteratorBaseEENKUlvE_clEvENKUlvE3_clEvEUlssE_EEEEvS5_RKT_EUliE_EEviT1_,"a",@progbits
	.sectionflags	@""
	.align	4
.nv.constant0._ZN2at6native18elementwise_kernelILi128ELi4EZNS0_22gpu_kernel_impl_nocastINS0_13AUnaryFunctorIsssZZZNS0_18rshift_kernel_cudaERNS_18TensorIteratorBaseEENKUlvE_clEvENKUlvE3_clEvEUlssE_EEEEvS5_RKT_EUliE_EEviT1_:
	.zero		1440


//--------------------- .nv.constant0._ZN2at6native27unrolled_elementwise_kernelINS0_13AUnaryFunctorIsssZZZNS0_18rshift_kernel_cudaERNS_18TensorIteratorBaseEENKUlvE_clEvENKUlvE3_clEvEUlssE_EESt5arrayIPcLm2EELi4E23TrivialOffsetCalculatorILi1EjESD_NS0_6memory15LoadWithoutCastENSE_16StoreWithoutCastEEEviT_T0_T2_T3_T4_T5_ --------------------------
	.section	.nv.constant0._ZN2at6native27unrolled_elementwise_kernelINS0_13AUnaryFunctorIsssZZZNS0_18rshift_kernel_cudaERNS_18TensorIteratorBaseEENKUlvE_clEvENKUlvE3_clEvEUlssE_EESt5arrayIPcLm2EELi4E23TrivialOffsetCalculatorILi1EjESD_NS0_6memory15LoadWithoutCastENSE_16StoreWithoutCastEEEviT_T0_T2_T3_T4_T5_,"a",@progbits
	.sectionflags	@""
	.align	4
.nv.constant0._ZN2at6native27unrolled_elementwise_kernelINS0_13AUnaryFunctorIsssZZZNS0_18rshift_kernel_cudaERNS_18TensorIteratorBaseEENKUlvE_clEvENKUlvE3_clEvEUlssE_EESt5arrayIPcLm2EELi4E23TrivialOffsetCalculatorILi1EjESD_NS0_6memory15LoadWithoutCastENSE_16StoreWithoutCastEEEviT_T0_T2_T3_T4_T5_:
	.zero		924


//--------------------- .nv.constant0._ZN2at6native29vectorized_elementwise_kernelILi2ENS0_13AUnaryFunctorIsssZZZNS0_18rshift_kernel_cudaERNS_18TensorIteratorBaseEENKUlvE_clEvENKUlvE3_clEvEUlssE_EESt5arrayIPcLm2EEEEviT0_T1_ --------------------------
	.section	.nv.constant0._ZN2at6native29vectorized_elementwise_kernelILi2ENS0_13AUnaryFunctorIsssZZZNS0_18rshift_kernel_cudaERNS_18TensorIteratorBaseEENKUlvE_clEvENKUlvE3_clEvEUlssE_EESt5arrayIPcLm2EEEEviT0_T1_,"a",@progbits
	.sectionflags	@""
	.align	4
.nv.constant0._ZN2at6native29vectorized_elementwise_kernelILi2ENS0_13AUnaryFunctorIsssZZZNS0_18rshift_kernel_cudaERNS_18TensorIteratorBaseEENKUlvE_clEvENKUlvE3_clEvEUlssE_EESt5arrayIPcLm2EEEEviT0_T1_:
	.zero		920


//--------------------- .nv.constant0._ZN2at6native29vectorized_elementwise_kernelILi4ENS0_13AUnaryFunctorIsssZZZNS0_18rshift_kernel_cudaERNS_18TensorIteratorBaseEENKUlvE_clEvENKUlvE3_clEvEUlssE_EESt5arrayIPcLm2EEEEviT0_T1_ --------------------------
	.section	.nv.constant0._ZN2at6native29vectorized_elementwise_kernelILi4ENS0_13AUnaryFunctorIsssZZZNS0_18rshift_kernel_cudaERNS_18TensorIteratorBaseEENKUlvE_clEvENKUlvE3_clEvEUlssE_EESt5arrayIPcLm2EEEEviT0_T1_,"a",@progbits
	.sectionflags	@""
	.align	4
.nv.constant0._ZN2at6native29vectorized_elementwise_kernelILi4ENS0_13AUnaryFunctorIsssZZZNS0_18rshift_kernel_cudaERNS_18TensorIteratorBaseEENKUlvE_clEvENKUlvE3_clEvEUlssE_EESt5arrayIPcLm2EEEEviT0_T1_:
	.zero		920


//--------------------- .nv.constant0._ZN2at6native29vectorized_elementwise_kernelILi8ENS0_13AUnaryFunctorIsssZZZNS0_18rshift_kernel_cudaERNS_18TensorIteratorBaseEENKUlvE_clEvENKUlvE3_clEvEUlssE_EESt5arrayIPcLm2EEEEviT0_T1_ --------------------------
	.section	.nv.constant0._ZN2at6native29vectorized_elementwise_kernelILi8ENS0_13AUnaryFunctorIsssZZZNS0_18rshift_kernel_cudaERNS_18TensorIteratorBaseEENKUlvE_clEvENKUlvE3_clEvEUlssE_EESt5arrayIPcLm2EEEEviT0_T1_,"a",@progbits
	.sectionflags	@""
	.align	4
.nv.constant0._ZN2at6native29vectorized_elementwise_kernelILi8ENS0_13AUnaryFunctorIsssZZZNS0_18rshift_kernel_cudaERNS_18TensorIteratorBaseEENKUlvE_clEvENKUlvE3_clEvEUlssE_EESt5arrayIPcLm2EEEEviT0_T1_:
	.zero		920


//--------------------- .nv.constant0._ZN2at6native18elementwise_kernelILi128ELi4EZNS0_15gpu_kernel_implINS0_13BinaryFunctorIlllZZZNS0_18rshift_kernel_cudaERNS_18TensorIteratorBaseEENKUlvE_clEvENKUlvE2_clEvEUlllE_EEEEvS5_RKT_EUliE_EEviT1_ --------------------------
	.section	.nv.constant0._ZN2at6native18elementwise_kernelILi128ELi4EZNS0_15gpu_kernel_implINS0_13BinaryFunctorIlllZZZNS0_18rshift_kernel_cudaERNS_18TensorIteratorBaseEENKUlvE_clEvENKUlvE2_clEvEUlllE_EEEEvS5_RKT_EUliE_EEviT1_,"a",@progbits
	.sectionflags	@""
	.align	4
.nv.constant0._ZN2at6native18elementwise_kernelILi128ELi4EZNS0_15gpu_kernel_implINS0_13BinaryFunctorIlllZZZNS0_18rshift_kernel_cudaERNS_18TensorIteratorBaseEENKUlvE_clEvENKUlvE2_clEvEUlllE_EEEEvS5_RKT_EUliE_EEviT1_:
	.zero		1552


//--------------------- .nv.constant0._ZN2at6native27unrolled_elementwise_kernelINS0_13BinaryFunctorIlllZZZNS0_18rshift_kernel_cudaERNS_18TensorIteratorBaseEENKUlvE_clEvENKUlvE2_clEvEUlllE_EESt5arrayIPcLm3EELi4E23TrivialOffsetCalculatorILi2EjESC_ILi1EjENS0_6memory12LoadWithCastILi2EEENSF_13StoreWithCastILi1EEEEEviT_T0_T2_T3_T4_T5_ --------------------------
	.section	.nv.constant0._ZN2at6native27unrolled_elementwise_kernelINS0_13BinaryFunctorIlllZZZNS0_18rshift_kernel_cudaERNS_18TensorIteratorBaseEENKUlvE_clEvENKUlvE2_clEvEUlllE_EESt5arrayIPcLm3EELi4E23TrivialOffsetCalculatorILi2EjESC_ILi1EjENS0_6memory12LoadWithCastILi2EEENSF_13StoreWithCastILi1EEEEEviT_T0_T2_T3_T4_T5_,"a",@progbits
	.sectionflags	@""
	.align	4
.nv.constant0._ZN2at6native27unrolled_elementwise_kernelINS0_13BinaryFunctorIlllZZZNS0_18rshift_kernel_cudaERNS_18TensorIteratorBaseEENKUlvE_clEvENKUlvE2_clEvEUlllE_EESt5arrayIPcLm3EELi4E23TrivialOffsetCalculatorILi2EjESC_ILi1EjENS0_6memory12LoadWithCastILi2EEENSF_13StoreWithCastILi1EEEEEviT_T0_T2_T3_T4_T5_:
	.zero		952


//--------------------- .nv.constant0._ZN2at6native18elementwise_kernelILi128ELi2EZNS0_22gpu_kernel_impl_nocastINS0_13BinaryFunctorIlllZZZNS0_18rshift_kernel_cudaERNS_18TensorIteratorBaseEENKUlvE_clEvENKUlvE2_clEvEUlllE_EEEEvS5_RKT_EUliE_EEviT1_ --------------------------
	.section	.nv.constant0._ZN2at6native18elementwise_kernelILi128ELi2EZNS0_22gpu_kernel_impl_nocastINS0_13BinaryFunctorIlllZZZNS0_18rshift_kernel_cudaERNS_18TensorIteratorBaseEENKUlvE_clEvENKUlvE2_clEvEUlllE_EEEEvS5_RKT_EUliE_EEviT1_,"a",@progbits
	.sectionflags	@""
	.align	4
.nv.constant0._ZN2at6native18elementwise_kernelILi128ELi2EZNS0_22gpu_kernel_impl_nocastINS0_13BinaryFunctorIlllZZZNS0_18rshift_kernel_cudaERNS_18TensorIteratorBaseEENKUlvE_clEvENKUlvE2_clEvEUlllE_EEEEvS5_RKT_EUliE_EEviT1_:
	.zero		1552


//--------------------- .nv.constant0._ZN2at6native27unrolled_elementwise_kernelINS0_13BinaryFunctorIlllZZZNS0_18rshift_kernel_cudaERNS_18TensorIteratorBaseEENKUlvE_clEvENKUlvE2_clEvEUlllE_EESt5arrayIPcLm3EELi4E23TrivialOffsetCalculatorILi2EjESC_ILi1EjENS0_6memory15LoadWithoutCastENSF_16StoreWithoutCastEEEviT_T0_T2_T3_T4_T5_ --------------------------
	.section	.nv.constant0._ZN2at6native27unrolled_elementwise_kernelINS0_13BinaryFunctorIlllZZZNS0_18rshift_kernel_cudaERNS_18TensorIteratorBaseEENKUlvE_clEvENKUlvE2_clEvEUlllE_EESt5arrayIPcLm3EELi4E23TrivialOffsetCalculatorILi2EjESC_ILi1EjENS0_6memory15LoadWithoutCastENSF_16StoreWithoutCastEEEviT_T0_T2_T3_T4_T5_,"a",@progbits
	.sectionflags	@""
	.align	4
.nv.constant0._ZN2at6native27unrolled_elementwise_kernelINS0_13BinaryFunctorIlllZZZNS0_18rshift_kernel_cudaERNS_18TensorIteratorBaseEENKUlvE_clEvENKUlvE2_clEvEUlllE_EESt5arrayIPcLm3EELi4E23TrivialOffsetCalculatorILi2EjESC_ILi1EjENS0_6memory15LoadWithoutCastENSF_16StoreWithoutCastEEEviT_T0_T2_T3_T4_T5_:
	.zero		932


//--------------------- .nv.constant0._ZN2at6native29vectorized_elementwise_kernelILi2ENS0_13BinaryFunctorIlllZZZNS0_18rshift_kernel_cudaERNS_18TensorIteratorBaseEENKUlvE_clEvENKUlvE2_clEvEUlllE_EESt5arrayIPcLm3EEEEviT0_T1_ --------------------------
	.section	.nv.constant0._ZN2at6native29vectorized_elementwise_kernelILi2ENS0_13BinaryFunctorIlllZZZNS0_18rshift_kernel_cudaERNS_18TensorIteratorBaseEENKUlvE_clEvENKUlvE2_clEvEUlllE_EESt5arrayIPcLm3EEEEviT0_T1_,"a",@progbits
	.sectionflags	@""
	.align	4
.nv.constant0._ZN2at6native29vectorized_elementwise_kernelILi2ENS0_13BinaryFunctorIlllZZZNS0_18rshift_kernel_cudaERNS_18TensorIteratorBaseEENKUlvE_clEvENKUlvE2_clEvEUlllE_EESt5arrayIPcLm3EEEEviT0_T1_:
	.zero		928


//--------------------- .nv.constant0._ZN2at6native29vectorized_elementwise_kernelILi4ENS0_13BinaryFunctorIlllZZZNS0_18rshift_kernel_cudaERNS_18TensorIteratorBaseEENKUlvE_clEvENKUlvE2_clEvEUlllE_EESt5arrayIPcLm3EEEEviT0_T1_ --------------------------
	.section	.nv.constant0._ZN2at6native29vectorized_elementwise_kernelILi4ENS0_13BinaryFunctorIlllZZZNS0_18rshift_kernel_cudaERNS_18TensorIteratorBaseEENKUlvE_clEvENKUlvE2_clEvEUlllE_EESt5arrayIPcLm3EEEEviT0_T1_,"a",@progbits
	.sectionflags	@""
	.align	4
.nv.constant0._ZN2at6native29vectorized_elementwise_kernelILi4ENS0_13BinaryFunctorIlllZZZNS0_18rshift_kernel_cudaERNS_18TensorIteratorBaseEENKUlvE_clEvENKUlvE2_clEvEUlllE_EESt5arrayIPcLm3EEEEviT0_T1_:
	.zero		928


//--------------------- .nv.constant0._ZN2at6native29vectorized_elementwise_kernelILi8ENS0_13BinaryFunctorIlllZZZNS0_18rshift_kernel_cudaERNS_18TensorIteratorBaseEENKUlvE_clEvENKUlvE2_clEvEUlllE_EESt5arrayIPcLm3EEEEviT0_T1_ --------------------------
	.section	.nv.constant0._ZN2at6native29vectorized_elementwise_kernelILi8ENS0_13BinaryFunctorIlllZZZNS0_18rshift_kernel_cudaERNS_18TensorIteratorBaseEENKUlvE_clEvENKUlvE2_clEvEUlllE_EESt5arrayIPcLm3EEEEviT0_T1_,"a",@progbits
	.sectionflags	@""
	.align	4
.nv.constant0._ZN2at6native29vectorized_elementwise_kernelILi8ENS0_13BinaryFunctorIlllZZZNS0_18rshift_kernel_cudaERNS_18TensorIteratorBaseEENKUlvE_clEvENKUlvE2_clEvEUlllE_EESt5arrayIPcLm3EEEEviT0_T1_:
	.zero		928


//--------------------- .nv.constant0._ZN2at6native18elementwise_kernelILi128ELi4EZNS0_15gpu_kernel_implINS0_13BUnaryFunctorIlllZZZNS0_18rshift_kernel_cudaERNS_18TensorIteratorBaseEENKUlvE_clEvENKUlvE2_clEvEUlllE_EEEEvS5_RKT_EUliE_EEviT1_ --------------------------
	.section	.nv.constant0._ZN2at6native18elementwise_kernelILi128ELi4EZNS0_15gpu_kernel_implINS0_13BUnaryFunctorIlllZZZNS0_18rshift_kernel_cudaERNS_18TensorIteratorBaseEENKUlvE_clEvENKUlvE2_clEvEUlllE_EEEEvS5_RKT_EUliE_EEviT1_,"a",@progbits
	.sectionflags	@""
	.align	4
.nv.constant0._ZN2at6native18elementwise_kernelILi128ELi4EZNS0_15gpu_kernel_implINS0_13BUnaryFunctorIlllZZZNS0_18rshift_kernel_cudaERNS_18TensorIteratorBaseEENKUlvE_clEvENKUlvE2_clEvEUlllE_EEEEvS5_RKT_EUliE_EEviT1_:
	.zero		1456


//--------------------- .nv.constant0._ZN2at6native27unrolled_elementwise_kernelINS0_13BUnaryFunctorIlllZZZNS0_18rshift_kernel_cudaERNS_18TensorIteratorBaseEENKUlvE_clEvENKUlvE2_clEvEUlllE_EESt5arrayIPcLm2EELi4E23TrivialOffsetCalculatorILi1EjESD_NS0_6memory12LoadWithCastILi1EEENSE_13StoreWithCastILi1EEEEEviT_T0_T2_T3_T4_T5_ --------------------------
	.section	.nv.constant0._ZN2at6native27unrolled_elementwise_kernelINS0_13BUnaryFunctorIlllZZZNS0_18rshift_kernel_cudaERNS_18TensorIteratorBaseEENKUlvE_clEvENKUlvE2_clEvEUlllE_EESt5arrayIPcLm2EELi4E23TrivialOffsetCalculatorILi1EjESD_NS0_6memory12LoadWithCastILi1EEENSE_13StoreWithCastILi1EEEEEviT_T0_T2_T3_T4_T5_,"a",@progbits
	.sectionflags	@""
	.align	4
.nv.constant0._ZN2at6native27unrolled_elementwise_kernelINS0_13BUnaryFunctorIlllZZZNS0_18rshift_kernel_cudaERNS_18TensorIteratorBaseEENKUlvE_clEvENKUlvE2_clEvEUlllE_EESt5arrayIPcLm2EELi4E23TrivialOffsetCalculatorILi1EjESD_NS0_6memory12LoadWithCastILi1EEENSE_13StoreWithCastILi1EEEEEviT_T0_T2_T3_T4_T5_:
	.zero		956


//--------------------- .nv.constant0._ZN2at6native18elementwise_kernelILi128ELi2EZNS0_22gpu_kernel_impl_nocastINS0_13BUnaryFunctorIlllZZZNS0_18rshift_kernel_cudaERNS_18TensorIteratorBaseEENKUlvE_clEvENKUlvE2_clEvEUlllE_EEEEvS5_RKT_EUliE_EEviT1_ --------------------------
	.section	.nv.constant0._ZN2at6native18elementwise_kernelILi128ELi2EZNS0_22gpu_kernel_impl_nocastINS0_13BUnaryFunctorIlllZZZNS0_18rshift_kernel_cudaERNS_18TensorIteratorBaseEENKUlvE_clEvENKUlvE2_clEvEUlllE_EEEEvS5_RKT_EUliE_EEviT1_,"a",@progbits
	.sectionflags	@""
	.align	4
.nv.constant0._ZN2at6native18elementwise_kernelILi128ELi2EZNS0_22gpu_kernel_impl_nocastINS0_13BUnaryFunctorIlllZZZNS0_18rshift_kernel_cudaERNS_18TensorIteratorBaseEENKUlvE_clEvENKUlvE2_clEvEUlllE_EEEEvS5_RKT_EUliE_EEviT1_:
	.zero		1448


//--------------------- .nv.constant0._ZN2at6native27unrolled_elementwise_kernelINS0_13BUnaryFunctorIlllZZZNS0_18rshift_kernel_cudaERNS_18TensorIteratorBaseEENKUlvE_clEvENKUlvE2_clEvEUlllE_EESt5arrayIPcLm2EELi4E23TrivialOffsetCalculatorILi1EjESD_NS0_6memory15LoadWithoutCastENSE_16StoreWithoutCastEEEviT_T0_T2_T3_T4_T5_ --------------------------
	.section	.nv.constant0._ZN2at6native27unrolled_elementwise_kernelINS0_13BUnaryFunctorIlllZZZNS0_18rshift_kernel_cudaERNS_18TensorIteratorBaseEENKUlvE_clEvENKUlvE2_clEvEUlllE_EESt5arrayIPcLm2EELi4E23TrivialOffsetCalculatorILi1EjESD_NS0_6memory15LoadWithoutCastENSE_16StoreWithoutCastEEEviT_T0_T2_T3_T4_T5_,"a",@progbits
	.sectionflags	@""
	.align	4
.nv.constant0._ZN2at6native27unrolled_elementwise_kernelINS0_13BUnaryFunctorIlllZZZNS0_18rshift_kernel_cudaERNS_18TensorIteratorBaseEENKUlvE_clEvENKUlvE2_clEvEUlllE_EESt5arrayIPcLm2EELi4E23TrivialOffsetCalculatorILi1EjESD_NS0_6memory15LoadWithoutCastENSE_16StoreWithoutCastEEEviT_T0_T2_T3_T4_T5_:
	.zero		940


//--------------------- .nv.constant0._ZN2at6native29vectorized_elementwise_kernelILi2ENS0_13BUnaryFunctorIlllZZZNS0_18rshift_kernel_cudaERNS_18TensorIteratorBaseEENKUlvE_clEvENKUlvE2_clEvEUlllE_EESt5arrayIPcLm2EEEEviT0_T1_ --------------------------
	.section	.nv.constant0._ZN2at6native29vectorized_elementwise_kernelILi2ENS0_13BUnaryFunctorIlllZZZNS0_18rshift_kernel_cudaERNS_18TensorIteratorBaseEENKUlvE_clEvENKUlvE2_clEvEUlllE_EESt5arrayIPcLm2EEEEviT0_T1_,"a",@progbits
	.sectionflags	@""
	.align	4
.nv.constant0._ZN2at6native29vectorized_elementwise_kernelILi2ENS0_13BUnaryFunctorIlllZZZNS0_18rshift_kernel_cudaERNS_18TensorIteratorBaseEENKUlvE_clEvENKUlvE2_clEvEUlllE_EESt5arrayIPcLm2EEEEviT0_T1_:
	.zero		936


//--------------------- .nv.constant0._ZN2at6native29vectorized_elementwise_kernelILi4ENS0_13BUnaryFunctorIlllZZZNS0_18rshift_kernel_cudaERNS_18TensorIteratorBaseEENKUlvE_clEvENKUlvE2_clEvEUlllE_EESt5arrayIPcLm2EEEEviT0_T1_ --------------------------
	.section	.nv.constant0._ZN2at6native29vectorized_elementwise_kernelILi4ENS0_13BUnaryFunctorIlllZZZNS0_18rshift_kernel_cudaERNS_18TensorIteratorBaseEENKUlvE_clEvENKUlvE2_clEvEUlllE_EESt5arrayIPcLm2EEEEviT0_T1_,"a",@progbits
	.sectionflags	@""
	.align	4
.nv.constant0._ZN2at6native29vectorized_elementwise_kernelILi4ENS0_13BUnaryFunctorIlllZZZNS0_18rshift_kernel_cudaERNS_18TensorIteratorBaseEENKUlvE_clEvENKUlvE2_clEvEUlllE_EESt5arrayIPcLm2EEEEviT0_T1_:
	.zero		936


//--------------------- .nv.constant0._ZN2at6native29vectorized_elementwise_kernelILi8ENS0_13BUnaryFunctorIlllZZZNS0_18rshift_kernel_cudaERNS_18TensorIteratorBaseEENKUlvE_clEvENKUlvE2_clEvEUlllE_EESt5arrayIPcLm2EEEEviT0_T1_ --------------------------
	.section	.nv.constant0._ZN2at6native29vectorized_elementwise_kernelILi8ENS0_13BUnaryFunctorIlllZZZNS0_18rshift_kernel_cudaERNS_18TensorIteratorBaseEENKUlvE_clEvENKUlvE2_clEvEUlllE_EESt5arrayIPcLm2EEEEviT0_T1_,"a",@progbits
	.sectionflags	@""
	.align	4
.nv.constant0._ZN2at6native29vectorized_elementwise_kernelILi8ENS0_13BUnaryFunctorIlllZZZNS0_18rshift_kernel_cudaERNS_18TensorIteratorBaseEENKUlvE_clEvENKUlvE2_clEvEUlllE_EESt5arrayIPcLm2EEEEviT0_T1_:
	.zero		936


//--------------------- .nv.constant0._ZN2at6native18elementwise_kernelILi128ELi4EZNS0_15gpu_kernel_implINS0_13AUnaryFunctorIlllZZZNS0_18rshift_kernel_cudaERNS_18TensorIteratorBaseEENKUlvE_clEvENKUlvE2_clEvEUlllE_EEEEvS5_RKT_EUliE_EEviT1_ --------------------------
	.section	.nv.constant0._ZN2at6native18elementwise_kernelILi128ELi4EZNS0_15gpu_kernel_implINS0_13AUnaryFunctorIlllZZZNS0_18rshift_kernel_cudaERNS_18TensorIteratorBaseEENKUlvE_clEvENKUlvE2_clEvEUlllE_EEEEvS5_RKT_EUliE_EEviT1_,"a",@progbits
	.sectionflags	@""
	.align	4
.nv.constant0._ZN2at6native18elementwise_kernelILi128ELi4EZNS0_15gpu_kernel_implINS0_13AUnaryFunctorIlllZZZNS0_18rshift_kernel_cudaERNS_18TensorIteratorBaseEENKUlvE_clEvENKUlvE2_clEvEUlllE_EEEEvS5_RKT_EUliE_EEviT1_:
	.zero		1456


//--------------------- .nv.constant0._ZN2at6native27unrolled_elementwise_kernelINS0_13AUnaryFunctorIlllZZZNS0_18rshift_kernel_cudaERNS_18TensorIteratorBaseEENKUlvE_clEvENKUlvE2_clEvEUlllE_EESt5arrayIPcLm2EELi4E23TrivialOffsetCalculatorILi1EjESD_NS0_6memory12LoadWithCastILi1EEENSE_13StoreWithCastILi1EEEEEviT_T0_T2_T3_T4_T5_ --------------------------
	.section	.nv.constant0._ZN2at6native27unrolled_elementwise_kernelINS0_13AUnaryFunctorIlllZZZNS0_18rshift_kernel_cudaERNS_18TensorIteratorBaseEENKUlvE_clEvENKUlvE2_clEvEUlllE_EESt5arrayIPcLm2EELi4E23TrivialOffsetCalculatorILi1EjESD_NS0_6memory12LoadWithCastILi1EEENSE_13StoreWithCastILi1EEEEEviT_T0_T2_T3_T4_T5_,"a",@progbits
	.sectionflags	@""
	.align	4
.nv.constant0._ZN2at6native27unrolled_elementwise_kernelINS0_13AUnaryFunctorIlllZZZNS0_18rshift_kernel_cudaERNS_18TensorIteratorBaseEENKUlvE_clEvENKUlvE2_clEvEUlllE_EESt5arrayIPcLm2EELi4E23TrivialOffsetCalculatorILi1EjESD_NS0_6memory12LoadWithCastILi1EEENSE_13StoreWithCastILi1EEEEEviT_T0_T2_T3_T4_T5_:
	.zero		956


//--------------------- .nv.constant0._ZN2at6native18elementwise_kernelILi128ELi2EZNS0_22gpu_kernel_impl_nocastINS0_13AUnaryFunctorIlllZZZNS0_18rshift_kernel_cudaERNS_18TensorIteratorBaseEENKUlvE_clEvENKUlvE2_clEvEUlllE_EEEEvS5_RKT_EUliE_EEviT1_ --------------------------
	.section	.nv.constant0._ZN2at6native18elementwise_kernelILi128ELi2EZNS0_22gpu_kernel_impl_nocastINS0_13AUnaryFunctorIlllZZZNS0_18rshift_kernel_cudaERNS_18TensorIteratorBaseEENKUlvE_clEvENKUlvE2_clEvEUlllE_EEEEvS5_RKT_EUliE_EEviT1_,"a",@progbits
	.sectionflags	@""
	.align	4
.nv.constant0._ZN2at6native18elementwise_kernelILi128ELi2EZNS0_22gpu_kernel_impl_nocastINS0_13AUnaryFunctorIlllZZZNS0_18rshift_kernel_cudaERNS_18TensorIteratorBaseEENKUlvE_clEvENKUlvE2_clEvEUlllE_EEEEvS5_RKT_EUliE_EEviT1_:
	.zero		1448


//--------------------- .nv.constant0._ZN2at6native27unrolled_elementwise_kernelINS0_13AUnaryFunctorIlllZZZNS0_18rshift_kernel_cudaERNS_18TensorIteratorBaseEENKUlvE_clEvENKUlvE2_clEvEUlllE_EESt5arrayIPcLm2EELi4E23TrivialOffsetCalculatorILi1EjESD_NS0_6memory15LoadWithoutCastENSE_16StoreWithoutCastEEEviT_T0_T2_T3_T4_T5_ --------------------------
	.section	.nv.constant0._ZN2at6native27unrolled_elementwise_kernelINS0_13AUnaryFunctorIlllZZZNS0_18rshift_kernel_cudaERNS_18TensorIteratorBaseEENKUlvE_clEvENKUlvE2_clEvEUlllE_EESt5arrayIPcLm2EELi4E23TrivialOffsetCalculatorILi1EjESD_NS0_6memory15LoadWithoutCastENSE_16StoreWithoutCastEEEviT_T0_T2_T3_T4_T5_,"a",@progbits
	.sectionflags	@""
	.align	4
.nv.constant0._ZN2at6native27unrolled_elementwise_kernelINS0_13AUnaryFunctorIlllZZZNS0_18rshift_kernel_cudaERNS_18TensorIteratorBaseEENKUlvE_clEvENKUlvE2_clEvEUlllE_EESt5arrayIPcLm2EELi4E23TrivialOffsetCalculatorILi1EjESD_NS0_6memory15LoadWithoutCastENSE_16StoreWithoutCastEEEviT_T0_T2_T3_T4_T5_:
	.zero		940


//--------------------- .nv.constant0._ZN2at6native29vectorized_elementwise_kernelILi2ENS0_13AUnaryFunctorIlllZZZNS0_18rshift_kernel_cudaERNS_18TensorIteratorBaseEENKUlvE_clEvENKUlvE2_clEvEUlllE_EESt5arrayIPcLm2EEEEviT0_T1_ --------------------------
	.section	.nv.constant0._ZN2at6native29vectorized_elementwise_kernelILi2ENS0_13AUnaryFunctorIlllZZZNS0_18rshift_kernel_cudaERNS_18TensorIteratorBaseEENKUlvE_clEvENKUlvE2_clEvEUlllE_EESt5arrayIPcLm2EEEEviT0_T1_,"a",@progbits
	.sectionflags	@""
	.align	4
.nv.constant0._ZN2at6native29vectorized_elementwise_kernelILi2ENS0_13AUnaryFunctorIlllZZZNS0_18rshift_kernel_cudaERNS_18TensorIteratorBaseEENKUlvE_clEvENKUlvE2_clEvEUlllE_EESt5arrayIPcLm2EEEEviT0_T1_:
	.zero		936


//--------------------- .nv.constant0._ZN2at6native29vectorized_elementwise_kernelILi4ENS0_13AUnaryFunctorIlllZZZNS0_18rshift_kernel_cudaERNS_18TensorIteratorBaseEENKUlvE_clEvENKUlvE2_clEvEUlllE_EESt5arrayIPcLm2EEEEviT0_T1_ --------------------------
	.section	.nv.constant0._ZN2at6native29vectorized_elementwise_kernelILi4ENS0_13AUnaryFunctorIlllZZZNS0_18rshift_kernel_cudaERNS_18TensorIteratorBaseEENKUlvE_clEvENKUlvE2_clEvEUlllE_EESt5arrayIPcLm2EEEEviT0_T1_,"a",@progbits
	.sectionflags	@""
	.align	4
.nv.constant0._ZN2at6native29vectorized_elementwise_kernelILi4ENS0_13AUnaryFunctorIlllZZZNS0_18rshift_kernel_cudaERNS_18TensorIteratorBaseEENKUlvE_clEvENKUlvE2_clEvEUlllE_EESt5arrayIPcLm2EEEEviT0_T1_:
	.zero		936


//--------------------- .nv.constant0._ZN2at6native29vectorized_elementwise_kernelILi8ENS0_13AUnaryFunctorIlllZZZNS0_18rshift_kernel_cudaERNS_18TensorIteratorBaseEENKUlvE_clEvENKUlvE2_clEvEUlllE_EESt5arrayIPcLm2EEEEviT0_T1_ --------------------------
	.section	.nv.constant0._ZN2at6native29vectorized_elementwise_kernelILi8ENS0_13AUnaryFunctorIlllZZZNS0_18rshift_kernel_cudaERNS_18TensorIteratorBaseEENKUlvE_clEvENKUlvE2_clEvEUlllE_EESt5arrayIPcLm2EEEEviT0_T1_,"a",@progbits
	.sectionflags	@""
	.align	4
.nv.constant0._ZN2at6native29vectorized_elementwise_kernelILi8ENS0_13AUnaryFunctorIlllZZZNS0_18rshift_kernel_cudaERNS_18TensorIteratorBaseEENKUlvE_clEvENKUlvE2_clEvEUlllE_EESt5arrayIPcLm2EEEEviT0_T1_:
	.zero		936


//--------------------- .nv.constant0._ZN2at6native18elementwise_kernelILi128ELi4EZNS0_15gpu_kernel_implINS0_13BinaryFunctorIiiiZZZNS0_18rshift_kernel_cudaERNS_18TensorIteratorBaseEENKUlvE_clEvENKUlvE1_clEvEUliiE_EEEEvS5_RKT_EUliE_EEviT1_ --------------------------
	.section	.nv.constant0._ZN2at6native18elementwise_kernelILi128ELi4EZNS0_15gpu_kernel_implINS0_13BinaryFunctorIiiiZZZNS0_18rshift_kernel_cudaERNS_18TensorIteratorBaseEENKUlvE_clEvENKUlvE1_clEvEUliiE_EEEEvS5_RKT_EUliE_EEviT1_,"a",@progbits
	.sectionflags	@""
	.align	4
.nv.constant0._ZN2at6native18elementwise_kernelILi128ELi4EZNS0_15gpu_kernel_implINS0_13BinaryFunctorIiiiZZZNS0_18rshift_kernel_cudaERNS_18TensorIteratorBaseEENKUlvE_clEvENKUlvE1_clEvEUliiE_EEEEvS5_RKT_EUliE_EEviT1_:
	.zero		1552


//--------------------- .nv.constant0._ZN2at6native27unrolled_elementwise_kernelINS0_13BinaryFunctorIiiiZZZNS0_18rshift_kernel_cudaERNS_18TensorIteratorBaseEENKUlvE_clEvENKUlvE1_clEvEUliiE_EESt5arrayIPcLm3EELi4E23TrivialOffsetCalculatorILi2EjESC_ILi1EjENS0_6memory12LoadWithCastILi2EEENSF_13StoreWithCastILi1EEEEEviT_T0_T2_T3_T4_T5_ --------------------------
	.section	.nv.constant0._ZN2at6native27unrolled_elementwise_kernelINS0_13BinaryFunctorIiiiZZZNS0_18rshift_kernel_cudaERNS_18TensorIteratorBaseEENKUlvE_clEvENKUlvE1_clEvEUliiE_EESt5arrayIPcLm3EELi4E23TrivialOffsetCalculatorILi2EjESC_ILi1EjENS0_6memory12LoadWithCastILi2EEENSF_13StoreWithCastILi1EEEEEviT_T0_T2_T3_T4_T5_,"a",@progbits
	.sectionflags	@""
	.align	4
.nv.constant0._ZN2at6native27unrolled_elementwise_kernelINS0_13BinaryFunctorIiiiZZZNS0_18rshift_kernel_cudaERNS_18TensorIteratorBaseEENKUlvE_clEvENKUlvE1_clEvEUliiE_EESt5arrayIPcLm3EELi4E23TrivialOffsetCalculatorILi2EjESC_ILi1EjENS0_6memory12LoadWithCastILi2EEENSF_13StoreWithCastILi1EEEEEviT_T0_T2_T3_T4_T5_:
	.zero		952


//--------------------- .nv.constant0._ZN2at6native18elementwise_kernelILi128ELi2EZNS0_22gpu_kernel_impl_nocastINS0_13BinaryFunctorIiiiZZZNS0_18rshift_kernel_cudaERNS_18TensorIteratorBaseEENKUlvE_clEvENKUlvE1_clEvEUliiE_EEEEvS5_RKT_EUliE_EEviT1_ --------------------------
	.section	.nv.constant0._ZN2at6native18elementwise_kernelILi128ELi2EZNS0_22gpu_kernel_impl_nocastINS0_13BinaryFunctorIiiiZZZNS0_18rshift_kernel_cudaERNS_18TensorIteratorBaseEENKUlvE_clEvENKUlvE1_clEvEUliiE_EEEEvS5_RKT_EUliE_EEviT1_,"a",@progbits
	.sectionflags	@""
	.align	4
.nv.constant0._ZN2at6native18elementwise_kernelILi128ELi2EZNS0_22gpu_kernel_impl_nocastINS0_13BinaryFunctorIiiiZZZNS0_18rshift_kernel_cudaERNS_18TensorIteratorBaseEENKUlvE_clEvENKUlvE1_clEvEUliiE_EEEEvS5_RKT_EUliE_EEviT1_:
	.zero		1552


//--------------------- .nv.constant0._ZN2at6native27unrolled_elementwise_kernelINS0_13BinaryFunctorIiiiZZZNS0_18rshift_kernel_cudaERNS_18TensorIteratorBaseEENKUlvE_clEvENKUlvE1_clEvEUliiE_EESt5arrayIPcLm3EELi4E23TrivialOffsetCalculatorILi2EjESC_ILi1EjENS0_6memory15LoadWithoutCastENSF_16StoreWithoutCastEEEviT_T0_T2_T3_T4_T5_ --------------------------
	.section	.nv.constant0._ZN2at6native27unrolled_elementwise_kernelINS0_13BinaryFunctorIiiiZZZNS0_18rshift_kernel_cudaERNS_18TensorIteratorBaseEENKUlvE_clEvENKUlvE1_clEvEUliiE_EESt5arrayIPcLm3EELi4E23TrivialOffsetCalculatorILi2EjESC_ILi1EjENS0_6memory15LoadWithoutCastENSF_16StoreWithoutCastEEEviT_T0_T2_T3_T4_T5_,"a",@progbits
	.sectionflags	@""
	.align	4
.nv.constant0._ZN2at6native27unrolled_elementwise_kernelINS0_13BinaryFunctorIiiiZZZNS0_18rshift_kernel_cudaERNS_18TensorIteratorBaseEENKUlvE_clEvENKUlvE1_clEvEUliiE_EESt5arrayIPcLm3EELi4E23TrivialOffsetCalculatorILi2EjESC_ILi1EjENS0_6memory15LoadWithoutCastENSF_16StoreWithoutCastEEEviT_T0_T2_T3_T4_T5_:
	.zero		932


//--------------------- .nv.constant0._ZN2at6native29vectorized_elementwise_kernelILi2ENS0_13BinaryFunctorIiiiZZZNS0_18rshift_kernel_cudaERNS_18TensorIteratorBaseEENKUlvE_clEvENKUlvE1_clEvEUliiE_EESt5arrayIPcLm3EEEEviT0_T1_ --------------------------
	.section	.nv.constant0._ZN2at6native29vectorized_elementwise_kernelILi2ENS0_13BinaryFunctorIiiiZZZNS0_18rshift_kernel_cudaERNS_18TensorIteratorBaseEENKUlvE_clEvENKUlvE1_clEvEUliiE_EESt5arrayIPcLm3EEEEviT0_T1_,"a",@progbits
	.sectionflags	@""
	.align	4
.nv.constant0._ZN2at6native29vectorized_elementwise_kernelILi2ENS0_13BinaryFunctorIiiiZZZNS0_18rshift_kernel_cudaERNS_18TensorIteratorBaseEENKUlvE_clEvENKUlvE1_clEvEUliiE_EESt5arrayIPcLm3EEEEviT0_T1_:
	.zero		928


//--------------------- .nv.constant0._ZN2at6native29vectorized_elementwise_kernelILi4ENS0_13BinaryFunctorIiiiZZZNS0_18rshift_kernel_cudaERNS_18TensorIteratorBaseEENKUlvE_clEvENKUlvE1_clEvEUliiE_EESt5arrayIPcLm3EEEEviT0_T1_ --------------------------
	.section	.nv.constant0._ZN2at6native29vectorized_elementwise_kernelILi4ENS0_13BinaryFunctorIiiiZZZNS0_18rshift_kernel_cudaERNS_18TensorIteratorBaseEENKUlvE_clEvENKUlvE1_clEvEUliiE_EESt5arrayIPcLm3EEEEviT0_T1_,"a",@progbits
	.sectionflags	@""
	.align	4
.nv.constant0._ZN2at6native29vectorized_elementwise_kernelILi4ENS0_13BinaryFunctorIiiiZZZNS0_18rshift_kernel_cudaERNS_18TensorIteratorBaseEENKUlvE_clEvENKUlvE1_clEvEUliiE_EESt5arrayIPcLm3EEEEviT0_T1_:
	.zero		928


//--------------------- .nv.constant0._ZN2at6native29vectorized_elementwise_kernelILi8ENS0_13BinaryFunctorIiiiZZZNS0_18rshift_kernel_cudaERNS_18TensorIteratorBaseEENKUlvE_clEvENKUlvE1_clEvEUliiE_EESt5arrayIPcLm3EEEEviT0_T1_ --------------------------
	.section	.nv.constant0._ZN2at6native29vectorized_elementwise_kernelILi8ENS0_13BinaryFunctorIiiiZZZNS0_18rshift_kernel_cudaERNS_18TensorIteratorBaseEENKUlvE_clEvENKUlvE1_clEvEUliiE_EESt5arrayIPcLm3EEEEviT0_T1_,"a",@progbits
	.sectionflags	@""
	.align	4
.nv.constant0._ZN2at6native29vectorized_elementwise_kernelILi8ENS0_13BinaryFunctorIiiiZZZNS0_18rshift_kernel_cudaERNS_18TensorIteratorBaseEENKUlvE_clEvENKUlvE1_clEvEUliiE_EESt5arrayIPcLm3EEEEviT0_T1_:
	.zero		928


//--------------------- .nv.constant0._ZN2at6native18elementwise_kernelILi128ELi4EZNS0_15gpu_kernel_implINS0_13BUnaryFunctorIiiiZZZNS0_18rshift_kernel_cudaERNS_18TensorIteratorBaseEENKUlvE_clEvENKUlvE1_clEvEUliiE_EEEEvS5_RKT_EUliE_EEviT1_ --------------------------
	.section	.nv.constant0._ZN2at6native18elementwise_kernelILi128ELi4EZNS0_15gpu_kernel_implINS0_13BUnaryFunctorIiiiZZZNS0_18rshift_kernel_cudaERNS_18TensorIteratorBaseEENKUlvE_clEvENKUlvE1_clEvEUliiE_EEEEvS5_RKT_EUliE_EEviT1_,"a",@progbits
	.sectionflags	@""
	.align	4
.nv.constant0._ZN2at6native18elementwise_kernelILi128ELi4EZNS0_15gpu_kernel_implINS0_13BUnaryFunctorIiiiZZZNS0_18rshift_kernel_cudaERNS_18TensorIteratorBaseEENKUlvE_clEvENKUlvE1_clEvEUliiE_EEEEvS5_RKT_EUliE_EEviT1_:
	.zero		1448


//--------------------- .nv.constant0._ZN2at6native27unrolled_elementwise_kernelINS0_13BUnaryFunctorIiiiZZZNS0_18rshift_kernel_cudaERNS_18TensorIteratorBaseEENKUlvE_clEvENKUlvE1_clEvEUliiE_EESt5arrayIPcLm2EELi4E23TrivialOffsetCalculatorILi1EjESD_NS0_6memory12LoadWithCastILi1EEENSE_13StoreWithCastILi1EEEEEviT_T0_T2_T3_T4_T5_ --------------------------
	.section	.nv.constant0._ZN2at6native27unrolled_elementwise_kernelINS0_13BUnaryFunctorIiiiZZZNS0_18rshift_kernel_cudaERNS_18TensorIteratorBaseEENKUlvE_clEvENKUlvE1_clEvEUliiE_EESt5arrayIPcLm2EELi4E23TrivialOffsetCalculatorILi1EjESD_NS0_6memory12LoadWithCastILi1EEENSE_13StoreWithCastILi1EEEEEviT_T0_T2_T3_T4_T5_,"a",@progbits
	.sectionflags	@""
	.align	4
.nv.constant0._ZN2at6native27unrolled_elementwise_kernelINS0_13BUnaryFunctorIiiiZZZNS0_18rshift_kernel_cudaERNS_18TensorIteratorBaseEENKUlvE_clEvENKUlvE1_clEvEUliiE_EESt5arrayIPcLm2EELi4E23TrivialOffsetCalculatorILi1EjESD_NS0_6memory12LoadWithCastILi1EEENSE_13StoreWithCastILi1EEEEEviT_T0_T2_T3_T4_T5_:
	.zero		948


//--------------------- .nv.constant0._ZN2at6native18elementwise_kernelILi128ELi2EZNS0_22gpu_kernel_impl_nocastINS0_13BUnaryFunctorIiiiZZZNS0_18rshift_kernel_cudaERNS_18TensorIteratorBaseEENKUlvE_clEvENKUlvE1_clEvEUliiE_EEEEvS5_RKT_EUliE_EEviT1_ --------------------------
	.section	.nv.constant0._ZN2at6native18elementwise_kernelILi128ELi2EZNS0_22gpu_kernel_impl_nocastINS0_13BUnaryFunctorIiiiZZZNS0_18rshift_kernel_cudaERNS_18TensorIteratorBaseEENKUlvE_clEvENKUlvE1_clEvEUliiE_EEEEvS5_RKT_EUliE_EEviT1_,"a",@progbits
	.sectionflags	@""
	.align	4
.nv.constant0._ZN2at6native18elementwise_kernelILi128ELi2EZNS0_22gpu_kernel_impl_nocastINS0_13BUnaryFunctorIiiiZZZNS0_18rshift_kernel_cudaERNS_18TensorIteratorBaseEENKUlvE_clEvENKUlvE1_clEvEUliiE_EEEEvS5_RKT_EUliE_EEviT1_:
	.zero		1440


//--------------------- .nv.constant0._ZN2at6native27unrolled_elementwise_kernelINS0_13BUnaryFunctorIiiiZZZNS0_18rshift_kernel_cudaERNS_18TensorIteratorBaseEENKUlvE_clEvENKUlvE1_clEvEUliiE_EESt5arrayIPcLm2EELi4E23TrivialOffsetCalculatorILi1EjESD_NS0_6memory15LoadWithoutCastENSE_16StoreWithoutCastEEEviT_T0_T2_T3_T4_T5_ --------------------------
	.section	.nv.constant0._ZN2at6native27unrolled_elementwise_kernelINS0_13BUnaryFunctorIiiiZZZNS0_18rshift_kernel_cudaERNS_18TensorIteratorBaseEENKUlvE_clEvENKUlvE1_clEvEUliiE_EESt5arrayIPcLm2EELi4E23TrivialOffsetCalculatorILi1EjESD_NS0_6memory15LoadWithoutCastENSE_16StoreWithoutCastEEEviT_T0_T2_T3_T4_T5_,"a",@progbits
	.sectionflags	@""
	.align	4
.nv.constant0._ZN2at6native27unrolled_elementwise_kernelINS0_13BUnaryFunctorIiiiZZZNS0_18rshift_kernel_cudaERNS_18TensorIteratorBaseEENKUlvE_clEvENKUlvE1_clEvEUliiE_EESt5arrayIPcLm2EELi4E23TrivialOffsetCalculatorILi1EjESD_NS0_6memory15LoadWithoutCastENSE_16StoreWithoutCastEEEviT_T0_T2_T3_T4_T5_:
	.zero		932


//--------------------- .nv.constant0._ZN2at6native29vectorized_elementwise_kernelILi2ENS0_13BUnaryFunctorIiiiZZZNS0_18rshift_kernel_cudaERNS_18TensorIteratorBaseEENKUlvE_clEvENKUlvE1_clEvEUliiE_EESt5arrayIPcLm2EEEEviT0_T1_ --------------------------
	.section	.nv.constant0._ZN2at6native29vectorized_elementwise_kernelILi2ENS0_13BUnaryFunctorIiiiZZZNS0_18rshift_kernel_cudaERNS_18TensorIteratorBaseEENKUlvE_clEvENKUlvE1_clEvEUliiE_EESt5arrayIPcLm2EEEEviT0_T1_,"a",@progbits
	.sectionflags	@""
	.align	4
.nv.constant0._ZN2at6native29vectorized_elementwise_kernelILi2ENS0_13BUnaryFunctorIiiiZZZNS0_18rshift_kernel_cudaERNS_18TensorIteratorBaseEENKUlvE_clEvENKUlvE1_clEvEUliiE_EESt5arrayIPcLm2EEEEviT0_T1_:
	.zero		928


//--------------------- .nv.constant0._ZN2at6native29vectorized_elementwise_kernelILi4ENS0_13BUnaryFunctorIiiiZZZNS0_18rshift_kernel_cudaERNS_18TensorIteratorBaseEENKUlvE_clEvENKUlvE1_clEvEUliiE_EESt5arrayIPcLm2EEEEviT0_T1_ --------------------------
	.section	.nv.constant0._ZN2at6native29vectorized_elementwise_kernelILi4ENS0_13BUnaryFunctorIiiiZZZNS0_18rshift_kernel_cudaERNS_18TensorIteratorBaseEENKUlvE_clEvENKUlvE1_clEvEUliiE_EESt5arrayIPcLm2EEEEviT0_T1_,"a",@progbits
	.sectionflags	@""
	.align	4
.nv.constant0._ZN2at6native29vectorized_elementwise_kernelILi4ENS0_13BUnaryFunctorIiiiZZZNS0_18rshift_kernel_cudaERNS_18TensorIteratorBaseEENKUlvE_clEvENKUlvE1_clEvEUliiE_EESt5arrayIPcLm2EEEEviT0_T1_:
	.zero		928


//--------------------- .nv.constant0._ZN2at6native29vectorized_elementwise_kernelILi8ENS0_13BUnaryFunctorIiiiZZZNS0_18rshift_kernel_cudaERNS_18TensorIteratorBaseEENKUlvE_clEvENKUlvE1_clEvEUliiE_EESt5arrayIPcLm2EEEEviT0_T1_ --------------------------
	.section	.nv.constant0._ZN2at6native29vectorized_elementwise_kernelILi8ENS0_13BUnaryFunctorIiiiZZZNS0_18rshift_kernel_cudaERNS_18TensorIteratorBaseEENKUlvE_clEvENKUlvE1_clEvEUliiE_EESt5arrayIPcLm2EEEEviT0_T1_,"a",@progbits
	.sectionflags	@""
	.align	4
.nv.constant0._ZN2at6native29vectorized_elementwise_kernelILi8ENS0_13BUnaryFunctorIiiiZZZNS0_18rshift_kernel_cudaERNS_18TensorIteratorBaseEENKUlvE_clEvENKUlvE1_clEvEUliiE_EESt5arrayIPcLm2EEEEviT0_T1_:
	.zero		928


//--------------------- .nv.constant0._ZN2at6native18elementwise_kernelILi128ELi4EZNS0_15gpu_kernel_implINS0_13AUnaryFunctorIiiiZZZNS0_18rshift_kernel_cudaERNS_18TensorIteratorBaseEENKUlvE_clEvENKUlvE1_clEvEUliiE_EEEEvS5_RKT_EUliE_EEviT1_ --------------------------
	.section	.nv.constant0._ZN2at6native18elementwise_kernelILi128ELi4EZNS0_15gpu_kernel_implINS0_13AUnaryFunctorIiiiZZZNS0_18rshift_kernel_cudaERNS_18TensorIteratorBaseEENKUlvE_clEvENKUlvE1_clEvEUliiE_EEEEvS5_RKT_EUliE_EEviT1_,"a",@progbits
	.sectionflags	@""
	.align	4
.nv.constant0._ZN2at6native18elementwise_kernelILi128ELi4EZNS0_15gpu_kernel_implINS0_13AUnaryFunctorIiiiZZZNS0_18rshift_kernel_cudaERNS_18TensorIteratorBaseEENKUlvE_clEvENKUlvE1_clEvEUliiE_EEEEvS5_RKT_EUliE_EEviT1_:
	.zero		1448


//--------------------- .nv.constant0._ZN2at6native27unrolled_elementwise_kernelINS0_13AUnaryFunctorIiiiZZZNS0_18rshift_kernel_cudaERNS_18TensorIteratorBaseEENKUlvE_clEvENKUlvE1_clEvEUliiE_EESt5arrayIPcLm2EELi4E23TrivialOffsetCalculatorILi1EjESD_NS0_6memory12LoadWithCastILi1EEENSE_13StoreWithCastILi1EEEEEviT_T0_T2_T3_T4_T5_ --------------------------
	.section	.nv.constant0._ZN2at6native27unrolled_elementwise_kernelINS0_13AUnaryFunctorIiiiZZZNS0_18rshift_kernel_cudaERNS_18TensorIteratorBaseEENKUlvE_clEvENKUlvE1_clEvEUliiE_EESt5arrayIPcLm2EELi4E23TrivialOffsetCalculatorILi1EjESD_NS0_6memory12LoadWithCastILi1EEENSE_13StoreWithCastILi1EEEEEviT_T0_T2_T3_T4_T5_,"a",@progbits
	.sectionflags	@""
	.align	4
.nv.constant0._ZN2at6native27unrolled_elementwise_kernelINS0_13AUnaryFunctorIiiiZZZNS0_18rshift_kernel_cudaERNS_18TensorIteratorBaseEENKUlvE_clEvENKUlvE1_clEvEUliiE_EESt5arrayIPcLm2EELi4E23TrivialOffsetCalculatorILi1EjESD_NS0_6memory12LoadWithCastILi1EEENSE_13StoreWithCastILi1EEEEEviT_T0_T2_T3_T4_T5_:
	.zero		948


//--------------------- .nv.constant0._ZN2at6native18elementwise_kernelILi128ELi2EZNS0_22gpu_kernel_impl_nocastINS0_13AUnaryFunctorIiiiZZZNS0_18rshift_kernel_cudaERNS_18TensorIteratorBaseEENKUlvE_clEvENKUlvE1_clEvEUliiE_EEEEvS5_RKT_EUliE_EEviT1_ --------------------------
	.section	.nv.constant0._ZN2at6native18elementwise_kernelILi128ELi2EZNS0_22gpu_kernel_impl_nocastINS0_13AUnaryFunctorIiiiZZZNS0_18rshift_kernel_cudaERNS_18TensorIteratorBaseEENKUlvE_clEvENKUlvE1_clEvEUliiE_EEEEvS5_RKT_EUliE_EEviT1_,"a",@progbits
	.sectionflags	@""
	.align	4
.nv.constant0._ZN2at6native18elementwise_kernelILi128ELi2EZNS0_22gpu_kernel_impl_nocastINS0_13AUnaryFunctorIiiiZZZNS0_18rshift_kernel_cudaERNS_18TensorIteratorBaseEENKUlvE_clEvENKUlvE1_clEvEUliiE_EEEEvS5_RKT_EUliE_EEviT1_:
	.zero		1440


//--------------------- .nv.constant0._ZN2at6native27unrolled_elementwise_kernelINS0_13AUnaryFunctorIiiiZZZNS0_18rshift_kernel_cudaERNS_18TensorIteratorBaseEENKUlvE_clEvENKUlvE1_clEvEUliiE_EESt5arrayIPcLm2EELi4E23TrivialOffsetCalculatorILi1EjESD_NS0_6memory15LoadWithoutCastENSE_16StoreWithoutCastEEEviT_T0_T2_T3_T4_T5_ --------------------------
	.section	.nv.constant0._ZN2at6native27unrolled_elementwise_kernelINS0_13AUnaryFunctorIiiiZZZNS0_18rshift_kernel_cudaERNS_18TensorIteratorBaseEENKUlvE_clEvENKUlvE1_clEvEUliiE_EESt5arrayIPcLm2EELi4E23TrivialOffsetCalculatorILi1EjESD_NS0_6memory15LoadWithoutCastENSE_16StoreWithoutCastEEEviT_T0_T2_T3_T4_T5_,"a",@progbits
	.sectionflags	@""
	.align	4
.nv.constant0._ZN2at6native27unrolled_elementwise_kernelINS0_13AUnaryFunctorIiiiZZZNS0_18rshift_kernel_cudaERNS_18TensorIteratorBaseEENKUlvE_clEvENKUlvE1_clEvEUliiE_EESt5arrayIPcLm2EELi4E23TrivialOffsetCalculatorILi1EjESD_NS0_6memory15LoadWithoutCastENSE_16StoreWithoutCastEEEviT_T0_T2_T3_T4_T5_:
	.zero		932


//--------------------- .nv.constant0._ZN2at6native29vectorized_elementwise_kernelILi2ENS0_13AUnaryFunctorIiiiZZZNS0_18rshift_kernel_cudaERNS_18TensorIteratorBaseEENKUlvE_clEvENKUlvE1_clEvEUliiE_EESt5arrayIPcLm2EEEEviT0_T1_ --------------------------
	.section	.nv.constant0._ZN2at6native29vectorized_elementwise_kernelILi2ENS0_13AUnaryFunctorIiiiZZZNS0_18rshift_kernel_cudaERNS_18TensorIteratorBaseEENKUlvE_clEvENKUlvE1_clEvEUliiE_EESt5arrayIPcLm2EEEEviT0_T1_,"a",@progbits
	.sectionflags	@""
	.align	4
.nv.constant0._ZN2at6native29vectorized_elementwise_kernelILi2ENS0_13AUnaryFunctorIiiiZZZNS0_18rshift_kernel_cudaERNS_18TensorIteratorBaseEENKUlvE_clEvENKUlvE1_clEvEUliiE_EESt5arrayIPcLm2EEEEviT0_T1_:
	.zero		928


//--------------------- .nv.constant0._ZN2at6native29vectorized_elementwise_kernelILi4ENS0_13AUnaryFunctorIiiiZZZNS0_18rshift_kernel_cudaERNS_18TensorIteratorBaseEENKUlvE_clEvENKUlvE1_clEvEUliiE_EESt5arrayIPcLm2EEEEviT0_T1_ --------------------------
	.section	.nv.constant0._ZN2at6native29vectorized_elementwise_kernelILi4ENS0_13AUnaryFunctorIiiiZZZNS0_18rshift_kernel_cudaERNS_18TensorIteratorBaseEENKUlvE_clEvENKUlvE1_clEvEUliiE_EESt5arrayIPcLm2EEEEviT0_T1_,"a",@progbits
	.sectionflags	@""
	.align	4
.nv.constant0._ZN2at6native29vectorized_elementwise_kernelILi4ENS0_13AUnaryFunctorIiiiZZZNS0_18rshift_kernel_cudaERNS_18TensorIteratorBaseEENKUlvE_clEvENKUlvE1_clEvEUliiE_EESt5arrayIPcLm2EEEEviT0_T1_:
	.zero		928


//--------------------- .nv.constant0._ZN2at6native29vectorized_elementwise_kernelILi8ENS0_13AUnaryFunctorIiiiZZZNS0_18rshift_kernel_cudaERNS_18TensorIteratorBaseEENKUlvE_clEvENKUlvE1_clEvEUliiE_EESt5arrayIPcLm2EEEEviT0_T1_ --------------------------
	.section	.nv.constant0._ZN2at6native29vectorized_elementwise_kernelILi8ENS0_13AUnaryFunctorIiiiZZZNS0_18rshift_kernel_cudaERNS_18TensorIteratorBaseEENKUlvE_clEvENKUlvE1_clEvEUliiE_EESt5arrayIPcLm2EEEEviT0_T1_,"a",@progbits
	.sectionflags	@""
	.align	4
.nv.constant0._ZN2at6native29vectorized_elementwise_kernelILi8ENS0_13AUnaryFunctorIiiiZZZNS0_18rshift_kernel_cudaERNS_18TensorIteratorBaseEENKUlvE_clEvENKUlvE1_clEvEUliiE_EESt5arrayIPcLm2EEEEviT0_T1_:
	.zero		928


//--------------------- .nv.constant0._ZN2at6native18elementwise_kernelILi128ELi4EZNS0_15gpu_kernel_implINS0_13BinaryFunctorIaaaZZZNS0_18rshift_kernel_cudaERNS_18TensorIteratorBaseEENKUlvE_clEvENKUlvE0_clEvEUlaaE_EEEEvS5_RKT_EUliE_EEviT1_ --------------------------
	.section	.nv.constant0._ZN2at6native18elementwise_kernelILi128ELi4EZNS0_15gpu_kernel_implINS0_13BinaryFunctorIaaaZZZNS0_18rshift_kernel_cudaERNS_18TensorIteratorBaseEENKUlvE_clEvENKUlvE0_clEvEUlaaE_EEEEvS5_RKT_EUliE_EEviT1_,"a",@progbits
	.sectionflags	@""
	.align	4
.nv.constant0._ZN2at6native18elementwise_kernelILi128ELi4EZNS0_15gpu_kernel_implINS0_13BinaryFunctorIaaaZZZNS0_18rshift_kernel_cudaERNS_18TensorIteratorBaseEENKUlvE_clEvENKUlvE0_clEvEUlaaE_EEEEvS5_RKT_EUliE_EEviT1_:
	.zero		1552


//--------------------- .nv.constant0._ZN2at6native27unrolled_elementwise_kernelINS0_13BinaryFunctorIaaaZZZNS0_18rshift_kernel_cudaERNS_18TensorIteratorBaseEENKUlvE_clEvENKUlvE0_clEvEUlaaE_EESt5arrayIPcLm3EELi4E23TrivialOffsetCalculatorILi2EjESC_ILi1EjENS0_6memory12LoadWithCastILi2EEENSF_13StoreWithCastILi1EEEEEviT_T0_T2_T3_T4_T5_ --------------------------
	.section	.nv.constant0._ZN2at6native27unrolled_elementwise_kernelINS0_13BinaryFunctorIaaaZZZNS0_18rshift_kernel_cudaERNS_18TensorIteratorBaseEENKUlvE_clEvENKUlvE0_clEvEUlaaE_EESt5arrayIPcLm3EELi4E23TrivialOffsetCalculatorILi2EjESC_ILi1EjENS0_6memory12LoadWithCastILi2EEENSF_13StoreWithCastILi1EEEEEviT_T0_T2_T3_T4_T5_,"a",@progbits
	.sectionflags	@""
	.align	4
.nv.constant0._ZN2at6native27unrolled_elementwise_kernelINS0_13BinaryFunctorIaaaZZZNS0_18rshift_kernel_cudaERNS_18TensorIteratorBaseEENKUlvE_clEvENKUlvE0_clEvEUlaaE_EESt5arrayIPcLm3EELi4E23TrivialOffsetCalculatorILi2EjESC_ILi1EjENS0_6memory12LoadWithCastILi2EEENSF_13StoreWithCastILi1EEEEEviT_T0_T2_T3_T4_T5_:
	.zero		952


//--------------------- .nv.constant0._ZN2at6native18elementwise_kernelILi128ELi4EZNS0_22gpu_kernel_impl_nocastINS0_13BinaryFunctorIaaaZZZNS0_18rshift_kernel_cudaERNS_18TensorIteratorBaseEENKUlvE_clEvENKUlvE0_clEvEUlaaE_EEEEvS5_RKT_EUliE_EEviT1_ --------------------------
	.section	.nv.constant0._ZN2at6native18elementwise_kernelILi128ELi4EZNS0_22gpu_kernel_impl_nocastINS0_13BinaryFunctorIaaaZZZNS0_18rshift_kernel_cudaERNS_18TensorIteratorBaseEENKUlvE_clEvENKUlvE0_clEvEUlaaE_EEEEvS5_RKT_EUliE_EEviT1_,"a",@progbits
	.sectionflags	@""
	.align	4
.nv.constant0._ZN2at6native18elementwise_kernelILi128ELi4EZNS0_22gpu_kernel_impl_nocastINS0_13BinaryFunctorIaaaZZZNS0_18rshift_kernel_cudaERNS_18TensorIteratorBaseEENKUlvE_clEvENKUlvE0_clEvEUlaaE_EEEEvS5_RKT_EUliE_EEviT1_:
	.zero		1552


//--------------------- .nv.constant0._ZN2at6native27unrolled_elementwise_kernelINS0_13BinaryFunctorIaaaZZZNS0_18rshift_kernel_cudaERNS_18TensorIteratorBaseEENKUlvE_clEvENKUlvE0_clEvEUlaaE_EESt5arrayIPcLm3EELi4E23TrivialOffsetCalculatorILi2EjESC_ILi1EjENS0_6memory15LoadWithoutCastENSF_16StoreWithoutCastEEEviT_T0_T2_T3_T4_T5_ --------------------------
	.section	.nv.constant0._ZN2at6native27unrolled_elementwise_kernelINS0_13BinaryFunctorIaaaZZZNS0_18rshift_kernel_cudaERNS_18TensorIteratorBaseEENKUlvE_clEvENKUlvE0_clEvEUlaaE_EESt5arrayIPcLm3EELi4E23TrivialOffsetCalculatorILi2EjESC_ILi1EjENS0_6memory15LoadWithoutCastENSF_16StoreWithoutCastEEEviT_T0_T2_T3_T4_T5_,"a",@progbits
	.sectionflags	@""
	.align	4
.nv.constant0._ZN2at6native27unrolled_elementwise_kernelINS0_13BinaryFunctorIaaaZZZNS0_18rshift_kernel_cudaERNS_18TensorIteratorBaseEENKUlvE_clEvENKUlvE0_clEvEUlaaE_EESt5arrayIPcLm3EELi4E23TrivialOffsetCalculatorILi2EjESC_ILi1EjENS0_6memory15LoadWithoutCastENSF_16StoreWithoutCastEEEviT_T0_T2_T3_T4_T5_:
	.zero		932


//--------------------- .nv.constant0._ZN2at6native29vectorized_elementwise_kernelILi2ENS0_13BinaryFunctorIaaaZZZNS0_18rshift_kernel_cudaERNS_18TensorIteratorBaseEENKUlvE_clEvENKUlvE0_clEvEUlaaE_EESt5arrayIPcLm3EEEEviT0_T1_ --------------------------
	.section	.nv.constant0._ZN2at6native29vectorized_elementwise_kernelILi2ENS0_13BinaryFunctorIaaaZZZNS0_18rshift_kernel_cudaERNS_18TensorIteratorBaseEENKUlvE_clEvENKUlvE0_clEvEUlaaE_EESt5arrayIPcLm3EEEEviT0_T1_,"a",@progbits
	.sectionflags	@""
	.align	4
.nv.constant0._ZN2at6native29vectorized_elementwise_kernelILi2ENS0_13BinaryFunctorIaaaZZZNS0_18rshift_kernel_cudaERNS_18TensorIteratorBaseEENKUlvE_clEvENKUlvE0_clEvEUlaaE_EESt5arrayIPcLm3EEEEviT0_T1_:
	.zero		928


//--------------------- .nv.constant0._ZN2at6native29vectorized_elementwise_kernelILi4ENS0_13BinaryFunctorIaaaZZZNS0_18rshift_kernel_cudaERNS_18TensorIteratorBaseEENKUlvE_clEvENKUlvE0_clEvEUlaaE_EESt5arrayIPcLm3EEEEviT0_T1_ --------------------------
	.section	.nv.constant0._ZN2at6native29vectorized_elementwise_kernelILi4ENS0_13BinaryFunctorIaaaZZZNS0_18rshift_kernel_cudaERNS_18TensorIteratorBaseEENKUlvE_clEvENKUlvE0_clEvEUlaaE_EESt5arrayIPcLm3EEEEviT0_T1_,"a",@progbits
	.sectionflags	@""
	.align	4
.nv.constant0._ZN2at6native29vectorized_elementwise_kernelILi4ENS0_13BinaryFunctorIaaaZZZNS0_18rshift_kernel_cudaERNS_18TensorIteratorBaseEENKUlvE_clEvENKUlvE0_clEvEUlaaE_EESt5arrayIPcLm3EEEEviT0_T1_:
	.zero		928


//--------------------- .nv.constant0._ZN2at6native29vectorized_elementwise_kernelILi8ENS0_13BinaryFunctorIaaaZZZNS0_18rshift_kernel_cudaERNS_18TensorIteratorBaseEENKUlvE_clEvENKUlvE0_clEvEUlaaE_EESt5arrayIPcLm3EEEEviT0_T1_ --------------------------
	.section	.nv.constant0._ZN2at6native29vectorized_elementwise_kernelILi8ENS0_13BinaryFunctorIaaaZZZNS0_18rshift_kernel_cudaERNS_18TensorIteratorBaseEENKUlvE_clEvENKUlvE0_clEvEUlaaE_EESt5arrayIPcLm3EEEEviT0_T1_,"a",@progbits
	.sectionflags	@""
	.align	4
.nv.constant0._ZN2at6native29vectorized_elementwise_kernelILi8ENS0_13BinaryFunctorIaaaZZZNS0_18rshift_kernel_cudaERNS_18TensorIteratorBaseEENKUlvE_clEvENKUlvE0_clEvEUlaaE_EESt5arrayIPcLm3EEEEviT0_T1_:
	.zero		928


//--------------------- .nv.constant0._ZN2at6native18elementwise_kernelILi128ELi4EZNS0_15gpu_kernel_implINS0_13BUnaryFunctorIaaaZZZNS0_18rshift_kernel_cudaERNS_18TensorIteratorBaseEENKUlvE_clEvENKUlvE0_clEvEUlaaE_EEEEvS5_RKT_EUliE_EEviT1_ --------------------------
	.section	.nv.constant0._ZN2at6native18elementwise_kernelILi128ELi4EZNS0_15gpu_kernel_implINS0_13BUnaryFunctorIaaaZZZNS0_18rshift_kernel_cudaERNS_18TensorIteratorBaseEENKUlvE_clEvENKUlvE0_clEvEUlaaE_EEEEvS5_RKT_EUliE_EEviT1_,"a",@progbits
	.sectionflags	@""
	.align	4
.nv.constant0._ZN2at6native18elementwise_kernelILi128ELi4EZNS0_15gpu_kernel_implINS0_13BUnaryFunctorIaaaZZZNS0_18rshift_kernel_cudaERNS_18TensorIteratorBaseEENKUlvE_clEvENKUlvE0_clEvEUlaaE_EEEEvS5_RKT_EUliE_EEviT1_:
	.zero		1440


//--------------------- .nv.constant0._ZN2at6native27unrolled_elementwise_kernelINS0_13BUnaryFunctorIaaaZZZNS0_18rshift_kernel_cudaERNS_18TensorIteratorBaseEENKUlvE_clEvENKUlvE0_clEvEUlaaE_EESt5arrayIPcLm2EELi4E23TrivialOffsetCalculatorILi1EjESD_NS0_6memory12LoadWithCastILi1EEENSE_13StoreWithCastILi1EEEEEviT_T0_T2_T3_T4_T5_ --------------------------
	.section	.nv.constant0._ZN2at6native27unrolled_elementwise_kernelINS0_13BUnaryFunctorIaaaZZZNS0_18rshift_kernel_cudaERNS_18TensorIteratorBaseEENKUlvE_clEvENKUlvE0_clEvEUlaaE_EESt5arrayIPcLm2EELi4E23TrivialOffsetCalculatorILi1EjESD_NS0_6memory12LoadWithCastILi1EEENSE_13StoreWithCastILi1EEEEEviT_T0_T2_T3_T4_T5_,"a",@progbits
	.sectionflags	@""
	.align	4
.nv.constant0._ZN2at6native27unrolled_elementwise_kernelINS0_13BUnaryFunctorIaaaZZZNS0_18rshift_kernel_cudaERNS_18TensorIteratorBaseEENKUlvE_clEvENKUlvE0_clEvEUlaaE_EESt5arrayIPcLm2EELi4E23TrivialOffsetCalculatorILi1EjESD_NS0_6memory12LoadWithCastILi1EEENSE_13StoreWithCastILi1EEEEEviT_T0_T2_T3_T4_T5_:
	.zero		940


//--------------------- .nv.constant0._ZN2at6native18elementwise_kernelILi128ELi4EZNS0_22gpu_kernel_impl_nocastINS0_13BUnaryFunctorIaaaZZZNS0_18rshift_kernel_cudaERNS_18TensorIteratorBaseEENKUlvE_clEvENKUlvE0_clEvEUlaaE_EEEEvS5_RKT_EUliE_EEviT1_ --------------------------
	.section	.nv.constant0._ZN2at6native18elementwise_kernelILi128ELi4EZNS0_22gpu_kernel_impl_nocastINS0_13BUnaryFunctorIaaaZZZNS0_18rshift_kernel_cudaERNS_18TensorIteratorBaseEENKUlvE_clEvENKUlvE0_clEvEUlaaE_EEEEvS5_RKT_EUliE_EEviT1_,"a",@progbits
	.sectionflags	@""
	.align	4
.nv.constant0._ZN2at6native18elementwise_kernelILi128ELi4EZNS0_22gpu_kernel_impl_nocastINS0_13BUnaryFunctorIaaaZZZNS0_18rshift_kernel_cudaERNS_18TensorIteratorBaseEENKUlvE_clEvENKUlvE0_clEvEUlaaE_EEEEvS5_RKT_EUliE_EEviT1_:
	.zero		1440


//--------------------- .nv.constant0._ZN2at6native27unrolled_elementwise_kernelINS0_13BUnaryFunctorIaaaZZZNS0_18rshift_kernel_cudaERNS_18TensorIteratorBaseEENKUlvE_clEvENKUlvE0_clEvEUlaaE_EESt5arrayIPcLm2EELi4E23TrivialOffsetCalculatorILi1EjESD_NS0_6memory15LoadWithoutCastENSE_16StoreWithoutCastEEEviT_T0_T2_T3_T4_T5_ --------------------------
	.section	.nv.constant0._ZN2at6native27unrolled_elementwise_kernelINS0_13BUnaryFunctorIaaaZZZNS0_18rshift_kernel_cudaERNS_18TensorIteratorBaseEENKUlvE_clEvENKUlvE0_clEvEUlaaE_EESt5arrayIPcLm2EELi4E23TrivialOffsetCalculatorILi1EjESD_NS0_6memory15LoadWithoutCastENSE_16StoreWithoutCastEEEviT_T0_T2_T3_T4_T5_,"a",@progbits
	.sectionflags	@""
	.align	4
.nv.constant0._ZN2at6native27unrolled_elementwise_kernelINS0_13BUnaryFunctorIaaaZZZNS0_18rshift_kernel_cudaERNS_18TensorIteratorBaseEENKUlvE_clEvENKUlvE0_clEvEUlaaE_EESt5arrayIPcLm2EELi4E23TrivialOffsetCalculatorILi1EjESD_NS0_6memory15LoadWithoutCastENSE_16StoreWithoutCastEEEviT_T0_T2_T3_T4_T5_:
	.zero		924


//--------------------- .nv.constant0._ZN2at6native29vectorized_elementwise_kernelILi2ENS0_13BUnaryFunctorIaaaZZZNS0_18rshift_kernel_cudaERNS_18TensorIteratorBaseEENKUlvE_clEvENKUlvE0_clEvEUlaaE_EESt5arrayIPcLm2EEEEviT0_T1_ --------------------------
	.section	.nv.constant0._ZN2at6native29vectorized_elementwise_kernelILi2ENS0_13BUnaryFunctorIaaaZZZNS0_18rshift_kernel_cudaERNS_18TensorIteratorBaseEENKUlvE_clEvENKUlvE0_clEvEUlaaE_EESt5arrayIPcLm2EEEEviT0_T1_,"a",@progbits
	.sectionflags	@""
	.align	4
.nv.constant0._ZN2at6native29vectorized_elementwise_kernelILi2ENS0_13BUnaryFunctorIaaaZZZNS0_18rshift_kernel_cudaERNS_18TensorIteratorBaseEENKUlvE_clEvENKUlvE0_clEvEUlaaE_EESt5arrayIPcLm2EEEEviT0_T1_:
	.zero		920


//--------------------- .nv.constant0._ZN2at6native29vectorized_elementwise_kernelILi4ENS0_13BUnaryFunctorIaaaZZZNS0_18rshift_kernel_cudaERNS_18TensorIteratorBaseEENKUlvE_clEvENKUlvE0_clEvEUlaaE_EESt5arrayIPcLm2EEEEviT0_T1_ --------------------------
	.section	.nv.constant0._ZN2at6native29vectorized_elementwise_kernelILi4ENS0_13BUnaryFunctorIaaaZZZNS0_18rshift_kernel_cudaERNS_18TensorIteratorBaseEENKUlvE_clEvENKUlvE0_clEvEUlaaE_EESt5arrayIPcLm2EEEEviT0_T1_,"a",@progbits
	.sectionflags	@""
	.align	4
.nv.constant0._ZN2at6native29vectorized_elementwise_kernelILi4ENS0_13BUnaryFunctorIaaaZZZNS0_18rshift_kernel_cudaERNS_18TensorIteratorBaseEENKUlvE_clEvENKUlvE0_clEvEUlaaE_EESt5arrayIPcLm2EEEEviT0_T1_:
	.zero		920


//--------------------- .nv.constant0._ZN2at6native29vectorized_elementwise_kernelILi8ENS0_13BUnaryFunctorIaaaZZZNS0_18rshift_kernel_cudaERNS_18TensorIteratorBaseEENKUlvE_clEvENKUlvE0_clEvEUlaaE_EESt5arrayIPcLm2EEEEviT0_T1_ --------------------------
	.section	.nv.constant0._ZN2at6native29vectorized_elementwise_kernelILi8ENS0_13BUnaryFunctorIaaaZZZNS0_18rshift_kernel_cudaERNS_18TensorIteratorBaseEENKUlvE_clEvENKUlvE0_clEvEUlaaE_EESt5arrayIPcLm2EEEEviT0_T1_,"a",@progbits
	.sectionflags	@""
	.align	4
.nv.constant0._ZN2at6native29vectorized_elementwise_kernelILi8ENS0_13BUnaryFunctorIaaaZZZNS0_18rshift_kernel_cudaERNS_18TensorIteratorBaseEENKUlvE_clEvENKUlvE0_clEvEUlaaE_EESt5arrayIPcLm2EEEEviT0_T1_:
	.zero		920


//--------------------- .nv.constant0._ZN2at6native18elementwise_kernelILi128ELi4EZNS0_15gpu_kernel_implINS0_13AUnaryFunctorIaaaZZZNS0_18rshift_kernel_cudaERNS_18TensorIteratorBaseEENKUlvE_clEvENKUlvE0_clEvEUlaaE_EEEEvS5_RKT_EUliE_EEviT1_ --------------------------
	.section	.nv.constant0._ZN2at6native18elementwise_kernelILi128ELi4EZNS0_15gpu_kernel_implINS0_13AUnaryFunctorIaaaZZZNS0_18rshift_kernel_cudaERNS_18TensorIteratorBaseEENKUlvE_clEvENKUlvE0_clEvEUlaaE_EEEEvS5_RKT_EUliE_EEviT1_,"a",@progbits
	.sectionflags	@""
	.align	4
.nv.constant0._ZN2at6native18elementwise_kernelILi128ELi4EZNS0_15gpu_kernel_implINS0_13AUnaryFunctorIaaaZZZNS0_18rshift_kernel_cudaERNS_18TensorIteratorBaseEENKUlvE_clEvENKUlvE0_clEvEUlaaE_EEEEvS5_RKT_EUliE_EEviT1_:
	.zero		1440


//--------------------- .nv.constant0._ZN2at6native27unrolled_elementwise_kernelINS0_13AUnaryFunctorIaaaZZZNS0_18rshift_kernel_cudaERNS_18TensorIteratorBaseEENKUlvE_clEvENKUlvE0_clEvEUlaaE_EESt5arrayIPcLm2EELi4E23TrivialOffsetCalculatorILi1EjESD_NS0_6memory12LoadWithCastILi1EEENSE_13StoreWithCastILi1EEEEEviT_T0_T2_T3_T4_T5_ --------------------------
	.section	.nv.constant0._ZN2at6native27unrolled_elementwise_kernelINS0_13AUnaryFunctorIaaaZZZNS0_18rshift_kernel_cudaERNS_18TensorIteratorBaseEENKUlvE_clEvENKUlvE0_clEvEUlaaE_EESt5arrayIPcLm2EELi4E23TrivialOffsetCalculatorILi1EjESD_NS0_6memory12LoadWithCastILi1EEENSE_13StoreWithCastILi1EEEEEviT_T0_T2_T3_T4_T5_,"a",@progbits
	.sectionflags	@""
	.align	4
.nv.constant0._ZN2at6native27unrolled_elementwise_kernelINS0_13AUnaryFunctorIaaaZZZNS0_18rshift_kernel_cudaERNS_18TensorIteratorBaseEENKUlvE_clEvENKUlvE0_clEvEUlaaE_EESt5arrayIPcLm2EELi4E23TrivialOffsetCalculatorILi1EjESD_NS0_6memory12LoadWithCastILi1EEENSE_13StoreWithCastILi1EEEEEviT_T0_T2_T3_T4_T5_:
	.zero		940


//--------------------- .nv.constant0._ZN2at6native18elementwise_kernelILi128ELi4EZNS0_22gpu_kernel_impl_nocastINS0_13AUnaryFunctorIaaaZZZNS0_18rshift_kernel_cudaERNS_18TensorIteratorBaseEENKUlvE_clEvENKUlvE0_clEvEUlaaE_EEEEvS5_RKT_EUliE_EEviT1_ --------------------------
	.section	.nv.constant0._ZN2at6native18elementwise_kernelILi128ELi4EZNS0_22gpu_kernel_impl_nocastINS0_13AUnaryFunctorIaaaZZZNS0_18rshift_kernel_cudaERNS_18TensorIteratorBaseEENKUlvE_clEvENKUlvE0_clEvEUlaaE_EEEEvS5_RKT_EUliE_EEviT1_,"a",@progbits
	.sectionflags	@""
	.align	4
.nv.constant0._ZN2at6native18elementwise_kernelILi128ELi4EZNS0_22gpu_kernel_impl_nocastINS0_13AUnaryFunctorIaaaZZZNS0_18rshift_kernel_cudaERNS_18TensorIteratorBaseEENKUlvE_clEvENKUlvE0_clEvEUlaaE_EEEEvS5_RKT_EUliE_EEviT1_:
	.zero		1440


//--------------------- .nv.constant0._ZN2at6native27unrolled_elementwise_kernelINS0_13AUnaryFunctorIaaaZZZNS0_18rshift_kernel_cudaERNS_18TensorIteratorBaseEENKUlvE_clEvENKUlvE0_clEvEUlaaE_EESt5arrayIPcLm2EELi4E23TrivialOffsetCalculatorILi1EjESD_NS0_6memory15LoadWithoutCastENSE_16StoreWithoutCastEEEviT_T0_T2_T3_T4_T5_ --------------------------
	.section	.nv.constant0._ZN2at6native27unrolled_elementwise_kernelINS0_13AUnaryFunctorIaaaZZZNS0_18rshift_kernel_cudaERNS_18TensorIteratorBaseEENKUlvE_clEvENKUlvE0_clEvEUlaaE_EESt5arrayIPcLm2EELi4E23TrivialOffsetCalculatorILi1EjESD_NS0_6memory15LoadWithoutCastENSE_16StoreWithoutCastEEEviT_T0_T2_T3_T4_T5_,"a",@progbits
	.sectionflags	@""
	.align	4
.nv.constant0._ZN2at6native27unrolled_elementwise_kernelINS0_13AUnaryFunctorIaaaZZZNS0_18rshift_kernel_cudaERNS_18TensorIteratorBaseEENKUlvE_clEvENKUlvE0_clEvEUlaaE_EESt5arrayIPcLm2EELi4E23TrivialOffsetCalculatorILi1EjESD_NS0_6memory15LoadWithoutCastENSE_16StoreWithoutCastEEEviT_T0_T2_T3_T4_T5_:
	.zero		924


//--------------------- .nv.constant0._ZN2at6native29vectorized_elementwise_kernelILi2ENS0_13AUnaryFunctorIaaaZZZNS0_18rshift_kernel_cudaERNS_18TensorIteratorBaseEENKUlvE_clEvENKUlvE0_clEvEUlaaE_EESt5arrayIPcLm2EEEEviT0_T1_ --------------------------
	.section	.nv.constant0._ZN2at6native29vectorized_elementwise_kernelILi2ENS0_13AUnaryFunctorIaaaZZZNS0_18rshift_kernel_cudaERNS_18TensorIteratorBaseEENKUlvE_clEvENKUlvE0_clEvEUlaaE_EESt5arrayIPcLm2EEEEviT0_T1_,"a",@progbits
	.sectionflags	@""
	.align	4
.nv.constant0._ZN2at6native29vectorized_elementwise_kernelILi2ENS0_13AUnaryFunctorIaaaZZZNS0_18rshift_kernel_cudaERNS_18TensorIteratorBaseEENKUlvE_clEvENKUlvE0_clEvEUlaaE_EESt5arrayIPcLm2EEEEviT0_T1_:
	.zero		920


//--------------------- .nv.constant0._ZN2at6native29vectorized_elementwise_kernelILi4ENS0_13AUnaryFunctorIaaaZZZNS0_18rshift_kernel_cudaERNS_18TensorIteratorBaseEENKUlvE_clEvENKUlvE0_clEvEUlaaE_EESt5arrayIPcLm2EEEEviT0_T1_ --------------------------
	.section	.nv.constant0._ZN2at6native29vectorized_elementwise_kernelILi4ENS0_13AUnaryFunctorIaaaZZZNS0_18rshift_kernel_cudaERNS_18TensorIteratorBaseEENKUlvE_clEvENKUlvE0_clEvEUlaaE_EESt5arrayIPcLm2EEEEviT0_T1_,"a",@progbits
	.sectionflags	@""
	.align	4
.nv.constant0._ZN2at6native29vectorized_elementwise_kernelILi4ENS0_13AUnaryFunctorIaaaZZZNS0_18rshift_kernel_cudaERNS_18TensorIteratorBaseEENKUlvE_clEvENKUlvE0_clEvEUlaaE_EESt5arrayIPcLm2EEEEviT0_T1_:
	.zero		920


//--------------------- .nv.constant0._ZN2at6native29vectorized_elementwise_kernelILi8ENS0_13AUnaryFunctorIaaaZZZNS0_18rshift_kernel_cudaERNS_18TensorIteratorBaseEENKUlvE_clEvENKUlvE0_clEvEUlaaE_EESt5arrayIPcLm2EEEEviT0_T1_ --------------------------
	.section	.nv.constant0._ZN2at6native29vectorized_elementwise_kernelILi8ENS0_13AUnaryFunctorIaaaZZZNS0_18rshift_kernel_cudaERNS_18TensorIteratorBaseEENKUlvE_clEvENKUlvE0_clEvEUlaaE_EESt5arrayIPcLm2EEEEviT0_T1_,"a",@progbits
	.sectionflags	@""
	.align	4
.nv.constant0._ZN2at6native29vectorized_elementwise_kernelILi8ENS0_13AUnaryFunctorIaaaZZZNS0_18rshift_kernel_cudaERNS_18TensorIteratorBaseEENKUlvE_clEvENKUlvE0_clEvEUlaaE_EESt5arrayIPcLm2EEEEviT0_T1_:
	.zero		920


//--------------------- .nv.constant0._ZN2at6native18elementwise_kernelILi128ELi4EZNS0_15gpu_kernel_implINS0_13BinaryFunctorIhhhZZZNS0_18rshift_kernel_cudaERNS_18TensorIteratorBaseEENKUlvE_clEvENKUlvE_clEvEUlhhE_EEEEvS5_RKT_EUliE_EEviT1_ --------------------------
	.section	.nv.constant0._ZN2at6native18elementwise_kernelILi128ELi4EZNS0_15gpu_kernel_implINS0_13BinaryFunctorIhhhZZZNS0_18rshift_kernel_cudaERNS_18TensorIteratorBaseEENKUlvE_clEvENKUlvE_clEvEUlhhE_EEEEvS5_RKT_EUliE_EEviT1_,"a",@progbits
	.sectionflags	@""
	.align	4
.nv.constant0._ZN2at6native18elementwise_kernelILi128ELi4EZNS0_15gpu_kernel_implINS0_13BinaryFunctorIhhhZZZNS0_18rshift_kernel_cudaERNS_18TensorIteratorBaseEENKUlvE_clEvENKUlvE_clEvEUlhhE_EEEEvS5_RKT_EUliE_EEviT1_:
	.zero		1552


//--------------------- .nv.constant0._ZN2at6native27unrolled_elementwise_kernelINS0_13BinaryFunctorIhhhZZZNS0_18rshift_kernel_cudaERNS_18TensorIteratorBaseEENKUlvE_clEvENKUlvE_clEvEUlhhE_EESt5arrayIPcLm3EELi4E23TrivialOffsetCalculatorILi2EjESC_ILi1EjENS0_6memory12LoadWithCastILi2EEENSF_13StoreWithCastILi1EEEEEviT_T0_T2_T3_T4_T5_ --------------------------
	.section	.nv.constant0._ZN2at6native27unrolled_elementwise_kernelINS0_13BinaryFunctorIhhhZZZNS0_18rshift_kernel_cudaERNS_18TensorIteratorBaseEENKUlvE_clEvENKUlvE_clEvEUlhhE_EESt5arrayIPcLm3EELi4E23TrivialOffsetCalculatorILi2EjESC_ILi1EjENS0_6memory12LoadWithCastILi2EEENSF_13StoreWithCastILi1EEEEEviT_T0_T2_T3_T4_T5_,"a",@progbits
	.sectionflags	@""
	.align	4
.nv.constant0._ZN2at6native27unrolled_elementwise_kernelINS0_13BinaryFunctorIhhhZZZNS0_18rshift_kernel_cudaERNS_18TensorIteratorBaseEENKUlvE_clEvENKUlvE_clEvEUlhhE_EESt5arrayIPcLm3EELi4E23TrivialOffsetCalculatorILi2EjESC_ILi1EjENS0_6memory12LoadWithCastILi2EEENSF_13StoreWithCastILi1EEEEEviT_T0_T2_T3_T4_T5_:
	.zero		952


//--------------------- .nv.constant0._ZN2at6native18elementwise_kernelILi128ELi4EZNS0_22gpu_kernel_impl_nocastINS0_13BinaryFunctorIhhhZZZNS0_18rshift_kernel_cudaERNS_18TensorIteratorBaseEENKUlvE_clEvENKUlvE_clEvEUlhhE_EEEEvS5_RKT_EUliE_EEviT1_ --------------------------
	.section	.nv.constant0._ZN2at6native18elementwise_kernelILi128ELi4EZNS0_22gpu_kernel_impl_nocastINS0_13BinaryFunctorIhhhZZZNS0_18rshift_kernel_cudaERNS_18TensorIteratorBaseEENKUlvE_clEvENKUlvE_clEvEUlhhE_EEEEvS5_RKT_EUliE_EEviT1_,"a",@progbits
	.sectionflags	@""
	.align	4
.nv.constant0._ZN2at6native18elementwise_kernelILi128ELi4EZNS0_22gpu_kernel_impl_nocastINS0_13BinaryFunctorIhhhZZZNS0_18rshift_kernel_cudaERNS_18TensorIteratorBaseEENKUlvE_clEvENKUlvE_clEvEUlhhE_EEEEvS5_RKT_EUliE_EEviT1_:
	.zero		1552


//--------------------- .nv.constant0._ZN2at6native27unrolled_elementwise_kernelINS0_13BinaryFunctorIhhhZZZNS0_18rshift_kernel_cudaERNS_18TensorIteratorBaseEENKUlvE_clEvENKUlvE_clEvEUlhhE_EESt5arrayIPcLm3EELi4E23TrivialOffsetCalculatorILi2EjESC_ILi1EjENS0_6memory15LoadWithoutCastENSF_16StoreWithoutCastEEEviT_T0_T2_T3_T4_T5_ --------------------------
	.section	.nv.constant0._ZN2at6native27unrolled_elementwise_kernelINS0_13BinaryFunctorIhhhZZZNS0_18rshift_kernel_cudaERNS_18TensorIteratorBaseEENKUlvE_clEvENKUlvE_clEvEUlhhE_EESt5arrayIPcLm3EELi4E23TrivialOffsetCalculatorILi2EjESC_ILi1EjENS0_6memory15LoadWithoutCastENSF_16StoreWithoutCastEEEviT_T0_T2_T3_T4_T5_,"a",@progbits
	.sectionflags	@""
	.align	4
.nv.constant0._ZN2at6native27unrolled_elementwise_kernelINS0_13BinaryFunctorIhhhZZZNS0_18rshift_kernel_cudaERNS_18TensorIteratorBaseEENKUlvE_clEvENKUlvE_clEvEUlhhE_EESt5arrayIPcLm3EELi4E23TrivialOffsetCalculatorILi2EjESC_ILi1EjENS0_6memory15LoadWithoutCastENSF_16StoreWithoutCastEEEviT_T0_T2_T3_T4_T5_:
	.zero		932


//--------------------- .nv.constant0._ZN2at6native29vectorized_elementwise_kernelILi2ENS0_13BinaryFunctorIhhhZZZNS0_18rshift_kernel_cudaERNS_18TensorIteratorBaseEENKUlvE_clEvENKUlvE_clEvEUlhhE_EESt5arrayIPcLm3EEEEviT0_T1_ --------------------------
	.section	.nv.constant0._ZN2at6native29vectorized_elementwise_kernelILi2ENS0_13BinaryFunctorIhhhZZZNS0_18rshift_kernel_cudaERNS_18TensorIteratorBaseEENKUlvE_clEvENKUlvE_clEvEUlhhE_EESt5arrayIPcLm3EEEEviT0_T1_,"a",@progbits
	.sectionflags	@""
	.align	4
.nv.constant0._ZN2at6native29vectorized_elementwise_kernelILi2ENS0_13BinaryFunctorIhhhZZZNS0_18rshift_kernel_cudaERNS_18TensorIteratorBaseEENKUlvE_clEvENKUlvE_clEvEUlhhE_EESt5arrayIPcLm3EEEEviT0_T1_:
	.zero		928


//--------------------- .nv.constant0._ZN2at6native29vectorized_elementwise_kernelILi4ENS0_13BinaryFunctorIhhhZZZNS0_18rshift_kernel_cudaERNS_18TensorIteratorBaseEENKUlvE_clEvENKUlvE_clEvEUlhhE_EESt5arrayIPcLm3EEEEviT0_T1_ --------------------------
	.section	.nv.constant0._ZN2at6native29vectorized_elementwise_kernelILi4ENS0_13BinaryFunctorIhhhZZZNS0_18rshift_kernel_cudaERNS_18TensorIteratorBaseEENKUlvE_clEvENKUlvE_clEvEUlhhE_EESt5arrayIPcLm3EEEEviT0_T1_,"a",@progbits
	.sectionflags	@""
	.align	4
.nv.constant0._ZN2at6native29vectorized_elementwise_kernelILi4ENS0_13BinaryFunctorIhhhZZZNS0_18rshift_kernel_cudaERNS_18TensorIteratorBaseEENKUlvE_clEvENKUlvE_clEvEUlhhE_EESt5arrayIPcLm3EEEEviT0_T1_:
	.zero		928


//--------------------- .nv.constant0._ZN2at6native29vectorized_elementwise_kernelILi8ENS0_13BinaryFunctorIhhhZZZNS0_18rshift_kernel_cudaERNS_18TensorIteratorBaseEENKUlvE_clEvENKUlvE_clEvEUlhhE_EESt5arrayIPcLm3EEEEviT0_T1_ --------------------------
	.section	.nv.constant0._ZN2at6native29vectorized_elementwise_kernelILi8ENS0_13BinaryFunctorIhhhZZZNS0_18rshift_kernel_cudaERNS_18TensorIteratorBaseEENKUlvE_clEvENKUlvE_clEvEUlhhE_EESt5arrayIPcLm3EEEEviT0_T1_,"a",@progbits
	.sectionflags	@""
	.align	4
.nv.constant0._ZN2at6native29vectorized_elementwise_kernelILi8ENS0_13BinaryFunctorIhhhZZZNS0_18rshift_kernel_cudaERNS_18TensorIteratorBaseEENKUlvE_clEvENKUlvE_clEvEUlhhE_EESt5arrayIPcLm3EEEEviT0_T1_:
	.zero		928


//--------------------- .nv.constant0._ZN2at6native18elementwise_kernelILi128ELi4EZNS0_15gpu_kernel_implINS0_13BUnaryFunctorIhhhZZZNS0_18rshift_kernel_cudaERNS_18TensorIteratorBaseEENKUlvE_clEvENKUlvE_clEvEUlhhE_EEEEvS5_RKT_EUliE_EEviT1_ --------------------------
	.section	.nv.constant0._ZN2at6native18elementwise_kernelILi128ELi4EZNS0_15gpu_kernel_implINS0_13BUnaryFunctorIhhhZZZNS0_18rshift_kernel_cudaERNS_18TensorIteratorBaseEENKUlvE_clEvENKUlvE_clEvEUlhhE_EEEEvS5_RKT_EUliE_EEviT1_,"a",@progbits
	.sectionflags	@""
	.align	4
.nv.constant0._ZN2at6native18elementwise_kernelILi128ELi4EZNS0_15gpu_kernel_implINS0_13BUnaryFunctorIhhhZZZNS0_18rshift_kernel_cudaERNS_18TensorIteratorBaseEENKUlvE_clEvENKUlvE_clEvEUlhhE_EEEEvS5_RKT_EUliE_EEviT1_:
	.zero		1440


//--------------------- .nv.constant0._ZN2at6native27unrolled_elementwise_kernelINS0_13BUnaryFunctorIhhhZZZNS0_18rshift_kernel_cudaERNS_18TensorIteratorBaseEENKUlvE_clEvENKUlvE_clEvEUlhhE_EESt5arrayIPcLm2EELi4E23TrivialOffsetCalculatorILi1EjESD_NS0_6memory12LoadWithCastILi1EEENSE_13StoreWithCastILi1EEEEEviT_T0_T2_T3_T4_T5_ --------------------------
	.section	.nv.constant0._ZN2at6native27unrolled_elementwise_kernelINS0_13BUnaryFunctorIhhhZZZNS0_18rshift_kernel_cudaERNS_18TensorIteratorBaseEENKUlvE_clEvENKUlvE_clEvEUlhhE_EESt5arrayIPcLm2EELi4E23TrivialOffsetCalculatorILi1EjESD_NS0_6memory12LoadWithCastILi1EEENSE_13StoreWithCastILi1EEEEEviT_T0_T2_T3_T4_T5_,"a",@progbits
	.sectionflags	@""
	.align	4
.nv.constant0._ZN2at6native27unrolled_elementwise_kernelINS0_13BUnaryFunctorIhhhZZZNS0_18rshift_kernel_cudaERNS_18TensorIteratorBaseEENKUlvE_clEvENKUlvE_clEvEUlhhE_EESt5arrayIPcLm2EELi4E23TrivialOffsetCalculatorILi1EjESD_NS0_6memory12LoadWithCastILi1EEENSE_13StoreWithCastILi1EEEEEviT_T0_T2_T3_T4_T5_:
	.zero		940


//--------------------- .nv.constant0._ZN2at6native18elementwise_kernelILi128ELi4EZNS0_22gpu_kernel_impl_nocastINS0_13BUnaryFunctorIhhhZZZNS0_18rshift_kernel_cudaERNS_18TensorIteratorBaseEENKUlvE_clEvENKUlvE_clEvEUlhhE_EEEEvS5_RKT_EUliE_EEviT1_ --------------------------
	.section	.nv.constant0._ZN2at6native18elementwise_kernelILi128ELi4EZNS0_22gpu_kernel_impl_nocastINS0_13BUnaryFunctorIhhhZZZNS0_18rshift_kernel_cudaERNS_18TensorIteratorBaseEENKUlvE_clEvENKUlvE_clEvEUlhhE_EEEEvS5_RKT_EUliE_EEviT1_,"a",@progbits
	.sectionflags	@""
	.align	4
.nv.constant0._ZN2at6native18elementwise_kernelILi128ELi4EZNS0_22gpu_kernel_impl_nocastINS0_13BUnaryFunctorIhhhZZZNS0_18rshift_kernel_cudaERNS_18TensorIteratorBaseEENKUlvE_clEvENKUlvE_clEvEUlhhE_EEEEvS5_RKT_EUliE_EEviT1_:
	.zero		1440


//--------------------- .nv.constant0._ZN2at6native27unrolled_elementwise_kernelINS0_13BUnaryFunctorIhhhZZZNS0_18rshift_kernel_cudaERNS_18TensorIteratorBaseEENKUlvE_clEvENKUlvE_clEvEUlhhE_EESt5arrayIPcLm2EELi4E23TrivialOffsetCalculatorILi1EjESD_NS0_6memory15LoadWithoutCastENSE_16StoreWithoutCastEEEviT_T0_T2_T3_T4_T5_ --------------------------
	.section	.nv.constant0._ZN2at6native27unrolled_elementwise_kernelINS0_13BUnaryFunctorIhhhZZZNS0_18rshift_kernel_cudaERNS_18TensorIteratorBaseEENKUlvE_clEvENKUlvE_clEvEUlhhE_EESt5arrayIPcLm2EELi4E23TrivialOffsetCalculatorILi1EjESD_NS0_6memory15LoadWithoutCastENSE_16StoreWithoutCastEEEviT_T0_T2_T3_T4_T5_,"a",@progbits
	.sectionflags	@""
	.align	4
.nv.constant0._ZN2at6native27unrolled_elementwise_kernelINS0_13BUnaryFunctorIhhhZZZNS0_18rshift_kernel_cudaERNS_18TensorIteratorBaseEENKUlvE_clEvENKUlvE_clEvEUlhhE_EESt5arrayIPcLm2EELi4E23TrivialOffsetCalculatorILi1EjESD_NS0_6memory15LoadWithoutCastENSE_16StoreWithoutCastEEEviT_T0_T2_T3_T4_T5_:
	.zero		924


//--------------------- .nv.constant0._ZN2at6native29vectorized_elementwise_kernelILi2ENS0_13BUnaryFunctorIhhhZZZNS0_18rshift_kernel_cudaERNS_18TensorIteratorBaseEENKUlvE_clEvENKUlvE_clEvEUlhhE_EESt5arrayIPcLm2EEEEviT0_T1_ --------------------------
	.section	.nv.constant0._ZN2at6native29vectorized_elementwise_kernelILi2ENS0_13BUnaryFunctorIhhhZZZNS0_18rshift_kernel_cudaERNS_18TensorIteratorBaseEENKUlvE_clEvENKUlvE_clEvEUlhhE_EESt5arrayIPcLm2EEEEviT0_T1_,"a",@progbits
	.sectionflags	@""
	.align	4
.nv.constant0._ZN2at6native29vectorized_elementwise_kernelILi2ENS0_13BUnaryFunctorIhhhZZZNS0_18rshift_kernel_cudaERNS_18TensorIteratorBaseEENKUlvE_clEvENKUlvE_clEvEUlhhE_EESt5arrayIPcLm2EEEEviT0_T1_:
	.zero		920


//--------------------- .nv.constant0._ZN2at6native29vectorized_elementwise_kernelILi4ENS0_13BUnaryFunctorIhhhZZZNS0_18rshift_kernel_cudaERNS_18TensorIteratorBaseEENKUlvE_clEvENKUlvE_clEvEUlhhE_EESt5arrayIPcLm2EEEEviT0_T1_ --------------------------
	.section	.nv.constant0._ZN2at6native29vectorized_elementwise_kernelILi4ENS0_13BUnaryFunctorIhhhZZZNS0_18rshift_kernel_cudaERNS_18TensorIteratorBaseEENKUlvE_clEvENKUlvE_clEvEUlhhE_EESt5arrayIPcLm2EEEEviT0_T1_,"a",@progbits
	.sectionflags	@""
	.align	4
.nv.constant0._ZN2at6native29vectorized_elementwise_kernelILi4ENS0_13BUnaryFunctorIhhhZZZNS0_18rshift_kernel_cudaERNS_18TensorIteratorBaseEENKUlvE_clEvENKUlvE_clEvEUlhhE_EESt5arrayIPcLm2EEEEviT0_T1_:
	.zero		920


//--------------------- .nv.constant0._ZN2at6native29vectorized_elementwise_kernelILi8ENS0_13BUnaryFunctorIhhhZZZNS0_18rshift_kernel_cudaERNS_18TensorIteratorBaseEENKUlvE_clEvENKUlvE_clEvEUlhhE_EESt5arrayIPcLm2EEEEviT0_T1_ --------------------------
	.section	.nv.constant0._ZN2at6native29vectorized_elementwise_kernelILi8ENS0_13BUnaryFunctorIhhhZZZNS0_18rshift_kernel_cudaERNS_18TensorIteratorBaseEENKUlvE_clEvENKUlvE_clEvEUlhhE_EESt5arrayIPcLm2EEEEviT0_T1_,"a",@progbits
	.sectionflags	@""
	.align	4
.nv.constant0._ZN2at6native29vectorized_elementwise_kernelILi8ENS0_13BUnaryFunctorIhhhZZZNS0_18rshift_kernel_cudaERNS_18TensorIteratorBaseEENKUlvE_clEvENKUlvE_clEvEUlhhE_EESt5arrayIPcLm2EEEEviT0_T1_:
	.zero		920


//--------------------- .nv.constant0._ZN2at6native18elementwise_kernelILi128ELi4EZNS0_15gpu_kernel_implINS0_13AUnaryFunctorIhhhZZZNS0_18rshift_kernel_cudaERNS_18TensorIteratorBaseEENKUlvE_clEvENKUlvE_clEvEUlhhE_EEEEvS5_RKT_EUliE_EEviT1_ --------------------------
	.section	.nv.constant0._ZN2at6native18elementwise_kernelILi128ELi4EZNS0_15gpu_kernel_implINS0_13AUnaryFunctorIhhhZZZNS0_18rshift_kernel_cudaERNS_18TensorIteratorBaseEENKUlvE_clEvENKUlvE_clEvEUlhhE_EEEEvS5_RKT_EUliE_EEviT1_,"a",@progbits
	.sectionflags	@""
	.align	4
.nv.constant0._ZN2at6native18elementwise_kernelILi128ELi4EZNS0_15gpu_kernel_implINS0_13AUnaryFunctorIhhhZZZNS0_18rshift_kernel_cudaERNS_18TensorIteratorBaseEENKUlvE_clEvENKUlvE_clEvEUlhhE_EEEEvS5_RKT_EUliE_EEviT1_:
	.zero		1440


//--------------------- .nv.constant0._ZN2at6native27unrolled_elementwise_kernelINS0_13AUnaryFunctorIhhhZZZNS0_18rshift_kernel_cudaERNS_18TensorIteratorBaseEENKUlvE_clEvENKUlvE_clEvEUlhhE_EESt5arrayIPcLm2EELi4E23TrivialOffsetCalculatorILi1EjESD_NS0_6memory12LoadWithCastILi1EEENSE_13StoreWithCastILi1EEEEEviT_T0_T2_T3_T4_T5_ --------------------------
	.section	.nv.constant0._ZN2at6native27unrolled_elementwise_kernelINS0_13AUnaryFunctorIhhhZZZNS0_18rshift_kernel_cudaERNS_18TensorIteratorBaseEENKUlvE_clEvENKUlvE_clEvEUlhhE_EESt5arrayIPcLm2EELi4E23TrivialOffsetCalculatorILi1EjESD_NS0_6memory12LoadWithCastILi1EEENSE_13StoreWithCastILi1EEEEEviT_T0_T2_T3_T4_T5_,"a",@progbits
	.sectionflags	@""
	.align	4
.nv.constant0._ZN2at6native27unrolled_elementwise_kernelINS0_13AUnaryFunctorIhhhZZZNS0_18rshift_kernel_cudaERNS_18TensorIteratorBaseEENKUlvE_clEvENKUlvE_clEvEUlhhE_EESt5arrayIPcLm2EELi4E23TrivialOffsetCalculatorILi1EjESD_NS0_6memory12LoadWithCastILi1EEENSE_13StoreWithCastILi1EEEEEviT_T0_T2_T3_T4_T5_:
	.zero		940


//--------------------- .nv.constant0._ZN2at6native18elementwise_kernelILi128ELi4EZNS0_22gpu_kernel_impl_nocastINS0_13AUnaryFunctorIhhhZZZNS0_18rshift_kernel_cudaERNS_18TensorIteratorBaseEENKUlvE_clEvENKUlvE_clEvEUlhhE_EEEEvS5_RKT_EUliE_EEviT1_ --------------------------
	.section	.nv.constant0._ZN2at6native18elementwise_kernelILi128ELi4EZNS0_22gpu_kernel_impl_nocastINS0_13AUnaryFunctorIhhhZZZNS0_18rshift_kernel_cudaERNS_18TensorIteratorBaseEENKUlvE_clEvENKUlvE_clEvEUlhhE_EEEEvS5_RKT_EUliE_EEviT1_,"a",@progbits
	.sectionflags	@""
	.align	4
.nv.constant0._ZN2at6native18elementwise_kernelILi128ELi4EZNS0_22gpu_kernel_impl_nocastINS0_13AUnaryFunctorIhhhZZZNS0_18rshift_kernel_cudaERNS_18TensorIteratorBaseEENKUlvE_clEvENKUlvE_clEvEUlhhE_EEEEvS5_RKT_EUliE_EEviT1_:
	.zero		1440


//--------------------- .nv.constant0._ZN2at6native27unrolled_elementwise_kernelINS0_13AUnaryFunctorIhhhZZZNS0_18rshift_kernel_cudaERNS_18TensorIteratorBaseEENKUlvE_clEvENKUlvE_clEvEUlhhE_EESt5arrayIPcLm2EELi4E23TrivialOffsetCalculatorILi1EjESD_NS0_6memory15LoadWithoutCastENSE_16StoreWithoutCastEEEviT_T0_T2_T3_T4_T5_ --------------------------
	.section	.nv.constant0._ZN2at6native27unrolled_elementwise_kernelINS0_13AUnaryFunctorIhhhZZZNS0_18rshift_kernel_cudaERNS_18TensorIteratorBaseEENKUlvE_clEvENKUlvE_clEvEUlhhE_EESt5arrayIPcLm2EELi4E23TrivialOffsetCalculatorILi1EjESD_NS0_6memory15LoadWithoutCastENSE_16StoreWithoutCastEEEviT_T0_T2_T3_T4_T5_,"a",@progbits
	.sectionflags	@""
	.align	4
.nv.constant0._ZN2at6native27unrolled_elementwise_kernelINS0_13AUnaryFunctorIhhhZZZNS0_18rshift_kernel_cudaERNS_18TensorIteratorBaseEENKUlvE_clEvENKUlvE_clEvEUlhhE_EESt5arrayIPcLm2EELi4E23TrivialOffsetCalculatorILi1EjESD_NS0_6memory15LoadWithoutCastENSE_16StoreWithoutCastEEEviT_T0_T2_T3_T4_T5_:
	.zero		924


//--------------------- .nv.constant0._ZN2at6native29vectorized_elementwise_kernelILi2ENS0_13AUnaryFunctorIhhhZZZNS0_18rshift_kernel_cudaERNS_18TensorIteratorBaseEENKUlvE_clEvENKUlvE_clEvEUlhhE_EESt5arrayIPcLm2EEEEviT0_T1_ --------------------------
	.section	.nv.constant0._ZN2at6native29vectorized_elementwise_kernelILi2ENS0_13AUnaryFunctorIhhhZZZNS0_18rshift_kernel_cudaERNS_18TensorIteratorBaseEENKUlvE_clEvENKUlvE_clEvEUlhhE_EESt5arrayIPcLm2EEEEviT0_T1_,"a",@progbits
	.sectionflags	@""
	.align	4
.nv.constant0._ZN2at6native29vectorized_elementwise_kernelILi2ENS0_13AUnaryFunctorIhhhZZZNS0_18rshift_kernel_cudaERNS_18TensorIteratorBaseEENKUlvE_clEvENKUlvE_clEvEUlhhE_EESt5arrayIPcLm2EEEEviT0_T1_:
	.zero		920


//--------------------- .nv.constant0._ZN2at6native29vectorized_elementwise_kernelILi4ENS0_13AUnaryFunctorIhhhZZZNS0_18rshift_kernel_cudaERNS_18TensorIteratorBaseEENKUlvE_clEvENKUlvE_clEvEUlhhE_EESt5arrayIPcLm2EEEEviT0_T1_ --------------------------
	.section	.nv.constant0._ZN2at6native29vectorized_elementwise_kernelILi4ENS0_13AUnaryFunctorIhhhZZZNS0_18rshift_kernel_cudaERNS_18TensorIteratorBaseEENKUlvE_clEvENKUlvE_clEvEUlhhE_EESt5arrayIPcLm2EEEEviT0_T1_,"a",@progbits
	.sectionflags	@""
	.align	4
.nv.constant0._ZN2at6native29vectorized_elementwise_kernelILi4ENS0_13AUnaryFunctorIhhhZZZNS0_18rshift_kernel_cudaERNS_18TensorIteratorBaseEENKUlvE_clEvENKUlvE_clEvEUlhhE_EESt5arrayIPcLm2EEEEviT0_T1_:
	.zero		920


//--------------------- .nv.constant0._ZN2at6native29vectorized_elementwise_kernelILi8ENS0_13AUnaryFunctorIhhhZZZNS0_18rshift_kernel_cudaERNS_18TensorIteratorBaseEENKUlvE_clEvENKUlvE_clEvEUlhhE_EESt5arrayIPcLm2EEEEviT0_T1_ --------------------------
	.section	.nv.constant0._ZN2at6native29vectorized_elementwise_kernelILi8ENS0_13AUnaryFunctorIhhhZZZNS0_18rshift_kernel_cudaERNS_18TensorIteratorBaseEENKUlvE_clEvENKUlvE_clEvEUlhhE_EESt5arrayIPcLm2EEEEviT0_T1_,"a",@progbits
	.sectionflags	@""
	.align	4
.nv.constant0._ZN2at6native29vectorized_elementwise_kernelILi8ENS0_13AUnaryFunctorIhhhZZZNS0_18rshift_kernel_cudaERNS_18TensorIteratorBaseEENKUlvE_clEvENKUlvE_clEvEUlhhE_EESt5arrayIPcLm2EEEEviT0_T1_:
	.zero		920


//--------------------- .nv.constant0._ZN2at6native18elementwise_kernelILi128ELi4EZNS0_15gpu_kernel_implINS0_13BinaryFunctorIsssZZZNS0_18lshift_kernel_cudaERNS_18TensorIteratorBaseEENKUlvE_clEvENKUlvE3_clEvEUlssE_EEEEvS5_RKT_EUliE_EEviT1_ --------------------------
	.section	.nv.constant0._ZN2at6native18elementwise_kernelILi128ELi4EZNS0_15gpu_kernel_implINS0_13BinaryFunctorIsssZZZNS0_18lshift_kernel_cudaERNS_18TensorIteratorBaseEENKUlvE_clEvENKUlvE3_clEvEUlssE_EEEEvS5_RKT_EUliE_EEviT1_,"a",@progbits
	.sectionflags	@""
	.align	4
.nv.constant0._ZN2at6native18elementwise_kernelILi128ELi4EZNS0_15gpu_kernel_implINS0_13BinaryFunctorIsssZZZNS0_18lshift_kernel_cudaERNS_18TensorIteratorBaseEENKUlvE_clEvENKUlvE3_clEvEUlssE_EEEEvS5_RKT_EUliE_EEviT1_:
	.zero		1552


//--------------------- .nv.constant0._ZN2at6native27unrolled_elementwise_kernelINS0_13BinaryFunctorIsssZZZNS0_18lshift_kernel_cudaERNS_18TensorIteratorBaseEENKUlvE_clEvENKUlvE3_clEvEUlssE_EESt5arrayIPcLm3EELi4E23TrivialOffsetCalculatorILi2EjESC_ILi1EjENS0_6memory12LoadWithCastILi2EEENSF_13StoreWithCastILi1EEEEEviT_T0_T2_T3_T4_T5_ --------------------------
	.section	.nv.constant0._ZN2at6native27unrolled_elementwise_kernelINS0_13BinaryFunctorIsssZZZNS0_18lshift_kernel_cudaERNS_18TensorIteratorBaseEENKUlvE_clEvENKUlvE3_clEvEUlssE_EESt5arrayIPcLm3EELi4E23TrivialOffsetCalculatorILi2EjESC_ILi1EjENS0_6memory12LoadWithCastILi2EEENSF_13StoreWithCastILi1EEEEEviT_T0_T2_T3_T4_T5_,"a",@progbits
	.sectionflags	@""
	.align	4
.nv.constant0._ZN2at6native27unrolled_elementwise_kernelINS0_13BinaryFunctorIsssZZZNS0_18lshift_kernel_cudaERNS_18TensorIteratorBaseEENKUlvE_clEvENKUlvE3_clEvEUlssE_EESt5arrayIPcLm3EELi4E23TrivialOffsetCalculatorILi2EjESC_ILi1EjENS0_6memory12LoadWithCastILi2EEENSF_13StoreWithCastILi1EEEEEviT_T0_T2_T3_T4_T5_:
	.zero		952


//--------------------- .nv.constant0._ZN2at6native18elementwise_kernelILi128ELi4EZNS0_22gpu_kernel_impl_nocastINS0_13BinaryFunctorIsssZZZNS0_18lshift_kernel_cudaERNS_18TensorIteratorBaseEENKUlvE_clEvENKUlvE3_clEvEUlssE_EEEEvS5_RKT_EUliE_EEviT1_ --------------------------
	.section	.nv.constant0._ZN2at6native18elementwise_kernelILi128ELi4EZNS0_22gpu_kernel_impl_nocastINS0_13BinaryFunctorIsssZZZNS0_18lshift_kernel_cudaERNS_18TensorIteratorBaseEENKUlvE_clEvENKUlvE3_clEvEUlssE_EEEEvS5_RKT_EUliE_EEviT1_,"a",@progbits
	.sectionflags	@""
	.align	4
.nv.constant0._ZN2at6native18elementwise_kernelILi128ELi4EZNS0_22gpu_kernel_impl_nocastINS0_13BinaryFunctorIsssZZZNS0_18lshift_kernel_cudaERNS_18TensorIteratorBaseEENKUlvE_clEvENKUlvE3_clEvEUlssE_EEEEvS5_RKT_EUliE_EEviT1_:
	.zero		1552


//--------------------- .nv.constant0._ZN2at6native27unrolled_elementwise_kernelINS0_13BinaryFunctorIsssZZZNS0_18lshift_kernel_cudaERNS_18TensorIteratorBaseEENKUlvE_clEvENKUlvE3_clEvEUlssE_EESt5arrayIPcLm3EELi4E23TrivialOffsetCalculatorILi2EjESC_ILi1EjENS0_6memory15LoadWithoutCastENSF_16StoreWithoutCastEEEviT_T0_T2_T3_T4_T5_ --------------------------
	.section	.nv.constant0._ZN2at6native27unrolled_elementwise_kernelINS0_13BinaryFunctorIsssZZZNS0_18lshift_kernel_cudaERNS_18TensorIteratorBaseEENKUlvE_clEvENKUlvE3_clEvEUlssE_EESt5arrayIPcLm3EELi4E23TrivialOffsetCalculatorILi2EjESC_ILi1EjENS0_6memory15LoadWithoutCastENSF_16StoreWithoutCastEEEviT_T0_T2_T3_T4_T5_,"a",@progbits
	.sectionflags	@""
	.align	4
.nv.constant0._ZN2at6native27unrolled_elementwise_kernelINS0_13BinaryFunctorIsssZZZNS0_18lshift_kernel_cudaERNS_18TensorIteratorBaseEENKUlvE_clEvENKUlvE3_clEvEUlssE_EESt5arrayIPcLm3EELi4E23TrivialOffsetCalculatorILi2EjESC_ILi1EjENS0_6memory15LoadWithoutCastENSF_16StoreWithoutCastEEEviT_T0_T2_T3_T4_T5_:
	.zero		932


//--------------------- .nv.constant0._ZN2at6native29vectorized_elementwise_kernelILi2ENS0_13BinaryFunctorIsssZZZNS0_18lshift_kernel_cudaERNS_18TensorIteratorBaseEENKUlvE_clEvENKUlvE3_clEvEUlssE_EESt5arrayIPcLm3EEEEviT0_T1_ --------------------------
	.section	.nv.constant0._ZN2at6native29vectorized_elementwise_kernelILi2ENS0_13BinaryFunctorIsssZZZNS0_18lshift_kernel_cudaERNS_18TensorIteratorBaseEENKUlvE_clEvENKUlvE3_clEvEUlssE_EESt5arrayIPcLm3EEEEviT0_T1_,"a",@progbits
	.sectionflags	@""
	.align	4
.nv.constant0._ZN2at6native29vectorized_elementwise_kernelILi2ENS0_13BinaryFunctorIsssZZZNS0_18lshift_kernel_cudaERNS_18TensorIteratorBaseEENKUlvE_clEvENKUlvE3_clEvEUlssE_EESt5arrayIPcLm3EEEEviT0_T1_:
	.zero		928


//--------------------- .nv.constant0._ZN2at6native29vectorized_elementwise_kernelILi4ENS0_13BinaryFunctorIsssZZZNS0_18lshift_kernel_cudaERNS_18TensorIteratorBaseEENKUlvE_clEvENKUlvE3_clEvEUlssE_EESt5arrayIPcLm3EEEEviT0_T1_ --------------------------
	.section	.nv.constant0._ZN2at6native29vectorized_elementwise_kernelILi4ENS0_13BinaryFunctorIsssZZZNS0_18lshift_kernel_cudaERNS_18TensorIteratorBaseEENKUlvE_clEvENKUlvE3_clEvEUlssE_EESt5arrayIPcLm3EEEEviT0_T1_,"a",@progbits
	.sectionflags	@""
	.align	4
.nv.constant0._ZN2at6native29vectorized_elementwise_kernelILi4ENS0_13BinaryFunctorIsssZZZNS0_18lshift_kernel_cudaERNS_18TensorIteratorBaseEENKUlvE_clEvENKUlvE3_clEvEUlssE_EESt5arrayIPcLm3EEEEviT0_T1_:
	.zero		928


//--------------------- .nv.constant0._ZN2at6native29vectorized_elementwise_kernelILi8ENS0_13BinaryFunctorIsssZZZNS0_18lshift_kernel_cudaERNS_18TensorIteratorBaseEENKUlvE_clEvENKUlvE3_clEvEUlssE_EESt5arrayIPcLm3EEEEviT0_T1_ --------------------------
	.section	.nv.constant0._ZN2at6native29vectorized_elementwise_kernelILi8ENS0_13BinaryFunctorIsssZZZNS0_18lshift_kernel_cudaERNS_18TensorIteratorBaseEENKUlvE_clEvENKUlvE3_clEvEUlssE_EESt5arrayIPcLm3EEEEviT0_T1_,"a",@progbits
	.sectionflags	@""
	.align	4
.nv.constant0._ZN2at6native29vectorized_elementwise_kernelILi8ENS0_13BinaryFunctorIsssZZZNS0_18lshift_kernel_cudaERNS_18TensorIteratorBaseEENKUlvE_clEvENKUlvE3_clEvEUlssE_EESt5arrayIPcLm3EEEEviT0_T1_:
	.zero		928


//--------------------- .nv.constant0._ZN2at6native18elementwise_kernelILi128ELi4EZNS0_15gpu_kernel_implINS0_13BUnaryFunctorIsssZZZNS0_18lshift_kernel_cudaERNS_18TensorIteratorBaseEENKUlvE_clEvENKUlvE3_clEvEUlssE_EEEEvS5_RKT_EUliE_EEviT1_ --------------------------
	.section	.nv.constant0._ZN2at6native18elementwise_kernelILi128ELi4EZNS0_15gpu_kernel_implINS0_13BUnaryFunctorIsssZZZNS0_18lshift_kernel_cudaERNS_18TensorIteratorBaseEENKUlvE_clEvENKUlvE3_clEvEUlssE_EEEEvS5_RKT_EUliE_EEviT1_,"a",@progbits
	.sectionflags	@""
	.align	4
.nv.constant0._ZN2at6native18elementwise_kernelILi128ELi4EZNS0_15gpu_kernel_implINS0_13BUnaryFunctorIsssZZZNS0_18lshift_kernel_cudaERNS_18TensorIteratorBaseEENKUlvE_clEvENKUlvE3_clEvEUlssE_EEEEvS5_RKT_EUliE_EEviT1_:
	.zero		1440


//--------------------- .nv.constant0._ZN2at6native27unrolled_elementwise_kernelINS0_13BUnaryFunctorIsssZZZNS0_18lshift_kernel_cudaERNS_18TensorIteratorBaseEENKUlvE_clEvENKUlvE3_clEvEUlssE_EESt5arrayIPcLm2EELi4E23TrivialOffsetCalculatorILi1EjESD_NS0_6memory12LoadWithCastILi1EEENSE_13StoreWithCastILi1EEEEEviT_T0_T2_T3_T4_T5_ --------------------------
	.section	.nv.constant0._ZN2at6native27unrolled_elementwise_kernelINS0_13BUnaryFunctorIsssZZZNS0_18lshift_kernel_cudaERNS_18TensorIteratorBaseEENKUlvE_clEvENKUlvE3_clEvEUlssE_EESt5arrayIPcLm2EELi4E23TrivialOffsetCalculatorILi1EjESD_NS0_6memory12LoadWithCastILi1EEENSE_13StoreWithCastILi1EEEEEviT_T0_T2_T3_T4_T5_,"a",@progbits
	.sectionflags	@""
	.align	4
.nv.constant0._ZN2at6native27unrolled_elementwise_kernelINS0_13BUnaryFunctorIsssZZZNS0_18lshift_kernel_cudaERNS_18TensorIteratorBaseEENKUlvE_clEvENKUlvE3_clEvEUlssE_EESt5arrayIPcLm2EELi4E23TrivialOffsetCalculatorILi1EjESD_NS0_6memory12LoadWithCastILi1EEENSE_13StoreWithCastILi1EEEEEviT_T0_T2_T3_T4_T5_:
	.zero		940


//--------------------- .nv.constant0._ZN2at6native18elementwise_kernelILi128ELi4EZNS0_22gpu_kernel_impl_nocastINS0_13BUnaryFunctorIsssZZZNS0_18lshift_kernel_cudaERNS_18TensorIteratorBaseEENKUlvE_clEvENKUlvE3_clEvEUlssE_EEEEvS5_RKT_EUliE_EEviT1_ --------------------------
	.section	.nv.constant0._ZN2at6native18elementwise_kernelILi128ELi4EZNS0_22gpu_kernel_impl_nocastINS0_13BUnaryFunctorIsssZZZNS0_18lshift_kernel_cudaERNS_18TensorIteratorBaseEENKUlvE_clEvENKUlvE3_clEvEUlssE_EEEEvS5_RKT_EUliE_EEviT1_,"a",@progbits
	.sectionflags	@""
	.align	4
.nv.constant0._ZN2at6native18elementwise_kernelILi128ELi4EZNS0_22gpu_kernel_impl_nocastINS0_13BUnaryFunctorIsssZZZNS0_18lshift_kernel_cudaERNS_18TensorIteratorBaseEENKUlvE_clEvENKUlvE3_clEvEUlssE_EEEEvS5_RKT_EUliE_EEviT1_:
	.zero		1440


//--------------------- .nv.constant0._ZN2at6native27unrolled_elementwise_kernelINS0_13BUnaryFunctorIsssZZZNS0_18lshift_kernel_cudaERNS_18TensorIteratorBaseEENKUlvE_clEvENKUlvE3_clEvEUlssE_EESt5arrayIPcLm2EELi4E23TrivialOffsetCalculatorILi1EjESD_NS0_6memory15LoadWithoutCastENSE_16StoreWithoutCastEEEviT_T0_T2_T3_T4_T5_ --------------------------
	.section	.nv.constant0._ZN2at6native27unrolled_elementwise_kernelINS0_13BUnaryFunctorIsssZZZNS0_18lshift_kernel_cudaERNS_18TensorIteratorBaseEENKUlvE_clEvENKUlvE3_clEvEUlssE_EESt5arrayIPcLm2EELi4E23TrivialOffsetCalculatorILi1EjESD_NS0_6memory15LoadWithoutCastENSE_16StoreWithoutCastEEEviT_T0_T2_T3_T4_T5_,"a",@progbits
	.sectionflags	@""
	.align	4
.nv.constant0._ZN2at6native27unrolled_elementwise_kernelINS0_13BUnaryFunctorIsssZZZNS0_18lshift_kernel_cudaERNS_18TensorIteratorBaseEENKUlvE_clEvENKUlvE3_clEvEUlssE_EESt5arrayIPcLm2EELi4E23TrivialOffsetCalculatorILi1EjESD_NS0_6memory15LoadWithoutCastENSE_16StoreWithoutCastEEEviT_T0_T2_T3_T4_T5_:
	.zero		924


//--------------------- .nv.constant0._ZN2at6native29vectorized_elementwise_kernelILi2ENS0_13BUnaryFunctorIsssZZZNS0_18lshift_kernel_cudaERNS_18TensorIteratorBaseEENKUlvE_clEvENKUlvE3_clEvEUlssE_EESt5arrayIPcLm2EEEEviT0_T1_ --------------------------
	.section	.nv.constant0._ZN2at6native29vectorized_elementwise_kernelILi2ENS0_13BUnaryFunctorIsssZZZNS0_18lshift_kernel_cudaERNS_18TensorIteratorBaseEENKUlvE_clEvENKUlvE3_clEvEUlssE_EESt5arrayIPcLm2EEEEviT0_T1_,"a",@progbits
	.sectionflags	@""
	.align	4
.nv.constant0._ZN2at6native29vectorized_elementwise_kernelILi2ENS0_13BUnaryFunctorIsssZZZNS0_18lshift_kernel_cudaERNS_18TensorIteratorBaseEENKUlvE_clEvENKUlvE3_clEvEUlssE_EESt5arrayIPcLm2EEEEviT0_T1_:
	.zero		920


//--------------------- .nv.constant0._ZN2at6native29vectorized_elementwise_kernelILi4ENS0_13BUnaryFunctorIsssZZZNS0_18lshift_kernel_cudaERNS_18TensorIteratorBaseEENKUlvE_clEvENKUlvE3_clEvEUlssE_EESt5arrayIPcLm2EEEEviT0_T1_ --------------------------
	.section	.nv.constant0._ZN2at6native29vectorized_elementwise_kernelILi4ENS0_13BUnaryFunctorIsssZZZNS0_18lshift_kernel_cudaERNS_18TensorIteratorBaseEENKUlvE_clEvENKUlvE3_clEvEUlssE_EESt5arrayIPcLm2EEEEviT0_T1_,"a",@progbits
	.sectionflags	@""
	.align	4
.nv.constant0._ZN2at6native29vectorized_elementwise_kernelILi4ENS0_13BUnaryFunctorIsssZZZNS0_18lshift_kernel_cudaERNS_18TensorIteratorBaseEENKUlvE_clEvENKUlvE3_clEvEUlssE_EESt5arrayIPcLm2EEEEviT0_T1_:
	.zero		920


//--------------------- .nv.constant0._ZN2at6native29vectorized_elementwise_kernelILi8ENS0_13BUnaryFunctorIsssZZZNS0_18lshift_kernel_cudaERNS_18TensorIteratorBaseEENKUlvE_clEvENKUlvE3_clEvEUlssE_EESt5arrayIPcLm2EEEEviT0_T1_ --------------------------
	.section	.nv.constant0._ZN2at6native29vectorized_elementwise_kernelILi8ENS0_13BUnaryFunctorIsssZZZNS0_18lshift_kernel_cudaERNS_18TensorIteratorBaseEENKUlvE_clEvENKUlvE3_clEvEUlssE_EESt5arrayIPcLm2EEEEviT0_T1_,"a",@progbits
	.sectionflags	@""
	.align	4
.nv.constant0._ZN2at6native29vectorized_elementwise_kernelILi8ENS0_13BUnaryFunctorIsssZZZNS0_18lshift_kernel_cudaERNS_18TensorIteratorBaseEENKUlvE_clEvENKUlvE3_clEvEUlssE_EESt5arrayIPcLm2EEEEviT0_T1_:
	.zero		920


//--------------------- .nv.constant0._ZN2at6native18elementwise_kernelILi128ELi4EZNS0_15gpu_kernel_implINS0_13AUnaryFunctorIsssZZZNS0_18lshift_kernel_cudaERNS_18TensorIteratorBaseEENKUlvE_clEvENKUlvE3_clEvEUlssE_EEEEvS5_RKT_EUliE_EEviT1_ --------------------------
	.section	.nv.constant0._ZN2at6native18elementwise_kernelILi128ELi4EZNS0_15gpu_kernel_implINS0_13AUnaryFunctorIsssZZZNS0_18lshift_kernel_cudaERNS_18TensorIteratorBaseEENKUlvE_clEvENKUlvE3_clEvEUlssE_EEEEvS5_RKT_EUliE_EEviT1_,"a",@progbits
	.sectionflags	@""
	.align	4
.nv.constant0._ZN2at6native18elementwise_kernelILi128ELi4EZNS0_15gpu_kernel_implINS0_13AUnaryFunctorIsssZZZNS0_18lshift_kernel_cudaERNS_18TensorIteratorBaseEENKUlvE_clEvENKUlvE3_clEvEUlssE_EEEEvS5_RKT_EUliE_EEviT1_:
	.zero		1440


//--------------------- .nv.constant0._ZN2at6native27unrolled_elementwise_kernelINS0_13AUnaryFunctorIsssZZZNS0_18lshift_kernel_cudaERNS_18TensorIteratorBaseEENKUlvE_clEvENKUlvE3_clEvEUlssE_EESt5arrayIPcLm2EELi4E23TrivialOffsetCalculatorILi1EjESD_NS0_6memory12LoadWithCastILi1EEENSE_13StoreWithCastILi1EEEEEviT_T0_T2_T3_T4_T5_ --------------------------
	.section	.nv.constant0._ZN2at6native27unrolled_elementwise_kernelINS0_13AUnaryFunctorIsssZZZNS0_18lshift_kernel_cudaERNS_18TensorIteratorBaseEENKUlvE_clEvENKUlvE3_clEvEUlssE_EESt5arrayIPcLm2EELi4E23TrivialOffsetCalculatorILi1EjESD_NS0_6memory12LoadWithCastILi1EEENSE_13StoreWithCastILi1EEEEEviT_T0_T2_T3_T4_T5_,"a",@progbits
	.sectionflags	@""
	.align	4
.nv.constant0._ZN2at6native27unrolled_elementwise_kernelINS0_13AUnaryFunctorIsssZZZNS0_18lshift_kernel_cudaERNS_18TensorIteratorBaseEENKUlvE_clEvENKUlvE3_clEvEUlssE_EESt5arrayIPcLm2EELi4E23TrivialOffsetCalculatorILi1EjESD_NS0_6memory12LoadWithCastILi1EEENSE_13StoreWithCastILi1EEEEEviT_T0_T2_T3_T4_T5_:
	.zero		940


//--------------------- .nv.constant0._ZN2at6native18elementwise_kernelILi128ELi4EZNS0_22gpu_kernel_impl_nocastINS0_13AUnaryFunctorIsssZZZNS0_18lshift_kernel_cudaERNS_18TensorIteratorBaseEENKUlvE_clEvENKUlvE3_clEvEUlssE_EEEEvS5_RKT_EUliE_EEviT1_ --------------------------
	.section	.nv.constant0._ZN2at6native18elementwise_kernelILi128ELi4EZNS0_22gpu_kernel_impl_nocastINS0_13AUnaryFunctorIsssZZZNS0_18lshift_kernel_cudaERNS_18TensorIteratorBaseEENKUlvE_clEvENKUlvE3_clEvEUlssE_EEEEvS5_RKT_EUliE_EEviT1_,"a",@progbits
	.sectionflags	@""
	.align	4
.nv.constant0._ZN2at6native18elementwise_kernelILi128ELi4EZNS0_22gpu_kernel_impl_nocastINS0_13AUnaryFunctorIsssZZZNS0_18lshift_kernel_cudaERNS_18TensorIteratorBaseEENKUlvE_clEvENKUlvE3_clEvEUlssE_EEEEvS5_RKT_EUliE_EEviT1_:
	.zero		1440


//--------------------- .nv.constant0._ZN2at6native27unrolled_elementwise_kernelINS0_13AUnaryFunctorIsssZZZNS0_18lshift_kernel_cudaERNS_18TensorIteratorBaseEENKUlvE_clEvENKUlvE3_clEvEUlssE_EESt5arrayIPcLm2EELi4E23TrivialOffsetCalculatorILi1EjESD_NS0_6memory15LoadWithoutCastENSE_16StoreWithoutCastEEEviT_T0_T2_T3_T4_T5_ --------------------------
	.section	.nv.constant0._ZN2at6native27unrolled_elementwise_kernelINS0_13AUnaryFunctorIsssZZZNS0_18lshift_kernel_cudaERNS_18TensorIteratorBaseEENKUlvE_clEvENKUlvE3_clEvEUlssE_EESt5arrayIPcLm2EELi4E23TrivialOffsetCalculatorILi1EjESD_NS0_6memory15LoadWithoutCastENSE_16StoreWithoutCastEEEviT_T0_T2_T3_T4_T5_,"a",@progbits
	.sectionflags	@""
	.align	4
.nv.constant0._ZN2at6native27unrolled_elementwise_kernelINS0_13AUnaryFunctorIsssZZZNS0_18lshift_kernel_cudaERNS_18TensorIteratorBaseEENKUlvE_clEvENKUlvE3_clEvEUlssE_EESt5arrayIPcLm2EELi4E23TrivialOffsetCalculatorILi1EjESD_NS0_6memory15LoadWithoutCastENSE_16StoreWithoutCastEEEviT_T0_T2_T3_T4_T5_:
	.zero		924


//--------------------- .nv.constant0._ZN2at6native29vectorized_elementwise_kernelILi2ENS0_13AUnaryFunctorIsssZZZNS0_18lshift_kernel_cudaERNS_18TensorIteratorBaseEENKUlvE_clEvENKUlvE3_clEvEUlssE_EESt5arrayIPcLm2EEEEviT0_T1_ --------------------------
	.section	.nv.constant0._ZN2at6native29vectorized_elementwise_kernelILi2ENS0_13AUnaryFunctorIsssZZZNS0_18lshift_kernel_cudaERNS_18TensorIteratorBaseEENKUlvE_clEvENKUlvE3_clEvEUlssE_EESt5arrayIPcLm2EEEEviT0_T1_,"a",@progbits
	.sectionflags	@""
	.align	4
.nv.constant0._ZN2at6native29vectorized_elementwise_kernelILi2ENS0_13AUnaryFunctorIsssZZZNS0_18lshift_kernel_cudaERNS_18TensorIteratorBaseEENKUlvE_clEvENKUlvE3_clEvEUlssE_EESt5arrayIPcLm2EEEEviT0_T1_:
	.zero		920


//--------------------- .nv.constant0._ZN2at6native29vectorized_elementwise_kernelILi4ENS0_13AUnaryFunctorIsssZZZNS0_18lshift_kernel_cudaERNS_18TensorIteratorBaseEENKUlvE_clEvENKUlvE3_clEvEUlssE_EESt5arrayIPcLm2EEEEviT0_T1_ --------------------------
	.section	.nv.constant0._ZN2at6native29vectorized_elementwise_kernelILi4ENS0_13AUnaryFunctorIsssZZZNS0_18lshift_kernel_cudaERNS_18TensorIteratorBaseEENKUlvE_clEvENKUlvE3_clEvEUlssE_EESt5arrayIPcLm2EEEEviT0_T1_,"a",@progbits
	.sectionflags	@""
	.align	4
.nv.constant0._ZN2at6native29vectorized_elementwise_kernelILi4ENS0_13AUnaryFunctorIsssZZZNS0_18lshift_kernel_cudaERNS_18TensorIteratorBaseEENKUlvE_clEvENKUlvE3_clEvEUlssE_EESt5arrayIPcLm2EEEEviT0_T1_:
	.zero		920


//--------------------- .nv.constant0._ZN2at6native29vectorized_elementwise_kernelILi8ENS0_13AUnaryFunctorIsssZZZNS0_18lshift_kernel_cudaERNS_18TensorIteratorBaseEENKUlvE_clEvENKUlvE3_clEvEUlssE_EESt5arrayIPcLm2EEEEviT0_T1_ --------------------------
	.section	.nv.constant0._ZN2at6native29vectorized_elementwise_kernelILi8ENS0_13AUnaryFunctorIsssZZZNS0_18lshift_kernel_cudaERNS_18TensorIteratorBaseEENKUlvE_clEvENKUlvE3_clEvEUlssE_EESt5arrayIPcLm2EEEEviT0_T1_,"a",@progbits
	.sectionflags	@""
	.align	4
.nv.constant0._ZN2at6native29vectorized_elementwise_kernelILi8ENS0_13AUnaryFunctorIsssZZZNS0_18lshift_kernel_cudaERNS_18TensorIteratorBaseEENKUlvE_clEvENKUlvE3_clEvEUlssE_EESt5arrayIPcLm2EEEEviT0_T1_:
	.zero		920


//--------------------- .nv.constant0._ZN2at6native18elementwise_kernelILi128ELi4EZNS0_15gpu_kernel_implINS0_13BinaryFunctorIlllZZZNS0_18lshift_kernel_cudaERNS_18TensorIteratorBaseEENKUlvE_clEvENKUlvE2_clEvEUlllE_EEEEvS5_RKT_EUliE_EEviT1_ --------------------------
	.section	.nv.constant0._ZN2at6native18elementwise_kernelILi128ELi4EZNS0_15gpu_kernel_implINS0_13BinaryFunctorIlllZZZNS0_18lshift_kernel_cudaERNS_18TensorIteratorBaseEENKUlvE_clEvENKUlvE2_clEvEUlllE_EEEEvS5_RKT_EUliE_EEviT1_,"a",@progbits
	.sectionflags	@""
	.align	4
.nv.constant0._ZN2at6native18elementwise_kernelILi128ELi4EZNS0_15gpu_kernel_implINS0_13BinaryFunctorIlllZZZNS0_18lshift_kernel_cudaERNS_18TensorIteratorBaseEENKUlvE_clEvENKUlvE2_clEvEUlllE_EEEEvS5_RKT_EUliE_EEviT1_:
	.zero		1552


//--------------------- .nv.constant0._ZN2at6native27unrolled_elementwise_kernelINS0_13BinaryFunctorIlllZZZNS0_18lshift_kernel_cudaERNS_18TensorIteratorBaseEENKUlvE_clEvENKUlvE2_clEvEUlllE_EESt5arrayIPcLm3EELi4E23TrivialOffsetCalculatorILi2EjESC_ILi1EjENS0_6memory12LoadWithCastILi2EEENSF_13StoreWithCastILi1EEEEEviT_T0_T2_T3_T4_T5_ --------------------------
	.section	.nv.constant0._ZN2at6native27unrolled_elementwise_kernelINS0_13BinaryFunctorIlllZZZNS0_18lshift_kernel_cudaERNS_18TensorIteratorBaseEENKUlvE_clEvENKUlvE2_clEvEUlllE_EESt5arrayIPcLm3EELi4E23TrivialOffsetCalculatorILi2EjESC_ILi1EjENS0_6memory12LoadWithCastILi2EEENSF_13StoreWithCastILi1EEEEEviT_T0_T2_T3_T4_T5_,"a",@progbits
	.sectionflags	@""
	.align	4
.nv.constant0._ZN2at6native27unrolled_elementwise_kernelINS0_13BinaryFunctorIlllZZZNS0_18lshift_kernel_cudaERNS_18TensorIteratorBaseEENKUlvE_clEvENKUlvE2_clEvEUlllE_EESt5arrayIPcLm3EELi4E23TrivialOffsetCalculatorILi2EjESC_ILi1EjENS0_6memory12LoadWithCastILi2EEENSF_13StoreWithCastILi1EEEEEviT_T0_T2_T3_T4_T5_:
	.zero		952


//--------------------- .nv.constant0._ZN2at6native18elementwise_kernelILi128ELi2EZNS0_22gpu_kernel_impl_nocastINS0_13BinaryFunctorIlllZZZNS0_18lshift_kernel_cudaERNS_18TensorIteratorBaseEENKUlvE_clEvENKUlvE2_clEvEUlllE_EEEEvS5_RKT_EUliE_EEviT1_ --------------------------
	.section	.nv.constant0._ZN2at6native18elementwise_kernelILi128ELi2EZNS0_22gpu_kernel_impl_nocastINS0_13BinaryFunctorIlllZZZNS0_18lshift_kernel_cudaERNS_18TensorIteratorBaseEENKUlvE_clEvENKUlvE2_clEvEUlllE_EEEEvS5_RKT_EUliE_EEviT1_,"a",@progbits
	.sectionflags	@""
	.align	4
.nv.constant0._ZN2at6native18elementwise_kernelILi128ELi2EZNS0_22gpu_kernel_impl_nocastINS0_13BinaryFunctorIlllZZZNS0_18lshift_kernel_cudaERNS_18TensorIteratorBaseEENKUlvE_clEvENKUlvE2_clEvEUlllE_EEEEvS5_RKT_EUliE_EEviT1_:
	.zero		1552


//--------------------- .nv.constant0._ZN2at6native27unrolled_elementwise_kernelINS0_13BinaryFunctorIlllZZZNS0_18lshift_kernel_cudaERNS_18TensorIteratorBaseEENKUlvE_clEvENKUlvE2_clEvEUlllE_EESt5arrayIPcLm3EELi4E23TrivialOffsetCalculatorILi2EjESC_ILi1EjENS0_6memory15LoadWithoutCastENSF_16StoreWithoutCastEEEviT_T0_T2_T3_T4_T5_ --------------------------
	.section	.nv.constant0._ZN2at6native27unrolled_elementwise_kernelINS0_13BinaryFunctorIlllZZZNS0_18lshift_kernel_cudaERNS_18TensorIteratorBaseEENKUlvE_clEvENKUlvE2_clEvEUlllE_EESt5arrayIPcLm3EELi4E23TrivialOffsetCalculatorILi2EjESC_ILi1EjENS0_6memory15LoadWithoutCastENSF_16StoreWithoutCastEEEviT_T0_T2_T3_T4_T5_,"a",@progbits
	.sectionflags	@""
	.align	4
.nv.constant0._ZN2at6native27unrolled_elementwise_kernelINS0_13BinaryFunctorIlllZZZNS0_18lshift_kernel_cudaERNS_18TensorIteratorBaseEENKUlvE_clEvENKUlvE2_clEvEUlllE_EESt5arrayIPcLm3EELi4E23TrivialOffsetCalculatorILi2EjESC_ILi1EjENS0_6memory15LoadWithoutCastENSF_16StoreWithoutCastEEEviT_T0_T2_T3_T4_T5_:
	.zero		932


//--------------------- .nv.constant0._ZN2at6native29vectorized_elementwise_kernelILi2ENS0_13BinaryFunctorIlllZZZNS0_18lshift_kernel_cudaERNS_18TensorIteratorBaseEENKUlvE_clEvENKUlvE2_clEvEUlllE_EESt5arrayIPcLm3EEEEviT0_T1_ --------------------------
	.section	.nv.constant0._ZN2at6native29vectorized_elementwise_kernelILi2ENS0_13BinaryFunctorIlllZZZNS0_18lshift_kernel_cudaERNS_18TensorIteratorBaseEENKUlvE_clEvENKUlvE2_clEvEUlllE_EESt5arrayIPcLm3EEEEviT0_T1_,"a",@progbits
	.sectionflags	@""
	.align	4
.nv.constant0._ZN2at6native29vectorized_elementwise_kernelILi2ENS0_13BinaryFunctorIlllZZZNS0_18lshift_kernel_cudaERNS_18TensorIteratorBaseEENKUlvE_clEvENKUlvE2_clEvEUlllE_EESt5arrayIPcLm3EEEEviT0_T1_:
	.zero		928


//--------------------- .nv.constant0._ZN2at6native29vectorized_elementwise_kernelILi4ENS0_13BinaryFunctorIlllZZZNS0_18lshift_kernel_cudaERNS_18TensorIteratorBaseEENKUlvE_clEvENKUlvE2_clEvEUlllE_EESt5arrayIPcLm3EEEEviT0_T1_ --------------------------
	.section	.nv.constant0._ZN2at6native29vectorized_elementwise_kernelILi4ENS0_13BinaryFunctorIlllZZZNS0_18lshift_kernel_cudaERNS_18TensorIteratorBaseEENKUlvE_clEvENKUlvE2_clEvEUlllE_EESt5arrayIPcLm3EEEEviT0_T1_,"a",@progbits
	.sectionflags	@""
	.align	4
.nv.constant0._ZN2at6native29vectorized_elementwise_kernelILi4ENS0_13BinaryFunctorIlllZZZNS0_18lshift_kernel_cudaERNS_18TensorIteratorBaseEENKUlvE_clEvENKUlvE2_clEvEUlllE_EESt5arrayIPcLm3EEEEviT0_T1_:
	.zero		928


//--------------------- .nv.constant0._ZN2at6native29vectorized_elementwise_kernelILi8ENS0_13BinaryFunctorIlllZZZNS0_18lshift_kernel_cudaERNS_18TensorIteratorBaseEENKUlvE_clEvENKUlvE2_clEvEUlllE_EESt5arrayIPcLm3EEEEviT0_T1_ --------------------------
	.section	.nv.constant0._ZN2at6native29vectorized_elementwise_kernelILi8ENS0_13BinaryFunctorIlllZZZNS0_18lshift_kernel_cudaERNS_18TensorIteratorBaseEENKUlvE_clEvENKUlvE2_clEvEUlllE_EESt5arrayIPcLm3EEEEviT0_T1_,"a",@progbits
	.sectionflags	@""
	.align	4
.nv.constant0._ZN2at6native29vectorized_elementwise_kernelILi8ENS0_13BinaryFunctorIlllZZZNS0_18lshift_kernel_cudaERNS_18TensorIteratorBaseEENKUlvE_clEvENKUlvE2_clEvEUlllE_EESt5arrayIPcLm3EEEEviT0_T1_:
	.zero		928


//--------------------- .nv.constant0._ZN2at6native18elementwise_kernelILi128ELi4EZNS0_15gpu_kernel_implINS0_13BUnaryFunctorIlllZZZNS0_18lshift_kernel_cudaERNS_18TensorIteratorBaseEENKUlvE_clEvENKUlvE2_clEvEUlllE_EEEEvS5_RKT_EUliE_EEviT1_ --------------------------
	.section	.nv.constant0._ZN2at6native18elementwise_kernelILi128ELi4EZNS0_15gpu_kernel_implINS0_13BUnaryFunctorIlllZZZNS0_18lshift_kernel_cudaERNS_18TensorIteratorBaseEENKUlvE_clEvENKUlvE2_clEvEUlllE_EEEEvS5_RKT_EUliE_EEviT1_,"a",@progbits
	.sectionflags	@""
	.align	4
.nv.constant0._ZN2at6native18elementwise_kernelILi128ELi4EZNS0_15gpu_kernel_implINS0_13BUnaryFunctorIlllZZZNS0_18lshift_kernel_cudaERNS_18TensorIteratorBaseEENKUlvE_clEvENKUlvE2_clEvEUlllE_EEEEvS5_RKT_EUliE_EEviT1_:
	.zero		1456


//--------------------- .nv.constant0._ZN2at6native27unrolled_elementwise_kernelINS0_13BUnaryFunctorIlllZZZNS0_18lshift_kernel_cudaERNS_18TensorIteratorBaseEENKUlvE_clEvENKUlvE2_clEvEUlllE_EESt5arrayIPcLm2EELi4E23TrivialOffsetCalculatorILi1EjESD_NS0_6memory12LoadWithCastILi1EEENSE_13StoreWithCastILi1EEEEEviT_T0_T2_T3_T4_T5_ --------------------------
	.section	.nv.constant0._ZN2at6native27unrolled_elementwise_kernelINS0_13BUnaryFunctorIlllZZZNS0_18lshift_kernel_cudaERNS_18TensorIteratorBaseEENKUlvE_clEvENKUlvE2_clEvEUlllE_EESt5arrayIPcLm2EELi4E23TrivialOffsetCalculatorILi1EjESD_NS0_6memory12LoadWithCastILi1EEENSE_13StoreWithCastILi1EEEEEviT_T0_T2_T3_T4_T5_,"a",@progbits
	.sectionflags	@""
	.align	4
.nv.constant0._ZN2at6native27unrolled_elementwise_kernelINS0_13BUnaryFunctorIlllZZZNS0_18lshift_kernel_cudaERNS_18TensorIteratorBaseEENKUlvE_clEvENKUlvE2_clEvEUlllE_EESt5arrayIPcLm2EELi4E23TrivialOffsetCalculatorILi1EjESD_NS0_6memory12LoadWithCastILi1EEENSE_13StoreWithCastILi1EEEEEviT_T0_T2_T3_T4_T5_:
	.zero		956


//--------------------- .nv.constant0._ZN2at6native18elementwise_kernelILi128ELi2EZNS0_22gpu_kernel_impl_nocastINS0_13BUnaryFunctorIlllZZZNS0_18lshift_kernel_cudaERNS_18TensorIteratorBaseEENKUlvE_clEvENKUlvE2_clEvEUlllE_EEEEvS5_RKT_EUliE_EEviT1_ --------------------------
	.section	.nv.constant0._ZN2at6native18elementwise_kernelILi128ELi2EZNS0_22gpu_kernel_impl_nocastINS0_13BUnaryFunctorIlllZZZNS0_18lshift_kernel_cudaERNS_18TensorIteratorBaseEENKUlvE_clEvENKUlvE2_clEvEUlllE_EEEEvS5_RKT_EUliE_EEviT1_,"a",@progbits
	.sectionflags	@""
	.align	4
.nv.constant0._ZN2at6native18elementwise_kernelILi128ELi2EZNS0_22gpu_kernel_impl_nocastINS0_13BUnaryFunctorIlllZZZNS0_18lshift_kernel_cudaERNS_18TensorIteratorBaseEENKUlvE_clEvENKUlvE2_clEvEUlllE_EEEEvS5_RKT_EUliE_EEviT1_:
	.zero		1448


//--------------------- .nv.constant0._ZN2at6native27unrolled_elementwise_kernelINS0_13BUnaryFunctorIlllZZZNS0_18lshift_kernel_cudaERNS_18TensorIteratorBaseEENKUlvE_clEvENKUlvE2_clEvEUlllE_EESt5arrayIPcLm2EELi4E23TrivialOffsetCalculatorILi1EjESD_NS0_6memory15LoadWithoutCastENSE_16StoreWithoutCastEEEviT_T0_T2_T3_T4_T5_ --------------------------
	.section	.nv.constant0._ZN2at6native27unrolled_elementwise_kernelINS0_13BUnaryFunctorIlllZZZNS0_18lshift_kernel_cudaERNS_18TensorIteratorBaseEENKUlvE_clEvENKUlvE2_clEvEUlllE_EESt5arrayIPcLm2EELi4E23TrivialOffsetCalculatorILi1EjESD_NS0_6memory15LoadWithoutCastENSE_16StoreWithoutCastEEEviT_T0_T2_T3_T4_T5_,"a",@progbits
	.sectionflags	@""
	.align	4
.nv.constant0._ZN2at6native27unrolled_elementwise_kernelINS0_13BUnaryFunctorIlllZZZNS0_18lshift_kernel_cudaERNS_18TensorIteratorBaseEENKUlvE_clEvENKUlvE2_clEvEUlllE_EESt5arrayIPcLm2EELi4E23TrivialOffsetCalculatorILi1EjESD_NS0_6memory15LoadWithoutCastENSE_16StoreWithoutCastEEEviT_T0_T2_T3_T4_T5_:
	.zero		940


//--------------------- .nv.constant0._ZN2at6native29vectorized_elementwise_kernelILi2ENS0_13BUnaryFunctorIlllZZZNS0_18lshift_kernel_cudaERNS_18TensorIteratorBaseEENKUlvE_clEvENKUlvE2_clEvEUlllE_EESt5arrayIPcLm2EEEEviT0_T1_ --------------------------
	.section	.nv.constant0._ZN2at6native29vectorized_elementwise_kernelILi2ENS0_13BUnaryFunctorIlllZZZNS0_18lshift_kernel_cudaERNS_18TensorIteratorBaseEENKUlvE_clEvENKUlvE2_clEvEUlllE_EESt5arrayIPcLm2EEEEviT0_T1_,"a",@progbits
	.sectionflags	@""
	.align	4
.nv.constant0._ZN2at6native29vectorized_elementwise_kernelILi2ENS0_13BUnaryFunctorIlllZZZNS0_18lshift_kernel_cudaERNS_18TensorIteratorBaseEENKUlvE_clEvENKUlvE2_clEvEUlllE_EESt5arrayIPcLm2EEEEviT0_T1_:
	.zero		936


//--------------------- .nv.constant0._ZN2at6native29vectorized_elementwise_kernelILi4ENS0_13BUnaryFunctorIlllZZZNS0_18lshift_kernel_cudaERNS_18TensorIteratorBaseEENKUlvE_clEvENKUlvE2_clEvEUlllE_EESt5arrayIPcLm2EEEEviT0_T1_ --------------------------
	.section	.nv.constant0._ZN2at6native29vectorized_elementwise_kernelILi4ENS0_13BUnaryFunctorIlllZZZNS0_18lshift_kernel_cudaERNS_18TensorIteratorBaseEENKUlvE_clEvENKUlvE2_clEvEUlllE_EESt5arrayIPcLm2EEEEviT0_T1_,"a",@progbits
	.sectionflags	@""
	.align	4
.nv.constant0._ZN2at6native29vectorized_elementwise_kernelILi4ENS0_13BUnaryFunctorIlllZZZNS0_18lshift_kernel_cudaERNS_18TensorIteratorBaseEENKUlvE_clEvENKUlvE2_clEvEUlllE_EESt5arrayIPcLm2EEEEviT0_T1_:
	.zero		936


//--------------------- .nv.constant0._ZN2at6native29vectorized_elementwise_kernelILi8ENS0_13BUnaryFunctorIlllZZZNS0_18lshift_kernel_cudaERNS_18TensorIteratorBaseEENKUlvE_clEvENKUlvE2_clEvEUlllE_EESt5arrayIPcLm2EEEEviT0_T1_ --------------------------
	.section	.nv.constant0._ZN2at6native29vectorized_elementwise_kernelILi8ENS0_13BUnaryFunctorIlllZZZNS0_18lshift_kernel_cudaERNS_18TensorIteratorBaseEENKUlvE_clEvENKUlvE2_clEvEUlllE_EESt5arrayIPcLm2EEEEviT0_T1_,"a",@progbits
	.sectionflags	@""
	.align	4
.nv.constant0._ZN2at6native29vectorized_elementwise_kernelILi8ENS0_13BUnaryFunctorIlllZZZNS0_18lshift_kernel_cudaERNS_18TensorIteratorBaseEENKUlvE_clEvENKUlvE2_clEvEUlllE_EESt5arrayIPcLm2EEEEviT0_T1_:
	.zero		936


//--------------------- .nv.constant0._ZN2at6native18elementwise_kernelILi128ELi4EZNS0_15gpu_kernel_implINS0_13AUnaryFunctorIlllZZZNS0_18lshift_kernel_cudaERNS_18TensorIteratorBaseEENKUlvE_clEvENKUlvE2_clEvEUlllE_EEEEvS5_RKT_EUliE_EEviT1_ --------------------------
	.section	.nv.constant0._ZN2at6native18elementwise_kernelILi128ELi4EZNS0_15gpu_kernel_implINS0_13AUnaryFunctorIlllZZZNS0_18lshift_kernel_cudaERNS_18TensorIteratorBaseEENKUlvE_clEvENKUlvE2_clEvEUlllE_EEEEvS5_RKT_EUliE_EEviT1_,"a",@progbits
	.sectionflags	@""
	.align	4
.nv.constant0._ZN2at6native18elementwise_kernelILi128ELi4EZNS0_15gpu_kernel_implINS0_13AUnaryFunctorIlllZZZNS0_18lshift_kernel_cudaERNS_18TensorIteratorBaseEENKUlvE_clEvENKUlvE2_clEvEUlllE_EEEEvS5_RKT_EUliE_EEviT1_:
	.zero		1456


//--------------------- .nv.constant0._ZN2at6native27unrolled_elementwise_kernelINS0_13AUnaryFunctorIlllZZZNS0_18lshift_kernel_cudaERNS_18TensorIteratorBaseEENKUlvE_clEvENKUlvE2_clEvEUlllE_EESt5arrayIPcLm2EELi4E23TrivialOffsetCalculatorILi1EjESD_NS0_6memory12LoadWithCastILi1EEENSE_13StoreWithCastILi1EEEEEviT_T0_T2_T3_T4_T5_ --------------------------
	.section	.nv.constant0._ZN2at6native27unrolled_elementwise_kernelINS0_13AUnaryFunctorIlllZZZNS0_18lshift_kernel_cudaERNS_18TensorIteratorBaseEENKUlvE_clEvENKUlvE2_clEvEUlllE_EESt5arrayIPcLm2EELi4E23TrivialOffsetCalculatorILi1EjESD_NS0_6memory12LoadWithCastILi1EEENSE_13StoreWithCastILi1EEEEEviT_T0_T2_T3_T4_T5_,"a",@progbits
	.sectionflags	@""
	.align	4
.nv.constant0._ZN2at6native27unrolled_elementwise_kernelINS0_13AUnaryFunctorIlllZZZNS0_18lshift_kernel_cudaERNS_18TensorIteratorBaseEENKUlvE_clEvENKUlvE2_clEvEUlllE_EESt5arrayIPcLm2EELi4E23TrivialOffsetCalculatorILi1EjESD_NS0_6memory12LoadWithCastILi1EEENSE_13StoreWithCastILi1EEEEEviT_T0_T2_T3_T4_T5_:
	.zero		956


//--------------------- .nv.constant0._ZN2at6native18elementwise_kernelILi128ELi2EZNS0_22gpu_kernel_impl_nocastINS0_13AUnaryFunctorIlllZZZNS0_18lshift_kernel_cudaERNS_18TensorIteratorBaseEENKUlvE_clEvENKUlvE2_clEvEUlllE_EEEEvS5_RKT_EUliE_EEviT1_ --------------------------
	.section	.nv.constant0._ZN2at6native18elementwise_kernelILi128ELi2EZNS0_22gpu_kernel_impl_nocastINS0_13AUnaryFunctorIlllZZZNS0_18lshift_kernel_cudaERNS_18TensorIteratorBaseEENKUlvE_clEvENKUlvE2_clEvEUlllE_EEEEvS5_RKT_EUliE_EEviT1_,"a",@progbits
	.sectionflags	@""
	.align	4
.nv.constant0._ZN2at6native18elementwise_kernelILi128ELi2EZNS0_22gpu_kernel_impl_nocastINS0_13AUnaryFunctorIlllZZZNS0_18lshift_kernel_cudaERNS_18TensorIteratorBaseEENKUlvE_clEvENKUlvE2_clEvEUlllE_EEEEvS5_RKT_EUliE_EEviT1_:
	.zero		1448


//--------------------- .nv.constant0._ZN2at6native27unrolled_elementwise_kernelINS0_13AUnaryFunctorIlllZZZNS0_18lshift_kernel_cudaERNS_18TensorIteratorBaseEENKUlvE_clEvENKUlvE2_clEvEUlllE_EESt5arrayIPcLm2EELi4E23TrivialOffsetCalculatorILi1EjESD_NS0_6memory15LoadWithoutCastENSE_16StoreWithoutCastEEEviT_T0_T2_T3_T4_T5_ --------------------------
	.section	.nv.constant0._ZN2at6native27unrolled_elementwise_kernelINS0_13AUnaryFunctorIlllZZZNS0_18lshift_kernel_cudaERNS_18TensorIteratorBaseEENKUlvE_clEvENKUlvE2_clEvEUlllE_EESt5arrayIPcLm2EELi4E23TrivialOffsetCalculatorILi1EjESD_NS0_6memory15LoadWithoutCastENSE_16StoreWithoutCastEEEviT_T0_T2_T3_T4_T5_,"a",@progbits
	.sectionflags	@""
	.align	4
.nv.constant0._ZN2at6native27unrolled_elementwise_kernelINS0_13AUnaryFunctorIlllZZZNS0_18lshift_kernel_cudaERNS_18TensorIteratorBaseEENKUlvE_clEvENKUlvE2_clEvEUlllE_EESt5arrayIPcLm2EELi4E23TrivialOffsetCalculatorILi1EjESD_NS0_6memory15LoadWithoutCastENSE_16StoreWithoutCastEEEviT_T0_T2_T3_T4_T5_:
	.zero		940


//--------------------- .nv.constant0._ZN2at6native29vectorized_elementwise_kernelILi2ENS0_13AUnaryFunctorIlllZZZNS0_18lshift_kernel_cudaERNS_18TensorIteratorBaseEENKUlvE_clEvENKUlvE2_clEvEUlllE_EESt5arrayIPcLm2EEEEviT0_T1_ --------------------------
	.section	.nv.constant0._ZN2at6native29vectorized_elementwise_kernelILi2ENS0_13AUnaryFunctorIlllZZZNS0_18lshift_kernel_cudaERNS_18TensorIteratorBaseEENKUlvE_clEvENKUlvE2_clEvEUlllE_EESt5arrayIPcLm2EEEEviT0_T1_,"a",@progbits
	.sectionflags	@""
	.align	4
.nv.constant0._ZN2at6native29vectorized_elementwise_kernelILi2ENS0_13AUnaryFunctorIlllZZZNS0_18lshift_kernel_cudaERNS_18TensorIteratorBaseEENKUlvE_clEvENKUlvE2_clEvEUlllE_EESt5arrayIPcLm2EEEEviT0_T1_:
	.zero		936


//--------------------- .nv.constant0._ZN2at6native29vectorized_elementwise_kernelILi4ENS0_13AUnaryFunctorIlllZZZNS0_18lshift_kernel_cudaERNS_18TensorIteratorBaseEENKUlvE_clEvENKUlvE2_clEvEUlllE_EESt5arrayIPcLm2EEEEviT0_T1_ --------------------------
	.section	.nv.constant0._ZN2at6native29vectorized_elementwise_kernelILi4ENS0_13AUnaryFunctorIlllZZZNS0_18lshift_kernel_cudaERNS_18TensorIteratorBaseEENKUlvE_clEvENKUlvE2_clEvEUlllE_EESt5arrayIPcLm2EEEEviT0_T1_,"a",@progbits
	.sectionflags	@""
	.align	4
.nv.constant0._ZN2at6native29vectorized_elementwise_kernelILi4ENS0_13AUnaryFunctorIlllZZZNS0_18lshift_kernel_cudaERNS_18TensorIteratorBaseEENKUlvE_clEvENKUlvE2_clEvEUlllE_EESt5arrayIPcLm2EEEEviT0_T1_:
	.zero		936


//--------------------- .nv.constant0._ZN2at6native29vectorized_elementwise_kernelILi8ENS0_13AUnaryFunctorIlllZZZNS0_18lshift_kernel_cudaERNS_18TensorIteratorBaseEENKUlvE_clEvENKUlvE2_clEvEUlllE_EESt5arrayIPcLm2EEEEviT0_T1_ --------------------------
	.section	.nv.constant0._ZN2at6native29vectorized_elementwise_kernelILi8ENS0_13AUnaryFunctorIlllZZZNS0_18lshift_kernel_cudaERNS_18TensorIteratorBaseEENKUlvE_clEvENKUlvE2_clEvEUlllE_EESt5arrayIPcLm2EEEEviT0_T1_,"a",@progbits
	.sectionflags	@""
	.align	4
.nv.constant0._ZN2at6native29vectorized_elementwise_kernelILi8ENS0_13AUnaryFunctorIlllZZZNS0_18lshift_kernel_cudaERNS_18TensorIteratorBaseEENKUlvE_clEvENKUlvE2_clEvEUlllE_EESt5arrayIPcLm2EEEEviT0_T1_:
	.zero		936


//--------------------- .nv.constant0._ZN2at6native18elementwise_kernelILi128ELi4EZNS0_15gpu_kernel_implINS0_13BinaryFunctorIiiiZZZNS0_18lshift_kernel_cudaERNS_18TensorIteratorBaseEENKUlvE_clEvENKUlvE1_clEvEUliiE_EEEEvS5_RKT_EUliE_EEviT1_ --------------------------
	.section	.nv.constant0._ZN2at6native18elementwise_kernelILi128ELi4EZNS0_15gpu_kernel_implINS0_13BinaryFunctorIiiiZZZNS0_18lshift_kernel_cudaERNS_18TensorIteratorBaseEENKUlvE_clEvENKUlvE1_clEvEUliiE_EEEEvS5_RKT_EUliE_EEviT1_,"a",@progbits
	.sectionflags	@""
	.align	4
.nv.constant0._ZN2at6native18elementwise_kernelILi128ELi4EZNS0_15gpu_kernel_implINS0_13BinaryFunctorIiiiZZZNS0_18lshift_kernel_cudaERNS_18TensorIteratorBaseEENKUlvE_clEvENKUlvE1_clEvEUliiE_EEEEvS5_RKT_EUliE_EEviT1_:
	.zero		1552


//--------------------- .nv.constant0._ZN2at6native27unrolled_elementwise_kernelINS0_13BinaryFunctorIiiiZZZNS0_18lshift_kernel_cudaERNS_18TensorIteratorBaseEENKUlvE_clEvENKUlvE1_clEvEUliiE_EESt5arrayIPcLm3EELi4E23TrivialOffsetCalculatorILi2EjESC_ILi1EjENS0_6memory12LoadWithCastILi2EEENSF_13StoreWithCastILi1EEEEEviT_T0_T2_T3_T4_T5_ --------------------------
	.section	.nv.constant0._ZN2at6native27unrolled_elementwise_kernelINS0_13BinaryFunctorIiiiZZZNS0_18lshift_kernel_cudaERNS_18TensorIteratorBaseEENKUlvE_clEvENKUlvE1_clEvEUliiE_EESt5arrayIPcLm3EELi4E23TrivialOffsetCalculatorILi2EjESC_ILi1EjENS0_6memory12LoadWithCastILi2EEENSF_13StoreWithCastILi1EEEEEviT_T0_T2_T3_T4_T5_,"a",@progbits
	.sectionflags	@""
	.align	4
.nv.constant0._ZN2at6native27unrolled_elementwise_kernelINS0_13BinaryFunctorIiiiZZZNS0_18lshift_kernel_cudaERNS_18TensorIteratorBaseEENKUlvE_clEvENKUlvE1_clEvEUliiE_EESt5arrayIPcLm3EELi4E23TrivialOffsetCalculatorILi2EjESC_ILi1EjENS0_6memory12LoadWithCastILi2EEENSF_13StoreWithCastILi1EEEEEviT_T0_T2_T3_T4_T5_:
	.zero		952


//--------------------- .nv.constant0._ZN2at6native18elementwise_kernelILi128ELi2EZNS0_22gpu_kernel_impl_nocastINS0_13BinaryFunctorIiiiZZZNS0_18lshift_kernel_cudaERNS_18TensorIteratorBaseEENKUlvE_clEvENKUlvE1_clEvEUliiE_EEEEvS5_RKT_EUliE_EEviT1_ --------------------------
	.section	.nv.constant0._ZN2at6native18elementwise_kernelILi128ELi2EZNS0_22gpu_kernel_impl_nocastINS0_13BinaryFunctorIiiiZZZNS0_18lshift_kernel_cudaERNS_18TensorIteratorBaseEENKUlvE_clEvENKUlvE1_clEvEUliiE_EEEEvS5_RKT_EUliE_EEviT1_,"a",@progbits
	.sectionflags	@""
	.align	4
.nv.constant0._ZN2at6native18elementwise_kernelILi128ELi2EZNS0_22gpu_kernel_impl_nocastINS0_13BinaryFunctorIiiiZZZNS0_18lshift_kernel_cudaERNS_18TensorIteratorBaseEENKUlvE_clEvENKUlvE1_clEvEUliiE_EEEEvS5_RKT_EUliE_EEviT1_:
	.zero		1552


//--------------------- .nv.constant0._ZN2at6native27unrolled_elementwise_kernelINS0_13BinaryFunctorIiiiZZZNS0_18lshift_kernel_cudaERNS_18TensorIteratorBaseEENKUlvE_clEvENKUlvE1_clEvEUliiE_EESt5arrayIPcLm3EELi4E23TrivialOffsetCalculatorILi2EjESC_ILi1EjENS0_6memory15LoadWithoutCastENSF_16StoreWithoutCastEEEviT_T0_T2_T3_T4_T5_ --------------------------
	.section	.nv.constant0._ZN2at6native27unrolled_elementwise_kernelINS0_13BinaryFunctorIiiiZZZNS0_18lshift_kernel_cudaERNS_18TensorIteratorBaseEENKUlvE_clEvENKUlvE1_clEvEUliiE_EESt5arrayIPcLm3EELi4E23TrivialOffsetCalculatorILi2EjESC_ILi1EjENS0_6memory15LoadWithoutCastENSF_16StoreWithoutCastEEEviT_T0_T2_T3_T4_T5_,"a",@progbits
	.sectionflags	@""
	.align	4
.nv.constant0._ZN2at6native27unrolled_elementwise_kernelINS0_13BinaryFunctorIiiiZZZNS0_18lshift_kernel_cudaERNS_18TensorIteratorBaseEENKUlvE_clEvENKUlvE1_clEvEUliiE_EESt5arrayIPcLm3EELi4E23TrivialOffsetCalculatorILi2EjESC_ILi1EjENS0_6memory15LoadWithoutCastENSF_16StoreWithoutCastEEEviT_T0_T2_T3_T4_T5_:
	.zero		932


//--------------------- .nv.constant0._ZN2at6native29vectorized_elementwise_kernelILi2ENS0_13BinaryFunctorIiiiZZZNS0_18lshift_kernel_cudaERNS_18TensorIteratorBaseEENKUlvE_clEvENKUlvE1_clEvEUliiE_EESt5arrayIPcLm3EEEEviT0_T1_ --------------------------
	.section	.nv.constant0._ZN2at6native29vectorized_elementwise_kernelILi2ENS0_13BinaryFunctorIiiiZZZNS0_18lshift_kernel_cudaERNS_18TensorIteratorBaseEENKUlvE_clEvENKUlvE1_clEvEUliiE_EESt5arrayIPcLm3EEEEviT0_T1_,"a",@progbits
	.sectionflags	@""
	.align	4
.nv.constant0._ZN2at6native29vectorized_elementwise_kernelILi2ENS0_13BinaryFunctorIiiiZZZNS0_18lshift_kernel_cudaERNS_18TensorIteratorBaseEENKUlvE_clEvENKUlvE1_clEvEUliiE_EESt5arrayIPcLm3EEEEviT0_T1_:
	.zero		928


//--------------------- .nv.constant0._ZN2at6native29vectorized_elementwise_kernelILi4ENS0_13BinaryFunctorIiiiZZZNS0_18lshift_kernel_cudaERNS_18TensorIteratorBaseEENKUlvE_clEvENKUlvE1_clEvEUliiE_EESt5arrayIPcLm3EEEEviT0_T1_ --------------------------
	.section	.nv.constant0._ZN2at6native29vectorized_elementwise_kernelILi4ENS0_13BinaryFunctorIiiiZZZNS0_18lshift_kernel_cudaERNS_18TensorIteratorBaseEENKUlvE_clEvENKUlvE1_clEvEUliiE_EESt5arrayIPcLm3EEEEviT0_T1_,"a",@progbits
	.sectionflags	@""
	.align	4
.nv.constant0._ZN2at6native29vectorized_elementwise_kernelILi4ENS0_13BinaryFunctorIiiiZZZNS0_18lshift_kernel_cudaERNS_18TensorIteratorBaseEENKUlvE_clEvENKUlvE1_clEvEUliiE_EESt5arrayIPcLm3EEEEviT0_T1_:
	.zero		928


//--------------------- .nv.constant0._ZN2at6native29vectorized_elementwise_kernelILi8ENS0_13BinaryFunctorIiiiZZZNS0_18lshift_kernel_cudaERNS_18TensorIteratorBaseEENKUlvE_clEvENKUlvE1_clEvEUliiE_EESt5arrayIPcLm3EEEEviT0_T1_ --------------------------
	.section	.nv.constant0._ZN2at6native29vectorized_elementwise_kernelILi8ENS0_13BinaryFunctorIiiiZZZNS0_18lshift_kernel_cudaERNS_18TensorIteratorBaseEENKUlvE_clEvENKUlvE1_clEvEUliiE_EESt5arrayIPcLm3EEEEviT0_T1_,"a",@progbits
	.sectionflags	@""
	.align	4
.nv.constant0._ZN2at6native29vectorized_elementwise_kernelILi8ENS0_13BinaryFunctorIiiiZZZNS0_18lshift_kernel_cudaERNS_18TensorIteratorBaseEENKUlvE_clEvENKUlvE1_clEvEUliiE_EESt5arrayIPcLm3EEEEviT0_T1_:
	.zero		928


//--------------------- .nv.constant0._ZN2at6native18elementwise_kernelILi128ELi4EZNS0_15gpu_kernel_implINS0_13BUnaryFunctorIiiiZZZNS0_18lshift_kernel_cudaERNS_18TensorIteratorBaseEENKUlvE_clEvENKUlvE1_clEvEUliiE_EEEEvS5_RKT_EUliE_EEviT1_ --------------------------
	.section	.nv.constant0._ZN2at6native18elementwise_kernelILi128ELi4EZNS0_15gpu_kernel_implINS0_13BUnaryFunctorIiiiZZZNS0_18lshift_kernel_cudaERNS_18TensorIteratorBaseEENKUlvE_clEvENKUlvE1_clEvEUliiE_EEEEvS5_RKT_EUliE_EEviT1_,"a",@progbits
	.sectionflags	@""
	.align	4
.nv.constant0._ZN2at6native18elementwise_kernelILi128ELi4EZNS0_15gpu_kernel_implINS0_13BUnaryFunctorIiiiZZZNS0_18lshift_kernel_cudaERNS_18TensorIteratorBaseEENKUlvE_clEvENKUlvE1_clEvEUliiE_EEEEvS5_RKT_EUliE_EEviT1_:
	.zero		1448


//--------------------- .nv.constant0._ZN2at6native27unrolled_elementwise_kernelINS0_13BUnaryFunctorIiiiZZZNS0_18lshift_kernel_cudaERNS_18TensorIteratorBaseEENKUlvE_clEvENKUlvE1_clEvEUliiE_EESt5arrayIPcLm2EELi4E23TrivialOffsetCalculatorILi1EjESD_NS0_6memory12LoadWithCastILi1EEENSE_13StoreWithCastILi1EEEEEviT_T0_T2_T3_T4_T5_ --------------------------
	.section	.nv.constant0._ZN2at6native27unrolled_elementwise_kernelINS0_13BUnaryFunctorIiiiZZZNS0_18lshift_kernel_cudaERNS_18TensorIteratorBaseEENKUlvE_clEvENKUlvE1_clEvEUliiE_EESt5arrayIPcLm2EELi4E23TrivialOffsetCalculatorILi1EjESD_NS0_6memory12LoadWithCastILi1EEENSE_13StoreWithCastILi1EEEEEviT_T0_T2_T3_T4_T5_,"a",@progbits
	.sectionflags	@""
	.align	4
.nv.constant0._ZN2at6native27unrolled_elementwise_kernelINS0_13BUnaryFunctorIiiiZZZNS0_18lshift_kernel_cudaERNS_18TensorIteratorBaseEENKUlvE_clEvENKUlvE1_clEvEUliiE_EESt5arrayIPcLm2EELi4E23TrivialOffsetCalculatorILi1EjESD_NS0_6memory12LoadWithCastILi1EEENSE_13StoreWithCastILi1EEEEEviT_T0_T2_T3_T4_T5_:
	.zero		948


//--------------------- .nv.constant0._ZN2at6native18elementwise_kernelILi128ELi2EZNS0_22gpu_kernel_impl_nocastINS0_13BUnaryFunctorIiiiZZZNS0_18lshift_kernel_cudaERNS_18TensorIteratorBaseEENKUlvE_clEvENKUlvE1_clEvEUliiE_EEEEvS5_RKT_EUliE_EEviT1_ --------------------------
	.section	.nv.constant0._ZN2at6native18elementwise_kernelILi128ELi2EZNS0_22gpu_kernel_impl_nocastINS0_13BUnaryFunctorIiiiZZZNS0_18lshift_kernel_cudaERNS_18TensorIteratorBaseEENKUlvE_clEvENKUlvE1_clEvEUliiE_EEEEvS5_RKT_EUliE_EEviT1_,"a",@progbits
	.sectionflags	@""
	.align	4
.nv.constant0._ZN2at6native18elementwise_kernelILi128ELi2EZNS0_22gpu_kernel_impl_nocastINS0_13BUnaryFunctorIiiiZZZNS0_18lshift_kernel_cudaERNS_18TensorIteratorBaseEENKUlvE_clEvENKUlvE1_clEvEUliiE_EEEEvS5_RKT_EUliE_EEviT1_:
	.zero		1440


//--------------------- .nv.constant0._ZN2at6native27unrolled_elementwise_kernelINS0_13BUnaryFunctorIiiiZZZNS0_18lshift_kernel_cudaERNS_18TensorIteratorBaseEENKUlvE_clEvENKUlvE1_clEvEUliiE_EESt5arrayIPcLm2EELi4E23TrivialOffsetCalculatorILi1EjESD_NS0_6memory15LoadWithoutCastENSE_16StoreWithoutCastEEEviT_T0_T2_T3_T4_T5_ --------------------------
	.section	.nv.constant0._ZN2at6native27unrolled_elementwise_kernelINS0_13BUnaryFunctorIiiiZZZNS0_18lshift_kernel_cudaERNS_18TensorIteratorBaseEENKUlvE_clEvENKUlvE1_clEvEUliiE_EESt5arrayIPcLm2EELi4E23TrivialOffsetCalculatorILi1EjESD_NS0_6memory15LoadWithoutCastENSE_16StoreWithoutCastEEEviT_T0_T2_T3_T4_T5_,"a",@progbits
	.sectionflags	@""
	.align	4
.nv.constant0._ZN2at6native27unrolled_elementwise_kernelINS0_13BUnaryFunctorIiiiZZZNS0_18lshift_kernel_cudaERNS_18TensorIteratorBaseEENKUlvE_clEvENKUlvE1_clEvEUliiE_EESt5arrayIPcLm2EELi4E23TrivialOffsetCalculatorILi1EjESD_NS0_6memory15LoadWithoutCastENSE_16StoreWithoutCastEEEviT_T0_T2_T3_T4_T5_:
	.zero		932


//--------------------- .nv.constant0._ZN2at6native29vectorized_elementwise_kernelILi2ENS0_13BUnaryFunctorIiiiZZZNS0_18lshift_kernel_cudaERNS_18TensorIteratorBaseEENKUlvE_clEvENKUlvE1_clEvEUliiE_EESt5arrayIPcLm2EEEEviT0_T1_ --------------------------
	.section	.nv.constant0._ZN2at6native29vectorized_elementwise_kernelILi2ENS0_13BUnaryFunctorIiiiZZZNS0_18lshift_kernel_cudaERNS_18TensorIteratorBaseEENKUlvE_clEvENKUlvE1_clEvEUliiE_EESt5arrayIPcLm2EEEEviT0_T1_,"a",@progbits
	.sectionflags	@""
	.align	4
.nv.constant0._ZN2at6native29vectorized_elementwise_kernelILi2ENS0_13BUnaryFunctorIiiiZZZNS0_18lshift_kernel_cudaERNS_18TensorIteratorBaseEENKUlvE_clEvENKUlvE1_clEvEUliiE_EESt5arrayIPcLm2EEEEviT0_T1_:
	.zero		928


//--------------------- .nv.constant0._ZN2at6native29vectorized_elementwise_kernelILi4ENS0_13BUnaryFunctorIiiiZZZNS0_18lshift_kernel_cudaERNS_18TensorIteratorBaseEENKUlvE_clEvENKUlvE1_clEvEUliiE_EESt5arrayIPcLm2EEEEviT0_T1_ --------------------------
	.section	.nv.constant0._ZN2at6native29vectorized_elementwise_kernelILi4ENS0_13BUnaryFunctorIiiiZZZNS0_18lshift_kernel_cudaERNS_18TensorIteratorBaseEENKUlvE_clEvENKUlvE1_clEvEUliiE_EESt5arrayIPcLm2EEEEviT0_T1_,"a",@progbits
	.sectionflags	@""
	.align	4
.nv.constant0._ZN2at6native29vectorized_elementwise_kernelILi4ENS0_13BUnaryFunctorIiiiZZZNS0_18lshift_kernel_cudaERNS_18TensorIteratorBaseEENKUlvE_clEvENKUlvE1_clEvEUliiE_EESt5arrayIPcLm2EEEEviT0_T1_:
	.zero		928


//--------------------- .nv.constant0._ZN2at6native29vectorized_elementwise_kernelILi8ENS0_13BUnaryFunctorIiiiZZZNS0_18lshift_kernel_cudaERNS_18TensorIteratorBaseEENKUlvE_clEvENKUlvE1_clEvEUliiE_EESt5arrayIPcLm2EEEEviT0_T1_ --------------------------
	.section	.nv.constant0._ZN2at6native29vectorized_elementwise_kernelILi8ENS0_13BUnaryFunctorIiiiZZZNS0_18lshift_kernel_cudaERNS_18TensorIteratorBaseEENKUlvE_clEvENKUlvE1_clEvEUliiE_EESt5arrayIPcLm2EEEEviT0_T1_,"a",@progbits
	.sectionflags	@""
	.align	4
.nv.constant0._ZN2at6native29vectorized_elementwise_kernelILi8ENS0_13BUnaryFunctorIiiiZZZNS0_18lshift_kernel_cudaERNS_18TensorIteratorBaseEENKUlvE_clEvENKUlvE1_clEvEUliiE_EESt5arrayIPcLm2EEEEviT0_T1_:
	.zero		928


//--------------------- .nv.constant0._ZN2at6native18elementwise_kernelILi128ELi4EZNS0_15gpu_kernel_implINS0_13AUnaryFunctorIiiiZZZNS0_18lshift_kernel_cudaERNS_18TensorIteratorBaseEENKUlvE_clEvENKUlvE1_clEvEUliiE_EEEEvS5_RKT_EUliE_EEviT1_ --------------------------
	.section	.nv.constant0._ZN2at6native18elementwise_kernelILi128ELi4EZNS0_15gpu_kernel_implINS0_13AUnaryFunctorIiiiZZZNS0_18lshift_kernel_cudaERNS_18TensorIteratorBaseEENKUlvE_clEvENKUlvE1_clEvEUliiE_EEEEvS5_RKT_EUliE_EEviT1_,"a",@progbits
	.sectionflags	@""
	.align	4
.nv.constant0._ZN2at6native18elementwise_kernelILi128ELi4EZNS0_15gpu_kernel_implINS0_13AUnaryFunctorIiiiZZZNS0_18lshift_kernel_cudaERNS_18TensorIteratorBaseEENKUlvE_clEvENKUlvE1_clEvEUliiE_EEEEvS5_RKT_EUliE_EEviT1_:
	.zero		1448


//--------------------- .nv.constant0._ZN2at6native27unrolled_elementwise_kernelINS0_13AUnaryFunctorIiiiZZZNS0_18lshift_kernel_cudaERNS_18TensorIteratorBaseEENKUlvE_clEvENKUlvE1_clEvEUliiE_EESt5arrayIPcLm2EELi4E23TrivialOffsetCalculatorILi1EjESD_NS0_6memory12LoadWithCastILi1EEENSE_13StoreWithCastILi1EEEEEviT_T0_T2_T3_T4_T5_ --------------------------
	.section	.nv.constant0._ZN2at6native27unrolled_elementwise_kernelINS0_13AUnaryFunctorIiiiZZZNS0_18lshift_kernel_cudaERNS_18TensorIteratorBaseEENKUlvE_clEvENKUlvE1_clEvEUliiE_EESt5arrayIPcLm2EELi4E23TrivialOffsetCalculatorILi1EjESD_NS0_6memory12LoadWithCastILi1EEENSE_13StoreWithCastILi1EEEEEviT_T0_T2_T3_T4_T5_,"a",@progbits
	.sectionflags	@""
	.align	4
.nv.constant0._ZN2at6native27unrolled_elementwise_kernelINS0_13AUnaryFunctorIiiiZZZNS0_18lshift_kernel_cudaERNS_18TensorIteratorBaseEENKUlvE_clEvENKUlvE1_clEvEUliiE_EESt5arrayIPcLm2EELi4E23TrivialOffsetCalculatorILi1EjESD_NS0_6memory12LoadWithCastILi1EEENSE_13StoreWithCastILi1EEEEEviT_T0_T2_T3_T4_T5_:
	.zero		948


//--------------------- .nv.constant0._ZN2at6native18elementwise_kernelILi128ELi2EZNS0_22gpu_kernel_impl_nocastINS0_13AUnaryFunctorIiiiZZZNS0_18lshift_kernel_cudaERNS_18TensorIteratorBaseEENKUlvE_clEvENKUlvE1_clEvEUliiE_EEEEvS5_RKT_EUliE_EEviT1_ --------------------------
	.section	.nv.constant0._ZN2at6native18elementwise_kernelILi128ELi2EZNS0_22gpu_kernel_impl_nocastINS0_13AUnaryFunctorIiiiZZZNS0_18lshift_kernel_cudaERNS_18TensorIteratorBaseEENKUlvE_clEvENKUlvE1_clEvEUliiE_EEEEvS5_RKT_EUliE_EEviT1_,"a",@progbits
	.sectionflags	@""
	.align	4
.nv.constant0._ZN2at6native18elementwise_kernelILi128ELi2EZNS0_22gpu_kernel_impl_nocastINS0_13AUnaryFunctorIiiiZZZNS0_18lshift_kernel_cudaERNS_18TensorIteratorBaseEENKUlvE_clEvENKUlvE1_clEvEUliiE_EEEEvS5_RKT_EUliE_EEviT1_:
	.zero		1440


//--------------------- .nv.constant0._ZN2at6native27unrolled_elementwise_kernelINS0_13AUnaryFunctorIiiiZZZNS0_18lshift_kernel_cudaERNS_18TensorIteratorBaseEENKUlvE_clEvENKUlvE1_clEvEUliiE_EESt5arrayIPcLm2EELi4E23TrivialOffsetCalculatorILi1EjESD_NS0_6memory15LoadWithoutCastENSE_16StoreWithoutCastEEEviT_T0_T2_T3_T4_T5_ --------------------------
	.section	.nv.constant0._ZN2at6native27unrolled_elementwise_kernelINS0_13AUnaryFunctorIiiiZZZNS0_18lshift_kernel_cudaERNS_18TensorIteratorBaseEENKUlvE_clEvENKUlvE1_clEvEUliiE_EESt5arrayIPcLm2EELi4E23TrivialOffsetCalculatorILi1EjESD_NS0_6memory15LoadWithoutCastENSE_16StoreWithoutCastEEEviT_T0_T2_T3_T4_T5_,"a",@progbits
	.sectionflags	@""
	.align	4
.nv.constant0._ZN2at6native27unrolled_elementwise_kernelINS0_13AUnaryFunctorIiiiZZZNS0_18lshift_kernel_cudaERNS_18TensorIteratorBaseEENKUlvE_clEvENKUlvE1_clEvEUliiE_EESt5arrayIPcLm2EELi4E23TrivialOffsetCalculatorILi1EjESD_NS0_6memory15LoadWithoutCastENSE_16StoreWithoutCastEEEviT_T0_T2_T3_T4_T5_:
	.zero		932


//--------------------- .nv.constant0._ZN2at6native29vectorized_elementwise_kernelILi2ENS0_13AUnaryFunctorIiiiZZZNS0_18lshift_kernel_cudaERNS_18TensorIteratorBaseEENKUlvE_clEvENKUlvE1_clEvEUliiE_EESt5arrayIPcLm2EEEEviT0_T1_ --------------------------
	.section	.nv.constant0._ZN2at6native29vectorized_elementwise_kernelILi2ENS0_13AUnaryFunctorIiiiZZZNS0_18lshift_kernel_cudaERNS_18TensorIteratorBaseEENKUlvE_clEvENKUlvE1_clEvEUliiE_EESt5arrayIPcLm2EEEEviT0_T1_,"a",@progbits
	.sectionflags	@""
	.align	4
.nv.constant0._ZN2at6native29vectorized_elementwise_kernelILi2ENS0_13AUnaryFunctorIiiiZZZNS0_18lshift_kernel_cudaERNS_18TensorIteratorBaseEENKUlvE_clEvENKUlvE1_clEvEUliiE_EESt5arrayIPcLm2EEEEviT0_T1_:
	.zero		928


//--------------------- .nv.constant0._ZN2at6native29vectorized_elementwise_kernelILi4ENS0_13AUnaryFunctorIiiiZZZNS0_18lshift_kernel_cudaERNS_18TensorIteratorBaseEENKUlvE_clEvENKUlvE1_clEvEUliiE_EESt5arrayIPcLm2EEEEviT0_T1_ --------------------------
	.section	.nv.constant0._ZN2at6native29vectorized_elementwise_kernelILi4ENS0_13AUnaryFunctorIiiiZZZNS0_18lshift_kernel_cudaERNS_18TensorIteratorBaseEENKUlvE_clEvENKUlvE1_clEvEUliiE_EESt5arrayIPcLm2EEEEviT0_T1_,"a",@progbits
	.sectionflags	@""
	.align	4
.nv.constant0._ZN2at6native29vectorized_elementwise_kernelILi4ENS0_13AUnaryFunctorIiiiZZZNS0_18lshift_kernel_cudaERNS_18TensorIteratorBaseEENKUlvE_clEvENKUlvE1_clEvEUliiE_EESt5arrayIPcLm2EEEEviT0_T1_:
	.zero		928


//--------------------- .nv.constant0._ZN2at6native29vectorized_elementwise_kernelILi8ENS0_13AUnaryFunctorIiiiZZZNS0_18lshift_kernel_cudaERNS_18TensorIteratorBaseEENKUlvE_clEvENKUlvE1_clEvEUliiE_EESt5arrayIPcLm2EEEEviT0_T1_ --------------------------
	.section	.nv.constant0._ZN2at6native29vectorized_elementwise_kernelILi8ENS0_13AUnaryFunctorIiiiZZZNS0_18lshift_kernel_cudaERNS_18TensorIteratorBaseEENKUlvE_clEvENKUlvE1_clEvEUliiE_EESt5arrayIPcLm2EEEEviT0_T1_,"a",@progbits
	.sectionflags	@""
	.align	4
.nv.constant0._ZN2at6native29vectorized_elementwise_kernelILi8ENS0_13AUnaryFunctorIiiiZZZNS0_18lshift_kernel_cudaERNS_18TensorIteratorBaseEENKUlvE_clEvENKUlvE1_clEvEUliiE_EESt5arrayIPcLm2EEEEviT0_T1_:
	.zero		928


//--------------------- .nv.constant0._ZN2at6native18elementwise_kernelILi128ELi4EZNS0_15gpu_kernel_implINS0_13BinaryFunctorIaaaZZZNS0_18lshift_kernel_cudaERNS_18TensorIteratorBaseEENKUlvE_clEvENKUlvE0_clEvEUlaaE_EEEEvS5_RKT_EUliE_EEviT1_ --------------------------
	.section	.nv.constant0._ZN2at6native18elementwise_kernelILi128ELi4EZNS0_15gpu_kernel_implINS0_13BinaryFunctorIaaaZZZNS0_18lshift_kernel_cudaERNS_18TensorIteratorBaseEENKUlvE_clEvENKUlvE0_clEvEUlaaE_EEEEvS5_RKT_EUliE_EEviT1_,"a",@progbits
	.sectionflags	@""
	.align	4
.nv.constant0._ZN2at6native18elementwise_kernelILi128ELi4EZNS0_15gpu_kernel_implINS0_13BinaryFunctorIaaaZZZNS0_18lshift_kernel_cudaERNS_18TensorIteratorBaseEENKUlvE_clEvENKUlvE0_clEvEUlaaE_EEEEvS5_RKT_EUliE_EEviT1_:
	.zero		1552


//--------------------- .nv.constant0._ZN2at6native27unrolled_elementwise_kernelINS0_13BinaryFunctorIaaaZZZNS0_18lshift_kernel_cudaERNS_18TensorIteratorBaseEENKUlvE_clEvENKUlvE0_clEvEUlaaE_EESt5arrayIPcLm3EELi4E23TrivialOffsetCalculatorILi2EjESC_ILi1EjENS0_6memory12LoadWithCastILi2EEENSF_13StoreWithCastILi1EEEEEviT_T0_T2_T3_T4_T5_ --------------------------
	.section	.nv.constant0._ZN2at6native27unrolled_elementwise_kernelINS0_13BinaryFunctorIaaaZZZNS0_18lshift_kernel_cudaERNS_18TensorIteratorBaseEENKUlvE_clEvENKUlvE0_clEvEUlaaE_EESt5arrayIPcLm3EELi4E23TrivialOffsetCalculatorILi2EjESC_ILi1EjENS0_6memory12LoadWithCastILi2EEENSF_13StoreWithCastILi1EEEEEviT_T0_T2_T3_T4_T5_,"a",@progbits
	.sectionflags	@""
	.align	4
.nv.constant0._ZN2at6native27unrolled_elementwise_kernelINS0_13BinaryFunctorIaaaZZZNS0_18lshift_kernel_cudaERNS_18TensorIteratorBaseEENKUlvE_clEvENKUlvE0_clEvEUlaaE_EESt5arrayIPcLm3EELi4E23TrivialOffsetCalculatorILi2EjESC_ILi1EjENS0_6memory12LoadWithCastILi2EEENSF_13StoreWithCastILi1EEEEEviT_T0_T2_T3_T4_T5_:
	.zero		952


//--------------------- .nv.constant0._ZN2at6native18elementwise_kernelILi128ELi4EZNS0_22gpu_kernel_impl_nocastINS0_13BinaryFunctorIaaaZZZNS0_18lshift_kernel_cudaERNS_18TensorIteratorBaseEENKUlvE_clEvENKUlvE0_clEvEUlaaE_EEEEvS5_RKT_EUliE_EEviT1_ --------------------------
	.section	.nv.constant0._ZN2at6native18elementwise_kernelILi128ELi4EZNS0_22gpu_kernel_impl_nocastINS0_13BinaryFunctorIaaaZZZNS0_18lshift_kernel_cudaERNS_18TensorIteratorBaseEENKUlvE_clEvENKUlvE0_clEvEUlaaE_EEEEvS5_RKT_EUliE_EEviT1_,"a",@progbits
	.sectionflags	@""
	.align	4
.nv.constant0._ZN2at6native18elementwise_kernelILi128ELi4EZNS0_22gpu_kernel_impl_nocastINS0_13BinaryFunctorIaaaZZZNS0_18lshift_kernel_cudaERNS_18TensorIteratorBaseEENKUlvE_clEvENKUlvE0_clEvEUlaaE_EEEEvS5_RKT_EUliE_EEviT1_:
	.zero		1552


//--------------------- .nv.constant0._ZN2at6native27unrolled_elementwise_kernelINS0_13BinaryFunctorIaaaZZZNS0_18lshift_kernel_cudaERNS_18TensorIteratorBaseEENKUlvE_clEvENKUlvE0_clEvEUlaaE_EESt5arrayIPcLm3EELi4E23TrivialOffsetCalculatorILi2EjESC_ILi1EjENS0_6memory15LoadWithoutCastENSF_16StoreWithoutCastEEEviT_T0_T2_T3_T4_T5_ --------------------------
	.section	.nv.constant0._ZN2at6native27unrolled_elementwise_kernelINS0_13BinaryFunctorIaaaZZZNS0_18lshift_kernel_cudaERNS_18TensorIteratorBaseEENKUlvE_clEvENKUlvE0_clEvEUlaaE_EESt5arrayIPcLm3EELi4E23TrivialOffsetCalculatorILi2EjESC_ILi1EjENS0_6memory15LoadWithoutCastENSF_16StoreWithoutCastEEEviT_T0_T2_T3_T4_T5_,"a",@progbits
	.sectionflags	@""
	.align	4
.nv.constant0._ZN2at6native27unrolled_elementwise_kernelINS0_13BinaryFunctorIaaaZZZNS0_18lshift_kernel_cudaERNS_18TensorIteratorBaseEENKUlvE_clEvENKUlvE0_clEvEUlaaE_EESt5arrayIPcLm3EELi4E23TrivialOffsetCalculatorILi2EjESC_ILi1EjENS0_6memory15LoadWithoutCastENSF_16StoreWithoutCastEEEviT_T0_T2_T3_T4_T5_:
	.zero		932


//--------------------- .nv.constant0._ZN2at6native29vectorized_elementwise_kernelILi2ENS0_13BinaryFunctorIaaaZZZNS0_18lshift_kernel_cudaERNS_18TensorIteratorBaseEENKUlvE_clEvENKUlvE0_clEvEUlaaE_EESt5arrayIPcLm3EEEEviT0_T1_ --------------------------
	.section	.nv.constant0._ZN2at6native29vectorized_elementwise_kernelILi2ENS0_13BinaryFunctorIaaaZZZNS0_18lshift_kernel_cudaERNS_18TensorIteratorBaseEENKUlvE_clEvENKUlvE0_clEvEUlaaE_EESt5arrayIPcLm3EEEEviT0_T1_,"a",@progbits
	.sectionflags	@""
	.align	4
.nv.constant0._ZN2at6native29vectorized_elementwise_kernelILi2ENS0_13BinaryFunctorIaaaZZZNS0_18lshift_kernel_cudaERNS_18TensorIteratorBaseEENKUlvE_clEvENKUlvE0_clEvEUlaaE_EESt5arrayIPcLm3EEEEviT0_T1_:
	.zero		928


//--------------------- .nv.constant0._ZN2at6native29vectorized_elementwise_kernelILi4ENS0_13BinaryFunctorIaaaZZZNS0_18lshift_kernel_cudaERNS_18TensorIteratorBaseEENKUlvE_clEvENKUlvE0_clEvEUlaaE_EESt5arrayIPcLm3EEEEviT0_T1_ --------------------------
	.section	.nv.constant0._ZN2at6native29vectorized_elementwise_kernelILi4ENS0_13BinaryFunctorIaaaZZZNS0_18lshift_kernel_cudaERNS_18TensorIteratorBaseEENKUlvE_clEvENKUlvE0_clEvEUlaaE_EESt5arrayIPcLm3EEEEviT0_T1_,"a",@progbits
	.sectionflags	@""
	.align	4
.nv.constant0._ZN2at6native29vectorized_elementwise_kernelILi4ENS0_13BinaryFunctorIaaaZZZNS0_18lshift_kernel_cudaERNS_18TensorIteratorBaseEENKUlvE_clEvENKUlvE0_clEvEUlaaE_EESt5arrayIPcLm3EEEEviT0_T1_:
	.zero		928


//--------------------- .nv.constant0._ZN2at6native29vectorized_elementwise_kernelILi8ENS0_13BinaryFunctorIaaaZZZNS0_18lshift_kernel_cudaERNS_18TensorIteratorBaseEENKUlvE_clEvENKUlvE0_clEvEUlaaE_EESt5arrayIPcLm3EEEEviT0_T1_ --------------------------
	.section	.nv.constant0._ZN2at6native29vectorized_elementwise_kernelILi8ENS0_13BinaryFunctorIaaaZZZNS0_18lshift_kernel_cudaERNS_18TensorIteratorBaseEENKUlvE_clEvENKUlvE0_clEvEUlaaE_EESt5arrayIPcLm3EEEEviT0_T1_,"a",@progbits
	.sectionflags	@""
	.align	4
.nv.constant0._ZN2at6native29vectorized_elementwise_kernelILi8ENS0_13BinaryFunctorIaaaZZZNS0_18lshift_kernel_cudaERNS_18TensorIteratorBaseEENKUlvE_clEvENKUlvE0_clEvEUlaaE_EESt5arrayIPcLm3EEEEviT0_T1_:
	.zero		928


//--------------------- .nv.constant0._ZN2at6native18elementwise_kernelILi128ELi4EZNS0_15gpu_kernel_implINS0_13BUnaryFunctorIaaaZZZNS0_18lshift_kernel_cudaERNS_18TensorIteratorBaseEENKUlvE_clEvENKUlvE0_clEvEUlaaE_EEEEvS5_RKT_EUliE_EEviT1_ --------------------------
	.section	.nv.constant0._ZN2at6native18elementwise_kernelILi128ELi4EZNS0_15gpu_kernel_implINS0_13BUnaryFunctorIaaaZZZNS0_18lshift_kernel_cudaERNS_18TensorIteratorBaseEENKUlvE_clEvENKUlvE0_clEvEUlaaE_EEEEvS5_RKT_EUliE_EEviT1_,"a",@progbits
	.sectionflags	@""
	.align	4
.nv.constant0._ZN2at6native18elementwise_kernelILi128ELi4EZNS0_15gpu_kernel_implINS0_13BUnaryFunctorIaaaZZZNS0_18lshift_kernel_cudaERNS_18TensorIteratorBaseEENKUlvE_clEvENKUlvE0_clEvEUlaaE_EEEEvS5_RKT_EUliE_EEviT1_:
	.zero		1440


//--------------------- .nv.constant0._ZN2at6native27unrolled_elementwise_kernelINS0_13BUnaryFunctorIaaaZZZNS0_18lshift_kernel_cudaERNS_18TensorIteratorBaseEENKUlvE_clEvENKUlvE0_clEvEUlaaE_EESt5arrayIPcLm2EELi4E23TrivialOffsetCalculatorILi1EjESD_NS0_6memory12LoadWithCastILi1EEENSE_13StoreWithCastILi1EEEEEviT_T0_T2_T3_T4_T5_ --------------------------
	.section	.nv.constant0._ZN2at6native27unrolled_elementwise_kernelINS0_13BUnaryFunctorIaaaZZZNS0_18lshift_kernel_cudaERNS_18TensorIteratorBaseEENKUlvE_clEvENKUlvE0_clEvEUlaaE_EESt5arrayIPcLm2EELi4E23TrivialOffsetCalculatorILi1EjESD_NS0_6memory12LoadWithCastILi1EEENSE_13StoreWithCastILi1EEEEEviT_T0_T2_T3_T4_T5_,"a",@progbits
	.sectionflags	@""
	.align	4
.nv.constant0._ZN2at6native27unrolled_elementwise_kernelINS0_13BUnaryFunctorIaaaZZZNS0_18lshift_kernel_cudaERNS_18TensorIteratorBaseEENKUlvE_clEvENKUlvE0_clEvEUlaaE_EESt5arrayIPcLm2EELi4E23TrivialOffsetCalculatorILi1EjESD_NS0_6memory12LoadWithCastILi1EEENSE_13StoreWithCastILi1EEEEEviT_T0_T2_T3_T4_T5_:
	.zero		940


//--------------------- .nv.constant0._ZN2at6native18elementwise_kernelILi128ELi4EZNS0_22gpu_kernel_impl_nocastINS0_13BUnaryFunctorIaaaZZZNS0_18lshift_kernel_cudaERNS_18TensorIteratorBaseEENKUlvE_clEvENKUlvE0_clEvEUlaaE_EEEEvS5_RKT_EUliE_EEviT1_ --------------------------
	.section	.nv.constant0._ZN2at6native18elementwise_kernelILi128ELi4EZNS0_22gpu_kernel_impl_nocastINS0_13BUnaryFunctorIaaaZZZNS0_18lshift_kernel_cudaERNS_18TensorIteratorBaseEENKUlvE_clEvENKUlvE0_clEvEUlaaE_EEEEvS5_RKT_EUliE_EEviT1_,"a",@progbits
	.sectionflags	@""
	.align	4
.nv.constant0._ZN2at6native18elementwise_kernelILi128ELi4EZNS0_22gpu_kernel_impl_nocastINS0_13BUnaryFunctorIaaaZZZNS0_18lshift_kernel_cudaERNS_18TensorIteratorBaseEENKUlvE_clEvENKUlvE0_clEvEUlaaE_EEEEvS5_RKT_EUliE_EEviT1_:
	.zero		1440


//--------------------- .nv.constant0._ZN2at6native27unrolled_elementwise_kernelINS0_13BUnaryFunctorIaaaZZZNS0_18lshift_kernel_cudaERNS_18TensorIteratorBaseEENKUlvE_clEvENKUlvE0_clEvEUlaaE_EESt5arrayIPcLm2EELi4E23TrivialOffsetCalculatorILi1EjESD_NS0_6memory15LoadWithoutCastENSE_16StoreWithoutCastEEEviT_T0_T2_T3_T4_T5_ --------------------------
	.section	.nv.constant0._ZN2at6native27unrolled_elementwise_kernelINS0_13BUnaryFunctorIaaaZZZNS0_18lshift_kernel_cudaERNS_18TensorIteratorBaseEENKUlvE_clEvENKUlvE0_clEvEUlaaE_EESt5arrayIPcLm2EELi4E23TrivialOffsetCalculatorILi1EjESD_NS0_6memory15LoadWithoutCastENSE_16StoreWithoutCastEEEviT_T0_T2_T3_T4_T5_,"a",@progbits
	.sectionflags	@""
	.align	4
.nv.constant0._ZN2at6native27unrolled_elementwise_kernelINS0_13BUnaryFunctorIaaaZZZNS0_18lshift_kernel_cudaERNS_18TensorIteratorBaseEENKUlvE_clEvENKUlvE0_clEvEUlaaE_EESt5arrayIPcLm2EELi4E23TrivialOffsetCalculatorILi1EjESD_NS0_6memory15LoadWithoutCastENSE_16StoreWithoutCastEEEviT_T0_T2_T3_T4_T5_:
	.zero		924


//--------------------- .nv.constant0._ZN2at6native29vectorized_elementwise_kernelILi2ENS0_13BUnaryFunctorIaaaZZZNS0_18lshift_kernel_cudaERNS_18TensorIteratorBaseEENKUlvE_clEvENKUlvE0_clEvEUlaaE_EESt5arrayIPcLm2EEEEviT0_T1_ --------------------------
	.section	.nv.constant0._ZN2at6native29vectorized_elementwise_kernelILi2ENS0_13BUnaryFunctorIaaaZZZNS0_18lshift_kernel_cudaERNS_18TensorIteratorBaseEENKUlvE_clEvENKUlvE0_clEvEUlaaE_EESt5arrayIPcLm2EEEEviT0_T1_,"a",@progbits
	.sectionflags	@""
	.align	4
.nv.constant0._ZN2at6native29vectorized_elementwise_kernelILi2ENS0_13BUnaryFunctorIaaaZZZNS0_18lshift_kernel_cudaERNS_18TensorIteratorBaseEENKUlvE_clEvENKUlvE0_clEvEUlaaE_EESt5arrayIPcLm2EEEEviT0_T1_:
	.zero		920


//--------------------- .nv.constant0._ZN2at6native29vectorized_elementwise_kernelILi4ENS0_13BUnaryFunctorIaaaZZZNS0_18lshift_kernel_cudaERNS_18TensorIteratorBaseEENKUlvE_clEvENKUlvE0_clEvEUlaaE_EESt5arrayIPcLm2EEEEviT0_T1_ --------------------------
	.section	.nv.constant0._ZN2at6native29vectorized_elementwise_kernelILi4ENS0_13BUnaryFunctorIaaaZZZNS0_18lshift_kernel_cudaERNS_18TensorIteratorBaseEENKUlvE_clEvENKUlvE0_clEvEUlaaE_EESt5arrayIPcLm2EEEEviT0_T1_,"a",@progbits
	.sectionflags	@""
	.align	4
.nv.constant0._ZN2at6native29vectorized_elementwise_kernelILi4ENS0_13BUnaryFunctorIaaaZZZNS0_18lshift_kernel_cudaERNS_18TensorIteratorBaseEENKUlvE_clEvENKUlvE0_clEvEUlaaE_EESt5arrayIPcLm2EEEEviT0_T1_:
	.zero		920


//--------------------- .nv.constant0._ZN2at6native29vectorized_elementwise_kernelILi8ENS0_13BUnaryFunctorIaaaZZZNS0_18lshift_kernel_cudaERNS_18TensorIteratorBaseEENKUlvE_clEvENKUlvE0_clEvEUlaaE_EESt5arrayIPcLm2EEEEviT0_T1_ --------------------------
	.section	.nv.constant0._ZN2at6native29vectorized_elementwise_kernelILi8ENS0_13BUnaryFunctorIaaaZZZNS0_18lshift_kernel_cudaERNS_18TensorIteratorBaseEENKUlvE_clEvENKUlvE0_clEvEUlaaE_EESt5arrayIPcLm2EEEEviT0_T1_,"a",@progbits
	.sectionflags	@""
	.align	4
.nv.constant0._ZN2at6native29vectorized_elementwise_kernelILi8ENS0_13BUnaryFunctorIaaaZZZNS0_18lshift_kernel_cudaERNS_18TensorIteratorBaseEENKUlvE_clEvENKUlvE0_clEvEUlaaE_EESt5arrayIPcLm2EEEEviT0_T1_:
	.zero		920


//--------------------- .nv.constant0._ZN2at6native18elementwise_kernelILi128ELi4EZNS0_15gpu_kernel_implINS0_13AUnaryFunctorIaaaZZZNS0_18lshift_kernel_cudaERNS_18TensorIteratorBaseEENKUlvE_clEvENKUlvE0_clEvEUlaaE_EEEEvS5_RKT_EUliE_EEviT1_ --------------------------
	.section	.nv.constant0._ZN2at6native18elementwise_kernelILi128ELi4EZNS0_15gpu_kernel_implINS0_13AUnaryFunctorIaaaZZZNS0_18lshift_kernel_cudaERNS_18TensorIteratorBaseEENKUlvE_clEvENKUlvE0_clEvEUlaaE_EEEEvS5_RKT_EUliE_EEviT1_,"a",@progbits
	.sectionflags	@""
	.align	4
.nv.constant0._ZN2at6native18elementwise_kernelILi128ELi4EZNS0_15gpu_kernel_implINS0_13AUnaryFunctorIaaaZZZNS0_18lshift_kernel_cudaERNS_18TensorIteratorBaseEENKUlvE_clEvENKUlvE0_clEvEUlaaE_EEEEvS5_RKT_EUliE_EEviT1_:
	.zero		1440


//--------------------- .nv.constant0._ZN2at6native27unrolled_elementwise_kernelINS0_13AUnaryFunctorIaaaZZZNS0_18lshift_kernel_cudaERNS_18TensorIteratorBaseEENKUlvE_clEvENKUlvE0_clEvEUlaaE_EESt5arrayIPcLm2EELi4E23TrivialOffsetCalculatorILi1EjESD_NS0_6memory12LoadWithCastILi1EEENSE_13StoreWithCastILi1EEEEEviT_T0_T2_T3_T4_T5_ --------------------------
	.section	.nv.constant0._ZN2at6native27unrolled_elementwise_kernelINS0_13AUnaryFunctorIaaaZZZNS0_18lshift_kernel_cudaERNS_18TensorIteratorBaseEENKUlvE_clEvENKUlvE0_clEvEUlaaE_EESt5arrayIPcLm2EELi4E23TrivialOffsetCalculatorILi1EjESD_NS0_6memory12LoadWithCastILi1EEENSE_13StoreWithCastILi1EEEEEviT_T0_T2_T3_T4_T5_,"a",@progbits
	.sectionflags	@""
	.align	4
.nv.constant0._ZN2at6native27unrolled_elementwise_kernelINS0_13AUnaryFunctorIaaaZZZNS0_18lshift_kernel_cudaERNS_18TensorIteratorBaseEENKUlvE_clEvENKUlvE0_clEvEUlaaE_EESt5arrayIPcLm2EELi4E23TrivialOffsetCalculatorILi1EjESD_NS0_6memory12LoadWithCastILi1EEENSE_13StoreWithCastILi1EEEEEviT_T0_T2_T3_T4_T5_:
	.zero		940


//--------------------- .nv.constant0._ZN2at6native18elementwise_kernelILi128ELi4EZNS0_22gpu_kernel_impl_nocastINS0_13AUnaryFunctorIaaaZZZNS0_18lshift_kernel_cudaERNS_18TensorIteratorBaseEENKUlvE_clEvENKUlvE0_clEvEUlaaE_EEEEvS5_RKT_EUliE_EEviT1_ --------------------------
	.section	.nv.constant0._ZN2at6native18elementwise_kernelILi128ELi4EZNS0_22gpu_kernel_impl_nocastINS0_13AUnaryFunctorIaaaZZZNS0_18lshift_kernel_cudaERNS_18TensorIteratorBaseEENKUlvE_clEvENKUlvE0_clEvEUlaaE_EEEEvS5_RKT_EUliE_EEviT1_,"a",@progbits
	.sectionflags	@""
	.align	4
.nv.constant0._ZN2at6native18elementwise_kernelILi128ELi4EZNS0_22gpu_kernel_impl_nocastINS0_13AUnaryFunctorIaaaZZZNS0_18lshift_kernel_cudaERNS_18TensorIteratorBaseEENKUlvE_clEvENKUlvE0_clEvEUlaaE_EEEEvS5_RKT_EUliE_EEviT1_:
	.zero		1440


//--------------------- .nv.constant0._ZN2at6native27unrolled_elementwise_kernelINS0_13AUnaryFunctorIaaaZZZNS0_18lshift_kernel_cudaERNS_18TensorIteratorBaseEENKUlvE_clEvENKUlvE0_clEvEUlaaE_EESt5arrayIPcLm2EELi4E23TrivialOffsetCalculatorILi1EjESD_NS0_6memory15LoadWithoutCastENSE_16StoreWithoutCastEEEviT_T0_T2_T3_T4_T5_ --------------------------
	.section	.nv.constant0._ZN2at6native27unrolled_elementwise_kernelINS0_13AUnaryFunctorIaaaZZZNS0_18lshift_kernel_cudaERNS_18TensorIteratorBaseEENKUlvE_clEvENKUlvE0_clEvEUlaaE_EESt5arrayIPcLm2EELi4E23TrivialOffsetCalculatorILi1EjESD_NS0_6memory15LoadWithoutCastENSE_16StoreWithoutCastEEEviT_T0_T2_T3_T4_T5_,"a",@progbits
	.sectionflags	@""
	.align	4
.nv.constant0._ZN2at6native27unrolled_elementwise_kernelINS0_13AUnaryFunctorIaaaZZZNS0_18lshift_kernel_cudaERNS_18TensorIteratorBaseEENKUlvE_clEvENKUlvE0_clEvEUlaaE_EESt5arrayIPcLm2EELi4E23TrivialOffsetCalculatorILi1EjESD_NS0_6memory15LoadWithoutCastENSE_16StoreWithoutCastEEEviT_T0_T2_T3_T4_T5_:
	.zero		924


//--------------------- .nv.constant0._ZN2at6native29vectorized_elementwise_kernelILi2ENS0_13AUnaryFunctorIaaaZZZNS0_18lshift_kernel_cudaERNS_18TensorIteratorBaseEENKUlvE_clEvENKUlvE0_clEvEUlaaE_EESt5arrayIPcLm2EEEEviT0_T1_ --------------------------
	.section	.nv.constant0._ZN2at6native29vectorized_elementwise_kernelILi2ENS0_13AUnaryFunctorIaaaZZZNS0_18lshift_kernel_cudaERNS_18TensorIteratorBaseEENKUlvE_clEvENKUlvE0_clEvEUlaaE_EESt5arrayIPcLm2EEEEviT0_T1_,"a",@progbits
	.sectionflags	@""
	.align	4
.nv.constant0._ZN2at6native29vectorized_elementwise_kernelILi2ENS0_13AUnaryFunctorIaaaZZZNS0_18lshift_kernel_cudaERNS_18TensorIteratorBaseEENKUlvE_clEvENKUlvE0_clEvEUlaaE_EESt5arrayIPcLm2EEEEviT0_T1_:
	.zero		920


//--------------------- .nv.constant0._ZN2at6native29vectorized_elementwise_kernelILi4ENS0_13AUnaryFunctorIaaaZZZNS0_18lshift_kernel_cudaERNS_18TensorIteratorBaseEENKUlvE_clEvENKUlvE0_clEvEUlaaE_EESt5arrayIPcLm2EEEEviT0_T1_ --------------------------
	.section	.nv.constant0._ZN2at6native29vectorized_elementwise_kernelILi4ENS0_13AUnaryFunctorIaaaZZZNS0_18lshift_kernel_cudaERNS_18TensorIteratorBaseEENKUlvE_clEvENKUlvE0_clEvEUlaaE_EESt5arrayIPcLm2EEEEviT0_T1_,"a",@progbits
	.sectionflags	@""
	.align	4
.nv.constant0._ZN2at6native29vectorized_elementwise_kernelILi4ENS0_13AUnaryFunctorIaaaZZZNS0_18lshift_kernel_cudaERNS_18TensorIteratorBaseEENKUlvE_clEvENKUlvE0_clEvEUlaaE_EESt5arrayIPcLm2EEEEviT0_T1_:
	.zero		920


//--------------------- .nv.constant0._ZN2at6native29vectorized_elementwise_kernelILi8ENS0_13AUnaryFunctorIaaaZZZNS0_18lshift_kernel_cudaERNS_18TensorIteratorBaseEENKUlvE_clEvENKUlvE0_clEvEUlaaE_EESt5arrayIPcLm2EEEEviT0_T1_ --------------------------
	.section	.nv.constant0._ZN2at6native29vectorized_elementwise_kernelILi8ENS0_13AUnaryFunctorIaaaZZZNS0_18lshift_kernel_cudaERNS_18TensorIteratorBaseEENKUlvE_clEvENKUlvE0_clEvEUlaaE_EESt5arrayIPcLm2EEEEviT0_T1_,"a",@progbits
	.sectionflags	@""
	.align	4
.nv.constant0._ZN2at6native29vectorized_elementwise_kernelILi8ENS0_13AUnaryFunctorIaaaZZZNS0_18lshift_kernel_cudaERNS_18TensorIteratorBaseEENKUlvE_clEvENKUlvE0_clEvEUlaaE_EESt5arrayIPcLm2EEEEviT0_T1_:
	.zero		920


//--------------------- .nv.constant0._ZN2at6native18elementwise_kernelILi128ELi4EZNS0_15gpu_kernel_implINS0_13BinaryFunctorIhhhZZZNS0_18lshift_kernel_cudaERNS_18TensorIteratorBaseEENKUlvE_clEvENKUlvE_clEvEUlhhE_EEEEvS5_RKT_EUliE_EEviT1_ --------------------------
	.section	.nv.constant0._ZN2at6native18elementwise_kernelILi128ELi4EZNS0_15gpu_kernel_implINS0_13BinaryFunctorIhhhZZZNS0_18lshift_kernel_cudaERNS_18TensorIteratorBaseEENKUlvE_clEvENKUlvE_clEvEUlhhE_EEEEvS5_RKT_EUliE_EEviT1_,"a",@progbits
	.sectionflags	@""
	.align	4
.nv.constant0._ZN2at6native18elementwise_kernelILi128ELi4EZNS0_15gpu_kernel_implINS0_13BinaryFunctorIhhhZZZNS0_18lshift_kernel_cudaERNS_18TensorIteratorBaseEENKUlvE_clEvENKUlvE_clEvEUlhhE_EEEEvS5_RKT_EUliE_EEviT1_:
	.zero		1552


//--------------------- .nv.constant0._ZN2at6native27unrolled_elementwise_kernelINS0_13BinaryFunctorIhhhZZZNS0_18lshift_kernel_cudaERNS_18TensorIteratorBaseEENKUlvE_clEvENKUlvE_clEvEUlhhE_EESt5arrayIPcLm3EELi4E23TrivialOffsetCalculatorILi2EjESC_ILi1EjENS0_6memory12LoadWithCastILi2EEENSF_13StoreWithCastILi1EEEEEviT_T0_T2_T3_T4_T5_ --------------------------
	.section	.nv.constant0._ZN2at6native27unrolled_elementwise_kernelINS0_13BinaryFunctorIhhhZZZNS0_18lshift_kernel_cudaERNS_18TensorIteratorBaseEENKUlvE_clEvENKUlvE_clEvEUlhhE_EESt5arrayIPcLm3EELi4E23TrivialOffsetCalculatorILi2EjESC_ILi1EjENS0_6memory12LoadWithCastILi2EEENSF_13StoreWithCastILi1EEEEEviT_T0_T2_T3_T4_T5_,"a",@progbits
	.sectionflags	@""
	.align	4
.nv.constant0._ZN2at6native27unrolled_elementwise_kernelINS0_13BinaryFunctorIhhhZZZNS0_18lshift_kernel_cudaERNS_18TensorIteratorBaseEENKUlvE_clEvENKUlvE_clEvEUlhhE_EESt5arrayIPcLm3EELi4E23TrivialOffsetCalculatorILi2EjESC_ILi1EjENS0_6memory12LoadWithCastILi2EEENSF_13StoreWithCastILi1EEEEEviT_T0_T2_T3_T4_T5_:
	.zero		952


//--------------------- .nv.constant0._ZN2at6native18elementwise_kernelILi128ELi4EZNS0_22gpu_kernel_impl_nocastINS0_13BinaryFunctorIhhhZZZNS0_18lshift_kernel_cudaERNS_18TensorIteratorBaseEENKUlvE_clEvENKUlvE_clEvEUlhhE_EEEEvS5_RKT_EUliE_EEviT1_ --------------------------
	.section	.nv.constant0._ZN2at6native18elementwise_kernelILi128ELi4EZNS0_22gpu_kernel_impl_nocastINS0_13BinaryFunctorIhhhZZZNS0_18lshift_kernel_cudaERNS_18TensorIteratorBaseEENKUlvE_clEvENKUlvE_clEvEUlhhE_EEEEvS5_RKT_EUliE_EEviT1_,"a",@progbits
	.sectionflags	@""
	.align	4
.nv.constant0._ZN2at6native18elementwise_kernelILi128ELi4EZNS0_22gpu_kernel_impl_nocastINS0_13BinaryFunctorIhhhZZZNS0_18lshift_kernel_cudaERNS_18TensorIteratorBaseEENKUlvE_clEvENKUlvE_clEvEUlhhE_EEEEvS5_RKT_EUliE_EEviT1_:
	.zero		1552


//--------------------- .nv.constant0._ZN2at6native27unrolled_elementwise_kernelINS0_13BinaryFunctorIhhhZZZNS0_18lshift_kernel_cudaERNS_18TensorIteratorBaseEENKUlvE_clEvENKUlvE_clEvEUlhhE_EESt5arrayIPcLm3EELi4E23TrivialOffsetCalculatorILi2EjESC_ILi1EjENS0_6memory15LoadWithoutCastENSF_16StoreWithoutCastEEEviT_T0_T2_T3_T4_T5_ --------------------------
	.section	.nv.constant0._ZN2at6native27unrolled_elementwise_kernelINS0_13BinaryFunctorIhhhZZZNS0_18lshift_kernel_cudaERNS_18TensorIteratorBaseEENKUlvE_clEvENKUlvE_clEvEUlhhE_EESt5arrayIPcLm3EELi4E23TrivialOffsetCalculatorILi2EjESC_ILi1EjENS0_6memory15LoadWithoutCastENSF_16StoreWithoutCastEEEviT_T0_T2_T3_T4_T5_,"a",@progbits
	.sectionflags	@""
	.align	4
.nv.constant0._ZN2at6native27unrolled_elementwise_kernelINS0_13BinaryFunctorIhhhZZZNS0_18lshift_kernel_cudaERNS_18TensorIteratorBaseEENKUlvE_clEvENKUlvE_clEvEUlhhE_EESt5arrayIPcLm3EELi4E23TrivialOffsetCalculatorILi2EjESC_ILi1EjENS0_6memory15LoadWithoutCastENSF_16StoreWithoutCastEEEviT_T0_T2_T3_T4_T5_:
	.zero		932


//--------------------- .nv.constant0._ZN2at6native29vectorized_elementwise_kernelILi2ENS0_13BinaryFunctorIhhhZZZNS0_18lshift_kernel_cudaERNS_18TensorIteratorBaseEENKUlvE_clEvENKUlvE_clEvEUlhhE_EESt5arrayIPcLm3EEEEviT0_T1_ --------------------------
	.section	.nv.constant0._ZN2at6native29vectorized_elementwise_kernelILi2ENS0_13BinaryFunctorIhhhZZZNS0_18lshift_kernel_cudaERNS_18TensorIteratorBaseEENKUlvE_clEvENKUlvE_clEvEUlhhE_EESt5arrayIPcLm3EEEEviT0_T1_,"a",@progbits
	.sectionflags	@""
	.align	4
.nv.constant0._ZN2at6native29vectorized_elementwise_kernelILi2ENS0_13BinaryFunctorIhhhZZZNS0_18lshift_kernel_cudaERNS_18TensorIteratorBaseEENKUlvE_clEvENKUlvE_clEvEUlhhE_EESt5arrayIPcLm3EEEEviT0_T1_:
	.zero		928


//--------------------- .nv.constant0._ZN2at6native29vectorized_elementwise_kernelILi4ENS0_13BinaryFunctorIhhhZZZNS0_18lshift_kernel_cudaERNS_18TensorIteratorBaseEENKUlvE_clEvENKUlvE_clEvEUlhhE_EESt5arrayIPcLm3EEEEviT0_T1_ --------------------------
	.section	.nv.constant0._ZN2at6native29vectorized_elementwise_kernelILi4ENS0_13BinaryFunctorIhhhZZZNS0_18lshift_kernel_cudaERNS_18TensorIteratorBaseEENKUlvE_clEvENKUlvE_clEvEUlhhE_EESt5arrayIPcLm3EEEEviT0_T1_,"a",@progbits
	.sectionflags	@""
	.align	4
.nv.constant0._ZN2at6native29vectorized_elementwise_kernelILi4ENS0_13BinaryFunctorIhhhZZZNS0_18lshift_kernel_cudaERNS_18TensorIteratorBaseEENKUlvE_clEvENKUlvE_clEvEUlhhE_EESt5arrayIPcLm3EEEEviT0_T1_:
	.zero		928


//--------------------- .nv.constant0._ZN2at6native29vectorized_elementwise_kernelILi8ENS0_13BinaryFunctorIhhhZZZNS0_18lshift_kernel_cudaERNS_18TensorIteratorBaseEENKUlvE_clEvENKUlvE_clEvEUlhhE_EESt5arrayIPcLm3EEEEviT0_T1_ --------------------------
	.section	.nv.constant0._ZN2at6native29vectorized_elementwise_kernelILi8ENS0_13BinaryFunctorIhhhZZZNS0_18lshift_kernel_cudaERNS_18TensorIteratorBaseEENKUlvE_clEvENKUlvE_clEvEUlhhE_EESt5arrayIPcLm3EEEEviT0_T1_,"a",@progbits
	.sectionflags	@""
	.align	4
.nv.constant0._ZN2at6native29vectorized_elementwise_kernelILi8ENS0_13BinaryFunctorIhhhZZZNS0_18lshift_kernel_cudaERNS_18TensorIteratorBaseEENKUlvE_clEvENKUlvE_clEvEUlhhE_EESt5arrayIPcLm3EEEEviT0_T1_:
	.zero		928


//--------------------- .nv.constant0._ZN2at6native18elementwise_kernelILi128ELi4EZNS0_15gpu_kernel_implINS0_13BUnaryFunctorIhhhZZZNS0_18lshift_kernel_cudaERNS_18TensorIteratorBaseEENKUlvE_clEvENKUlvE_clEvEUlhhE_EEEEvS5_RKT_EUliE_EEviT1_ --------------------------
	.section	.nv.constant0._ZN2at6native18elementwise_kernelILi128ELi4EZNS0_15gpu_kernel_implINS0_13BUnaryFunctorIhhhZZZNS0_18lshift_kernel_cudaERNS_18TensorIteratorBaseEENKUlvE_clEvENKUlvE_clEvEUlhhE_EEEEvS5_RKT_EUliE_EEviT1_,"a",@progbits
	.sectionflags	@""
	.align	4
.nv.constant0._ZN2at6native18elementwise_kernelILi128ELi4EZNS0_15gpu_kernel_implINS0_13BUnaryFunctorIhhhZZZNS0_18lshift_kernel_cudaERNS_18TensorIteratorBaseEENKUlvE_clEvENKUlvE_clEvEUlhhE_EEEEvS5_RKT_EUliE_EEviT1_:
	.zero		1440


//--------------------- .nv.constant0._ZN2at6native27unrolled_elementwise_kernelINS0_13BUnaryFunctorIhhhZZZNS0_18lshift_kernel_cudaERNS_18TensorIteratorBaseEENKUlvE_clEvENKUlvE_clEvEUlhhE_EESt5arrayIPcLm2EELi4E23TrivialOffsetCalculatorILi1EjESD_NS0_6memory12LoadWithCastILi1EEENSE_13StoreWithCastILi1EEEEEviT_T0_T2_T3_T4_T5_ --------------------------
	.section	.nv.constant0._ZN2at6native27unrolled_elementwise_kernelINS0_13BUnaryFunctorIhhhZZZNS0_18lshift_kernel_cudaERNS_18TensorIteratorBaseEENKUlvE_clEvENKUlvE_clEvEUlhhE_EESt5arrayIPcLm2EELi4E23TrivialOffsetCalculatorILi1EjESD_NS0_6memory12LoadWithCastILi1EEENSE_13StoreWithCastILi1EEEEEviT_T0_T2_T3_T4_T5_,"a",@progbits
	.sectionflags	@""
	.align	4
.nv.constant0._ZN2at6native27unrolled_elementwise_kernelINS0_13BUnaryFunctorIhhhZZZNS0_18lshift_kernel_cudaERNS_18TensorIteratorBaseEENKUlvE_clEvENKUlvE_clEvEUlhhE_EESt5arrayIPcLm2EELi4E23TrivialOffsetCalculatorILi1EjESD_NS0_6memory12LoadWithCastILi1EEENSE_13StoreWithCastILi1EEEEEviT_T0_T2_T3_T4_T5_:
	.zero		940


//--------------------- .nv.constant0._ZN2at6native18elementwise_kernelILi128ELi4EZNS0_22gpu_kernel_impl_nocastINS0_13BUnaryFunctorIhhhZZZNS0_18lshift_kernel_cudaERNS_18TensorIteratorBaseEENKUlvE_clEvENKUlvE_clEvEUlhhE_EEEEvS5_RKT_EUliE_EEviT1_ --------------------------
	.section	.nv.constant0._ZN2at6native18elementwise_kernelILi128ELi4EZNS0_22gpu_kernel_impl_nocastINS0_13BUnaryFunctorIhhhZZZNS0_18lshift_kernel_cudaERNS_18TensorIteratorBaseEENKUlvE_clEvENKUlvE_clEvEUlhhE_EEEEvS5_RKT_EUliE_EEviT1_,"a",@progbits
	.sectionflags	@""
	.align	4
.nv.constant0._ZN2at6native18elementwise_kernelILi128ELi4EZNS0_22gpu_kernel_impl_nocastINS0_13BUnaryFunctorIhhhZZZNS0_18lshift_kernel_cudaERNS_18TensorIteratorBaseEENKUlvE_clEvENKUlvE_clEvEUlhhE_EEEEvS5_RKT_EUliE_EEviT1_:
	.zero		1440


//--------------------- .nv.constant0._ZN2at6native27unrolled_elementwise_kernelINS0_13BUnaryFunctorIhhhZZZNS0_18lshift_kernel_cudaERNS_18TensorIteratorBaseEENKUlvE_clEvENKUlvE_clEvEUlhhE_EESt5arrayIPcLm2EELi4E23TrivialOffsetCalculatorILi1EjESD_NS0_6memory15LoadWithoutCastENSE_16StoreWithoutCastEEEviT_T0_T2_T3_T4_T5_ --------------------------
	.section	.nv.constant0._ZN2at6native27unrolled_elementwise_kernelINS0_13BUnaryFunctorIhhhZZZNS0_18lshift_kernel_cudaERNS_18TensorIteratorBaseEENKUlvE_clEvENKUlvE_clEvEUlhhE_EESt5arrayIPcLm2EELi4E23TrivialOffsetCalculatorILi1EjESD_NS0_6memory15LoadWithoutCastENSE_16StoreWithoutCastEEEviT_T0_T2_T3_T4_T5_,"a",@progbits
	.sectionflags	@""
	.align	4
.nv.constant0._ZN2at6native27unrolled_elementwise_kernelINS0_13BUnaryFunctorIhhhZZZNS0_18lshift_kernel_cudaERNS_18TensorIteratorBaseEENKUlvE_clEvENKUlvE_clEvEUlhhE_EESt5arrayIPcLm2EELi4E23TrivialOffsetCalculatorILi1EjESD_NS0_6memory15LoadWithoutCastENSE_16StoreWithoutCastEEEviT_T0_T2_T3_T4_T5_:
	.zero		924


//--------------------- .nv.constant0._ZN2at6native29vectorized_elementwise_kernelILi2ENS0_13BUnaryFunctorIhhhZZZNS0_18lshift_kernel_cudaERNS_18TensorIteratorBaseEENKUlvE_clEvENKUlvE_clEvEUlhhE_EESt5arrayIPcLm2EEEEviT0_T1_ --------------------------
	.section	.nv.constant0._ZN2at6native29vectorized_elementwise_kernelILi2ENS0_13BUnaryFunctorIhhhZZZNS0_18lshift_kernel_cudaERNS_18TensorIteratorBaseEENKUlvE_clEvENKUlvE_clEvEUlhhE_EESt5arrayIPcLm2EEEEviT0_T1_,"a",@progbits
	.sectionflags	@""
	.align	4
.nv.constant0._ZN2at6native29vectorized_elementwise_kernelILi2ENS0_13BUnaryFunctorIhhhZZZNS0_18lshift_kernel_cudaERNS_18TensorIteratorBaseEENKUlvE_clEvENKUlvE_clEvEUlhhE_EESt5arrayIPcLm2EEEEviT0_T1_:
	.zero		920


//--------------------- .nv.constant0._ZN2at6native29vectorized_elementwise_kernelILi4ENS0_13BUnaryFunctorIhhhZZZNS0_18lshift_kernel_cudaERNS_18TensorIteratorBaseEENKUlvE_clEvENKUlvE_clEvEUlhhE_EESt5arrayIPcLm2EEEEviT0_T1_ --------------------------
	.section	.nv.constant0._ZN2at6native29vectorized_elementwise_kernelILi4ENS0_13BUnaryFunctorIhhhZZZNS0_18lshift_kernel_cudaERNS_18TensorIteratorBaseEENKUlvE_clEvENKUlvE_clEvEUlhhE_EESt5arrayIPcLm2EEEEviT0_T1_,"a",@progbits
	.sectionflags	@""
	.align	4
.nv.constant0._ZN2at6native29vectorized_elementwise_kernelILi4ENS0_13BUnaryFunctorIhhhZZZNS0_18lshift_kernel_cudaERNS_18TensorIteratorBaseEENKUlvE_clEvENKUlvE_clEvEUlhhE_EESt5arrayIPcLm2EEEEviT0_T1_:
	.zero		920


//--------------------- .nv.constant0._ZN2at6native29vectorized_elementwise_kernelILi8ENS0_13BUnaryFunctorIhhhZZZNS0_18lshift_kernel_cudaERNS_18TensorIteratorBaseEENKUlvE_clEvENKUlvE_clEvEUlhhE_EESt5arrayIPcLm2EEEEviT0_T1_ --------------------------
	.section	.nv.constant0._ZN2at6native29vectorized_elementwise_kernelILi8ENS0_13BUnaryFunctorIhhhZZZNS0_18lshift_kernel_cudaERNS_18TensorIteratorBaseEENKUlvE_clEvENKUlvE_clEvEUlhhE_EESt5arrayIPcLm2EEEEviT0_T1_,"a",@progbits
	.sectionflags	@""
	.align	4
.nv.constant0._ZN2at6native29vectorized_elementwise_kernelILi8ENS0_13BUnaryFunctorIhhhZZZNS0_18lshift_kernel_cudaERNS_18TensorIteratorBaseEENKUlvE_clEvENKUlvE_clEvEUlhhE_EESt5arrayIPcLm2EEEEviT0_T1_:
	.zero		920


//--------------------- .nv.constant0._ZN2at6native18elementwise_kernelILi128ELi4EZNS0_15gpu_kernel_implINS0_13AUnaryFunctorIhhhZZZNS0_18lshift_kernel_cudaERNS_18TensorIteratorBaseEENKUlvE_clEvENKUlvE_clEvEUlhhE_EEEEvS5_RKT_EUliE_EEviT1_ --------------------------
	.section	.nv.constant0._ZN2at6native18elementwise_kernelILi128ELi4EZNS0_15gpu_kernel_implINS0_13AUnaryFunctorIhhhZZZNS0_18lshift_kernel_cudaERNS_18TensorIteratorBaseEENKUlvE_clEvENKUlvE_clEvEUlhhE_EEEEvS5_RKT_EUliE_EEviT1_,"a",@progbits
	.sectionflags	@""
	.align	4
.nv.constant0._ZN2at6native18elementwise_kernelILi128ELi4EZNS0_15gpu_kernel_implINS0_13AUnaryFunctorIhhhZZZNS0_18lshift_kernel_cudaERNS_18TensorIteratorBaseEENKUlvE_clEvENKUlvE_clEvEUlhhE_EEEEvS5_RKT_EUliE_EEviT1_:
	.zero		1440


//--------------------- .nv.constant0._ZN2at6native27unrolled_elementwise_kernelINS0_13AUnaryFunctorIhhhZZZNS0_18lshift_kernel_cudaERNS_18TensorIteratorBaseEENKUlvE_clEvENKUlvE_clEvEUlhhE_EESt5arrayIPcLm2EELi4E23TrivialOffsetCalculatorILi1EjESD_NS0_6memory12LoadWithCastILi1EEENSE_13StoreWithCastILi1EEEEEviT_T0_T2_T3_T4_T5_ --------------------------
	.section	.nv.constant0._ZN2at6native27unrolled_elementwise_kernelINS0_13AUnaryFunctorIhhhZZZNS0_18lshift_kernel_cudaERNS_18TensorIteratorBaseEENKUlvE_clEvENKUlvE_clEvEUlhhE_EESt5arrayIPcLm2EELi4E23TrivialOffsetCalculatorILi1EjESD_NS0_6memory12LoadWithCastILi1EEENSE_13StoreWithCastILi1EEEEEviT_T0_T2_T3_T4_T5_,"a",@progbits
	.sectionflags	@""
	.align	4
.nv.constant0._ZN2at6native27unrolled_elementwise_kernelINS0_13AUnaryFunctorIhhhZZZNS0_18lshift_kernel_cudaERNS_18TensorIteratorBaseEENKUlvE_clEvENKUlvE_clEvEUlhhE_EESt5arrayIPcLm2EELi4E23TrivialOffsetCalculatorILi1EjESD_NS0_6memory12LoadWithCastILi1EEENSE_13StoreWithCastILi1EEEEEviT_T0_T2_T3_T4_T5_:
	.zero		940


//--------------------- .nv.constant0._ZN2at6native18elementwise_kernelILi128ELi4EZNS0_22gpu_kernel_impl_nocastINS0_13AUnaryFunctorIhhhZZZNS0_18lshift_kernel_cudaERNS_18TensorIteratorBaseEENKUlvE_clEvENKUlvE_clEvEUlhhE_EEEEvS5_RKT_EUliE_EEviT1_ --------------------------
	.section	.nv.constant0._ZN2at6native18elementwise_kernelILi128ELi4EZNS0_22gpu_kernel_impl_nocastINS0_13AUnaryFunctorIhhhZZZNS0_18lshift_kernel_cudaERNS_18TensorIteratorBaseEENKUlvE_clEvENKUlvE_clEvEUlhhE_EEEEvS5_RKT_EUliE_EEviT1_,"a",@progbits
	.sectionflags	@""
	.align	4
.nv.constant0._ZN2at6native18elementwise_kernelILi128ELi4EZNS0_22gpu_kernel_impl_nocastINS0_13AUnaryFunctorIhhhZZZNS0_18lshift_kernel_cudaERNS_18TensorIteratorBaseEENKUlvE_clEvENKUlvE_clEvEUlhhE_EEEEvS5_RKT_EUliE_EEviT1_:
	.zero		1440


//--------------------- .nv.constant0._ZN2at6native27unrolled_elementwise_kernelINS0_13AUnaryFunctorIhhhZZZNS0_18lshift_kernel_cudaERNS_18TensorIteratorBaseEENKUlvE_clEvENKUlvE_clEvEUlhhE_EESt5arrayIPcLm2EELi4E23TrivialOffsetCalculatorILi1EjESD_NS0_6memory15LoadWithoutCastENSE_16StoreWithoutCastEEEviT_T0_T2_T3_T4_T5_ --------------------------
	.section	.nv.constant0._ZN2at6native27unrolled_elementwise_kernelINS0_13AUnaryFunctorIhhhZZZNS0_18lshift_kernel_cudaERNS_18TensorIteratorBaseEENKUlvE_clEvENKUlvE_clEvEUlhhE_EESt5arrayIPcLm2EELi4E23TrivialOffsetCalculatorILi1EjESD_NS0_6memory15LoadWithoutCastENSE_16StoreWithoutCastEEEviT_T0_T2_T3_T4_T5_,"a",@progbits
	.sectionflags	@""
	.align	4
.nv.constant0._ZN2at6native27unrolled_elementwise_kernelINS0_13AUnaryFunctorIhhhZZZNS0_18lshift_kernel_cudaERNS_18TensorIteratorBaseEENKUlvE_clEvENKUlvE_clEvEUlhhE_EESt5arrayIPcLm2EELi4E23TrivialOffsetCalculatorILi1EjESD_NS0_6memory15LoadWithoutCastENSE_16StoreWithoutCastEEEviT_T0_T2_T3_T4_T5_:
	.zero		924


//--------------------- .nv.constant0._ZN2at6native29vectorized_elementwise_kernelILi2ENS0_13AUnaryFunctorIhhhZZZNS0_18lshift_kernel_cudaERNS_18TensorIteratorBaseEENKUlvE_clEvENKUlvE_clEvEUlhhE_EESt5arrayIPcLm2EEEEviT0_T1_ --------------------------
	.section	.nv.constant0._ZN2at6native29vectorized_elementwise_kernelILi2ENS0_13AUnaryFunctorIhhhZZZNS0_18lshift_kernel_cudaERNS_18TensorIteratorBaseEENKUlvE_clEvENKUlvE_clEvEUlhhE_EESt5arrayIPcLm2EEEEviT0_T1_,"a",@progbits
	.sectionflags	@""
	.align	4
.nv.constant0._ZN2at6native29vectorized_elementwise_kernelILi2ENS0_13AUnaryFunctorIhhhZZZNS0_18lshift_kernel_cudaERNS_18TensorIteratorBaseEENKUlvE_clEvENKUlvE_clEvEUlhhE_EESt5arrayIPcLm2EEEEviT0_T1_:
	.zero		920


//--------------------- .nv.constant0._ZN2at6native29vectorized_elementwise_kernelILi4ENS0_13AUnaryFunctorIhhhZZZNS0_18lshift_kernel_cudaERNS_18TensorIteratorBaseEENKUlvE_clEvENKUlvE_clEvEUlhhE_EESt5arrayIPcLm2EEEEviT0_T1_ --------------------------
	.section	.nv.constant0._ZN2at6native29vectorized_elementwise_kernelILi4ENS0_13AUnaryFunctorIhhhZZZNS0_18lshift_kernel_cudaERNS_18TensorIteratorBaseEENKUlvE_clEvENKUlvE_clEvEUlhhE_EESt5arrayIPcLm2EEEEviT0_T1_,"a",@progbits
	.sectionflags	@""
	.align	4
.nv.constant0._ZN2at6native29vectorized_elementwise_kernelILi4ENS0_13AUnaryFunctorIhhhZZZNS0_18lshift_kernel_cudaERNS_18TensorIteratorBaseEENKUlvE_clEvENKUlvE_clEvEUlhhE_EESt5arrayIPcLm2EEEEviT0_T1_:
	.zero		920


//--------------------- .nv.constant0._ZN2at6native29vectorized_elementwise_kernelILi8ENS0_13AUnaryFunctorIhhhZZZNS0_18lshift_kernel_cudaERNS_18TensorIteratorBaseEENKUlvE_clEvENKUlvE_clEvEUlhhE_EESt5arrayIPcLm2EEEEviT0_T1_ --------------------------
	.section	.nv.constant0._ZN2at6native29vectorized_elementwise_kernelILi8ENS0_13AUnaryFunctorIhhhZZZNS0_18lshift_kernel_cudaERNS_18TensorIteratorBaseEENKUlvE_clEvENKUlvE_clEvEUlhhE_EESt5arrayIPcLm2EEEEviT0_T1_,"a",@progbits
	.sectionflags	@""
	.align	4
.nv.constant0._ZN2at6native29vectorized_elementwise_kernelILi8ENS0_13AUnaryFunctorIhhhZZZNS0_18lshift_kernel_cudaERNS_18TensorIteratorBaseEENKUlvE_clEvENKUlvE_clEvEUlhhE_EESt5arrayIPcLm2EEEEviT0_T1_:
	.zero		920


//--------------------- SYMBOLS --------------------------

	.type		.nv.reservedSmem.offset0,@object
	.size		.nv.reservedSmem.offset0,0x4
	.type		__assertfail,@function
